	.target	sm_90a

	.elftype	@"ET_EXEC"


//--------------------- .note.nv.tkinfo           --------------------------
	.section	.note.nv.tkinfo,"",@"SHT_NOTE"
	.sectionflags	@"SHF_NOTE_NV_TKINFO"
	.tkinfo
        /*0018*/ 	.word	0x00000002
        /*0030*/ 	.string	""
        /*0030*/ 	.string	"ptxas"
        /*0030*/ 	.string	"Cuda compilation tools, release 13.0, V13.0.88"
        /*0030*/ 	.string	"Build cuda_13.0.r13.0/compiler.36424714_0"
        /*0030*/ 	.string	"-arch sm_90a -m 64 "



//--------------------- .note.nv.cuinfo           --------------------------
	.section	.note.nv.cuinfo,"",@"SHT_NOTE"
	.sectionflags	@"SHF_NOTE_NV_CUINFO"
        /*0018*/ 	.short	0x0002
        /*001a*/ 	.short	0x005a
        /*001c*/ 	.short	0x0082
	.zero		2


//--------------------- .nv.info                  --------------------------
	.section	.nv.info,"",@"SHT_CUDA_INFO"
	.align	4


	//----- nvinfo : EIATTR_REGCOUNT
	.align		4
        /*0000*/ 	.byte	0x04, 0x2f
        /*0002*/ 	.short	(.L_21 - .L_20)
	.align		4
.L_20:
        /*0004*/ 	.word	index@(_ZN7cutlass13device_kernelIN5flash11enable_sm90INS1_16FlashAttnFwdSm90INS1_25CollectiveMainloopFwdSm90ILi2EN4cute5tupleIJNS5_1CILi1EEES8_S8_EEENS6_IJNS7_ILi128EEENS7_ILi96EEENS7_ILi64EEEEEELi256ENS_6half_tEfNS_4arch4Sm90ELb1ELb0ELb0ELb1ELb0ELb1ELb1ELb1ELb0ELb1ELb0ELb0EEENS1_21CollectiveEpilogueFwdINS6_IJSA_NS7_ILi256EEESB_EEES9_SE_SG_Li256ELb1ELb1ELb0ELb0EEENS1_36VarlenDynamicPersistentTileSchedulerILi128ELi96ELi256ELi128ELb0ELb1ELb1ELb1ELb1ELb1EEEEEEEEEvNT_6ParamsE)
        /*0008*/ 	.word	0x000000a8


	//----- nvinfo : EIATTR_FRAME_SIZE
	.align		4
.L_21:
        /*000c*/ 	.byte	0x04, 0x11
        /*000e*/ 	.short	(.L_23 - .L_22)
	.align		4
.L_22:
        /*0010*/ 	.word	index@(_ZN7cutlass13device_kernelIN5flash11enable_sm90INS1_16FlashAttnFwdSm90INS1_25CollectiveMainloopFwdSm90ILi2EN4cute5tupleIJNS5_1CILi1EEES8_S8_EEENS6_IJNS7_ILi128EEENS7_ILi96EEENS7_ILi64EEEEEELi256ENS_6half_tEfNS_4arch4Sm90ELb1ELb0ELb0ELb1ELb0ELb1ELb1ELb1ELb0ELb1ELb0ELb0EEENS1_21CollectiveEpilogueFwdINS6_IJSA_NS7_ILi256EEESB_EEES9_SE_SG_Li256ELb1ELb1ELb0ELb0EEENS1_36VarlenDynamicPersistentTileSchedulerILi128ELi96ELi256ELi128ELb0ELb1ELb1ELb1ELb1ELb1EEEEEEEEEvNT_6ParamsE)
        /*0014*/ 	.word	0x000000b0


	//----- nvinfo : EIATTR_REGCOUNT
	.align		4
.L_23:
        /*0018*/ 	.byte	0x04, 0x2f
        /*001a*/ 	.short	(.L_25 - .L_24)
	.align		4
.L_24:
        /*001c*/ 	.word	index@(_ZN7cutlass13device_kernelIN5flash11enable_sm90INS1_16FlashAttnFwdSm90INS1_25CollectiveMainloopFwdSm90ILi2EN4cute5tupleIJNS5_1CILi1EEES8_S8_EEENS6_IJNS7_ILi128EEENS7_ILi96EEENS7_ILi64EEEEEELi256ENS_6half_tEfNS_4arch4Sm90ELb1ELb0ELb0ELb1ELb0ELb0ELb1ELb1ELb0ELb1ELb0ELb0EEENS1_21CollectiveEpilogueFwdINS6_IJSA_NS7_ILi256EEESB_EEES9_SE_SG_Li256ELb1ELb1ELb0ELb0EEENS1_36VarlenDynamicPersistentTileSchedulerILi128ELi96ELi256ELi128ELb0ELb1ELb1ELb1ELb1ELb1EEEEEEEEEvNT_6ParamsE)
        /*0020*/ 	.word	0x000000a8


	//----- nvinfo : EIATTR_FRAME_SIZE
	.align		4
.L_25:
        /*0024*/ 	.byte	0x04, 0x11
        /*0026*/ 	.short	(.L_27 - .L_26)
	.align		4
.L_26:
        /*0028*/ 	.word	index@(_ZN7cutlass13device_kernelIN5flash11enable_sm90INS1_16FlashAttnFwdSm90INS1_25CollectiveMainloopFwdSm90ILi2EN4cute5tupleIJNS5_1CILi1EEES8_S8_EEENS6_IJNS7_ILi128EEENS7_ILi96EEENS7_ILi64EEEEEELi256ENS_6half_tEfNS_4arch4Sm90ELb1ELb0ELb0ELb1ELb0ELb0ELb1ELb1ELb0ELb1ELb0ELb0EEENS1_21CollectiveEpilogueFwdINS6_IJSA_NS7_ILi256EEESB_EEES9_SE_SG_Li256ELb1ELb1ELb0ELb0EEENS1_36VarlenDynamicPersistentTileSchedulerILi128ELi96ELi256ELi128ELb0ELb1ELb1ELb1ELb1ELb1EEEEEEEEEvNT_6ParamsE)
        /*002c*/ 	.word	0x00000070


	//----- nvinfo : EIATTR_REGCOUNT
	.align		4
.L_27:
        /*0030*/ 	.byte	0x04, 0x2f
        /*0032*/ 	.short	(.L_29 - .L_28)
	.align		4
.L_28:
        /*0034*/ 	.word	index@(_ZN7cutlass13device_kernelIN5flash11enable_sm90INS1_16FlashAttnFwdSm90INS1_25CollectiveMainloopFwdSm90ILi2EN4cute5tupleIJNS5_1CILi1EEES8_S8_EEENS6_IJNS7_ILi128EEENS7_ILi96EEENS7_ILi64EEEEEELi256ENS_6half_tEfNS_4arch4Sm90ELb1ELb0ELb0ELb1ELb0ELb1ELb0ELb1ELb0ELb1ELb0ELb0EEENS1_21CollectiveEpilogueFwdINS6_IJSA_NS7_ILi256EEESB_EEES9_SE_SG_Li256ELb1ELb1ELb0ELb0EEENS1_36VarlenDynamicPersistentTileSchedulerILi128ELi96ELi256ELi128ELb0ELb1ELb1ELb1ELb1ELb1EEEEEEEEEvNT_6ParamsE)
        /*0038*/ 	.word	0x000000a8


	//----- nvinfo : EIATTR_FRAME_SIZE
	.align		4
.L_29:
        /*003c*/ 	.byte	0x04, 0x11
        /*003e*/ 	.short	(.L_31 - .L_30)
	.align		4
.L_30:
        /*0040*/ 	.word	index@(_ZN7cutlass13device_kernelIN5flash11enable_sm90INS1_16FlashAttnFwdSm90INS1_25CollectiveMainloopFwdSm90ILi2EN4cute5tupleIJNS5_1CILi1EEES8_S8_EEENS6_IJNS7_ILi128EEENS7_ILi96EEENS7_ILi64EEEEEELi256ENS_6half_tEfNS_4arch4Sm90ELb1ELb0ELb0ELb1ELb0ELb1ELb0ELb1ELb0ELb1ELb0ELb0EEENS1_21CollectiveEpilogueFwdINS6_IJSA_NS7_ILi256EEESB_EEES9_SE_SG_Li256ELb1ELb1ELb0ELb0EEENS1_36VarlenDynamicPersistentTileSchedulerILi128ELi96ELi256ELi128ELb0ELb1ELb1ELb1ELb1ELb1EEEEEEEEEvNT_6ParamsE)
        /*0044*/ 	.word	0x00000060


	//----- nvinfo : EIATTR_REGCOUNT
	.align		4
.L_31:
        /*0048*/ 	.byte	0x04, 0x2f
        /*004a*/ 	.short	(.L_33 - .L_32)
	.align		4
.L_32:
        /*004c*/ 	.word	index@(_ZN7cutlass13device_kernelIN5flash11enable_sm90INS1_16FlashAttnFwdSm90INS1_25CollectiveMainloopFwdSm90ILi2EN4cute5tupleIJNS5_1CILi1EEES8_S8_EEENS6_IJNS7_ILi128EEENS7_ILi96EEENS7_ILi64EEEEEELi256ENS_6half_tEfNS_4arch4Sm90ELb1ELb0ELb0ELb1ELb0ELb0ELb0ELb1ELb0ELb1ELb0ELb0EEENS1_21CollectiveEpilogueFwdINS6_IJSA_NS7_ILi256EEESB_EEES9_SE_SG_Li256ELb1ELb1ELb0ELb0EEENS1_36VarlenDynamicPersistentTileSchedulerILi128ELi96ELi256ELi128ELb0ELb1ELb1ELb1ELb1ELb1EEEEEEEEEvNT_6ParamsE)
        /*0050*/ 	.word	0x000000a8


	//----- nvinfo : EIATTR_FRAME_SIZE
	.align		4
.L_33:
        /*0054*/ 	.byte	0x04, 0x11
        /*0056*/ 	.short	(.L_35 - .L_34)
	.align		4
.L_34:
        /*0058*/ 	.word	index@(_ZN7cutlass13device_kernelIN5flash11enable_sm90INS1_16FlashAttnFwdSm90INS1_25CollectiveMainloopFwdSm90ILi2EN4cute5tupleIJNS5_1CILi1EEES8_S8_EEENS6_IJNS7_ILi128EEENS7_ILi96EEENS7_ILi64EEEEEELi256ENS_6half_tEfNS_4arch4Sm90ELb1ELb0ELb0ELb1ELb0ELb0ELb0ELb1ELb0ELb1ELb0ELb0EEENS1_21CollectiveEpilogueFwdINS6_IJSA_NS7_ILi256EEESB_EEES9_SE_SG_Li256ELb1ELb1ELb0ELb0EEENS1_36VarlenDynamicPersistentTileSchedulerILi128ELi96ELi256ELi128ELb0ELb1ELb1ELb1ELb1ELb1EEEEEEEEEvNT_6ParamsE)
        /*005c*/ 	.word	0x00000058


	//----- nvinfo : EIATTR_REGCOUNT
	.align		4
.L_35:
        /*0060*/ 	.byte	0x04, 0x2f
        /*0062*/ 	.short	(.L_37 - .L_36)
	.align		4
.L_36:
        /*0064*/ 	.word	index@(_ZN7cutlass13device_kernelIN5flash11enable_sm90INS1_16FlashAttnFwdSm90INS1_25CollectiveMainloopFwdSm90ILi2EN4cute5tupleIJNS5_1CILi1EEES8_S8_EEENS6_IJNS7_ILi128EEENS7_ILi96EEENS7_ILi64EEEEEELi256ENS_6half_tEfNS_4arch4Sm90ELb1ELb0ELb0ELb0ELb0ELb0ELb1ELb1ELb0ELb1ELb0ELb0EEENS1_21CollectiveEpilogueFwdINS6_IJSA_NS7_ILi256EEESB_EEES9_SE_SG_Li256ELb0ELb1ELb0ELb0EEENS1_30DynamicPersistentTileSchedulerILi256ELi128ELb0ELb1ELb1EEEEEEEEEvNT_6ParamsE)
        /*0068*/ 	.word	0x000000a8


	//----- nvinfo : EIATTR_FRAME_SIZE
	.align		4
.L_37:
        /*006c*/ 	.byte	0x04, 0x11
        /*006e*/ 	.short	(.L_39 - .L_38)
	.align		4
.L_38:
        /*0070*/ 	.word	index@(_ZN7cutlass13device_kernelIN5flash11enable_sm90INS1_16FlashAttnFwdSm90INS1_25CollectiveMainloopFwdSm90ILi2EN4cute5tupleIJNS5_1CILi1EEES8_S8_EEENS6_IJNS7_ILi128EEENS7_ILi96EEENS7_ILi64EEEEEELi256ENS_6half_tEfNS_4arch4Sm90ELb1ELb0ELb0ELb0ELb0ELb0ELb1ELb1ELb0ELb1ELb0ELb0EEENS1_21CollectiveEpilogueFwdINS6_IJSA_NS7_ILi256EEESB_EEES9_SE_SG_Li256ELb0ELb1ELb0ELb0EEENS1_30DynamicPersistentTileSchedulerILi256ELi128ELb0ELb1ELb1EEEEEEEEEvNT_6ParamsE)
        /*0074*/ 	.word	0x00000050


	//----- nvinfo : EIATTR_REGCOUNT
	.align		4
.L_39:
        /*0078*/ 	.byte	0x04, 0x2f
        /*007a*/ 	.short	(.L_41 - .L_40)
	.align		4
.L_40:
        /*007c*/ 	.word	index@(_ZN7cutlass13device_kernelIN5flash11enable_sm90INS1_16FlashAttnFwdSm90INS1_25CollectiveMainloopFwdSm90ILi2EN4cute5tupleIJNS5_1CILi1EEES8_S8_EEENS6_IJNS7_ILi128EEENS7_ILi96EEENS7_ILi64EEEEEELi256ENS_6half_tEfNS_4arch4Sm90ELb1ELb0ELb0ELb0ELb0ELb0ELb0ELb1ELb0ELb1ELb0ELb0EEENS1_21CollectiveEpilogueFwdINS6_IJSA_NS7_ILi256EEESB_EEES9_SE_SG_Li256ELb0ELb1ELb0ELb0EEENS1_30DynamicPersistentTileSchedulerILi256ELi128ELb0ELb1ELb1EEEEEEEEEvNT_6ParamsE)
        /*0080*/ 	.word	0x000000a8


	//----- nvinfo : EIATTR_FRAME_SIZE
	.align		4
.L_41:
        /*0084*/ 	.byte	0x04, 0x11
        /*0086*/ 	.short	(.L_43 - .L_42)
	.align		4
.L_42:
        /*0088*/ 	.word	index@(_ZN7cutlass13device_kernelIN5flash11enable_sm90INS1_16FlashAttnFwdSm90INS1_25CollectiveMainloopFwdSm90ILi2EN4cute5tupleIJNS5_1CILi1EEES8_S8_EEENS6_IJNS7_ILi128EEENS7_ILi96EEENS7_ILi64EEEEEELi256ENS_6half_tEfNS_4arch4Sm90ELb1ELb0ELb0ELb0ELb0ELb0ELb0ELb1ELb0ELb1ELb0ELb0EEENS1_21CollectiveEpilogueFwdINS6_IJSA_NS7_ILi256EEESB_EEES9_SE_SG_Li256ELb0ELb1ELb0ELb0EEENS1_30DynamicPersistentTileSchedulerILi256ELi128ELb0ELb1ELb1EEEEEEEEEvNT_6ParamsE)
        /*008c*/ 	.word	0x00000028


	//----- nvinfo : EIATTR_REGCOUNT
	.align		4
.L_43:
        /*0090*/ 	.byte	0x04, 0x2f
        /*0092*/ 	.short	(.L_45 - .L_44)
	.align		4
.L_44:
        /*0094*/ 	.word	index@(_ZN7cutlass13device_kernelIN5flash11enable_sm90INS1_16FlashAttnFwdSm90INS1_25CollectiveMainloopFwdSm90ILi2EN4cute5tupleIJNS5_1CILi1EEES8_S8_EEENS6_IJNS7_ILi128EEENS7_ILi96EEENS7_ILi64EEEEEELi256ENS_6half_tEfNS_4arch4Sm90ELb0ELb1ELb0ELb1ELb0ELb1ELb1ELb1ELb0ELb1ELb0ELb0EEENS1_21CollectiveEpilogueFwdINS6_IJSA_NS7_ILi256EEESB_EEES9_SE_SG_Li256ELb1ELb1ELb0ELb0EEENS1_36VarlenDynamicPersistentTileSchedulerILi128ELi96ELi256ELi128ELb0ELb1ELb1ELb1ELb0ELb1EEEEEEEEEvNT_6ParamsE)
        /*0098*/ 	.word	0x000000a8


	//----- nvinfo : EIATTR_FRAME_SIZE
	.align		4
.L_45:
        /*009c*/ 	.byte	0x04, 0x11
        /*009e*/ 	.short	(.L_47 - .L_46)
	.align		4
.L_46:
        /*00a0*/ 	.word	index@($_ZN7cutlass13device_kernelIN5flash11enable_sm90INS1_16FlashAttnFwdSm90INS1_25CollectiveMainloopFwdSm90ILi2EN4cute5tupleIJNS5_1CILi1EEES8_S8_EEENS6_IJNS7_ILi128EEENS7_ILi96EEENS7_ILi64EEEEEELi256ENS_6half_tEfNS_4arch4Sm90ELb0ELb1ELb0ELb1ELb0ELb1ELb1ELb1ELb0ELb1ELb0ELb0EEENS1_21CollectiveEpilogueFwdINS6_IJSA_NS7_ILi256EEESB_EEES9_SE_SG_Li256ELb1ELb1ELb0ELb0EEENS1_36VarlenDynamicPersistentTileSchedulerILi128ELi96ELi256ELi128ELb0ELb1ELb1ELb1ELb0ELb1EEEEEEEEEvNT_6ParamsE$_ZZN5flash25CollectiveMainloopFwdSm90ILi2EN4cute5tupleIJNS1_1CILi1EEES4_S4_EEENS2_IJNS3_ILi128EEENS3_ILi96EEENS3_ILi64EEEEEELi256EN7cutlass6half_tEfNSA_4arch4Sm90ELb0ELb1ELb0ELb1ELb0ELb1ELb1ELb1ELb0ELb1ELb0ELb0EE3mmaINS_16FlashAttnFwdSm90ISE_NS_21CollectiveEpilogueFwdINS2_IJS6_NS3_ILi256EEES7_EEES5_SB_SD_Li256ELb1ELb1ELb0ELb0EEENS_36VarlenDynamicPersistentTileSchedulerILi128ELi96ELi256ELi128ELb0ELb1ELb1ELb1ELb0ELb1EEEE13SharedStorageENS1_6TensorINS1_11ArrayEngineIfLm128EEENS1_6LayoutINS2_IJNS2_IJNS3_ILi2EEEST_NS3_ILi32EEEEEES4_S4_EEENS2_IJNS2_IJS4_ST_NS3_ILi4EEEEEENS3_ILi0EEESZ_EEEEEEENS_7SoftmaxILi2ELi0EEEEEbRKNSE_6ParamsENSA_25PipelineTmaAsyncNoClusterILi2ENSA_16PipelineTmaAsyncILi2EEEEES1B_RNSA_13PipelineStateILj2EEERT0_RT1_iRiRKNS_16SeqlenInfoQKNewKILb1ELb1EEENS2_IJiiiiEEERT_ENKUliT_T0_T1_E_clIZSF_ISO_S12_S14_EbS17_S1B_S1B_S1E_S1G_S1I_iS1J_S1N_S1O_S1Q_EUlRS1R_iE0_NS3_ILb1EEES1Y_EEDaiS1R_S1S_S1T_)
        /*00a4*/ 	.word	0x000004e0


	//----- nvinfo : EIATTR_FRAME_SIZE
	.align		4
.L_47:
        /*00a8*/ 	.byte	0x04, 0x11
        /*00aa*/ 	.short	(.L_49 - .L_48)
	.align		4
.L_48:
        /*00ac*/ 	.word	index@(_ZN7cutlass13device_kernelIN5flash11enable_sm90INS1_16FlashAttnFwdSm90INS1_25CollectiveMainloopFwdSm90ILi2EN4cute5tupleIJNS5_1CILi1EEES8_S8_EEENS6_IJNS7_ILi128EEENS7_ILi96EEENS7_ILi64EEEEEELi256ENS_6half_tEfNS_4arch4Sm90ELb0ELb1ELb0ELb1ELb0ELb1ELb1ELb1ELb0ELb1ELb0ELb0EEENS1_21CollectiveEpilogueFwdINS6_IJSA_NS7_ILi256EEESB_EEES9_SE_SG_Li256ELb1ELb1ELb0ELb0EEENS1_36VarlenDynamicPersistentTileSchedulerILi128ELi96ELi256ELi128ELb0ELb1ELb1ELb1ELb0ELb1EEEEEEEEEvNT_6ParamsE)
        /*00b0*/ 	.word	0x000004e0


	//----- nvinfo : EIATTR_REGCOUNT
	.align		4
.L_49:
        /*00b4*/ 	.byte	0x04, 0x2f
        /*00b6*/ 	.short	(.L_51 - .L_50)
	.align		4
.L_50:
        /*00b8*/ 	.word	index@(_ZN7cutlass13device_kernelIN5flash11enable_sm90INS1_16FlashAttnFwdSm90INS1_25CollectiveMainloopFwdSm90ILi2EN4cute5tupleIJNS5_1CILi1EEES8_S8_EEENS6_IJNS7_ILi128EEENS7_ILi96EEENS7_ILi64EEEEEELi256ENS_6half_tEfNS_4arch4Sm90ELb0ELb1ELb0ELb1ELb0ELb0ELb1ELb1ELb0ELb1ELb0ELb0EEENS1_21CollectiveEpilogueFwdINS6_IJSA_NS7_ILi256EEESB_EEES9_SE_SG_Li256ELb1ELb1ELb0ELb0EEENS1_36VarlenDynamicPersistentTileSchedulerILi128ELi96ELi256ELi128ELb0ELb1ELb1ELb1ELb0ELb1EEEEEEEEEvNT_6ParamsE)
        /*00bc*/ 	.word	0x000000a8


	//----- nvinfo : EIATTR_FRAME_SIZE
	.align		4
.L_51:
        /*00c0*/ 	.byte	0x04, 0x11
        /*00c2*/ 	.short	(.L_53 - .L_52)
	.align		4
.L_52:
        /*00c4*/ 	.word	index@($_ZN7cutlass13device_kernelIN5flash11enable_sm90INS1_16FlashAttnFwdSm90INS1_25CollectiveMainloopFwdSm90ILi2EN4cute5tupleIJNS5_1CILi1EEES8_S8_EEENS6_IJNS7_ILi128EEENS7_ILi96EEENS7_ILi64EEEEEELi256ENS_6half_tEfNS_4arch4Sm90ELb0ELb1ELb0ELb1ELb0ELb0ELb1ELb1ELb0ELb1ELb0ELb0EEENS1_21CollectiveEpilogueFwdINS6_IJSA_NS7_ILi256EEESB_EEES9_SE_SG_Li256ELb1ELb1ELb0ELb0EEENS1_36VarlenDynamicPersistentTileSchedulerILi128ELi96ELi256ELi128ELb0ELb1ELb1ELb1ELb0ELb1EEEEEEEEEvNT_6ParamsE$_ZZN5flash25CollectiveMainloopFwdSm90ILi2EN4cute5tupleIJNS1_1CILi1EEES4_S4_EEENS2_IJNS3_ILi128EEENS3_ILi96EEENS3_ILi64EEEEEELi256EN7cutlass6half_tEfNSA_4arch4Sm90ELb0ELb1ELb0ELb1ELb0ELb0ELb1ELb1ELb0ELb1ELb0ELb0EE3mmaINS_16FlashAttnFwdSm90ISE_NS_21CollectiveEpilogueFwdINS2_IJS6_NS3_ILi256EEES7_EEES5_SB_SD_Li256ELb1ELb1ELb0ELb0EEENS_36VarlenDynamicPersistentTileSchedulerILi128ELi96ELi256ELi128ELb0ELb1ELb1ELb1ELb0ELb1EEEE13SharedStorageENS1_6TensorINS1_11ArrayEngineIfLm128EEENS1_6LayoutINS2_IJNS2_IJNS3_ILi2EEEST_NS3_ILi32EEEEEES4_S4_EEENS2_IJNS2_IJS4_ST_NS3_ILi4EEEEEENS3_ILi0EEESZ_EEEEEEENS_7SoftmaxILi2ELi0EEEEEbRKNSE_6ParamsENSA_25PipelineTmaAsyncNoClusterILi2ENSA_16PipelineTmaAsyncILi2EEEEES1B_RNSA_13PipelineStateILj2EEERT0_RT1_iRiRKNS_16SeqlenInfoQKNewKILb1ELb0EEENS2_IJiiiiEEERT_ENKUliT_T0_T1_E_clIZSF_ISO_S12_S14_EbS17_S1B_S1B_S1E_S1G_S1I_iS1J_S1N_S1O_S1Q_EUlRS1R_iE1_NS3_ILb0EEENS3_ILb1EEEEEDaiS1R_S1S_S1T_)
        /*00c8*/ 	.word	0x000004d0


	//----- nvinfo : EIATTR_FRAME_SIZE
	.align		4
.L_53:
        /*00cc*/ 	.byte	0x04, 0x11
        /*00ce*/ 	.short	(.L_55 - .L_54)
	.align		4
.L_54:
        /*00d0*/ 	.word	index@(_ZN7cutlass13device_kernelIN5flash11enable_sm90INS1_16FlashAttnFwdSm90INS1_25CollectiveMainloopFwdSm90ILi2EN4cute5tupleIJNS5_1CILi1EEES8_S8_EEENS6_IJNS7_ILi128EEENS7_ILi96EEENS7_ILi64EEEEEELi256ENS_6half_tEfNS_4arch4Sm90ELb0ELb1ELb0ELb1ELb0ELb0ELb1ELb1ELb0ELb1ELb0ELb0EEENS1_21CollectiveEpilogueFwdINS6_IJSA_NS7_ILi256EEESB_EEES9_SE_SG_Li256ELb1ELb1ELb0ELb0EEENS1_36VarlenDynamicPersistentTileSchedulerILi128ELi96ELi256ELi128ELb0ELb1ELb1ELb1ELb0ELb1EEEEEEEEEvNT_6ParamsE)
        /*00d4*/ 	.word	0x000004d0


	//----- nvinfo : EIATTR_REGCOUNT
	.align		4
.L_55:
        /*00d8*/ 	.byte	0x04, 0x2f
        /*00da*/ 	.short	(.L_57 - .L_56)
	.align		4
.L_56:
        /*00dc*/ 	.word	index@(_ZN7cutlass13device_kernelIN5flash11enable_sm90INS1_16FlashAttnFwdSm90INS1_25CollectiveMainloopFwdSm90ILi2EN4cute5tupleIJNS5_1CILi1EEES8_S8_EEENS6_IJNS7_ILi128EEENS7_ILi96EEENS7_ILi64EEEEEELi256ENS_6half_tEfNS_4arch4Sm90ELb0ELb1ELb0ELb1ELb0ELb1ELb0ELb1ELb0ELb1ELb0ELb0EEENS1_21CollectiveEpilogueFwdINS6_IJSA_NS7_ILi256EEESB_EEES9_SE_SG_Li256ELb1ELb1ELb0ELb0EEENS1_36VarlenDynamicPersistentTileSchedulerILi128ELi96ELi256ELi128ELb0ELb1ELb1ELb1ELb0ELb1EEEEEEEEEvNT_6ParamsE)
        /*00e0*/ 	.word	0x000000a8


	//----- nvinfo : EIATTR_FRAME_SIZE
	.align		4
.L_57:
        /*00e4*/ 	.byte	0x04, 0x11
        /*00e6*/ 	.short	(.L_59 - .L_58)
	.align		4
.L_58:
        /*00e8*/ 	.word	index@(_ZN7cutlass13device_kernelIN5flash11enable_sm90INS1_16FlashAttnFwdSm90INS1_25CollectiveMainloopFwdSm90ILi2EN4cute5tupleIJNS5_1CILi1EEES8_S8_EEENS6_IJNS7_ILi128EEENS7_ILi96EEENS7_ILi64EEEEEELi256ENS_6half_tEfNS_4arch4Sm90ELb0ELb1ELb0ELb1ELb0ELb1ELb0ELb1ELb0ELb1ELb0ELb0EEENS1_21CollectiveEpilogueFwdINS6_IJSA_NS7_ILi256EEESB_EEES9_SE_SG_Li256ELb1ELb1ELb0ELb0EEENS1_36VarlenDynamicPersistentTileSchedulerILi128ELi96ELi256ELi128ELb0ELb1ELb1ELb1ELb0ELb1EEEEEEEEEvNT_6ParamsE)
        /*00ec*/ 	.word	0x00000058


	//----- nvinfo : EIATTR_REGCOUNT
	.align		4
.L_59:
        /*00f0*/ 	.byte	0x04, 0x2f
        /*00f2*/ 	.short	(.L_61 - .L_60)
	.align		4
.L_60:
        /*00f4*/ 	.word	index@(_ZN7cutlass13device_kernelIN5flash11enable_sm90INS1_16FlashAttnFwdSm90INS1_25CollectiveMainloopFwdSm90ILi2EN4cute5tupleIJNS5_1CILi1EEES8_S8_EEENS6_IJNS7_ILi128EEENS7_ILi96EEENS7_ILi64EEEEEELi256ENS_6half_tEfNS_4arch4Sm90ELb0ELb1ELb0ELb1ELb0ELb0ELb0ELb1ELb0ELb1ELb0ELb0EEENS1_21CollectiveEpilogueFwdINS6_IJSA_NS7_ILi256EEESB_EEES9_SE_SG_Li256ELb1ELb1ELb0ELb0EEENS1_36VarlenDynamicPersistentTileSchedulerILi128ELi96ELi256ELi128ELb0ELb1ELb1ELb1ELb0ELb1EEEEEEEEEvNT_6ParamsE)
        /*00f8*/ 	.word	0x000000a8


	//----- nvinfo : EIATTR_FRAME_SIZE
	.align		4
.L_61:
        /*00fc*/ 	.byte	0x04, 0x11
        /*00fe*/ 	.short	(.L_63 - .L_62)
	.align		4
.L_62:
        /*0100*/ 	.word	index@(_ZN7cutlass13device_kernelIN5flash11enable_sm90INS1_16FlashAttnFwdSm90INS1_25CollectiveMainloopFwdSm90ILi2EN4cute5tupleIJNS5_1CILi1EEES8_S8_EEENS6_IJNS7_ILi128EEENS7_ILi96EEENS7_ILi64EEEEEELi256ENS_6half_tEfNS_4arch4Sm90ELb0ELb1ELb0ELb1ELb0ELb0ELb0ELb1ELb0ELb1ELb0ELb0EEENS1_21CollectiveEpilogueFwdINS6_IJSA_NS7_ILi256EEESB_EEES9_SE_SG_Li256ELb1ELb1ELb0ELb0EEENS1_36VarlenDynamicPersistentTileSchedulerILi128ELi96ELi256ELi128ELb0ELb1ELb1ELb1ELb0ELb1EEEEEEEEEvNT_6ParamsE)
        /*0104*/ 	.word	0x00000048


	//----- nvinfo : EIATTR_REGCOUNT
	.align		4
.L_63:
        /*0108*/ 	.byte	0x04, 0x2f
        /*010a*/ 	.short	(.L_65 - .L_64)
	.align		4
.L_64:
        /*010c*/ 	.word	index@(_ZN7cutlass13device_kernelIN5flash11enable_sm90INS1_16FlashAttnFwdSm90INS1_25CollectiveMainloopFwdSm90ILi2EN4cute5tupleIJNS5_1CILi1EEES8_S8_EEENS6_IJNS7_ILi128EEENS7_ILi96EEENS7_ILi64EEEEEELi256ENS_6half_tEfNS_4arch4Sm90ELb0ELb1ELb0ELb0ELb0ELb0ELb1ELb1ELb0ELb1ELb0ELb0EEENS1_21CollectiveEpilogueFwdINS6_IJSA_NS7_ILi256EEESB_EEES9_SE_SG_Li256ELb0ELb1ELb0ELb0EEENS1_30DynamicPersistentTileSchedulerILi256ELi128ELb0ELb1ELb1EEEEEEEEEvNT_6ParamsE)
        /*0110*/ 	.word	0x000000a8


	//----- nvinfo : EIATTR_FRAME_SIZE
	.align		4
.L_65:
        /*0114*/ 	.byte	0x04, 0x11
        /*0116*/ 	.short	(.L_67 - .L_66)
	.align		4
.L_66:
        /*0118*/ 	.word	index@($_ZN7cutlass13device_kernelIN5flash11enable_sm90INS1_16FlashAttnFwdSm90INS1_25CollectiveMainloopFwdSm90ILi2EN4cute5tupleIJNS5_1CILi1EEES8_S8_EEENS6_IJNS7_ILi128EEENS7_ILi96EEENS7_ILi64EEEEEELi256ENS_6half_tEfNS_4arch4Sm90ELb0ELb1ELb0ELb0ELb0ELb0ELb1ELb1ELb0ELb1ELb0ELb0EEENS1_21CollectiveEpilogueFwdINS6_IJSA_NS7_ILi256EEESB_EEES9_SE_SG_Li256ELb0ELb1ELb0ELb0EEENS1_30DynamicPersistentTileSchedulerILi256ELi128ELb0ELb1ELb1EEEEEEEEEvNT_6ParamsE$_ZZN5flash25CollectiveMainloopFwdSm90ILi2EN4cute5tupleIJNS1_1CILi1EEES4_S4_EEENS2_IJNS3_ILi128EEENS3_ILi96EEENS3_ILi64EEEEEELi256EN7cutlass6half_tEfNSA_4arch4Sm90ELb0ELb1ELb0ELb0ELb0ELb0ELb1ELb1ELb0ELb1ELb0ELb0EE3mmaINS_16FlashAttnFwdSm90ISE_NS_21CollectiveEpilogueFwdINS2_IJS6_NS3_ILi256EEES7_EEES5_SB_SD_Li256ELb0ELb1ELb0ELb0EEENS_30DynamicPersistentTileSchedulerILi256ELi128ELb0ELb1ELb1EEEE13SharedStorageENS1_6TensorINS1_11ArrayEngineIfLm128EEENS1_6LayoutINS2_IJNS2_IJNS3_ILi2EEEST_NS3_ILi32EEEEEES4_S4_EEENS2_IJNS2_IJS4_ST_NS3_ILi4EEEEEENS3_ILi0EEESZ_EEEEEEENS_7SoftmaxILi2ELi0EEEEEbRKNSE_6ParamsENSA_25PipelineTmaAsyncNoClusterILi2ENSA_16PipelineTmaAsyncILi2EEEEES1B_RNSA_13PipelineStateILj2EEERT0_RT1_iRiRKNS_16SeqlenInfoQKNewKILb0ELb0EEENS2_IJiiiiEEERT_ENKUliT_T0_T1_E_clIZSF_ISO_S12_S14_EbS17_S1B_S1B_S1E_S1G_S1I_iS1J_S1N_S1O_S1Q_EUlRS1R_iE1_NS3_ILb0EEENS3_ILb1EEEEEDaiS1R_S1S_S1T_)
        /*011c*/ 	.word	0x000004b0


	//----- nvinfo : EIATTR_FRAME_SIZE
	.align		4
.L_67:
        /*0120*/ 	.byte	0x04, 0x11
        /*0122*/ 	.short	(.L_69 - .L_68)
	.align		4
.L_68:
        /*0124*/ 	.word	index@(_ZN7cutlass13device_kernelIN5flash11enable_sm90INS1_16FlashAttnFwdSm90INS1_25CollectiveMainloopFwdSm90ILi2EN4cute5tupleIJNS5_1CILi1EEES8_S8_EEENS6_IJNS7_ILi128EEENS7_ILi96EEENS7_ILi64EEEEEELi256ENS_6half_tEfNS_4arch4Sm90ELb0ELb1ELb0ELb0ELb0ELb0ELb1ELb1ELb0ELb1ELb0ELb0EEENS1_21CollectiveEpilogueFwdINS6_IJSA_NS7_ILi256EEESB_EEES9_SE_SG_Li256ELb0ELb1ELb0ELb0EEENS1_30DynamicPersistentTileSchedulerILi256ELi128ELb0ELb1ELb1EEEEEEEEEvNT_6ParamsE)
        /*0128*/ 	.word	0x000004b0


	//----- nvinfo : EIATTR_REGCOUNT
	.align		4
.L_69:
        /*012c*/ 	.byte	0x04, 0x2f
        /*012e*/ 	.short	(.L_71 - .L_70)
	.align		4
.L_70:
        /*0130*/ 	.word	index@(_ZN7cutlass13device_kernelIN5flash11enable_sm90INS1_16FlashAttnFwdSm90INS1_25CollectiveMainloopFwdSm90ILi2EN4cute5tupleIJNS5_1CILi1EEES8_S8_EEENS6_IJNS7_ILi128EEENS7_ILi96EEENS7_ILi64EEEEEELi256ENS_6half_tEfNS_4arch4Sm90ELb0ELb1ELb0ELb0ELb0ELb0ELb0ELb1ELb0ELb1ELb0ELb0EEENS1_21CollectiveEpilogueFwdINS6_IJSA_NS7_ILi256EEESB_EEES9_SE_SG_Li256ELb0ELb1ELb0ELb0EEENS1_30DynamicPersistentTileSchedulerILi256ELi128ELb0ELb1ELb1EEEEEEEEEvNT_6ParamsE)
        /*0134*/ 	.word	0x000000a8


	//----- nvinfo : EIATTR_FRAME_SIZE
	.align		4
.L_71:
        /*0138*/ 	.byte	0x04, 0x11
        /*013a*/ 	.short	(.L_73 - .L_72)
	.align		4
.L_72:
        /*013c*/ 	.word	index@(_ZN7cutlass13device_kernelIN5flash11enable_sm90INS1_16FlashAttnFwdSm90INS1_25CollectiveMainloopFwdSm90ILi2EN4cute5tupleIJNS5_1CILi1EEES8_S8_EEENS6_IJNS7_ILi128EEENS7_ILi96EEENS7_ILi64EEEEEELi256ENS_6half_tEfNS_4arch4Sm90ELb0ELb1ELb0ELb0ELb0ELb0ELb0ELb1ELb0ELb1ELb0ELb0EEENS1_21CollectiveEpilogueFwdINS6_IJSA_NS7_ILi256EEESB_EEES9_SE_SG_Li256ELb0ELb1ELb0ELb0EEENS1_30DynamicPersistentTileSchedulerILi256ELi128ELb0ELb1ELb1EEEEEEEEEvNT_6ParamsE)
        /*0140*/ 	.word	0x00000020


	//----- nvinfo : EIATTR_REGCOUNT
	.align		4
.L_73:
        /*0144*/ 	.byte	0x04, 0x2f
        /*0146*/ 	.short	(.L_75 - .L_74)
	.align		4
.L_74:
        /*0148*/ 	.word	index@(_ZN7cutlass13device_kernelIN5flash11enable_sm90INS1_16FlashAttnFwdSm90INS1_25CollectiveMainloopFwdSm90ILi2EN4cute5tupleIJNS5_1CILi1EEES8_S8_EEENS6_IJNS7_ILi128EEENS7_ILi96EEENS7_ILi64EEEEEELi256ENS_6half_tEfNS_4arch4Sm90ELb0ELb0ELb0ELb1ELb0ELb1ELb1ELb1ELb0ELb1ELb0ELb0EEENS1_21CollectiveEpilogueFwdINS6_IJSA_NS7_ILi256EEESB_EEES9_SE_SG_Li256ELb1ELb1ELb0ELb0EEENS1_36VarlenDynamicPersistentTileSchedulerILi128ELi96ELi256ELi128ELb0ELb1ELb1ELb0ELb1ELb1EEEEEEEEEvNT_6ParamsE)
        /*014c*/ 	.word	0x000000a8


	//----- nvinfo : EIATTR_FRAME_SIZE
	.align		4
.L_75:
        /*0150*/ 	.byte	0x04, 0x11
        /*0152*/ 	.short	(.L_77 - .L_76)
	.align		4
.L_76:
        /*0154*/ 	.word	index@(_ZN7cutlass13device_kernelIN5flash11enable_sm90INS1_16FlashAttnFwdSm90INS1_25CollectiveMainloopFwdSm90ILi2EN4cute5tupleIJNS5_1CILi1EEES8_S8_EEENS6_IJNS7_ILi128EEENS7_ILi96EEENS7_ILi64EEEEEELi256ENS_6half_tEfNS_4arch4Sm90ELb0ELb0ELb0ELb1ELb0ELb1ELb1ELb1ELb0ELb1ELb0ELb0EEENS1_21CollectiveEpilogueFwdINS6_IJSA_NS7_ILi256EEESB_EEES9_SE_SG_Li256ELb1ELb1ELb0ELb0EEENS1_36VarlenDynamicPersistentTileSchedulerILi128ELi96ELi256ELi128ELb0ELb1ELb1ELb0ELb1ELb1EEEEEEEEEvNT_6ParamsE)
        /*0158*/ 	.word	0x00000090


	//----- nvinfo : EIATTR_REGCOUNT
	.align		4
.L_77:
        /*015c*/ 	.byte	0x04, 0x2f
        /*015e*/ 	.short	(.L_79 - .L_78)
	.align		4
.L_78:
        /*0160*/ 	.word	index@(_ZN7cutlass13device_kernelIN5flash11enable_sm90INS1_16FlashAttnFwdSm90INS1_25CollectiveMainloopFwdSm90ILi2EN4cute5tupleIJNS5_1CILi1EEES8_S8_EEENS6_IJNS7_ILi128EEENS7_ILi96EEENS7_ILi64EEEEEELi256ENS_6half_tEfNS_4arch4Sm90ELb0ELb0ELb0ELb1ELb0ELb0ELb1ELb1ELb0ELb1ELb0ELb0EEENS1_21CollectiveEpilogueFwdINS6_IJSA_NS7_ILi256EEESB_EEES9_SE_SG_Li256ELb1ELb1ELb0ELb0EEENS1_36VarlenDynamicPersistentTileSchedulerILi128ELi96ELi256ELi128ELb0ELb1ELb1ELb0ELb1ELb1EEEEEEEEEvNT_6ParamsE)
        /*0164*/ 	.word	0x000000a8


	//----- nvinfo : EIATTR_FRAME_SIZE
	.align		4
.L_79:
        /*0168*/ 	.byte	0x04, 0x11
        /*016a*/ 	.short	(.L_81 - .L_80)
	.align		4
.L_80:
        /*016c*/ 	.word	index@(_ZN7cutlass13device_kernelIN5flash11enable_sm90INS1_16FlashAttnFwdSm90INS1_25CollectiveMainloopFwdSm90ILi2EN4cute5tupleIJNS5_1CILi1EEES8_S8_EEENS6_IJNS7_ILi128EEENS7_ILi96EEENS7_ILi64EEEEEELi256ENS_6half_tEfNS_4arch4Sm90ELb0ELb0ELb0ELb1ELb0ELb0ELb1ELb1ELb0ELb1ELb0ELb0EEENS1_21CollectiveEpilogueFwdINS6_IJSA_NS7_ILi256EEESB_EEES9_SE_SG_Li256ELb1ELb1ELb0ELb0EEENS1_36VarlenDynamicPersistentTileSchedulerILi128ELi96ELi256ELi128ELb0ELb1ELb1ELb0ELb1ELb1EEEEEEEEEvNT_6ParamsE)
        /*0170*/ 	.word	0x00000078


	//----- nvinfo : EIATTR_REGCOUNT
	.align		4
.L_81:
        /*0174*/ 	.byte	0x04, 0x2f
        /*0176*/ 	.short	(.L_83 - .L_82)
	.align		4
.L_82:
        /*0178*/ 	.word	index@(_ZN7cutlass13device_kernelIN5flash11enable_sm90INS1_16FlashAttnFwdSm90INS1_25CollectiveMainloopFwdSm90ILi2EN4cute5tupleIJNS5_1CILi1EEES8_S8_EEENS6_IJNS7_ILi128EEENS7_ILi96EEENS7_ILi64EEEEEELi256ENS_6half_tEfNS_4arch4Sm90ELb0ELb0ELb0ELb1ELb0ELb1ELb0ELb1ELb0ELb1ELb0ELb0EEENS1_21CollectiveEpilogueFwdINS6_IJSA_NS7_ILi256EEESB_EEES9_SE_SG_Li256ELb1ELb1ELb0ELb0EEENS1_36VarlenDynamicPersistentTileSchedulerILi128ELi96ELi256ELi128ELb0ELb1ELb1ELb0ELb1ELb1EEEEEEEEEvNT_6ParamsE)
        /*017c*/ 	.word	0x000000a8


	//----- nvinfo : EIATTR_FRAME_SIZE
	.align		4
.L_83:
        /*0180*/ 	.byte	0x04, 0x11
        /*0182*/ 	.short	(.L_85 - .L_84)
	.align		4
.L_84:
        /*0184*/ 	.word	index@(_ZN7cutlass13device_kernelIN5flash11enable_sm90INS1_16FlashAttnFwdSm90INS1_25CollectiveMainloopFwdSm90ILi2EN4cute5tupleIJNS5_1CILi1EEES8_S8_EEENS6_IJNS7_ILi128EEENS7_ILi96EEENS7_ILi64EEEEEELi256ENS_6half_tEfNS_4arch4Sm90ELb0ELb0ELb0ELb1ELb0ELb1ELb0ELb1ELb0ELb1ELb0ELb0EEENS1_21CollectiveEpilogueFwdINS6_IJSA_NS7_ILi256EEESB_EEES9_SE_SG_Li256ELb1ELb1ELb0ELb0EEENS1_36VarlenDynamicPersistentTileSchedulerILi128ELi96ELi256ELi128ELb0ELb1ELb1ELb0ELb1ELb1EEEEEEEEEvNT_6ParamsE)
        /*0188*/ 	.word	0x00000068


	//----- nvinfo : EIATTR_REGCOUNT
	.align		4
.L_85:
        /*018c*/ 	.byte	0x04, 0x2f
        /*018e*/ 	.short	(.L_87 - .L_86)
	.align		4
.L_86:
        /*0190*/ 	.word	index@(_ZN7cutlass13device_kernelIN5flash11enable_sm90INS1_16FlashAttnFwdSm90INS1_25CollectiveMainloopFwdSm90ILi2EN4cute5tupleIJNS5_1CILi1EEES8_S8_EEENS6_IJNS7_ILi128EEENS7_ILi96EEENS7_ILi64EEEEEELi256ENS_6half_tEfNS_4arch4Sm90ELb0ELb0ELb0ELb1ELb0ELb0ELb0ELb1ELb0ELb1ELb0ELb0EEENS1_21CollectiveEpilogueFwdINS6_IJSA_NS7_ILi256EEESB_EEES9_SE_SG_Li256ELb1ELb1ELb0ELb0EEENS1_36VarlenDynamicPersistentTileSchedulerILi128ELi96ELi256ELi128ELb0ELb1ELb1ELb0ELb1ELb1EEEEEEEEEvNT_6ParamsE)
        /*0194*/ 	.word	0x000000a8


	//----- nvinfo : EIATTR_FRAME_SIZE
	.align		4
.L_87:
        /*0198*/ 	.byte	0x04, 0x11
        /*019a*/ 	.short	(.L_89 - .L_88)
	.align		4
.L_88:
        /*019c*/ 	.word	index@(_ZN7cutlass13device_kernelIN5flash11enable_sm90INS1_16FlashAttnFwdSm90INS1_25CollectiveMainloopFwdSm90ILi2EN4cute5tupleIJNS5_1CILi1EEES8_S8_EEENS6_IJNS7_ILi128EEENS7_ILi96EEENS7_ILi64EEEEEELi256ENS_6half_tEfNS_4arch4Sm90ELb0ELb0ELb0ELb1ELb0ELb0ELb0ELb1ELb0ELb1ELb0ELb0EEENS1_21CollectiveEpilogueFwdINS6_IJSA_NS7_ILi256EEESB_EEES9_SE_SG_Li256ELb1ELb1ELb0ELb0EEENS1_36VarlenDynamicPersistentTileSchedulerILi128ELi96ELi256ELi128ELb0ELb1ELb1ELb0ELb1ELb1EEEEEEEEEvNT_6ParamsE)
        /*01a0*/ 	.word	0x00000060


	//----- nvinfo : EIATTR_REGCOUNT
	.align		4
.L_89:
        /*01a4*/ 	.byte	0x04, 0x2f
        /*01a6*/ 	.short	(.L_91 - .L_90)
	.align		4
.L_90:
        /*01a8*/ 	.word	index@(_ZN7cutlass13device_kernelIN5flash11enable_sm90INS1_16FlashAttnFwdSm90INS1_25CollectiveMainloopFwdSm90ILi2EN4cute5tupleIJNS5_1CILi1EEES8_S8_EEENS6_IJNS7_ILi128EEENS7_ILi96EEENS7_ILi64EEEEEELi256ENS_6half_tEfNS_4arch4Sm90ELb0ELb0ELb0ELb0ELb0ELb0ELb1ELb1ELb0ELb1ELb0ELb0EEENS1_21CollectiveEpilogueFwdINS6_IJSA_NS7_ILi256EEESB_EEES9_SE_SG_Li256ELb0ELb1ELb0ELb0EEENS1_29StaticPersistentTileSchedulerILb0EEEEEEEEEvNT_6ParamsE)
        /*01ac*/ 	.word	0x000000a8


	//----- nvinfo : EIATTR_FRAME_SIZE
	.align		4
.L_91:
        /*01b0*/ 	.byte	0x04, 0x11
        /*01b2*/ 	.short	(.L_93 - .L_92)
	.align		4
.L_92:
        /*01b4*/ 	.word	index@(_ZN7cutlass13device_kernelIN5flash11enable_sm90INS1_16FlashAttnFwdSm90INS1_25CollectiveMainloopFwdSm90ILi2EN4cute5tupleIJNS5_1CILi1EEES8_S8_EEENS6_IJNS7_ILi128EEENS7_ILi96EEENS7_ILi64EEEEEELi256ENS_6half_tEfNS_4arch4Sm90ELb0ELb0ELb0ELb0ELb0ELb0ELb1ELb1ELb0ELb1ELb0ELb0EEENS1_21CollectiveEpilogueFwdINS6_IJSA_NS7_ILi256EEESB_EEES9_SE_SG_Li256ELb0ELb1ELb0ELb0EEENS1_29StaticPersistentTileSchedulerILb0EEEEEEEEEvNT_6ParamsE)
        /*01b8*/ 	.word	0x00000068


	//----- nvinfo : EIATTR_REGCOUNT
	.align		4
.L_93:
        /*01bc*/ 	.byte	0x04, 0x2f
        /*01be*/ 	.short	(.L_95 - .L_94)
	.align		4
.L_94:
        /*01c0*/ 	.word	index@(_ZN7cutlass13device_kernelIN5flash11enable_sm90INS1_16FlashAttnFwdSm90INS1_25CollectiveMainloopFwdSm90ILi2EN4cute5tupleIJNS5_1CILi1EEES8_S8_EEENS6_IJNS7_ILi128EEENS7_ILi96EEENS7_ILi64EEEEEELi256ENS_6half_tEfNS_4arch4Sm90ELb0ELb0ELb0ELb0ELb0ELb0ELb0ELb1ELb0ELb1ELb0ELb0EEENS1_21CollectiveEpilogueFwdINS6_IJSA_NS7_ILi256EEESB_EEES9_SE_SG_Li256ELb0ELb1ELb0ELb0EEENS1_29StaticPersistentTileSchedulerILb0EEEEEEEEEvNT_6ParamsE)
        /*01c4*/ 	.word	0x000000a8


	//----- nvinfo : EIATTR_FRAME_SIZE
	.align		4
.L_95:
        /*01c8*/ 	.byte	0x04, 0x11
        /*01ca*/ 	.short	(.L_97 - .L_96)
	.align		4
.L_96:
        /*01cc*/ 	.word	index@(_ZN7cutlass13device_kernelIN5flash11enable_sm90INS1_16FlashAttnFwdSm90INS1_25CollectiveMainloopFwdSm90ILi2EN4cute5tupleIJNS5_1CILi1EEES8_S8_EEENS6_IJNS7_ILi128EEENS7_ILi96EEENS7_ILi64EEEEEELi256ENS_6half_tEfNS_4arch4Sm90ELb0ELb0ELb0ELb0ELb0ELb0ELb0ELb1ELb0ELb1ELb0ELb0EEENS1_21CollectiveEpilogueFwdINS6_IJSA_NS7_ILi256EEESB_EEES9_SE_SG_Li256ELb0ELb1ELb0ELb0EEENS1_29StaticPersistentTileSchedulerILb0EEEEEEEEEvNT_6ParamsE)
        /*01d0*/ 	.word	0x00000038


	//----- nvinfo : EIATTR_MIN_STACK_SIZE
	.align		4
.L_97:
        /*01d4*/ 	.byte	0x04, 0x12
        /*01d6*/ 	.short	(.L_99 - .L_98)
	.align		4
.L_98:
        /*01d8*/ 	.word	index@(_ZN7cutlass13device_kernelIN5flash11enable_sm90INS1_16FlashAttnFwdSm90INS1_25CollectiveMainloopFwdSm90ILi2EN4cute5tupleIJNS5_1CILi1EEES8_S8_EEENS6_IJNS7_ILi128EEENS7_ILi96EEENS7_ILi64EEEEEELi256ENS_6half_tEfNS_4arch4Sm90ELb0ELb0ELb0ELb0ELb0ELb0ELb0ELb1ELb0ELb1ELb0ELb0EEENS1_21CollectiveEpilogueFwdINS6_IJSA_NS7_ILi256EEESB_EEES9_SE_SG_Li256ELb0ELb1ELb0ELb0EEENS1_29StaticPersistentTileSchedulerILb0EEEEEEEEEvNT_6ParamsE)
        /*01dc*/ 	.word	0x00000038


	//----- nvinfo : EIATTR_MIN_STACK_SIZE
	.align		4
.L_99:
        /*01e0*/ 	.byte	0x04, 0x12
        /*01e2*/ 	.short	(.L_101 - .L_100)
	.align		4
.L_100:
        /*01e4*/ 	.word	index@(_ZN7cutlass13device_kernelIN5flash11enable_sm90INS1_16FlashAttnFwdSm90INS1_25CollectiveMainloopFwdSm90ILi2EN4cute5tupleIJNS5_1CILi1EEES8_S8_EEENS6_IJNS7_ILi128EEENS7_ILi96EEENS7_ILi64EEEEEELi256ENS_6half_tEfNS_4arch4Sm90ELb0ELb0ELb0ELb0ELb0ELb0ELb1ELb1ELb0ELb1ELb0ELb0EEENS1_21CollectiveEpilogueFwdINS6_IJSA_NS7_ILi256EEESB_EEES9_SE_SG_Li256ELb0ELb1ELb0ELb0EEENS1_29StaticPersistentTileSchedulerILb0EEEEEEEEEvNT_6ParamsE)
        /*01e8*/ 	.word	0x00000068


	//----- nvinfo : EIATTR_MIN_STACK_SIZE
	.align		4
.L_101:
        /*01ec*/ 	.byte	0x04, 0x12
        /*01ee*/ 	.short	(.L_103 - .L_102)
	.align		4
.L_102:
        /*01f0*/ 	.word	index@(_ZN7cutlass13device_kernelIN5flash11enable_sm90INS1_16FlashAttnFwdSm90INS1_25CollectiveMainloopFwdSm90ILi2EN4cute5tupleIJNS5_1CILi1EEES8_S8_EEENS6_IJNS7_ILi128EEENS7_ILi96EEENS7_ILi64EEEEEELi256ENS_6half_tEfNS_4arch4Sm90ELb0ELb0ELb0ELb1ELb0ELb0ELb0ELb1ELb0ELb1ELb0ELb0EEENS1_21CollectiveEpilogueFwdINS6_IJSA_NS7_ILi256EEESB_EEES9_SE_SG_Li256ELb1ELb1ELb0ELb0EEENS1_36VarlenDynamicPersistentTileSchedulerILi128ELi96ELi256ELi128ELb0ELb1ELb1ELb0ELb1ELb1EEEEEEEEEvNT_6ParamsE)
        /*01f4*/ 	.word	0x00000060


	//----- nvinfo : EIATTR_MIN_STACK_SIZE
	.align		4
.L_103:
        /*01f8*/ 	.byte	0x04, 0x12
        /*01fa*/ 	.short	(.L_105 - .L_104)
	.align		4
.L_104:
        /*01fc*/ 	.word	index@(_ZN7cutlass13device_kernelIN5flash11enable_sm90INS1_16FlashAttnFwdSm90INS1_25CollectiveMainloopFwdSm90ILi2EN4cute5tupleIJNS5_1CILi1EEES8_S8_EEENS6_IJNS7_ILi128EEENS7_ILi96EEENS7_ILi64EEEEEELi256ENS_6half_tEfNS_4arch4Sm90ELb0ELb0ELb0ELb1ELb0ELb1ELb0ELb1ELb0ELb1ELb0ELb0EEENS1_21CollectiveEpilogueFwdINS6_IJSA_NS7_ILi256EEESB_EEES9_SE_SG_Li256ELb1ELb1ELb0ELb0EEENS1_36VarlenDynamicPersistentTileSchedulerILi128ELi96ELi256ELi128ELb0ELb1ELb1ELb0ELb1ELb1EEEEEEEEEvNT_6ParamsE)
        /*0200*/ 	.word	0x00000068


	//----- nvinfo : EIATTR_MIN_STACK_SIZE
	.align		4
.L_105:
        /*0204*/ 	.byte	0x04, 0x12
        /*0206*/ 	.short	(.L_107 - .L_106)
	.align		4
.L_106:
        /*0208*/ 	.word	index@(_ZN7cutlass13device_kernelIN5flash11enable_sm90INS1_16FlashAttnFwdSm90INS1_25CollectiveMainloopFwdSm90ILi2EN4cute5tupleIJNS5_1CILi1EEES8_S8_EEENS6_IJNS7_ILi128EEENS7_ILi96EEENS7_ILi64EEEEEELi256ENS_6half_tEfNS_4arch4Sm90ELb0ELb0ELb0ELb1ELb0ELb0ELb1ELb1ELb0ELb1ELb0ELb0EEENS1_21CollectiveEpilogueFwdINS6_IJSA_NS7_ILi256EEESB_EEES9_SE_SG_Li256ELb1ELb1ELb0ELb0EEENS1_36VarlenDynamicPersistentTileSchedulerILi128ELi96ELi256ELi128ELb0ELb1ELb1ELb0ELb1ELb1EEEEEEEEEvNT_6ParamsE)
        /*020c*/ 	.word	0x00000078


	//----- nvinfo : EIATTR_MIN_STACK_SIZE
	.align		4
.L_107:
        /*0210*/ 	.byte	0x04, 0x12
        /*0212*/ 	.short	(.L_109 - .L_108)
	.align		4
.L_108:
        /*0214*/ 	.word	index@(_ZN7cutlass13device_kernelIN5flash11enable_sm90INS1_16FlashAttnFwdSm90INS1_25CollectiveMainloopFwdSm90ILi2EN4cute5tupleIJNS5_1CILi1EEES8_S8_EEENS6_IJNS7_ILi128EEENS7_ILi96EEENS7_ILi64EEEEEELi256ENS_6half_tEfNS_4arch4Sm90ELb0ELb0ELb0ELb1ELb0ELb1ELb1ELb1ELb0ELb1ELb0ELb0EEENS1_21CollectiveEpilogueFwdINS6_IJSA_NS7_ILi256EEESB_EEES9_SE_SG_Li256ELb1ELb1ELb0ELb0EEENS1_36VarlenDynamicPersistentTileSchedulerILi128ELi96ELi256ELi128ELb0ELb1ELb1ELb0ELb1ELb1EEEEEEEEEvNT_6ParamsE)
        /*0218*/ 	.word	0x00000090


	//----- nvinfo : EIATTR_MIN_STACK_SIZE
	.align		4
.L_109:
        /*021c*/ 	.byte	0x04, 0x12
        /*021e*/ 	.short	(.L_111 - .L_110)
	.align		4
.L_110:
        /*0220*/ 	.word	index@(_ZN7cutlass13device_kernelIN5flash11enable_sm90INS1_16FlashAttnFwdSm90INS1_25CollectiveMainloopFwdSm90ILi2EN4cute5tupleIJNS5_1CILi1EEES8_S8_EEENS6_IJNS7_ILi128EEENS7_ILi96EEENS7_ILi64EEEEEELi256ENS_6half_tEfNS_4arch4Sm90ELb0ELb1ELb0ELb0ELb0ELb0ELb0ELb1ELb0ELb1ELb0ELb0EEENS1_21CollectiveEpilogueFwdINS6_IJSA_NS7_ILi256EEESB_EEES9_SE_SG_Li256ELb0ELb1ELb0ELb0EEENS1_30DynamicPersistentTileSchedulerILi256ELi128ELb0ELb1ELb1EEEEEEEEEvNT_6ParamsE)
        /*0224*/ 	.word	0x00000020


	//----- nvinfo : EIATTR_MIN_STACK_SIZE
	.align		4
.L_111:
        /*0228*/ 	.byte	0x04, 0x12
        /*022a*/ 	.short	(.L_113 - .L_112)
	.align		4
.L_112:
        /*022c*/ 	.word	index@(_ZN7cutlass13device_kernelIN5flash11enable_sm90INS1_16FlashAttnFwdSm90INS1_25CollectiveMainloopFwdSm90ILi2EN4cute5tupleIJNS5_1CILi1EEES8_S8_EEENS6_IJNS7_ILi128EEENS7_ILi96EEENS7_ILi64EEEEEELi256ENS_6half_tEfNS_4arch4Sm90ELb0ELb1ELb0ELb0ELb0ELb0ELb1ELb1ELb0ELb1ELb0ELb0EEENS1_21CollectiveEpilogueFwdINS6_IJSA_NS7_ILi256EEESB_EEES9_SE_SG_Li256ELb0ELb1ELb0ELb0EEENS1_30DynamicPersistentTileSchedulerILi256ELi128ELb0ELb1ELb1EEEEEEEEEvNT_6ParamsE)
        /*0230*/ 	.word	0x000004b0


	//----- nvinfo : EIATTR_MIN_STACK_SIZE
	.align		4
.L_113:
        /*0234*/ 	.byte	0x04, 0x12
        /*0236*/ 	.short	(.L_115 - .L_114)
	.align		4
.L_114:
        /*0238*/ 	.word	index@(_ZN7cutlass13device_kernelIN5flash11enable_sm90INS1_16FlashAttnFwdSm90INS1_25CollectiveMainloopFwdSm90ILi2EN4cute5tupleIJNS5_1CILi1EEES8_S8_EEENS6_IJNS7_ILi128EEENS7_ILi96EEENS7_ILi64EEEEEELi256ENS_6half_tEfNS_4arch4Sm90ELb0ELb1ELb0ELb1ELb0ELb0ELb0ELb1ELb0ELb1ELb0ELb0EEENS1_21CollectiveEpilogueFwdINS6_IJSA_NS7_ILi256EEESB_EEES9_SE_SG_Li256ELb1ELb1ELb0ELb0EEENS1_36VarlenDynamicPersistentTileSchedulerILi128ELi96ELi256ELi128ELb0ELb1ELb1ELb1ELb0ELb1EEEEEEEEEvNT_6ParamsE)
        /*023c*/ 	.word	0x00000048


	//----- nvinfo : EIATTR_MIN_STACK_SIZE
	.align		4
.L_115:
        /*0240*/ 	.byte	0x04, 0x12
        /*0242*/ 	.short	(.L_117 - .L_116)
	.align		4
.L_116:
        /*0244*/ 	.word	index@(_ZN7cutlass13device_kernelIN5flash11enable_sm90INS1_16FlashAttnFwdSm90INS1_25CollectiveMainloopFwdSm90ILi2EN4cute5tupleIJNS5_1CILi1EEES8_S8_EEENS6_IJNS7_ILi128EEENS7_ILi96EEENS7_ILi64EEEEEELi256ENS_6half_tEfNS_4arch4Sm90ELb0ELb1ELb0ELb1ELb0ELb1ELb0ELb1ELb0ELb1ELb0ELb0EEENS1_21CollectiveEpilogueFwdINS6_IJSA_NS7_ILi256EEESB_EEES9_SE_SG_Li256ELb1ELb1ELb0ELb0EEENS1_36VarlenDynamicPersistentTileSchedulerILi128ELi96ELi256ELi128ELb0ELb1ELb1ELb1ELb0ELb1EEEEEEEEEvNT_6ParamsE)
        /*0248*/ 	.word	0x00000058


	//----- nvinfo : EIATTR_MIN_STACK_SIZE
	.align		4
.L_117:
        /*024c*/ 	.byte	0x04, 0x12
        /*024e*/ 	.short	(.L_119 - .L_118)
	.align		4
.L_118:
        /*0250*/ 	.word	index@(_ZN7cutlass13device_kernelIN5flash11enable_sm90INS1_16FlashAttnFwdSm90INS1_25CollectiveMainloopFwdSm90ILi2EN4cute5tupleIJNS5_1CILi1EEES8_S8_EEENS6_IJNS7_ILi128EEENS7_ILi96EEENS7_ILi64EEEEEELi256ENS_6half_tEfNS_4arch4Sm90ELb0ELb1ELb0ELb1ELb0ELb0ELb1ELb1ELb0ELb1ELb0ELb0EEENS1_21CollectiveEpilogueFwdINS6_IJSA_NS7_ILi256EEESB_EEES9_SE_SG_Li256ELb1ELb1ELb0ELb0EEENS1_36VarlenDynamicPersistentTileSchedulerILi128ELi96ELi256ELi128ELb0ELb1ELb1ELb1ELb0ELb1EEEEEEEEEvNT_6ParamsE)
        /*0254*/ 	.word	0x000004d0


	//----- nvinfo : EIATTR_MIN_STACK_SIZE
	.align		4
.L_119:
        /*0258*/ 	.byte	0x04, 0x12
        /*025a*/ 	.short	(.L_121 - .L_120)
	.align		4
.L_120:
        /*025c*/ 	.word	index@(_ZN7cutlass13device_kernelIN5flash11enable_sm90INS1_16FlashAttnFwdSm90INS1_25CollectiveMainloopFwdSm90ILi2EN4cute5tupleIJNS5_1CILi1EEES8_S8_EEENS6_IJNS7_ILi128EEENS7_ILi96EEENS7_ILi64EEEEEELi256ENS_6half_tEfNS_4arch4Sm90ELb0ELb1ELb0ELb1ELb0ELb1ELb1ELb1ELb0ELb1ELb0ELb0EEENS1_21CollectiveEpilogueFwdINS6_IJSA_NS7_ILi256EEESB_EEES9_SE_SG_Li256ELb1ELb1ELb0ELb0EEENS1_36VarlenDynamicPersistentTileSchedulerILi128ELi96ELi256ELi128ELb0ELb1ELb1ELb1ELb0ELb1EEEEEEEEEvNT_6ParamsE)
        /*0260*/ 	.word	0x000004e0


	//----- nvinfo : EIATTR_MIN_STACK_SIZE
	.align		4
.L_121:
        /*0264*/ 	.byte	0x04, 0x12
        /*0266*/ 	.short	(.L_123 - .L_122)
	.align		4
.L_122:
        /*0268*/ 	.word	index@(_ZN7cutlass13device_kernelIN5flash11enable_sm90INS1_16FlashAttnFwdSm90INS1_25CollectiveMainloopFwdSm90ILi2EN4cute5tupleIJNS5_1CILi1EEES8_S8_EEENS6_IJNS7_ILi128EEENS7_ILi96EEENS7_ILi64EEEEEELi256ENS_6half_tEfNS_4arch4Sm90ELb1ELb0ELb0ELb0ELb0ELb0ELb0ELb1ELb0ELb1ELb0ELb0EEENS1_21CollectiveEpilogueFwdINS6_IJSA_NS7_ILi256EEESB_EEES9_SE_SG_Li256ELb0ELb1ELb0ELb0EEENS1_30DynamicPersistentTileSchedulerILi256ELi128ELb0ELb1ELb1EEEEEEEEEvNT_6ParamsE)
        /*026c*/ 	.word	0x00000028


	//----- nvinfo : EIATTR_MIN_STACK_SIZE
	.align		4
.L_123:
        /*0270*/ 	.byte	0x04, 0x12
        /*0272*/ 	.short	(.L_125 - .L_124)
	.align		4
.L_124:
        /*0274*/ 	.word	index@(_ZN7cutlass13device_kernelIN5flash11enable_sm90INS1_16FlashAttnFwdSm90INS1_25CollectiveMainloopFwdSm90ILi2EN4cute5tupleIJNS5_1CILi1EEES8_S8_EEENS6_IJNS7_ILi128EEENS7_ILi96EEENS7_ILi64EEEEEELi256ENS_6half_tEfNS_4arch4Sm90ELb1ELb0ELb0ELb0ELb0ELb0ELb1ELb1ELb0ELb1ELb0ELb0EEENS1_21CollectiveEpilogueFwdINS6_IJSA_NS7_ILi256EEESB_EEES9_SE_SG_Li256ELb0ELb1ELb0ELb0EEENS1_30DynamicPersistentTileSchedulerILi256ELi128ELb0ELb1ELb1EEEEEEEEEvNT_6ParamsE)
        /*0278*/ 	.word	0x00000050


	//----- nvinfo : EIATTR_MIN_STACK_SIZE
	.align		4
.L_125:
        /*027c*/ 	.byte	0x04, 0x12
        /*027e*/ 	.short	(.L_127 - .L_126)
	.align		4
.L_126:
        /*0280*/ 	.word	index@(_ZN7cutlass13device_kernelIN5flash11enable_sm90INS1_16FlashAttnFwdSm90INS1_25CollectiveMainloopFwdSm90ILi2EN4cute5tupleIJNS5_1CILi1EEES8_S8_EEENS6_IJNS7_ILi128EEENS7_ILi96EEENS7_ILi64EEEEEELi256ENS_6half_tEfNS_4arch4Sm90ELb1ELb0ELb0ELb1ELb0ELb0ELb0ELb1ELb0ELb1ELb0ELb0EEENS1_21CollectiveEpilogueFwdINS6_IJSA_NS7_ILi256EEESB_EEES9_SE_SG_Li256ELb1ELb1ELb0ELb0EEENS1_36VarlenDynamicPersistentTileSchedulerILi128ELi96ELi256ELi128ELb0ELb1ELb1ELb1ELb1ELb1EEEEEEEEEvNT_6ParamsE)
        /*0284*/ 	.word	0x00000058


	//----- nvinfo : EIATTR_MIN_STACK_SIZE
	.align		4
.L_127:
        /*0288*/ 	.byte	0x04, 0x12
        /*028a*/ 	.short	(.L_129 - .L_128)
	.align		4
.L_128:
        /*028c*/ 	.word	index@(_ZN7cutlass13device_kernelIN5flash11enable_sm90INS1_16FlashAttnFwdSm90INS1_25CollectiveMainloopFwdSm90ILi2EN4cute5tupleIJNS5_1CILi1EEES8_S8_EEENS6_IJNS7_ILi128EEENS7_ILi96EEENS7_ILi64EEEEEELi256ENS_6half_tEfNS_4arch4Sm90ELb1ELb0ELb0ELb1ELb0ELb1ELb0ELb1ELb0ELb1ELb0ELb0EEENS1_21CollectiveEpilogueFwdINS6_IJSA_NS7_ILi256EEESB_EEES9_SE_SG_Li256ELb1ELb1ELb0ELb0EEENS1_36VarlenDynamicPersistentTileSchedulerILi128ELi96ELi256ELi128ELb0ELb1ELb1ELb1ELb1ELb1EEEEEEEEEvNT_6ParamsE)
        /*0290*/ 	.word	0x00000060


	//----- nvinfo : EIATTR_MIN_STACK_SIZE
	.align		4
.L_129:
        /*0294*/ 	.byte	0x04, 0x12
        /*0296*/ 	.short	(.L_131 - .L_130)
	.align		4
.L_130:
        /*0298*/ 	.word	index@(_ZN7cutlass13device_kernelIN5flash11enable_sm90INS1_16FlashAttnFwdSm90INS1_25CollectiveMainloopFwdSm90ILi2EN4cute5tupleIJNS5_1CILi1EEES8_S8_EEENS6_IJNS7_ILi128EEENS7_ILi96EEENS7_ILi64EEEEEELi256ENS_6half_tEfNS_4arch4Sm90ELb1ELb0ELb0ELb1ELb0ELb0ELb1ELb1ELb0ELb1ELb0ELb0EEENS1_21CollectiveEpilogueFwdINS6_IJSA_NS7_ILi256EEESB_EEES9_SE_SG_Li256ELb1ELb1ELb0ELb0EEENS1_36VarlenDynamicPersistentTileSchedulerILi128ELi96ELi256ELi128ELb0ELb1ELb1ELb1ELb1ELb1EEEEEEEEEvNT_6ParamsE)
        /*029c*/ 	.word	0x00000070


	//----- nvinfo : EIATTR_MIN_STACK_SIZE
	.align		4
.L_131:
        /*02a0*/ 	.byte	0x04, 0x12
        /*02a2*/ 	.short	(.L_133 - .L_132)
	.align		4
.L_132:
        /*02a4*/ 	.word	index@(_ZN7cutlass13device_kernelIN5flash11enable_sm90INS1_16FlashAttnFwdSm90INS1_25CollectiveMainloopFwdSm90ILi2EN4cute5tupleIJNS5_1CILi1EEES8_S8_EEENS6_IJNS7_ILi128EEENS7_ILi96EEENS7_ILi64EEEEEELi256ENS_6half_tEfNS_4arch4Sm90ELb1ELb0ELb0ELb1ELb0ELb1ELb1ELb1ELb0ELb1ELb0ELb0EEENS1_21CollectiveEpilogueFwdINS6_IJSA_NS7_ILi256EEESB_EEES9_SE_SG_Li256ELb1ELb1ELb0ELb0EEENS1_36VarlenDynamicPersistentTileSchedulerILi128ELi96ELi256ELi128ELb0ELb1ELb1ELb1ELb1ELb1EEEEEEEEEvNT_6ParamsE)
        /*02a8*/ 	.word	0x000000b0
.L_133:


//--------------------- .nv.compat                --------------------------
	.section	.nv.compat,"",@"SHT_CUDA_COMPAT_INFO"
	.align	4
        /*0000*/ 	.byte	0x02, 0x09, 0x01, 0x00, 0x02, 0x02, 0x04, 0x00, 0x02, 0x05, 0x05, 0x00, 0x03, 0x07, 0x01, 0x01
        /*0010*/ 	.byte	0x02, 0x03, 0x01, 0x00, 0x02, 0x06, 0x01, 0x00, 0x04, 0x0b, 0x08, 0x00, 0x00, 0x00, 0x00, 0x00
        /*0020*/ 	.byte	0x00, 0x00, 0x00, 0x00


//--------------------- .nv.info._ZN7cutlass13device_kernelIN5flash11enable_sm90INS1_16FlashAttnFwdSm90INS1_25CollectiveMainloopFwdSm90ILi2EN4cute5tupleIJNS5_1CILi1EEES8_S8_EEENS6_IJNS7_ILi128EEENS7_ILi96EEENS7_ILi64EEEEEELi256ENS_6half_tEfNS_4arch4Sm90ELb0ELb0ELb0ELb0ELb0ELb0ELb0ELb1ELb0ELb1ELb0ELb0EEENS1_21CollectiveEpilogueFwdINS6_IJSA_NS7_ILi256EEESB_EEES9_SE_SG_Li256ELb0ELb1ELb0ELb0EEENS1_29StaticPersistentTileSchedulerILb0EEEEEEEEEvNT_6ParamsE --------------------------
	.section	.nv.info._ZN7cutlass13device_kernelIN5flash11enable_sm90INS1_16FlashAttnFwdSm90INS1_25CollectiveMainloopFwdSm90ILi2EN4cute5tupleIJNS5_1CILi1EEES8_S8_EEENS6_IJNS7_ILi128EEENS7_ILi96EEENS7_ILi64EEEEEELi256ENS_6half_tEfNS_4arch4Sm90ELb0ELb0ELb0ELb0ELb0ELb0ELb0ELb1ELb0ELb1ELb0ELb0EEENS1_21CollectiveEpilogueFwdINS6_IJSA_NS7_ILi256EEESB_EEES9_SE_SG_Li256ELb0ELb1ELb0ELb0EEENS1_29StaticPersistentTileSchedulerILb0EEEEEEEEEvNT_6ParamsE,"",@"SHT_CUDA_INFO"
	.sectionflags	@""
	.align	4


	//----- nvinfo : EIATTR_CUDA_API_VERSION
	.align		4
        /*0000*/ 	.byte	0x04, 0x37
        /*0002*/ 	.short	(.L_135 - .L_134)
.L_134:
        /*0004*/ 	.word	0x00000082


	//----- nvinfo : EIATTR_KPARAM_INFO
	.align		4
.L_135:
        /*0008*/ 	.byte	0x04, 0x17
        /*000a*/ 	.short	(.L_137 - .L_136)
.L_136:
        /*000c*/ 	.word	0x00000000
        /*0010*/ 	.short	0x0000
        /*0012*/ 	.short	0x0070
        /*0014*/ 	.byte	0x00, 0xf0, 0x01, 0x28


	//----- nvinfo : EIATTR_SPARSE_MMA_MASK
	.align		4
.L_137:
        /*0018*/ 	.byte	0x03, 0x50
        /*001a*/ 	.short	0x0000


	//----- nvinfo : EIATTR_MAXREG_COUNT
	.align		4
        /*001c*/ 	.byte	0x03, 0x1b
        /*001e*/ 	.short	0x00a8


	//----- nvinfo : EIATTR_NUM_BARRIERS
	.align		4
        /*0020*/ 	.byte	0x02, 0x4c
        /*0022*/ 	.byte	0x10
	.zero		1


	//----- nvinfo : EIATTR_EXTERNS
	.align		4
        /*0024*/ 	.byte	0x04, 0x0f
        /*0026*/ 	.short	(.L_139 - .L_138)


	//   ....[0]....
	.align		4
.L_138:
        /*0028*/ 	.word	index@(__assertfail)


	//----- nvinfo : EIATTR_ANNOTATIONS
	.align		4
.L_139:
        /*002c*/ 	.byte	0x04, 0x55
        /*002e*/ 	.short	(.L_141 - .L_140)


	//   ....[0]....
.L_140:
        /*0030*/ 	.word	0x00000001
        /*0034*/ 	.byte	0xc0, 0x71, 0x00, 0x00, 0x01, 0x00, 0x00, 0x00, 0x00, 0x73, 0x00, 0x00, 0x01, 0x00, 0x00, 0x00
        /* <DEDUP_REMOVED lines=25> */
        /*01d4*/ 	.byte	0x50, 0xb0, 0x00, 0x00


	//----- nvinfo : EIATTR_MERCURY_ISA_VERSION
	.align		4
.L_141:
        /*01d8*/ 	.byte	0x03, 0x5f
        /*01da*/ 	.short	0x0101


	//----- nvinfo : EIATTR_INT_WARP_WIDE_INSTR_OFFSETS
	.align		4
        /*01dc*/ 	.byte	0x04, 0x31
        /*01de*/ 	.short	(.L_143 - .L_142)


	//   ....[0]....
.L_142:
        /*01e0*/ 	.word	0x00000130


	//   ....[1]....
        /*01e4*/ 	.word	0x00000170


	//   ....[2]....
        /*01e8*/ 	.word	0x000001e0


	//----- nvinfo : EIATTR_COOP_GROUP_MASK_REGIDS
	.align		4
.L_143:
        /*01ec*/ 	.byte	0x04, 0x29
        /*01ee*/ 	.short	(.L_145 - .L_144)


	//   ....[0]....
.L_144:
        /*01f0*/ 	.word	0xffffffff


	//   ....[1]....
        /*01f4*/ 	.word	0xffffffff


	//   ....[2]....
        /*01f8*/ 	.word	0xffffffff


	//   ....[3]....
        /*01fc*/ 	.word	0xffffffff


	//   ....[4]....
        /*0200*/ 	.word	0xffffffff


	//   ....[5]....
        /*0204*/ 	.word	0xffffffff


	//   ....[6]....
        /*0208*/ 	.word	0xffffffff


	//   ....[7]....
        /*020c*/ 	.word	0xffffffff


	//   ....[8]....
        /*0210*/ 	.word	0xffffffff


	//   ....[9]....
        /*0214*/ 	.word	0xffffffff


	//   ....[10]....
        /*0218*/ 	.word	0xffffffff


	//   ....[11]....
        /*021c*/ 	.word	0xffffffff


	//   ....[12]....
        /*0220*/ 	.word	0xffffffff


	//   ....[13]....
        /*0224*/ 	.word	0xffffffff


	//   ....[14]....
        /*0228*/ 	.word	0xffffffff


	//   ....[15]....
        /*022c*/ 	.word	0xffffffff


	//   ....[16]....
        /*0230*/ 	.word	0xffffffff


	//   ....[17]....
        /*0234*/ 	.word	0xffffffff


	//   ....[18]....
        /*0238*/ 	.word	0xffffffff


	//   ....[19]....
        /*023c*/ 	.word	0xffffffff


	//   ....[20]....
        /*0240*/ 	.word	0xffffffff


	//   ....[21]....
        /*0244*/ 	.word	0xffffffff


	//   ....[22]....
        /*0248*/ 	.word	0xffffffff


	//   ....[23]....
        /*024c*/ 	.word	0xffffffff


	//   ....[24]....
        /*0250*/ 	.word	0xffffffff


	//   ....[25]....
        /*0254*/ 	.word	0xffffffff


	//   ....[26]....
        /*0258*/ 	.word	0xffffffff


	//   ....[27]....
        /*025c*/ 	.word	0xffffffff


	//   ....[28]....
        /*0260*/ 	.word	0xffffffff


	//   ....[29]....
        /*0264*/ 	.word	0xffffffff


	//   ....[30]....
        /*0268*/ 	.word	0xffffffff


	//   ....[31]....
        /*026c*/ 	.word	0xffffffff


	//   ....[32]....
        /*0270*/ 	.word	0xffffffff


	//   ....[33]....
        /*0274*/ 	.word	0xffffffff


	//   ....[34]....
        /*0278*/ 	.word	0xffffffff


	//   ....[35]....
        /*027c*/ 	.word	0xffffffff


	//   ....[36]....
        /*0280*/ 	.word	0xffffffff


	//   ....[37]....
        /*0284*/ 	.word	0xffffffff


	//   ....[38]....
        /*0288*/ 	.word	0xffffffff


	//   ....[39]....
        /*028c*/ 	.word	0xffffffff


	//   ....[40]....
        /*0290*/ 	.word	0xffffffff


	//   ....[41]....
        /*0294*/ 	.word	0xffffffff


	//   ....[42]....
        /*0298*/ 	.word	0xffffffff


	//   ....[43]....
        /*029c*/ 	.word	0xffffffff


	//   ....[44]....
        /*02a0*/ 	.word	0xffffffff


	//   ....[45]....
        /*02a4*/ 	.word	0xffffffff


	//   ....[46]....
        /*02a8*/ 	.word	0xffffffff


	//   ....[47]....
        /*02ac*/ 	.word	0xffffffff


	//   ....[48]....
        /*02b0*/ 	.word	0xffffffff


	//   ....[49]....
        /*02b4*/ 	.word	0xffffffff


	//   ....[50]....
        /*02b8*/ 	.word	0x0500000f


	//   ....[51]....
        /*02bc*/ 	.word	0x0500000f


	//   ....[52]....
        /*02c0*/ 	.word	0x0500000f


	//   ....[53]....
        /*02c4*/ 	.word	0x0500000f


	//   ....[54]....
        /*02c8*/ 	.word	0x0500000f


	//   ....[55]....
        /*02cc*/ 	.word	0x0500000f


	//   ....[56]....
        /*02d0*/ 	.word	0x0500000f


	//   ....[57]....
        /*02d4*/ 	.word	0x0500000f


	//   ....[58]....
        /*02d8*/ 	.word	0x0500000f


	//   ....[59]....
        /*02dc*/ 	.word	0x0500000f


	//   ....[60]....
        /*02e0*/ 	.word	0x0500000f


	//   ....[61]....
        /*02e4*/ 	.word	0x0500000f


	//   ....[62]....
        /*02e8*/ 	.word	0x0500000f


	//   ....[63]....
        /*02ec*/ 	.word	0x0500000f


	//   ....[64]....
        /*02f0*/ 	.word	0x0500000f


	//   ....[65]....
        /*02f4*/ 	.word	0x0500000f


	//   ....[66]....
        /*02f8*/ 	.word	0x0500000f


	//   ....[67]....
        /*02fc*/ 	.word	0x0500000f


	//----- nvinfo : EIATTR_COOP_GROUP_INSTR_OFFSETS
	.align		4
.L_145:
        /*0300*/ 	.byte	0x04, 0x28
        /*0302*/ 	.short	(.L_147 - .L_146)


	//   ....[0]....
.L_146:
        /*0304*/ 	.word	0x00000070


	//   ....[1]....
        /*0308*/ 	.word	0x00000140


	//   ....[2]....
        /*030c*/ 	.word	0x00000190


	//   ....[3]....
        /*0310*/ 	.word	0x000003c0


	//   ....[4]....
        /*0314*/ 	.word	0x00000520


	//   ....[5]....
        /*0318*/ 	.word	0x00000640


	//   ....[6]....
        /*031c*/ 	.word	0x000007a0


	//   ....[7]....
        /*0320*/ 	.word	0x00000db0


	//   ....[8]....
        /*0324*/ 	.word	0x00001ad0


	//   ....[9]....
        /*0328*/ 	.word	0x00001b20


	//   ....[10]....
        /*032c*/ 	.word	0x00001f80


	//   ....[11]....
        /*0330*/ 	.word	0x00002000


	//   ....[12]....
        /*0334*/ 	.word	0x00003090


	//   ....[13]....
        /*0338*/ 	.word	0x000030c0


	//   ....[14]....
        /*033c*/ 	.word	0x000034c0


	//   ....[15]....
        /*0340*/ 	.word	0x00003690


	//   ....[16]....
        /*0344*/ 	.word	0x00004960


	//   ....[17]....
        /*0348*/ 	.word	0x00004990


	//   ....[18]....
        /*034c*/ 	.word	0x00004a10


	//   ....[19]....
        /*0350*/ 	.word	0x00004a30


	//   ....[20]....
        /*0354*/ 	.word	0x00006490


	//   ....[21]....
        /*0358*/ 	.word	0x000064c0


	//   ....[22]....
        /*035c*/ 	.word	0x00006650


	//   ....[23]....
        /*0360*/ 	.word	0x00006660


	//   ....[24]....
        /*0364*/ 	.word	0x00006b80


	//   ....[25]....
        /*0368*/ 	.word	0x00006ba0


	//   ....[26]....
        /*036c*/ 	.word	0x00006ce0


	//   ....[27]....
        /*0370*/ 	.word	0x00006d00


	//   ....[28]....
        /*0374*/ 	.word	0x00006e30


	//   ....[29]....
        /*0378*/ 	.word	0x00006e50


	//   ....[30]....
        /*037c*/ 	.word	0x00006f90


	//   ....[31]....
        /*0380*/ 	.word	0x00006fd0


	//   ....[32]....
        /*0384*/ 	.word	0x00007a00


	//   ....[33]....
        /*0388*/ 	.word	0x00008370


	//   ....[34]....
        /*038c*/ 	.word	0x00008380


	//   ....[35]....
        /*0390*/ 	.word	0x000083c0


	//   ....[36]....
        /*0394*/ 	.word	0x00008400


	//   ....[37]....
        /*0398*/ 	.word	0x00008500


	//   ....[38]....
        /*039c*/ 	.word	0x00008510


	//   ....[39]....
        /*03a0*/ 	.word	0x000085a0


	//   ....[40]....
        /*03a4*/ 	.word	0x000085b0


	//   ....[41]....
        /*03a8*/ 	.word	0x00008640


	//   ....[42]....
        /*03ac*/ 	.word	0x00008650


	//   ....[43]....
        /*03b0*/ 	.word	0x000086e0


	//   ....[44]....
        /*03b4*/ 	.word	0x000086f0


	//   ....[45]....
        /*03b8*/ 	.word	0x00008770


	//   ....[46]....
        /*03bc*/ 	.word	0x00008780


	//   ....[47]....
        /*03c0*/ 	.word	0x00008790


	//   ....[48]....
        /*03c4*/ 	.word	0x000087a0


	//   ....[49]....
        /*03c8*/ 	.word	0x0000af80


	//   ....[50]....
        /*03cc*/ 	.word	0x0000b480


	//   ....[51]....
        /*03d0*/ 	.word	0x0000b5f0


	//   ....[52]....
        /*03d4*/ 	.word	0x0000b650


	//   ....[53]....
        /*03d8*/ 	.word	0x0000b720


	//   ....[54]....
        /*03dc*/ 	.word	0x0000b7c0


	//   ....[55]....
        /*03e0*/ 	.word	0x0000b860


	//   ....[56]....
        /*03e4*/ 	.word	0x0000b970


	//   ....[57]....
        /*03e8*/ 	.word	0x0000b9d0


	//   ....[58]....
        /*03ec*/ 	.word	0x0000bad0


	//   ....[59]....
        /*03f0*/ 	.word	0x0000bb30


	//   ....[60]....
        /*03f4*/ 	.word	0x0000bc30


	//   ....[61]....
        /*03f8*/ 	.word	0x0000bc90


	//   ....[62]....
        /*03fc*/ 	.word	0x0000bd90


	//   ....[63]....
        /*0400*/ 	.word	0x0000bdf0


	//   ....[64]....
        /*0404*/ 	.word	0x0000bee0


	//   ....[65]....
        /*0408*/ 	.word	0x0000bf40


	//   ....[66]....
        /*040c*/ 	.word	0x0000bfe0


	//   ....[67]....
        /*0410*/ 	.word	0x0000c3d0


	//----- nvinfo : EIATTR_REG_RECONFIG
	.align		4
.L_147:
        /*0414*/ 	.byte	0x01, 0x54
	.zero		2


	//----- nvinfo : EIATTR_SYSCALL_OFFSETS
	.align		4
        /*0418*/ 	.byte	0x04, 0x46
        /*041a*/ 	.short	(.L_149 - .L_148)


	//   ....[0]....
.L_148:
        /*041c*/ 	.word	0x00001110


	//   ....[1]....
        /*0420*/ 	.word	0x00007660


	//   ....[2]....
        /*0424*/ 	.word	0x000077a0


	//   ....[3]....
        /*0428*/ 	.word	0x00007890


	//   ....[4]....
        /*042c*/ 	.word	0x00007f90


	//----- nvinfo : EIATTR_MBARRIER_INSTR_OFFSETS
	.align		4
.L_149:
        /*0430*/ 	.byte	0x04, 0x39
        /*0432*/ 	.short	(.L_151 - .L_150)


	//   ....[0]....
.L_150:
        /*0434*/ 	.word	0x00000270
        /*0438*/ 	.word	0x000000ff
        /*043c*/ 	.word	0x00022800
        /*0440*/ 	.short	0x0100
        /*0442*/ 	.byte	0x08
	.zero		1


	//   ....[1]....
        /*0444*/ 	.word	0x00000280
        /*0448*/ 	.word	0x000000ff
        /*044c*/ 	.word	0x00022820
        /*0450*/ 	.short	0x0100
        /*0452*/ 	.byte	0x08
	.zero		1


	//   ....[2]....
        /*0454*/ 	.word	0x00000370
        /*0458*/ 	.word	0x000000ff
        /*045c*/ 	.word	0x00022830
        /*0460*/ 	.short	0x0100
        /*0462*/ 	.byte	0x08
	.zero		1


	//   ....[3]....
        /*0464*/ 	.word	0x00000380
        /*0468*/ 	.word	0x000000ff
        /*046c*/ 	.word	0x00022840
        /*0470*/ 	.short	0x0100
        /*0472*/ 	.byte	0x08
	.zero		1


	//   ....[4]....
        /*0474*/ 	.word	0x00000390
        /*0478*/ 	.word	0x000000ff
        /*047c*/ 	.word	0x00022838
        /*0480*/ 	.short	0x0100
        /*0482*/ 	.byte	0x08
	.zero		1


	//   ....[5]....
        /*0484*/ 	.word	0x000003a0
        /*0488*/ 	.word	0x000000ff
        /*048c*/ 	.word	0x00022848
        /*0490*/ 	.short	0x0100
        /*0492*/ 	.byte	0x08
	.zero		1


	//   ....[6]....
        /*0494*/ 	.word	0x000004d0
        /*0498*/ 	.word	0x000000ff
        /*049c*/ 	.word	0x00022850
        /*04a0*/ 	.short	0x0100
        /*04a2*/ 	.byte	0x08
	.zero		1


	//   ....[7]....
        /*04a4*/ 	.word	0x000004e0
        /*04a8*/ 	.word	0x000000ff
        /*04ac*/ 	.word	0x00022860
        /*04b0*/ 	.short	0x0100
        /*04b2*/ 	.byte	0x08
	.zero		1


	//   ....[8]....
        /*04b4*/ 	.word	0x000004f0
        /*04b8*/ 	.word	0x000000ff
        /*04bc*/ 	.word	0x00022858
        /*04c0*/ 	.short	0x0100
        /*04c2*/ 	.byte	0x08
	.zero		1


	//   ....[9]....
        /*04c4*/ 	.word	0x00000500
        /*04c8*/ 	.word	0x000000ff
        /*04cc*/ 	.word	0x00022868
        /*04d0*/ 	.short	0x0100
        /*04d2*/ 	.byte	0x08
	.zero		1


	//   ....[10]....
        /*04d4*/ 	.word	0x000005f0
        /*04d8*/ 	.word	0x000000ff
        /*04dc*/ 	.word	0x00022870
        /*04e0*/ 	.short	0x0100
        /*04e2*/ 	.byte	0x06
	.zero		1


	//   ....[11]....
        /*04e4*/ 	.word	0x00000600
        /*04e8*/ 	.word	0x000000ff
        /*04ec*/ 	.word	0x00022880
        /*04f0*/ 	.short	0x0100
        /*04f2*/ 	.byte	0x06
	.zero		1


	//   ....[12]....
        /*04f4*/ 	.word	0x00000610
        /*04f8*/ 	.word	0x000000ff
        /*04fc*/ 	.word	0x00022878
        /*0500*/ 	.short	0x0100
        /*0502*/ 	.byte	0x06
	.zero		1


	//   ....[13]....
        /*0504*/ 	.word	0x00000620
        /*0508*/ 	.word	0x000000ff
        /*050c*/ 	.word	0x00022888
        /*0510*/ 	.short	0x0100
        /*0512*/ 	.byte	0x06
	.zero		1


	//   ....[14]....
        /*0514*/ 	.word	0x00000750
        /*0518*/ 	.word	0x000000ff
        /*051c*/ 	.word	0x00022890
        /*0520*/ 	.short	0x0100
        /*0522*/ 	.byte	0x08
	.zero		1


	//   ....[15]....
        /*0524*/ 	.word	0x00000760
        /*0528*/ 	.word	0x000000ff
        /*052c*/ 	.word	0x000228a0
        /*0530*/ 	.short	0x0100
        /*0532*/ 	.byte	0x08
	.zero		1


	//   ....[16]....
        /*0534*/ 	.word	0x00000770
        /*0538*/ 	.word	0x000000ff
        /*053c*/ 	.word	0x00022898
        /*0540*/ 	.short	0x0100
        /*0542*/ 	.byte	0x08
	.zero		1


	//   ....[17]....
        /*0544*/ 	.word	0x00000780
        /*0548*/ 	.word	0x000000ff
        /*054c*/ 	.word	0x000228a8
        /*0550*/ 	.short	0x0100
        /*0552*/ 	.byte	0x08
	.zero		1


	//   ....[18]....
        /*0554*/ 	.word	0x000008b0
        /*0558*/ 	.word	0x000000ff
        /*055c*/ 	.word	0x000228b0
        /*0560*/ 	.short	0x0100
        /*0562*/ 	.byte	0x08
	.zero		1


	//   ....[19]....
        /*0564*/ 	.word	0x000008c0
        /*0568*/ 	.word	0x000000ff
        /*056c*/ 	.word	0x000228c0
        /*0570*/ 	.short	0x0100
        /*0572*/ 	.byte	0x08
	.zero		1


	//   ....[20]....
        /*0574*/ 	.word	0x000008d0
        /*0578*/ 	.word	0x000000ff
        /*057c*/ 	.word	0x000228b8
        /*0580*/ 	.short	0x0100
        /*0582*/ 	.byte	0x08
	.zero		1


	//   ....[21]....
        /*0584*/ 	.word	0x000008e0
        /*0588*/ 	.word	0x000000ff
        /*058c*/ 	.word	0x000228c8
        /*0590*/ 	.short	0x0100
        /*0592*/ 	.byte	0x08
	.zero		1


	//   ....[22]....
        /*0594*/ 	.word	0x00001160
        /*0598*/ 	.word	0x000000ff
        /*059c*/ 	.word	0x00022800
        /*05a0*/ 	.short	0x010a
        /*05a2*/ 	.byte	0x2d
	.zero		1


	//   ....[23]....
        /*05a4*/ 	.word	0x00001230
        /*05a8*/ 	.word	0x000000ff
        /*05ac*/ 	.word	0x00022830
        /*05b0*/ 	.short	0x010a
        /*05b2*/ 	.byte	0x15
	.zero		1


	//   ....[24]....
        /*05b4*/ 	.word	0x00001270
        /*05b8*/ 	.word	0x000000ff
        /*05bc*/ 	.word	0x00022830
        /*05c0*/ 	.short	0x010a
        /*05c2*/ 	.byte	0x15
	.zero		1


	//   ....[25]....
        /*05c4*/ 	.word	0x00002440
        /*05c8*/ 	.word	0x00000004
        /*05cc*/ 	.word	0x00000000
        /*05d0*/ 	.short	0x0101
        /*05d2*/ 	.byte	0x3f
	.zero		1


	//   ....[26]....
        /*05d4*/ 	.word	0x00002870
        /*05d8*/ 	.word	0x000000ff
        /*05dc*/ 	.word	0x00022850
        /*05e0*/ 	.short	0x010a
        /*05e2*/ 	.byte	0x15
	.zero		1


	//   ....[27]....
        /*05e4*/ 	.word	0x000028b0
        /*05e8*/ 	.word	0x000000ff
        /*05ec*/ 	.word	0x00022850
        /*05f0*/ 	.short	0x010a
        /*05f2*/ 	.byte	0x15
	.zero		1


	//   ....[28]....
        /*05f4*/ 	.word	0x00002ba0
        /*05f8*/ 	.word	0x00000008
        /*05fc*/ 	.word	0x00000000
        /*0600*/ 	.short	0x0101
        /*0602*/ 	.byte	0x3f
	.zero		1


	//   ....[29]....
        /*0604*/ 	.word	0x00002d20
        /*0608*/ 	.word	0x000000ff
        /*060c*/ 	.word	0x00022830
        /*0610*/ 	.short	0x010a
        /*0612*/ 	.byte	0x17
	.zero		1


	//   ....[30]....
        /*0614*/ 	.word	0x00002d70
        /*0618*/ 	.word	0x000000ff
        /*061c*/ 	.word	0x00022830
        /*0620*/ 	.short	0x010a
        /*0622*/ 	.byte	0x17
	.zero		1


	//   ....[31]....
        /*0624*/ 	.word	0x00003a20
        /*0628*/ 	.word	0x0000009a
        /*062c*/ 	.word	0x00000000
        /*0630*/ 	.short	0x0101
        /*0632*/ 	.byte	0x3f
	.zero		1


	//   ....[32]....
        /*0634*/ 	.word	0x00004610
        /*0638*/ 	.word	0x000000ff
        /*063c*/ 	.word	0x00022850
        /*0640*/ 	.short	0x010a
        /*0642*/ 	.byte	0x17
	.zero		1


	//   ....[33]....
        /*0644*/ 	.word	0x00004660
        /*0648*/ 	.word	0x000000ff
        /*064c*/ 	.word	0x00022850
        /*0650*/ 	.short	0x010a
        /*0652*/ 	.byte	0x17
	.zero		1


	//   ....[34]....
        /*0654*/ 	.word	0x00004940
        /*0658*/ 	.word	0x000000b7
        /*065c*/ 	.word	0x00000000
        /*0660*/ 	.short	0x0101
        /*0662*/ 	.byte	0x3f
	.zero		1


	//   ....[35]....
        /*0664*/ 	.word	0x00006b60
        /*0668*/ 	.word	0x000000ce
        /*066c*/ 	.word	0x00000000
        /*0670*/ 	.short	0x0101
        /*0672*/ 	.byte	0x3f
	.zero		1


	//   ....[36]....
        /*0674*/ 	.word	0x00007c30
        /*0678*/ 	.word	0x00000000
        /*067c*/ 	.word	0x00022840
        /*0680*/ 	.short	0x010a
        /*0682*/ 	.byte	0x3f
	.zero		1


	//   ....[37]....
        /*0684*/ 	.word	0x000088a0
        /*0688*/ 	.word	0x000000ff
        /*068c*/ 	.word	0x00022800
        /*0690*/ 	.short	0x0107
        /*0692*/ 	.byte	0x24
	.zero		1


	//   ....[38]....
        /*0694*/ 	.word	0x00008900
        /*0698*/ 	.word	0x000000ff
        /*069c*/ 	.word	0x00022800
        /*06a0*/ 	.short	0x0101
        /*06a2*/ 	.byte	0x24
	.zero		1


	//   ....[39]....
        /*06a4*/ 	.word	0x00008920
        /*06a8*/ 	.word	0x000000ff
        /*06ac*/ 	.word	0x00022820
        /*06b0*/ 	.short	0x010a
        /*06b2*/ 	.byte	0x24
	.zero		1


	//   ....[40]....
        /*06b4*/ 	.word	0x00008a00
        /*06b8*/ 	.word	0x00000002
        /*06bc*/ 	.word	0x00022860
        /*06c0*/ 	.short	0x010a
        /*06c2*/ 	.byte	0x3f
	.zero		1


	//   ....[41]....
        /*06c4*/ 	.word	0x00009220
        /*06c8*/ 	.word	0x00000003
        /*06cc*/ 	.word	0x00022840
        /*06d0*/ 	.short	0x010a
        /*06d2*/ 	.byte	0x3f
	.zero		1


	//   ....[42]....
        /*06d4*/ 	.word	0x00009470
        /*06d8*/ 	.word	0x00000003
        /*06dc*/ 	.word	0x00022860
        /*06e0*/ 	.short	0x010a
        /*06e2*/ 	.byte	0x3f
	.zero		1


	//   ....[43]....
        /*06e4*/ 	.word	0x00009c80
        /*06e8*/ 	.word	0x00000004
        /*06ec*/ 	.word	0x00022840
        /*06f0*/ 	.short	0x010a
        /*06f2*/ 	.byte	0x3f
	.zero		1


	//   ....[44]....
        /*06f4*/ 	.word	0x00009eb0
        /*06f8*/ 	.word	0x00000004
        /*06fc*/ 	.word	0x00022860
        /*0700*/ 	.short	0x010a
        /*0702*/ 	.byte	0x3f
	.zero		1


	//   ....[45]....
        /*0704*/ 	.word	0x0000a610
        /*0708*/ 	.word	0x00000004
        /*070c*/ 	.word	0x00022840
        /*0710*/ 	.short	0x010a
        /*0712*/ 	.byte	0x3f
	.zero		1


	//   ....[46]....
        /*0714*/ 	.word	0x0000a860
        /*0718*/ 	.word	0x00000004
        /*071c*/ 	.word	0x00022860
        /*0720*/ 	.short	0x010a
        /*0722*/ 	.byte	0x3f
	.zero		1


	//   ....[47]....
        /*0724*/ 	.word	0x0000af00
        /*0728*/ 	.word	0x00000000
        /*072c*/ 	.word	0x00022820
        /*0730*/ 	.short	0x010a
        /*0732*/ 	.byte	0x3f
	.zero		1


	//   ....[48]....
        /*0734*/ 	.word	0x0000b0d0
        /*0738*/ 	.word	0x00000006
        /*073c*/ 	.word	0x00000000
        /*0740*/ 	.short	0x010a
        /*0742*/ 	.byte	0x3f
	.zero		1


	//   ....[49]....
        /*0744*/ 	.word	0x0000b120
        /*0748*/ 	.word	0x00000003
        /*074c*/ 	.word	0x00000000
        /*0750*/ 	.short	0x010a
        /*0752*/ 	.byte	0x3f
	.zero		1


	//   ....[50]....
        /*0754*/ 	.word	0x0000b180
        /*0758*/ 	.word	0x00000012
        /*075c*/ 	.word	0x00000000
        /*0760*/ 	.short	0x010a
        /*0762*/ 	.byte	0x3f
	.zero		1


	//   ....[51]....
        /*0764*/ 	.word	0x0000b1b0
        /*0768*/ 	.word	0x00000003
        /*076c*/ 	.word	0x00000000
        /*0770*/ 	.short	0x010a
        /*0772*/ 	.byte	0x3f
	.zero		1


	//   ....[52]....
        /*0774*/ 	.word	0x0000b220
        /*0778*/ 	.word	0x00000003
        /*077c*/ 	.word	0x00022800
        /*0780*/ 	.short	0x010a
        /*0782*/ 	.byte	0x3f
	.zero		1


	//   ....[53]....
        /*0784*/ 	.word	0x0000b280
        /*0788*/ 	.word	0x00000000
        /*078c*/ 	.word	0x00022830
        /*0790*/ 	.short	0x010a
        /*0792*/ 	.byte	0x3f
	.zero		1


	//   ....[54]....
        /*0794*/ 	.word	0x0000b2d0
        /*0798*/ 	.word	0x00000008
        /*079c*/ 	.word	0x00022850
        /*07a0*/ 	.short	0x010a
        /*07a2*/ 	.byte	0x3f
	.zero		1


	//   ....[55]....
        /*07a4*/ 	.word	0x0000b340
        /*07a8*/ 	.word	0x00000000
        /*07ac*/ 	.word	0x00022830
        /*07b0*/ 	.short	0x010a
        /*07b2*/ 	.byte	0x3f
	.zero		1


	//   ....[56]....
        /*07b4*/ 	.word	0x0000b3a0
        /*07b8*/ 	.word	0x000000b7
        /*07bc*/ 	.word	0x00022850
        /*07c0*/ 	.short	0x010a
        /*07c2*/ 	.byte	0x3f
	.zero		1


	//   ....[57]....
        /*07c4*/ 	.word	0x0000b540
        /*07c8*/ 	.word	0x00000000
        /*07cc*/ 	.word	0x00022840
        /*07d0*/ 	.short	0x010a
        /*07d2*/ 	.byte	0x3f
	.zero		1


	//   ....[58]....
        /*07d4*/ 	.word	0x0000c070
        /*07d8*/ 	.word	0x00000003
        /*07dc*/ 	.word	0x00022820
        /*07e0*/ 	.short	0x010a
        /*07e2*/ 	.byte	0x3f
	.zero		1


	//   ....[59]....
        /*07e4*/ 	.word	0x0000c0c0
        /*07e8*/ 	.word	0x00000002
        /*07ec*/ 	.word	0x00022860
        /*07f0*/ 	.short	0x010a
        /*07f2*/ 	.byte	0x3f
	.zero		1


	//   ....[60]....
        /*07f4*/ 	.word	0x0000c110
        /*07f8*/ 	.word	0x00000003
        /*07fc*/ 	.word	0x00022840
        /*0800*/ 	.short	0x010a
        /*0802*/ 	.byte	0x3f
	.zero		1


	//   ....[61]....
        /*0804*/ 	.word	0x0000c160
        /*0808*/ 	.word	0x00000003
        /*080c*/ 	.word	0x00022860
        /*0810*/ 	.short	0x010a
        /*0812*/ 	.byte	0x3f
	.zero		1


	//   ....[62]....
        /*0814*/ 	.word	0x0000c1b0
        /*0818*/ 	.word	0x00000004
        /*081c*/ 	.word	0x00022840
        /*0820*/ 	.short	0x010a
        /*0822*/ 	.byte	0x3f
	.zero		1


	//   ....[63]....
        /*0824*/ 	.word	0x0000c200
        /*0828*/ 	.word	0x00000004
        /*082c*/ 	.word	0x00022860
        /*0830*/ 	.short	0x010a
        /*0832*/ 	.byte	0x3f
	.zero		1


	//   ....[64]....
        /*0834*/ 	.word	0x0000c250
        /*0838*/ 	.word	0x00000004
        /*083c*/ 	.word	0x00022840
        /*0840*/ 	.short	0x010a
        /*0842*/ 	.byte	0x3f
	.zero		1


	//   ....[65]....
        /*0844*/ 	.word	0x0000c2a0
        /*0848*/ 	.word	0x00000004
        /*084c*/ 	.word	0x00022860
        /*0850*/ 	.short	0x010a
        /*0852*/ 	.byte	0x3f
	.zero		1


	//   ....[66]....
        /*0854*/ 	.word	0x0000c2f0
        /*0858*/ 	.word	0x00000000
        /*085c*/ 	.word	0x00022820
        /*0860*/ 	.short	0x010a
        /*0862*/ 	.byte	0x3f
	.zero		1


	//   ....[67]....
        /*0864*/ 	.word	0x0000c490
        /*0868*/ 	.word	0x00000006
        /*086c*/ 	.word	0x00000000
        /*0870*/ 	.short	0x010a
        /*0872*/ 	.byte	0x3f
	.zero		1


	//   ....[68]....
        /*0874*/ 	.word	0x0000c4e0
        /*0878*/ 	.word	0x00000003
        /*087c*/ 	.word	0x00000000
        /*0880*/ 	.short	0x010a
        /*0882*/ 	.byte	0x3f
	.zero		1


	//   ....[69]....
        /*0884*/ 	.word	0x0000c530
        /*0888*/ 	.word	0x00000012
        /*088c*/ 	.word	0x00000000
        /*0890*/ 	.short	0x010a
        /*0892*/ 	.byte	0x3f
	.zero		1


	//----- nvinfo : EIATTR_NUM_MBARRIERS
	.align		4
.L_151:
        /*0894*/ 	.byte	0x03, 0x38
        /*0896*/ 	.short	0x0016


	//----- nvinfo : EIATTR_EXIT_INSTR_OFFSETS
	.align		4
        /*0898*/ 	.byte	0x04, 0x1c
        /*089a*/ 	.short	(.L_153 - .L_152)


	//   ....[0]....
.L_152:
        /*089c*/ 	.word	0x00000a20


	//   ....[1]....
        /*08a0*/ 	.word	0x00007130


	//   ....[2]....
        /*08a4*/ 	.word	0x0000b200


	//----- nvinfo : EIATTR_MAX_THREADS
	.align		4
.L_153:
        /*08a8*/ 	.byte	0x04, 0x05
        /*08aa*/ 	.short	(.L_155 - .L_154)
.L_154:
        /*08ac*/ 	.word	0x00000180
        /*08b0*/ 	.word	0x00000001
        /*08b4*/ 	.word	0x00000001


	//----- nvinfo : EIATTR_CRS_STACK_SIZE
	.align		4
.L_155:
        /*08b8*/ 	.byte	0x04, 0x1e
        /*08ba*/ 	.short	(.L_157 - .L_156)
.L_156:
        /*08bc*/ 	.word	0x00000000


	//----- nvinfo : EIATTR_CBANK_PARAM_SIZE
	.align		4
.L_157:
        /*08c0*/ 	.byte	0x03, 0x19
        /*08c2*/ 	.short	0x0a70


	//----- nvinfo : EIATTR_PARAM_CBANK
	.align		4
        /*08c4*/ 	.byte	0x04, 0x0a
        /*08c6*/ 	.short	(.L_159 - .L_158)
	.align		4
.L_158:
        /*08c8*/ 	.word	index@(.nv.constant0._ZN7cutlass13device_kernelIN5flash11enable_sm90INS1_16FlashAttnFwdSm90INS1_25CollectiveMainloopFwdSm90ILi2EN4cute5tupleIJNS5_1CILi1EEES8_S8_EEENS6_IJNS7_ILi128EEENS7_ILi96EEENS7_ILi64EEEEEELi256ENS_6half_tEfNS_4arch4Sm90ELb0ELb0ELb0ELb0ELb0ELb0ELb0ELb1ELb0ELb1ELb0ELb0EEENS1_21CollectiveEpilogueFwdINS6_IJSA_NS7_ILi256EEESB_EEES9_SE_SG_Li256ELb0ELb1ELb0ELb0EEENS1_29StaticPersistentTileSchedulerILb0EEEEEEEEEvNT_6ParamsE)
        /*08cc*/ 	.short	0x0210
        /*08ce*/ 	.short	0x0a70


	//----- nvinfo : EIATTR_SW_WAR
	.align		4
.L_159:
        /*08d0*/ 	.byte	0x04, 0x36
        /*08d2*/ 	.short	(.L_161 - .L_160)
.L_160:
        /*08d4*/ 	.word	0x00000008
.L_161:


//--------------------- .nv.info._ZN7cutlass13device_kernelIN5flash11enable_sm90INS1_16FlashAttnFwdSm90INS1_25CollectiveMainloopFwdSm90ILi2EN4cute5tupleIJNS5_1CILi1EEES8_S8_EEENS6_IJNS7_ILi128EEENS7_ILi96EEENS7_ILi64EEEEEELi256ENS_6half_tEfNS_4arch4Sm90ELb0ELb0ELb0ELb0ELb0ELb0ELb1ELb1ELb0ELb1ELb0ELb0EEENS1_21CollectiveEpilogueFwdINS6_IJSA_NS7_ILi256EEESB_EEES9_SE_SG_Li256ELb0ELb1ELb0ELb0EEENS1_29StaticPersistentTileSchedulerILb0EEEEEEEEEvNT_6ParamsE --------------------------
	.section	.nv.info._ZN7cutlass13device_kernelIN5flash11enable_sm90INS1_16FlashAttnFwdSm90INS1_25CollectiveMainloopFwdSm90ILi2EN4cute5tupleIJNS5_1CILi1EEES8_S8_EEENS6_IJNS7_ILi128EEENS7_ILi96EEENS7_ILi64EEEEEELi256ENS_6half_tEfNS_4arch4Sm90ELb0ELb0ELb0ELb0ELb0ELb0ELb1ELb1ELb0ELb1ELb0ELb0EEENS1_21CollectiveEpilogueFwdINS6_IJSA_NS7_ILi256EEESB_EEES9_SE_SG_Li256ELb0ELb1ELb0ELb0EEENS1_29StaticPersistentTileSchedulerILb0EEEEEEEEEvNT_6ParamsE,"",@"SHT_CUDA_INFO"
	.sectionflags	@""
	.align	4


	//----- nvinfo : EIATTR_CUDA_API_VERSION
	.align		4
        /*0000*/ 	.byte	0x04, 0x37
        /*0002*/ 	.short	(.L_163 - .L_162)
.L_162:
        /*0004*/ 	.word	0x00000082


	//----- nvinfo : EIATTR_KPARAM_INFO
	.align		4
.L_163:
        /*0008*/ 	.byte	0x04, 0x17
        /*000a*/ 	.short	(.L_165 - .L_164)
.L_164:
        /*000c*/ 	.word	0x00000000
        /*0010*/ 	.short	0x0000
        /*0012*/ 	.short	0x0070
        /*0014*/ 	.byte	0x00, 0xf0, 0x01, 0x2c


	//----- nvinfo : EIATTR_SPARSE_MMA_MASK
	.align		4
.L_165:
        /*0018*/ 	.byte	0x03, 0x50
        /*001a*/ 	.short	0x0000


	//----- nvinfo : EIATTR_MAXREG_COUNT
	.align		4
        /*001c*/ 	.byte	0x03, 0x1b
        /*001e*/ 	.short	0x00a8


	//----- nvinfo : EIATTR_NUM_BARRIERS
	.align		4
        /*0020*/ 	.byte	0x02, 0x4c
        /*0022*/ 	.byte	0x10
	.zero		1


	//----- nvinfo : EIATTR_EXTERNS
	.align		4
        /*0024*/ 	.byte	0x04, 0x0f
        /*0026*/ 	.short	(.L_167 - .L_166)


	//   ....[0]....
	.align		4
.L_166:
        /*0028*/ 	.word	index@(__assertfail)


	//----- nvinfo : EIATTR_ANNOTATIONS
	.align		4
.L_167:
        /*002c*/ 	.byte	0x04, 0x55
        /*002e*/ 	.short	(.L_169 - .L_168)


	//   ....[0]....
.L_168:
        /* <DEDUP_REMOVED lines=50> */


	//----- nvinfo : EIATTR_MERCURY_ISA_VERSION
	.align		4
.L_169:
        /*0338*/ 	.byte	0x03, 0x5f
        /*033a*/ 	.short	0x0101


	//----- nvinfo : EIATTR_INT_WARP_WIDE_INSTR_OFFSETS
	.align		4
        /*033c*/ 	.byte	0x04, 0x31
        /*033e*/ 	.short	(.L_171 - .L_170)


	//   ....[0]....
.L_170:
        /*0340*/ 	.word	0x00000130


	//   ....[1]....
        /*0344*/ 	.word	0x00000170


	//   ....[2]....
        /*0348*/ 	.word	0x000001e0


	//   ....[3]....
        /*034c*/ 	.word	0x000001f0


	//----- nvinfo : EIATTR_COOP_GROUP_MASK_REGIDS
	.align		4
.L_171:
        /*0350*/ 	.byte	0x04, 0x29
        /*0352*/ 	.short	(.L_173 - .L_172)


	//   ....[0]....
.L_172:
        /*0354*/ 	.word	0xffffffff


	//   ....[1]....
        /*0358*/ 	.word	0xffffffff


	//   ....[2]....
        /*035c*/ 	.word	0xffffffff


	//   ....[3]....
        /*0360*/ 	.word	0xffffffff


	//   ....[4]....
        /*0364*/ 	.word	0xffffffff


	//   ....[5]....
        /*0368*/ 	.word	0xffffffff


	//   ....[6]....
        /*036c*/ 	.word	0xffffffff


	//   ....[7]....
        /*0370*/ 	.word	0xffffffff


	//   ....[8]....
        /*0374*/ 	.word	0xffffffff


	//   ....[9]....
        /*0378*/ 	.word	0xffffffff


	//   ....[10]....
        /*037c*/ 	.word	0xffffffff


	//   ....[11]....
        /*0380*/ 	.word	0xffffffff


	//   ....[12]....
        /*0384*/ 	.word	0xffffffff


	//   ....[13]....
        /*0388*/ 	.word	0xffffffff


	//   ....[14]....
        /*038c*/ 	.word	0xffffffff


	//   ....[15]....
        /*0390*/ 	.word	0xffffffff


	//   ....[16]....
        /*0394*/ 	.word	0xffffffff


	//   ....[17]....
        /*0398*/ 	.word	0xffffffff


	//   ....[18]....
        /*039c*/ 	.word	0xffffffff


	//   ....[19]....
        /*03a0*/ 	.word	0xffffffff


	//   ....[20]....
        /*03a4*/ 	.word	0xffffffff


	//   ....[21]....
        /*03a8*/ 	.word	0xffffffff


	//   ....[22]....
        /*03ac*/ 	.word	0xffffffff


	//   ....[23]....
        /*03b0*/ 	.word	0xffffffff


	//   ....[24]....
        /*03b4*/ 	.word	0xffffffff


	//   ....[25]....
        /*03b8*/ 	.word	0xffffffff


	//   ....[26]....
        /*03bc*/ 	.word	0xffffffff


	//   ....[27]....
        /*03c0*/ 	.word	0xffffffff


	//   ....[28]....
        /*03c4*/ 	.word	0xffffffff


	//   ....[29]....
        /*03c8*/ 	.word	0xffffffff


	//   ....[30]....
        /*03cc*/ 	.word	0xffffffff


	//   ....[31]....
        /*03d0*/ 	.word	0xffffffff


	//   ....[32]....
        /*03d4*/ 	.word	0xffffffff


	//   ....[33]....
        /*03d8*/ 	.word	0xffffffff


	//   ....[34]....
        /*03dc*/ 	.word	0xffffffff


	//   ....[35]....
        /*03e0*/ 	.word	0xffffffff


	//   ....[36]....
        /*03e4*/ 	.word	0xffffffff


	//   ....[37]....
        /*03e8*/ 	.word	0xffffffff


	//   ....[38]....
        /*03ec*/ 	.word	0xffffffff


	//   ....[39]....
        /*03f0*/ 	.word	0xffffffff


	//   ....[40]....
        /*03f4*/ 	.word	0xffffffff


	//   ....[41]....
        /*03f8*/ 	.word	0xffffffff


	//   ....[42]....
        /*03fc*/ 	.word	0xffffffff


	//   ....[43]....
        /*0400*/ 	.word	0xffffffff


	//   ....[44]....
        /*0404*/ 	.word	0xffffffff


	//   ....[45]....
        /*0408*/ 	.word	0xffffffff


	//   ....[46]....
        /*040c*/ 	.word	0xffffffff


	//   ....[47]....
        /*0410*/ 	.word	0xffffffff


	//   ....[48]....
        /*0414*/ 	.word	0xffffffff


	//   ....[49]....
        /*0418*/ 	.word	0xffffffff


	//   ....[50]....
        /*041c*/ 	.word	0xffffffff


	//   ....[51]....
        /*0420*/ 	.word	0xffffffff


	//   ....[52]....
        /*0424*/ 	.word	0xffffffff


	//   ....[53]....
        /*0428*/ 	.word	0xffffffff


	//   ....[54]....
        /*042c*/ 	.word	0xffffffff


	//   ....[55]....
        /*0430*/ 	.word	0xffffffff


	//   ....[56]....
        /*0434*/ 	.word	0xffffffff


	//   ....[57]....
        /*0438*/ 	.word	0xffffffff


	//   ....[58]....
        /*043c*/ 	.word	0xffffffff


	//   ....[59]....
        /*0440*/ 	.word	0xffffffff


	//   ....[60]....
        /*0444*/ 	.word	0xffffffff


	//   ....[61]....
        /*0448*/ 	.word	0xffffffff


	//   ....[62]....
        /*044c*/ 	.word	0xffffffff


	//   ....[63]....
        /*0450*/ 	.word	0xffffffff


	//   ....[64]....
        /*0454*/ 	.word	0xffffffff


	//   ....[65]....
        /*0458*/ 	.word	0xffffffff


	//   ....[66]....
        /*045c*/ 	.word	0x0500000f


	//   ....[67]....
        /*0460*/ 	.word	0x0500000f


	//   ....[68]....
        /*0464*/ 	.word	0x0500000f


	//   ....[69]....
        /*0468*/ 	.word	0x0500000f


	//   ....[70]....
        /*046c*/ 	.word	0x0500000f


	//   ....[71]....
        /*0470*/ 	.word	0x0500000f


	//   ....[72]....
        /*0474*/ 	.word	0x0500000f


	//   ....[73]....
        /*0478*/ 	.word	0x0500000f


	//   ....[74]....
        /*047c*/ 	.word	0x0500000f


	//   ....[75]....
        /*0480*/ 	.word	0x0500000f


	//   ....[76]....
        /*0484*/ 	.word	0x0500000f


	//   ....[77]....
        /*0488*/ 	.word	0x0500000f


	//   ....[78]....
        /*048c*/ 	.word	0x0500000f


	//   ....[79]....
        /*0490*/ 	.word	0x0500000f


	//   ....[80]....
        /*0494*/ 	.word	0x0500000f


	//   ....[81]....
        /*0498*/ 	.word	0x0500000f


	//   ....[82]....
        /*049c*/ 	.word	0x0500000f


	//   ....[83]....
        /*04a0*/ 	.word	0x0500000f


	//   ....[84]....
        /*04a4*/ 	.word	0x0500000f


	//   ....[85]....
        /*04a8*/ 	.word	0x0500000f


	//   ....[86]....
        /*04ac*/ 	.word	0x0500000f


	//   ....[87]....
        /*04b0*/ 	.word	0x0500000f


	//   ....[88]....
        /*04b4*/ 	.word	0x0500000f


	//   ....[89]....
        /*04b8*/ 	.word	0x0500000f


	//   ....[90]....
        /*04bc*/ 	.word	0x0500000f


	//   ....[91]....
        /*04c0*/ 	.word	0x0500000f


	//   ....[92]....
        /*04c4*/ 	.word	0x0500000f


	//   ....[93]....
        /*04c8*/ 	.word	0x0500000f


	//   ....[94]....
        /*04cc*/ 	.word	0x0500000f


	//   ....[95]....
        /*04d0*/ 	.word	0x0500000f


	//   ....[96]....
        /*04d4*/ 	.word	0x0500000f


	//   ....[97]....
        /*04d8*/ 	.word	0x0500000f


	//   ....[98]....
        /*04dc*/ 	.word	0x0500000f


	//   ....[99]....
        /*04e0*/ 	.word	0x0500000f


	//----- nvinfo : EIATTR_COOP_GROUP_INSTR_OFFSETS
	.align		4
.L_173:
        /*04e4*/ 	.byte	0x04, 0x28
        /*04e6*/ 	.short	(.L_175 - .L_174)


	//   ....[0]....
.L_174:
        /*04e8*/ 	.word	0x00000070


	//   ....[1]....
        /*04ec*/ 	.word	0x00000140


	//   ....[2]....
        /*04f0*/ 	.word	0x00000190


	//   ....[3]....
        /*04f4*/ 	.word	0x000003e0


	//   ....[4]....
        /*04f8*/ 	.word	0x00000540


	//   ....[5]....
        /*04fc*/ 	.word	0x00000660


	//   ....[6]....
        /*0500*/ 	.word	0x000007c0


	//   ....[7]....
        /*0504*/ 	.word	0x00000dd0


	//   ....[8]....
        /*0508*/ 	.word	0x00002520


	//   ....[9]....
        /*050c*/ 	.word	0x00002550


	//   ....[10]....
        /*0510*/ 	.word	0x00002570


	//   ....[11]....
        /*0514*/ 	.word	0x00002590


	//   ....[12]....
        /*0518*/ 	.word	0x00004110


	//   ....[13]....
        /*051c*/ 	.word	0x00004170


	//   ....[14]....
        /*0520*/ 	.word	0x00004190


	//   ....[15]....
        /*0524*/ 	.word	0x000041b0


	//   ....[16]....
        /*0528*/ 	.word	0x00005740


	//   ....[17]....
        /*052c*/ 	.word	0x00005770


	//   ....[18]....
        /*0530*/ 	.word	0x00005880


	//   ....[19]....
        /*0534*/ 	.word	0x000058b0


	//   ....[20]....
        /*0538*/ 	.word	0x00007270


	//   ....[21]....
        /*053c*/ 	.word	0x000072a0


	//   ....[22]....
        /*0540*/ 	.word	0x00007430


	//   ....[23]....
        /*0544*/ 	.word	0x00007440


	//   ....[24]....
        /*0548*/ 	.word	0x00007960


	//   ....[25]....
        /*054c*/ 	.word	0x00007980


	//   ....[26]....
        /*0550*/ 	.word	0x00007ac0


	//   ....[27]....
        /*0554*/ 	.word	0x00007ae0


	//   ....[28]....
        /*0558*/ 	.word	0x00007c10


	//   ....[29]....
        /*055c*/ 	.word	0x00007c30


	//   ....[30]....
        /*0560*/ 	.word	0x00007d70


	//   ....[31]....
        /*0564*/ 	.word	0x00007db0


	//   ....[32]....
        /*0568*/ 	.word	0x00008870


	//   ....[33]....
        /*056c*/ 	.word	0x00009260


	//   ....[34]....
        /*0570*/ 	.word	0x00009270


	//   ....[35]....
        /*0574*/ 	.word	0x000092b0


	//   ....[36]....
        /*0578*/ 	.word	0x000092e0


	//   ....[37]....
        /*057c*/ 	.word	0x000093f0


	//   ....[38]....
        /*0580*/ 	.word	0x00009460


	//   ....[39]....
        /*0584*/ 	.word	0x00009490


	//   ....[40]....
        /*0588*/ 	.word	0x00009510


	//   ....[41]....
        /*058c*/ 	.word	0x00009540


	//   ....[42]....
        /*0590*/ 	.word	0x000095c0


	//   ....[43]....
        /*0594*/ 	.word	0x000095f0


	//   ....[44]....
        /*0598*/ 	.word	0x00009670


	//   ....[45]....
        /*059c*/ 	.word	0x000096a0


	//   ....[46]....
        /*05a0*/ 	.word	0x00009700


	//   ....[47]....
        /*05a4*/ 	.word	0x00009710


	//   ....[48]....
        /*05a8*/ 	.word	0x00009780


	//   ....[49]....
        /*05ac*/ 	.word	0x00009df0


	//   ....[50]....
        /*05b0*/ 	.word	0x00009e00


	//   ....[51]....
        /*05b4*/ 	.word	0x00009e40


	//   ....[52]....
        /*05b8*/ 	.word	0x00009ef0


	//   ....[53]....
        /*05bc*/ 	.word	0x00009f80


	//   ....[54]....
        /*05c0*/ 	.word	0x00009f90


	//   ....[55]....
        /*05c4*/ 	.word	0x0000a020


	//   ....[56]....
        /*05c8*/ 	.word	0x0000a030


	//   ....[57]....
        /*05cc*/ 	.word	0x0000a060


	//   ....[58]....
        /*05d0*/ 	.word	0x0000a0c0


	//   ....[59]....
        /*05d4*/ 	.word	0x0000a0f0


	//   ....[60]....
        /*05d8*/ 	.word	0x0000a140


	//   ....[61]....
        /*05dc*/ 	.word	0x0000a180


	//   ....[62]....
        /*05e0*/ 	.word	0x0000a1d0


	//   ....[63]....
        /*05e4*/ 	.word	0x0000a210


	//   ....[64]....
        /*05e8*/ 	.word	0x0000a260


	//   ....[65]....
        /*05ec*/ 	.word	0x0000ca10


	//   ....[66]....
        /*05f0*/ 	.word	0x0000cf70


	//   ....[67]....
        /*05f4*/ 	.word	0x0000d0f0


	//   ....[68]....
        /*05f8*/ 	.word	0x0000d150


	//   ....[69]....
        /*05fc*/ 	.word	0x0000d210


	//   ....[70]....
        /*0600*/ 	.word	0x0000d2c0


	//   ....[71]....
        /*0604*/ 	.word	0x0000d3a0


	//   ....[72]....
        /*0608*/ 	.word	0x0000d440


	//   ....[73]....
        /*060c*/ 	.word	0x0000d540


	//   ....[74]....
        /*0610*/ 	.word	0x0000d640


	//   ....[75]....
        /*0614*/ 	.word	0x0000d6b0


	//   ....[76]....
        /*0618*/ 	.word	0x0000d750


	//   ....[77]....
        /*061c*/ 	.word	0x0000d820


	//   ....[78]....
        /*0620*/ 	.word	0x0000d8c0


	//   ....[79]....
        /*0624*/ 	.word	0x0000d990


	//   ....[80]....
        /*0628*/ 	.word	0x0000da30


	//   ....[81]....
        /*062c*/ 	.word	0x0000dae0


	//   ....[82]....
        /*0630*/ 	.word	0x0000dbd0


	//   ....[83]....
        /*0634*/ 	.word	0x0000dc70


	//   ....[84]....
        /*0638*/ 	.word	0x0000dd30


	//   ....[85]....
        /*063c*/ 	.word	0x0000df90


	//   ....[86]....
        /*0640*/ 	.word	0x0000e080


	//   ....[87]....
        /*0644*/ 	.word	0x0000e140


	//   ....[88]....
        /*0648*/ 	.word	0x0000e200


	//   ....[89]....
        /*064c*/ 	.word	0x0000e2c0


	//   ....[90]....
        /*0650*/ 	.word	0x0000e380


	//   ....[91]....
        /*0654*/ 	.word	0x0000e440


	//   ....[92]....
        /*0658*/ 	.word	0x0000e500


	//   ....[93]....
        /*065c*/ 	.word	0x0000e610


	//   ....[94]....
        /*0660*/ 	.word	0x0000e660


	//   ....[95]....
        /*0664*/ 	.word	0x0000e720


	//   ....[96]....
        /*0668*/ 	.word	0x0000e7d0


	//   ....[97]....
        /*066c*/ 	.word	0x0000e890


	//   ....[98]....
        /*0670*/ 	.word	0x0000e940


	//   ....[99]....
        /*0674*/ 	.word	0x0000ecf0


	//----- nvinfo : EIATTR_REG_RECONFIG
	.align		4
.L_175:
        /*0678*/ 	.byte	0x01, 0x54
	.zero		2


	//----- nvinfo : EIATTR_SYSCALL_OFFSETS
	.align		4
        /*067c*/ 	.byte	0x04, 0x46
        /*067e*/ 	.short	(.L_177 - .L_176)


	//   ....[0]....
.L_176:
        /*0680*/ 	.word	0x00001140


	//   ....[1]....
        /*0684*/ 	.word	0x00008490


	//   ....[2]....
        /*0688*/ 	.word	0x000085d0


	//   ....[3]....
        /*068c*/ 	.word	0x000086c0


	//   ....[4]....
        /*0690*/ 	.word	0x00008e50


	//   ....[5]....
        /*0694*/ 	.word	0x00009a50


	//----- nvinfo : EIATTR_MBARRIER_INSTR_OFFSETS
	.align		4
.L_177:
        /*0698*/ 	.byte	0x04, 0x39
        /*069a*/ 	.short	(.L_179 - .L_178)


	//   ....[0]....
.L_178:
        /*069c*/ 	.word	0x00000280
        /*06a0*/ 	.word	0x000000ff
        /*06a4*/ 	.word	0x00032400
        /*06a8*/ 	.short	0x0100
        /*06aa*/ 	.byte	0x08
	.zero		1


	//   ....[1]....
        /*06ac*/ 	.word	0x00000290
        /*06b0*/ 	.word	0x000000ff
        /*06b4*/ 	.word	0x00032410
        /*06b8*/ 	.short	0x0100
        /*06ba*/ 	.byte	0x08
	.zero		1


	//   ....[2]....
        /*06bc*/ 	.word	0x000002a0
        /*06c0*/ 	.word	0x000000ff
        /*06c4*/ 	.word	0x00032420
        /*06c8*/ 	.short	0x0100
        /*06ca*/ 	.byte	0x08
	.zero		1


	//   ....[3]....
        /*06cc*/ 	.word	0x00000390
        /*06d0*/ 	.word	0x000000ff
        /*06d4*/ 	.word	0x00032430
        /*06d8*/ 	.short	0x0100
        /*06da*/ 	.byte	0x08
	.zero		1


	//   ....[4]....
        /*06dc*/ 	.word	0x000003a0
        /*06e0*/ 	.word	0x000000ff
        /*06e4*/ 	.word	0x00032440
        /*06e8*/ 	.short	0x0100
        /*06ea*/ 	.byte	0x08
	.zero		1


	//   ....[5]....
        /*06ec*/ 	.word	0x000003b0
        /*06f0*/ 	.word	0x000000ff
        /*06f4*/ 	.word	0x00032438
        /*06f8*/ 	.short	0x0100
        /*06fa*/ 	.byte	0x08
	.zero		1


	//   ....[6]....
        /*06fc*/ 	.word	0x000003c0
        /*0700*/ 	.word	0x000000ff
        /*0704*/ 	.word	0x00032448
        /*0708*/ 	.short	0x0100
        /*070a*/ 	.byte	0x08
	.zero		1


	//   ....[7]....
        /*070c*/ 	.word	0x000004f0
        /*0710*/ 	.word	0x000000ff
        /*0714*/ 	.word	0x00032450
        /*0718*/ 	.short	0x0100
        /*071a*/ 	.byte	0x08
	.zero		1


	//   ....[8]....
        /*071c*/ 	.word	0x00000500
        /*0720*/ 	.word	0x000000ff
        /*0724*/ 	.word	0x00032460
        /*0728*/ 	.short	0x0100
        /*072a*/ 	.byte	0x08
	.zero		1


	//   ....[9]....
        /*072c*/ 	.word	0x00000510
        /*0730*/ 	.word	0x000000ff
        /*0734*/ 	.word	0x00032458
        /*0738*/ 	.short	0x0100
        /*073a*/ 	.byte	0x08
	.zero		1


	//   ....[10]....
        /*073c*/ 	.word	0x00000520
        /*0740*/ 	.word	0x000000ff
        /*0744*/ 	.word	0x00032468
        /*0748*/ 	.short	0x0100
        /*074a*/ 	.byte	0x08
	.zero		1


	//   ....[11]....
        /*074c*/ 	.word	0x00000610
        /*0750*/ 	.word	0x000000ff
        /*0754*/ 	.word	0x00032470
        /*0758*/ 	.short	0x0100
        /*075a*/ 	.byte	0x06
	.zero		1


	//   ....[12]....
        /*075c*/ 	.word	0x00000620
        /*0760*/ 	.word	0x000000ff
        /*0764*/ 	.word	0x00032480
        /*0768*/ 	.short	0x0100
        /*076a*/ 	.byte	0x06
	.zero		1


	//   ....[13]....
        /*076c*/ 	.word	0x00000630
        /*0770*/ 	.word	0x000000ff
        /*0774*/ 	.word	0x00032478
        /*0778*/ 	.short	0x0100
        /*077a*/ 	.byte	0x06
	.zero		1


	//   ....[14]....
        /*077c*/ 	.word	0x00000640
        /*0780*/ 	.word	0x000000ff
        /*0784*/ 	.word	0x00032488
        /*0788*/ 	.short	0x0100
        /*078a*/ 	.byte	0x06
	.zero		1


	//   ....[15]....
        /*078c*/ 	.word	0x00000770
        /*0790*/ 	.word	0x000000ff
        /*0794*/ 	.word	0x00032490
        /*0798*/ 	.short	0x0100
        /*079a*/ 	.byte	0x08
	.zero		1


	//   ....[16]....
        /*079c*/ 	.word	0x00000780
        /*07a0*/ 	.word	0x000000ff
        /*07a4*/ 	.word	0x000324a0
        /*07a8*/ 	.short	0x0100
        /*07aa*/ 	.byte	0x08
	.zero		1


	//   ....[17]....
        /*07ac*/ 	.word	0x00000790
        /*07b0*/ 	.word	0x000000ff
        /*07b4*/ 	.word	0x00032498
        /*07b8*/ 	.short	0x0100
        /*07ba*/ 	.byte	0x08
	.zero		1


	//   ....[18]....
        /*07bc*/ 	.word	0x000007a0
        /*07c0*/ 	.word	0x000000ff
        /*07c4*/ 	.word	0x000324a8
        /*07c8*/ 	.short	0x0100
        /*07ca*/ 	.byte	0x08
	.zero		1


	//   ....[19]....
        /*07cc*/ 	.word	0x000008d0
        /*07d0*/ 	.word	0x000000ff
        /*07d4*/ 	.word	0x000324b0
        /*07d8*/ 	.short	0x0100
        /*07da*/ 	.byte	0x08
	.zero		1


	//   ....[20]....
        /*07dc*/ 	.word	0x000008e0
        /*07e0*/ 	.word	0x000000ff
        /*07e4*/ 	.word	0x000324c0
        /*07e8*/ 	.short	0x0100
        /*07ea*/ 	.byte	0x08
	.zero		1


	//   ....[21]....
        /*07ec*/ 	.word	0x000008f0
        /*07f0*/ 	.word	0x000000ff
        /*07f4*/ 	.word	0x000324b8
        /*07f8*/ 	.short	0x0100
        /*07fa*/ 	.byte	0x08
	.zero		1


	//   ....[22]....
        /*07fc*/ 	.word	0x00000900
        /*0800*/ 	.word	0x000000ff
        /*0804*/ 	.word	0x000324c8
        /*0808*/ 	.short	0x0100
        /*080a*/ 	.byte	0x08
	.zero		1


	//   ....[23]....
        /*080c*/ 	.word	0x00001190
        /*0810*/ 	.word	0x000000ff
        /*0814*/ 	.word	0x00032400
        /*0818*/ 	.short	0x010a
        /*081a*/ 	.byte	0x32
	.zero		1


	//   ....[24]....
        /*081c*/ 	.word	0x00001260
        /*0820*/ 	.word	0x000000ff
        /*0824*/ 	.word	0x00032430
        /*0828*/ 	.short	0x010a
        /*082a*/ 	.byte	0x1a
	.zero		1


	//   ....[25]....
        /*082c*/ 	.word	0x000012a0
        /*0830*/ 	.word	0x000000ff
        /*0834*/ 	.word	0x00032430
        /*0838*/ 	.short	0x010a
        /*083a*/ 	.byte	0x1a
	.zero		1


	//   ....[26]....
        /*083c*/ 	.word	0x00001500
        /*0840*/ 	.word	0x000000ff
        /*0844*/ 	.word	0x00032410
        /*0848*/ 	.short	0x010a
        /*084a*/ 	.byte	0x32
	.zero		1


	//   ....[27]....
        /*084c*/ 	.word	0x00001540
        /*0850*/ 	.word	0x000000ff
        /*0854*/ 	.word	0x00032450
        /*0858*/ 	.short	0x010a
        /*085a*/ 	.byte	0x1a
	.zero		1


	//   ....[28]....
        /*085c*/ 	.word	0x00001580
        /*0860*/ 	.word	0x000000ff
        /*0864*/ 	.word	0x00032450
        /*0868*/ 	.short	0x010a
        /*086a*/ 	.byte	0x1a
	.zero		1


	//   ....[29]....
        /*086c*/ 	.word	0x00002920
        /*0870*/ 	.word	0x00000018
        /*0874*/ 	.word	0x00000000
        /*0878*/ 	.short	0x0101
        /*087a*/ 	.byte	0x3f
	.zero		1


	//   ....[30]....
        /*087c*/ 	.word	0x000032f0
        /*0880*/ 	.word	0x000000b8
        /*0884*/ 	.word	0x00000000
        /*0888*/ 	.short	0x0101
        /*088a*/ 	.byte	0x3f
	.zero		1


	//   ....[31]....
        /*088c*/ 	.word	0x00003450
        /*0890*/ 	.word	0x000000ff
        /*0894*/ 	.word	0x00032430
        /*0898*/ 	.short	0x010a
        /*089a*/ 	.byte	0x1c
	.zero		1


	//   ....[32]....
        /*089c*/ 	.word	0x00003490
        /*08a0*/ 	.word	0x000000ff
        /*08a4*/ 	.word	0x00032430
        /*08a8*/ 	.short	0x010a
        /*08aa*/ 	.byte	0x1c
	.zero		1


	//   ....[33]....
        /*08ac*/ 	.word	0x00003610
        /*08b0*/ 	.word	0x000000ff
        /*08b4*/ 	.word	0x00032450
        /*08b8*/ 	.short	0x010a
        /*08ba*/ 	.byte	0x1c
	.zero		1


	//   ....[34]....
        /*08bc*/ 	.word	0x00003650
        /*08c0*/ 	.word	0x000000ff
        /*08c4*/ 	.word	0x00032450
        /*08c8*/ 	.short	0x010a
        /*08ca*/ 	.byte	0x1c
	.zero		1


	//   ....[35]....
        /*08cc*/ 	.word	0x00004360
        /*08d0*/ 	.word	0x00000098
        /*08d4*/ 	.word	0x00000000
        /*08d8*/ 	.short	0x0101
        /*08da*/ 	.byte	0x3f
	.zero		1


	//   ....[36]....
        /*08dc*/ 	.word	0x00005720
        /*08e0*/ 	.word	0x00000014
        /*08e4*/ 	.word	0x00000000
        /*08e8*/ 	.short	0x0101
        /*08ea*/ 	.byte	0x3f
	.zero		1


	//   ....[37]....
        /*08ec*/ 	.word	0x00007940
        /*08f0*/ 	.word	0x000000ce
        /*08f4*/ 	.word	0x00000000
        /*08f8*/ 	.short	0x0101
        /*08fa*/ 	.byte	0x3f
	.zero		1


	//   ....[38]....
        /*08fc*/ 	.word	0x00008aa0
        /*0900*/ 	.word	0x00000000
        /*0904*/ 	.word	0x00032440
        /*0908*/ 	.short	0x010a
        /*090a*/ 	.byte	0x3f
	.zero		1


	//   ....[39]....
        /*090c*/ 	.word	0x00009860
        /*0910*/ 	.word	0x000000ff
        /*0914*/ 	.word	0x00032400
        /*0918*/ 	.short	0x0107
        /*091a*/ 	.byte	0x25
	.zero		1


	//   ....[40]....
        /*091c*/ 	.word	0x000098d0
        /*0920*/ 	.word	0x000000ff
        /*0924*/ 	.word	0x00032400
        /*0928*/ 	.short	0x0101
        /*092a*/ 	.byte	0x25
	.zero		1


	//   ....[41]....
        /*092c*/ 	.word	0x0000a370
        /*0930*/ 	.word	0x000000ff
        /*0934*/ 	.word	0x00032410
        /*0938*/ 	.short	0x0107
        /*093a*/ 	.byte	0x25
	.zero		1


	//   ....[42]....
        /*093c*/ 	.word	0x0000a3d0
        /*0940*/ 	.word	0x000000ff
        /*0944*/ 	.word	0x00032410
        /*0948*/ 	.short	0x0101
        /*094a*/ 	.byte	0x25
	.zero		1


	//   ....[43]....
        /*094c*/ 	.word	0x0000a3f0
        /*0950*/ 	.word	0x000000ff
        /*0954*/ 	.word	0x00032420
        /*0958*/ 	.short	0x010a
        /*095a*/ 	.byte	0x25
	.zero		1


	//   ....[44]....
        /*095c*/ 	.word	0x0000a4c0
        /*0960*/ 	.word	0x00000002
        /*0964*/ 	.word	0x00032460
        /*0968*/ 	.short	0x010a
        /*096a*/ 	.byte	0x3f
	.zero		1


	//   ....[45]....
        /*096c*/ 	.word	0x0000acd0
        /*0970*/ 	.word	0x00000003
        /*0974*/ 	.word	0x00032440
        /*0978*/ 	.short	0x010a
        /*097a*/ 	.byte	0x3f
	.zero		1


	//   ....[46]....
        /*097c*/ 	.word	0x0000af20
        /*0980*/ 	.word	0x00000003
        /*0984*/ 	.word	0x00032460
        /*0988*/ 	.short	0x010a
        /*098a*/ 	.byte	0x3f
	.zero		1


	//   ....[47]....
        /*098c*/ 	.word	0x0000b720
        /*0990*/ 	.word	0x00000004
        /*0994*/ 	.word	0x00032440
        /*0998*/ 	.short	0x010a
        /*099a*/ 	.byte	0x3f
	.zero		1


	//   ....[48]....
        /*099c*/ 	.word	0x0000b950
        /*09a0*/ 	.word	0x00000004
        /*09a4*/ 	.word	0x00032460
        /*09a8*/ 	.short	0x010a
        /*09aa*/ 	.byte	0x3f
	.zero		1


	//   ....[49]....
        /*09ac*/ 	.word	0x0000c0a0
        /*09b0*/ 	.word	0x00000004
        /*09b4*/ 	.word	0x00032440
        /*09b8*/ 	.short	0x010a
        /*09ba*/ 	.byte	0x3f
	.zero		1


	//   ....[50]....
        /*09bc*/ 	.word	0x0000c2f0
        /*09c0*/ 	.word	0x00000004
        /*09c4*/ 	.word	0x00032460
        /*09c8*/ 	.short	0x010a
        /*09ca*/ 	.byte	0x3f
	.zero		1


	//   ....[51]....
        /*09cc*/ 	.word	0x0000c990
        /*09d0*/ 	.word	0x00000000
        /*09d4*/ 	.word	0x00032420
        /*09d8*/ 	.short	0x010a
        /*09da*/ 	.byte	0x3f
	.zero		1


	//   ....[52]....
        /*09dc*/ 	.word	0x0000cb80
        /*09e0*/ 	.word	0x00000006
        /*09e4*/ 	.word	0x00000000
        /*09e8*/ 	.short	0x010a
        /*09ea*/ 	.byte	0x3f
	.zero		1


	//   ....[53]....
        /*09ec*/ 	.word	0x0000cbb0
        /*09f0*/ 	.word	0x00000007
        /*09f4*/ 	.word	0x00000000
        /*09f8*/ 	.short	0x010a
        /*09fa*/ 	.byte	0x3f
	.zero		1


	//   ....[54]....
        /*09fc*/ 	.word	0x0000cc10
        /*0a00*/ 	.word	0x00000004
        /*0a04*/ 	.word	0x00000000
        /*0a08*/ 	.short	0x010a
        /*0a0a*/ 	.byte	0x3f
	.zero		1


	//   ....[55]....
        /*0a0c*/ 	.word	0x0000cc40
        /*0a10*/ 	.word	0x00000003
        /*0a14*/ 	.word	0x00000000
        /*0a18*/ 	.short	0x010a
        /*0a1a*/ 	.byte	0x3f
	.zero		1


	//   ....[56]....
        /*0a1c*/ 	.word	0x0000ccb0
        /*0a20*/ 	.word	0x00000003
        /*0a24*/ 	.word	0x00032400
        /*0a28*/ 	.short	0x010a
        /*0a2a*/ 	.byte	0x3f
	.zero		1


	//   ....[57]....
        /*0a2c*/ 	.word	0x0000cd10
        /*0a30*/ 	.word	0x00000004
        /*0a34*/ 	.word	0x00032430
        /*0a38*/ 	.short	0x010a
        /*0a3a*/ 	.byte	0x3f
	.zero		1


	//   ....[58]....
        /*0a3c*/ 	.word	0x0000cd70
        /*0a40*/ 	.word	0x00000005
        /*0a44*/ 	.word	0x00032410
        /*0a48*/ 	.short	0x010a
        /*0a4a*/ 	.byte	0x3f
	.zero		1


	//   ....[59]....
        /*0a4c*/ 	.word	0x0000cdd0
        /*0a50*/ 	.word	0x00000000
        /*0a54*/ 	.word	0x00032450
        /*0a58*/ 	.short	0x010a
        /*0a5a*/ 	.byte	0x3f
	.zero		1


	//   ....[60]....
        /*0a5c*/ 	.word	0x0000ce30
        /*0a60*/ 	.word	0x00000003
        /*0a64*/ 	.word	0x00032430
        /*0a68*/ 	.short	0x010a
        /*0a6a*/ 	.byte	0x3f
	.zero		1


	//   ....[61]....
        /*0a6c*/ 	.word	0x0000ce90
        /*0a70*/ 	.word	0x00000003
        /*0a74*/ 	.word	0x00032450
        /*0a78*/ 	.short	0x010a
        /*0a7a*/ 	.byte	0x3f
	.zero		1


	//   ....[62]....
        /*0a7c*/ 	.word	0x0000d030
        /*0a80*/ 	.word	0x00000000
        /*0a84*/ 	.word	0x00032440
        /*0a88*/ 	.short	0x010a
        /*0a8a*/ 	.byte	0x3f
	.zero		1


	//   ....[63]....
        /*0a8c*/ 	.word	0x0000e990
        /*0a90*/ 	.word	0x00000003
        /*0a94*/ 	.word	0x00032420
        /*0a98*/ 	.short	0x010a
        /*0a9a*/ 	.byte	0x3f
	.zero		1


	//   ....[64]....
        /*0a9c*/ 	.word	0x0000e9e0
        /*0aa0*/ 	.word	0x00000002
        /*0aa4*/ 	.word	0x00032460
        /*0aa8*/ 	.short	0x010a
        /*0aaa*/ 	.byte	0x3f
	.zero		1


	//   ....[65]....
        /*0aac*/ 	.word	0x0000ea30
        /*0ab0*/ 	.word	0x00000003
        /*0ab4*/ 	.word	0x00032440
        /*0ab8*/ 	.short	0x010a
        /*0aba*/ 	.byte	0x3f
	.zero		1


	//   ....[66]....
        /*0abc*/ 	.word	0x0000ea80
        /*0ac0*/ 	.word	0x00000003
        /*0ac4*/ 	.word	0x00032460
        /*0ac8*/ 	.short	0x010a
        /*0aca*/ 	.byte	0x3f
	.zero		1


	//   ....[67]....
        /*0acc*/ 	.word	0x0000ead0
        /*0ad0*/ 	.word	0x00000004
        /*0ad4*/ 	.word	0x00032440
        /*0ad8*/ 	.short	0x010a
        /*0ada*/ 	.byte	0x3f
	.zero		1


	//   ....[68]....
        /*0adc*/ 	.word	0x0000eb20
        /*0ae0*/ 	.word	0x00000004
        /*0ae4*/ 	.word	0x00032460
        /*0ae8*/ 	.short	0x010a
        /*0aea*/ 	.byte	0x3f
	.zero		1


	//   ....[69]....
        /*0aec*/ 	.word	0x0000eb70
        /*0af0*/ 	.word	0x00000004
        /*0af4*/ 	.word	0x00032440
        /*0af8*/ 	.short	0x010a
        /*0afa*/ 	.byte	0x3f
	.zero		1


	//   ....[70]....
        /*0afc*/ 	.word	0x0000ebc0
        /*0b00*/ 	.word	0x00000004
        /*0b04*/ 	.word	0x00032460
        /*0b08*/ 	.short	0x010a
        /*0b0a*/ 	.byte	0x3f
	.zero		1


	//   ....[71]....
        /*0b0c*/ 	.word	0x0000ec10
        /*0b10*/ 	.word	0x00000000
        /*0b14*/ 	.word	0x00032420
        /*0b18*/ 	.short	0x010a
        /*0b1a*/ 	.byte	0x3f
	.zero		1


	//   ....[72]....
        /*0b1c*/ 	.word	0x0000edb0
        /*0b20*/ 	.word	0x00000006
        /*0b24*/ 	.word	0x00000000
        /*0b28*/ 	.short	0x010a
        /*0b2a*/ 	.byte	0x3f
	.zero		1


	//   ....[73]....
        /*0b2c*/ 	.word	0x0000ee00
        /*0b30*/ 	.word	0x00000007
        /*0b34*/ 	.word	0x00000000
        /*0b38*/ 	.short	0x010a
        /*0b3a*/ 	.byte	0x3f
	.zero		1


	//   ....[74]....
        /*0b3c*/ 	.word	0x0000ee50
        /*0b40*/ 	.word	0x00000004
        /*0b44*/ 	.word	0x00000000
        /*0b48*/ 	.short	0x010a
        /*0b4a*/ 	.byte	0x3f
	.zero		1


	//----- nvinfo : EIATTR_NUM_MBARRIERS
	.align		4
.L_179:
        /*0b4c*/ 	.byte	0x03, 0x38
        /*0b4e*/ 	.short	0x0017


	//----- nvinfo : EIATTR_EXIT_INSTR_OFFSETS
	.align		4
        /*0b50*/ 	.byte	0x04, 0x1c
        /*0b52*/ 	.short	(.L_181 - .L_180)


	//   ....[0]....
.L_180:
        /*0b54*/ 	.word	0x00000a40


	//   ....[1]....
        /*0b58*/ 	.word	0x00007f10


	//   ....[2]....
        /*0b5c*/ 	.word	0x0000cc90


	//----- nvinfo : EIATTR_MAX_THREADS
	.align		4
.L_181:
        /*0b60*/ 	.byte	0x04, 0x05
        /*0b62*/ 	.short	(.L_183 - .L_182)
.L_182:
        /*0b64*/ 	.word	0x00000180
        /*0b68*/ 	.word	0x00000001
        /*0b6c*/ 	.word	0x00000001


	//----- nvinfo : EIATTR_CRS_STACK_SIZE
	.align		4
.L_183:
        /*0b70*/ 	.byte	0x04, 0x1e
        /*0b72*/ 	.short	(.L_185 - .L_184)
.L_184:
        /*0b74*/ 	.word	0x00000000


	//----- nvinfo : EIATTR_CBANK_PARAM_SIZE
	.align		4
.L_185:
        /*0b78*/ 	.byte	0x03, 0x19
        /*0b7a*/ 	.short	0x0b70


	//----- nvinfo : EIATTR_PARAM_CBANK
	.align		4
        /*0b7c*/ 	.byte	0x04, 0x0a
        /*0b7e*/ 	.short	(.L_187 - .L_186)
	.align		4
.L_186:
        /*0b80*/ 	.word	index@(.nv.constant0._ZN7cutlass13device_kernelIN5flash11enable_sm90INS1_16FlashAttnFwdSm90INS1_25CollectiveMainloopFwdSm90ILi2EN4cute5tupleIJNS5_1CILi1EEES8_S8_EEENS6_IJNS7_ILi128EEENS7_ILi96EEENS7_ILi64EEEEEELi256ENS_6half_tEfNS_4arch4Sm90ELb0ELb0ELb0ELb0ELb0ELb0ELb1ELb1ELb0ELb1ELb0ELb0EEENS1_21CollectiveEpilogueFwdINS6_IJSA_NS7_ILi256EEESB_EEES9_SE_SG_Li256ELb0ELb1ELb0ELb0EEENS1_29StaticPersistentTileSchedulerILb0EEEEEEEEEvNT_6ParamsE)
        /*0b84*/ 	.short	0x0210
        /*0b86*/ 	.short	0x0b70


	//----- nvinfo : EIATTR_SW_WAR
	.align		4
.L_187:
        /*0b88*/ 	.byte	0x04, 0x36
        /*0b8a*/ 	.short	(.L_189 - .L_188)
.L_188:
        /*0b8c*/ 	.word	0x00000008
.L_189:


//--------------------- .nv.info._ZN7cutlass13device_kernelIN5flash11enable_sm90INS1_16FlashAttnFwdSm90INS1_25CollectiveMainloopFwdSm90ILi2EN4cute5tupleIJNS5_1CILi1EEES8_S8_EEENS6_IJNS7_ILi128EEENS7_ILi96EEENS7_ILi64EEEEEELi256ENS_6half_tEfNS_4arch4Sm90ELb0ELb0ELb0ELb1ELb0ELb0ELb0ELb1ELb0ELb1ELb0ELb0EEENS1_21CollectiveEpilogueFwdINS6_IJSA_NS7_ILi256EEESB_EEES9_SE_SG_Li256ELb1ELb1ELb0ELb0EEENS1_36VarlenDynamicPersistentTileSchedulerILi128ELi96ELi256ELi128ELb0ELb1ELb1ELb0ELb1ELb1EEEEEEEEEvNT_6ParamsE --------------------------
	.section	.nv.info._ZN7cutlass13device_kernelIN5flash11enable_sm90INS1_16FlashAttnFwdSm90INS1_25CollectiveMainloopFwdSm90ILi2EN4cute5tupleIJNS5_1CILi1EEES8_S8_EEENS6_IJNS7_ILi128EEENS7_ILi96EEENS7_ILi64EEEEEELi256ENS_6half_tEfNS_4arch4Sm90ELb0ELb0ELb0ELb1ELb0ELb0ELb0ELb1ELb0ELb1ELb0ELb0EEENS1_21CollectiveEpilogueFwdINS6_IJSA_NS7_ILi256EEESB_EEES9_SE_SG_Li256ELb1ELb1ELb0ELb0EEENS1_36VarlenDynamicPersistentTileSchedulerILi128ELi96ELi256ELi128ELb0ELb1ELb1ELb0ELb1ELb1EEEEEEEEEvNT_6ParamsE,"",@"SHT_CUDA_INFO"
	.sectionflags	@""
	.align	4


	//----- nvinfo : EIATTR_CUDA_API_VERSION
	.align		4
        /*0000*/ 	.byte	0x04, 0x37
        /*0002*/ 	.short	(.L_191 - .L_190)
.L_190:
        /*0004*/ 	.word	0x00000082


	//----- nvinfo : EIATTR_KPARAM_INFO
	.align		4
.L_191:
        /*0008*/ 	.byte	0x04, 0x17
        /*000a*/ 	.short	(.L_193 - .L_192)
.L_192:
        /*000c*/ 	.word	0x00000000
        /*0010*/ 	.short	0x0000
        /*0012*/ 	.short	0x0070
        /*0014*/ 	.byte	0x00, 0xf0, 0x01, 0x2a


	//----- nvinfo : EIATTR_SPARSE_MMA_MASK
	.align		4
.L_193:
        /*0018*/ 	.byte	0x03, 0x50
        /*001a*/ 	.short	0x0000


	//----- nvinfo : EIATTR_MAXREG_COUNT
	.align		4
        /*001c*/ 	.byte	0x03, 0x1b
        /*001e*/ 	.short	0x00a8


	//----- nvinfo : EIATTR_NUM_BARRIERS
	.align		4
        /*0020*/ 	.byte	0x02, 0x4c
        /*0022*/ 	.byte	0x10
	.zero		1


	//----- nvinfo : EIATTR_EXTERNS
	.align		4
        /*0024*/ 	.byte	0x04, 0x0f
        /*0026*/ 	.short	(.L_195 - .L_194)


	//   ....[0]....
	.align		4
.L_194:
        /*0028*/ 	.word	index@(__assertfail)


	//----- nvinfo : EIATTR_ANNOTATIONS
	.align		4
.L_195:
        /*002c*/ 	.byte	0x04, 0x55
        /*002e*/ 	.short	(.L_197 - .L_196)


	//   ....[0]....
.L_196:
        /* <DEDUP_REMOVED lines=72> */
        /*04a4*/ 	.byte	0xf0, 0xea, 0x00, 0x00, 0x01, 0x00, 0x00, 0x00, 0x30, 0xf5, 0x00, 0x00


	//----- nvinfo : EIATTR_MERCURY_ISA_VERSION
	.align		4
.L_197:
        /*04b0*/ 	.byte	0x03, 0x5f
        /*04b2*/ 	.short	0x0101


	//----- nvinfo : EIATTR_UNUSED_LOAD_BYTE_OFFSET
	.align		4
        /*04b4*/ 	.byte	0x04, 0x44
        /*04b6*/ 	.short	(.L_199 - .L_198)


	//   ....[0]....
.L_198:
        /*04b8*/ 	.word	0x00000a40
        /*04bc*/ 	.word	0x0000fff0


	//   ....[1]....
        /*04c0*/ 	.word	0x00005af0
        /*04c4*/ 	.word	0x0000fff0


	//----- nvinfo : EIATTR_INT_WARP_WIDE_INSTR_OFFSETS
	.align		4
.L_199:
        /*04c8*/ 	.byte	0x04, 0x31
        /*04ca*/ 	.short	(.L_201 - .L_200)


	//   ....[0]....
.L_200:
        /*04cc*/ 	.word	0x00000130


	//   ....[1]....
        /*04d0*/ 	.word	0x00000170


	//   ....[2]....
        /*04d4*/ 	.word	0x000001e0


	//   ....[3]....
        /*04d8*/ 	.word	0x00009910


	//   ....[4]....
        /*04dc*/ 	.word	0x000099a0


	//   ....[5]....
        /*04e0*/ 	.word	0x0000d8c0


	//   ....[6]....
        /*04e4*/ 	.word	0x0000d950


	//----- nvinfo : EIATTR_COOP_GROUP_MASK_REGIDS
	.align		4
.L_201:
        /*04e8*/ 	.byte	0x04, 0x29
        /*04ea*/ 	.short	(.L_203 - .L_202)


	//   ....[0]....
.L_202:
        /*04ec*/ 	.word	0xffffffff


	//   ....[1]....
        /*04f0*/ 	.word	0xffffffff


	//   ....[2]....
        /*04f4*/ 	.word	0xffffffff


	//   ....[3]....
        /*04f8*/ 	.word	0xffffffff


	//   ....[4]....
        /*04fc*/ 	.word	0xffffffff


	//   ....[5]....
        /*0500*/ 	.word	0xffffffff


	//   ....[6]....
        /*0504*/ 	.word	0xffffffff


	//   ....[7]....
        /*0508*/ 	.word	0xffffffff


	//   ....[8]....
        /*050c*/ 	.word	0xffffffff


	//   ....[9]....
        /*0510*/ 	.word	0xffffffff


	//   ....[10]....
        /*0514*/ 	.word	0xffffffff


	//   ....[11]....
        /*0518*/ 	.word	0xffffffff


	//   ....[12]....
        /*051c*/ 	.word	0xffffffff


	//   ....[13]....
        /*0520*/ 	.word	0xffffffff


	//   ....[14]....
        /*0524*/ 	.word	0xffffffff


	//   ....[15]....
        /*0528*/ 	.word	0xffffffff


	//   ....[16]....
        /*052c*/ 	.word	0xffffffff


	//   ....[17]....
        /*0530*/ 	.word	0xffffffff


	//   ....[18]....
        /*0534*/ 	.word	0xffffffff


	//   ....[19]....
        /*0538*/ 	.word	0xffffffff


	//   ....[20]....
        /*053c*/ 	.word	0xffffffff


	//   ....[21]....
        /*0540*/ 	.word	0xffffffff


	//   ....[22]....
        /*0544*/ 	.word	0xffffffff


	//   ....[23]....
        /*0548*/ 	.word	0xffffffff


	//   ....[24]....
        /*054c*/ 	.word	0xffffffff


	//   ....[25]....
        /*0550*/ 	.word	0xffffffff


	//   ....[26]....
        /*0554*/ 	.word	0xffffffff


	//   ....[27]....
        /*0558*/ 	.word	0xffffffff


	//   ....[28]....
        /*055c*/ 	.word	0xffffffff


	//   ....[29]....
        /*0560*/ 	.word	0xffffffff


	//   ....[30]....
        /*0564*/ 	.word	0xffffffff


	//   ....[31]....
        /*0568*/ 	.word	0xffffffff


	//   ....[32]....
        /*056c*/ 	.word	0xffffffff


	//   ....[33]....
        /*0570*/ 	.word	0xffffffff


	//   ....[34]....
        /*0574*/ 	.word	0xffffffff


	//   ....[35]....
        /*0578*/ 	.word	0xffffffff


	//   ....[36]....
        /*057c*/ 	.word	0xffffffff


	//   ....[37]....
        /*0580*/ 	.word	0xffffffff


	//   ....[38]....
        /*0584*/ 	.word	0xffffffff


	//   ....[39]....
        /*0588*/ 	.word	0xffffffff


	//   ....[40]....
        /*058c*/ 	.word	0xffffffff


	//   ....[41]....
        /*0590*/ 	.word	0xffffffff


	//   ....[42]....
        /*0594*/ 	.word	0xffffffff


	//   ....[43]....
        /*0598*/ 	.word	0xffffffff


	//   ....[44]....
        /*059c*/ 	.word	0xffffffff


	//   ....[45]....
        /*05a0*/ 	.word	0xffffffff


	//   ....[46]....
        /*05a4*/ 	.word	0xffffffff


	//   ....[47]....
        /*05a8*/ 	.word	0xffffffff


	//   ....[48]....
        /*05ac*/ 	.word	0xffffffff


	//   ....[49]....
        /*05b0*/ 	.word	0xffffffff


	//   ....[50]....
        /*05b4*/ 	.word	0xffffffff


	//   ....[51]....
        /*05b8*/ 	.word	0xffffffff


	//   ....[52]....
        /*05bc*/ 	.word	0xffffffff


	//   ....[53]....
        /*05c0*/ 	.word	0xffffffff


	//   ....[54]....
        /*05c4*/ 	.word	0xffffffff


	//   ....[55]....
        /*05c8*/ 	.word	0xffffffff


	//   ....[56]....
        /*05cc*/ 	.word	0xffffffff


	//   ....[57]....
        /*05d0*/ 	.word	0xffffffff


	//   ....[58]....
        /*05d4*/ 	.word	0xffffffff


	//   ....[59]....
        /*05d8*/ 	.word	0xffffffff


	//   ....[60]....
        /*05dc*/ 	.word	0xffffffff


	//   ....[61]....
        /*05e0*/ 	.word	0xffffffff


	//   ....[62]....
        /*05e4*/ 	.word	0xffffffff


	//   ....[63]....
        /*05e8*/ 	.word	0xffffffff


	//   ....[64]....
        /*05ec*/ 	.word	0xffffffff


	//   ....[65]....
        /*05f0*/ 	.word	0xffffffff


	//   ....[66]....
        /*05f4*/ 	.word	0xffffffff


	//   ....[67]....
        /*05f8*/ 	.word	0xffffffff


	//   ....[68]....
        /*05fc*/ 	.word	0xffffffff


	//   ....[69]....
        /*0600*/ 	.word	0xffffffff


	//   ....[70]....
        /*0604*/ 	.word	0xffffffff


	//   ....[71]....
        /*0608*/ 	.word	0xffffffff


	//   ....[72]....
        /*060c*/ 	.word	0xffffffff


	//   ....[73]....
        /*0610*/ 	.word	0xffffffff


	//   ....[74]....
        /*0614*/ 	.word	0xffffffff


	//   ....[75]....
        /*0618*/ 	.word	0xffffffff


	//   ....[76]....
        /*061c*/ 	.word	0xffffffff


	//   ....[77]....
        /*0620*/ 	.word	0xffffffff


	//   ....[78]....
        /*0624*/ 	.word	0xffffffff


	//   ....[79]....
        /*0628*/ 	.word	0xffffffff


	//   ....[80]....
        /*062c*/ 	.word	0xffffffff


	//   ....[81]....
        /*0630*/ 	.word	0xffffffff


	//   ....[82]....
        /*0634*/ 	.word	0xffffffff


	//   ....[83]....
        /*0638*/ 	.word	0xffffffff


	//   ....[84]....
        /*063c*/ 	.word	0xffffffff


	//   ....[85]....
        /*0640*/ 	.word	0xffffffff


	//   ....[86]....
        /*0644*/ 	.word	0xffffffff


	//   ....[87]....
        /*0648*/ 	.word	0xffffffff


	//   ....[88]....
        /*064c*/ 	.word	0xffffffff


	//   ....[89]....
        /*0650*/ 	.word	0xffffffff


	//   ....[90]....
        /*0654*/ 	.word	0xffffffff


	//   ....[91]....
        /*0658*/ 	.word	0x0500000f


	//   ....[92]....
        /*065c*/ 	.word	0x0500000f


	//   ....[93]....
        /*0660*/ 	.word	0x0500000f


	//   ....[94]....
        /*0664*/ 	.word	0x0500000f


	//   ....[95]....
        /*0668*/ 	.word	0x0500000f


	//   ....[96]....
        /*066c*/ 	.word	0x0500000f


	//   ....[97]....
        /*0670*/ 	.word	0x0500000f


	//   ....[98]....
        /*0674*/ 	.word	0x0500000f


	//   ....[99]....
        /*0678*/ 	.word	0x0500000f


	//   ....[100]....
        /*067c*/ 	.word	0x0500000f


	//   ....[101]....
        /*0680*/ 	.word	0x0500000f


	//   ....[102]....
        /*0684*/ 	.word	0x0500000f


	//   ....[103]....
        /*0688*/ 	.word	0x0500000f


	//   ....[104]....
        /*068c*/ 	.word	0x0500000f


	//   ....[105]....
        /*0690*/ 	.word	0x0500000f


	//   ....[106]....
        /*0694*/ 	.word	0x0500000f


	//   ....[107]....
        /*0698*/ 	.word	0x0500000f


	//   ....[108]....
        /*069c*/ 	.word	0x0500000f


	//   ....[109]....
        /*06a0*/ 	.word	0x0500000f


	//   ....[110]....
        /*06a4*/ 	.word	0x0500000f


	//   ....[111]....
        /*06a8*/ 	.word	0x0500000f


	//   ....[112]....
        /*06ac*/ 	.word	0x0500000f


	//   ....[113]....
        /*06b0*/ 	.word	0x0500000f


	//   ....[114]....
        /*06b4*/ 	.word	0x0500000f


	//   ....[115]....
        /*06b8*/ 	.word	0x0500000f


	//   ....[116]....
        /*06bc*/ 	.word	0x0500000f


	//   ....[117]....
        /*06c0*/ 	.word	0x0500000f


	//   ....[118]....
        /*06c4*/ 	.word	0x0500000f


	//   ....[119]....
        /*06c8*/ 	.word	0x0500000f


	//   ....[120]....
        /*06cc*/ 	.word	0x0500000f


	//   ....[121]....
        /*06d0*/ 	.word	0x0500000f


	//   ....[122]....
        /*06d4*/ 	.word	0x0500000f


	//   ....[123]....
        /*06d8*/ 	.word	0x0500000f


	//   ....[124]....
        /*06dc*/ 	.word	0x0500000f


	//   ....[125]....
        /*06e0*/ 	.word	0x0500000f


	//----- nvinfo : EIATTR_COOP_GROUP_INSTR_OFFSETS
	.align		4
.L_203:
        /*06e4*/ 	.byte	0x04, 0x28
        /*06e6*/ 	.short	(.L_205 - .L_204)


	//   ....[0]....
.L_204:
        /*06e8*/ 	.word	0x00000070


	//   ....[1]....
        /*06ec*/ 	.word	0x00000140


	//   ....[2]....
        /*06f0*/ 	.word	0x00000190


	//   ....[3]....
        /*06f4*/ 	.word	0x000003c0


	//   ....[4]....
        /*06f8*/ 	.word	0x00000520


	//   ....[5]....
        /*06fc*/ 	.word	0x00000640


	//   ....[6]....
        /*0700*/ 	.word	0x000007a0


	//   ....[7]....
        /*0704*/ 	.word	0x00001640


	//   ....[8]....
        /*0708*/ 	.word	0x00002240


	//   ....[9]....
        /*070c*/ 	.word	0x00002290


	//   ....[10]....
        /*0710*/ 	.word	0x000026e0


	//   ....[11]....
        /*0714*/ 	.word	0x00002760


	//   ....[12]....
        /*0718*/ 	.word	0x000037c0


	//   ....[13]....
        /*071c*/ 	.word	0x000037f0


	//   ....[14]....
        /*0720*/ 	.word	0x00003c50


	//   ....[15]....
        /*0724*/ 	.word	0x00003e20


	//   ....[16]....
        /*0728*/ 	.word	0x00005070


	//   ....[17]....
        /*072c*/ 	.word	0x000050b0


	//   ....[18]....
        /*0730*/ 	.word	0x00005150


	//   ....[19]....
        /*0734*/ 	.word	0x000051a0


	//   ....[20]....
        /*0738*/ 	.word	0x00006bd0


	//   ....[21]....
        /*073c*/ 	.word	0x00006c10


	//   ....[22]....
        /*0740*/ 	.word	0x00006cf0


	//   ....[23]....
        /*0744*/ 	.word	0x00006d20


	//   ....[24]....
        /*0748*/ 	.word	0x00007520


	//   ....[25]....
        /*074c*/ 	.word	0x00007550


	//   ....[26]....
        /*0750*/ 	.word	0x00007690


	//   ....[27]....
        /*0754*/ 	.word	0x000076b0


	//   ....[28]....
        /*0758*/ 	.word	0x000077f0


	//   ....[29]....
        /*075c*/ 	.word	0x00007810


	//   ....[30]....
        /*0760*/ 	.word	0x00007960


	//   ....[31]....
        /*0764*/ 	.word	0x00007980


	//   ....[32]....
        /*0768*/ 	.word	0x000082d0


	//   ....[33]....
        /*076c*/ 	.word	0x00008300


	//   ....[34]....
        /*0770*/ 	.word	0x00008450


	//   ....[35]....
        /*0774*/ 	.word	0x00008470


	//   ....[36]....
        /*0778*/ 	.word	0x000085b0


	//   ....[37]....
        /*077c*/ 	.word	0x000085d0


	//   ....[38]....
        /*0780*/ 	.word	0x00008720


	//   ....[39]....
        /*0784*/ 	.word	0x00008740


	//   ....[40]....
        /*0788*/ 	.word	0x000088f0


	//   ....[41]....
        /*078c*/ 	.word	0x00008ad0


	//   ....[42]....
        /*0790*/ 	.word	0x00008b00


	//   ....[43]....
        /*0794*/ 	.word	0x00008b30


	//   ....[44]....
        /*0798*/ 	.word	0x00008b60


	//   ....[45]....
        /*079c*/ 	.word	0x00008b90


	//   ....[46]....
        /*07a0*/ 	.word	0x00008bc0


	//   ....[47]....
        /*07a4*/ 	.word	0x00008d30


	//   ....[48]....
        /*07a8*/ 	.word	0x00008d60


	//   ....[49]....
        /*07ac*/ 	.word	0x00008d90


	//   ....[50]....
        /*07b0*/ 	.word	0x00008dc0


	//   ....[51]....
        /*07b4*/ 	.word	0x00008df0


	//   ....[52]....
        /*07b8*/ 	.word	0x00008e20


	//   ....[53]....
        /*07bc*/ 	.word	0x00008ec0


	//   ....[54]....
        /*07c0*/ 	.word	0x00008ef0


	//   ....[55]....
        /*07c4*/ 	.word	0x00008f80


	//   ....[56]....
        /*07c8*/ 	.word	0x00009f20


	//   ....[57]....
        /*07cc*/ 	.word	0x0000aa90


	//   ....[58]....
        /*07d0*/ 	.word	0x0000aab0


	//   ....[59]....
        /*07d4*/ 	.word	0x0000ab40


	//   ....[60]....
        /*07d8*/ 	.word	0x0000ab50


	//   ....[61]....
        /*07dc*/ 	.word	0x0000abd0


	//   ....[62]....
        /*07e0*/ 	.word	0x0000abe0


	//   ....[63]....
        /*07e4*/ 	.word	0x0000ac60


	//   ....[64]....
        /*07e8*/ 	.word	0x0000ac70


	//   ....[65]....
        /*07ec*/ 	.word	0x0000acf0


	//   ....[66]....
        /*07f0*/ 	.word	0x0000ad00


	//   ....[67]....
        /*07f4*/ 	.word	0x0000ad80


	//   ....[68]....
        /*07f8*/ 	.word	0x0000ad90


	//   ....[69]....
        /*07fc*/ 	.word	0x0000ae10


	//   ....[70]....
        /*0800*/ 	.word	0x0000ae20


	//   ....[71]....
        /*0804*/ 	.word	0x0000ae30


	//   ....[72]....
        /*0808*/ 	.word	0x0000ae80


	//   ....[73]....
        /*080c*/ 	.word	0x0000db50


	//   ....[74]....
        /*0810*/ 	.word	0x0000db80


	//   ....[75]....
        /*0814*/ 	.word	0x0000dbc0


	//   ....[76]....
        /*0818*/ 	.word	0x0000dbf0


	//   ....[77]....
        /*081c*/ 	.word	0x0000dc20


	//   ....[78]....
        /*0820*/ 	.word	0x0000dc50


	//   ....[79]....
        /*0824*/ 	.word	0x0000dc80


	//   ....[80]....
        /*0828*/ 	.word	0x0000dcb0


	//   ....[81]....
        /*082c*/ 	.word	0x0000de30


	//   ....[82]....
        /*0830*/ 	.word	0x0000de60


	//   ....[83]....
        /*0834*/ 	.word	0x0000de90


	//   ....[84]....
        /*0838*/ 	.word	0x0000dec0


	//   ....[85]....
        /*083c*/ 	.word	0x0000def0


	//   ....[86]....
        /*0840*/ 	.word	0x0000df20


	//   ....[87]....
        /*0844*/ 	.word	0x0000dfe0


	//   ....[88]....
        /*0848*/ 	.word	0x0000e000


	//   ....[89]....
        /*084c*/ 	.word	0x0000e070


	//   ....[90]....
        /*0850*/ 	.word	0x0000e500


	//   ....[91]....
        /*0854*/ 	.word	0x0000e9e0


	//   ....[92]....
        /*0858*/ 	.word	0x0000eb90


	//   ....[93]....
        /*085c*/ 	.word	0x0000ebe0


	//   ....[94]....
        /*0860*/ 	.word	0x0000ec40


	//   ....[95]....
        /*0864*/ 	.word	0x0000ed30


	//   ....[96]....
        /*0868*/ 	.word	0x0000ed90


	//   ....[97]....
        /*086c*/ 	.word	0x0000ee80


	//   ....[98]....
        /*0870*/ 	.word	0x0000eee0


	//   ....[99]....
        /*0874*/ 	.word	0x0000efd0


	//   ....[100]....
        /*0878*/ 	.word	0x0000f030


	//   ....[101]....
        /*087c*/ 	.word	0x0000f120


	//   ....[102]....
        /*0880*/ 	.word	0x0000f180


	//   ....[103]....
        /*0884*/ 	.word	0x0000f270


	//   ....[104]....
        /*0888*/ 	.word	0x0000f2d0


	//   ....[105]....
        /*088c*/ 	.word	0x0000f3a0


	//   ....[106]....
        /*0890*/ 	.word	0x0000f420


	//   ....[107]....
        /*0894*/ 	.word	0x0000f4f0


	//   ....[108]....
        /*0898*/ 	.word	0x0000f820


	//   ....[109]....
        /*089c*/ 	.word	0x0000f8c0


	//   ....[110]....
        /*08a0*/ 	.word	0x0000f9e0


	//   ....[111]....
        /*08a4*/ 	.word	0x0000fa50


	//   ....[112]....
        /*08a8*/ 	.word	0x0000fac0


	//   ....[113]....
        /*08ac*/ 	.word	0x0000fb30


	//   ....[114]....
        /*08b0*/ 	.word	0x0000fba0


	//   ....[115]....
        /*08b4*/ 	.word	0x0000fc20


	//   ....[116]....
        /*08b8*/ 	.word	0x0000fcb0


	//   ....[117]....
        /*08bc*/ 	.word	0x0000fd50


	//   ....[118]....
        /*08c0*/ 	.word	0x0000fdc0


	//   ....[119]....
        /*08c4*/ 	.word	0x0000fe30


	//   ....[120]....
        /*08c8*/ 	.word	0x0000fea0


	//   ....[121]....
        /*08cc*/ 	.word	0x0000ff20


	//   ....[122]....
        /*08d0*/ 	.word	0x0000ff90


	//   ....[123]....
        /*08d4*/ 	.word	0x00010030


	//   ....[124]....
        /*08d8*/ 	.word	0x000100c0


	//   ....[125]....
        /*08dc*/ 	.word	0x000101e0


	//----- nvinfo : EIATTR_REG_RECONFIG
	.align		4
.L_205:
        /*08e0*/ 	.byte	0x01, 0x54
	.zero		2


	//----- nvinfo : EIATTR_SYSCALL_OFFSETS
	.align		4
        /*08e4*/ 	.byte	0x04, 0x46
        /*08e6*/ 	.short	(.L_207 - .L_206)


	//   ....[0]....
.L_206:
        /*08e8*/ 	.word	0x00001820


	//   ....[1]....
        /*08ec*/ 	.word	0x00009b10


	//   ....[2]....
        /*08f0*/ 	.word	0x00009c70


	//   ....[3]....
        /*08f4*/ 	.word	0x00009d70


	//   ....[4]....
        /*08f8*/ 	.word	0x0000a6a0


	//----- nvinfo : EIATTR_MBARRIER_INSTR_OFFSETS
	.align		4
.L_207:
        /*08fc*/ 	.byte	0x04, 0x39
        /*08fe*/ 	.short	(.L_209 - .L_208)


	//   ....[0]....
.L_208:
        /*0900*/ 	.word	0x00000270
        /*0904*/ 	.word	0x000000ff
        /*0908*/ 	.word	0x00022800
        /*090c*/ 	.short	0x0100
        /*090e*/ 	.byte	0x08
	.zero		1


	//   ....[1]....
        /*0910*/ 	.word	0x00000280
        /*0914*/ 	.word	0x000000ff
        /*0918*/ 	.word	0x00022820
        /*091c*/ 	.short	0x0100
        /*091e*/ 	.byte	0x08
	.zero		1


	//   ....[2]....
        /*0920*/ 	.word	0x00000370
        /*0924*/ 	.word	0x000000ff
        /*0928*/ 	.word	0x00022830
        /*092c*/ 	.short	0x0100
        /*092e*/ 	.byte	0x08
	.zero		1


	//   ....[3]....
        /*0930*/ 	.word	0x00000380
        /*0934*/ 	.word	0x000000ff
        /*0938*/ 	.word	0x00022840
        /*093c*/ 	.short	0x0100
        /*093e*/ 	.byte	0x08
	.zero		1


	//   ....[4]....
        /*0940*/ 	.word	0x00000390
        /*0944*/ 	.word	0x000000ff
        /*0948*/ 	.word	0x00022838
        /*094c*/ 	.short	0x0100
        /*094e*/ 	.byte	0x08
	.zero		1


	//   ....[5]....
        /*0950*/ 	.word	0x000003a0
        /*0954*/ 	.word	0x000000ff
        /*0958*/ 	.word	0x00022848
        /*095c*/ 	.short	0x0100
        /*095e*/ 	.byte	0x08
	.zero		1


	//   ....[6]....
        /*0960*/ 	.word	0x000004d0
        /*0964*/ 	.word	0x000000ff
        /*0968*/ 	.word	0x00022850
        /*096c*/ 	.short	0x0100
        /*096e*/ 	.byte	0x08
	.zero		1


	//   ....[7]....
        /*0970*/ 	.word	0x000004e0
        /*0974*/ 	.word	0x000000ff
        /*0978*/ 	.word	0x00022860
        /*097c*/ 	.short	0x0100
        /*097e*/ 	.byte	0x08
	.zero		1


	//   ....[8]....
        /*0980*/ 	.word	0x000004f0
        /*0984*/ 	.word	0x000000ff
        /*0988*/ 	.word	0x00022858
        /*098c*/ 	.short	0x0100
        /*098e*/ 	.byte	0x08
	.zero		1


	//   ....[9]....
        /*0990*/ 	.word	0x00000500
        /*0994*/ 	.word	0x000000ff
        /*0998*/ 	.word	0x00022868
        /*099c*/ 	.short	0x0100
        /*099e*/ 	.byte	0x08
	.zero		1


	//   ....[10]....
        /*09a0*/ 	.word	0x000005f0
        /*09a4*/ 	.word	0x000000ff
        /*09a8*/ 	.word	0x00022870
        /*09ac*/ 	.short	0x0100
        /*09ae*/ 	.byte	0x06
	.zero		1


	//   ....[11]....
        /*09b0*/ 	.word	0x00000600
        /*09b4*/ 	.word	0x000000ff
        /*09b8*/ 	.word	0x00022880
        /*09bc*/ 	.short	0x0100
        /*09be*/ 	.byte	0x06
	.zero		1


	//   ....[12]....
        /*09c0*/ 	.word	0x00000610
        /*09c4*/ 	.word	0x000000ff
        /*09c8*/ 	.word	0x00022878
        /*09cc*/ 	.short	0x0100
        /*09ce*/ 	.byte	0x06
	.zero		1


	//   ....[13]....
        /*09d0*/ 	.word	0x00000620
        /*09d4*/ 	.word	0x000000ff
        /*09d8*/ 	.word	0x00022888
        /*09dc*/ 	.short	0x0100
        /*09de*/ 	.byte	0x06
	.zero		1


	//   ....[14]....
        /*09e0*/ 	.word	0x00000750
        /*09e4*/ 	.word	0x000000ff
        /*09e8*/ 	.word	0x00022890
        /*09ec*/ 	.short	0x0100
        /*09ee*/ 	.byte	0x08
	.zero		1


	//   ....[15]....
        /*09f0*/ 	.word	0x00000760
        /*09f4*/ 	.word	0x000000ff
        /*09f8*/ 	.word	0x000228a0
        /*09fc*/ 	.short	0x0100
        /*09fe*/ 	.byte	0x08
	.zero		1


	//   ....[16]....
        /*0a00*/ 	.word	0x00000770
        /*0a04*/ 	.word	0x000000ff
        /*0a08*/ 	.word	0x00022898
        /*0a0c*/ 	.short	0x0100
        /*0a0e*/ 	.byte	0x08
	.zero		1


	//   ....[17]....
        /*0a10*/ 	.word	0x00000780
        /*0a14*/ 	.word	0x000000ff
        /*0a18*/ 	.word	0x000228a8
        /*0a1c*/ 	.short	0x0100
        /*0a1e*/ 	.byte	0x08
	.zero		1


	//   ....[18]....
        /*0a20*/ 	.word	0x000008b0
        /*0a24*/ 	.word	0x000000ff
        /*0a28*/ 	.word	0x000228b0
        /*0a2c*/ 	.short	0x0100
        /*0a2e*/ 	.byte	0x08
	.zero		1


	//   ....[19]....
        /*0a30*/ 	.word	0x000008c0
        /*0a34*/ 	.word	0x000000ff
        /*0a38*/ 	.word	0x000228c0
        /*0a3c*/ 	.short	0x0100
        /*0a3e*/ 	.byte	0x08
	.zero		1


	//   ....[20]....
        /*0a40*/ 	.word	0x000008d0
        /*0a44*/ 	.word	0x000000ff
        /*0a48*/ 	.word	0x000228b8
        /*0a4c*/ 	.short	0x0100
        /*0a4e*/ 	.byte	0x08
	.zero		1


	//   ....[21]....
        /*0a50*/ 	.word	0x000008e0
        /*0a54*/ 	.word	0x000000ff
        /*0a58*/ 	.word	0x000228c8
        /*0a5c*/ 	.short	0x0100
        /*0a5e*/ 	.byte	0x08
	.zero		1


	//   ....[22]....
        /*0a60*/ 	.word	0x000018d0
        /*0a64*/ 	.word	0x00000007
        /*0a68*/ 	.word	0x00022800
        /*0a6c*/ 	.short	0x010a
        /*0a6e*/ 	.byte	0x3f
	.zero		1


	//   ....[23]....
        /*0a70*/ 	.word	0x000019a0
        /*0a74*/ 	.word	0x00000005
        /*0a78*/ 	.word	0x00022830
        /*0a7c*/ 	.short	0x010a
        /*0a7e*/ 	.byte	0x3f
	.zero		1


	//   ....[24]....
        /*0a80*/ 	.word	0x000019e0
        /*0a84*/ 	.word	0x00000005
        /*0a88*/ 	.word	0x00022830
        /*0a8c*/ 	.short	0x010a
        /*0a8e*/ 	.byte	0x3f
	.zero		1


	//   ....[25]....
        /*0a90*/ 	.word	0x00002b90
        /*0a94*/ 	.word	0x00000004
        /*0a98*/ 	.word	0x00000000
        /*0a9c*/ 	.short	0x0101
        /*0a9e*/ 	.byte	0x3f
	.zero		1


	//   ....[26]....
        /*0aa0*/ 	.word	0x00002fc0
        /*0aa4*/ 	.word	0x00000005
        /*0aa8*/ 	.word	0x00022850
        /*0aac*/ 	.short	0x010a
        /*0aae*/ 	.byte	0x3f
	.zero		1


	//   ....[27]....
        /*0ab0*/ 	.word	0x00003000
        /*0ab4*/ 	.word	0x00000005
        /*0ab8*/ 	.word	0x00022850
        /*0abc*/ 	.short	0x010a
        /*0abe*/ 	.byte	0x3f
	.zero		1


	//   ....[28]....
        /*0ac0*/ 	.word	0x00003300
        /*0ac4*/ 	.word	0x00000005
        /*0ac8*/ 	.word	0x00000000
        /*0acc*/ 	.short	0x0101
        /*0ace*/ 	.byte	0x3f
	.zero		1


	//   ....[29]....
        /*0ad0*/ 	.word	0x00003460
        /*0ad4*/ 	.word	0x000000ff
        /*0ad8*/ 	.word	0x00022830
        /*0adc*/ 	.short	0x010a
        /*0ade*/ 	.byte	0x17
	.zero		1


	//   ....[30]....
        /*0ae0*/ 	.word	0x000034a0
        /*0ae4*/ 	.word	0x000000ff
        /*0ae8*/ 	.word	0x00022830
        /*0aec*/ 	.short	0x010a
        /*0aee*/ 	.byte	0x17
	.zero		1


	//   ....[31]....
        /*0af0*/ 	.word	0x00004380
        /*0af4*/ 	.word	0x0000009a
        /*0af8*/ 	.word	0x00000000
        /*0afc*/ 	.short	0x0101
        /*0afe*/ 	.byte	0x3f
	.zero		1


	//   ....[32]....
        /*0b00*/ 	.word	0x00004d30
        /*0b04*/ 	.word	0x000000ff
        /*0b08*/ 	.word	0x00022850
        /*0b0c*/ 	.short	0x010a
        /*0b0e*/ 	.byte	0x17
	.zero		1


	//   ....[33]....
        /*0b10*/ 	.word	0x00004d70
        /*0b14*/ 	.word	0x000000ff
        /*0b18*/ 	.word	0x00022850
        /*0b1c*/ 	.short	0x010a
        /*0b1e*/ 	.byte	0x17
	.zero		1


	//   ....[34]....
        /*0b20*/ 	.word	0x00005050
        /*0b24*/ 	.word	0x000000ba
        /*0b28*/ 	.word	0x00000000
        /*0b2c*/ 	.short	0x0101
        /*0b2e*/ 	.byte	0x3f
	.zero		1


	//   ....[35]....
        /*0b30*/ 	.word	0x00007540
        /*0b34*/ 	.word	0x00000000
        /*0b38*/ 	.word	0x00000000
        /*0b3c*/ 	.short	0x0101
        /*0b3e*/ 	.byte	0x3f
	.zero		1


	//   ....[36]....
        /*0b40*/ 	.word	0x0000a1a0
        /*0b44*/ 	.word	0x00000000
        /*0b48*/ 	.word	0x00022840
        /*0b4c*/ 	.short	0x010a
        /*0b4e*/ 	.byte	0x3f
	.zero		1


	//   ....[37]....
        /*0b50*/ 	.word	0x0000af40
        /*0b54*/ 	.word	0x00000008
        /*0b58*/ 	.word	0x00022800
        /*0b5c*/ 	.short	0x0107
        /*0b5e*/ 	.byte	0x3f
	.zero		1


	//   ....[38]....
        /*0b60*/ 	.word	0x0000b040
        /*0b64*/ 	.word	0x00000002
        /*0b68*/ 	.word	0x00022800
        /*0b6c*/ 	.short	0x0101
        /*0b6e*/ 	.byte	0x3f
	.zero		1


	//   ....[39]....
        /*0b70*/ 	.word	0x0000b060
        /*0b74*/ 	.word	0x00000002
        /*0b78*/ 	.word	0x00022820
        /*0b7c*/ 	.short	0x010a
        /*0b7e*/ 	.byte	0x3f
	.zero		1


	//   ....[40]....
        /*0b80*/ 	.word	0x0000b170
        /*0b84*/ 	.word	0x00000002
        /*0b88*/ 	.word	0x00022860
        /*0b8c*/ 	.short	0x010a
        /*0b8e*/ 	.byte	0x3f
	.zero		1


	//   ....[41]....
        /*0b90*/ 	.word	0x0000ba80
        /*0b94*/ 	.word	0x00000003
        /*0b98*/ 	.word	0x00022840
        /*0b9c*/ 	.short	0x010a
        /*0b9e*/ 	.byte	0x3f
	.zero		1


	//   ....[42]....
        /*0ba0*/ 	.word	0x0000bce0
        /*0ba4*/ 	.word	0x00000003
        /*0ba8*/ 	.word	0x00022860
        /*0bac*/ 	.short	0x010a
        /*0bae*/ 	.byte	0x3f
	.zero		1


	//   ....[43]....
        /*0bb0*/ 	.word	0x0000c580
        /*0bb4*/ 	.word	0x00000002
        /*0bb8*/ 	.word	0x00022840
        /*0bbc*/ 	.short	0x010a
        /*0bbe*/ 	.byte	0x3f
	.zero		1


	//   ....[44]....
        /*0bc0*/ 	.word	0x0000c7d0
        /*0bc4*/ 	.word	0x00000002
        /*0bc8*/ 	.word	0x00022860
        /*0bcc*/ 	.short	0x010a
        /*0bce*/ 	.byte	0x3f
	.zero		1


	//   ....[45]....
        /*0bd0*/ 	.word	0x0000cfe0
        /*0bd4*/ 	.word	0x00000002
        /*0bd8*/ 	.word	0x00022840
        /*0bdc*/ 	.short	0x010a
        /*0bde*/ 	.byte	0x3f
	.zero		1


	//   ....[46]....
        /*0be0*/ 	.word	0x0000d240
        /*0be4*/ 	.word	0x00000002
        /*0be8*/ 	.word	0x00022860
        /*0bec*/ 	.short	0x010a
        /*0bee*/ 	.byte	0x3f
	.zero		1


	//   ....[47]....
        /*0bf0*/ 	.word	0x0000e480
        /*0bf4*/ 	.word	0x00000000
        /*0bf8*/ 	.word	0x00022820
        /*0bfc*/ 	.short	0x010a
        /*0bfe*/ 	.byte	0x3f
	.zero		1


	//   ....[48]....
        /*0c00*/ 	.word	0x0000e640
        /*0c04*/ 	.word	0x00000006
        /*0c08*/ 	.word	0x00000000
        /*0c0c*/ 	.short	0x010a
        /*0c0e*/ 	.byte	0x3f
	.zero		1


	//   ....[49]....
        /*0c10*/ 	.word	0x0000e6b0
        /*0c14*/ 	.word	0x00000007
        /*0c18*/ 	.word	0x00000000
        /*0c1c*/ 	.short	0x010a
        /*0c1e*/ 	.byte	0x3f
	.zero		1


	//   ....[50]....
        /*0c20*/ 	.word	0x0000e720
        /*0c24*/ 	.word	0x00000004
        /*0c28*/ 	.word	0x00000000
        /*0c2c*/ 	.short	0x010a
        /*0c2e*/ 	.byte	0x3f
	.zero		1


	//   ....[51]....
        /*0c30*/ 	.word	0x0000e750
        /*0c34*/ 	.word	0x00000003
        /*0c38*/ 	.word	0x00000000
        /*0c3c*/ 	.short	0x010a
        /*0c3e*/ 	.byte	0x3f
	.zero		1


	//   ....[52]....
        /*0c40*/ 	.word	0x0000e7b0
        /*0c44*/ 	.word	0x00000007
        /*0c48*/ 	.word	0x00022800
        /*0c4c*/ 	.short	0x010a
        /*0c4e*/ 	.byte	0x3f
	.zero		1


	//   ....[53]....
        /*0c50*/ 	.word	0x0000e800
        /*0c54*/ 	.word	0x00000005
        /*0c58*/ 	.word	0x00022830
        /*0c5c*/ 	.short	0x010a
        /*0c5e*/ 	.byte	0x3f
	.zero		1


	//   ....[54]....
        /*0c60*/ 	.word	0x0000e850
        /*0c64*/ 	.word	0x00000005
        /*0c68*/ 	.word	0x00022850
        /*0c6c*/ 	.short	0x010a
        /*0c6e*/ 	.byte	0x3f
	.zero		1


	//   ....[55]....
        /*0c70*/ 	.word	0x0000e8b0
        /*0c74*/ 	.word	0x00000000
        /*0c78*/ 	.word	0x00022830
        /*0c7c*/ 	.short	0x010a
        /*0c7e*/ 	.byte	0x3f
	.zero		1


	//   ....[56]....
        /*0c80*/ 	.word	0x0000e900
        /*0c84*/ 	.word	0x000000ba
        /*0c88*/ 	.word	0x00022850
        /*0c8c*/ 	.short	0x010a
        /*0c8e*/ 	.byte	0x3f
	.zero		1


	//   ....[57]....
        /*0c90*/ 	.word	0x0000eaa0
        /*0c94*/ 	.word	0x00000000
        /*0c98*/ 	.word	0x00022840
        /*0c9c*/ 	.short	0x010a
        /*0c9e*/ 	.byte	0x3f
	.zero		1


	//   ....[58]....
        /*0ca0*/ 	.word	0x0000f540
        /*0ca4*/ 	.word	0x00000002
        /*0ca8*/ 	.word	0x00022820
        /*0cac*/ 	.short	0x010a
        /*0cae*/ 	.byte	0x3f
	.zero		1


	//   ....[59]....
        /*0cb0*/ 	.word	0x0000f590
        /*0cb4*/ 	.word	0x00000002
        /*0cb8*/ 	.word	0x00022860
        /*0cbc*/ 	.short	0x010a
        /*0cbe*/ 	.byte	0x3f
	.zero		1


	//   ....[60]....
        /*0cc0*/ 	.word	0x0000f5e0
        /*0cc4*/ 	.word	0x00000003
        /*0cc8*/ 	.word	0x00022840
        /*0ccc*/ 	.short	0x010a
        /*0cce*/ 	.byte	0x3f
	.zero		1


	//   ....[61]....
        /*0cd0*/ 	.word	0x0000f630
        /*0cd4*/ 	.word	0x00000003
        /*0cd8*/ 	.word	0x00022860
        /*0cdc*/ 	.short	0x010a
        /*0cde*/ 	.byte	0x3f
	.zero		1


	//   ....[62]....
        /*0ce0*/ 	.word	0x0000f680
        /*0ce4*/ 	.word	0x00000002
        /*0ce8*/ 	.word	0x00022840
        /*0cec*/ 	.short	0x010a
        /*0cee*/ 	.byte	0x3f
	.zero		1


	//   ....[63]....
        /*0cf0*/ 	.word	0x0000f6d0
        /*0cf4*/ 	.word	0x00000002
        /*0cf8*/ 	.word	0x00022860
        /*0cfc*/ 	.short	0x010a
        /*0cfe*/ 	.byte	0x3f
	.zero		1


	//   ....[64]....
        /*0d00*/ 	.word	0x0000f720
        /*0d04*/ 	.word	0x00000002
        /*0d08*/ 	.word	0x00022840
        /*0d0c*/ 	.short	0x010a
        /*0d0e*/ 	.byte	0x3f
	.zero		1


	//   ....[65]....
        /*0d10*/ 	.word	0x0000f770
        /*0d14*/ 	.word	0x00000002
        /*0d18*/ 	.word	0x00022860
        /*0d1c*/ 	.short	0x010a
        /*0d1e*/ 	.byte	0x3f
	.zero		1


	//   ....[66]....
        /*0d20*/ 	.word	0x00010100
        /*0d24*/ 	.word	0x00000000
        /*0d28*/ 	.word	0x00022820
        /*0d2c*/ 	.short	0x010a
        /*0d2e*/ 	.byte	0x3f
	.zero		1


	//   ....[67]....
        /*0d30*/ 	.word	0x000102a0
        /*0d34*/ 	.word	0x00000006
        /*0d38*/ 	.word	0x00000000
        /*0d3c*/ 	.short	0x010a
        /*0d3e*/ 	.byte	0x3f
	.zero		1


	//   ....[68]....
        /*0d40*/ 	.word	0x000102f0
        /*0d44*/ 	.word	0x00000007
        /*0d48*/ 	.word	0x00000000
        /*0d4c*/ 	.short	0x010a
        /*0d4e*/ 	.byte	0x3f
	.zero		1


	//   ....[69]....
        /*0d50*/ 	.word	0x00010340
        /*0d54*/ 	.word	0x00000004
        /*0d58*/ 	.word	0x00000000
        /*0d5c*/ 	.short	0x010a
        /*0d5e*/ 	.byte	0x3f
	.zero		1


	//----- nvinfo : EIATTR_NUM_MBARRIERS
	.align		4
.L_209:
        /*0d60*/ 	.byte	0x03, 0x38
        /*0d62*/ 	.short	0x0016


	//----- nvinfo : EIATTR_EXIT_INSTR_OFFSETS
	.align		4
        /*0d64*/ 	.byte	0x04, 0x1c
        /*0d66*/ 	.short	(.L_211 - .L_210)


	//   ....[0]....
.L_210:
        /*0d68*/ 	.word	0x00000a80


	//   ....[1]....
        /*0d6c*/ 	.word	0x000088b0


	//   ....[2]....
        /*0d70*/ 	.word	0x0000e7a0


	//----- nvinfo : EIATTR_MAX_THREADS
	.align		4
.L_211:
        /*0d74*/ 	.byte	0x04, 0x05
        /*0d76*/ 	.short	(.L_213 - .L_212)
.L_212:
        /*0d78*/ 	.word	0x00000180
        /*0d7c*/ 	.word	0x00000001
        /*0d80*/ 	.word	0x00000001


	//----- nvinfo : EIATTR_CRS_STACK_SIZE
	.align		4
.L_213:
        /*0d84*/ 	.byte	0x04, 0x1e
        /*0d86*/ 	.short	(.L_215 - .L_214)
.L_214:
        /*0d88*/ 	.word	0x00000000


	//----- nvinfo : EIATTR_CBANK_PARAM_SIZE
	.align		4
.L_215:
        /*0d8c*/ 	.byte	0x03, 0x19
        /*0d8e*/ 	.short	0x0af0


	//----- nvinfo : EIATTR_PARAM_CBANK
	.align		4
        /*0d90*/ 	.byte	0x04, 0x0a
        /*0d92*/ 	.short	(.L_217 - .L_216)
	.align		4
.L_216:
        /*0d94*/ 	.word	index@(.nv.constant0._ZN7cutlass13device_kernelIN5flash11enable_sm90INS1_16FlashAttnFwdSm90INS1_25CollectiveMainloopFwdSm90ILi2EN4cute5tupleIJNS5_1CILi1EEES8_S8_EEENS6_IJNS7_ILi128EEENS7_ILi96EEENS7_ILi64EEEEEELi256ENS_6half_tEfNS_4arch4Sm90ELb0ELb0ELb0ELb1ELb0ELb0ELb0ELb1ELb0ELb1ELb0ELb0EEENS1_21CollectiveEpilogueFwdINS6_IJSA_NS7_ILi256EEESB_EEES9_SE_SG_Li256ELb1ELb1ELb0ELb0EEENS1_36VarlenDynamicPersistentTileSchedulerILi128ELi96ELi256ELi128ELb0ELb1ELb1ELb0ELb1ELb1EEEEEEEEEvNT_6ParamsE)
        /*0d98*/ 	.short	0x0210
        /*0d9a*/ 	.short	0x0af0


	//----- nvinfo : EIATTR_SW_WAR
	.align		4
.L_217:
        /*0d9c*/ 	.byte	0x04, 0x36
        /*0d9e*/ 	.short	(.L_219 - .L_218)
.L_218:
        /*0da0*/ 	.word	0x00000008
.L_219:


//--------------------- .nv.info._ZN7cutlass13device_kernelIN5flash11enable_sm90INS1_16FlashAttnFwdSm90INS1_25CollectiveMainloopFwdSm90ILi2EN4cute5tupleIJNS5_1CILi1EEES8_S8_EEENS6_IJNS7_ILi128EEENS7_ILi96EEENS7_ILi64EEEEEELi256ENS_6half_tEfNS_4arch4Sm90ELb0ELb0ELb0ELb1ELb0ELb1ELb0ELb1ELb0ELb1ELb0ELb0EEENS1_21CollectiveEpilogueFwdINS6_IJSA_NS7_ILi256EEESB_EEES9_SE_SG_Li256ELb1ELb1ELb0ELb0EEENS1_36VarlenDynamicPersistentTileSchedulerILi128ELi96ELi256ELi128ELb0ELb1ELb1ELb0ELb1ELb1EEEEEEEEEvNT_6ParamsE --------------------------
	.section	.nv.info._ZN7cutlass13device_kernelIN5flash11enable_sm90INS1_16FlashAttnFwdSm90INS1_25CollectiveMainloopFwdSm90ILi2EN4cute5tupleIJNS5_1CILi1EEES8_S8_EEENS6_IJNS7_ILi128EEENS7_ILi96EEENS7_ILi64EEEEEELi256ENS_6half_tEfNS_4arch4Sm90ELb0ELb0ELb0ELb1ELb0ELb1ELb0ELb1ELb0ELb1ELb0ELb0EEENS1_21CollectiveEpilogueFwdINS6_IJSA_NS7_ILi256EEESB_EEES9_SE_SG_Li256ELb1ELb1ELb0ELb0EEENS1_36VarlenDynamicPersistentTileSchedulerILi128ELi96ELi256ELi128ELb0ELb1ELb1ELb0ELb1ELb1EEEEEEEEEvNT_6ParamsE,"",@"SHT_CUDA_INFO"
	.sectionflags	@""
	.align	4


	//----- nvinfo : EIATTR_CUDA_API_VERSION
	.align		4
        /*0000*/ 	.byte	0x04, 0x37
        /*0002*/ 	.short	(.L_221 - .L_220)
.L_220:
        /*0004*/ 	.word	0x00000082


	//----- nvinfo : EIATTR_KPARAM_INFO
	.align		4
.L_221:
        /*0008*/ 	.byte	0x04, 0x17
        /*000a*/ 	.short	(.L_223 - .L_222)
.L_222:
        /*000c*/ 	.word	0x00000000
        /*0010*/ 	.short	0x0000
        /*0012*/ 	.short	0x0070
        /*0014*/ 	.byte	0x00, 0xf0, 0x01, 0x2a


	//----- nvinfo : EIATTR_SPARSE_MMA_MASK
	.align		4
.L_223:
        /*0018*/ 	.byte	0x03, 0x50
        /*001a*/ 	.short	0x0000


	//----- nvinfo : EIATTR_MAXREG_COUNT
	.align		4
        /*001c*/ 	.byte	0x03, 0x1b
        /*001e*/ 	.short	0x00a8


	//----- nvinfo : EIATTR_NUM_BARRIERS
	.align		4
        /*0020*/ 	.byte	0x02, 0x4c
        /*0022*/ 	.byte	0x10
	.zero		1


	//----- nvinfo : EIATTR_EXTERNS
	.align		4
        /*0024*/ 	.byte	0x04, 0x0f
        /*0026*/ 	.short	(.L_225 - .L_224)


	//   ....[0]....
	.align		4
.L_224:
        /*0028*/ 	.word	index@(__assertfail)


	//----- nvinfo : EIATTR_ANNOTATIONS
	.align		4
.L_225:
        /*002c*/ 	.byte	0x04, 0x55
        /*002e*/ 	.short	(.L_227 - .L_226)


	//   ....[0]....
.L_226:
        /* <DEDUP_REMOVED lines=91> */


	//----- nvinfo : EIATTR_MERCURY_ISA_VERSION
	.align		4
.L_227:
        /*05d0*/ 	.byte	0x03, 0x5f
        /*05d2*/ 	.short	0x0101


	//----- nvinfo : EIATTR_UNUSED_LOAD_BYTE_OFFSET
	.align		4
        /*05d4*/ 	.byte	0x04, 0x44
        /*05d6*/ 	.short	(.L_229 - .L_228)


	//   ....[0]....
.L_228:
        /*05d8*/ 	.word	0x00000ac0
        /*05dc*/ 	.word	0x0000fff0


	//   ....[1]....
        /*05e0*/ 	.word	0x0000c490
        /*05e4*/ 	.word	0x0000fff0


	//----- nvinfo : EIATTR_INT_WARP_WIDE_INSTR_OFFSETS
	.align		4
.L_229:
        /*05e8*/ 	.byte	0x04, 0x31
        /*05ea*/ 	.short	(.L_231 - .L_230)


	//   ....[0]....
.L_230:
        /*05ec*/ 	.word	0x00000180


	//   ....[1]....
        /*05f0*/ 	.word	0x00000220


	//   ....[2]....
        /*05f4*/ 	.word	0x00000290


	//   ....[3]....
        /*05f8*/ 	.word	0x00011850


	//   ....[4]....
        /*05fc*/ 	.word	0x000118e0


	//   ....[5]....
        /*0600*/ 	.word	0x00015880


	//   ....[6]....
        /*0604*/ 	.word	0x00015910


	//----- nvinfo : EIATTR_COOP_GROUP_MASK_REGIDS
	.align		4
.L_231:
        /*0608*/ 	.byte	0x04, 0x29
        /*060a*/ 	.short	(.L_233 - .L_232)


	//   ....[0]....
.L_232:
        /*060c*/ 	.word	0xffffffff


	//   ....[1]....
        /*0610*/ 	.word	0xffffffff


	//   ....[2]....
        /*0614*/ 	.word	0xffffffff


	//   ....[3]....
        /*0618*/ 	.word	0xffffffff


	//   ....[4]....
        /*061c*/ 	.word	0xffffffff


	//   ....[5]....
        /*0620*/ 	.word	0xffffffff


	//   ....[6]....
        /*0624*/ 	.word	0xffffffff


	//   ....[7]....
        /*0628*/ 	.word	0xffffffff


	//   ....[8]....
        /*062c*/ 	.word	0xffffffff


	//   ....[9]....
        /*0630*/ 	.word	0xffffffff


	//   ....[10]....
        /*0634*/ 	.word	0xffffffff


	//   ....[11]....
        /*0638*/ 	.word	0xffffffff


	//   ....[12]....
        /*063c*/ 	.word	0xffffffff


	//   ....[13]....
        /*0640*/ 	.word	0xffffffff


	//   ....[14]....
        /*0644*/ 	.word	0xffffffff


	//   ....[15]....
        /*0648*/ 	.word	0xffffffff


	//   ....[16]....
        /*064c*/ 	.word	0xffffffff


	//   ....[17]....
        /*0650*/ 	.word	0xffffffff


	//   ....[18]....
        /*0654*/ 	.word	0xffffffff


	//   ....[19]....
        /*0658*/ 	.word	0xffffffff


	//   ....[20]....
        /*065c*/ 	.word	0xffffffff


	//   ....[21]....
        /*0660*/ 	.word	0xffffffff


	//   ....[22]....
        /*0664*/ 	.word	0xffffffff


	//   ....[23]....
        /*0668*/ 	.word	0xffffffff


	//   ....[24]....
        /*066c*/ 	.word	0xffffffff


	//   ....[25]....
        /*0670*/ 	.word	0xffffffff


	//   ....[26]....
        /*0674*/ 	.word	0xffffffff


	//   ....[27]....
        /*0678*/ 	.word	0xffffffff


	//   ....[28]....
        /*067c*/ 	.word	0xffffffff


	//   ....[29]....
        /*0680*/ 	.word	0xffffffff


	//   ....[30]....
        /*0684*/ 	.word	0xffffffff


	//   ....[31]....
        /*0688*/ 	.word	0xffffffff


	//   ....[32]....
        /*068c*/ 	.word	0xffffffff


	//   ....[33]....
        /*0690*/ 	.word	0xffffffff


	//   ....[34]....
        /*0694*/ 	.word	0xffffffff


	//   ....[35]....
        /*0698*/ 	.word	0xffffffff


	//   ....[36]....
        /*069c*/ 	.word	0xffffffff


	//   ....[37]....
        /*06a0*/ 	.word	0xffffffff


	//   ....[38]....
        /*06a4*/ 	.word	0xffffffff


	//   ....[39]....
        /*06a8*/ 	.word	0xffffffff


	//   ....[40]....
        /*06ac*/ 	.word	0xffffffff


	//   ....[41]....
        /*06b0*/ 	.word	0xffffffff


	//   ....[42]....
        /*06b4*/ 	.word	0xffffffff


	//   ....[43]....
        /*06b8*/ 	.word	0xffffffff


	//   ....[44]....
        /*06bc*/ 	.word	0xffffffff


	//   ....[45]....
        /*06c0*/ 	.word	0xffffffff


	//   ....[46]....
        /*06c4*/ 	.word	0xffffffff


	//   ....[47]....
        /*06c8*/ 	.word	0xffffffff


	//   ....[48]....
        /*06cc*/ 	.word	0xffffffff


	//   ....[49]....
        /*06d0*/ 	.word	0xffffffff


	//   ....[50]....
        /*06d4*/ 	.word	0xffffffff


	//   ....[51]....
        /*06d8*/ 	.word	0xffffffff


	//   ....[52]....
        /*06dc*/ 	.word	0xffffffff


	//   ....[53]....
        /*06e0*/ 	.word	0xffffffff


	//   ....[54]....
        /*06e4*/ 	.word	0xffffffff


	//   ....[55]....
        /*06e8*/ 	.word	0xffffffff


	//   ....[56]....
        /*06ec*/ 	.word	0xffffffff


	//   ....[57]....
        /*06f0*/ 	.word	0xffffffff


	//   ....[58]....
        /*06f4*/ 	.word	0xffffffff


	//   ....[59]....
        /*06f8*/ 	.word	0xffffffff


	//   ....[60]....
        /*06fc*/ 	.word	0xffffffff


	//   ....[61]....
        /*0700*/ 	.word	0xffffffff


	//   ....[62]....
        /*0704*/ 	.word	0xffffffff


	//   ....[63]....
        /*0708*/ 	.word	0xffffffff


	//   ....[64]....
        /*070c*/ 	.word	0xffffffff


	//   ....[65]....
        /*0710*/ 	.word	0xffffffff


	//   ....[66]....
        /*0714*/ 	.word	0xffffffff


	//   ....[67]....
        /*0718*/ 	.word	0xffffffff


	//   ....[68]....
        /*071c*/ 	.word	0xffffffff


	//   ....[69]....
        /*0720*/ 	.word	0xffffffff


	//   ....[70]....
        /*0724*/ 	.word	0xffffffff


	//   ....[71]....
        /*0728*/ 	.word	0xffffffff


	//   ....[72]....
        /*072c*/ 	.word	0xffffffff


	//   ....[73]....
        /*0730*/ 	.word	0xffffffff


	//   ....[74]....
        /*0734*/ 	.word	0xffffffff


	//   ....[75]....
        /*0738*/ 	.word	0xffffffff


	//   ....[76]....
        /*073c*/ 	.word	0xffffffff


	//   ....[77]....
        /*0740*/ 	.word	0xffffffff


	//   ....[78]....
        /*0744*/ 	.word	0xffffffff


	//   ....[79]....
        /*0748*/ 	.word	0xffffffff


	//   ....[80]....
        /*074c*/ 	.word	0xffffffff


	//   ....[81]....
        /*0750*/ 	.word	0xffffffff


	//   ....[82]....
        /*0754*/ 	.word	0xffffffff


	//   ....[83]....
        /*0758*/ 	.word	0xffffffff


	//   ....[84]....
        /*075c*/ 	.word	0xffffffff


	//   ....[85]....
        /*0760*/ 	.word	0xffffffff


	//   ....[86]....
        /*0764*/ 	.word	0xffffffff


	//   ....[87]....
        /*0768*/ 	.word	0xffffffff


	//   ....[88]....
        /*076c*/ 	.word	0xffffffff


	//   ....[89]....
        /*0770*/ 	.word	0xffffffff


	//   ....[90]....
        /*0774*/ 	.word	0xffffffff


	//   ....[91]....
        /*0778*/ 	.word	0xffffffff


	//   ....[92]....
        /*077c*/ 	.word	0xffffffff


	//   ....[93]....
        /*0780*/ 	.word	0xffffffff


	//   ....[94]....
        /*0784*/ 	.word	0xffffffff


	//   ....[95]....
        /*0788*/ 	.word	0xffffffff


	//   ....[96]....
        /*078c*/ 	.word	0xffffffff


	//   ....[97]....
        /*0790*/ 	.word	0xffffffff


	//   ....[98]....
        /*0794*/ 	.word	0xffffffff


	//   ....[99]....
        /*0798*/ 	.word	0xffffffff


	//   ....[100]....
        /*079c*/ 	.word	0x0500000f


	//   ....[101]....
        /*07a0*/ 	.word	0x0500000f


	//   ....[102]....
        /*07a4*/ 	.word	0x0500000f


	//   ....[103]....
        /*07a8*/ 	.word	0x0500000f


	//   ....[104]....
        /*07ac*/ 	.word	0x0500000f


	//   ....[105]....
        /*07b0*/ 	.word	0x0500000f


	//   ....[106]....
        /*07b4*/ 	.word	0x0500000f


	//   ....[107]....
        /*07b8*/ 	.word	0x0500000f


	//   ....[108]....
        /*07bc*/ 	.word	0x0500000f


	//   ....[109]....
        /*07c0*/ 	.word	0x0500000f


	//   ....[110]....
        /*07c4*/ 	.word	0x0500000f


	//   ....[111]....
        /*07c8*/ 	.word	0x0500000f


	//   ....[112]....
        /*07cc*/ 	.word	0x0500000f


	//   ....[113]....
        /*07d0*/ 	.word	0x0500000f


	//   ....[114]....
        /*07d4*/ 	.word	0x0500000f


	//   ....[115]....
        /*07d8*/ 	.word	0x0500000f


	//   ....[116]....
        /*07dc*/ 	.word	0x0500000f


	//   ....[117]....
        /*07e0*/ 	.word	0x0500000f


	//   ....[118]....
        /*07e4*/ 	.word	0x0500000f


	//   ....[119]....
        /*07e8*/ 	.word	0x0500000f


	//   ....[120]....
        /*07ec*/ 	.word	0x0500000f


	//   ....[121]....
        /*07f0*/ 	.word	0x0500000f


	//   ....[122]....
        /*07f4*/ 	.word	0x0500000f


	//   ....[123]....
        /*07f8*/ 	.word	0x0500000f


	//   ....[124]....
        /*07fc*/ 	.word	0x0500000f


	//   ....[125]....
        /*0800*/ 	.word	0x0500000f


	//   ....[126]....
        /*0804*/ 	.word	0x0500000f


	//   ....[127]....
        /*0808*/ 	.word	0x0500000f


	//   ....[128]....
        /*080c*/ 	.word	0x0500000f


	//   ....[129]....
        /*0810*/ 	.word	0x0500000f


	//   ....[130]....
        /*0814*/ 	.word	0x0500000f


	//   ....[131]....
        /*0818*/ 	.word	0x0500000f


	//   ....[132]....
        /*081c*/ 	.word	0x0500000f


	//   ....[133]....
        /*0820*/ 	.word	0x0500000f


	//   ....[134]....
        /*0824*/ 	.word	0x0500000f


	//   ....[135]....
        /*0828*/ 	.word	0x0500000f


	//   ....[136]....
        /*082c*/ 	.word	0x0500000f


	//   ....[137]....
        /*0830*/ 	.word	0x0500000f


	//   ....[138]....
        /*0834*/ 	.word	0x0500000f


	//   ....[139]....
        /*0838*/ 	.word	0x0500000f


	//   ....[140]....
        /*083c*/ 	.word	0x0500000f


	//   ....[141]....
        /*0840*/ 	.word	0x0500000f


	//   ....[142]....
        /*0844*/ 	.word	0x0500000f


	//   ....[143]....
        /*0848*/ 	.word	0x0500000f


	//   ....[144]....
        /*084c*/ 	.word	0x0500000f


	//   ....[145]....
        /*0850*/ 	.word	0x0500000f


	//   ....[146]....
        /*0854*/ 	.word	0x0500000f


	//   ....[147]....
        /*0858*/ 	.word	0x0500000f


	//   ....[148]....
        /*085c*/ 	.word	0x0500000f


	//   ....[149]....
        /*0860*/ 	.word	0x0500000f


	//   ....[150]....
        /*0864*/ 	.word	0x0500000f


	//   ....[151]....
        /*0868*/ 	.word	0x0500000f


	//   ....[152]....
        /*086c*/ 	.word	0x0500000f


	//----- nvinfo : EIATTR_COOP_GROUP_INSTR_OFFSETS
	.align		4
.L_233:
        /*0870*/ 	.byte	0x04, 0x28
        /*0872*/ 	.short	(.L_235 - .L_234)


	//   ....[0]....
.L_234:
        /*0874*/ 	.word	0x00000060


	//   ....[1]....
        /*0878*/ 	.word	0x00000190


	//   ....[2]....
        /*087c*/ 	.word	0x00000240


	//   ....[3]....
        /*0880*/ 	.word	0x00000400


	//   ....[4]....
        /*0884*/ 	.word	0x00000560


	//   ....[5]....
        /*0888*/ 	.word	0x00000680


	//   ....[6]....
        /*088c*/ 	.word	0x000007e0


	//   ....[7]....
        /*0890*/ 	.word	0x00005a80


	//   ....[8]....
        /*0894*/ 	.word	0x00006020


	//   ....[9]....
        /*0898*/ 	.word	0x00006030


	//   ....[10]....
        /*089c*/ 	.word	0x00006040


	//   ....[11]....
        /*08a0*/ 	.word	0x00006050


	//   ....[12]....
        /*08a4*/ 	.word	0x00007000


	//   ....[13]....
        /*08a8*/ 	.word	0x00007010


	//   ....[14]....
        /*08ac*/ 	.word	0x00007020


	//   ....[15]....
        /*08b0*/ 	.word	0x00007030


	//   ....[16]....
        /*08b4*/ 	.word	0x000089a0


	//   ....[17]....
        /*08b8*/ 	.word	0x000089d0


	//   ....[18]....
        /*08bc*/ 	.word	0x00008df0


	//   ....[19]....
        /*08c0*/ 	.word	0x00008e50


	//   ....[20]....
        /*08c4*/ 	.word	0x0000a050


	//   ....[21]....
        /*08c8*/ 	.word	0x0000a070


	//   ....[22]....
        /*08cc*/ 	.word	0x0000a8b0


	//   ....[23]....
        /*08d0*/ 	.word	0x0000a940


	//   ....[24]....
        /*08d4*/ 	.word	0x0000ba10


	//   ....[25]....
        /*08d8*/ 	.word	0x0000ba70


	//   ....[26]....
        /*08dc*/ 	.word	0x0000bac0


	//   ....[27]....
        /*08e0*/ 	.word	0x0000baf0


	//   ....[28]....
        /*08e4*/ 	.word	0x0000d480


	//   ....[29]....
        /*08e8*/ 	.word	0x0000d4e0


	//   ....[30]....
        /*08ec*/ 	.word	0x0000d520


	//   ....[31]....
        /*08f0*/ 	.word	0x0000d550


	//   ....[32]....
        /*08f4*/ 	.word	0x0000dda0


	//   ....[33]....
        /*08f8*/ 	.word	0x0000dde0


	//   ....[34]....
        /*08fc*/ 	.word	0x0000df50


	//   ....[35]....
        /*0900*/ 	.word	0x0000df70


	//   ....[36]....
        /*0904*/ 	.word	0x0000e0b0


	//   ....[37]....
        /*0908*/ 	.word	0x0000e0d0


	//   ....[38]....
        /*090c*/ 	.word	0x0000e220


	//   ....[39]....
        /*0910*/ 	.word	0x0000e240


	//   ....[40]....
        /*0914*/ 	.word	0x0000eaa0


	//   ....[41]....
        /*0918*/ 	.word	0x0000eab0


	//   ....[42]....
        /*091c*/ 	.word	0x0000ec90


	//   ....[43]....
        /*0920*/ 	.word	0x0000eca0


	//   ....[44]....
        /*0924*/ 	.word	0x0000ee70


	//   ....[45]....
        /*0928*/ 	.word	0x0000ee80


	//   ....[46]....
        /*092c*/ 	.word	0x0000f050


	//   ....[47]....
        /*0930*/ 	.word	0x0000f060


	//   ....[48]....
        /*0934*/ 	.word	0x0000f280


	//   ....[49]....
        /*0938*/ 	.word	0x0000f470


	//   ....[50]....
        /*093c*/ 	.word	0x0000f4a0


	//   ....[51]....
        /*0940*/ 	.word	0x0000f4d0


	//   ....[52]....
        /*0944*/ 	.word	0x0000f500


	//   ....[53]....
        /*0948*/ 	.word	0x0000f530


	//   ....[54]....
        /*094c*/ 	.word	0x0000f560


	//   ....[55]....
        /*0950*/ 	.word	0x0000f6d0


	//   ....[56]....
        /*0954*/ 	.word	0x0000f700


	//   ....[57]....
        /*0958*/ 	.word	0x0000f730


	//   ....[58]....
        /*095c*/ 	.word	0x0000f760


	//   ....[59]....
        /*0960*/ 	.word	0x0000f790


	//   ....[60]....
        /*0964*/ 	.word	0x0000f7c0


	//   ....[61]....
        /*0968*/ 	.word	0x0000f860


	//   ....[62]....
        /*096c*/ 	.word	0x0000f890


	//   ....[63]....
        /*0970*/ 	.word	0x0000f920


	//   ....[64]....
        /*0974*/ 	.word	0x00010470


	//   ....[65]....
        /*0978*/ 	.word	0x00011e60


	//   ....[66]....
        /*097c*/ 	.word	0x00012a20


	//   ....[67]....
        /*0980*/ 	.word	0x00012a30


	//   ....[68]....
        /*0984*/ 	.word	0x00012ad0


	//   ....[69]....
        /*0988*/ 	.word	0x00012ae0


	//   ....[70]....
        /*098c*/ 	.word	0x00012b60


	//   ....[71]....
        /*0990*/ 	.word	0x00012b70


	//   ....[72]....
        /*0994*/ 	.word	0x00012bf0


	//   ....[73]....
        /*0998*/ 	.word	0x00012c00


	//   ....[74]....
        /*099c*/ 	.word	0x00012c80


	//   ....[75]....
        /*09a0*/ 	.word	0x00012c90


	//   ....[76]....
        /*09a4*/ 	.word	0x00012d10


	//   ....[77]....
        /*09a8*/ 	.word	0x00012d20


	//   ....[78]....
        /*09ac*/ 	.word	0x00012da0


	//   ....[79]....
        /*09b0*/ 	.word	0x00012db0


	//   ....[80]....
        /*09b4*/ 	.word	0x00012e00


	//   ....[81]....
        /*09b8*/ 	.word	0x00012e20


	//   ....[82]....
        /*09bc*/ 	.word	0x00015b10


	//   ....[83]....
        /*09c0*/ 	.word	0x00015b70


	//   ....[84]....
        /*09c4*/ 	.word	0x00015ba0


	//   ....[85]....
        /*09c8*/ 	.word	0x00015bd0


	//   ....[86]....
        /*09cc*/ 	.word	0x00015c00


	//   ....[87]....
        /*09d0*/ 	.word	0x00015c30


	//   ....[88]....
        /*09d4*/ 	.word	0x00015c60


	//   ....[89]....
        /*09d8*/ 	.word	0x00015c70


	//   ....[90]....
        /*09dc*/ 	.word	0x00015df0


	//   ....[91]....
        /*09e0*/ 	.word	0x00015e20


	//   ....[92]....
        /*09e4*/ 	.word	0x00015e50


	//   ....[93]....
        /*09e8*/ 	.word	0x00015e80


	//   ....[94]....
        /*09ec*/ 	.word	0x00015eb0


	//   ....[95]....
        /*09f0*/ 	.word	0x00015ee0


	//   ....[96]....
        /*09f4*/ 	.word	0x00015fa0


	//   ....[97]....
        /*09f8*/ 	.word	0x00015fc0


	//   ....[98]....
        /*09fc*/ 	.word	0x00016030


	//   ....[99]....
        /*0a00*/ 	.word	0x000164c0


	//   ....[100]....
        /*0a04*/ 	.word	0x00016900


	//   ....[101]....
        /*0a08*/ 	.word	0x000169a0


	//   ....[102]....
        /*0a0c*/ 	.word	0x00016a30


	//   ....[103]....
        /*0a10*/ 	.word	0x00016a80


	//   ....[104]....
        /*0a14*/ 	.word	0x00016ad0


	//   ....[105]....
        /*0a18*/ 	.word	0x00016bb0


	//   ....[106]....
        /*0a1c*/ 	.word	0x00016c40


	//   ....[107]....
        /*0a20*/ 	.word	0x00016c90


	//   ....[108]....
        /*0a24*/ 	.word	0x00016ce0


	//   ....[109]....
        /*0a28*/ 	.word	0x00016ef0


	//   ....[110]....
        /*0a2c*/ 	.word	0x00016f40


	//   ....[111]....
        /*0a30*/ 	.word	0x00016fd0


	//   ....[112]....
        /*0a34*/ 	.word	0x00017060


	//   ....[113]....
        /*0a38*/ 	.word	0x000170f0


	//   ....[114]....
        /*0a3c*/ 	.word	0x00017180


	//   ....[115]....
        /*0a40*/ 	.word	0x00017210


	//   ....[116]....
        /*0a44*/ 	.word	0x000172a0


	//   ....[117]....
        /*0a48*/ 	.word	0x00017360


	//   ....[118]....
        /*0a4c*/ 	.word	0x00017650


	//   ....[119]....
        /*0a50*/ 	.word	0x00017830


	//   ....[120]....
        /*0a54*/ 	.word	0x00017880


	//   ....[121]....
        /*0a58*/ 	.word	0x000178e0


	//   ....[122]....
        /*0a5c*/ 	.word	0x000179d0


	//   ....[123]....
        /*0a60*/ 	.word	0x00017a30


	//   ....[124]....
        /*0a64*/ 	.word	0x00017b20


	//   ....[125]....
        /*0a68*/ 	.word	0x00017b80


	//   ....[126]....
        /*0a6c*/ 	.word	0x00017c70


	//   ....[127]....
        /*0a70*/ 	.word	0x00017cd0


	//   ....[128]....
        /*0a74*/ 	.word	0x00017dc0


	//   ....[129]....
        /*0a78*/ 	.word	0x00017e20


	//   ....[130]....
        /*0a7c*/ 	.word	0x00017f10


	//   ....[131]....
        /*0a80*/ 	.word	0x00017f70


	//   ....[132]....
        /*0a84*/ 	.word	0x00018050


	//   ....[133]....
        /*0a88*/ 	.word	0x000180b0


	//   ....[134]....
        /*0a8c*/ 	.word	0x00018180


	//   ....[135]....
        /*0a90*/ 	.word	0x000184b0


	//   ....[136]....
        /*0a94*/ 	.word	0x00018550


	//   ....[137]....
        /*0a98*/ 	.word	0x00018670


	//   ....[138]....
        /*0a9c*/ 	.word	0x000186f0


	//   ....[139]....
        /*0aa0*/ 	.word	0x00018770


	//   ....[140]....
        /*0aa4*/ 	.word	0x000187f0


	//   ....[141]....
        /*0aa8*/ 	.word	0x00018870


	//   ....[142]....
        /*0aac*/ 	.word	0x00018900


	//   ....[143]....
        /*0ab0*/ 	.word	0x000189a0


	//   ....[144]....
        /*0ab4*/ 	.word	0x00018a40


	//   ....[145]....
        /*0ab8*/ 	.word	0x00018ac0


	//   ....[146]....
        /*0abc*/ 	.word	0x00018b40


	//   ....[147]....
        /*0ac0*/ 	.word	0x00018bc0


	//   ....[148]....
        /*0ac4*/ 	.word	0x00018c50


	//   ....[149]....
        /*0ac8*/ 	.word	0x00018cd0


	//   ....[150]....
        /*0acc*/ 	.word	0x00018d70


	//   ....[151]....
        /*0ad0*/ 	.word	0x00018e00


	//   ....[152]....
        /*0ad4*/ 	.word	0x00018f30


	//----- nvinfo : EIATTR_REG_RECONFIG
	.align		4
.L_235:
        /*0ad8*/ 	.byte	0x01, 0x54
	.zero		2


	//----- nvinfo : EIATTR_SYSCALL_OFFSETS
	.align		4
        /*0adc*/ 	.byte	0x04, 0x46
        /*0ade*/ 	.short	(.L_237 - .L_236)


	//   ....[0]....
.L_236:
        /*0ae0*/ 	.word	0x000017c0


	//   ....[1]....
        /*0ae4*/ 	.word	0x00001910


	//   ....[2]....
        /*0ae8*/ 	.word	0x00005c20


	//   ....[3]....
        /*0aec*/ 	.word	0x00005f90


	//   ....[4]....
        /*0af0*/ 	.word	0x00011a50


	//   ....[5]....
        /*0af4*/ 	.word	0x00011bb0


	//   ....[6]....
        /*0af8*/ 	.word	0x00011cb0


	//   ....[7]....
        /*0afc*/ 	.word	0x00012620


	//----- nvinfo : EIATTR_MBARRIER_INSTR_OFFSETS
	.align		4
.L_237:
        /*0b00*/ 	.byte	0x04, 0x39
        /*0b02*/ 	.short	(.L_239 - .L_238)


	//   ....[0]....
.L_238:
        /*0b04*/ 	.word	0x000002b0
        /*0b08*/ 	.word	0x000000ff
        /*0b0c*/ 	.word	0x00022800
        /*0b10*/ 	.short	0x0100
        /*0b12*/ 	.byte	0x08
	.zero		1


	//   ....[1]....
        /*0b14*/ 	.word	0x000002c0
        /*0b18*/ 	.word	0x000000ff
        /*0b1c*/ 	.word	0x00022820
        /*0b20*/ 	.short	0x0100
        /*0b22*/ 	.byte	0x08
	.zero		1


	//   ....[2]....
        /*0b24*/ 	.word	0x000003b0
        /*0b28*/ 	.word	0x000000ff
        /*0b2c*/ 	.word	0x00022830
        /*0b30*/ 	.short	0x0100
        /*0b32*/ 	.byte	0x08
	.zero		1


	//   ....[3]....
        /*0b34*/ 	.word	0x000003c0
        /*0b38*/ 	.word	0x000000ff
        /*0b3c*/ 	.word	0x00022840
        /*0b40*/ 	.short	0x0100
        /*0b42*/ 	.byte	0x08
	.zero		1


	//   ....[4]....
        /*0b44*/ 	.word	0x000003d0
        /*0b48*/ 	.word	0x000000ff
        /*0b4c*/ 	.word	0x00022838
        /*0b50*/ 	.short	0x0100
        /*0b52*/ 	.byte	0x08
	.zero		1


	//   ....[5]....
        /*0b54*/ 	.word	0x000003e0
        /*0b58*/ 	.word	0x000000ff
        /*0b5c*/ 	.word	0x00022848
        /*0b60*/ 	.short	0x0100
        /*0b62*/ 	.byte	0x08
	.zero		1


	//   ....[6]....
        /*0b64*/ 	.word	0x00000510
        /*0b68*/ 	.word	0x000000ff
        /*0b6c*/ 	.word	0x00022850
        /*0b70*/ 	.short	0x0100
        /*0b72*/ 	.byte	0x08
	.zero		1


	//   ....[7]....
        /*0b74*/ 	.word	0x00000520
        /*0b78*/ 	.word	0x000000ff
        /*0b7c*/ 	.word	0x00022860
        /*0b80*/ 	.short	0x0100
        /*0b82*/ 	.byte	0x08
	.zero		1


	//   ....[8]....
        /*0b84*/ 	.word	0x00000530
        /*0b88*/ 	.word	0x000000ff
        /*0b8c*/ 	.word	0x00022858
        /*0b90*/ 	.short	0x0100
        /*0b92*/ 	.byte	0x08
	.zero		1


	//   ....[9]....
        /*0b94*/ 	.word	0x00000540
        /*0b98*/ 	.word	0x000000ff
        /*0b9c*/ 	.word	0x00022868
        /*0ba0*/ 	.short	0x0100
        /*0ba2*/ 	.byte	0x08
	.zero		1


	//   ....[10]....
        /*0ba4*/ 	.word	0x00000630
        /*0ba8*/ 	.word	0x000000ff
        /*0bac*/ 	.word	0x00022870
        /*0bb0*/ 	.short	0x0100
        /*0bb2*/ 	.byte	0x06
	.zero		1


	//   ....[11]....
        /*0bb4*/ 	.word	0x00000640
        /*0bb8*/ 	.word	0x000000ff
        /*0bbc*/ 	.word	0x00022880
        /*0bc0*/ 	.short	0x0100
        /*0bc2*/ 	.byte	0x06
	.zero		1


	//   ....[12]....
        /*0bc4*/ 	.word	0x00000650
        /*0bc8*/ 	.word	0x000000ff
        /*0bcc*/ 	.word	0x00022878
        /*0bd0*/ 	.short	0x0100
        /*0bd2*/ 	.byte	0x06
	.zero		1


	//   ....[13]....
        /*0bd4*/ 	.word	0x00000660
        /*0bd8*/ 	.word	0x000000ff
        /*0bdc*/ 	.word	0x00022888
        /*0be0*/ 	.short	0x0100
        /*0be2*/ 	.byte	0x06
	.zero		1


	//   ....[14]....
        /*0be4*/ 	.word	0x00000790
        /*0be8*/ 	.word	0x000000ff
        /*0bec*/ 	.word	0x00022890
        /*0bf0*/ 	.short	0x0100
        /*0bf2*/ 	.byte	0x08
	.zero		1


	//   ....[15]....
        /*0bf4*/ 	.word	0x000007a0
        /*0bf8*/ 	.word	0x000000ff
        /*0bfc*/ 	.word	0x000228a0
        /*0c00*/ 	.short	0x0100
        /*0c02*/ 	.byte	0x08
	.zero		1


	//   ....[16]....
        /*0c04*/ 	.word	0x000007b0
        /*0c08*/ 	.word	0x000000ff
        /*0c0c*/ 	.word	0x00022898
        /*0c10*/ 	.short	0x0100
        /*0c12*/ 	.byte	0x08
	.zero		1


	//   ....[17]....
        /*0c14*/ 	.word	0x000007c0
        /*0c18*/ 	.word	0x000000ff
        /*0c1c*/ 	.word	0x000228a8
        /*0c20*/ 	.short	0x0100
        /*0c22*/ 	.byte	0x08
	.zero		1


	//   ....[18]....
        /*0c24*/ 	.word	0x000008f0
        /*0c28*/ 	.word	0x000000ff
        /*0c2c*/ 	.word	0x000228b0
        /*0c30*/ 	.short	0x0100
        /*0c32*/ 	.byte	0x08
	.zero		1


	//   ....[19]....
        /*0c34*/ 	.word	0x00000900
        /*0c38*/ 	.word	0x000000ff
        /*0c3c*/ 	.word	0x000228c0
        /*0c40*/ 	.short	0x0100
        /*0c42*/ 	.byte	0x08
	.zero		1


	//   ....[20]....
        /*0c44*/ 	.word	0x00000910
        /*0c48*/ 	.word	0x000000ff
        /*0c4c*/ 	.word	0x000228b8
        /*0c50*/ 	.short	0x0100
        /*0c52*/ 	.byte	0x08
	.zero		1


	//   ....[21]....
        /*0c54*/ 	.word	0x00000920
        /*0c58*/ 	.word	0x000000ff
        /*0c5c*/ 	.word	0x000228c8
        /*0c60*/ 	.short	0x0100
        /*0c62*/ 	.byte	0x08
	.zero		1


	//   ....[22]....
        /*0c64*/ 	.word	0x00002b30
        /*0c68*/ 	.word	0x00000061
        /*0c6c*/ 	.word	0x00022890
        /*0c70*/ 	.short	0x010a
        /*0c72*/ 	.byte	0x3f
	.zero		1


	//   ....[23]....
        /*0c74*/ 	.word	0x00003c80
        /*0c78*/ 	.word	0x00000061
        /*0c7c*/ 	.word	0x00022890
        /*0c80*/ 	.short	0x010a
        /*0c82*/ 	.byte	0x3f
	.zero		1


	//   ....[24]....
        /*0c84*/ 	.word	0x00004ca0
        /*0c88*/ 	.word	0x00000061
        /*0c8c*/ 	.word	0x00022890
        /*0c90*/ 	.short	0x010a
        /*0c92*/ 	.byte	0x3f
	.zero		1


	//   ....[25]....
        /*0c94*/ 	.word	0x00004eb0
        /*0c98*/ 	.word	0x0000001c
        /*0c9c*/ 	.word	0x00000000
        /*0ca0*/ 	.short	0x0101
        /*0ca2*/ 	.byte	0x3f
	.zero		1


	//   ....[26]....
        /*0ca4*/ 	.word	0x00004ef0
        /*0ca8*/ 	.word	0x00000061
        /*0cac*/ 	.word	0x000228b0
        /*0cb0*/ 	.short	0x010a
        /*0cb2*/ 	.byte	0x3f
	.zero		1


	//   ....[27]....
        /*0cb4*/ 	.word	0x00005540
        /*0cb8*/ 	.word	0x00000061
        /*0cbc*/ 	.word	0x00000000
        /*0cc0*/ 	.short	0x0101
        /*0cc2*/ 	.byte	0x3f
	.zero		1


	//   ....[28]....
        /*0cc4*/ 	.word	0x00005cb0
        /*0cc8*/ 	.word	0x00000012
        /*0ccc*/ 	.word	0x00022800
        /*0cd0*/ 	.short	0x010a
        /*0cd2*/ 	.byte	0x3f
	.zero		1


	//   ....[29]....
        /*0cd4*/ 	.word	0x00005d00
        /*0cd8*/ 	.word	0x00000012
        /*0cdc*/ 	.word	0x00022800
        /*0ce0*/ 	.short	0x010a
        /*0ce2*/ 	.byte	0x3f
	.zero		1


	//   ....[30]....
        /*0ce4*/ 	.word	0x00006310
        /*0ce8*/ 	.word	0x00000012
        /*0cec*/ 	.word	0x00022800
        /*0cf0*/ 	.short	0x010a
        /*0cf2*/ 	.byte	0x3f
	.zero		1


	//   ....[31]....
        /*0cf4*/ 	.word	0x000071f0
        /*0cf8*/ 	.word	0x00000012
        /*0cfc*/ 	.word	0x00022800
        /*0d00*/ 	.short	0x010a
        /*0d02*/ 	.byte	0x3f
	.zero		1


	//   ....[32]....
        /*0d04*/ 	.word	0x00007ff0
        /*0d08*/ 	.word	0x00000014
        /*0d0c*/ 	.word	0x00022830
        /*0d10*/ 	.short	0x010a
        /*0d12*/ 	.byte	0x3f
	.zero		1


	//   ....[33]....
        /*0d14*/ 	.word	0x00008090
        /*0d18*/ 	.word	0x00000014
        /*0d1c*/ 	.word	0x00022830
        /*0d20*/ 	.short	0x010a
        /*0d22*/ 	.byte	0x3f
	.zero		1


	//   ....[34]....
        /*0d24*/ 	.word	0x000092c0
        /*0d28*/ 	.word	0x0000000e
        /*0d2c*/ 	.word	0x00000000
        /*0d30*/ 	.short	0x0101
        /*0d32*/ 	.byte	0x3f
	.zero		1


	//   ....[35]....
        /*0d34*/ 	.word	0x00009710
        /*0d38*/ 	.word	0x00000014
        /*0d3c*/ 	.word	0x00022850
        /*0d40*/ 	.short	0x010a
        /*0d42*/ 	.byte	0x3f
	.zero		1


	//   ....[36]....
        /*0d44*/ 	.word	0x00009760
        /*0d48*/ 	.word	0x00000014
        /*0d4c*/ 	.word	0x00022850
        /*0d50*/ 	.short	0x010a
        /*0d52*/ 	.byte	0x3f
	.zero		1


	//   ....[37]....
        /*0d54*/ 	.word	0x00009b10
        /*0d58*/ 	.word	0x00000014
        /*0d5c*/ 	.word	0x00000000
        /*0d60*/ 	.short	0x0101
        /*0d62*/ 	.byte	0x3f
	.zero		1


	//   ....[38]....
        /*0d64*/ 	.word	0x00009c20
        /*0d68*/ 	.word	0x00000015
        /*0d6c*/ 	.word	0x00022830
        /*0d70*/ 	.short	0x010a
        /*0d72*/ 	.byte	0x3f
	.zero		1


	//   ....[39]....
        /*0d74*/ 	.word	0x00009c80
        /*0d78*/ 	.word	0x00000015
        /*0d7c*/ 	.word	0x00022830
        /*0d80*/ 	.short	0x010a
        /*0d82*/ 	.byte	0x3f
	.zero		1


	//   ....[40]....
        /*0d84*/ 	.word	0x0000ad80
        /*0d88*/ 	.word	0x0000009a
        /*0d8c*/ 	.word	0x00000000
        /*0d90*/ 	.short	0x0101
        /*0d92*/ 	.byte	0x3f
	.zero		1


	//   ....[41]....
        /*0d94*/ 	.word	0x0000b5f0
        /*0d98*/ 	.word	0x00000015
        /*0d9c*/ 	.word	0x00022850
        /*0da0*/ 	.short	0x010a
        /*0da2*/ 	.byte	0x3f
	.zero		1


	//   ....[42]....
        /*0da4*/ 	.word	0x0000b640
        /*0da8*/ 	.word	0x00000015
        /*0dac*/ 	.word	0x00022850
        /*0db0*/ 	.short	0x010a
        /*0db2*/ 	.byte	0x3f
	.zero		1


	//   ....[43]....
        /*0db4*/ 	.word	0x0000b9e0
        /*0db8*/ 	.word	0x00000015
        /*0dbc*/ 	.word	0x00000000
        /*0dc0*/ 	.short	0x0101
        /*0dc2*/ 	.byte	0x3f
	.zero		1


	//   ....[44]....
        /*0dc4*/ 	.word	0x0000dd90
        /*0dc8*/ 	.word	0x00000000
        /*0dcc*/ 	.word	0x00000000
        /*0dd0*/ 	.short	0x0101
        /*0dd2*/ 	.byte	0x3f
	.zero		1


	//   ....[45]....
        /*0dd4*/ 	.word	0x00010560
        /*0dd8*/ 	.word	0x00000006
        /*0ddc*/ 	.word	0x00022820
        /*0de0*/ 	.short	0x010a
        /*0de2*/ 	.byte	0x3f
	.zero		1


	//   ....[46]....
        /*0de4*/ 	.word	0x00010650
        /*0de8*/ 	.word	0x00000004
        /*0dec*/ 	.word	0x000228a0
        /*0df0*/ 	.short	0x010a
        /*0df2*/ 	.byte	0x3f
	.zero		1


	//   ....[47]....
        /*0df4*/ 	.word	0x000108a0
        /*0df8*/ 	.word	0x00000004
        /*0dfc*/ 	.word	0x000228c0
        /*0e00*/ 	.short	0x010a
        /*0e02*/ 	.byte	0x3f
	.zero		1


	//   ....[48]....
        /*0e04*/ 	.word	0x00010f60
        /*0e08*/ 	.word	0x00000005
        /*0e0c*/ 	.word	0x000228a0
        /*0e10*/ 	.short	0x010a
        /*0e12*/ 	.byte	0x3f
	.zero		1


	//   ....[49]....
        /*0e14*/ 	.word	0x000111a0
        /*0e18*/ 	.word	0x00000005
        /*0e1c*/ 	.word	0x000228c0
        /*0e20*/ 	.short	0x010a
        /*0e22*/ 	.byte	0x3f
	.zero		1


	//   ....[50]....
        /*0e24*/ 	.word	0x00012100
        /*0e28*/ 	.word	0x00000000
        /*0e2c*/ 	.word	0x00022840
        /*0e30*/ 	.short	0x010a
        /*0e32*/ 	.byte	0x3f
	.zero		1


	//   ....[51]....
        /*0e34*/ 	.word	0x00012f00
        /*0e38*/ 	.word	0x00000009
        /*0e3c*/ 	.word	0x00022800
        /*0e40*/ 	.short	0x0107
        /*0e42*/ 	.byte	0x3f
	.zero		1


	//   ....[52]....
        /*0e44*/ 	.word	0x00013000
        /*0e48*/ 	.word	0x00000002
        /*0e4c*/ 	.word	0x00022800
        /*0e50*/ 	.short	0x0101
        /*0e52*/ 	.byte	0x3f
	.zero		1


	//   ....[53]....
        /*0e54*/ 	.word	0x00013020
        /*0e58*/ 	.word	0x00000002
        /*0e5c*/ 	.word	0x00022820
        /*0e60*/ 	.short	0x010a
        /*0e62*/ 	.byte	0x3f
	.zero		1


	//   ....[54]....
        /*0e64*/ 	.word	0x00013130
        /*0e68*/ 	.word	0x00000002
        /*0e6c*/ 	.word	0x00022860
        /*0e70*/ 	.short	0x010a
        /*0e72*/ 	.byte	0x3f
	.zero		1


	//   ....[55]....
        /*0e74*/ 	.word	0x00013a40
        /*0e78*/ 	.word	0x00000002
        /*0e7c*/ 	.word	0x00022840
        /*0e80*/ 	.short	0x010a
        /*0e82*/ 	.byte	0x3f
	.zero		1


	//   ....[56]....
        /*0e84*/ 	.word	0x00013ca0
        /*0e88*/ 	.word	0x00000002
        /*0e8c*/ 	.word	0x00022860
        /*0e90*/ 	.short	0x010a
        /*0e92*/ 	.byte	0x3f
	.zero		1


	//   ....[57]....
        /*0e94*/ 	.word	0x00014540
        /*0e98*/ 	.word	0x00000003
        /*0e9c*/ 	.word	0x00022840
        /*0ea0*/ 	.short	0x010a
        /*0ea2*/ 	.byte	0x3f
	.zero		1


	//   ....[58]....
        /*0ea4*/ 	.word	0x00014790
        /*0ea8*/ 	.word	0x00000003
        /*0eac*/ 	.word	0x00022860
        /*0eb0*/ 	.short	0x010a
        /*0eb2*/ 	.byte	0x3f
	.zero		1


	//   ....[59]....
        /*0eb4*/ 	.word	0x00014fa0
        /*0eb8*/ 	.word	0x00000003
        /*0ebc*/ 	.word	0x00022840
        /*0ec0*/ 	.short	0x010a
        /*0ec2*/ 	.byte	0x3f
	.zero		1


	//   ....[60]....
        /*0ec4*/ 	.word	0x00015200
        /*0ec8*/ 	.word	0x00000003
        /*0ecc*/ 	.word	0x00022860
        /*0ed0*/ 	.short	0x010a
        /*0ed2*/ 	.byte	0x3f
	.zero		1


	//   ....[61]....
        /*0ed4*/ 	.word	0x00016440
        /*0ed8*/ 	.word	0x00000000
        /*0edc*/ 	.word	0x00022820
        /*0ee0*/ 	.short	0x010a
        /*0ee2*/ 	.byte	0x3f
	.zero		1


	//   ....[62]....
        /*0ee4*/ 	.word	0x000165f0
        /*0ee8*/ 	.word	0x00000006
        /*0eec*/ 	.word	0x00000000
        /*0ef0*/ 	.short	0x010a
        /*0ef2*/ 	.byte	0x3f
	.zero		1


	//   ....[63]....
        /*0ef4*/ 	.word	0x00016660
        /*0ef8*/ 	.word	0x00000007
        /*0efc*/ 	.word	0x00000000
        /*0f00*/ 	.short	0x010a
        /*0f02*/ 	.byte	0x3f
	.zero		1


	//   ....[64]....
        /*0f04*/ 	.word	0x000166d0
        /*0f08*/ 	.word	0x00000004
        /*0f0c*/ 	.word	0x00000000
        /*0f10*/ 	.short	0x010a
        /*0f12*/ 	.byte	0x3f
	.zero		1


	//   ....[65]....
        /*0f14*/ 	.word	0x00016700
        /*0f18*/ 	.word	0x00000003
        /*0f1c*/ 	.word	0x00000000
        /*0f20*/ 	.short	0x010a
        /*0f22*/ 	.byte	0x3f
	.zero		1


	//   ....[66]....
        /*0f24*/ 	.word	0x00016760
        /*0f28*/ 	.word	0x00000061
        /*0f2c*/ 	.word	0x00022890
        /*0f30*/ 	.short	0x010a
        /*0f32*/ 	.byte	0x3f
	.zero		1


	//   ....[67]....
        /*0f34*/ 	.word	0x000167b0
        /*0f38*/ 	.word	0x00000061
        /*0f3c*/ 	.word	0x00022890
        /*0f40*/ 	.short	0x010a
        /*0f42*/ 	.byte	0x3f
	.zero		1


	//   ....[68]....
        /*0f44*/ 	.word	0x00016800
        /*0f48*/ 	.word	0x00000061
        /*0f4c*/ 	.word	0x00022890
        /*0f50*/ 	.short	0x010a
        /*0f52*/ 	.byte	0x3f
	.zero		1


	//   ....[69]....
        /*0f54*/ 	.word	0x00016850
        /*0f58*/ 	.word	0x00000061
        /*0f5c*/ 	.word	0x000228b0
        /*0f60*/ 	.short	0x010a
        /*0f62*/ 	.byte	0x3f
	.zero		1


	//   ....[70]....
        /*0f64*/ 	.word	0x00016b00
        /*0f68*/ 	.word	0x00000012
        /*0f6c*/ 	.word	0x00022800
        /*0f70*/ 	.short	0x010a
        /*0f72*/ 	.byte	0x3f
	.zero		1


	//   ....[71]....
        /*0f74*/ 	.word	0x00016d10
        /*0f78*/ 	.word	0x00000012
        /*0f7c*/ 	.word	0x00022800
        /*0f80*/ 	.short	0x010a
        /*0f82*/ 	.byte	0x3f
	.zero		1


	//   ....[72]....
        /*0f84*/ 	.word	0x00016d60
        /*0f88*/ 	.word	0x00000014
        /*0f8c*/ 	.word	0x00022830
        /*0f90*/ 	.short	0x010a
        /*0f92*/ 	.byte	0x3f
	.zero		1


	//   ....[73]....
        /*0f94*/ 	.word	0x00016db0
        /*0f98*/ 	.word	0x00000014
        /*0f9c*/ 	.word	0x00022850
        /*0fa0*/ 	.short	0x010a
        /*0fa2*/ 	.byte	0x3f
	.zero		1


	//   ....[74]....
        /*0fa4*/ 	.word	0x00016e00
        /*0fa8*/ 	.word	0x00000015
        /*0fac*/ 	.word	0x00022830
        /*0fb0*/ 	.short	0x010a
        /*0fb2*/ 	.byte	0x3f
	.zero		1


	//   ....[75]....
        /*0fb4*/ 	.word	0x00016e50
        /*0fb8*/ 	.word	0x00000015
        /*0fbc*/ 	.word	0x00022850
        /*0fc0*/ 	.short	0x010a
        /*0fc2*/ 	.byte	0x3f
	.zero		1


	//   ....[76]....
        /*0fc4*/ 	.word	0x00017430
        /*0fc8*/ 	.word	0x00000005
        /*0fcc*/ 	.word	0x00022820
        /*0fd0*/ 	.short	0x010a
        /*0fd2*/ 	.byte	0x3f
	.zero		1


	//   ....[77]....
        /*0fd4*/ 	.word	0x00017480
        /*0fd8*/ 	.word	0x00000004
        /*0fdc*/ 	.word	0x000228a0
        /*0fe0*/ 	.short	0x010a
        /*0fe2*/ 	.byte	0x3f
	.zero		1


	//   ....[78]....
        /*0fe4*/ 	.word	0x000174d0
        /*0fe8*/ 	.word	0x00000004
        /*0fec*/ 	.word	0x000228c0
        /*0ff0*/ 	.short	0x010a
        /*0ff2*/ 	.byte	0x3f
	.zero		1


	//   ....[79]....
        /*0ff4*/ 	.word	0x00017520
        /*0ff8*/ 	.word	0x00000005
        /*0ffc*/ 	.word	0x000228a0
        /*1000*/ 	.short	0x010a
        /*1002*/ 	.byte	0x3f
	.zero		1


	//   ....[80]....
        /*1004*/ 	.word	0x00017570
        /*1008*/ 	.word	0x00000005
        /*100c*/ 	.word	0x000228c0
        /*1010*/ 	.short	0x010a
        /*1012*/ 	.byte	0x3f
	.zero		1


	//   ....[81]....
        /*1014*/ 	.word	0x00017710
        /*1018*/ 	.word	0x00000000
        /*101c*/ 	.word	0x00022840
        /*1020*/ 	.short	0x010a
        /*1022*/ 	.byte	0x3f
	.zero		1


	//   ....[82]....
        /*1024*/ 	.word	0x000181d0
        /*1028*/ 	.word	0x00000002
        /*102c*/ 	.word	0x00022820
        /*1030*/ 	.short	0x010a
        /*1032*/ 	.byte	0x3f
	.zero		1


	//   ....[83]....
        /*1034*/ 	.word	0x00018220
        /*1038*/ 	.word	0x00000002
        /*103c*/ 	.word	0x00022860
        /*1040*/ 	.short	0x010a
        /*1042*/ 	.byte	0x3f
	.zero		1


	//   ....[84]....
        /*1044*/ 	.word	0x00018270
        /*1048*/ 	.word	0x00000002
        /*104c*/ 	.word	0x00022840
        /*1050*/ 	.short	0x010a
        /*1052*/ 	.byte	0x3f
	.zero		1


	//   ....[85]....
        /*1054*/ 	.word	0x000182c0
        /*1058*/ 	.word	0x00000002
        /*105c*/ 	.word	0x00022860
        /*1060*/ 	.short	0x010a
        /*1062*/ 	.byte	0x3f
	.zero		1


	//   ....[86]....
        /*1064*/ 	.word	0x00018310
        /*1068*/ 	.word	0x00000003
        /*106c*/ 	.word	0x00022840
        /*1070*/ 	.short	0x010a
        /*1072*/ 	.byte	0x3f
	.zero		1


	//   ....[87]....
        /*1074*/ 	.word	0x00018360
        /*1078*/ 	.word	0x00000003
        /*107c*/ 	.word	0x00022860
        /*1080*/ 	.short	0x010a
        /*1082*/ 	.byte	0x3f
	.zero		1


	//   ....[88]....
        /*1084*/ 	.word	0x000183b0
        /*1088*/ 	.word	0x00000003
        /*108c*/ 	.word	0x00022840
        /*1090*/ 	.short	0x010a
        /*1092*/ 	.byte	0x3f
	.zero		1


	//   ....[89]....
        /*1094*/ 	.word	0x00018400
        /*1098*/ 	.word	0x00000003
        /*109c*/ 	.word	0x00022860
        /*10a0*/ 	.short	0x010a
        /*10a2*/ 	.byte	0x3f
	.zero		1


	//   ....[90]....
        /*10a4*/ 	.word	0x00018e50
        /*10a8*/ 	.word	0x00000000
        /*10ac*/ 	.word	0x00022820
        /*10b0*/ 	.short	0x010a
        /*10b2*/ 	.byte	0x3f
	.zero		1


	//   ....[91]....
        /*10b4*/ 	.word	0x00018ff0
        /*10b8*/ 	.word	0x00000006
        /*10bc*/ 	.word	0x00000000
        /*10c0*/ 	.short	0x010a
        /*10c2*/ 	.byte	0x3f
	.zero		1


	//   ....[92]....
        /*10c4*/ 	.word	0x00019040
        /*10c8*/ 	.word	0x00000007
        /*10cc*/ 	.word	0x00000000
        /*10d0*/ 	.short	0x010a
        /*10d2*/ 	.byte	0x3f
	.zero		1


	//   ....[93]....
        /*10d4*/ 	.word	0x00019090
        /*10d8*/ 	.word	0x00000004
        /*10dc*/ 	.word	0x00000000
        /*10e0*/ 	.short	0x010a
        /*10e2*/ 	.byte	0x3f
	.zero		1


	//----- nvinfo : EIATTR_NUM_MBARRIERS
	.align		4
.L_239:
        /*10e4*/ 	.byte	0x03, 0x38
        /*10e6*/ 	.short	0x0016


	//----- nvinfo : EIATTR_EXIT_INSTR_OFFSETS
	.align		4
        /*10e8*/ 	.byte	0x04, 0x1c
        /*10ea*/ 	.short	(.L_241 - .L_240)


	//   ....[0]....
.L_240:
        /*10ec*/ 	.word	0x00016750


	//----- nvinfo : EIATTR_MAX_THREADS
	.align		4
.L_241:
        /*10f0*/ 	.byte	0x04, 0x05
        /*10f2*/ 	.short	(.L_243 - .L_242)
.L_242:
        /*10f4*/ 	.word	0x00000180
        /*10f8*/ 	.word	0x00000001
        /*10fc*/ 	.word	0x00000001


	//----- nvinfo : EIATTR_CRS_STACK_SIZE
	.align		4
.L_243:
        /*1100*/ 	.byte	0x04, 0x1e
        /*1102*/ 	.short	(.L_245 - .L_244)
.L_244:
        /*1104*/ 	.word	0x00000000


	//----- nvinfo : EIATTR_CBANK_PARAM_SIZE
	.align		4
.L_245:
        /*1108*/ 	.byte	0x03, 0x19
        /*110a*/ 	.short	0x0af0


	//----- nvinfo : EIATTR_PARAM_CBANK
	.align		4
        /*110c*/ 	.byte	0x04, 0x0a
        /*110e*/ 	.short	(.L_247 - .L_246)
	.align		4
.L_246:
        /*1110*/ 	.word	index@(.nv.constant0._ZN7cutlass13device_kernelIN5flash11enable_sm90INS1_16FlashAttnFwdSm90INS1_25CollectiveMainloopFwdSm90ILi2EN4cute5tupleIJNS5_1CILi1EEES8_S8_EEENS6_IJNS7_ILi128EEENS7_ILi96EEENS7_ILi64EEEEEELi256ENS_6half_tEfNS_4arch4Sm90ELb0ELb0ELb0ELb1ELb0ELb1ELb0ELb1ELb0ELb1ELb0ELb0EEENS1_21CollectiveEpilogueFwdINS6_IJSA_NS7_ILi256EEESB_EEES9_SE_SG_Li256ELb1ELb1ELb0ELb0EEENS1_36VarlenDynamicPersistentTileSchedulerILi128ELi96ELi256ELi128ELb0ELb1ELb1ELb0ELb1ELb1EEEEEEEEEvNT_6ParamsE)
        /*1114*/ 	.short	0x0210
        /*1116*/ 	.short	0x0af0


	//----- nvinfo : EIATTR_SW_WAR
	.align		4
.L_247:
        /*1118*/ 	.byte	0x04, 0x36
        /*111a*/ 	.short	(.L_249 - .L_248)
.L_248:
        /*111c*/ 	.word	0x00000008
.L_249:


//--------------------- .nv.info._ZN7cutlass13device_kernelIN5flash11enable_sm90INS1_16FlashAttnFwdSm90INS1_25CollectiveMainloopFwdSm90ILi2EN4cute5tupleIJNS5_1CILi1EEES8_S8_EEENS6_IJNS7_ILi128EEENS7_ILi96EEENS7_ILi64EEEEEELi256ENS_6half_tEfNS_4arch4Sm90ELb0ELb0ELb0ELb1ELb0ELb0ELb1ELb1ELb0ELb1ELb0ELb0EEENS1_21CollectiveEpilogueFwdINS6_IJSA_NS7_ILi256EEESB_EEES9_SE_SG_Li256ELb1ELb1ELb0ELb0EEENS1_36VarlenDynamicPersistentTileSchedulerILi128ELi96ELi256ELi128ELb0ELb1ELb1ELb0ELb1ELb1EEEEEEEEEvNT_6ParamsE --------------------------
	.section	.nv.info._ZN7cutlass13device_kernelIN5flash11enable_sm90INS1_16FlashAttnFwdSm90INS1_25CollectiveMainloopFwdSm90ILi2EN4cute5tupleIJNS5_1CILi1EEES8_S8_EEENS6_IJNS7_ILi128EEENS7_ILi96EEENS7_ILi64EEEEEELi256ENS_6half_tEfNS_4arch4Sm90ELb0ELb0ELb0ELb1ELb0ELb0ELb1ELb1ELb0ELb1ELb0ELb0EEENS1_21CollectiveEpilogueFwdINS6_IJSA_NS7_ILi256EEESB_EEES9_SE_SG_Li256ELb1ELb1ELb0ELb0EEENS1_36VarlenDynamicPersistentTileSchedulerILi128ELi96ELi256ELi128ELb0ELb1ELb1ELb0ELb1ELb1EEEEEEEEEvNT_6ParamsE,"",@"SHT_CUDA_INFO"
	.sectionflags	@""
	.align	4


	//----- nvinfo : EIATTR_CUDA_API_VERSION
	.align		4
        /*0000*/ 	.byte	0x04, 0x37
        /*0002*/ 	.short	(.L_251 - .L_250)
.L_250:
        /*0004*/ 	.word	0x00000082


	//----- nvinfo : EIATTR_KPARAM_INFO
	.align		4
.L_251:
        /*0008*/ 	.byte	0x04, 0x17
        /*000a*/ 	.short	(.L_253 - .L_252)
.L_252:
        /*000c*/ 	.word	0x00000000
        /*0010*/ 	.short	0x0000
        /*0012*/ 	.short	0x0070
        /*0014*/ 	.byte	0x00, 0xf0, 0x01, 0x2e


	//----- nvinfo : EIATTR_SPARSE_MMA_MASK
	.align		4
.L_253:
        /*0018*/ 	.byte	0x03, 0x50
        /*001a*/ 	.short	0x0000


	//----- nvinfo : EIATTR_MAXREG_COUNT
	.align		4
        /*001c*/ 	.byte	0x03, 0x1b
        /*001e*/ 	.short	0x00a8


	//----- nvinfo : EIATTR_NUM_BARRIERS
	.align		4
        /*0020*/ 	.byte	0x02, 0x4c
        /*0022*/ 	.byte	0x10
	.zero		1


	//----- nvinfo : EIATTR_EXTERNS
	.align		4
        /*0024*/ 	.byte	0x04, 0x0f
        /*0026*/ 	.short	(.L_255 - .L_254)


	//   ....[0]....
	.align		4
.L_254:
        /*0028*/ 	.word	index@(__assertfail)


	//----- nvinfo : EIATTR_ANNOTATIONS
	.align		4
.L_255:
        /*002c*/ 	.byte	0x04, 0x55
        /*002e*/ 	.short	(.L_257 - .L_256)


	//   ....[0]....
.L_256:
        /* <DEDUP_REMOVED lines=99> */


	//----- nvinfo : EIATTR_MERCURY_ISA_VERSION
	.align		4
.L_257:
        /*0650*/ 	.byte	0x03, 0x5f
        /*0652*/ 	.short	0x0101


	//----- nvinfo : EIATTR_UNUSED_LOAD_BYTE_OFFSET
	.align		4
        /*0654*/ 	.byte	0x04, 0x44
        /*0656*/ 	.short	(.L_259 - .L_258)


	//   ....[0]....
.L_258:
        /*0658*/ 	.word	0x00000a80
        /*065c*/ 	.word	0x0000fff0


	//   ....[1]....
        /*0660*/ 	.word	0x00006a30
        /*0664*/ 	.word	0x0000fff0


	//----- nvinfo : EIATTR_INT_WARP_WIDE_INSTR_OFFSETS
	.align		4
.L_259:
        /*0668*/ 	.byte	0x04, 0x31
        /*066a*/ 	.short	(.L_261 - .L_260)


	//   ....[0]....
.L_260:
        /*066c*/ 	.word	0x00000130


	//   ....[1]....
        /*0670*/ 	.word	0x00000170


	//   ....[2]....
        /*0674*/ 	.word	0x000001e0


	//   ....[3]....
        /*0678*/ 	.word	0x000001f0


	//   ....[4]....
        /*067c*/ 	.word	0x0000a960


	//   ....[5]....
        /*0680*/ 	.word	0x0000a9f0


	//   ....[6]....
        /*0684*/ 	.word	0x0000f600


	//   ....[7]....
        /*0688*/ 	.word	0x0000f690


	//----- nvinfo : EIATTR_COOP_GROUP_MASK_REGIDS
	.align		4
.L_261:
        /*068c*/ 	.byte	0x04, 0x29
        /*068e*/ 	.short	(.L_263 - .L_262)


	//   ....[0]....
.L_262:
        /*0690*/ 	.word	0xffffffff


	//   ....[1]....
        /*0694*/ 	.word	0xffffffff


	//   ....[2]....
        /*0698*/ 	.word	0xffffffff


	//   ....[3]....
        /*069c*/ 	.word	0xffffffff


	//   ....[4]....
        /*06a0*/ 	.word	0xffffffff


	//   ....[5]....
        /*06a4*/ 	.word	0xffffffff


	//   ....[6]....
        /*06a8*/ 	.word	0xffffffff


	//   ....[7]....
        /*06ac*/ 	.word	0xffffffff


	//   ....[8]....
        /*06b0*/ 	.word	0xffffffff


	//   ....[9]....
        /*06b4*/ 	.word	0xffffffff


	//   ....[10]....
        /*06b8*/ 	.word	0xffffffff


	//   ....[11]....
        /*06bc*/ 	.word	0xffffffff


	//   ....[12]....
        /*06c0*/ 	.word	0xffffffff


	//   ....[13]....
        /*06c4*/ 	.word	0xffffffff


	//   ....[14]....
        /*06c8*/ 	.word	0xffffffff


	//   ....[15]....
        /*06cc*/ 	.word	0xffffffff


	//   ....[16]....
        /*06d0*/ 	.word	0xffffffff


	//   ....[17]....
        /*06d4*/ 	.word	0xffffffff


	//   ....[18]....
        /*06d8*/ 	.word	0xffffffff


	//   ....[19]....
        /*06dc*/ 	.word	0xffffffff


	//   ....[20]....
        /*06e0*/ 	.word	0xffffffff


	//   ....[21]....
        /*06e4*/ 	.word	0xffffffff


	//   ....[22]....
        /*06e8*/ 	.word	0xffffffff


	//   ....[23]....
        /*06ec*/ 	.word	0xffffffff


	//   ....[24]....
        /*06f0*/ 	.word	0xffffffff


	//   ....[25]....
        /*06f4*/ 	.word	0xffffffff


	//   ....[26]....
        /*06f8*/ 	.word	0xffffffff


	//   ....[27]....
        /*06fc*/ 	.word	0xffffffff


	//   ....[28]....
        /*0700*/ 	.word	0xffffffff


	//   ....[29]....
        /*0704*/ 	.word	0xffffffff


	//   ....[30]....
        /*0708*/ 	.word	0xffffffff


	//   ....[31]....
        /*070c*/ 	.word	0xffffffff


	//   ....[32]....
        /*0710*/ 	.word	0xffffffff


	//   ....[33]....
        /*0714*/ 	.word	0xffffffff


	//   ....[34]....
        /*0718*/ 	.word	0xffffffff


	//   ....[35]....
        /*071c*/ 	.word	0xffffffff


	//   ....[36]....
        /*0720*/ 	.word	0xffffffff


	//   ....[37]....
        /*0724*/ 	.word	0xffffffff


	//   ....[38]....
        /*0728*/ 	.word	0xffffffff


	//   ....[39]....
        /*072c*/ 	.word	0xffffffff


	//   ....[40]....
        /*0730*/ 	.word	0xffffffff


	//   ....[41]....
        /*0734*/ 	.word	0xffffffff


	//   ....[42]....
        /*0738*/ 	.word	0xffffffff


	//   ....[43]....
        /*073c*/ 	.word	0xffffffff


	//   ....[44]....
        /*0740*/ 	.word	0xffffffff


	//   ....[45]....
        /*0744*/ 	.word	0xffffffff


	//   ....[46]....
        /*0748*/ 	.word	0xffffffff


	//   ....[47]....
        /*074c*/ 	.word	0xffffffff


	//   ....[48]....
        /*0750*/ 	.word	0xffffffff


	//   ....[49]....
        /*0754*/ 	.word	0xffffffff


	//   ....[50]....
        /*0758*/ 	.word	0xffffffff


	//   ....[51]....
        /*075c*/ 	.word	0xffffffff


	//   ....[52]....
        /*0760*/ 	.word	0xffffffff


	//   ....[53]....
        /*0764*/ 	.word	0xffffffff


	//   ....[54]....
        /*0768*/ 	.word	0xffffffff


	//   ....[55]....
        /*076c*/ 	.word	0xffffffff


	//   ....[56]....
        /*0770*/ 	.word	0xffffffff


	//   ....[57]....
        /*0774*/ 	.word	0xffffffff


	//   ....[58]....
        /*0778*/ 	.word	0xffffffff


	//   ....[59]....
        /*077c*/ 	.word	0xffffffff


	//   ....[60]....
        /*0780*/ 	.word	0xffffffff


	//   ....[61]....
        /*0784*/ 	.word	0xffffffff


	//   ....[62]....
        /*0788*/ 	.word	0xffffffff


	//   ....[63]....
        /*078c*/ 	.word	0xffffffff


	//   ....[64]....
        /*0790*/ 	.word	0xffffffff


	//   ....[65]....
        /*0794*/ 	.word	0xffffffff


	//   ....[66]....
        /*0798*/ 	.word	0xffffffff


	//   ....[67]....
        /*079c*/ 	.word	0xffffffff


	//   ....[68]....
        /*07a0*/ 	.word	0xffffffff


	//   ....[69]....
        /*07a4*/ 	.word	0xffffffff


	//   ....[70]....
        /*07a8*/ 	.word	0xffffffff


	//   ....[71]....
        /*07ac*/ 	.word	0xffffffff


	//   ....[72]....
        /*07b0*/ 	.word	0xffffffff


	//   ....[73]....
        /*07b4*/ 	.word	0xffffffff


	//   ....[74]....
        /*07b8*/ 	.word	0xffffffff


	//   ....[75]....
        /*07bc*/ 	.word	0xffffffff


	//   ....[76]....
        /*07c0*/ 	.word	0xffffffff


	//   ....[77]....
        /*07c4*/ 	.word	0xffffffff


	//   ....[78]....
        /*07c8*/ 	.word	0xffffffff


	//   ....[79]....
        /*07cc*/ 	.word	0xffffffff


	//   ....[80]....
        /*07d0*/ 	.word	0xffffffff


	//   ....[81]....
        /*07d4*/ 	.word	0xffffffff


	//   ....[82]....
        /*07d8*/ 	.word	0xffffffff


	//   ....[83]....
        /*07dc*/ 	.word	0xffffffff


	//   ....[84]....
        /*07e0*/ 	.word	0xffffffff


	//   ....[85]....
        /*07e4*/ 	.word	0xffffffff


	//   ....[86]....
        /*07e8*/ 	.word	0xffffffff


	//   ....[87]....
        /*07ec*/ 	.word	0xffffffff


	//   ....[88]....
        /*07f0*/ 	.word	0xffffffff


	//   ....[89]....
        /*07f4*/ 	.word	0xffffffff


	//   ....[90]....
        /*07f8*/ 	.word	0xffffffff


	//   ....[91]....
        /*07fc*/ 	.word	0xffffffff


	//   ....[92]....
        /*0800*/ 	.word	0xffffffff


	//   ....[93]....
        /*0804*/ 	.word	0xffffffff


	//   ....[94]....
        /*0808*/ 	.word	0xffffffff


	//   ....[95]....
        /*080c*/ 	.word	0xffffffff


	//   ....[96]....
        /*0810*/ 	.word	0xffffffff


	//   ....[97]....
        /*0814*/ 	.word	0xffffffff


	//   ....[98]....
        /*0818*/ 	.word	0xffffffff


	//   ....[99]....
        /*081c*/ 	.word	0xffffffff


	//   ....[100]....
        /*0820*/ 	.word	0xffffffff


	//   ....[101]....
        /*0824*/ 	.word	0xffffffff


	//   ....[102]....
        /*0828*/ 	.word	0xffffffff


	//   ....[103]....
        /*082c*/ 	.word	0xffffffff


	//   ....[104]....
        /*0830*/ 	.word	0xffffffff


	//   ....[105]....
        /*0834*/ 	.word	0xffffffff


	//   ....[106]....
        /*0838*/ 	.word	0xffffffff


	//   ....[107]....
        /*083c*/ 	.word	0x0500000f


	//   ....[108]....
        /*0840*/ 	.word	0x0500000f


	//   ....[109]....
        /*0844*/ 	.word	0x0500000f


	//   ....[110]....
        /*0848*/ 	.word	0x0500000f


	//   ....[111]....
        /*084c*/ 	.word	0x0500000f


	//   ....[112]....
        /*0850*/ 	.word	0x0500000f


	//   ....[113]....
        /*0854*/ 	.word	0x0500000f


	//   ....[114]....
        /*0858*/ 	.word	0x0500000f


	//   ....[115]....
        /*085c*/ 	.word	0x0500000f


	//   ....[116]....
        /*0860*/ 	.word	0x0500000f


	//   ....[117]....
        /*0864*/ 	.word	0x0500000f


	//   ....[118]....
        /*0868*/ 	.word	0x0500000f


	//   ....[119]....
        /*086c*/ 	.word	0x0500000f


	//   ....[120]....
        /*0870*/ 	.word	0x0500000f


	//   ....[121]....
        /*0874*/ 	.word	0x0500000f


	//   ....[122]....
        /*0878*/ 	.word	0x0500000f


	//   ....[123]....
        /*087c*/ 	.word	0x0500000f


	//   ....[124]....
        /*0880*/ 	.word	0x0500000f


	//   ....[125]....
        /*0884*/ 	.word	0x0500000f


	//   ....[126]....
        /*0888*/ 	.word	0x0500000f


	//   ....[127]....
        /*088c*/ 	.word	0x0500000f


	//   ....[128]....
        /*0890*/ 	.word	0x0500000f


	//   ....[129]....
        /*0894*/ 	.word	0x0500000f


	//   ....[130]....
        /*0898*/ 	.word	0x0500000f


	//   ....[131]....
        /*089c*/ 	.word	0x0500000f


	//   ....[132]....
        /*08a0*/ 	.word	0x0500000f


	//   ....[133]....
        /*08a4*/ 	.word	0x0500000f


	//   ....[134]....
        /*08a8*/ 	.word	0x0500000f


	//   ....[135]....
        /*08ac*/ 	.word	0x0500000f


	//   ....[136]....
        /*08b0*/ 	.word	0x0500000f


	//   ....[137]....
        /*08b4*/ 	.word	0x0500000f


	//   ....[138]....
        /*08b8*/ 	.word	0x0500000f


	//   ....[139]....
        /*08bc*/ 	.word	0x0500000f


	//   ....[140]....
        /*08c0*/ 	.word	0x0500000f


	//   ....[141]....
        /*08c4*/ 	.word	0x0500000f


	//   ....[142]....
        /*08c8*/ 	.word	0x0500000f


	//   ....[143]....
        /*08cc*/ 	.word	0x0500000f


	//   ....[144]....
        /*08d0*/ 	.word	0x0500000f


	//   ....[145]....
        /*08d4*/ 	.word	0x0500000f


	//   ....[146]....
        /*08d8*/ 	.word	0x0500000f


	//   ....[147]....
        /*08dc*/ 	.word	0x0500000f


	//   ....[148]....
        /*08e0*/ 	.word	0x0500000f


	//   ....[149]....
        /*08e4*/ 	.word	0x0500000f


	//   ....[150]....
        /*08e8*/ 	.word	0x0500000f


	//   ....[151]....
        /*08ec*/ 	.word	0x0500000f


	//   ....[152]....
        /*08f0*/ 	.word	0x0500000f


	//   ....[153]....
        /*08f4*/ 	.word	0x0500000f


	//   ....[154]....
        /*08f8*/ 	.word	0x0500000f


	//   ....[155]....
        /*08fc*/ 	.word	0x0500000f


	//   ....[156]....
        /*0900*/ 	.word	0x0500000f


	//   ....[157]....
        /*0904*/ 	.word	0x0500000f


	//----- nvinfo : EIATTR_COOP_GROUP_INSTR_OFFSETS
	.align		4
.L_263:
        /*0908*/ 	.byte	0x04, 0x28
        /*090a*/ 	.short	(.L_265 - .L_264)


	//   ....[0]....
.L_264:
        /*090c*/ 	.word	0x00000070


	//   ....[1]....
        /*0910*/ 	.word	0x00000140


	//   ....[2]....
        /*0914*/ 	.word	0x00000190


	//   ....[3]....
        /*0918*/ 	.word	0x000003e0


	//   ....[4]....
        /*091c*/ 	.word	0x00000540


	//   ....[5]....
        /*0920*/ 	.word	0x00000660


	//   ....[6]....
        /*0924*/ 	.word	0x000007c0


	//   ....[7]....
        /*0928*/ 	.word	0x000016a0


	//   ....[8]....
        /*092c*/ 	.word	0x00002e70


	//   ....[9]....
        /*0930*/ 	.word	0x00002ee0


	//   ....[10]....
        /*0934*/ 	.word	0x00002f00


	//   ....[11]....
        /*0938*/ 	.word	0x00002f20


	//   ....[12]....
        /*093c*/ 	.word	0x00004900


	//   ....[13]....
        /*0940*/ 	.word	0x00004960


	//   ....[14]....
        /*0944*/ 	.word	0x00004980


	//   ....[15]....
        /*0948*/ 	.word	0x000049a0


	//   ....[16]....
        /*094c*/ 	.word	0x00005f90


	//   ....[17]....
        /*0950*/ 	.word	0x00005fd0


	//   ....[18]....
        /*0954*/ 	.word	0x00006090


	//   ....[19]....
        /*0958*/ 	.word	0x000060e0


	//   ....[20]....
        /*095c*/ 	.word	0x00007ba0


	//   ....[21]....
        /*0960*/ 	.word	0x00007bd0


	//   ....[22]....
        /*0964*/ 	.word	0x00007c80


	//   ....[23]....
        /*0968*/ 	.word	0x00007cb0


	//   ....[24]....
        /*096c*/ 	.word	0x000084b0


	//   ....[25]....
        /*0970*/ 	.word	0x000084e0


	//   ....[26]....
        /*0974*/ 	.word	0x00008620


	//   ....[27]....
        /*0978*/ 	.word	0x00008640


	//   ....[28]....
        /*097c*/ 	.word	0x00008780


	//   ....[29]....
        /*0980*/ 	.word	0x000087a0


	//   ....[30]....
        /*0984*/ 	.word	0x000088f0


	//   ....[31]....
        /*0988*/ 	.word	0x00008910


	//   ....[32]....
        /*098c*/ 	.word	0x000092c0


	//   ....[33]....
        /*0990*/ 	.word	0x000092f0


	//   ....[34]....
        /*0994*/ 	.word	0x00009440


	//   ....[35]....
        /*0998*/ 	.word	0x00009460


	//   ....[36]....
        /*099c*/ 	.word	0x000095a0


	//   ....[37]....
        /*09a0*/ 	.word	0x000095c0


	//   ....[38]....
        /*09a4*/ 	.word	0x00009710


	//   ....[39]....
        /*09a8*/ 	.word	0x00009730


	//   ....[40]....
        /*09ac*/ 	.word	0x000098f0


	//   ....[41]....
        /*09b0*/ 	.word	0x00009ae0


	//   ....[42]....
        /*09b4*/ 	.word	0x00009b10


	//   ....[43]....
        /*09b8*/ 	.word	0x00009b40


	//   ....[44]....
        /*09bc*/ 	.word	0x00009b70


	//   ....[45]....
        /*09c0*/ 	.word	0x00009ba0


	//   ....[46]....
        /*09c4*/ 	.word	0x00009bd0


	//   ....[47]....
        /*09c8*/ 	.word	0x00009d40


	//   ....[48]....
        /*09cc*/ 	.word	0x00009d70


	//   ....[49]....
        /*09d0*/ 	.word	0x00009da0


	//   ....[50]....
        /*09d4*/ 	.word	0x00009dd0


	//   ....[51]....
        /*09d8*/ 	.word	0x00009e00


	//   ....[52]....
        /*09dc*/ 	.word	0x00009e30


	//   ....[53]....
        /*09e0*/ 	.word	0x00009ed0


	//   ....[54]....
        /*09e4*/ 	.word	0x00009f00


	//   ....[55]....
        /*09e8*/ 	.word	0x00009f90


	//   ....[56]....
        /*09ec*/ 	.word	0x0000af70


	//   ....[57]....
        /*09f0*/ 	.word	0x0000bb00


	//   ....[58]....
        /*09f4*/ 	.word	0x0000bb20


	//   ....[59]....
        /*09f8*/ 	.word	0x0000bb50


	//   ....[60]....
        /*09fc*/ 	.word	0x0000bb70


	//   ....[61]....
        /*0a00*/ 	.word	0x0000bc20


	//   ....[62]....
        /*0a04*/ 	.word	0x0000bcb0


	//   ....[63]....
        /*0a08*/ 	.word	0x0000bce0


	//   ....[64]....
        /*0a0c*/ 	.word	0x0000bd60


	//   ....[65]....
        /*0a10*/ 	.word	0x0000bd90


	//   ....[66]....
        /*0a14*/ 	.word	0x0000be10


	//   ....[67]....
        /*0a18*/ 	.word	0x0000be40


	//   ....[68]....
        /*0a1c*/ 	.word	0x0000bec0


	//   ....[69]....
        /*0a20*/ 	.word	0x0000bef0


	//   ....[70]....
        /*0a24*/ 	.word	0x0000bf50


	//   ....[71]....
        /*0a28*/ 	.word	0x0000bf60


	//   ....[72]....
        /*0a2c*/ 	.word	0x0000bfd0


	//   ....[73]....
        /*0a30*/ 	.word	0x0000c6d0


	//   ....[74]....
        /*0a34*/ 	.word	0x0000c730


	//   ....[75]....
        /*0a38*/ 	.word	0x0000c7e0


	//   ....[76]....
        /*0a3c*/ 	.word	0x0000c7f0


	//   ....[77]....
        /*0a40*/ 	.word	0x0000c880


	//   ....[78]....
        /*0a44*/ 	.word	0x0000c890


	//   ....[79]....
        /*0a48*/ 	.word	0x0000c920


	//   ....[80]....
        /*0a4c*/ 	.word	0x0000c930


	//   ....[81]....
        /*0a50*/ 	.word	0x0000c9a0


	//   ....[82]....
        /*0a54*/ 	.word	0x0000c9b0


	//   ....[83]....
        /*0a58*/ 	.word	0x0000ca30


	//   ....[84]....
        /*0a5c*/ 	.word	0x0000ca40


	//   ....[85]....
        /*0a60*/ 	.word	0x0000cac0


	//   ....[86]....
        /*0a64*/ 	.word	0x0000cad0


	//   ....[87]....
        /*0a68*/ 	.word	0x0000cb50


	//   ....[88]....
        /*0a6c*/ 	.word	0x0000cb60


	//   ....[89]....
        /*0a70*/ 	.word	0x0000f890


	//   ....[90]....
        /*0a74*/ 	.word	0x0000f8c0


	//   ....[91]....
        /*0a78*/ 	.word	0x0000f900


	//   ....[92]....
        /*0a7c*/ 	.word	0x0000f930


	//   ....[93]....
        /*0a80*/ 	.word	0x0000f960


	//   ....[94]....
        /*0a84*/ 	.word	0x0000f990


	//   ....[95]....
        /*0a88*/ 	.word	0x0000f9c0


	//   ....[96]....
        /*0a8c*/ 	.word	0x0000f9f0


	//   ....[97]....
        /*0a90*/ 	.word	0x0000fb70


	//   ....[98]....
        /*0a94*/ 	.word	0x0000fba0


	//   ....[99]....
        /*0a98*/ 	.word	0x0000fbd0


	//   ....[100]....
        /*0a9c*/ 	.word	0x0000fc00


	//   ....[101]....
        /*0aa0*/ 	.word	0x0000fc30


	//   ....[102]....
        /*0aa4*/ 	.word	0x0000fc60


	//   ....[103]....
        /*0aa8*/ 	.word	0x0000fd20


	//   ....[104]....
        /*0aac*/ 	.word	0x0000fd40


	//   ....[105]....
        /*0ab0*/ 	.word	0x0000fdb0


	//   ....[106]....
        /*0ab4*/ 	.word	0x00010240


	//   ....[107]....
        /*0ab8*/ 	.word	0x000107a0


	//   ....[108]....
        /*0abc*/ 	.word	0x00010920


	//   ....[109]....
        /*0ac0*/ 	.word	0x00010990


	//   ....[110]....
        /*0ac4*/ 	.word	0x000109f0


	//   ....[111]....
        /*0ac8*/ 	.word	0x00010a50


	//   ....[112]....
        /*0acc*/ 	.word	0x00010b20


	//   ....[113]....
        /*0ad0*/ 	.word	0x00010be0


	//   ....[114]....
        /*0ad4*/ 	.word	0x00010cf0


	//   ....[115]....
        /*0ad8*/ 	.word	0x00010d90


	//   ....[116]....
        /*0adc*/ 	.word	0x00010e60


	//   ....[117]....
        /*0ae0*/ 	.word	0x00010f00


	//   ....[118]....
        /*0ae4*/ 	.word	0x00010fd0


	//   ....[119]....
        /*0ae8*/ 	.word	0x00011070


	//   ....[120]....
        /*0aec*/ 	.word	0x00011140


	//   ....[121]....
        /*0af0*/ 	.word	0x000111e0


	//   ....[122]....
        /*0af4*/ 	.word	0x00011290


	//   ....[123]....
        /*0af8*/ 	.word	0x00011370


	//   ....[124]....
        /*0afc*/ 	.word	0x000115c0


	//   ....[125]....
        /*0b00*/ 	.word	0x00011690


	//   ....[126]....
        /*0b04*/ 	.word	0x00011770


	//   ....[127]....
        /*0b08*/ 	.word	0x000117e0


	//   ....[128]....
        /*0b0c*/ 	.word	0x000118f0


	//   ....[129]....
        /*0b10*/ 	.word	0x000119b0


	//   ....[130]....
        /*0b14*/ 	.word	0x00011a70


	//   ....[131]....
        /*0b18*/ 	.word	0x00011b30


	//   ....[132]....
        /*0b1c*/ 	.word	0x00011bf0


	//   ....[133]....
        /*0b20*/ 	.word	0x00011cb0


	//   ....[134]....
        /*0b24*/ 	.word	0x00011d70


	//   ....[135]....
        /*0b28*/ 	.word	0x00011e20


	//   ....[136]....
        /*0b2c*/ 	.word	0x00011f20


	//   ....[137]....
        /*0b30*/ 	.word	0x00011f70


	//   ....[138]....
        /*0b34*/ 	.word	0x00011fd0


	//   ....[139]....
        /*0b38*/ 	.word	0x000120b0


	//   ....[140]....
        /*0b3c*/ 	.word	0x000123e0


	//   ....[141]....
        /*0b40*/ 	.word	0x00012480


	//   ....[142]....
        /*0b44*/ 	.word	0x000125a0


	//   ....[143]....
        /*0b48*/ 	.word	0x00012620


	//   ....[144]....
        /*0b4c*/ 	.word	0x000126a0


	//   ....[145]....
        /*0b50*/ 	.word	0x00012720


	//   ....[146]....
        /*0b54*/ 	.word	0x000127a0


	//   ....[147]....
        /*0b58*/ 	.word	0x00012830


	//   ....[148]....
        /*0b5c*/ 	.word	0x000128d0


	//   ....[149]....
        /*0b60*/ 	.word	0x00012980


	//   ....[150]....
        /*0b64*/ 	.word	0x00012a00


	//   ....[151]....
        /*0b68*/ 	.word	0x00012a80


	//   ....[152]....
        /*0b6c*/ 	.word	0x00012b00


	//   ....[153]....
        /*0b70*/ 	.word	0x00012b90


	//   ....[154]....
        /*0b74*/ 	.word	0x00012c10


	//   ....[155]....
        /*0b78*/ 	.word	0x00012cb0


	//   ....[156]....
        /*0b7c*/ 	.word	0x00012d40


	//   ....[157]....
        /*0b80*/ 	.word	0x00012e70


	//----- nvinfo : EIATTR_REG_RECONFIG
	.align		4
.L_265:
        /*0b84*/ 	.byte	0x01, 0x54
	.zero		2


	//----- nvinfo : EIATTR_SYSCALL_OFFSETS
	.align		4
        /*0b88*/ 	.byte	0x04, 0x46
        /*0b8a*/ 	.short	(.L_267 - .L_266)


	//   ....[0]....
.L_266:
        /*0b8c*/ 	.word	0x00001810


	//   ....[1]....
        /*0b90*/ 	.word	0x0000ab60


	//   ....[2]....
        /*0b94*/ 	.word	0x0000acc0


	//   ....[3]....
        /*0b98*/ 	.word	0x0000adc0


	//   ....[4]....
        /*0b9c*/ 	.word	0x0000b6d0


	//   ....[5]....
        /*0ba0*/ 	.word	0x0000c2f0


	//----- nvinfo : EIATTR_MBARRIER_INSTR_OFFSETS
	.align		4
.L_267:
        /*0ba4*/ 	.byte	0x04, 0x39
        /*0ba6*/ 	.short	(.L_269 - .L_268)


	//   ....[0]....
.L_268:
        /*0ba8*/ 	.word	0x00000280
        /*0bac*/ 	.word	0x000000ff
        /*0bb0*/ 	.word	0x00032400
        /*0bb4*/ 	.short	0x0100
        /*0bb6*/ 	.byte	0x08
	.zero		1


	//   ....[1]....
        /*0bb8*/ 	.word	0x00000290
        /*0bbc*/ 	.word	0x000000ff
        /*0bc0*/ 	.word	0x00032410
        /*0bc4*/ 	.short	0x0100
        /*0bc6*/ 	.byte	0x08
	.zero		1


	//   ....[2]....
        /*0bc8*/ 	.word	0x000002a0
        /*0bcc*/ 	.word	0x000000ff
        /*0bd0*/ 	.word	0x00032420
        /*0bd4*/ 	.short	0x0100
        /*0bd6*/ 	.byte	0x08
	.zero		1


	//   ....[3]....
        /*0bd8*/ 	.word	0x00000390
        /*0bdc*/ 	.word	0x000000ff
        /*0be0*/ 	.word	0x00032430
        /*0be4*/ 	.short	0x0100
        /*0be6*/ 	.byte	0x08
	.zero		1


	//   ....[4]....
        /*0be8*/ 	.word	0x000003a0
        /*0bec*/ 	.word	0x000000ff
        /*0bf0*/ 	.word	0x00032440
        /*0bf4*/ 	.short	0x0100
        /*0bf6*/ 	.byte	0x08
	.zero		1


	//   ....[5]....
        /*0bf8*/ 	.word	0x000003b0
        /*0bfc*/ 	.word	0x000000ff
        /*0c00*/ 	.word	0x00032438
        /*0c04*/ 	.short	0x0100
        /*0c06*/ 	.byte	0x08
	.zero		1


	//   ....[6]....
        /*0c08*/ 	.word	0x000003c0
        /*0c0c*/ 	.word	0x000000ff
        /*0c10*/ 	.word	0x00032448
        /*0c14*/ 	.short	0x0100
        /*0c16*/ 	.byte	0x08
	.zero		1


	//   ....[7]....
        /*0c18*/ 	.word	0x000004f0
        /*0c1c*/ 	.word	0x000000ff
        /*0c20*/ 	.word	0x00032450
        /*0c24*/ 	.short	0x0100
        /*0c26*/ 	.byte	0x08
	.zero		1


	//   ....[8]....
        /*0c28*/ 	.word	0x00000500
        /*0c2c*/ 	.word	0x000000ff
        /*0c30*/ 	.word	0x00032460
        /*0c34*/ 	.short	0x0100
        /*0c36*/ 	.byte	0x08
	.zero		1


	//   ....[9]....
        /*0c38*/ 	.word	0x00000510
        /*0c3c*/ 	.word	0x000000ff
        /*0c40*/ 	.word	0x00032458
        /*0c44*/ 	.short	0x0100
        /*0c46*/ 	.byte	0x08
	.zero		1


	//   ....[10]....
        /*0c48*/ 	.word	0x00000520
        /*0c4c*/ 	.word	0x000000ff
        /*0c50*/ 	.word	0x00032468
        /*0c54*/ 	.short	0x0100
        /*0c56*/ 	.byte	0x08
	.zero		1


	//   ....[11]....
        /*0c58*/ 	.word	0x00000610
        /*0c5c*/ 	.word	0x000000ff
        /*0c60*/ 	.word	0x00032470
        /*0c64*/ 	.short	0x0100
        /*0c66*/ 	.byte	0x06
	.zero		1


	//   ....[12]....
        /*0c68*/ 	.word	0x00000620
        /*0c6c*/ 	.word	0x000000ff
        /*0c70*/ 	.word	0x00032480
        /*0c74*/ 	.short	0x0100
        /*0c76*/ 	.byte	0x06
	.zero		1


	//   ....[13]....
        /*0c78*/ 	.word	0x00000630
        /*0c7c*/ 	.word	0x000000ff
        /*0c80*/ 	.word	0x00032478
        /*0c84*/ 	.short	0x0100
        /*0c86*/ 	.byte	0x06
	.zero		1


	//   ....[14]....
        /*0c88*/ 	.word	0x00000640
        /*0c8c*/ 	.word	0x000000ff
        /*0c90*/ 	.word	0x00032488
        /*0c94*/ 	.short	0x0100
        /*0c96*/ 	.byte	0x06
	.zero		1


	//   ....[15]....
        /*0c98*/ 	.word	0x00000770
        /*0c9c*/ 	.word	0x000000ff
        /*0ca0*/ 	.word	0x00032490
        /*0ca4*/ 	.short	0x0100
        /*0ca6*/ 	.byte	0x08
	.zero		1


	//   ....[16]....
        /*0ca8*/ 	.word	0x00000780
        /*0cac*/ 	.word	0x000000ff
        /*0cb0*/ 	.word	0x000324a0
        /*0cb4*/ 	.short	0x0100
        /*0cb6*/ 	.byte	0x08
	.zero		1


	//   ....[17]....
        /*0cb8*/ 	.word	0x00000790
        /*0cbc*/ 	.word	0x000000ff
        /*0cc0*/ 	.word	0x00032498
        /*0cc4*/ 	.short	0x0100
        /*0cc6*/ 	.byte	0x08
	.zero		1


	//   ....[18]....
        /*0cc8*/ 	.word	0x000007a0
        /*0ccc*/ 	.word	0x000000ff
        /*0cd0*/ 	.word	0x000324a8
        /*0cd4*/ 	.short	0x0100
        /*0cd6*/ 	.byte	0x08
	.zero		1


	//   ....[19]....
        /*0cd8*/ 	.word	0x000008d0
        /*0cdc*/ 	.word	0x000000ff
        /*0ce0*/ 	.word	0x000324b0
        /*0ce4*/ 	.short	0x0100
        /*0ce6*/ 	.byte	0x08
	.zero		1


	//   ....[20]....
        /*0ce8*/ 	.word	0x000008e0
        /*0cec*/ 	.word	0x000000ff
        /*0cf0*/ 	.word	0x000324c0
        /*0cf4*/ 	.short	0x0100
        /*0cf6*/ 	.byte	0x08
	.zero		1


	//   ....[21]....
        /*0cf8*/ 	.word	0x000008f0
        /*0cfc*/ 	.word	0x000000ff
        /*0d00*/ 	.word	0x000324b8
        /*0d04*/ 	.short	0x0100
        /*0d06*/ 	.byte	0x08
	.zero		1


	//   ....[22]....
        /*0d08*/ 	.word	0x00000900
        /*0d0c*/ 	.word	0x000000ff
        /*0d10*/ 	.word	0x000324c8
        /*0d14*/ 	.short	0x0100
        /*0d16*/ 	.byte	0x08
	.zero		1


	//   ....[23]....
        /*0d18*/ 	.word	0x000018d0
        /*0d1c*/ 	.word	0x00000005
        /*0d20*/ 	.word	0x00032400
        /*0d24*/ 	.short	0x010a
        /*0d26*/ 	.byte	0x3f
	.zero		1


	//   ....[24]....
        /*0d28*/ 	.word	0x000019b0
        /*0d2c*/ 	.word	0x00000003
        /*0d30*/ 	.word	0x00032430
        /*0d34*/ 	.short	0x010a
        /*0d36*/ 	.byte	0x3f
	.zero		1


	//   ....[25]....
        /*0d38*/ 	.word	0x00001a00
        /*0d3c*/ 	.word	0x00000003
        /*0d40*/ 	.word	0x00032430
        /*0d44*/ 	.short	0x010a
        /*0d46*/ 	.byte	0x3f
	.zero		1


	//   ....[26]....
        /*0d48*/ 	.word	0x00001d70
        /*0d4c*/ 	.word	0x00000005
        /*0d50*/ 	.word	0x00032410
        /*0d54*/ 	.short	0x010a
        /*0d56*/ 	.byte	0x3f
	.zero		1


	//   ....[27]....
        /*0d58*/ 	.word	0x00001db0
        /*0d5c*/ 	.word	0x00000003
        /*0d60*/ 	.word	0x00032450
        /*0d64*/ 	.short	0x010a
        /*0d66*/ 	.byte	0x3f
	.zero		1


	//   ....[28]....
        /*0d68*/ 	.word	0x00001df0
        /*0d6c*/ 	.word	0x00000003
        /*0d70*/ 	.word	0x00032450
        /*0d74*/ 	.short	0x010a
        /*0d76*/ 	.byte	0x3f
	.zero		1


	//   ....[29]....
        /*0d78*/ 	.word	0x00003180
        /*0d7c*/ 	.word	0x00000018
        /*0d80*/ 	.word	0x00000000
        /*0d84*/ 	.short	0x0101
        /*0d86*/ 	.byte	0x3f
	.zero		1


	//   ....[30]....
        /*0d88*/ 	.word	0x00003c60
        /*0d8c*/ 	.word	0x00000003
        /*0d90*/ 	.word	0x00000000
        /*0d94*/ 	.short	0x0101
        /*0d96*/ 	.byte	0x3f
	.zero		1


	//   ....[31]....
        /*0d98*/ 	.word	0x00003db0
        /*0d9c*/ 	.word	0x000000ff
        /*0da0*/ 	.word	0x00032430
        /*0da4*/ 	.short	0x010a
        /*0da6*/ 	.byte	0x04
	.zero		1


	//   ....[32]....
        /*0da8*/ 	.word	0x00003df0
        /*0dac*/ 	.word	0x000000ff
        /*0db0*/ 	.word	0x00032430
        /*0db4*/ 	.short	0x010a
        /*0db6*/ 	.byte	0x04
	.zero		1


	//   ....[33]....
        /*0db8*/ 	.word	0x00004000
        /*0dbc*/ 	.word	0x000000ff
        /*0dc0*/ 	.word	0x00032450
        /*0dc4*/ 	.short	0x010a
        /*0dc6*/ 	.byte	0x04
	.zero		1


	//   ....[34]....
        /*0dc8*/ 	.word	0x00004040
        /*0dcc*/ 	.word	0x000000ff
        /*0dd0*/ 	.word	0x00032450
        /*0dd4*/ 	.short	0x010a
        /*0dd6*/ 	.byte	0x04
	.zero		1


	//   ....[35]....
        /*0dd8*/ 	.word	0x00004bf0
        /*0ddc*/ 	.word	0x00000098
        /*0de0*/ 	.word	0x00000000
        /*0de4*/ 	.short	0x0101
        /*0de6*/ 	.byte	0x3f
	.zero		1


	//   ....[36]....
        /*0de8*/ 	.word	0x00005e00
        /*0dec*/ 	.word	0x000000d6
        /*0df0*/ 	.word	0x00000000
        /*0df4*/ 	.short	0x0101
        /*0df6*/ 	.byte	0x3f
	.zero		1


	//   ....[37]....
        /*0df8*/ 	.word	0x000084d0
        /*0dfc*/ 	.word	0x00000000
        /*0e00*/ 	.word	0x00000000
        /*0e04*/ 	.short	0x0101
        /*0e06*/ 	.byte	0x3f
	.zero		1


	//   ....[38]....
        /*0e08*/ 	.word	0x0000b210
        /*0e0c*/ 	.word	0x00000000
        /*0e10*/ 	.word	0x00032440
        /*0e14*/ 	.short	0x010a
        /*0e16*/ 	.byte	0x3f
	.zero		1


	//   ....[39]....
        /*0e18*/ 	.word	0x0000c090
        /*0e1c*/ 	.word	0x00000008
        /*0e20*/ 	.word	0x00032400
        /*0e24*/ 	.short	0x0107
        /*0e26*/ 	.byte	0x3f
	.zero		1


	//   ....[40]....
        /*0e28*/ 	.word	0x0000c130
        /*0e2c*/ 	.word	0x00000002
        /*0e30*/ 	.word	0x00032400
        /*0e34*/ 	.short	0x0101
        /*0e36*/ 	.byte	0x3f
	.zero		1


	//   ....[41]....
        /*0e38*/ 	.word	0x0000cc80
        /*0e3c*/ 	.word	0x00000007
        /*0e40*/ 	.word	0x00032410
        /*0e44*/ 	.short	0x0107
        /*0e46*/ 	.byte	0x3f
	.zero		1


	//   ....[42]....
        /*0e48*/ 	.word	0x0000cd80
        /*0e4c*/ 	.word	0x00000002
        /*0e50*/ 	.word	0x00032410
        /*0e54*/ 	.short	0x0101
        /*0e56*/ 	.byte	0x3f
	.zero		1


	//   ....[43]....
        /*0e58*/ 	.word	0x0000cda0
        /*0e5c*/ 	.word	0x00000002
        /*0e60*/ 	.word	0x00032420
        /*0e64*/ 	.short	0x010a
        /*0e66*/ 	.byte	0x3f
	.zero		1


	//   ....[44]....
        /*0e68*/ 	.word	0x0000ceb0
        /*0e6c*/ 	.word	0x00000002
        /*0e70*/ 	.word	0x00032460
        /*0e74*/ 	.short	0x010a
        /*0e76*/ 	.byte	0x3f
	.zero		1


	//   ....[45]....
        /*0e78*/ 	.word	0x0000d7c0
        /*0e7c*/ 	.word	0x00000003
        /*0e80*/ 	.word	0x00032440
        /*0e84*/ 	.short	0x010a
        /*0e86*/ 	.byte	0x3f
	.zero		1


	//   ....[46]....
        /*0e88*/ 	.word	0x0000da20
        /*0e8c*/ 	.word	0x00000003
        /*0e90*/ 	.word	0x00032460
        /*0e94*/ 	.short	0x010a
        /*0e96*/ 	.byte	0x3f
	.zero		1


	//   ....[47]....
        /*0e98*/ 	.word	0x0000e2c0
        /*0e9c*/ 	.word	0x00000004
        /*0ea0*/ 	.word	0x00032440
        /*0ea4*/ 	.short	0x010a
        /*0ea6*/ 	.byte	0x3f
	.zero		1


	//   ....[48]....
        /*0ea8*/ 	.word	0x0000e510
        /*0eac*/ 	.word	0x00000004
        /*0eb0*/ 	.word	0x00032460
        /*0eb4*/ 	.short	0x010a
        /*0eb6*/ 	.byte	0x3f
	.zero		1


	//   ....[49]....
        /*0eb8*/ 	.word	0x0000ed20
        /*0ebc*/ 	.word	0x00000004
        /*0ec0*/ 	.word	0x00032440
        /*0ec4*/ 	.short	0x010a
        /*0ec6*/ 	.byte	0x3f
	.zero		1


	//   ....[50]....
        /*0ec8*/ 	.word	0x0000ef80
        /*0ecc*/ 	.word	0x00000004
        /*0ed0*/ 	.word	0x00032460
        /*0ed4*/ 	.short	0x010a
        /*0ed6*/ 	.byte	0x3f
	.zero		1


	//   ....[51]....
        /*0ed8*/ 	.word	0x000101c0
        /*0edc*/ 	.word	0x00000000
        /*0ee0*/ 	.word	0x00032420
        /*0ee4*/ 	.short	0x010a
        /*0ee6*/ 	.byte	0x3f
	.zero		1


	//   ....[52]....
        /*0ee8*/ 	.word	0x000103a0
        /*0eec*/ 	.word	0x00000006
        /*0ef0*/ 	.word	0x00000000
        /*0ef4*/ 	.short	0x010a
        /*0ef6*/ 	.byte	0x3f
	.zero		1


	//   ....[53]....
        /*0ef8*/ 	.word	0x00010410
        /*0efc*/ 	.word	0x00000007
        /*0f00*/ 	.word	0x00000000
        /*0f04*/ 	.short	0x010a
        /*0f06*/ 	.byte	0x3f
	.zero		1


	//   ....[54]....
        /*0f08*/ 	.word	0x00010480
        /*0f0c*/ 	.word	0x00000004
        /*0f10*/ 	.word	0x00000000
        /*0f14*/ 	.short	0x010a
        /*0f16*/ 	.byte	0x3f
	.zero		1


	//   ....[55]....
        /*0f18*/ 	.word	0x000104b0
        /*0f1c*/ 	.word	0x00000003
        /*0f20*/ 	.word	0x00000000
        /*0f24*/ 	.short	0x010a
        /*0f26*/ 	.byte	0x3f
	.zero		1


	//   ....[56]....
        /*0f28*/ 	.word	0x00010510
        /*0f2c*/ 	.word	0x00000005
        /*0f30*/ 	.word	0x00032400
        /*0f34*/ 	.short	0x010a
        /*0f36*/ 	.byte	0x3f
	.zero		1


	//   ....[57]....
        /*0f38*/ 	.word	0x00010560
        /*0f3c*/ 	.word	0x00000003
        /*0f40*/ 	.word	0x00032430
        /*0f44*/ 	.short	0x010a
        /*0f46*/ 	.byte	0x3f
	.zero		1


	//   ....[58]....
        /*0f48*/ 	.word	0x000105b0
        /*0f4c*/ 	.word	0x00000005
        /*0f50*/ 	.word	0x00032410
        /*0f54*/ 	.short	0x010a
        /*0f56*/ 	.byte	0x3f
	.zero		1


	//   ....[59]....
        /*0f58*/ 	.word	0x00010600
        /*0f5c*/ 	.word	0x00000003
        /*0f60*/ 	.word	0x00032450
        /*0f64*/ 	.short	0x010a
        /*0f66*/ 	.byte	0x3f
	.zero		1


	//   ....[60]....
        /*0f68*/ 	.word	0x00010660
        /*0f6c*/ 	.word	0x00000099
        /*0f70*/ 	.word	0x00032430
        /*0f74*/ 	.short	0x010a
        /*0f76*/ 	.byte	0x3f
	.zero		1


	//   ....[61]....
        /*0f78*/ 	.word	0x000106c0
        /*0f7c*/ 	.word	0x000000d1
        /*0f80*/ 	.word	0x00032450
        /*0f84*/ 	.short	0x010a
        /*0f86*/ 	.byte	0x3f
	.zero		1


	//   ....[62]....
        /*0f88*/ 	.word	0x00010860
        /*0f8c*/ 	.word	0x00000000
        /*0f90*/ 	.word	0x00032440
        /*0f94*/ 	.short	0x010a
        /*0f96*/ 	.byte	0x3f
	.zero		1


	//   ....[63]....
        /*0f98*/ 	.word	0x00012100
        /*0f9c*/ 	.word	0x00000002
        /*0fa0*/ 	.word	0x00032420
        /*0fa4*/ 	.short	0x010a
        /*0fa6*/ 	.byte	0x3f
	.zero		1


	//   ....[64]....
        /*0fa8*/ 	.word	0x00012150
        /*0fac*/ 	.word	0x00000002
        /*0fb0*/ 	.word	0x00032460
        /*0fb4*/ 	.short	0x010a
        /*0fb6*/ 	.byte	0x3f
	.zero		1


	//   ....[65]....
        /*0fb8*/ 	.word	0x000121a0
        /*0fbc*/ 	.word	0x00000003
        /*0fc0*/ 	.word	0x00032440
        /*0fc4*/ 	.short	0x010a
        /*0fc6*/ 	.byte	0x3f
	.zero		1


	//   ....[66]....
        /*0fc8*/ 	.word	0x000121f0
        /*0fcc*/ 	.word	0x00000003
        /*0fd0*/ 	.word	0x00032460
        /*0fd4*/ 	.short	0x010a
        /*0fd6*/ 	.byte	0x3f
	.zero		1


	//   ....[67]....
        /*0fd8*/ 	.word	0x00012240
        /*0fdc*/ 	.word	0x00000004
        /*0fe0*/ 	.word	0x00032440
        /*0fe4*/ 	.short	0x010a
        /*0fe6*/ 	.byte	0x3f
	.zero		1


	//   ....[68]....
        /*0fe8*/ 	.word	0x00012290
        /*0fec*/ 	.word	0x00000004
        /*0ff0*/ 	.word	0x00032460
        /*0ff4*/ 	.short	0x010a
        /*0ff6*/ 	.byte	0x3f
	.zero		1


	//   ....[69]....
        /*0ff8*/ 	.word	0x000122e0
        /*0ffc*/ 	.word	0x00000004
        /*1000*/ 	.word	0x00032440
        /*1004*/ 	.short	0x010a
        /*1006*/ 	.byte	0x3f
	.zero		1


	//   ....[70]....
        /*1008*/ 	.word	0x00012330
        /*100c*/ 	.word	0x00000004
        /*1010*/ 	.word	0x00032460
        /*1014*/ 	.short	0x010a
        /*1016*/ 	.byte	0x3f
	.zero		1


	//   ....[71]....
        /*1018*/ 	.word	0x00012d90
        /*101c*/ 	.word	0x00000000
        /*1020*/ 	.word	0x00032420
        /*1024*/ 	.short	0x010a
        /*1026*/ 	.byte	0x3f
	.zero		1


	//   ....[72]....
        /*1028*/ 	.word	0x00012f30
        /*102c*/ 	.word	0x00000006
        /*1030*/ 	.word	0x00000000
        /*1034*/ 	.short	0x010a
        /*1036*/ 	.byte	0x3f
	.zero		1


	//   ....[73]....
        /*1038*/ 	.word	0x00012f80
        /*103c*/ 	.word	0x00000007
        /*1040*/ 	.word	0x00000000
        /*1044*/ 	.short	0x010a
        /*1046*/ 	.byte	0x3f
	.zero		1


	//   ....[74]....
        /*1048*/ 	.word	0x00012fd0
        /*104c*/ 	.word	0x00000004
        /*1050*/ 	.word	0x00000000
        /*1054*/ 	.short	0x010a
        /*1056*/ 	.byte	0x3f
	.zero		1


	//----- nvinfo : EIATTR_NUM_MBARRIERS
	.align		4
.L_269:
        /*1058*/ 	.byte	0x03, 0x38
        /*105a*/ 	.short	0x0017


	//----- nvinfo : EIATTR_EXIT_INSTR_OFFSETS
	.align		4
        /*105c*/ 	.byte	0x04, 0x1c
        /*105e*/ 	.short	(.L_271 - .L_270)


	//   ....[0]....
.L_270:
        /*1060*/ 	.word	0x00000ac0


	//   ....[1]....
        /*1064*/ 	.word	0x000098a0


	//   ....[2]....
        /*1068*/ 	.word	0x00010500


	//----- nvinfo : EIATTR_MAX_THREADS
	.align		4
.L_271:
        /*106c*/ 	.byte	0x04, 0x05
        /*106e*/ 	.short	(.L_273 - .L_272)
.L_272:
        /*1070*/ 	.word	0x00000180
        /*1074*/ 	.word	0x00000001
        /*1078*/ 	.word	0x00000001


	//----- nvinfo : EIATTR_CRS_STACK_SIZE
	.align		4
.L_273:
        /*107c*/ 	.byte	0x04, 0x1e
        /*107e*/ 	.short	(.L_275 - .L_274)
.L_274:
        /*1080*/ 	.word	0x00000000


	//----- nvinfo : EIATTR_CBANK_PARAM_SIZE
	.align		4
.L_275:
        /*1084*/ 	.byte	0x03, 0x19
        /*1086*/ 	.short	0x0bf0


	//----- nvinfo : EIATTR_PARAM_CBANK
	.align		4
        /*1088*/ 	.byte	0x04, 0x0a
        /*108a*/ 	.short	(.L_277 - .L_276)
	.align		4
.L_276:
        /*108c*/ 	.word	index@(.nv.constant0._ZN7cutlass13device_kernelIN5flash11enable_sm90INS1_16FlashAttnFwdSm90INS1_25CollectiveMainloopFwdSm90ILi2EN4cute5tupleIJNS5_1CILi1EEES8_S8_EEENS6_IJNS7_ILi128EEENS7_ILi96EEENS7_ILi64EEEEEELi256ENS_6half_tEfNS_4arch4Sm90ELb0ELb0ELb0ELb1ELb0ELb0ELb1ELb1ELb0ELb1ELb0ELb0EEENS1_21CollectiveEpilogueFwdINS6_IJSA_NS7_ILi256EEESB_EEES9_SE_SG_Li256ELb1ELb1ELb0ELb0EEENS1_36VarlenDynamicPersistentTileSchedulerILi128ELi96ELi256ELi128ELb0ELb1ELb1ELb0ELb1ELb1EEEEEEEEEvNT_6ParamsE)
        /*1090*/ 	.short	0x0210
        /*1092*/ 	.short	0x0bf0


	//----- nvinfo : EIATTR_SW_WAR
	.align		4
.L_277:
        /*1094*/ 	.byte	0x04, 0x36
        /*1096*/ 	.short	(.L_279 - .L_278)
.L_278:
        /*1098*/ 	.word	0x00000008
.L_279:


//--------------------- .nv.info._ZN7cutlass13device_kernelIN5flash11enable_sm90INS1_16FlashAttnFwdSm90INS1_25CollectiveMainloopFwdSm90ILi2EN4cute5tupleIJNS5_1CILi1EEES8_S8_EEENS6_IJNS7_ILi128EEENS7_ILi96EEENS7_ILi64EEEEEELi256ENS_6half_tEfNS_4arch4Sm90ELb0ELb0ELb0ELb1ELb0ELb1ELb1ELb1ELb0ELb1ELb0ELb0EEENS1_21CollectiveEpilogueFwdINS6_IJSA_NS7_ILi256EEESB_EEES9_SE_SG_Li256ELb1ELb1ELb0ELb0EEENS1_36VarlenDynamicPersistentTileSchedulerILi128ELi96ELi256ELi128ELb0ELb1ELb1ELb0ELb1ELb1EEEEEEEEEvNT_6ParamsE --------------------------
	.section	.nv.info._ZN7cutlass13device_kernelIN5flash11enable_sm90INS1_16FlashAttnFwdSm90INS1_25CollectiveMainloopFwdSm90ILi2EN4cute5tupleIJNS5_1CILi1EEES8_S8_EEENS6_IJNS7_ILi128EEENS7_ILi96EEENS7_ILi64EEEEEELi256ENS_6half_tEfNS_4arch4Sm90ELb0ELb0ELb0ELb1ELb0ELb1ELb1ELb1ELb0ELb1ELb0ELb0EEENS1_21CollectiveEpilogueFwdINS6_IJSA_NS7_ILi256EEESB_EEES9_SE_SG_Li256ELb1ELb1ELb0ELb0EEENS1_36VarlenDynamicPersistentTileSchedulerILi128ELi96ELi256ELi128ELb0ELb1ELb1ELb0ELb1ELb1EEEEEEEEEvNT_6ParamsE,"",@"SHT_CUDA_INFO"
	.sectionflags	@""
	.align	4


	//----- nvinfo : EIATTR_CUDA_API_VERSION
	.align		4
        /*0000*/ 	.byte	0x04, 0x37
        /*0002*/ 	.short	(.L_281 - .L_280)
.L_280:
        /*0004*/ 	.word	0x00000082


	//----- nvinfo : EIATTR_KPARAM_INFO
	.align		4
.L_281:
        /*0008*/ 	.byte	0x04, 0x17
        /*000a*/ 	.short	(.L_283 - .L_282)
.L_282:
        /*000c*/ 	.word	0x00000000
        /*0010*/ 	.short	0x0000
        /*0012*/ 	.short	0x0070
        /*0014*/ 	.byte	0x00, 0xf0, 0x01, 0x2e


	//----- nvinfo : EIATTR_SPARSE_MMA_MASK
	.align		4
.L_283:
        /*0018*/ 	.byte	0x03, 0x50
        /*001a*/ 	.short	0x0000


	//----- nvinfo : EIATTR_MAXREG_COUNT
	.align		4
        /*001c*/ 	.byte	0x03, 0x1b
        /*001e*/ 	.short	0x00a8


	//----- nvinfo : EIATTR_NUM_BARRIERS
	.align		4
        /*0020*/ 	.byte	0x02, 0x4c
        /*0022*/ 	.byte	0x10
	.zero		1


	//----- nvinfo : EIATTR_EXTERNS
	.align		4
        /*0024*/ 	.byte	0x04, 0x0f
        /*0026*/ 	.short	(.L_285 - .L_284)


	//   ....[0]....
	.align		4
.L_284:
        /*0028*/ 	.word	index@(__assertfail)


	//----- nvinfo : EIATTR_ANNOTATIONS
	.align		4
.L_285:
        /*002c*/ 	.byte	0x04, 0x55
        /*002e*/ 	.short	(.L_287 - .L_286)


	//   ....[0]....
.L_286:
        /* <DEDUP_REMOVED lines=130> */


	//----- nvinfo : EIATTR_MERCURY_ISA_VERSION
	.align		4
.L_287:
        /*0840*/ 	.byte	0x03, 0x5f
        /*0842*/ 	.short	0x0101


	//----- nvinfo : EIATTR_UNUSED_LOAD_BYTE_OFFSET
	.align		4
        /*0844*/ 	.byte	0x04, 0x44
        /*0846*/ 	.short	(.L_289 - .L_288)


	//   ....[0]....
.L_288:
        /*0848*/ 	.word	0x00000ae0
        /*084c*/ 	.word	0x0000fff0


	//   ....[1]....
        /*0850*/ 	.word	0x0000da40
        /*0854*/ 	.word	0x0000fff0


	//----- nvinfo : EIATTR_INT_WARP_WIDE_INSTR_OFFSETS
	.align		4
.L_289:
        /*0858*/ 	.byte	0x04, 0x31
        /*085a*/ 	.short	(.L_291 - .L_290)


	//   ....[0]....
.L_290:
        /*085c*/ 	.word	0x00000180


	//   ....[1]....
        /*0860*/ 	.word	0x000001c0


	//   ....[2]....
        /*0864*/ 	.word	0x00000230


	//   ....[3]....
        /*0868*/ 	.word	0x000002a0


	//   ....[4]....
        /*086c*/ 	.word	0x00012e70


	//   ....[5]....
        /*0870*/ 	.word	0x00012ed0


	//   ....[6]....
        /*0874*/ 	.word	0x00017c20


	//   ....[7]....
        /*0878*/ 	.word	0x00017c80


	//----- nvinfo : EIATTR_COOP_GROUP_MASK_REGIDS
	.align		4
.L_291:
        /*087c*/ 	.byte	0x04, 0x29
        /*087e*/ 	.short	(.L_293 - .L_292)


	//   ....[0]....
.L_292:
        /*0880*/ 	.word	0xffffffff


	//   ....[1]....
        /*0884*/ 	.word	0xffffffff


	//   ....[2]....
        /*0888*/ 	.word	0xffffffff


	//   ....[3]....
        /*088c*/ 	.word	0xffffffff


	//   ....[4]....
        /*0890*/ 	.word	0xffffffff


	//   ....[5]....
        /*0894*/ 	.word	0xffffffff


	//   ....[6]....
        /*0898*/ 	.word	0xffffffff


	//   ....[7]....
        /*089c*/ 	.word	0xffffffff


	//   ....[8]....
        /*08a0*/ 	.word	0xffffffff


	//   ....[9]....
        /*08a4*/ 	.word	0xffffffff


	//   ....[10]....
        /*08a8*/ 	.word	0xffffffff


	//   ....[11]....
        /*08ac*/ 	.word	0xffffffff


	//   ....[12]....
        /*08b0*/ 	.word	0xffffffff


	//   ....[13]....
        /*08b4*/ 	.word	0xffffffff


	//   ....[14]....
        /*08b8*/ 	.word	0xffffffff


	//   ....[15]....
        /*08bc*/ 	.word	0xffffffff


	//   ....[16]....
        /*08c0*/ 	.word	0xffffffff


	//   ....[17]....
        /*08c4*/ 	.word	0xffffffff


	//   ....[18]....
        /*08c8*/ 	.word	0xffffffff


	//   ....[19]....
        /*08cc*/ 	.word	0xffffffff


	//   ....[20]....
        /*08d0*/ 	.word	0xffffffff


	//   ....[21]....
        /*08d4*/ 	.word	0xffffffff


	//   ....[22]....
        /*08d8*/ 	.word	0xffffffff


	//   ....[23]....
        /*08dc*/ 	.word	0xffffffff


	//   ....[24]....
        /*08e0*/ 	.word	0xffffffff


	//   ....[25]....
        /*08e4*/ 	.word	0xffffffff


	//   ....[26]....
        /*08e8*/ 	.word	0xffffffff


	//   ....[27]....
        /*08ec*/ 	.word	0xffffffff


	//   ....[28]....
        /*08f0*/ 	.word	0xffffffff


	//   ....[29]....
        /*08f4*/ 	.word	0xffffffff


	//   ....[30]....
        /*08f8*/ 	.word	0xffffffff


	//   ....[31]....
        /*08fc*/ 	.word	0xffffffff


	//   ....[32]....
        /*0900*/ 	.word	0xffffffff


	//   ....[33]....
        /*0904*/ 	.word	0xffffffff


	//   ....[34]....
        /*0908*/ 	.word	0xffffffff


	//   ....[35]....
        /*090c*/ 	.word	0xffffffff


	//   ....[36]....
        /*0910*/ 	.word	0xffffffff


	//   ....[37]....
        /*0914*/ 	.word	0xffffffff


	//   ....[38]....
        /*0918*/ 	.word	0xffffffff


	//   ....[39]....
        /*091c*/ 	.word	0xffffffff


	//   ....[40]....
        /*0920*/ 	.word	0xffffffff


	//   ....[41]....
        /*0924*/ 	.word	0xffffffff


	//   ....[42]....
        /*0928*/ 	.word	0xffffffff


	//   ....[43]....
        /*092c*/ 	.word	0xffffffff


	//   ....[44]....
        /*0930*/ 	.word	0xffffffff


	//   ....[45]....
        /*0934*/ 	.word	0xffffffff


	//   ....[46]....
        /*0938*/ 	.word	0xffffffff


	//   ....[47]....
        /*093c*/ 	.word	0xffffffff


	//   ....[48]....
        /*0940*/ 	.word	0xffffffff


	//   ....[49]....
        /*0944*/ 	.word	0xffffffff


	//   ....[50]....
        /*0948*/ 	.word	0xffffffff


	//   ....[51]....
        /*094c*/ 	.word	0xffffffff


	//   ....[52]....
        /*0950*/ 	.word	0xffffffff


	//   ....[53]....
        /*0954*/ 	.word	0xffffffff


	//   ....[54]....
        /*0958*/ 	.word	0xffffffff


	//   ....[55]....
        /*095c*/ 	.word	0xffffffff


	//   ....[56]....
        /*0960*/ 	.word	0xffffffff


	//   ....[57]....
        /*0964*/ 	.word	0xffffffff


	//   ....[58]....
        /*0968*/ 	.word	0xffffffff


	//   ....[59]....
        /*096c*/ 	.word	0xffffffff


	//   ....[60]....
        /*0970*/ 	.word	0xffffffff


	//   ....[61]....
        /*0974*/ 	.word	0xffffffff


	//   ....[62]....
        /*0978*/ 	.word	0xffffffff


	//   ....[63]....
        /*097c*/ 	.word	0xffffffff


	//   ....[64]....
        /*0980*/ 	.word	0xffffffff


	//   ....[65]....
        /*0984*/ 	.word	0xffffffff


	//   ....[66]....
        /*0988*/ 	.word	0xffffffff


	//   ....[67]....
        /*098c*/ 	.word	0xffffffff


	//   ....[68]....
        /*0990*/ 	.word	0xffffffff


	//   ....[69]....
        /*0994*/ 	.word	0xffffffff


	//   ....[70]....
        /*0998*/ 	.word	0xffffffff


	//   ....[71]....
        /*099c*/ 	.word	0xffffffff


	//   ....[72]....
        /*09a0*/ 	.word	0xffffffff


	//   ....[73]....
        /*09a4*/ 	.word	0xffffffff


	//   ....[74]....
        /*09a8*/ 	.word	0xffffffff


	//   ....[75]....
        /*09ac*/ 	.word	0xffffffff


	//   ....[76]....
        /*09b0*/ 	.word	0xffffffff


	//   ....[77]....
        /*09b4*/ 	.word	0xffffffff


	//   ....[78]....
        /*09b8*/ 	.word	0xffffffff


	//   ....[79]....
        /*09bc*/ 	.word	0xffffffff


	//   ....[80]....
        /*09c0*/ 	.word	0xffffffff


	//   ....[81]....
        /*09c4*/ 	.word	0xffffffff


	//   ....[82]....
        /*09c8*/ 	.word	0xffffffff


	//   ....[83]....
        /*09cc*/ 	.word	0xffffffff


	//   ....[84]....
        /*09d0*/ 	.word	0xffffffff


	//   ....[85]....
        /*09d4*/ 	.word	0xffffffff


	//   ....[86]....
        /*09d8*/ 	.word	0xffffffff


	//   ....[87]....
        /*09dc*/ 	.word	0xffffffff


	//   ....[88]....
        /*09e0*/ 	.word	0xffffffff


	//   ....[89]....
        /*09e4*/ 	.word	0xffffffff


	//   ....[90]....
        /*09e8*/ 	.word	0xffffffff


	//   ....[91]....
        /*09ec*/ 	.word	0xffffffff


	//   ....[92]....
        /*09f0*/ 	.word	0xffffffff


	//   ....[93]....
        /*09f4*/ 	.word	0xffffffff


	//   ....[94]....
        /*09f8*/ 	.word	0xffffffff


	//   ....[95]....
        /*09fc*/ 	.word	0xffffffff


	//   ....[96]....
        /*0a00*/ 	.word	0xffffffff


	//   ....[97]....
        /*0a04*/ 	.word	0xffffffff


	//   ....[98]....
        /*0a08*/ 	.word	0xffffffff


	//   ....[99]....
        /*0a0c*/ 	.word	0xffffffff


	//   ....[100]....
        /*0a10*/ 	.word	0xffffffff


	//   ....[101]....
        /*0a14*/ 	.word	0xffffffff


	//   ....[102]....
        /*0a18*/ 	.word	0xffffffff


	//   ....[103]....
        /*0a1c*/ 	.word	0xffffffff


	//   ....[104]....
        /*0a20*/ 	.word	0xffffffff


	//   ....[105]....
        /*0a24*/ 	.word	0xffffffff


	//   ....[106]....
        /*0a28*/ 	.word	0xffffffff


	//   ....[107]....
        /*0a2c*/ 	.word	0xffffffff


	//   ....[108]....
        /*0a30*/ 	.word	0xffffffff


	//   ....[109]....
        /*0a34*/ 	.word	0xffffffff


	//   ....[110]....
        /*0a38*/ 	.word	0xffffffff


	//   ....[111]....
        /*0a3c*/ 	.word	0xffffffff


	//   ....[112]....
        /*0a40*/ 	.word	0xffffffff


	//   ....[113]....
        /*0a44*/ 	.word	0xffffffff


	//   ....[114]....
        /*0a48*/ 	.word	0xffffffff


	//   ....[115]....
        /*0a4c*/ 	.word	0xffffffff


	//   ....[116]....
        /*0a50*/ 	.word	0x0500000f


	//   ....[117]....
        /*0a54*/ 	.word	0x0500000f


	//   ....[118]....
        /*0a58*/ 	.word	0x0500000f


	//   ....[119]....
        /*0a5c*/ 	.word	0x0500000f


	//   ....[120]....
        /*0a60*/ 	.word	0x0500000f


	//   ....[121]....
        /*0a64*/ 	.word	0x0500000f


	//   ....[122]....
        /*0a68*/ 	.word	0x0500000f


	//   ....[123]....
        /*0a6c*/ 	.word	0x0500000f


	//   ....[124]....
        /*0a70*/ 	.word	0x0500000f


	//   ....[125]....
        /*0a74*/ 	.word	0x0500000f


	//   ....[126]....
        /*0a78*/ 	.word	0x0500000f


	//   ....[127]....
        /*0a7c*/ 	.word	0x0500000f


	//   ....[128]....
        /*0a80*/ 	.word	0x0500000f


	//   ....[129]....
        /*0a84*/ 	.word	0x0500000f


	//   ....[130]....
        /*0a88*/ 	.word	0x0500000f


	//   ....[131]....
        /*0a8c*/ 	.word	0x0500000f


	//   ....[132]....
        /*0a90*/ 	.word	0x0500000f


	//   ....[133]....
        /*0a94*/ 	.word	0x0500000f


	//   ....[134]....
        /*0a98*/ 	.word	0x0500000f


	//   ....[135]....
        /*0a9c*/ 	.word	0x0500000f


	//   ....[136]....
        /*0aa0*/ 	.word	0x0500000f


	//   ....[137]....
        /*0aa4*/ 	.word	0x0500000f


	//   ....[138]....
        /*0aa8*/ 	.word	0x0500000f


	//   ....[139]....
        /*0aac*/ 	.word	0x0500000f


	//   ....[140]....
        /*0ab0*/ 	.word	0x0500000f


	//   ....[141]....
        /*0ab4*/ 	.word	0x0500000f


	//   ....[142]....
        /*0ab8*/ 	.word	0x0500000f


	//   ....[143]....
        /*0abc*/ 	.word	0x0500000f


	//   ....[144]....
        /*0ac0*/ 	.word	0x0500000f


	//   ....[145]....
        /*0ac4*/ 	.word	0x0500000f


	//   ....[146]....
        /*0ac8*/ 	.word	0x0500000f


	//   ....[147]....
        /*0acc*/ 	.word	0x0500000f


	//   ....[148]....
        /*0ad0*/ 	.word	0x0500000f


	//   ....[149]....
        /*0ad4*/ 	.word	0x0500000f


	//   ....[150]....
        /*0ad8*/ 	.word	0x0500000f


	//   ....[151]....
        /*0adc*/ 	.word	0x0500000f


	//   ....[152]....
        /*0ae0*/ 	.word	0x0500000f


	//   ....[153]....
        /*0ae4*/ 	.word	0x0500000f


	//   ....[154]....
        /*0ae8*/ 	.word	0x0500000f


	//   ....[155]....
        /*0aec*/ 	.word	0x0500000f


	//   ....[156]....
        /*0af0*/ 	.word	0x0500000f


	//   ....[157]....
        /*0af4*/ 	.word	0x0500000f


	//   ....[158]....
        /*0af8*/ 	.word	0x0500000f


	//   ....[159]....
        /*0afc*/ 	.word	0x0500000f


	//   ....[160]....
        /*0b00*/ 	.word	0x0500000f


	//   ....[161]....
        /*0b04*/ 	.word	0x0500000f


	//   ....[162]....
        /*0b08*/ 	.word	0x0500000f


	//   ....[163]....
        /*0b0c*/ 	.word	0x0500000f


	//   ....[164]....
        /*0b10*/ 	.word	0x0500000f


	//   ....[165]....
        /*0b14*/ 	.word	0x0500000f


	//   ....[166]....
        /*0b18*/ 	.word	0x0500000f


	//   ....[167]....
        /*0b1c*/ 	.word	0x0500000f


	//   ....[168]....
        /*0b20*/ 	.word	0x0500000f


	//   ....[169]....
        /*0b24*/ 	.word	0x0500000f


	//   ....[170]....
        /*0b28*/ 	.word	0x0500000f


	//   ....[171]....
        /*0b2c*/ 	.word	0x0500000f


	//   ....[172]....
        /*0b30*/ 	.word	0x0500000f


	//   ....[173]....
        /*0b34*/ 	.word	0x0500000f


	//   ....[174]....
        /*0b38*/ 	.word	0x0500000f


	//   ....[175]....
        /*0b3c*/ 	.word	0x0500000f


	//   ....[176]....
        /*0b40*/ 	.word	0x0500000f


	//   ....[177]....
        /*0b44*/ 	.word	0x0500000f


	//   ....[178]....
        /*0b48*/ 	.word	0x0500000f


	//   ....[179]....
        /*0b4c*/ 	.word	0x0500000f


	//   ....[180]....
        /*0b50*/ 	.word	0x0500000f


	//   ....[181]....
        /*0b54*/ 	.word	0x0500000f


	//   ....[182]....
        /*0b58*/ 	.word	0x0500000f


	//   ....[183]....
        /*0b5c*/ 	.word	0x0500000f


	//   ....[184]....
        /*0b60*/ 	.word	0x0500000f


	//----- nvinfo : EIATTR_COOP_GROUP_INSTR_OFFSETS
	.align		4
.L_293:
        /*0b64*/ 	.byte	0x04, 0x28
        /*0b66*/ 	.short	(.L_295 - .L_294)


	//   ....[0]....
.L_294:
        /*0b68*/ 	.word	0x00000060


	//   ....[1]....
        /*0b6c*/ 	.word	0x00000190


	//   ....[2]....
        /*0b70*/ 	.word	0x00000250


	//   ....[3]....
        /*0b74*/ 	.word	0x00000420


	//   ....[4]....
        /*0b78*/ 	.word	0x00000580


	//   ....[5]....
        /*0b7c*/ 	.word	0x000006a0


	//   ....[6]....
        /*0b80*/ 	.word	0x00000800


	//   ....[7]....
        /*0b84*/ 	.word	0x00005a80


	//   ....[8]....
        /*0b88*/ 	.word	0x00005ff0


	//   ....[9]....
        /*0b8c*/ 	.word	0x00006000


	//   ....[10]....
        /*0b90*/ 	.word	0x00006010


	//   ....[11]....
        /*0b94*/ 	.word	0x00006020


	//   ....[12]....
        /*0b98*/ 	.word	0x00006fd0


	//   ....[13]....
        /*0b9c*/ 	.word	0x00006fe0


	//   ....[14]....
        /*0ba0*/ 	.word	0x00006ff0


	//   ....[15]....
        /*0ba4*/ 	.word	0x00007000


	//   ....[16]....
        /*0ba8*/ 	.word	0x000098c0


	//   ....[17]....
        /*0bac*/ 	.word	0x00009950


	//   ....[18]....
        /*0bb0*/ 	.word	0x00009970


	//   ....[19]....
        /*0bb4*/ 	.word	0x00009990


	//   ....[20]....
        /*0bb8*/ 	.word	0x0000b710


	//   ....[21]....
        /*0bbc*/ 	.word	0x0000b730


	//   ....[22]....
        /*0bc0*/ 	.word	0x0000b9e0


	//   ....[23]....
        /*0bc4*/ 	.word	0x0000ba00


	//   ....[24]....
        /*0bc8*/ 	.word	0x0000cfc0


	//   ....[25]....
        /*0bcc*/ 	.word	0x0000d020


	//   ....[26]....
        /*0bd0*/ 	.word	0x0000d060


	//   ....[27]....
        /*0bd4*/ 	.word	0x0000d0a0


	//   ....[28]....
        /*0bd8*/ 	.word	0x0000e9f0


	//   ....[29]....
        /*0bdc*/ 	.word	0x0000ea30


	//   ....[30]....
        /*0be0*/ 	.word	0x0000ea70


	//   ....[31]....
        /*0be4*/ 	.word	0x0000eab0


	//   ....[32]....
        /*0be8*/ 	.word	0x0000f380


	//   ....[33]....
        /*0bec*/ 	.word	0x0000f3c0


	//   ....[34]....
        /*0bf0*/ 	.word	0x0000f540


	//   ....[35]....
        /*0bf4*/ 	.word	0x0000f560


	//   ....[36]....
        /*0bf8*/ 	.word	0x0000f6a0


	//   ....[37]....
        /*0bfc*/ 	.word	0x0000f6c0


	//   ....[38]....
        /*0c00*/ 	.word	0x0000f800


	//   ....[39]....
        /*0c04*/ 	.word	0x0000f810


	//   ....[40]....
        /*0c08*/ 	.word	0x00010070


	//   ....[41]....
        /*0c0c*/ 	.word	0x00010080


	//   ....[42]....
        /*0c10*/ 	.word	0x00010260


	//   ....[43]....
        /*0c14*/ 	.word	0x00010270


	//   ....[44]....
        /*0c18*/ 	.word	0x00010440


	//   ....[45]....
        /*0c1c*/ 	.word	0x00010450


	//   ....[46]....
        /*0c20*/ 	.word	0x00010620


	//   ....[47]....
        /*0c24*/ 	.word	0x00010630


	//   ....[48]....
        /*0c28*/ 	.word	0x00010850


	//   ....[49]....
        /*0c2c*/ 	.word	0x00010a40


	//   ....[50]....
        /*0c30*/ 	.word	0x00010a70


	//   ....[51]....
        /*0c34*/ 	.word	0x00010aa0


	//   ....[52]....
        /*0c38*/ 	.word	0x00010ad0


	//   ....[53]....
        /*0c3c*/ 	.word	0x00010b00


	//   ....[54]....
        /*0c40*/ 	.word	0x00010b30


	//   ....[55]....
        /*0c44*/ 	.word	0x00010ca0


	//   ....[56]....
        /*0c48*/ 	.word	0x00010cd0


	//   ....[57]....
        /*0c4c*/ 	.word	0x00010d00


	//   ....[58]....
        /*0c50*/ 	.word	0x00010d30


	//   ....[59]....
        /*0c54*/ 	.word	0x00010d60


	//   ....[60]....
        /*0c58*/ 	.word	0x00010d90


	//   ....[61]....
        /*0c5c*/ 	.word	0x00010e30


	//   ....[62]....
        /*0c60*/ 	.word	0x00010e60


	//   ....[63]....
        /*0c64*/ 	.word	0x00010ef0


	//   ....[64]....
        /*0c68*/ 	.word	0x00011a90


	//   ....[65]....
        /*0c6c*/ 	.word	0x00013480


	//   ....[66]....
        /*0c70*/ 	.word	0x00014010


	//   ....[67]....
        /*0c74*/ 	.word	0x00014030


	//   ....[68]....
        /*0c78*/ 	.word	0x00014060


	//   ....[69]....
        /*0c7c*/ 	.word	0x00014080


	//   ....[70]....
        /*0c80*/ 	.word	0x00014130


	//   ....[71]....
        /*0c84*/ 	.word	0x000141c0


	//   ....[72]....
        /*0c88*/ 	.word	0x000141f0


	//   ....[73]....
        /*0c8c*/ 	.word	0x00014270


	//   ....[74]....
        /*0c90*/ 	.word	0x000142a0


	//   ....[75]....
        /*0c94*/ 	.word	0x00014320


	//   ....[76]....
        /*0c98*/ 	.word	0x00014350


	//   ....[77]....
        /*0c9c*/ 	.word	0x000143d0


	//   ....[78]....
        /*0ca0*/ 	.word	0x00014400


	//   ....[79]....
        /*0ca4*/ 	.word	0x00014460


	//   ....[80]....
        /*0ca8*/ 	.word	0x00014470


	//   ....[81]....
        /*0cac*/ 	.word	0x000144e0


	//   ....[82]....
        /*0cb0*/ 	.word	0x00014c00


	//   ....[83]....
        /*0cb4*/ 	.word	0x00014c20


	//   ....[84]....
        /*0cb8*/ 	.word	0x00014c40


	//   ....[85]....
        /*0cbc*/ 	.word	0x00014cf0


	//   ....[86]....
        /*0cc0*/ 	.word	0x00014db0


	//   ....[87]....
        /*0cc4*/ 	.word	0x00014dc0


	//   ....[88]....
        /*0cc8*/ 	.word	0x00014e80


	//   ....[89]....
        /*0ccc*/ 	.word	0x00014e90


	//   ....[90]....
        /*0cd0*/ 	.word	0x00014f30


	//   ....[91]....
        /*0cd4*/ 	.word	0x00014f40


	//   ....[92]....
        /*0cd8*/ 	.word	0x00014ff0


	//   ....[93]....
        /*0cdc*/ 	.word	0x00015000


	//   ....[94]....
        /*0ce0*/ 	.word	0x000150b0


	//   ....[95]....
        /*0ce4*/ 	.word	0x000150c0


	//   ....[96]....
        /*0ce8*/ 	.word	0x00015130


	//   ....[97]....
        /*0cec*/ 	.word	0x00015180


	//   ....[98]....
        /*0cf0*/ 	.word	0x00017eb0


	//   ....[99]....
        /*0cf4*/ 	.word	0x00017ee0


	//   ....[100]....
        /*0cf8*/ 	.word	0x00017f20


	//   ....[101]....
        /*0cfc*/ 	.word	0x00017f50


	//   ....[102]....
        /*0d00*/ 	.word	0x00017f80


	//   ....[103]....
        /*0d04*/ 	.word	0x00017fb0


	//   ....[104]....
        /*0d08*/ 	.word	0x00017fe0


	//   ....[105]....
        /*0d0c*/ 	.word	0x00018010


	//   ....[106]....
        /*0d10*/ 	.word	0x00018190


	//   ....[107]....
        /*0d14*/ 	.word	0x000181c0


	//   ....[108]....
        /*0d18*/ 	.word	0x000181f0


	//   ....[109]....
        /*0d1c*/ 	.word	0x00018220


	//   ....[110]....
        /*0d20*/ 	.word	0x00018250


	//   ....[111]....
        /*0d24*/ 	.word	0x00018280


	//   ....[112]....
        /*0d28*/ 	.word	0x00018340


	//   ....[113]....
        /*0d2c*/ 	.word	0x00018360


	//   ....[114]....
        /*0d30*/ 	.word	0x000183d0


	//   ....[115]....
        /*0d34*/ 	.word	0x00018860


	//   ....[116]....
        /*0d38*/ 	.word	0x00018ca0


	//   ....[117]....
        /*0d3c*/ 	.word	0x00018d40


	//   ....[118]....
        /*0d40*/ 	.word	0x00018dd0


	//   ....[119]....
        /*0d44*/ 	.word	0x00018e20


	//   ....[120]....
        /*0d48*/ 	.word	0x00018e70


	//   ....[121]....
        /*0d4c*/ 	.word	0x00018f50


	//   ....[122]....
        /*0d50*/ 	.word	0x00018fe0


	//   ....[123]....
        /*0d54*/ 	.word	0x00019030


	//   ....[124]....
        /*0d58*/ 	.word	0x00019080


	//   ....[125]....
        /*0d5c*/ 	.word	0x000192e0


	//   ....[126]....
        /*0d60*/ 	.word	0x00019330


	//   ....[127]....
        /*0d64*/ 	.word	0x000193c0


	//   ....[128]....
        /*0d68*/ 	.word	0x00019450


	//   ....[129]....
        /*0d6c*/ 	.word	0x000194e0


	//   ....[130]....
        /*0d70*/ 	.word	0x00019570


	//   ....[131]....
        /*0d74*/ 	.word	0x00019600


	//   ....[132]....
        /*0d78*/ 	.word	0x00019690


	//   ....[133]....
        /*0d7c*/ 	.word	0x00019750


	//   ....[134]....
        /*0d80*/ 	.word	0x00019a40


	//   ....[135]....
        /*0d84*/ 	.word	0x00019bc0


	//   ....[136]....
        /*0d88*/ 	.word	0x00019c30


	//   ....[137]....
        /*0d8c*/ 	.word	0x00019c90


	//   ....[138]....
        /*0d90*/ 	.word	0x00019cf0


	//   ....[139]....
        /*0d94*/ 	.word	0x00019dc0


	//   ....[140]....
        /*0d98*/ 	.word	0x00019e80


	//   ....[141]....
        /*0d9c*/ 	.word	0x00019f90


	//   ....[142]....
        /*0da0*/ 	.word	0x0001a030


	//   ....[143]....
        /*0da4*/ 	.word	0x0001a100


	//   ....[144]....
        /*0da8*/ 	.word	0x0001a1a0


	//   ....[145]....
        /*0dac*/ 	.word	0x0001a270


	//   ....[146]....
        /*0db0*/ 	.word	0x0001a310


	//   ....[147]....
        /*0db4*/ 	.word	0x0001a3e0


	//   ....[148]....
        /*0db8*/ 	.word	0x0001a480


	//   ....[149]....
        /*0dbc*/ 	.word	0x0001a530


	//   ....[150]....
        /*0dc0*/ 	.word	0x0001a610


	//   ....[151]....
        /*0dc4*/ 	.word	0x0001a860


	//   ....[152]....
        /*0dc8*/ 	.word	0x0001a930


	//   ....[153]....
        /*0dcc*/ 	.word	0x0001aa00


	//   ....[154]....
        /*0dd0*/ 	.word	0x0001aa70


	//   ....[155]....
        /*0dd4*/ 	.word	0x0001ab80


	//   ....[156]....
        /*0dd8*/ 	.word	0x0001ac70


	//   ....[157]....
        /*0ddc*/ 	.word	0x0001ad00


	//   ....[158]....
        /*0de0*/ 	.word	0x0001adf0


	//   ....[159]....
        /*0de4*/ 	.word	0x0001ae80


	//   ....[160]....
        /*0de8*/ 	.word	0x0001af70


	//   ....[161]....
        /*0dec*/ 	.word	0x0001b000


	//   ....[162]....
        /*0df0*/ 	.word	0x0001b0e0


	//   ....[163]....
        /*0df4*/ 	.word	0x0001b210


	//   ....[164]....
        /*0df8*/ 	.word	0x0001b260


	//   ....[165]....
        /*0dfc*/ 	.word	0x0001b2c0


	//   ....[166]....
        /*0e00*/ 	.word	0x0001b360


	//   ....[167]....
        /*0e04*/ 	.word	0x0001b700


	//   ....[168]....
        /*0e08*/ 	.word	0x0001b7a0


	//   ....[169]....
        /*0e0c*/ 	.word	0x0001b8c0


	//   ....[170]....
        /*0e10*/ 	.word	0x0001b940


	//   ....[171]....
        /*0e14*/ 	.word	0x0001b9c0


	//   ....[172]....
        /*0e18*/ 	.word	0x0001ba40


	//   ....[173]....
        /*0e1c*/ 	.word	0x0001bac0


	//   ....[174]....
        /*0e20*/ 	.word	0x0001bb50


	//   ....[175]....
        /*0e24*/ 	.word	0x0001bbf0


	//   ....[176]....
        /*0e28*/ 	.word	0x0001bca0


	//   ....[177]....
        /*0e2c*/ 	.word	0x0001bd20


	//   ....[178]....
        /*0e30*/ 	.word	0x0001bda0


	//   ....[179]....
        /*0e34*/ 	.word	0x0001be20


	//   ....[180]....
        /*0e38*/ 	.word	0x0001beb0


	//   ....[181]....
        /*0e3c*/ 	.word	0x0001bf30


	//   ....[182]....
        /*0e40*/ 	.word	0x0001bfd0


	//   ....[183]....
        /*0e44*/ 	.word	0x0001c060


	//   ....[184]....
        /*0e48*/ 	.word	0x0001c190


	//----- nvinfo : EIATTR_REG_RECONFIG
	.align		4
.L_295:
        /*0e4c*/ 	.byte	0x01, 0x54
	.zero		2


	//----- nvinfo : EIATTR_SYSCALL_OFFSETS
	.align		4
        /*0e50*/ 	.byte	0x04, 0x46
        /*0e52*/ 	.short	(.L_297 - .L_296)


	//   ....[0]....
.L_296:
        /*0e54*/ 	.word	0x000017e0


	//   ....[1]....
        /*0e58*/ 	.word	0x00001930


	//   ....[2]....
        /*0e5c*/ 	.word	0x00005bf0


	//   ....[3]....
        /*0e60*/ 	.word	0x00005f60


	//   ....[4]....
        /*0e64*/ 	.word	0x00013070


	//   ....[5]....
        /*0e68*/ 	.word	0x000131d0


	//   ....[6]....
        /*0e6c*/ 	.word	0x000132d0


	//   ....[7]....
        /*0e70*/ 	.word	0x00013be0


	//   ....[8]....
        /*0e74*/ 	.word	0x00014800


	//----- nvinfo : EIATTR_MBARRIER_INSTR_OFFSETS
	.align		4
.L_297:
        /*0e78*/ 	.byte	0x04, 0x39
        /*0e7a*/ 	.short	(.L_299 - .L_298)


	//   ....[0]....
.L_298:
        /*0e7c*/ 	.word	0x000002c0
        /*0e80*/ 	.word	0x000000ff
        /*0e84*/ 	.word	0x00032400
        /*0e88*/ 	.short	0x0100
        /*0e8a*/ 	.byte	0x08
	.zero		1


	//   ....[1]....
        /*0e8c*/ 	.word	0x000002d0
        /*0e90*/ 	.word	0x000000ff
        /*0e94*/ 	.word	0x00032410
        /*0e98*/ 	.short	0x0100
        /*0e9a*/ 	.byte	0x08
	.zero		1


	//   ....[2]....
        /*0e9c*/ 	.word	0x000002e0
        /*0ea0*/ 	.word	0x000000ff
        /*0ea4*/ 	.word	0x00032420
        /*0ea8*/ 	.short	0x0100
        /*0eaa*/ 	.byte	0x08
	.zero		1


	//   ....[3]....
        /*0eac*/ 	.word	0x000003d0
        /*0eb0*/ 	.word	0x000000ff
        /*0eb4*/ 	.word	0x00032430
        /*0eb8*/ 	.short	0x0100
        /*0eba*/ 	.byte	0x08
	.zero		1


	//   ....[4]....
        /*0ebc*/ 	.word	0x000003e0
        /*0ec0*/ 	.word	0x000000ff
        /*0ec4*/ 	.word	0x00032440
        /*0ec8*/ 	.short	0x0100
        /*0eca*/ 	.byte	0x08
	.zero		1


	//   ....[5]....
        /*0ecc*/ 	.word	0x000003f0
        /*0ed0*/ 	.word	0x000000ff
        /*0ed4*/ 	.word	0x00032438
        /*0ed8*/ 	.short	0x0100
        /*0eda*/ 	.byte	0x08
	.zero		1


	//   ....[6]....
        /*0edc*/ 	.word	0x00000400
        /*0ee0*/ 	.word	0x000000ff
        /*0ee4*/ 	.word	0x00032448
        /*0ee8*/ 	.short	0x0100
        /*0eea*/ 	.byte	0x08
	.zero		1


	//   ....[7]....
        /*0eec*/ 	.word	0x00000530
        /*0ef0*/ 	.word	0x000000ff
        /*0ef4*/ 	.word	0x00032450
        /*0ef8*/ 	.short	0x0100
        /*0efa*/ 	.byte	0x08
	.zero		1


	//   ....[8]....
        /*0efc*/ 	.word	0x00000540
        /*0f00*/ 	.word	0x000000ff
        /*0f04*/ 	.word	0x00032460
        /*0f08*/ 	.short	0x0100
        /*0f0a*/ 	.byte	0x08
	.zero		1


	//   ....[9]....
        /*0f0c*/ 	.word	0x00000550
        /*0f10*/ 	.word	0x000000ff
        /*0f14*/ 	.word	0x00032458
        /*0f18*/ 	.short	0x0100
        /*0f1a*/ 	.byte	0x08
	.zero		1


	//   ....[10]....
        /*0f1c*/ 	.word	0x00000560
        /*0f20*/ 	.word	0x000000ff
        /*0f24*/ 	.word	0x00032468
        /*0f28*/ 	.short	0x0100
        /*0f2a*/ 	.byte	0x08
	.zero		1


	//   ....[11]....
        /*0f2c*/ 	.word	0x00000650
        /*0f30*/ 	.word	0x000000ff
        /*0f34*/ 	.word	0x00032470
        /*0f38*/ 	.short	0x0100
        /*0f3a*/ 	.byte	0x06
	.zero		1


	//   ....[12]....
        /*0f3c*/ 	.word	0x00000660
        /*0f40*/ 	.word	0x000000ff
        /*0f44*/ 	.word	0x00032480
        /*0f48*/ 	.short	0x0100
        /*0f4a*/ 	.byte	0x06
	.zero		1


	//   ....[13]....
        /*0f4c*/ 	.word	0x00000670
        /*0f50*/ 	.word	0x000000ff
        /*0f54*/ 	.word	0x00032478
        /*0f58*/ 	.short	0x0100
        /*0f5a*/ 	.byte	0x06
	.zero		1


	//   ....[14]....
        /*0f5c*/ 	.word	0x00000680
        /*0f60*/ 	.word	0x000000ff
        /*0f64*/ 	.word	0x00032488
        /*0f68*/ 	.short	0x0100
        /*0f6a*/ 	.byte	0x06
	.zero		1


	//   ....[15]....
        /*0f6c*/ 	.word	0x000007b0
        /*0f70*/ 	.word	0x000000ff
        /*0f74*/ 	.word	0x00032490
        /*0f78*/ 	.short	0x0100
        /*0f7a*/ 	.byte	0x08
	.zero		1


	//   ....[16]....
        /*0f7c*/ 	.word	0x000007c0
        /*0f80*/ 	.word	0x000000ff
        /*0f84*/ 	.word	0x000324a0
        /*0f88*/ 	.short	0x0100
        /*0f8a*/ 	.byte	0x08
	.zero		1


	//   ....[17]....
        /*0f8c*/ 	.word	0x000007d0
        /*0f90*/ 	.word	0x000000ff
        /*0f94*/ 	.word	0x00032498
        /*0f98*/ 	.short	0x0100
        /*0f9a*/ 	.byte	0x08
	.zero		1


	//   ....[18]....
        /*0f9c*/ 	.word	0x000007e0
        /*0fa0*/ 	.word	0x000000ff
        /*0fa4*/ 	.word	0x000324a8
        /*0fa8*/ 	.short	0x0100
        /*0faa*/ 	.byte	0x08
	.zero		1


	//   ....[19]....
        /*0fac*/ 	.word	0x00000910
        /*0fb0*/ 	.word	0x000000ff
        /*0fb4*/ 	.word	0x000324b0
        /*0fb8*/ 	.short	0x0100
        /*0fba*/ 	.byte	0x08
	.zero		1


	//   ....[20]....
        /*0fbc*/ 	.word	0x00000920
        /*0fc0*/ 	.word	0x000000ff
        /*0fc4*/ 	.word	0x000324c0
        /*0fc8*/ 	.short	0x0100
        /*0fca*/ 	.byte	0x08
	.zero		1


	//   ....[21]....
        /*0fcc*/ 	.word	0x00000930
        /*0fd0*/ 	.word	0x000000ff
        /*0fd4*/ 	.word	0x000324b8
        /*0fd8*/ 	.short	0x0100
        /*0fda*/ 	.byte	0x08
	.zero		1


	//   ....[22]....
        /*0fdc*/ 	.word	0x00000940
        /*0fe0*/ 	.word	0x000000ff
        /*0fe4*/ 	.word	0x000324c8
        /*0fe8*/ 	.short	0x0100
        /*0fea*/ 	.byte	0x08
	.zero		1


	//   ....[23]....
        /*0fec*/ 	.word	0x00002b30
        /*0ff0*/ 	.word	0x0000005e
        /*0ff4*/ 	.word	0x00032490
        /*0ff8*/ 	.short	0x010a
        /*0ffa*/ 	.byte	0x3f
	.zero		1


	//   ....[24]....
        /*0ffc*/ 	.word	0x00003c80
        /*1000*/ 	.word	0x0000005e
        /*1004*/ 	.word	0x00032490
        /*1008*/ 	.short	0x010a
        /*100a*/ 	.byte	0x3f
	.zero		1


	//   ....[25]....
        /*100c*/ 	.word	0x00004c80
        /*1010*/ 	.word	0x0000005e
        /*1014*/ 	.word	0x00032490
        /*1018*/ 	.short	0x010a
        /*101a*/ 	.byte	0x3f
	.zero		1


	//   ....[26]....
        /*101c*/ 	.word	0x00004e90
        /*1020*/ 	.word	0x00000028
        /*1024*/ 	.word	0x00000000
        /*1028*/ 	.short	0x0101
        /*102a*/ 	.byte	0x3f
	.zero		1


	//   ....[27]....
        /*102c*/ 	.word	0x00004ed0
        /*1030*/ 	.word	0x0000005e
        /*1034*/ 	.word	0x000324b0
        /*1038*/ 	.short	0x010a
        /*103a*/ 	.byte	0x3f
	.zero		1


	//   ....[28]....
        /*103c*/ 	.word	0x00005530
        /*1040*/ 	.word	0x0000005e
        /*1044*/ 	.word	0x00000000
        /*1048*/ 	.short	0x0101
        /*104a*/ 	.byte	0x3f
	.zero		1


	//   ....[29]....
        /*104c*/ 	.word	0x00005c80
        /*1050*/ 	.word	0x00000012
        /*1054*/ 	.word	0x00032400
        /*1058*/ 	.short	0x010a
        /*105a*/ 	.byte	0x3f
	.zero		1


	//   ....[30]....
        /*105c*/ 	.word	0x00005cd0
        /*1060*/ 	.word	0x00000012
        /*1064*/ 	.word	0x00032400
        /*1068*/ 	.short	0x010a
        /*106a*/ 	.byte	0x3f
	.zero		1


	//   ....[31]....
        /*106c*/ 	.word	0x000062e0
        /*1070*/ 	.word	0x00000012
        /*1074*/ 	.word	0x00032400
        /*1078*/ 	.short	0x010a
        /*107a*/ 	.byte	0x3f
	.zero		1


	//   ....[32]....
        /*107c*/ 	.word	0x000071c0
        /*1080*/ 	.word	0x00000012
        /*1084*/ 	.word	0x00032400
        /*1088*/ 	.short	0x010a
        /*108a*/ 	.byte	0x3f
	.zero		1


	//   ....[33]....
        /*108c*/ 	.word	0x00007fc0
        /*1090*/ 	.word	0x00000004
        /*1094*/ 	.word	0x00032430
        /*1098*/ 	.short	0x010a
        /*109a*/ 	.byte	0x3f
	.zero		1


	//   ....[34]....
        /*109c*/ 	.word	0x00008030
        /*10a0*/ 	.word	0x00000004
        /*10a4*/ 	.word	0x00032430
        /*10a8*/ 	.short	0x010a
        /*10aa*/ 	.byte	0x3f
	.zero		1


	//   ....[35]....
        /*10ac*/ 	.word	0x00008420
        /*10b0*/ 	.word	0x00000012
        /*10b4*/ 	.word	0x00032410
        /*10b8*/ 	.short	0x010a
        /*10ba*/ 	.byte	0x3f
	.zero		1


	//   ....[36]....
        /*10bc*/ 	.word	0x00008470
        /*10c0*/ 	.word	0x00000004
        /*10c4*/ 	.word	0x00032450
        /*10c8*/ 	.short	0x010a
        /*10ca*/ 	.byte	0x3f
	.zero		1


	//   ....[37]....
        /*10cc*/ 	.word	0x000084f0
        /*10d0*/ 	.word	0x00000004
        /*10d4*/ 	.word	0x00032450
        /*10d8*/ 	.short	0x010a
        /*10da*/ 	.byte	0x3f
	.zero		1


	//   ....[38]....
        /*10dc*/ 	.word	0x00009b90
        /*10e0*/ 	.word	0x00000018
        /*10e4*/ 	.word	0x00000000
        /*10e8*/ 	.short	0x0101
        /*10ea*/ 	.byte	0x3f
	.zero		1


	//   ....[39]....
        /*10ec*/ 	.word	0x0000a7b0
        /*10f0*/ 	.word	0x00000004
        /*10f4*/ 	.word	0x00000000
        /*10f8*/ 	.short	0x0101
        /*10fa*/ 	.byte	0x3f
	.zero		1


	//   ....[40]....
        /*10fc*/ 	.word	0x0000a8c0
        /*1100*/ 	.word	0x00000005
        /*1104*/ 	.word	0x00032430
        /*1108*/ 	.short	0x010a
        /*110a*/ 	.byte	0x3f
	.zero		1


	//   ....[41]....
        /*110c*/ 	.word	0x0000a920
        /*1110*/ 	.word	0x00000005
        /*1114*/ 	.word	0x00032430
        /*1118*/ 	.short	0x010a
        /*111a*/ 	.byte	0x3f
	.zero		1


	//   ....[42]....
        /*111c*/ 	.word	0x0000abd0
        /*1120*/ 	.word	0x00000005
        /*1124*/ 	.word	0x00032450
        /*1128*/ 	.short	0x010a
        /*112a*/ 	.byte	0x3f
	.zero		1


	//   ....[43]....
        /*112c*/ 	.word	0x0000ac20
        /*1130*/ 	.word	0x00000005
        /*1134*/ 	.word	0x00032450
        /*1138*/ 	.short	0x010a
        /*113a*/ 	.byte	0x3f
	.zero		1


	//   ....[44]....
        /*113c*/ 	.word	0x0000c470
        /*1140*/ 	.word	0x00000007
        /*1144*/ 	.word	0x00000000
        /*1148*/ 	.short	0x0101
        /*114a*/ 	.byte	0x3f
	.zero		1


	//   ....[45]....
        /*114c*/ 	.word	0x0000cf90
        /*1150*/ 	.word	0x00000005
        /*1154*/ 	.word	0x00000000
        /*1158*/ 	.short	0x0101
        /*115a*/ 	.byte	0x3f
	.zero		1


	//   ....[46]....
        /*115c*/ 	.word	0x0000f370
        /*1160*/ 	.word	0x00000000
        /*1164*/ 	.word	0x00000000
        /*1168*/ 	.short	0x0101
        /*116a*/ 	.byte	0x3f
	.zero		1


	//   ....[47]....
        /*116c*/ 	.word	0x00011b80
        /*1170*/ 	.word	0x00000005
        /*1174*/ 	.word	0x00032420
        /*1178*/ 	.short	0x010a
        /*117a*/ 	.byte	0x3f
	.zero		1


	//   ....[48]....
        /*117c*/ 	.word	0x00011c70
        /*1180*/ 	.word	0x00000003
        /*1184*/ 	.word	0x000324a0
        /*1188*/ 	.short	0x010a
        /*118a*/ 	.byte	0x3f
	.zero		1


	//   ....[49]....
        /*118c*/ 	.word	0x00011ec0
        /*1190*/ 	.word	0x00000003
        /*1194*/ 	.word	0x000324c0
        /*1198*/ 	.short	0x010a
        /*119a*/ 	.byte	0x3f
	.zero		1


	//   ....[50]....
        /*119c*/ 	.word	0x00012580
        /*11a0*/ 	.word	0x00000004
        /*11a4*/ 	.word	0x000324a0
        /*11a8*/ 	.short	0x010a
        /*11aa*/ 	.byte	0x3f
	.zero		1


	//   ....[51]....
        /*11ac*/ 	.word	0x000127c0
        /*11b0*/ 	.word	0x00000004
        /*11b4*/ 	.word	0x000324c0
        /*11b8*/ 	.short	0x010a
        /*11ba*/ 	.byte	0x3f
	.zero		1


	//   ....[52]....
        /*11bc*/ 	.word	0x00013720
        /*11c0*/ 	.word	0x00000000
        /*11c4*/ 	.word	0x00032440
        /*11c8*/ 	.short	0x010a
        /*11ca*/ 	.byte	0x3f
	.zero		1


	//   ....[53]....
        /*11cc*/ 	.word	0x000145a0
        /*11d0*/ 	.word	0x00000008
        /*11d4*/ 	.word	0x00032400
        /*11d8*/ 	.short	0x0107
        /*11da*/ 	.byte	0x3f
	.zero		1


	//   ....[54]....
        /*11dc*/ 	.word	0x00014640
        /*11e0*/ 	.word	0x00000002
        /*11e4*/ 	.word	0x00032400
        /*11e8*/ 	.short	0x0101
        /*11ea*/ 	.byte	0x3f
	.zero		1


	//   ....[55]....
        /*11ec*/ 	.word	0x000152a0
        /*11f0*/ 	.word	0x00000008
        /*11f4*/ 	.word	0x00032410
        /*11f8*/ 	.short	0x0107
        /*11fa*/ 	.byte	0x3f
	.zero		1


	//   ....[56]....
        /*11fc*/ 	.word	0x000153a0
        /*1200*/ 	.word	0x00000002
        /*1204*/ 	.word	0x00032410
        /*1208*/ 	.short	0x0101
        /*120a*/ 	.byte	0x3f
	.zero		1


	//   ....[57]....
        /*120c*/ 	.word	0x000153c0
        /*1210*/ 	.word	0x00000002
        /*1214*/ 	.word	0x00032420
        /*1218*/ 	.short	0x010a
        /*121a*/ 	.byte	0x3f
	.zero		1


	//   ....[58]....
        /*121c*/ 	.word	0x000154d0
        /*1220*/ 	.word	0x00000002
        /*1224*/ 	.word	0x00032460
        /*1228*/ 	.short	0x010a
        /*122a*/ 	.byte	0x3f
	.zero		1


	//   ....[59]....
        /*122c*/ 	.word	0x00015de0
        /*1230*/ 	.word	0x00000002
        /*1234*/ 	.word	0x00032440
        /*1238*/ 	.short	0x010a
        /*123a*/ 	.byte	0x3f
	.zero		1


	//   ....[60]....
        /*123c*/ 	.word	0x00016040
        /*1240*/ 	.word	0x00000002
        /*1244*/ 	.word	0x00032460
        /*1248*/ 	.short	0x010a
        /*124a*/ 	.byte	0x3f
	.zero		1


	//   ....[61]....
        /*124c*/ 	.word	0x000168e0
        /*1250*/ 	.word	0x00000003
        /*1254*/ 	.word	0x00032440
        /*1258*/ 	.short	0x010a
        /*125a*/ 	.byte	0x3f
	.zero		1


	//   ....[62]....
        /*125c*/ 	.word	0x00016b30
        /*1260*/ 	.word	0x00000003
        /*1264*/ 	.word	0x00032460
        /*1268*/ 	.short	0x010a
        /*126a*/ 	.byte	0x3f
	.zero		1


	//   ....[63]....
        /*126c*/ 	.word	0x00017340
        /*1270*/ 	.word	0x00000003
        /*1274*/ 	.word	0x00032440
        /*1278*/ 	.short	0x010a
        /*127a*/ 	.byte	0x3f
	.zero		1


	//   ....[64]....
        /*127c*/ 	.word	0x000175a0
        /*1280*/ 	.word	0x00000003
        /*1284*/ 	.word	0x00032460
        /*1288*/ 	.short	0x010a
        /*128a*/ 	.byte	0x3f
	.zero		1


	//   ....[65]....
        /*128c*/ 	.word	0x000187e0
        /*1290*/ 	.word	0x00000000
        /*1294*/ 	.word	0x00032420
        /*1298*/ 	.short	0x010a
        /*129a*/ 	.byte	0x3f
	.zero		1


	//   ....[66]....
        /*129c*/ 	.word	0x00018990
        /*12a0*/ 	.word	0x00000006
        /*12a4*/ 	.word	0x00000000
        /*12a8*/ 	.short	0x010a
        /*12aa*/ 	.byte	0x3f
	.zero		1


	//   ....[67]....
        /*12ac*/ 	.word	0x00018a00
        /*12b0*/ 	.word	0x00000007
        /*12b4*/ 	.word	0x00000000
        /*12b8*/ 	.short	0x010a
        /*12ba*/ 	.byte	0x3f
	.zero		1


	//   ....[68]....
        /*12bc*/ 	.word	0x00018a70
        /*12c0*/ 	.word	0x00000004
        /*12c4*/ 	.word	0x00000000
        /*12c8*/ 	.short	0x010a
        /*12ca*/ 	.byte	0x3f
	.zero		1


	//   ....[69]....
        /*12cc*/ 	.word	0x00018aa0
        /*12d0*/ 	.word	0x00000003
        /*12d4*/ 	.word	0x00000000
        /*12d8*/ 	.short	0x010a
        /*12da*/ 	.byte	0x3f
	.zero		1


	//   ....[70]....
        /*12dc*/ 	.word	0x00018b00
        /*12e0*/ 	.word	0x0000005e
        /*12e4*/ 	.word	0x00032490
        /*12e8*/ 	.short	0x010a
        /*12ea*/ 	.byte	0x3f
	.zero		1


	//   ....[71]....
        /*12ec*/ 	.word	0x00018b50
        /*12f0*/ 	.word	0x0000005e
        /*12f4*/ 	.word	0x00032490
        /*12f8*/ 	.short	0x010a
        /*12fa*/ 	.byte	0x3f
	.zero		1


	//   ....[72]....
        /*12fc*/ 	.word	0x00018ba0
        /*1300*/ 	.word	0x0000005e
        /*1304*/ 	.word	0x00032490
        /*1308*/ 	.short	0x010a
        /*130a*/ 	.byte	0x3f
	.zero		1


	//   ....[73]....
        /*130c*/ 	.word	0x00018bf0
        /*1310*/ 	.word	0x0000005e
        /*1314*/ 	.word	0x000324b0
        /*1318*/ 	.short	0x010a
        /*131a*/ 	.byte	0x3f
	.zero		1


	//   ....[74]....
        /*131c*/ 	.word	0x00018ea0
        /*1320*/ 	.word	0x00000012
        /*1324*/ 	.word	0x00032400
        /*1328*/ 	.short	0x010a
        /*132a*/ 	.byte	0x3f
	.zero		1


	//   ....[75]....
        /*132c*/ 	.word	0x000190b0
        /*1330*/ 	.word	0x00000012
        /*1334*/ 	.word	0x00032400
        /*1338*/ 	.short	0x010a
        /*133a*/ 	.byte	0x3f
	.zero		1


	//   ....[76]....
        /*133c*/ 	.word	0x00019100
        /*1340*/ 	.word	0x00000004
        /*1344*/ 	.word	0x00032430
        /*1348*/ 	.short	0x010a
        /*134a*/ 	.byte	0x3f
	.zero		1


	//   ....[77]....
        /*134c*/ 	.word	0x00019150
        /*1350*/ 	.word	0x00000012
        /*1354*/ 	.word	0x00032410
        /*1358*/ 	.short	0x010a
        /*135a*/ 	.byte	0x3f
	.zero		1


	//   ....[78]....
        /*135c*/ 	.word	0x000191a0
        /*1360*/ 	.word	0x00000004
        /*1364*/ 	.word	0x00032450
        /*1368*/ 	.short	0x010a
        /*136a*/ 	.byte	0x3f
	.zero		1


	//   ....[79]....
        /*136c*/ 	.word	0x000191f0
        /*1370*/ 	.word	0x00000005
        /*1374*/ 	.word	0x00032430
        /*1378*/ 	.short	0x010a
        /*137a*/ 	.byte	0x3f
	.zero		1


	//   ....[80]....
        /*137c*/ 	.word	0x00019240
        /*1380*/ 	.word	0x00000005
        /*1384*/ 	.word	0x00032450
        /*1388*/ 	.short	0x010a
        /*138a*/ 	.byte	0x3f
	.zero		1


	//   ....[81]....
        /*138c*/ 	.word	0x00019820
        /*1390*/ 	.word	0x00000004
        /*1394*/ 	.word	0x00032420
        /*1398*/ 	.short	0x010a
        /*139a*/ 	.byte	0x3f
	.zero		1


	//   ....[82]....
        /*139c*/ 	.word	0x00019870
        /*13a0*/ 	.word	0x00000003
        /*13a4*/ 	.word	0x000324a0
        /*13a8*/ 	.short	0x010a
        /*13aa*/ 	.byte	0x3f
	.zero		1


	//   ....[83]....
        /*13ac*/ 	.word	0x000198c0
        /*13b0*/ 	.word	0x00000003
        /*13b4*/ 	.word	0x000324c0
        /*13b8*/ 	.short	0x010a
        /*13ba*/ 	.byte	0x3f
	.zero		1


	//   ....[84]....
        /*13bc*/ 	.word	0x00019910
        /*13c0*/ 	.word	0x00000004
        /*13c4*/ 	.word	0x000324a0
        /*13c8*/ 	.short	0x010a
        /*13ca*/ 	.byte	0x3f
	.zero		1


	//   ....[85]....
        /*13cc*/ 	.word	0x00019960
        /*13d0*/ 	.word	0x00000004
        /*13d4*/ 	.word	0x000324c0
        /*13d8*/ 	.short	0x010a
        /*13da*/ 	.byte	0x3f
	.zero		1


	//   ....[86]....
        /*13dc*/ 	.word	0x00019b00
        /*13e0*/ 	.word	0x00000000
        /*13e4*/ 	.word	0x00032440
        /*13e8*/ 	.short	0x010a
        /*13ea*/ 	.byte	0x3f
	.zero		1


	//   ....[87]....
        /*13ec*/ 	.word	0x0001b420
        /*13f0*/ 	.word	0x00000002
        /*13f4*/ 	.word	0x00032420
        /*13f8*/ 	.short	0x010a
        /*13fa*/ 	.byte	0x3f
	.zero		1


	//   ....[88]....
        /*13fc*/ 	.word	0x0001b470
        /*1400*/ 	.word	0x00000002
        /*1404*/ 	.word	0x00032460
        /*1408*/ 	.short	0x010a
        /*140a*/ 	.byte	0x3f
	.zero		1


	//   ....[89]....
        /*140c*/ 	.word	0x0001b4c0
        /*1410*/ 	.word	0x00000002
        /*1414*/ 	.word	0x00032440
        /*1418*/ 	.short	0x010a
        /*141a*/ 	.byte	0x3f
	.zero		1


	//   ....[90]....
        /*141c*/ 	.word	0x0001b510
        /*1420*/ 	.word	0x00000002
        /*1424*/ 	.word	0x00032460
        /*1428*/ 	.short	0x010a
        /*142a*/ 	.byte	0x3f
	.zero		1


	//   ....[91]....
        /*142c*/ 	.word	0x0001b560
        /*1430*/ 	.word	0x00000003
        /*1434*/ 	.word	0x00032440
        /*1438*/ 	.short	0x010a
        /*143a*/ 	.byte	0x3f
	.zero		1


	//   ....[92]....
        /*143c*/ 	.word	0x0001b5b0
        /*1440*/ 	.word	0x00000003
        /*1444*/ 	.word	0x00032460
        /*1448*/ 	.short	0x010a
        /*144a*/ 	.byte	0x3f
	.zero		1


	//   ....[93]....
        /*144c*/ 	.word	0x0001b600
        /*1450*/ 	.word	0x00000003
        /*1454*/ 	.word	0x00032440
        /*1458*/ 	.short	0x010a
        /*145a*/ 	.byte	0x3f
	.zero		1


	//   ....[94]....
        /*145c*/ 	.word	0x0001b650
        /*1460*/ 	.word	0x00000003
        /*1464*/ 	.word	0x00032460
        /*1468*/ 	.short	0x010a
        /*146a*/ 	.byte	0x3f
	.zero		1


	//   ....[95]....
        /*146c*/ 	.word	0x0001c0b0
        /*1470*/ 	.word	0x00000000
        /*1474*/ 	.word	0x00032420
        /*1478*/ 	.short	0x010a
        /*147a*/ 	.byte	0x3f
	.zero		1


	//   ....[96]....
        /*147c*/ 	.word	0x0001c250
        /*1480*/ 	.word	0x00000006
        /*1484*/ 	.word	0x00000000
        /*1488*/ 	.short	0x010a
        /*148a*/ 	.byte	0x3f
	.zero		1


	//   ....[97]....
        /*148c*/ 	.word	0x0001c2a0
        /*1490*/ 	.word	0x00000007
        /*1494*/ 	.word	0x00000000
        /*1498*/ 	.short	0x010a
        /*149a*/ 	.byte	0x3f
	.zero		1


	//   ....[98]....
        /*149c*/ 	.word	0x0001c2f0
        /*14a0*/ 	.word	0x00000004
        /*14a4*/ 	.word	0x00000000
        /*14a8*/ 	.short	0x010a
        /*14aa*/ 	.byte	0x3f
	.zero		1


	//----- nvinfo : EIATTR_NUM_MBARRIERS
	.align		4
.L_299:
        /*14ac*/ 	.byte	0x03, 0x38
        /*14ae*/ 	.short	0x0017


	//----- nvinfo : EIATTR_EXIT_INSTR_OFFSETS
	.align		4
        /*14b0*/ 	.byte	0x04, 0x1c
        /*14b2*/ 	.short	(.L_301 - .L_300)


	//   ....[0]....
.L_300:
        /*14b4*/ 	.word	0x00018af0


	//----- nvinfo : EIATTR_MAX_THREADS
	.align		4
.L_301:
        /*14b8*/ 	.byte	0x04, 0x05
        /*14ba*/ 	.short	(.L_303 - .L_302)
.L_302:
        /*14bc*/ 	.word	0x00000180
        /*14c0*/ 	.word	0x00000001
        /*14c4*/ 	.word	0x00000001


	//----- nvinfo : EIATTR_CRS_STACK_SIZE
	.align		4
.L_303:
        /*14c8*/ 	.byte	0x04, 0x1e
        /*14ca*/ 	.short	(.L_305 - .L_304)
.L_304:
        /*14cc*/ 	.word	0x00000000


	//----- nvinfo : EIATTR_CBANK_PARAM_SIZE
	.align		4
.L_305:
        /*14d0*/ 	.byte	0x03, 0x19
        /*14d2*/ 	.short	0x0bf0


	//----- nvinfo : EIATTR_PARAM_CBANK
	.align		4
        /*14d4*/ 	.byte	0x04, 0x0a
        /*14d6*/ 	.short	(.L_307 - .L_306)
	.align		4
.L_306:
        /*14d8*/ 	.word	index@(.nv.constant0._ZN7cutlass13device_kernelIN5flash11enable_sm90INS1_16FlashAttnFwdSm90INS1_25CollectiveMainloopFwdSm90ILi2EN4cute5tupleIJNS5_1CILi1EEES8_S8_EEENS6_IJNS7_ILi128EEENS7_ILi96EEENS7_ILi64EEEEEELi256ENS_6half_tEfNS_4arch4Sm90ELb0ELb0ELb0ELb1ELb0ELb1ELb1ELb1ELb0ELb1ELb0ELb0EEENS1_21CollectiveEpilogueFwdINS6_IJSA_NS7_ILi256EEESB_EEES9_SE_SG_Li256ELb1ELb1ELb0ELb0EEENS1_36VarlenDynamicPersistentTileSchedulerILi128ELi96ELi256ELi128ELb0ELb1ELb1ELb0ELb1ELb1EEEEEEEEEvNT_6ParamsE)
        /*14dc*/ 	.short	0x0210
        /*14de*/ 	.short	0x0bf0


	//----- nvinfo : EIATTR_SW_WAR
	.align		4
.L_307:
        /*14e0*/ 	.byte	0x04, 0x36
        /*14e2*/ 	.short	(.L_309 - .L_308)
.L_308:
        /*14e4*/ 	.word	0x00000008
.L_309:


//--------------------- .nv.info._ZN7cutlass13device_kernelIN5flash11enable_sm90INS1_16FlashAttnFwdSm90INS1_25CollectiveMainloopFwdSm90ILi2EN4cute5tupleIJNS5_1CILi1EEES8_S8_EEENS6_IJNS7_ILi128EEENS7_ILi96EEENS7_ILi64EEEEEELi256ENS_6half_tEfNS_4arch4Sm90ELb0ELb1ELb0ELb0ELb0ELb0ELb0ELb1ELb0ELb1ELb0ELb0EEENS1_21CollectiveEpilogueFwdINS6_IJSA_NS7_ILi256EEESB_EEES9_SE_SG_Li256ELb0ELb1ELb0ELb0EEENS1_30DynamicPersistentTileSchedulerILi256ELi128ELb0ELb1ELb1EEEEEEEEEvNT_6ParamsE --------------------------
	.section	.nv.info._ZN7cutlass13device_kernelIN5flash11enable_sm90INS1_16FlashAttnFwdSm90INS1_25CollectiveMainloopFwdSm90ILi2EN4cute5tupleIJNS5_1CILi1EEES8_S8_EEENS6_IJNS7_ILi128EEENS7_ILi96EEENS7_ILi64EEEEEELi256ENS_6half_tEfNS_4arch4Sm90ELb0ELb1ELb0ELb0ELb0ELb0ELb0ELb1ELb0ELb1ELb0ELb0EEENS1_21CollectiveEpilogueFwdINS6_IJSA_NS7_ILi256EEESB_EEES9_SE_SG_Li256ELb0ELb1ELb0ELb0EEENS1_30DynamicPersistentTileSchedulerILi256ELi128ELb0ELb1ELb1EEEEEEEEEvNT_6ParamsE,"",@"SHT_CUDA_INFO"
	.sectionflags	@""
	.align	4


	//----- nvinfo : EIATTR_CUDA_API_VERSION
	.align		4
        /*0000*/ 	.byte	0x04, 0x37
        /*0002*/ 	.short	(.L_311 - .L_310)
.L_310:
        /*0004*/ 	.word	0x00000082


	//----- nvinfo : EIATTR_KPARAM_INFO
	.align		4
.L_311:
        /*0008*/ 	.byte	0x04, 0x17
        /*000a*/ 	.short	(.L_313 - .L_312)
.L_312:
        /*000c*/ 	.word	0x00000000
        /*0010*/ 	.short	0x0000
        /*0012*/ 	.short	0x0070
        /*0014*/ 	.byte	0x00, 0xf0, 0x01, 0x2a


	//----- nvinfo : EIATTR_SPARSE_MMA_MASK
	.align		4
.L_313:
        /*0018*/ 	.byte	0x03, 0x50
        /*001a*/ 	.short	0x0000


	//----- nvinfo : EIATTR_MAXREG_COUNT
	.align		4
        /*001c*/ 	.byte	0x03, 0x1b
        /*001e*/ 	.short	0x00a8


	//----- nvinfo : EIATTR_NUM_BARRIERS
	.align		4
        /*0020*/ 	.byte	0x02, 0x4c
        /*0022*/ 	.byte	0x10
	.zero		1


	//----- nvinfo : EIATTR_EXTERNS
	.align		4
        /*0024*/ 	.byte	0x04, 0x0f
        /*0026*/ 	.short	(.L_315 - .L_314)


	//   ....[0]....
	.align		4
.L_314:
        /*0028*/ 	.word	index@(__assertfail)


	//----- nvinfo : EIATTR_ANNOTATIONS
	.align		4
.L_315:
        /*002c*/ 	.byte	0x04, 0x55
        /*002e*/ 	.short	(.L_317 - .L_316)


	//   ....[0]....
.L_316:
        /* <DEDUP_REMOVED lines=20> */


	//----- nvinfo : EIATTR_MERCURY_ISA_VERSION
	.align		4
.L_317:
        /*0160*/ 	.byte	0x03, 0x5f
        /*0162*/ 	.short	0x0101


	//----- nvinfo : EIATTR_INT_WARP_WIDE_INSTR_OFFSETS
	.align		4
        /*0164*/ 	.byte	0x04, 0x31
        /*0166*/ 	.short	(.L_319 - .L_318)


	//   ....[0]....
.L_318:
        /*0168*/ 	.word	0x00000130


	//   ....[1]....
        /*016c*/ 	.word	0x00000170


	//   ....[2]....
        /*0170*/ 	.word	0x000001e0


	//   ....[3]....
        /*0174*/ 	.word	0x000105d0


	//   ....[4]....
        /*0178*/ 	.word	0x00010660


	//   ....[5]....
        /*017c*/ 	.word	0x00013f80


	//   ....[6]....
        /*0180*/ 	.word	0x00014010


	//----- nvinfo : EIATTR_COOP_GROUP_MASK_REGIDS
	.align		4
.L_319:
        /*0184*/ 	.byte	0x04, 0x29
        /*0186*/ 	.short	(.L_321 - .L_320)


	//   ....[0]....
.L_320:
        /*0188*/ 	.word	0xffffffff


	//   ....[1]....
        /*018c*/ 	.word	0xffffffff


	//   ....[2]....
        /*0190*/ 	.word	0xffffffff


	//   ....[3]....
        /*0194*/ 	.word	0xffffffff


	//   ....[4]....
        /*0198*/ 	.word	0xffffffff


	//   ....[5]....
        /*019c*/ 	.word	0xffffffff


	//   ....[6]....
        /*01a0*/ 	.word	0xffffffff


	//   ....[7]....
        /*01a4*/ 	.word	0xffffffff


	//   ....[8]....
        /*01a8*/ 	.word	0xffffffff


	//   ....[9]....
        /*01ac*/ 	.word	0xffffffff


	//   ....[10]....
        /*01b0*/ 	.word	0xffffffff


	//   ....[11]....
        /*01b4*/ 	.word	0xffffffff


	//   ....[12]....
        /*01b8*/ 	.word	0xffffffff


	//   ....[13]....
        /*01bc*/ 	.word	0xffffffff


	//   ....[14]....
        /*01c0*/ 	.word	0xffffffff


	//   ....[15]....
        /*01c4*/ 	.word	0xffffffff


	//   ....[16]....
        /*01c8*/ 	.word	0xffffffff


	//   ....[17]....
        /*01cc*/ 	.word	0xffffffff


	//   ....[18]....
        /*01d0*/ 	.word	0xffffffff


	//   ....[19]....
        /*01d4*/ 	.word	0xffffffff


	//   ....[20]....
        /*01d8*/ 	.word	0xffffffff


	//   ....[21]....
        /*01dc*/ 	.word	0xffffffff


	//   ....[22]....
        /*01e0*/ 	.word	0xffffffff


	//   ....[23]....
        /*01e4*/ 	.word	0xffffffff


	//   ....[24]....
        /*01e8*/ 	.word	0xffffffff


	//   ....[25]....
        /*01ec*/ 	.word	0xffffffff


	//   ....[26]....
        /*01f0*/ 	.word	0xffffffff


	//   ....[27]....
        /*01f4*/ 	.word	0xffffffff


	//   ....[28]....
        /*01f8*/ 	.word	0xffffffff


	//   ....[29]....
        /*01fc*/ 	.word	0xffffffff


	//   ....[30]....
        /*0200*/ 	.word	0xffffffff


	//   ....[31]....
        /*0204*/ 	.word	0xffffffff


	//   ....[32]....
        /*0208*/ 	.word	0xffffffff


	//   ....[33]....
        /*020c*/ 	.word	0xffffffff


	//   ....[34]....
        /*0210*/ 	.word	0xffffffff


	//   ....[35]....
        /*0214*/ 	.word	0xffffffff


	//   ....[36]....
        /*0218*/ 	.word	0xffffffff


	//   ....[37]....
        /*021c*/ 	.word	0xffffffff


	//   ....[38]....
        /*0220*/ 	.word	0xffffffff


	//   ....[39]....
        /*0224*/ 	.word	0xffffffff


	//   ....[40]....
        /*0228*/ 	.word	0xffffffff


	//   ....[41]....
        /*022c*/ 	.word	0xffffffff


	//   ....[42]....
        /*0230*/ 	.word	0xffffffff


	//   ....[43]....
        /*0234*/ 	.word	0xffffffff


	//   ....[44]....
        /*0238*/ 	.word	0xffffffff


	//   ....[45]....
        /*023c*/ 	.word	0xffffffff


	//   ....[46]....
        /*0240*/ 	.word	0xffffffff


	//   ....[47]....
        /*0244*/ 	.word	0xffffffff


	//   ....[48]....
        /*0248*/ 	.word	0xffffffff


	//   ....[49]....
        /*024c*/ 	.word	0xffffffff


	//   ....[50]....
        /*0250*/ 	.word	0xffffffff


	//   ....[51]....
        /*0254*/ 	.word	0xffffffff


	//   ....[52]....
        /*0258*/ 	.word	0xffffffff


	//   ....[53]....
        /*025c*/ 	.word	0xffffffff


	//   ....[54]....
        /*0260*/ 	.word	0xffffffff


	//   ....[55]....
        /*0264*/ 	.word	0xffffffff


	//   ....[56]....
        /*0268*/ 	.word	0xffffffff


	//   ....[57]....
        /*026c*/ 	.word	0xffffffff


	//   ....[58]....
        /*0270*/ 	.word	0xffffffff


	//   ....[59]....
        /*0274*/ 	.word	0xffffffff


	//   ....[60]....
        /*0278*/ 	.word	0xffffffff


	//   ....[61]....
        /*027c*/ 	.word	0xffffffff


	//   ....[62]....
        /*0280*/ 	.word	0xffffffff


	//   ....[63]....
        /*0284*/ 	.word	0xffffffff


	//   ....[64]....
        /*0288*/ 	.word	0xffffffff


	//   ....[65]....
        /*028c*/ 	.word	0xffffffff


	//   ....[66]....
        /*0290*/ 	.word	0xffffffff


	//   ....[67]....
        /*0294*/ 	.word	0xffffffff


	//   ....[68]....
        /*0298*/ 	.word	0xffffffff


	//   ....[69]....
        /*029c*/ 	.word	0xffffffff


	//   ....[70]....
        /*02a0*/ 	.word	0xffffffff


	//   ....[71]....
        /*02a4*/ 	.word	0xffffffff


	//   ....[72]....
        /*02a8*/ 	.word	0xffffffff


	//   ....[73]....
        /*02ac*/ 	.word	0xffffffff


	//   ....[74]....
        /*02b0*/ 	.word	0x0500000f


	//   ....[75]....
        /*02b4*/ 	.word	0x0500000f


	//   ....[76]....
        /*02b8*/ 	.word	0x0500000f


	//   ....[77]....
        /*02bc*/ 	.word	0x0500000f


	//   ....[78]....
        /*02c0*/ 	.word	0x0500000f


	//   ....[79]....
        /*02c4*/ 	.word	0x0500000f


	//   ....[80]....
        /*02c8*/ 	.word	0x0500000f


	//   ....[81]....
        /*02cc*/ 	.word	0x0500000f


	//   ....[82]....
        /*02d0*/ 	.word	0x0500000f


	//   ....[83]....
        /*02d4*/ 	.word	0x0500000f


	//   ....[84]....
        /*02d8*/ 	.word	0x0500000f


	//   ....[85]....
        /*02dc*/ 	.word	0x0500000f


	//   ....[86]....
        /*02e0*/ 	.word	0x0500000f


	//   ....[87]....
        /*02e4*/ 	.word	0x0500000f


	//   ....[88]....
        /*02e8*/ 	.word	0x0500000f


	//   ....[89]....
        /*02ec*/ 	.word	0x0500000f


	//   ....[90]....
        /*02f0*/ 	.word	0x0500000f


	//   ....[91]....
        /*02f4*/ 	.word	0x0500000f


	//   ....[92]....
        /*02f8*/ 	.word	0x0500000f


	//----- nvinfo : EIATTR_COOP_GROUP_INSTR_OFFSETS
	.align		4
.L_321:
        /*02fc*/ 	.byte	0x04, 0x28
        /*02fe*/ 	.short	(.L_323 - .L_322)


	//   ....[0]....
.L_322:
        /*0300*/ 	.word	0x00000070


	//   ....[1]....
        /*0304*/ 	.word	0x00000140


	//   ....[2]....
        /*0308*/ 	.word	0x00000190


	//   ....[3]....
        /*030c*/ 	.word	0x000003c0


	//   ....[4]....
        /*0310*/ 	.word	0x00000520


	//   ....[5]....
        /*0314*/ 	.word	0x00000640


	//   ....[6]....
        /*0318*/ 	.word	0x000007a0


	//   ....[7]....
        /*031c*/ 	.word	0x00001a30


	//   ....[8]....
        /*0320*/ 	.word	0x000020b0


	//   ....[9]....
        /*0324*/ 	.word	0x00002b00


	//   ....[10]....
        /*0328*/ 	.word	0x00003130


	//   ....[11]....
        /*032c*/ 	.word	0x00003240


	//   ....[12]....
        /*0330*/ 	.word	0x00003820


	//   ....[13]....
        /*0334*/ 	.word	0x000038b0


	//   ....[14]....
        /*0338*/ 	.word	0x00004990


	//   ....[15]....
        /*033c*/ 	.word	0x000054b0


	//   ....[16]....
        /*0340*/ 	.word	0x00005a40


	//   ....[17]....
        /*0344*/ 	.word	0x00005b60


	//   ....[18]....
        /*0348*/ 	.word	0x000061b0


	//   ....[19]....
        /*034c*/ 	.word	0x00006230


	//   ....[20]....
        /*0350*/ 	.word	0x00007df0


	//   ....[21]....
        /*0354*/ 	.word	0x00007e10


	//   ....[22]....
        /*0358*/ 	.word	0x00008340


	//   ....[23]....
        /*035c*/ 	.word	0x00008510


	//   ....[24]....
        /*0360*/ 	.word	0x00009a90


	//   ....[25]....
        /*0364*/ 	.word	0x00009cf0


	//   ....[26]....
        /*0368*/ 	.word	0x0000aac0


	//   ....[27]....
        /*036c*/ 	.word	0x0000abe0


	//   ....[28]....
        /*0370*/ 	.word	0x0000b420


	//   ....[29]....
        /*0374*/ 	.word	0x0000b5f0


	//   ....[30]....
        /*0378*/ 	.word	0x0000c720


	//   ....[31]....
        /*037c*/ 	.word	0x0000c7a0


	//   ....[32]....
        /*0380*/ 	.word	0x0000c810


	//   ....[33]....
        /*0384*/ 	.word	0x0000c840


	//   ....[34]....
        /*0388*/ 	.word	0x0000e1f0


	//   ....[35]....
        /*038c*/ 	.word	0x0000e220


	//   ....[36]....
        /*0390*/ 	.word	0x0000e2c0


	//   ....[37]....
        /*0394*/ 	.word	0x0000e2f0


	//   ....[38]....
        /*0398*/ 	.word	0x0000e950


	//   ....[39]....
        /*039c*/ 	.word	0x0000e990


	//   ....[40]....
        /*03a0*/ 	.word	0x0000ead0


	//   ....[41]....
        /*03a4*/ 	.word	0x0000eaf0


	//   ....[42]....
        /*03a8*/ 	.word	0x0000ec30


	//   ....[43]....
        /*03ac*/ 	.word	0x0000ec50


	//   ....[44]....
        /*03b0*/ 	.word	0x0000eda0


	//   ....[45]....
        /*03b4*/ 	.word	0x0000edc0


	//   ....[46]....
        /*03b8*/ 	.word	0x0000f4e0


	//   ....[47]....
        /*03bc*/ 	.word	0x0000f500


	//   ....[48]....
        /*03c0*/ 	.word	0x0000f640


	//   ....[49]....
        /*03c4*/ 	.word	0x0000f660


	//   ....[50]....
        /*03c8*/ 	.word	0x0000f7a0


	//   ....[51]....
        /*03cc*/ 	.word	0x0000f7c0


	//   ....[52]....
        /*03d0*/ 	.word	0x0000f910


	//   ....[53]....
        /*03d4*/ 	.word	0x0000f930


	//   ....[54]....
        /*03d8*/ 	.word	0x0000fb30


	//   ....[55]....
        /*03dc*/ 	.word	0x00010bd0


	//   ....[56]....
        /*03e0*/ 	.word	0x00011510


	//   ....[57]....
        /*03e4*/ 	.word	0x00011520


	//   ....[58]....
        /*03e8*/ 	.word	0x00011530


	//   ....[59]....
        /*03ec*/ 	.word	0x00011570


	//   ....[60]....
        /*03f0*/ 	.word	0x000115d0


	//   ....[61]....
        /*03f4*/ 	.word	0x00011670


	//   ....[62]....
        /*03f8*/ 	.word	0x00011680


	//   ....[63]....
        /*03fc*/ 	.word	0x000116f0


	//   ....[64]....
        /*0400*/ 	.word	0x00011700


	//   ....[65]....
        /*0404*/ 	.word	0x00011770


	//   ....[66]....
        /*0408*/ 	.word	0x00011780


	//   ....[67]....
        /*040c*/ 	.word	0x000117f0


	//   ....[68]....
        /*0410*/ 	.word	0x00011800


	//   ....[69]....
        /*0414*/ 	.word	0x00011870


	//   ....[70]....
        /*0418*/ 	.word	0x00011880


	//   ....[71]....
        /*041c*/ 	.word	0x00011890


	//   ....[72]....
        /*0420*/ 	.word	0x00014160


	//   ....[73]....
        /*0424*/ 	.word	0x00014350


	//   ....[74]....
        /*0428*/ 	.word	0x00014950


	//   ....[75]....
        /*042c*/ 	.word	0x00014ad0


	//   ....[76]....
        /*0430*/ 	.word	0x00014b30


	//   ....[77]....
        /*0434*/ 	.word	0x00014bc0


	//   ....[78]....
        /*0438*/ 	.word	0x00014cb0


	//   ....[79]....
        /*043c*/ 	.word	0x00014d30


	//   ....[80]....
        /*0440*/ 	.word	0x00014e10


	//   ....[81]....
        /*0444*/ 	.word	0x00014e90


	//   ....[82]....
        /*0448*/ 	.word	0x00014f70


	//   ....[83]....
        /*044c*/ 	.word	0x00014fd0


	//   ....[84]....
        /*0450*/ 	.word	0x000150b0


	//   ....[85]....
        /*0454*/ 	.word	0x00015110


	//   ....[86]....
        /*0458*/ 	.word	0x000151f0


	//   ....[87]....
        /*045c*/ 	.word	0x00015250


	//   ....[88]....
        /*0460*/ 	.word	0x00015320


	//   ....[89]....
        /*0464*/ 	.word	0x00015380


	//   ....[90]....
        /*0468*/ 	.word	0x00015440


	//   ....[91]....
        /*046c*/ 	.word	0x00015750


	//   ....[92]....
        /*0470*/ 	.word	0x00015870


	//----- nvinfo : EIATTR_REG_RECONFIG
	.align		4
.L_323:
        /*0474*/ 	.byte	0x01, 0x54
	.zero		2


	//----- nvinfo : EIATTR_SYSCALL_OFFSETS
	.align		4
        /*0478*/ 	.byte	0x04, 0x46
        /*047a*/ 	.short	(.L_325 - .L_324)


	//   ....[0]....
.L_324:
        /*047c*/ 	.word	0x00001c10


	//   ....[1]....
        /*0480*/ 	.word	0x000107d0


	//   ....[2]....
        /*0484*/ 	.word	0x00010920


	//   ....[3]....
        /*0488*/ 	.word	0x00010a10


	//   ....[4]....
        /*048c*/ 	.word	0x00011150


	//----- nvinfo : EIATTR_MBARRIER_INSTR_OFFSETS
	.align		4
.L_325:
        /*0490*/ 	.byte	0x04, 0x39
        /*0492*/ 	.short	(.L_327 - .L_326)


	//   ....[0]....
.L_326:
        /*0494*/ 	.word	0x00000270
        /*0498*/ 	.word	0x000000ff
        /*049c*/ 	.word	0x00022800
        /*04a0*/ 	.short	0x0100
        /*04a2*/ 	.byte	0x08
	.zero		1


	//   ....[1]....
        /*04a4*/ 	.word	0x00000280
        /*04a8*/ 	.word	0x000000ff
        /*04ac*/ 	.word	0x00022820
        /*04b0*/ 	.short	0x0100
        /*04b2*/ 	.byte	0x08
	.zero		1


	//   ....[2]....
        /*04b4*/ 	.word	0x00000370
        /*04b8*/ 	.word	0x000000ff
        /*04bc*/ 	.word	0x00022830
        /*04c0*/ 	.short	0x0100
        /*04c2*/ 	.byte	0x08
	.zero		1


	//   ....[3]....
        /*04c4*/ 	.word	0x00000380
        /*04c8*/ 	.word	0x000000ff
        /*04cc*/ 	.word	0x00022840
        /*04d0*/ 	.short	0x0100
        /*04d2*/ 	.byte	0x08
	.zero		1


	//   ....[4]....
        /*04d4*/ 	.word	0x00000390
        /*04d8*/ 	.word	0x000000ff
        /*04dc*/ 	.word	0x00022838
        /*04e0*/ 	.short	0x0100
        /*04e2*/ 	.byte	0x08
	.zero		1


	//   ....[5]....
        /*04e4*/ 	.word	0x000003a0
        /*04e8*/ 	.word	0x000000ff
        /*04ec*/ 	.word	0x00022848
        /*04f0*/ 	.short	0x0100
        /*04f2*/ 	.byte	0x08
	.zero		1


	//   ....[6]....
        /*04f4*/ 	.word	0x000004d0
        /*04f8*/ 	.word	0x000000ff
        /*04fc*/ 	.word	0x00022850
        /*0500*/ 	.short	0x0100
        /*0502*/ 	.byte	0x08
	.zero		1


	//   ....[7]....
        /*0504*/ 	.word	0x000004e0
        /*0508*/ 	.word	0x000000ff
        /*050c*/ 	.word	0x00022860
        /*0510*/ 	.short	0x0100
        /*0512*/ 	.byte	0x08
	.zero		1


	//   ....[8]....
        /*0514*/ 	.word	0x000004f0
        /*0518*/ 	.word	0x000000ff
        /*051c*/ 	.word	0x00022858
        /*0520*/ 	.short	0x0100
        /*0522*/ 	.byte	0x08
	.zero		1


	//   ....[9]....
        /*0524*/ 	.word	0x00000500
        /*0528*/ 	.word	0x000000ff
        /*052c*/ 	.word	0x00022868
        /*0530*/ 	.short	0x0100
        /*0532*/ 	.byte	0x08
	.zero		1


	//   ....[10]....
        /*0534*/ 	.word	0x000005f0
        /*0538*/ 	.word	0x000000ff
        /*053c*/ 	.word	0x00022870
        /*0540*/ 	.short	0x0100
        /*0542*/ 	.byte	0x06
	.zero		1


	//   ....[11]....
        /*0544*/ 	.word	0x00000600
        /*0548*/ 	.word	0x000000ff
        /*054c*/ 	.word	0x00022880
        /*0550*/ 	.short	0x0100
        /*0552*/ 	.byte	0x06
	.zero		1


	//   ....[12]....
        /*0554*/ 	.word	0x00000610
        /*0558*/ 	.word	0x000000ff
        /*055c*/ 	.word	0x00022878
        /*0560*/ 	.short	0x0100
        /*0562*/ 	.byte	0x06
	.zero		1


	//   ....[13]....
        /*0564*/ 	.word	0x00000620
        /*0568*/ 	.word	0x000000ff
        /*056c*/ 	.word	0x00022888
        /*0570*/ 	.short	0x0100
        /*0572*/ 	.byte	0x06
	.zero		1


	//   ....[14]....
        /*0574*/ 	.word	0x00000750
        /*0578*/ 	.word	0x000000ff
        /*057c*/ 	.word	0x00022890
        /*0580*/ 	.short	0x0100
        /*0582*/ 	.byte	0x08
	.zero		1


	//   ....[15]....
        /*0584*/ 	.word	0x00000760
        /*0588*/ 	.word	0x000000ff
        /*058c*/ 	.word	0x000228a0
        /*0590*/ 	.short	0x0100
        /*0592*/ 	.byte	0x08
	.zero		1


	//   ....[16]....
        /*0594*/ 	.word	0x00000770
        /*0598*/ 	.word	0x000000ff
        /*059c*/ 	.word	0x00022898
        /*05a0*/ 	.short	0x0100
        /*05a2*/ 	.byte	0x08
	.zero		1


	//   ....[17]....
        /*05a4*/ 	.word	0x00000780
        /*05a8*/ 	.word	0x000000ff
        /*05ac*/ 	.word	0x000228a8
        /*05b0*/ 	.short	0x0100
        /*05b2*/ 	.byte	0x08
	.zero		1


	//   ....[18]....
        /*05b4*/ 	.word	0x000008b0
        /*05b8*/ 	.word	0x000000ff
        /*05bc*/ 	.word	0x000228b0
        /*05c0*/ 	.short	0x0100
        /*05c2*/ 	.byte	0x08
	.zero		1


	//   ....[19]....
        /*05c4*/ 	.word	0x000008c0
        /*05c8*/ 	.word	0x000000ff
        /*05cc*/ 	.word	0x000228c0
        /*05d0*/ 	.short	0x0100
        /*05d2*/ 	.byte	0x08
	.zero		1


	//   ....[20]....
        /*05d4*/ 	.word	0x000008d0
        /*05d8*/ 	.word	0x000000ff
        /*05dc*/ 	.word	0x000228b8
        /*05e0*/ 	.short	0x0100
        /*05e2*/ 	.byte	0x08
	.zero		1


	//   ....[21]....
        /*05e4*/ 	.word	0x000008e0
        /*05e8*/ 	.word	0x000000ff
        /*05ec*/ 	.word	0x000228c8
        /*05f0*/ 	.short	0x0100
        /*05f2*/ 	.byte	0x08
	.zero		1


	//   ....[22]....
        /*05f4*/ 	.word	0x00001cc0
        /*05f8*/ 	.word	0x00000005
        /*05fc*/ 	.word	0x00022800
        /*0600*/ 	.short	0x010a
        /*0602*/ 	.byte	0x3f
	.zero		1


	//   ....[23]....
        /*0604*/ 	.word	0x00001d90
        /*0608*/ 	.word	0x000000ff
        /*060c*/ 	.word	0x00022830
        /*0610*/ 	.short	0x010a
        /*0612*/ 	.byte	0x16
	.zero		1


	//   ....[24]....
        /*0614*/ 	.word	0x00001dd0
        /*0618*/ 	.word	0x000000ff
        /*061c*/ 	.word	0x00022830
        /*0620*/ 	.short	0x010a
        /*0622*/ 	.byte	0x16
	.zero		1


	//   ....[25]....
        /*0624*/ 	.word	0x000021f0
        /*0628*/ 	.word	0x00000000
        /*062c*/ 	.word	0x00000000
        /*0630*/ 	.short	0x0101
        /*0632*/ 	.byte	0x3f
	.zero		1


	//   ....[26]....
        /*0634*/ 	.word	0x000040e0
        /*0638*/ 	.word	0x000000ff
        /*063c*/ 	.word	0x00022850
        /*0640*/ 	.short	0x010a
        /*0642*/ 	.byte	0x16
	.zero		1


	//   ....[27]....
        /*0644*/ 	.word	0x00004120
        /*0648*/ 	.word	0x000000ff
        /*064c*/ 	.word	0x00022850
        /*0650*/ 	.short	0x010a
        /*0652*/ 	.byte	0x16
	.zero		1


	//   ....[28]....
        /*0654*/ 	.word	0x000044b0
        /*0658*/ 	.word	0x00000005
        /*065c*/ 	.word	0x00000000
        /*0660*/ 	.short	0x0101
        /*0662*/ 	.byte	0x3f
	.zero		1


	//   ....[29]....
        /*0664*/ 	.word	0x00004790
        /*0668*/ 	.word	0x000000ff
        /*066c*/ 	.word	0x00022830
        /*0670*/ 	.short	0x010a
        /*0672*/ 	.byte	0x1b
	.zero		1


	//   ....[30]....
        /*0674*/ 	.word	0x000047d0
        /*0678*/ 	.word	0x000000ff
        /*067c*/ 	.word	0x00022830
        /*0680*/ 	.short	0x010a
        /*0682*/ 	.byte	0x1b
	.zero		1


	//   ....[31]....
        /*0684*/ 	.word	0x00004ad0
        /*0688*/ 	.word	0x0000000a
        /*068c*/ 	.word	0x00000000
        /*0690*/ 	.short	0x0101
        /*0692*/ 	.byte	0x3f
	.zero		1


	//   ....[32]....
        /*0694*/ 	.word	0x00007330
        /*0698*/ 	.word	0x000000ff
        /*069c*/ 	.word	0x00022850
        /*06a0*/ 	.short	0x010a
        /*06a2*/ 	.byte	0x1b
	.zero		1


	//   ....[33]....
        /*06a4*/ 	.word	0x00007370
        /*06a8*/ 	.word	0x000000ff
        /*06ac*/ 	.word	0x00022850
        /*06b0*/ 	.short	0x010a
        /*06b2*/ 	.byte	0x1b
	.zero		1


	//   ....[34]....
        /*06b4*/ 	.word	0x00007670
        /*06b8*/ 	.word	0x0000000c
        /*06bc*/ 	.word	0x00000000
        /*06c0*/ 	.short	0x0101
        /*06c2*/ 	.byte	0x3f
	.zero		1


	//   ....[35]....
        /*06c4*/ 	.word	0x00007a80
        /*06c8*/ 	.word	0x000000ff
        /*06cc*/ 	.word	0x00022830
        /*06d0*/ 	.short	0x010a
        /*06d2*/ 	.byte	0x18
	.zero		1


	//   ....[36]....
        /*06d4*/ 	.word	0x00007ac0
        /*06d8*/ 	.word	0x000000ff
        /*06dc*/ 	.word	0x00022830
        /*06e0*/ 	.short	0x010a
        /*06e2*/ 	.byte	0x18
	.zero		1


	//   ....[37]....
        /*06e4*/ 	.word	0x00008840
        /*06e8*/ 	.word	0x0000009a
        /*06ec*/ 	.word	0x00000000
        /*06f0*/ 	.short	0x0101
        /*06f2*/ 	.byte	0x3f
	.zero		1


	//   ....[38]....
        /*06f4*/ 	.word	0x00009360
        /*06f8*/ 	.word	0x000000ff
        /*06fc*/ 	.word	0x00022850
        /*0700*/ 	.short	0x010a
        /*0702*/ 	.byte	0x18
	.zero		1


	//   ....[39]....
        /*0704*/ 	.word	0x000093a0
        /*0708*/ 	.word	0x000000ff
        /*070c*/ 	.word	0x00022850
        /*0710*/ 	.short	0x010a
        /*0712*/ 	.byte	0x18
	.zero		1


	//   ....[40]....
        /*0714*/ 	.word	0x00009690
        /*0718*/ 	.word	0x000000b2
        /*071c*/ 	.word	0x00000000
        /*0720*/ 	.short	0x0101
        /*0722*/ 	.byte	0x3f
	.zero		1


	//   ....[41]....
        /*0724*/ 	.word	0x00009820
        /*0728*/ 	.word	0x000000ff
        /*072c*/ 	.word	0x00022830
        /*0730*/ 	.short	0x010a
        /*0732*/ 	.byte	0x1b
	.zero		1


	//   ....[42]....
        /*0734*/ 	.word	0x00009860
        /*0738*/ 	.word	0x000000ff
        /*073c*/ 	.word	0x00022830
        /*0740*/ 	.short	0x010a
        /*0742*/ 	.byte	0x1b
	.zero		1


	//   ....[43]....
        /*0744*/ 	.word	0x00009b50
        /*0748*/ 	.word	0x00000002
        /*074c*/ 	.word	0x00000000
        /*0750*/ 	.short	0x0101
        /*0752*/ 	.byte	0x3f
	.zero		1


	//   ....[44]....
        /*0754*/ 	.word	0x0000c3b0
        /*0758*/ 	.word	0x000000ff
        /*075c*/ 	.word	0x00022850
        /*0760*/ 	.short	0x010a
        /*0762*/ 	.byte	0x1b
	.zero		1


	//   ....[45]....
        /*0764*/ 	.word	0x0000c3f0
        /*0768*/ 	.word	0x000000ff
        /*076c*/ 	.word	0x00022850
        /*0770*/ 	.short	0x010a
        /*0772*/ 	.byte	0x1b
	.zero		1


	//   ....[46]....
        /*0774*/ 	.word	0x0000c6e0
        /*0778*/ 	.word	0x00000008
        /*077c*/ 	.word	0x00000000
        /*0780*/ 	.short	0x0101
        /*0782*/ 	.byte	0x3f
	.zero		1


	//   ....[47]....
        /*0784*/ 	.word	0x0000e980
        /*0788*/ 	.word	0x000000b0
        /*078c*/ 	.word	0x00000000
        /*0790*/ 	.short	0x0101
        /*0792*/ 	.byte	0x3f
	.zero		1


	//   ....[48]....
        /*0794*/ 	.word	0x00010e30
        /*0798*/ 	.word	0x00000003
        /*079c*/ 	.word	0x00022840
        /*07a0*/ 	.short	0x010a
        /*07a2*/ 	.byte	0x3f
	.zero		1


	//   ....[49]....
        /*07a4*/ 	.word	0x000119a0
        /*07a8*/ 	.word	0x00000012
        /*07ac*/ 	.word	0x00022800
        /*07b0*/ 	.short	0x0107
        /*07b2*/ 	.byte	0x3f
	.zero		1


	//   ....[50]....
        /*07b4*/ 	.word	0x00011a90
        /*07b8*/ 	.word	0x00000012
        /*07bc*/ 	.word	0x00022800
        /*07c0*/ 	.short	0x0101
        /*07c2*/ 	.byte	0x3f
	.zero		1


	//   ....[51]....
        /*07c4*/ 	.word	0x00011ab0
        /*07c8*/ 	.word	0x00000012
        /*07cc*/ 	.word	0x00022820
        /*07d0*/ 	.short	0x010a
        /*07d2*/ 	.byte	0x3f
	.zero		1


	//   ....[52]....
        /*07d4*/ 	.word	0x00011b80
        /*07d8*/ 	.word	0x00000000
        /*07dc*/ 	.word	0x00022860
        /*07e0*/ 	.short	0x010a
        /*07e2*/ 	.byte	0x3f
	.zero		1


	//   ....[53]....
        /*07e4*/ 	.word	0x000123a0
        /*07e8*/ 	.word	0x00000004
        /*07ec*/ 	.word	0x00022840
        /*07f0*/ 	.short	0x010a
        /*07f2*/ 	.byte	0x3f
	.zero		1


	//   ....[54]....
        /*07f4*/ 	.word	0x000125c0
        /*07f8*/ 	.word	0x00000004
        /*07fc*/ 	.word	0x00022860
        /*0800*/ 	.short	0x010a
        /*0802*/ 	.byte	0x3f
	.zero		1


	//   ....[55]....
        /*0804*/ 	.word	0x00012db0
        /*0808*/ 	.word	0x00000004
        /*080c*/ 	.word	0x00022840
        /*0810*/ 	.short	0x010a
        /*0812*/ 	.byte	0x3f
	.zero		1


	//   ....[56]....
        /*0814*/ 	.word	0x00012fd0
        /*0818*/ 	.word	0x00000004
        /*081c*/ 	.word	0x00022860
        /*0820*/ 	.short	0x010a
        /*0822*/ 	.byte	0x3f
	.zero		1


	//   ....[57]....
        /*0824*/ 	.word	0x00013750
        /*0828*/ 	.word	0x00000004
        /*082c*/ 	.word	0x00022840
        /*0830*/ 	.short	0x010a
        /*0832*/ 	.byte	0x3f
	.zero		1


	//   ....[58]....
        /*0834*/ 	.word	0x00013970
        /*0838*/ 	.word	0x00000004
        /*083c*/ 	.word	0x00022860
        /*0840*/ 	.short	0x010a
        /*0842*/ 	.byte	0x3f
	.zero		1


	//   ....[59]....
        /*0844*/ 	.word	0x000142d0
        /*0848*/ 	.word	0x00000000
        /*084c*/ 	.word	0x00022820
        /*0850*/ 	.short	0x010a
        /*0852*/ 	.byte	0x3f
	.zero		1


	//   ....[60]....
        /*0854*/ 	.word	0x000144c0
        /*0858*/ 	.word	0x00000006
        /*085c*/ 	.word	0x00000000
        /*0860*/ 	.short	0x010a
        /*0862*/ 	.byte	0x3f
	.zero		1


	//   ....[61]....
        /*0864*/ 	.word	0x000144f0
        /*0868*/ 	.word	0x00000007
        /*086c*/ 	.word	0x00000000
        /*0870*/ 	.short	0x010a
        /*0872*/ 	.byte	0x3f
	.zero		1


	//   ....[62]....
        /*0874*/ 	.word	0x00014550
        /*0878*/ 	.word	0x00000004
        /*087c*/ 	.word	0x00000000
        /*0880*/ 	.short	0x010a
        /*0882*/ 	.byte	0x3f
	.zero		1


	//   ....[63]....
        /*0884*/ 	.word	0x00014580
        /*0888*/ 	.word	0x00000003
        /*088c*/ 	.word	0x00000000
        /*0890*/ 	.short	0x010a
        /*0892*/ 	.byte	0x3f
	.zero		1


	//   ....[64]....
        /*0894*/ 	.word	0x000145e0
        /*0898*/ 	.word	0x00000005
        /*089c*/ 	.word	0x00022800
        /*08a0*/ 	.short	0x010a
        /*08a2*/ 	.byte	0x3f
	.zero		1


	//   ....[65]....
        /*08a4*/ 	.word	0x00014640
        /*08a8*/ 	.word	0x00000003
        /*08ac*/ 	.word	0x00022830
        /*08b0*/ 	.short	0x010a
        /*08b2*/ 	.byte	0x3f
	.zero		1


	//   ....[66]....
        /*08b4*/ 	.word	0x000146a0
        /*08b8*/ 	.word	0x0000000b
        /*08bc*/ 	.word	0x00022850
        /*08c0*/ 	.short	0x010a
        /*08c2*/ 	.byte	0x3f
	.zero		1


	//   ....[67]....
        /*08c4*/ 	.word	0x00014700
        /*08c8*/ 	.word	0x00000004
        /*08cc*/ 	.word	0x00022830
        /*08d0*/ 	.short	0x010a
        /*08d2*/ 	.byte	0x3f
	.zero		1


	//   ....[68]....
        /*08d4*/ 	.word	0x00014750
        /*08d8*/ 	.word	0x0000000c
        /*08dc*/ 	.word	0x00022850
        /*08e0*/ 	.short	0x010a
        /*08e2*/ 	.byte	0x3f
	.zero		1


	//   ....[69]....
        /*08e4*/ 	.word	0x000147b0
        /*08e8*/ 	.word	0x00000002
        /*08ec*/ 	.word	0x00022830
        /*08f0*/ 	.short	0x010a
        /*08f2*/ 	.byte	0x3f
	.zero		1


	//   ....[70]....
        /*08f4*/ 	.word	0x00014800
        /*08f8*/ 	.word	0x000000b2
        /*08fc*/ 	.word	0x00022850
        /*0900*/ 	.short	0x010a
        /*0902*/ 	.byte	0x3f
	.zero		1


	//   ....[71]....
        /*0904*/ 	.word	0x00014860
        /*0908*/ 	.word	0x00000002
        /*090c*/ 	.word	0x00022830
        /*0910*/ 	.short	0x010a
        /*0912*/ 	.byte	0x3f
	.zero		1


	//   ....[72]....
        /*0914*/ 	.word	0x000148b0
        /*0918*/ 	.word	0x00000008
        /*091c*/ 	.word	0x00022850
        /*0920*/ 	.short	0x010a
        /*0922*/ 	.byte	0x3f
	.zero		1


	//   ....[73]....
        /*0924*/ 	.word	0x00014a00
        /*0928*/ 	.word	0x00000003
        /*092c*/ 	.word	0x00022840
        /*0930*/ 	.short	0x010a
        /*0932*/ 	.byte	0x3f
	.zero		1


	//   ....[74]....
        /*0934*/ 	.word	0x00015470
        /*0938*/ 	.word	0x00000012
        /*093c*/ 	.word	0x00022820
        /*0940*/ 	.short	0x010a
        /*0942*/ 	.byte	0x3f
	.zero		1


	//   ....[75]....
        /*0944*/ 	.word	0x000154c0
        /*0948*/ 	.word	0x00000000
        /*094c*/ 	.word	0x00022860
        /*0950*/ 	.short	0x010a
        /*0952*/ 	.byte	0x3f
	.zero		1


	//   ....[76]....
        /*0954*/ 	.word	0x00015510
        /*0958*/ 	.word	0x00000004
        /*095c*/ 	.word	0x00022840
        /*0960*/ 	.short	0x010a
        /*0962*/ 	.byte	0x3f
	.zero		1


	//   ....[77]....
        /*0964*/ 	.word	0x00015560
        /*0968*/ 	.word	0x00000004
        /*096c*/ 	.word	0x00022860
        /*0970*/ 	.short	0x010a
        /*0972*/ 	.byte	0x3f
	.zero		1


	//   ....[78]....
        /*0974*/ 	.word	0x000155b0
        /*0978*/ 	.word	0x00000004
        /*097c*/ 	.word	0x00022840
        /*0980*/ 	.short	0x010a
        /*0982*/ 	.byte	0x3f
	.zero		1


	//   ....[79]....
        /*0984*/ 	.word	0x00015600
        /*0988*/ 	.word	0x00000004
        /*098c*/ 	.word	0x00022860
        /*0990*/ 	.short	0x010a
        /*0992*/ 	.byte	0x3f
	.zero		1


	//   ....[80]....
        /*0994*/ 	.word	0x00015650
        /*0998*/ 	.word	0x00000004
        /*099c*/ 	.word	0x00022840
        /*09a0*/ 	.short	0x010a
        /*09a2*/ 	.byte	0x3f
	.zero		1


	//   ....[81]....
        /*09a4*/ 	.word	0x000156a0
        /*09a8*/ 	.word	0x00000004
        /*09ac*/ 	.word	0x00022860
        /*09b0*/ 	.short	0x010a
        /*09b2*/ 	.byte	0x3f
	.zero		1


	//   ....[82]....
        /*09b4*/ 	.word	0x00015790
        /*09b8*/ 	.word	0x00000000
        /*09bc*/ 	.word	0x00022820
        /*09c0*/ 	.short	0x010a
        /*09c2*/ 	.byte	0x3f
	.zero		1


	//   ....[83]....
        /*09c4*/ 	.word	0x00015930
        /*09c8*/ 	.word	0x00000006
        /*09cc*/ 	.word	0x00000000
        /*09d0*/ 	.short	0x010a
        /*09d2*/ 	.byte	0x3f
	.zero		1


	//   ....[84]....
        /*09d4*/ 	.word	0x00015980
        /*09d8*/ 	.word	0x00000007
        /*09dc*/ 	.word	0x00000000
        /*09e0*/ 	.short	0x010a
        /*09e2*/ 	.byte	0x3f
	.zero		1


	//   ....[85]....
        /*09e4*/ 	.word	0x000159d0
        /*09e8*/ 	.word	0x00000004
        /*09ec*/ 	.word	0x00000000
        /*09f0*/ 	.short	0x010a
        /*09f2*/ 	.byte	0x3f
	.zero		1


	//----- nvinfo : EIATTR_NUM_MBARRIERS
	.align		4
.L_327:
        /*09f4*/ 	.byte	0x03, 0x38
        /*09f6*/ 	.short	0x0016


	//----- nvinfo : EIATTR_EXIT_INSTR_OFFSETS
	.align		4
        /*09f8*/ 	.byte	0x04, 0x1c
        /*09fa*/ 	.short	(.L_329 - .L_328)


	//   ....[0]....
.L_328:
        /*09fc*/ 	.word	0x00000a40


	//   ....[1]....
        /*0a00*/ 	.word	0x0000fab0


	//   ....[2]....
        /*0a04*/ 	.word	0x000145d0


	//----- nvinfo : EIATTR_MAX_THREADS
	.align		4
.L_329:
        /*0a08*/ 	.byte	0x04, 0x05
        /*0a0a*/ 	.short	(.L_331 - .L_330)
.L_330:
        /*0a0c*/ 	.word	0x00000180
        /*0a10*/ 	.word	0x00000001
        /*0a14*/ 	.word	0x00000001


	//----- nvinfo : EIATTR_CRS_STACK_SIZE
	.align		4
.L_331:
        /*0a18*/ 	.byte	0x04, 0x1e
        /*0a1a*/ 	.short	(.L_333 - .L_332)
.L_332:
        /*0a1c*/ 	.word	0x00000000


	//----- nvinfo : EIATTR_CBANK_PARAM_SIZE
	.align		4
.L_333:
        /*0a20*/ 	.byte	0x03, 0x19
        /*0a22*/ 	.short	0x0af0


	//----- nvinfo : EIATTR_PARAM_CBANK
	.align		4
        /*0a24*/ 	.byte	0x04, 0x0a
        /*0a26*/ 	.short	(.L_335 - .L_334)
	.align		4
.L_334:
        /*0a28*/ 	.word	index@(.nv.constant0._ZN7cutlass13device_kernelIN5flash11enable_sm90INS1_16FlashAttnFwdSm90INS1_25CollectiveMainloopFwdSm90ILi2EN4cute5tupleIJNS5_1CILi1EEES8_S8_EEENS6_IJNS7_ILi128EEENS7_ILi96EEENS7_ILi64EEEEEELi256ENS_6half_tEfNS_4arch4Sm90ELb0ELb1ELb0ELb0ELb0ELb0ELb0ELb1ELb0ELb1ELb0ELb0EEENS1_21CollectiveEpilogueFwdINS6_IJSA_NS7_ILi256EEESB_EEES9_SE_SG_Li256ELb0ELb1ELb0ELb0EEENS1_30DynamicPersistentTileSchedulerILi256ELi128ELb0ELb1ELb1EEEEEEEEEvNT_6ParamsE)
        /*0a2c*/ 	.short	0x0210
        /*0a2e*/ 	.short	0x0af0


	//----- nvinfo : EIATTR_SW_WAR
	.align		4
.L_335:
        /*0a30*/ 	.byte	0x04, 0x36
        /*0a32*/ 	.short	(.L_337 - .L_336)
.L_336:
        /*0a34*/ 	.word	0x00000008
.L_337:


//--------------------- .nv.info._ZN7cutlass13device_kernelIN5flash11enable_sm90INS1_16FlashAttnFwdSm90INS1_25CollectiveMainloopFwdSm90ILi2EN4cute5tupleIJNS5_1CILi1EEES8_S8_EEENS6_IJNS7_ILi128EEENS7_ILi96EEENS7_ILi64EEEEEELi256ENS_6half_tEfNS_4arch4Sm90ELb0ELb1ELb0ELb0ELb0ELb0ELb1ELb1ELb0ELb1ELb0ELb0EEENS1_21CollectiveEpilogueFwdINS6_IJSA_NS7_ILi256EEESB_EEES9_SE_SG_Li256ELb0ELb1ELb0ELb0EEENS1_30DynamicPersistentTileSchedulerILi256ELi128ELb0ELb1ELb1EEEEEEEEEvNT_6ParamsE --------------------------
	.section	.nv.info._ZN7cutlass13device_kernelIN5flash11enable_sm90INS1_16FlashAttnFwdSm90INS1_25CollectiveMainloopFwdSm90ILi2EN4cute5tupleIJNS5_1CILi1EEES8_S8_EEENS6_IJNS7_ILi128EEENS7_ILi96EEENS7_ILi64EEEEEELi256ENS_6half_tEfNS_4arch4Sm90ELb0ELb1ELb0ELb0ELb0ELb0ELb1ELb1ELb0ELb1ELb0ELb0EEENS1_21CollectiveEpilogueFwdINS6_IJSA_NS7_ILi256EEESB_EEES9_SE_SG_Li256ELb0ELb1ELb0ELb0EEENS1_30DynamicPersistentTileSchedulerILi256ELi128ELb0ELb1ELb1EEEEEEEEEvNT_6ParamsE,"",@"SHT_CUDA_INFO"
	.sectionflags	@""
	.align	4


	//----- nvinfo : EIATTR_CUDA_API_VERSION
	.align		4
        /*0000*/ 	.byte	0x04, 0x37
        /*0002*/ 	.short	(.L_339 - .L_338)
.L_338:
        /*0004*/ 	.word	0x00000082


	//----- nvinfo : EIATTR_KPARAM_INFO
	.align		4
.L_339:
        /*0008*/ 	.byte	0x04, 0x17
        /*000a*/ 	.short	(.L_341 - .L_340)
.L_340:
        /*000c*/ 	.word	0x00000000
        /*0010*/ 	.short	0x0000
        /*0012*/ 	.short	0x0070
        /*0014*/ 	.byte	0x00, 0xf0, 0x01, 0x2e


	//----- nvinfo : EIATTR_SPARSE_MMA_MASK
	.align		4
.L_341:
        /*0018*/ 	.byte	0x03, 0x50
        /*001a*/ 	.short	0x0000


	//----- nvinfo : EIATTR_MAXREG_COUNT
	.align		4
        /*001c*/ 	.byte	0x03, 0x1b
        /*001e*/ 	.short	0x00a8


	//----- nvinfo : EIATTR_NUM_BARRIERS
	.align		4
        /*0020*/ 	.byte	0x02, 0x4c
        /*0022*/ 	.byte	0x10
	.zero		1


	//----- nvinfo : EIATTR_EXTERNS
	.align		4
        /*0024*/ 	.byte	0x04, 0x0f
        /*0026*/ 	.short	(.L_343 - .L_342)


	//   ....[0]....
	.align		4
.L_342:
        /*0028*/ 	.word	index@(__assertfail)


	//----- nvinfo : EIATTR_ANNOTATIONS
	.align		4
.L_343:
        /*002c*/ 	.byte	0x04, 0x55
        /*002e*/ 	.short	(.L_345 - .L_344)


	//   ....[0]....
.L_344:
        /* <DEDUP_REMOVED lines=48> */


	//----- nvinfo : EIATTR_MERCURY_ISA_VERSION
	.align		4
.L_345:
        /*0320*/ 	.byte	0x03, 0x5f
        /*0322*/ 	.short	0x0101


	//----- nvinfo : EIATTR_INT_WARP_WIDE_INSTR_OFFSETS
	.align		4
        /*0324*/ 	.byte	0x04, 0x31
        /*0326*/ 	.short	(.L_347 - .L_346)


	//   ....[0]....
.L_346:
        /*0328*/ 	.word	0x00000170


	//   ....[1]....
        /*032c*/ 	.word	0x000001b0


	//   ....[2]....
        /*0330*/ 	.word	0x00000220


	//   ....[3]....
        /*0334*/ 	.word	0x00000230


	//   ....[4]....
        /*0338*/ 	.word	0x00022170


	//   ....[5]....
        /*033c*/ 	.word	0x00022200


	//   ....[6]....
        /*0340*/ 	.word	0x00026800


	//   ....[7]....
        /*0344*/ 	.word	0x00026890


	//----- nvinfo : EIATTR_COOP_GROUP_MASK_REGIDS
	.align		4
.L_347:
        /*0348*/ 	.byte	0x04, 0x29
        /*034a*/ 	.short	(.L_349 - .L_348)


	//   ....[0]....
.L_348:
        /*034c*/ 	.word	0xffffffff


	//   ....[1]....
        /*0350*/ 	.word	0xffffffff


	//   ....[2]....
        /*0354*/ 	.word	0xffffffff


	//   ....[3]....
        /*0358*/ 	.word	0xffffffff


	//   ....[4]....
        /*035c*/ 	.word	0xffffffff


	//   ....[5]....
        /*0360*/ 	.word	0xffffffff


	//   ....[6]....
        /*0364*/ 	.word	0xffffffff


	//   ....[7]....
        /*0368*/ 	.word	0xffffffff


	//   ....[8]....
        /*036c*/ 	.word	0xffffffff


	//   ....[9]....
        /*0370*/ 	.word	0xffffffff


	//   ....[10]....
        /*0374*/ 	.word	0xffffffff


	//   ....[11]....
        /*0378*/ 	.word	0xffffffff


	//   ....[12]....
        /*037c*/ 	.word	0xffffffff


	//   ....[13]....
        /*0380*/ 	.word	0xffffffff


	//   ....[14]....
        /*0384*/ 	.word	0xffffffff


	//   ....[15]....
        /*0388*/ 	.word	0xffffffff


	//   ....[16]....
        /*038c*/ 	.word	0xffffffff


	//   ....[17]....
        /*0390*/ 	.word	0xffffffff


	//   ....[18]....
        /*0394*/ 	.word	0xffffffff


	//   ....[19]....
        /*0398*/ 	.word	0xffffffff


	//   ....[20]....
        /*039c*/ 	.word	0xffffffff


	//   ....[21]....
        /*03a0*/ 	.word	0xffffffff


	//   ....[22]....
        /*03a4*/ 	.word	0xffffffff


	//   ....[23]....
        /*03a8*/ 	.word	0xffffffff


	//   ....[24]....
        /*03ac*/ 	.word	0xffffffff


	//   ....[25]....
        /*03b0*/ 	.word	0xffffffff


	//   ....[26]....
        /*03b4*/ 	.word	0xffffffff


	//   ....[27]....
        /*03b8*/ 	.word	0xffffffff


	//   ....[28]....
        /*03bc*/ 	.word	0xffffffff


	//   ....[29]....
        /*03c0*/ 	.word	0xffffffff


	//   ....[30]....
        /*03c4*/ 	.word	0xffffffff


	//   ....[31]....
        /*03c8*/ 	.word	0xffffffff


	//   ....[32]....
        /*03cc*/ 	.word	0xffffffff


	//   ....[33]....
        /*03d0*/ 	.word	0xffffffff


	//   ....[34]....
        /*03d4*/ 	.word	0xffffffff


	//   ....[35]....
        /*03d8*/ 	.word	0xffffffff


	//   ....[36]....
        /*03dc*/ 	.word	0xffffffff


	//   ....[37]....
        /*03e0*/ 	.word	0xffffffff


	//   ....[38]....
        /*03e4*/ 	.word	0xffffffff


	//   ....[39]....
        /*03e8*/ 	.word	0xffffffff


	//   ....[40]....
        /*03ec*/ 	.word	0xffffffff


	//   ....[41]....
        /*03f0*/ 	.word	0xffffffff


	//   ....[42]....
        /*03f4*/ 	.word	0xffffffff


	//   ....[43]....
        /*03f8*/ 	.word	0xffffffff


	//   ....[44]....
        /*03fc*/ 	.word	0xffffffff


	//   ....[45]....
        /*0400*/ 	.word	0xffffffff


	//   ....[46]....
        /*0404*/ 	.word	0xffffffff


	//   ....[47]....
        /*0408*/ 	.word	0xffffffff


	//   ....[48]....
        /*040c*/ 	.word	0xffffffff


	//   ....[49]....
        /*0410*/ 	.word	0xffffffff


	//   ....[50]....
        /*0414*/ 	.word	0xffffffff


	//   ....[51]....
        /*0418*/ 	.word	0xffffffff


	//   ....[52]....
        /*041c*/ 	.word	0xffffffff


	//   ....[53]....
        /*0420*/ 	.word	0xffffffff


	//   ....[54]....
        /*0424*/ 	.word	0xffffffff


	//   ....[55]....
        /*0428*/ 	.word	0xffffffff


	//   ....[56]....
        /*042c*/ 	.word	0xffffffff


	//   ....[57]....
        /*0430*/ 	.word	0xffffffff


	//   ....[58]....
        /*0434*/ 	.word	0xffffffff


	//   ....[59]....
        /*0438*/ 	.word	0xffffffff


	//   ....[60]....
        /*043c*/ 	.word	0xffffffff


	//   ....[61]....
        /*0440*/ 	.word	0xffffffff


	//   ....[62]....
        /*0444*/ 	.word	0xffffffff


	//   ....[63]....
        /*0448*/ 	.word	0xffffffff


	//   ....[64]....
        /*044c*/ 	.word	0xffffffff


	//   ....[65]....
        /*0450*/ 	.word	0xffffffff


	//   ....[66]....
        /*0454*/ 	.word	0xffffffff


	//   ....[67]....
        /*0458*/ 	.word	0xffffffff


	//   ....[68]....
        /*045c*/ 	.word	0xffffffff


	//   ....[69]....
        /*0460*/ 	.word	0xffffffff


	//   ....[70]....
        /*0464*/ 	.word	0xffffffff


	//   ....[71]....
        /*0468*/ 	.word	0xffffffff


	//   ....[72]....
        /*046c*/ 	.word	0xffffffff


	//   ....[73]....
        /*0470*/ 	.word	0xffffffff


	//   ....[74]....
        /*0474*/ 	.word	0xffffffff


	//   ....[75]....
        /*0478*/ 	.word	0xffffffff


	//   ....[76]....
        /*047c*/ 	.word	0xffffffff


	//   ....[77]....
        /*0480*/ 	.word	0xffffffff


	//   ....[78]....
        /*0484*/ 	.word	0xffffffff


	//   ....[79]....
        /*0488*/ 	.word	0xffffffff


	//   ....[80]....
        /*048c*/ 	.word	0xffffffff


	//   ....[81]....
        /*0490*/ 	.word	0xffffffff


	//   ....[82]....
        /*0494*/ 	.word	0xffffffff


	//   ....[83]....
        /*0498*/ 	.word	0xffffffff


	//   ....[84]....
        /*049c*/ 	.word	0x0500000f


	//   ....[85]....
        /*04a0*/ 	.word	0x0500000f


	//   ....[86]....
        /*04a4*/ 	.word	0x0500000f


	//   ....[87]....
        /*04a8*/ 	.word	0x0500000f


	//   ....[88]....
        /*04ac*/ 	.word	0x0500000f


	//   ....[89]....
        /*04b0*/ 	.word	0x0500000f


	//   ....[90]....
        /*04b4*/ 	.word	0x0500000f


	//   ....[91]....
        /*04b8*/ 	.word	0x0500000f


	//   ....[92]....
        /*04bc*/ 	.word	0x0500000f


	//   ....[93]....
        /*04c0*/ 	.word	0x0500000f


	//   ....[94]....
        /*04c4*/ 	.word	0x0500000f


	//   ....[95]....
        /*04c8*/ 	.word	0x0500000f


	//   ....[96]....
        /*04cc*/ 	.word	0x0500000f


	//   ....[97]....
        /*04d0*/ 	.word	0x0500000f


	//   ....[98]....
        /*04d4*/ 	.word	0x0500000f


	//   ....[99]....
        /*04d8*/ 	.word	0x0500000f


	//   ....[100]....
        /*04dc*/ 	.word	0x0500000f


	//   ....[101]....
        /*04e0*/ 	.word	0x0500000f


	//   ....[102]....
        /*04e4*/ 	.word	0x0500000f


	//   ....[103]....
        /*04e8*/ 	.word	0x0500000f


	//   ....[104]....
        /*04ec*/ 	.word	0x0500000f


	//   ....[105]....
        /*04f0*/ 	.word	0x0500000f


	//   ....[106]....
        /*04f4*/ 	.word	0x0500000f


	//   ....[107]....
        /*04f8*/ 	.word	0x0500000f


	//   ....[108]....
        /*04fc*/ 	.word	0x0500000f


	//   ....[109]....
        /*0500*/ 	.word	0x0500000f


	//   ....[110]....
        /*0504*/ 	.word	0x0500000f


	//   ....[111]....
        /*0508*/ 	.word	0x0500000f


	//   ....[112]....
        /*050c*/ 	.word	0x0500000f


	//   ....[113]....
        /*0510*/ 	.word	0x0500000f


	//   ....[114]....
        /*0514*/ 	.word	0x0500000f


	//   ....[115]....
        /*0518*/ 	.word	0x0500000f


	//   ....[116]....
        /*051c*/ 	.word	0x0500000f


	//   ....[117]....
        /*0520*/ 	.word	0x0500000f


	//   ....[118]....
        /*0524*/ 	.word	0x0500000f


	//   ....[119]....
        /*0528*/ 	.word	0xffffffff


	//   ....[120]....
        /*052c*/ 	.word	0xffffffff


	//   ....[121]....
        /*0530*/ 	.word	0xffffffff


	//   ....[122]....
        /*0534*/ 	.word	0xffffffff


	//   ....[123]....
        /*0538*/ 	.word	0xffffffff


	//   ....[124]....
        /*053c*/ 	.word	0xffffffff


	//----- nvinfo : EIATTR_COOP_GROUP_INSTR_OFFSETS
	.align		4
.L_349:
        /*0540*/ 	.byte	0x04, 0x28
        /*0542*/ 	.short	(.L_351 - .L_350)


	//   ....[0]....
.L_350:
        /*0544*/ 	.word	0x000000b0


	//   ....[1]....
        /*0548*/ 	.word	0x00000180


	//   ....[2]....
        /*054c*/ 	.word	0x000001d0


	//   ....[3]....
        /*0550*/ 	.word	0x00000420


	//   ....[4]....
        /*0554*/ 	.word	0x00000580


	//   ....[5]....
        /*0558*/ 	.word	0x000006a0


	//   ....[6]....
        /*055c*/ 	.word	0x00000800


	//   ....[7]....
        /*0560*/ 	.word	0x00002010


	//   ....[8]....
        /*0564*/ 	.word	0x000041e0


	//   ....[9]....
        /*0568*/ 	.word	0x00004450


	//   ....[10]....
        /*056c*/ 	.word	0x00005ab0


	//   ....[11]....
        /*0570*/ 	.word	0x00005b30


	//   ....[12]....
        /*0574*/ 	.word	0x00005ec0


	//   ....[13]....
        /*0578*/ 	.word	0x00005ee0


	//   ....[14]....
        /*057c*/ 	.word	0x0000ad60


	//   ....[15]....
        /*0580*/ 	.word	0x0000adf0


	//   ....[16]....
        /*0584*/ 	.word	0x0000aeb0


	//   ....[17]....
        /*0588*/ 	.word	0x0000af00


	//   ....[18]....
        /*058c*/ 	.word	0x000145b0


	//   ....[19]....
        /*0590*/ 	.word	0x000147d0


	//   ....[20]....
        /*0594*/ 	.word	0x00015800


	//   ....[21]....
        /*0598*/ 	.word	0x000158d0


	//   ....[22]....
        /*059c*/ 	.word	0x00015a50


	//   ....[23]....
        /*05a0*/ 	.word	0x00015ac0


	//   ....[24]....
        /*05a4*/ 	.word	0x0001de30


	//   ....[25]....
        /*05a8*/ 	.word	0x0001de50


	//   ....[26]....
        /*05ac*/ 	.word	0x0001deb0


	//   ....[27]....
        /*05b0*/ 	.word	0x0001def0


	//   ....[28]....
        /*05b4*/ 	.word	0x0001fb00


	//   ....[29]....
        /*05b8*/ 	.word	0x0001fb10


	//   ....[30]....
        /*05bc*/ 	.word	0x0001fc20


	//   ....[31]....
        /*05c0*/ 	.word	0x0001fc50


	//   ....[32]....
        /*05c4*/ 	.word	0x000204c0


	//   ....[33]....
        /*05c8*/ 	.word	0x000204d0


	//   ....[34]....
        /*05cc*/ 	.word	0x00020620


	//   ....[35]....
        /*05d0*/ 	.word	0x00020640


	//   ....[36]....
        /*05d4*/ 	.word	0x00020780


	//   ....[37]....
        /*05d8*/ 	.word	0x000207a0


	//   ....[38]....
        /*05dc*/ 	.word	0x000208f0


	//   ....[39]....
        /*05e0*/ 	.word	0x00020910


	//   ....[40]....
        /*05e4*/ 	.word	0x00021020


	//   ....[41]....
        /*05e8*/ 	.word	0x00021040


	//   ....[42]....
        /*05ec*/ 	.word	0x00021180


	//   ....[43]....
        /*05f0*/ 	.word	0x000211a0


	//   ....[44]....
        /*05f4*/ 	.word	0x000212e0


	//   ....[45]....
        /*05f8*/ 	.word	0x00021300


	//   ....[46]....
        /*05fc*/ 	.word	0x00021450


	//   ....[47]....
        /*0600*/ 	.word	0x00021470


	//   ....[48]....
        /*0604*/ 	.word	0x00021670


	//   ....[49]....
        /*0608*/ 	.word	0x00022780


	//   ....[50]....
        /*060c*/ 	.word	0x000230f0


	//   ....[51]....
        /*0610*/ 	.word	0x00023120


	//   ....[52]....
        /*0614*/ 	.word	0x00023150


	//   ....[53]....
        /*0618*/ 	.word	0x00023170


	//   ....[54]....
        /*061c*/ 	.word	0x00023240


	//   ....[55]....
        /*0620*/ 	.word	0x000232a0


	//   ....[56]....
        /*0624*/ 	.word	0x000232b0


	//   ....[57]....
        /*0628*/ 	.word	0x00023350


	//   ....[58]....
        /*062c*/ 	.word	0x00023380


	//   ....[59]....
        /*0630*/ 	.word	0x00023400


	//   ....[60]....
        /*0634*/ 	.word	0x00023430


	//   ....[61]....
        /*0638*/ 	.word	0x000234b0


	//   ....[62]....
        /*063c*/ 	.word	0x000234e0


	//   ....[63]....
        /*0640*/ 	.word	0x00023500


	//   ....[64]....
        /*0644*/ 	.word	0x00023550


	//   ....[65]....
        /*0648*/ 	.word	0x00023560


	//   ....[66]....
        /*064c*/ 	.word	0x00023c90


	//   ....[67]....
        /*0650*/ 	.word	0x00023cb0


	//   ....[68]....
        /*0654*/ 	.word	0x00023cf0


	//   ....[69]....
        /*0658*/ 	.word	0x00023d90


	//   ....[70]....
        /*065c*/ 	.word	0x00023e20


	//   ....[71]....
        /*0660*/ 	.word	0x00023e30


	//   ....[72]....
        /*0664*/ 	.word	0x00023ec0


	//   ....[73]....
        /*0668*/ 	.word	0x00023ed0


	//   ....[74]....
        /*066c*/ 	.word	0x00023f40


	//   ....[75]....
        /*0670*/ 	.word	0x00023f50


	//   ....[76]....
        /*0674*/ 	.word	0x00023fd0


	//   ....[77]....
        /*0678*/ 	.word	0x00023fe0


	//   ....[78]....
        /*067c*/ 	.word	0x00024060


	//   ....[79]....
        /*0680*/ 	.word	0x00024070


	//   ....[80]....
        /*0684*/ 	.word	0x000240f0


	//   ....[81]....
        /*0688*/ 	.word	0x00024100


	//   ....[82]....
        /*068c*/ 	.word	0x000269f0


	//   ....[83]....
        /*0690*/ 	.word	0x00026be0


	//   ....[84]....
        /*0694*/ 	.word	0x00027160


	//   ....[85]....
        /*0698*/ 	.word	0x000272c0


	//   ....[86]....
        /*069c*/ 	.word	0x00027320


	//   ....[87]....
        /*06a0*/ 	.word	0x000273b0


	//   ....[88]....
        /*06a4*/ 	.word	0x00027450


	//   ....[89]....
        /*06a8*/ 	.word	0x00027520


	//   ....[90]....
        /*06ac*/ 	.word	0x00027620


	//   ....[91]....
        /*06b0*/ 	.word	0x00027680


	//   ....[92]....
        /*06b4*/ 	.word	0x00027720


	//   ....[93]....
        /*06b8*/ 	.word	0x000277f0


	//   ....[94]....
        /*06bc*/ 	.word	0x00027890


	//   ....[95]....
        /*06c0*/ 	.word	0x00027960


	//   ....[96]....
        /*06c4*/ 	.word	0x00027a00


	//   ....[97]....
        /*06c8*/ 	.word	0x00027ad0


	//   ....[98]....
        /*06cc*/ 	.word	0x00027b70


	//   ....[99]....
        /*06d0*/ 	.word	0x00027c20


	//   ....[100]....
        /*06d4*/ 	.word	0x00027cc0


	//   ....[101]....
        /*06d8*/ 	.word	0x00027da0


	//   ....[102]....
        /*06dc*/ 	.word	0x00027e60


	//   ....[103]....
        /*06e0*/ 	.word	0x00028090


	//   ....[104]....
        /*06e4*/ 	.word	0x00028110


	//   ....[105]....
        /*06e8*/ 	.word	0x00028250


	//   ....[106]....
        /*06ec*/ 	.word	0x00028300


	//   ....[107]....
        /*06f0*/ 	.word	0x000283d0


	//   ....[108]....
        /*06f4*/ 	.word	0x00028480


	//   ....[109]....
        /*06f8*/ 	.word	0x00028550


	//   ....[110]....
        /*06fc*/ 	.word	0x00028600


	//   ....[111]....
        /*0700*/ 	.word	0x00028700


	//   ....[112]....
        /*0704*/ 	.word	0x00028750


	//   ....[113]....
        /*0708*/ 	.word	0x00028830


	//   ....[114]....
        /*070c*/ 	.word	0x000288e0


	//   ....[115]....
        /*0710*/ 	.word	0x000289b0


	//   ....[116]....
        /*0714*/ 	.word	0x00028a60


	//   ....[117]....
        /*0718*/ 	.word	0x00028d80


	//   ....[118]....
        /*071c*/ 	.word	0x00028ea0


	//   ....[119]....
        /*0720*/ 	.word	0x0002b3d0


	//   ....[120]....
        /*0724*/ 	.word	0x0002b670


	//   ....[121]....
        /*0728*/ 	.word	0x0002c940


	//   ....[122]....
        /*072c*/ 	.word	0x0002c980


	//   ....[123]....
        /*0730*/ 	.word	0x0002c9f0


	//   ....[124]....
        /*0734*/ 	.word	0x0002ca10


	//----- nvinfo : EIATTR_REG_RECONFIG
	.align		4
.L_351:
        /*0738*/ 	.byte	0x01, 0x54
	.zero		2


	//----- nvinfo : EIATTR_SYSCALL_OFFSETS
	.align		4
        /*073c*/ 	.byte	0x04, 0x46
        /*073e*/ 	.short	(.L_353 - .L_352)


	//   ....[0]....
.L_352:
        /*0740*/ 	.word	0x00002580


	//   ....[1]....
        /*0744*/ 	.word	0x00022370


	//   ....[2]....
        /*0748*/ 	.word	0x000224c0


	//   ....[3]....
        /*074c*/ 	.word	0x000225b0


	//   ....[4]....
        /*0750*/ 	.word	0x00022d50


	//   ....[5]....
        /*0754*/ 	.word	0x000238b0


	//----- nvinfo : EIATTR_MBARRIER_INSTR_OFFSETS
	.align		4
.L_353:
        /*0758*/ 	.byte	0x04, 0x39
        /*075a*/ 	.short	(.L_355 - .L_354)


	//   ....[0]....
.L_354:
        /*075c*/ 	.word	0x000002c0
        /*0760*/ 	.word	0x000000ff
        /*0764*/ 	.word	0x00032400
        /*0768*/ 	.short	0x0100
        /*076a*/ 	.byte	0x08
	.zero		1


	//   ....[1]....
        /*076c*/ 	.word	0x000002d0
        /*0770*/ 	.word	0x000000ff
        /*0774*/ 	.word	0x00032410
        /*0778*/ 	.short	0x0100
        /*077a*/ 	.byte	0x08
	.zero		1


	//   ....[2]....
        /*077c*/ 	.word	0x000002e0
        /*0780*/ 	.word	0x000000ff
        /*0784*/ 	.word	0x00032420
        /*0788*/ 	.short	0x0100
        /*078a*/ 	.byte	0x08
	.zero		1


	//   ....[3]....
        /*078c*/ 	.word	0x000003d0
        /*0790*/ 	.word	0x000000ff
        /*0794*/ 	.word	0x00032430
        /*0798*/ 	.short	0x0100
        /*079a*/ 	.byte	0x08
	.zero		1


	//   ....[4]....
        /*079c*/ 	.word	0x000003e0
        /*07a0*/ 	.word	0x000000ff
        /*07a4*/ 	.word	0x00032440
        /*07a8*/ 	.short	0x0100
        /*07aa*/ 	.byte	0x08
	.zero		1


	//   ....[5]....
        /*07ac*/ 	.word	0x000003f0
        /*07b0*/ 	.word	0x000000ff
        /*07b4*/ 	.word	0x00032438
        /*07b8*/ 	.short	0x0100
        /*07ba*/ 	.byte	0x08
	.zero		1


	//   ....[6]....
        /*07bc*/ 	.word	0x00000400
        /*07c0*/ 	.word	0x000000ff
        /*07c4*/ 	.word	0x00032448
        /*07c8*/ 	.short	0x0100
        /*07ca*/ 	.byte	0x08
	.zero		1


	//   ....[7]....
        /*07cc*/ 	.word	0x00000530
        /*07d0*/ 	.word	0x000000ff
        /*07d4*/ 	.word	0x00032450
        /*07d8*/ 	.short	0x0100
        /*07da*/ 	.byte	0x08
	.zero		1


	//   ....[8]....
        /*07dc*/ 	.word	0x00000540
        /*07e0*/ 	.word	0x000000ff
        /*07e4*/ 	.word	0x00032460
        /*07e8*/ 	.short	0x0100
        /*07ea*/ 	.byte	0x08
	.zero		1


	//   ....[9]....
        /*07ec*/ 	.word	0x00000550
        /*07f0*/ 	.word	0x000000ff
        /*07f4*/ 	.word	0x00032458
        /*07f8*/ 	.short	0x0100
        /*07fa*/ 	.byte	0x08
	.zero		1


	//   ....[10]....
        /*07fc*/ 	.word	0x00000560
        /*0800*/ 	.word	0x000000ff
        /*0804*/ 	.word	0x00032468
        /*0808*/ 	.short	0x0100
        /*080a*/ 	.byte	0x08
	.zero		1


	//   ....[11]....
        /*080c*/ 	.word	0x00000650
        /*0810*/ 	.word	0x000000ff
        /*0814*/ 	.word	0x00032470
        /*0818*/ 	.short	0x0100
        /*081a*/ 	.byte	0x06
	.zero		1


	//   ....[12]....
        /*081c*/ 	.word	0x00000660
        /*0820*/ 	.word	0x000000ff
        /*0824*/ 	.word	0x00032480
        /*0828*/ 	.short	0x0100
        /*082a*/ 	.byte	0x06
	.zero		1


	//   ....[13]....
        /*082c*/ 	.word	0x00000670
        /*0830*/ 	.word	0x000000ff
        /*0834*/ 	.word	0x00032478
        /*0838*/ 	.short	0x0100
        /*083a*/ 	.byte	0x06
	.zero		1


	//   ....[14]....
        /*083c*/ 	.word	0x00000680
        /*0840*/ 	.word	0x000000ff
        /*0844*/ 	.word	0x00032488
        /*0848*/ 	.short	0x0100
        /*084a*/ 	.byte	0x06
	.zero		1


	//   ....[15]....
        /*084c*/ 	.word	0x000007b0
        /*0850*/ 	.word	0x000000ff
        /*0854*/ 	.word	0x00032490
        /*0858*/ 	.short	0x0100
        /*085a*/ 	.byte	0x08
	.zero		1


	//   ....[16]....
        /*085c*/ 	.word	0x000007c0
        /*0860*/ 	.word	0x000000ff
        /*0864*/ 	.word	0x000324a0
        /*0868*/ 	.short	0x0100
        /*086a*/ 	.byte	0x08
	.zero		1


	//   ....[17]....
        /*086c*/ 	.word	0x000007d0
        /*0870*/ 	.word	0x000000ff
        /*0874*/ 	.word	0x00032498
        /*0878*/ 	.short	0x0100
        /*087a*/ 	.byte	0x08
	.zero		1


	//   ....[18]....
        /*087c*/ 	.word	0x000007e0
        /*0880*/ 	.word	0x000000ff
        /*0884*/ 	.word	0x000324a8
        /*0888*/ 	.short	0x0100
        /*088a*/ 	.byte	0x08
	.zero		1


	//   ....[19]....
        /*088c*/ 	.word	0x00000910
        /*0890*/ 	.word	0x000000ff
        /*0894*/ 	.word	0x000324b0
        /*0898*/ 	.short	0x0100
        /*089a*/ 	.byte	0x08
	.zero		1


	//   ....[20]....
        /*089c*/ 	.word	0x00000920
        /*08a0*/ 	.word	0x000000ff
        /*08a4*/ 	.word	0x000324c0
        /*08a8*/ 	.short	0x0100
        /*08aa*/ 	.byte	0x08
	.zero		1


	//   ....[21]....
        /*08ac*/ 	.word	0x00000930
        /*08b0*/ 	.word	0x000000ff
        /*08b4*/ 	.word	0x000324b8
        /*08b8*/ 	.short	0x0100
        /*08ba*/ 	.byte	0x08
	.zero		1


	//   ....[22]....
        /*08bc*/ 	.word	0x00000940
        /*08c0*/ 	.word	0x000000ff
        /*08c4*/ 	.word	0x000324c8
        /*08c8*/ 	.short	0x0100
        /*08ca*/ 	.byte	0x08
	.zero		1


	//   ....[23]....
        /*08cc*/ 	.word	0x000027d0
        /*08d0*/ 	.word	0x000000ff
        /*08d4*/ 	.word	0x00032400
        /*08d8*/ 	.short	0x010a
        /*08da*/ 	.byte	0x2c
	.zero		1


	//   ....[24]....
        /*08dc*/ 	.word	0x00002c30
        /*08e0*/ 	.word	0x0000000c
        /*08e4*/ 	.word	0x00000000
        /*08e8*/ 	.short	0x010a
        /*08ea*/ 	.byte	0x3f
	.zero		1


	//   ....[25]....
        /*08ec*/ 	.word	0x00002c90
        /*08f0*/ 	.word	0x0000000c
        /*08f4*/ 	.word	0x00000000
        /*08f8*/ 	.short	0x010a
        /*08fa*/ 	.byte	0x3f
	.zero		1


	//   ....[26]....
        /*08fc*/ 	.word	0x00003040
        /*0900*/ 	.word	0x000000ff
        /*0904*/ 	.word	0x00032410
        /*0908*/ 	.short	0x010a
        /*090a*/ 	.byte	0x2c
	.zero		1


	//   ....[27]....
        /*090c*/ 	.word	0x00003140
        /*0910*/ 	.word	0x00000008
        /*0914*/ 	.word	0x00000000
        /*0918*/ 	.short	0x010a
        /*091a*/ 	.byte	0x3f
	.zero		1


	//   ....[28]....
        /*091c*/ 	.word	0x000031a0
        /*0920*/ 	.word	0x00000008
        /*0924*/ 	.word	0x00000000
        /*0928*/ 	.short	0x010a
        /*092a*/ 	.byte	0x3f
	.zero		1


	//   ....[29]....
        /*092c*/ 	.word	0x00003e90
        /*0930*/ 	.word	0x00000008
        /*0934*/ 	.word	0x00000000
        /*0938*/ 	.short	0x0101
        /*093a*/ 	.byte	0x3f
	.zero		1


	//   ....[30]....
        /*093c*/ 	.word	0x00009120
        /*0940*/ 	.word	0x0000000d
        /*0944*/ 	.word	0x00000000
        /*0948*/ 	.short	0x0101
        /*094a*/ 	.byte	0x3f
	.zero		1


	//   ....[31]....
        /*094c*/ 	.word	0x00009850
        /*0950*/ 	.word	0x00000003
        /*0954*/ 	.word	0x00000000
        /*0958*/ 	.short	0x010a
        /*095a*/ 	.byte	0x3f
	.zero		1


	//   ....[32]....
        /*095c*/ 	.word	0x00009950
        /*0960*/ 	.word	0x00000000
        /*0964*/ 	.word	0x00000000
        /*0968*/ 	.short	0x010a
        /*096a*/ 	.byte	0x3f
	.zero		1


	//   ....[33]....
        /*096c*/ 	.word	0x00009d80
        /*0970*/ 	.word	0x00000003
        /*0974*/ 	.word	0x00000000
        /*0978*/ 	.short	0x010a
        /*097a*/ 	.byte	0x3f
	.zero		1


	//   ....[34]....
        /*097c*/ 	.word	0x00009e30
        /*0980*/ 	.word	0x00000004
        /*0984*/ 	.word	0x00000000
        /*0988*/ 	.short	0x010a
        /*098a*/ 	.byte	0x3f
	.zero		1


	//   ....[35]....
        /*098c*/ 	.word	0x0000aaf0
        /*0990*/ 	.word	0x00000003
        /*0994*/ 	.word	0x00000000
        /*0998*/ 	.short	0x0101
        /*099a*/ 	.byte	0x3f
	.zero		1


	//   ....[36]....
        /*099c*/ 	.word	0x00012dd0
        /*09a0*/ 	.word	0x00000000
        /*09a4*/ 	.word	0x00000000
        /*09a8*/ 	.short	0x0101
        /*09aa*/ 	.byte	0x3f
	.zero		1


	//   ....[37]....
        /*09ac*/ 	.word	0x00012fd0
        /*09b0*/ 	.word	0x00000005
        /*09b4*/ 	.word	0x00000000
        /*09b8*/ 	.short	0x010a
        /*09ba*/ 	.byte	0x3f
	.zero		1


	//   ....[38]....
        /*09bc*/ 	.word	0x000130d0
        /*09c0*/ 	.word	0x00000000
        /*09c4*/ 	.word	0x00000000
        /*09c8*/ 	.short	0x010a
        /*09ca*/ 	.byte	0x3f
	.zero		1


	//   ....[39]....
        /*09cc*/ 	.word	0x00013500
        /*09d0*/ 	.word	0x00000005
        /*09d4*/ 	.word	0x00000000
        /*09d8*/ 	.short	0x010a
        /*09da*/ 	.byte	0x3f
	.zero		1


	//   ....[40]....
        /*09dc*/ 	.word	0x000135b0
        /*09e0*/ 	.word	0x00000004
        /*09e4*/ 	.word	0x00000000
        /*09e8*/ 	.short	0x010a
        /*09ea*/ 	.byte	0x3f
	.zero		1


	//   ....[41]....
        /*09ec*/ 	.word	0x00014270
        /*09f0*/ 	.word	0x00000004
        /*09f4*/ 	.word	0x00000000
        /*09f8*/ 	.short	0x0101
        /*09fa*/ 	.byte	0x3f
	.zero		1


	//   ....[42]....
        /*09fc*/ 	.word	0x0001d9c0
        /*0a00*/ 	.word	0x00000000
        /*0a04*/ 	.word	0x00000000
        /*0a08*/ 	.short	0x0101
        /*0a0a*/ 	.byte	0x3f
	.zero		1


	//   ....[43]....
        /*0a0c*/ 	.word	0x000204e0
        /*0a10*/ 	.word	0x000000ff
        /*0a14*/ 	.word	0x00000000
        /*0a18*/ 	.short	0x0101
        /*0a1a*/ 	.byte	0x05
	.zero		1


	//   ....[44]....
        /*0a1c*/ 	.word	0x000229c0
        /*0a20*/ 	.word	0x00000000
        /*0a24*/ 	.word	0x00032440
        /*0a28*/ 	.short	0x010a
        /*0a2a*/ 	.byte	0x3f
	.zero		1


	//   ....[45]....
        /*0a2c*/ 	.word	0x00023680
        /*0a30*/ 	.word	0x00000011
        /*0a34*/ 	.word	0x00032400
        /*0a38*/ 	.short	0x0107
        /*0a3a*/ 	.byte	0x3f
	.zero		1


	//   ....[46]....
        /*0a3c*/ 	.word	0x00023720
        /*0a40*/ 	.word	0x00000011
        /*0a44*/ 	.word	0x00032400
        /*0a48*/ 	.short	0x0101
        /*0a4a*/ 	.byte	0x3f
	.zero		1


	//   ....[47]....
        /*0a4c*/ 	.word	0x00024200
        /*0a50*/ 	.word	0x00000011
        /*0a54*/ 	.word	0x00032410
        /*0a58*/ 	.short	0x0107
        /*0a5a*/ 	.byte	0x3f
	.zero		1


	//   ....[48]....
        /*0a5c*/ 	.word	0x00024300
        /*0a60*/ 	.word	0x00000011
        /*0a64*/ 	.word	0x00032410
        /*0a68*/ 	.short	0x0101
        /*0a6a*/ 	.byte	0x3f
	.zero		1


	//   ....[49]....
        /*0a6c*/ 	.word	0x00024320
        /*0a70*/ 	.word	0x00000011
        /*0a74*/ 	.word	0x00032420
        /*0a78*/ 	.short	0x010a
        /*0a7a*/ 	.byte	0x3f
	.zero		1


	//   ....[50]....
        /*0a7c*/ 	.word	0x00024400
        /*0a80*/ 	.word	0x00000002
        /*0a84*/ 	.word	0x00032460
        /*0a88*/ 	.short	0x010a
        /*0a8a*/ 	.byte	0x3f
	.zero		1


	//   ....[51]....
        /*0a8c*/ 	.word	0x00024c20
        /*0a90*/ 	.word	0x00000003
        /*0a94*/ 	.word	0x00032440
        /*0a98*/ 	.short	0x010a
        /*0a9a*/ 	.byte	0x3f
	.zero		1


	//   ....[52]....
        /*0a9c*/ 	.word	0x00024e40
        /*0aa0*/ 	.word	0x00000003
        /*0aa4*/ 	.word	0x00032460
        /*0aa8*/ 	.short	0x010a
        /*0aaa*/ 	.byte	0x3f
	.zero		1


	//   ....[53]....
        /*0aac*/ 	.word	0x00025630
        /*0ab0*/ 	.word	0x00000004
        /*0ab4*/ 	.word	0x00032440
        /*0ab8*/ 	.short	0x010a
        /*0aba*/ 	.byte	0x3f
	.zero		1


	//   ....[54]....
        /*0abc*/ 	.word	0x00025850
        /*0ac0*/ 	.word	0x00000004
        /*0ac4*/ 	.word	0x00032460
        /*0ac8*/ 	.short	0x010a
        /*0aca*/ 	.byte	0x3f
	.zero		1


	//   ....[55]....
        /*0acc*/ 	.word	0x00025fd0
        /*0ad0*/ 	.word	0x00000004
        /*0ad4*/ 	.word	0x00032440
        /*0ad8*/ 	.short	0x010a
        /*0ada*/ 	.byte	0x3f
	.zero		1


	//   ....[56]....
        /*0adc*/ 	.word	0x000261f0
        /*0ae0*/ 	.word	0x00000004
        /*0ae4*/ 	.word	0x00032460
        /*0ae8*/ 	.short	0x010a
        /*0aea*/ 	.byte	0x3f
	.zero		1


	//   ....[57]....
        /*0aec*/ 	.word	0x00026b60
        /*0af0*/ 	.word	0x00000000
        /*0af4*/ 	.word	0x00032420
        /*0af8*/ 	.short	0x010a
        /*0afa*/ 	.byte	0x3f
	.zero		1


	//   ....[58]....
        /*0afc*/ 	.word	0x00026d30
        /*0b00*/ 	.word	0x00000006
        /*0b04*/ 	.word	0x00000000
        /*0b08*/ 	.short	0x010a
        /*0b0a*/ 	.byte	0x3f
	.zero		1


	//   ....[59]....
        /*0b0c*/ 	.word	0x00026d80
        /*0b10*/ 	.word	0x00000003
        /*0b14*/ 	.word	0x00000000
        /*0b18*/ 	.short	0x010a
        /*0b1a*/ 	.byte	0x3f
	.zero		1


	//   ....[60]....
        /*0b1c*/ 	.word	0x00026de0
        /*0b20*/ 	.word	0x00000012
        /*0b24*/ 	.word	0x00000000
        /*0b28*/ 	.short	0x010a
        /*0b2a*/ 	.byte	0x3f
	.zero		1


	//   ....[61]....
        /*0b2c*/ 	.word	0x00026e10
        /*0b30*/ 	.word	0x00000003
        /*0b34*/ 	.word	0x00000000
        /*0b38*/ 	.short	0x010a
        /*0b3a*/ 	.byte	0x3f
	.zero		1


	//   ....[62]....
        /*0b3c*/ 	.word	0x00026e80
        /*0b40*/ 	.word	0x00000009
        /*0b44*/ 	.word	0x00032400
        /*0b48*/ 	.short	0x010a
        /*0b4a*/ 	.byte	0x3f
	.zero		1


	//   ....[63]....
        /*0b4c*/ 	.word	0x00026ed0
        /*0b50*/ 	.word	0x0000000c
        /*0b54*/ 	.word	0x00000000
        /*0b58*/ 	.short	0x010a
        /*0b5a*/ 	.byte	0x3f
	.zero		1


	//   ....[64]....
        /*0b5c*/ 	.word	0x00026f30
        /*0b60*/ 	.word	0x00000009
        /*0b64*/ 	.word	0x00032410
        /*0b68*/ 	.short	0x010a
        /*0b6a*/ 	.byte	0x3f
	.zero		1


	//   ....[65]....
        /*0b6c*/ 	.word	0x00026f80
        /*0b70*/ 	.word	0x00000008
        /*0b74*/ 	.word	0x00000000
        /*0b78*/ 	.short	0x010a
        /*0b7a*/ 	.byte	0x3f
	.zero		1


	//   ....[66]....
        /*0b7c*/ 	.word	0x00026fd0
        /*0b80*/ 	.word	0x00000000
        /*0b84*/ 	.word	0x00000000
        /*0b88*/ 	.short	0x010a
        /*0b8a*/ 	.byte	0x3f
	.zero		1


	//   ....[67]....
        /*0b8c*/ 	.word	0x00027020
        /*0b90*/ 	.word	0x00000004
        /*0b94*/ 	.word	0x00000000
        /*0b98*/ 	.short	0x010a
        /*0b9a*/ 	.byte	0x3f
	.zero		1


	//   ....[68]....
        /*0b9c*/ 	.word	0x00027070
        /*0ba0*/ 	.word	0x00000000
        /*0ba4*/ 	.word	0x00000000
        /*0ba8*/ 	.short	0x010a
        /*0baa*/ 	.byte	0x3f
	.zero		1


	//   ....[69]....
        /*0bac*/ 	.word	0x000270c0
        /*0bb0*/ 	.word	0x00000004
        /*0bb4*/ 	.word	0x00000000
        /*0bb8*/ 	.short	0x010a
        /*0bba*/ 	.byte	0x3f
	.zero		1


	//   ....[70]....
        /*0bbc*/ 	.word	0x00027210
        /*0bc0*/ 	.word	0x00000000
        /*0bc4*/ 	.word	0x00032440
        /*0bc8*/ 	.short	0x010a
        /*0bca*/ 	.byte	0x3f
	.zero		1


	//   ....[71]....
        /*0bcc*/ 	.word	0x00028aa0
        /*0bd0*/ 	.word	0x00000011
        /*0bd4*/ 	.word	0x00032420
        /*0bd8*/ 	.short	0x010a
        /*0bda*/ 	.byte	0x3f
	.zero		1


	//   ....[72]....
        /*0bdc*/ 	.word	0x00028af0
        /*0be0*/ 	.word	0x00000002
        /*0be4*/ 	.word	0x00032460
        /*0be8*/ 	.short	0x010a
        /*0bea*/ 	.byte	0x3f
	.zero		1


	//   ....[73]....
        /*0bec*/ 	.word	0x00028b40
        /*0bf0*/ 	.word	0x00000003
        /*0bf4*/ 	.word	0x00032440
        /*0bf8*/ 	.short	0x010a
        /*0bfa*/ 	.byte	0x3f
	.zero		1


	//   ....[74]....
        /*0bfc*/ 	.word	0x00028b90
        /*0c00*/ 	.word	0x00000003
        /*0c04*/ 	.word	0x00032460
        /*0c08*/ 	.short	0x010a
        /*0c0a*/ 	.byte	0x3f
	.zero		1


	//   ....[75]....
        /*0c0c*/ 	.word	0x00028be0
        /*0c10*/ 	.word	0x00000004
        /*0c14*/ 	.word	0x00032440
        /*0c18*/ 	.short	0x010a
        /*0c1a*/ 	.byte	0x3f
	.zero		1


	//   ....[76]....
        /*0c1c*/ 	.word	0x00028c30
        /*0c20*/ 	.word	0x00000004
        /*0c24*/ 	.word	0x00032460
        /*0c28*/ 	.short	0x010a
        /*0c2a*/ 	.byte	0x3f
	.zero		1


	//   ....[77]....
        /*0c2c*/ 	.word	0x00028c80
        /*0c30*/ 	.word	0x00000004
        /*0c34*/ 	.word	0x00032440
        /*0c38*/ 	.short	0x010a
        /*0c3a*/ 	.byte	0x3f
	.zero		1


	//   ....[78]....
        /*0c3c*/ 	.word	0x00028cd0
        /*0c40*/ 	.word	0x00000004
        /*0c44*/ 	.word	0x00032460
        /*0c48*/ 	.short	0x010a
        /*0c4a*/ 	.byte	0x3f
	.zero		1


	//   ....[79]....
        /*0c4c*/ 	.word	0x00028dc0
        /*0c50*/ 	.word	0x00000000
        /*0c54*/ 	.word	0x00032420
        /*0c58*/ 	.short	0x010a
        /*0c5a*/ 	.byte	0x3f
	.zero		1


	//   ....[80]....
        /*0c5c*/ 	.word	0x00028f60
        /*0c60*/ 	.word	0x00000006
        /*0c64*/ 	.word	0x00000000
        /*0c68*/ 	.short	0x010a
        /*0c6a*/ 	.byte	0x3f
	.zero		1


	//   ....[81]....
        /*0c6c*/ 	.word	0x00028fb0
        /*0c70*/ 	.word	0x00000003
        /*0c74*/ 	.word	0x00000000
        /*0c78*/ 	.short	0x010a
        /*0c7a*/ 	.byte	0x3f
	.zero		1


	//   ....[82]....
        /*0c7c*/ 	.word	0x00029000
        /*0c80*/ 	.word	0x00000012
        /*0c84*/ 	.word	0x00000000
        /*0c88*/ 	.short	0x010a
        /*0c8a*/ 	.byte	0x3f
	.zero		1


	//   ....[83]....
        /*0c8c*/ 	.word	0x000293b0
        /*0c90*/ 	.word	0x0000000c
        /*0c94*/ 	.word	0x00000000
        /*0c98*/ 	.short	0x010a
        /*0c9a*/ 	.byte	0x3f
	.zero		1


	//   ....[84]....
        /*0c9c*/ 	.word	0x000294f0
        /*0ca0*/ 	.word	0x00000002
        /*0ca4*/ 	.word	0x00000000
        /*0ca8*/ 	.short	0x010a
        /*0caa*/ 	.byte	0x3f
	.zero		1


	//   ....[85]....
        /*0cac*/ 	.word	0x00029b50
        /*0cb0*/ 	.word	0x0000000b
        /*0cb4*/ 	.word	0x00000000
        /*0cb8*/ 	.short	0x010a
        /*0cba*/ 	.byte	0x3f
	.zero		1


	//   ....[86]....
        /*0cbc*/ 	.word	0x00029c90
        /*0cc0*/ 	.word	0x00000008
        /*0cc4*/ 	.word	0x00000000
        /*0cc8*/ 	.short	0x010a
        /*0cca*/ 	.byte	0x3f
	.zero		1


	//   ....[87]....
        /*0ccc*/ 	.word	0x0002af00
        /*0cd0*/ 	.word	0x00000002
        /*0cd4*/ 	.word	0x00000000
        /*0cd8*/ 	.short	0x0101
        /*0cda*/ 	.byte	0x3f
	.zero		1


	//   ....[88]....
        /*0cdc*/ 	.word	0x00044650
        /*0ce0*/ 	.word	0x00000004
        /*0ce4*/ 	.word	0x00000000
        /*0ce8*/ 	.short	0x0101
        /*0cea*/ 	.byte	0x3f
	.zero		1


	//   ....[89]....
        /*0cec*/ 	.word	0x00044690
        /*0cf0*/ 	.word	0x00000002
        /*0cf4*/ 	.word	0x00000000
        /*0cf8*/ 	.short	0x010a
        /*0cfa*/ 	.byte	0x3f
	.zero		1


	//   ....[90]....
        /*0cfc*/ 	.word	0x000446e0
        /*0d00*/ 	.word	0x00000008
        /*0d04*/ 	.word	0x00000000
        /*0d08*/ 	.short	0x010a
        /*0d0a*/ 	.byte	0x3f
	.zero		1


	//----- nvinfo : EIATTR_NUM_MBARRIERS
	.align		4
.L_355:
        /*0d0c*/ 	.byte	0x03, 0x38
        /*0d0e*/ 	.short	0x0017


	//----- nvinfo : EIATTR_EXIT_INSTR_OFFSETS
	.align		4
        /*0d10*/ 	.byte	0x04, 0x1c
        /*0d12*/ 	.short	(.L_357 - .L_356)


	//   ....[0]....
.L_356:
        /*0d14*/ 	.word	0x00000b50


	//   ....[1]....
        /*0d18*/ 	.word	0x000215f0


	//   ....[2]....
        /*0d1c*/ 	.word	0x00026e60


	//----- nvinfo : EIATTR_MAX_THREADS
	.align		4
.L_357:
        /*0d20*/ 	.byte	0x04, 0x05
        /*0d22*/ 	.short	(.L_359 - .L_358)
.L_358:
        /*0d24*/ 	.word	0x00000180
        /*0d28*/ 	.word	0x00000001
        /*0d2c*/ 	.word	0x00000001


	//----- nvinfo : EIATTR_CRS_STACK_SIZE
	.align		4
.L_359:
        /*0d30*/ 	.byte	0x04, 0x1e
        /*0d32*/ 	.short	(.L_361 - .L_360)
.L_360:
        /*0d34*/ 	.word	0x00000000


	//----- nvinfo : EIATTR_CBANK_PARAM_SIZE
	.align		4
.L_361:
        /*0d38*/ 	.byte	0x03, 0x19
        /*0d3a*/ 	.short	0x0bf0


	//----- nvinfo : EIATTR_PARAM_CBANK
	.align		4
        /*0d3c*/ 	.byte	0x04, 0x0a
        /*0d3e*/ 	.short	(.L_363 - .L_362)
	.align		4
.L_362:
        /*0d40*/ 	.word	index@(.nv.constant0._ZN7cutlass13device_kernelIN5flash11enable_sm90INS1_16FlashAttnFwdSm90INS1_25CollectiveMainloopFwdSm90ILi2EN4cute5tupleIJNS5_1CILi1EEES8_S8_EEENS6_IJNS7_ILi128EEENS7_ILi96EEENS7_ILi64EEEEEELi256ENS_6half_tEfNS_4arch4Sm90ELb0ELb1ELb0ELb0ELb0ELb0ELb1ELb1ELb0ELb1ELb0ELb0EEENS1_21CollectiveEpilogueFwdINS6_IJSA_NS7_ILi256EEESB_EEES9_SE_SG_Li256ELb0ELb1ELb0ELb0EEENS1_30DynamicPersistentTileSchedulerILi256ELi128ELb0ELb1ELb1EEEEEEEEEvNT_6ParamsE)
        /*0d44*/ 	.short	0x0210
        /*0d46*/ 	.short	0x0bf0


	//----- nvinfo : EIATTR_SW_WAR
	.align		4
.L_363:
        /*0d48*/ 	.byte	0x04, 0x36
        /*0d4a*/ 	.short	(.L_365 - .L_364)
.L_364:
        /*0d4c*/ 	.word	0x00000008
.L_365:


//--------------------- .nv.info._ZN7cutlass13device_kernelIN5flash11enable_sm90INS1_16FlashAttnFwdSm90INS1_25CollectiveMainloopFwdSm90ILi2EN4cute5tupleIJNS5_1CILi1EEES8_S8_EEENS6_IJNS7_ILi128EEENS7_ILi96EEENS7_ILi64EEEEEELi256ENS_6half_tEfNS_4arch4Sm90ELb0ELb1ELb0ELb1ELb0ELb0ELb0ELb1ELb0ELb1ELb0ELb0EEENS1_21CollectiveEpilogueFwdINS6_IJSA_NS7_ILi256EEESB_EEES9_SE_SG_Li256ELb1ELb1ELb0ELb0EEENS1_36VarlenDynamicPersistentTileSchedulerILi128ELi96ELi256ELi128ELb0ELb1ELb1ELb1ELb0ELb1EEEEEEEEEvNT_6ParamsE --------------------------
	.section	.nv.info._ZN7cutlass13device_kernelIN5flash11enable_sm90INS1_16FlashAttnFwdSm90INS1_25CollectiveMainloopFwdSm90ILi2EN4cute5tupleIJNS5_1CILi1EEES8_S8_EEENS6_IJNS7_ILi128EEENS7_ILi96EEENS7_ILi64EEEEEELi256ENS_6half_tEfNS_4arch4Sm90ELb0ELb1ELb0ELb1ELb0ELb0ELb0ELb1ELb0ELb1ELb0ELb0EEENS1_21CollectiveEpilogueFwdINS6_IJSA_NS7_ILi256EEESB_EEES9_SE_SG_Li256ELb1ELb1ELb0ELb0EEENS1_36VarlenDynamicPersistentTileSchedulerILi128ELi96ELi256ELi128ELb0ELb1ELb1ELb1ELb0ELb1EEEEEEEEEvNT_6ParamsE,"",@"SHT_CUDA_INFO"
	.sectionflags	@""
	.align	4


	//----- nvinfo : EIATTR_CUDA_API_VERSION
	.align		4
        /*0000*/ 	.byte	0x04, 0x37
        /*0002*/ 	.short	(.L_367 - .L_366)
.L_366:
        /*0004*/ 	.word	0x00000082


	//----- nvinfo : EIATTR_KPARAM_INFO
	.align		4
.L_367:
        /*0008*/ 	.byte	0x04, 0x17
        /*000a*/ 	.short	(.L_369 - .L_368)
.L_368:
        /*000c*/ 	.word	0x00000000
        /*0010*/ 	.short	0x0000
        /*0012*/ 	.short	0x0070
        /*0014*/ 	.byte	0x00, 0xf0, 0x01, 0x2a


	//----- nvinfo : EIATTR_SPARSE_MMA_MASK
	.align		4
.L_369:
        /*0018*/ 	.byte	0x03, 0x50
        /*001a*/ 	.short	0x0000


	//----- nvinfo : EIATTR_MAXREG_COUNT
	.align		4
        /*001c*/ 	.byte	0x03, 0x1b
        /*001e*/ 	.short	0x00a8


	//----- nvinfo : EIATTR_NUM_BARRIERS
	.align		4
        /*0020*/ 	.byte	0x02, 0x4c
        /*0022*/ 	.byte	0x10
	.zero		1


	//----- nvinfo : EIATTR_EXTERNS
	.align		4
        /*0024*/ 	.byte	0x04, 0x0f
        /*0026*/ 	.short	(.L_371 - .L_370)


	//   ....[0]....
	.align		4
.L_370:
        /*0028*/ 	.word	index@(__assertfail)


	//----- nvinfo : EIATTR_ANNOTATIONS
	.align		4
.L_371:
        /*002c*/ 	.byte	0x04, 0x55
        /*002e*/ 	.short	(.L_373 - .L_372)


	//   ....[0]....
.L_372:
        /* <DEDUP_REMOVED lines=57> */


	//----- nvinfo : EIATTR_MERCURY_ISA_VERSION
	.align		4
.L_373:
        /*03b0*/ 	.byte	0x03, 0x5f
        /*03b2*/ 	.short	0x0101


	//----- nvinfo : EIATTR_UNUSED_LOAD_BYTE_OFFSET
	.align		4
        /*03b4*/ 	.byte	0x04, 0x44
        /*03b6*/ 	.short	(.L_375 - .L_374)


	//   ....[0]....
.L_374:
        /*03b8*/ 	.word	0x00000a40
        /*03bc*/ 	.word	0x0000fff0


	//   ....[1]....
        /*03c0*/ 	.word	0x0000d180
        /*03c4*/ 	.word	0x0000fff0


	//----- nvinfo : EIATTR_INT_WARP_WIDE_INSTR_OFFSETS
	.align		4
.L_375:
        /*03c8*/ 	.byte	0x04, 0x31
        /*03ca*/ 	.short	(.L_377 - .L_376)


	//   ....[0]....
.L_376:
        /*03cc*/ 	.word	0x00000130


	//   ....[1]....
        /*03d0*/ 	.word	0x00000170


	//   ....[2]....
        /*03d4*/ 	.word	0x000001e0


	//   ....[3]....
        /*03d8*/ 	.word	0x00011510


	//   ....[4]....
        /*03dc*/ 	.word	0x000115a0


	//   ....[5]....
        /*03e0*/ 	.word	0x00015310


	//   ....[6]....
        /*03e4*/ 	.word	0x000153a0


	//----- nvinfo : EIATTR_COOP_GROUP_MASK_REGIDS
	.align		4
.L_377:
        /*03e8*/ 	.byte	0x04, 0x29
        /*03ea*/ 	.short	(.L_379 - .L_378)


	//   ....[0]....
.L_378:
        /*03ec*/ 	.word	0xffffffff


	//   ....[1]....
        /*03f0*/ 	.word	0xffffffff


	//   ....[2]....
        /*03f4*/ 	.word	0xffffffff


	//   ....[3]....
        /*03f8*/ 	.word	0xffffffff


	//   ....[4]....
        /*03fc*/ 	.word	0xffffffff


	//   ....[5]....
        /*0400*/ 	.word	0xffffffff


	//   ....[6]....
        /*0404*/ 	.word	0xffffffff


	//   ....[7]....
        /*0408*/ 	.word	0xffffffff


	//   ....[8]....
        /*040c*/ 	.word	0xffffffff


	//   ....[9]....
        /*0410*/ 	.word	0xffffffff


	//   ....[10]....
        /*0414*/ 	.word	0xffffffff


	//   ....[11]....
        /*0418*/ 	.word	0xffffffff


	//   ....[12]....
        /*041c*/ 	.word	0xffffffff


	//   ....[13]....
        /*0420*/ 	.word	0xffffffff


	//   ....[14]....
        /*0424*/ 	.word	0xffffffff


	//   ....[15]....
        /*0428*/ 	.word	0xffffffff


	//   ....[16]....
        /*042c*/ 	.word	0xffffffff


	//   ....[17]....
        /*0430*/ 	.word	0xffffffff


	//   ....[18]....
        /*0434*/ 	.word	0xffffffff


	//   ....[19]....
        /*0438*/ 	.word	0xffffffff


	//   ....[20]....
        /*043c*/ 	.word	0xffffffff


	//   ....[21]....
        /*0440*/ 	.word	0xffffffff


	//   ....[22]....
        /*0444*/ 	.word	0xffffffff


	//   ....[23]....
        /*0448*/ 	.word	0xffffffff


	//   ....[24]....
        /*044c*/ 	.word	0xffffffff


	//   ....[25]....
        /*0450*/ 	.word	0xffffffff


	//   ....[26]....
        /*0454*/ 	.word	0xffffffff


	//   ....[27]....
        /*0458*/ 	.word	0xffffffff


	//   ....[28]....
        /*045c*/ 	.word	0xffffffff


	//   ....[29]....
        /*0460*/ 	.word	0xffffffff


	//   ....[30]....
        /*0464*/ 	.word	0xffffffff


	//   ....[31]....
        /*0468*/ 	.word	0xffffffff


	//   ....[32]....
        /*046c*/ 	.word	0xffffffff


	//   ....[33]....
        /*0470*/ 	.word	0xffffffff


	//   ....[34]....
        /*0474*/ 	.word	0xffffffff


	//   ....[35]....
        /*0478*/ 	.word	0xffffffff


	//   ....[36]....
        /*047c*/ 	.word	0xffffffff


	//   ....[37]....
        /*0480*/ 	.word	0xffffffff


	//   ....[38]....
        /*0484*/ 	.word	0xffffffff


	//   ....[39]....
        /*0488*/ 	.word	0xffffffff


	//   ....[40]....
        /*048c*/ 	.word	0xffffffff


	//   ....[41]....
        /*0490*/ 	.word	0xffffffff


	//   ....[42]....
        /*0494*/ 	.word	0xffffffff


	//   ....[43]....
        /*0498*/ 	.word	0xffffffff


	//   ....[44]....
        /*049c*/ 	.word	0xffffffff


	//   ....[45]....
        /*04a0*/ 	.word	0xffffffff


	//   ....[46]....
        /*04a4*/ 	.word	0xffffffff


	//   ....[47]....
        /*04a8*/ 	.word	0xffffffff


	//   ....[48]....
        /*04ac*/ 	.word	0xffffffff


	//   ....[49]....
        /*04b0*/ 	.word	0xffffffff


	//   ....[50]....
        /*04b4*/ 	.word	0xffffffff


	//   ....[51]....
        /*04b8*/ 	.word	0xffffffff


	//   ....[52]....
        /*04bc*/ 	.word	0xffffffff


	//   ....[53]....
        /*04c0*/ 	.word	0xffffffff


	//   ....[54]....
        /*04c4*/ 	.word	0xffffffff


	//   ....[55]....
        /*04c8*/ 	.word	0xffffffff


	//   ....[56]....
        /*04cc*/ 	.word	0xffffffff


	//   ....[57]....
        /*04d0*/ 	.word	0xffffffff


	//   ....[58]....
        /*04d4*/ 	.word	0xffffffff


	//   ....[59]....
        /*04d8*/ 	.word	0xffffffff


	//   ....[60]....
        /*04dc*/ 	.word	0xffffffff


	//   ....[61]....
        /*04e0*/ 	.word	0xffffffff


	//   ....[62]....
        /*04e4*/ 	.word	0xffffffff


	//   ....[63]....
        /*04e8*/ 	.word	0xffffffff


	//   ....[64]....
        /*04ec*/ 	.word	0xffffffff


	//   ....[65]....
        /*04f0*/ 	.word	0xffffffff


	//   ....[66]....
        /*04f4*/ 	.word	0xffffffff


	//   ....[67]....
        /*04f8*/ 	.word	0xffffffff


	//   ....[68]....
        /*04fc*/ 	.word	0xffffffff


	//   ....[69]....
        /*0500*/ 	.word	0xffffffff


	//   ....[70]....
        /*0504*/ 	.word	0xffffffff


	//   ....[71]....
        /*0508*/ 	.word	0xffffffff


	//   ....[72]....
        /*050c*/ 	.word	0xffffffff


	//   ....[73]....
        /*0510*/ 	.word	0xffffffff


	//   ....[74]....
        /*0514*/ 	.word	0xffffffff


	//   ....[75]....
        /*0518*/ 	.word	0xffffffff


	//   ....[76]....
        /*051c*/ 	.word	0xffffffff


	//   ....[77]....
        /*0520*/ 	.word	0xffffffff


	//   ....[78]....
        /*0524*/ 	.word	0xffffffff


	//   ....[79]....
        /*0528*/ 	.word	0xffffffff


	//   ....[80]....
        /*052c*/ 	.word	0xffffffff


	//   ....[81]....
        /*0530*/ 	.word	0xffffffff


	//   ....[82]....
        /*0534*/ 	.word	0xffffffff


	//   ....[83]....
        /*0538*/ 	.word	0xffffffff


	//   ....[84]....
        /*053c*/ 	.word	0xffffffff


	//   ....[85]....
        /*0540*/ 	.word	0xffffffff


	//   ....[86]....
        /*0544*/ 	.word	0xffffffff


	//   ....[87]....
        /*0548*/ 	.word	0xffffffff


	//   ....[88]....
        /*054c*/ 	.word	0xffffffff


	//   ....[89]....
        /*0550*/ 	.word	0xffffffff


	//   ....[90]....
        /*0554*/ 	.word	0xffffffff


	//   ....[91]....
        /*0558*/ 	.word	0xffffffff


	//   ....[92]....
        /*055c*/ 	.word	0xffffffff


	//   ....[93]....
        /*0560*/ 	.word	0xffffffff


	//   ....[94]....
        /*0564*/ 	.word	0xffffffff


	//   ....[95]....
        /*0568*/ 	.word	0xffffffff


	//   ....[96]....
        /*056c*/ 	.word	0xffffffff


	//   ....[97]....
        /*0570*/ 	.word	0xffffffff


	//   ....[98]....
        /*0574*/ 	.word	0xffffffff


	//   ....[99]....
        /*0578*/ 	.word	0xffffffff


	//   ....[100]....
        /*057c*/ 	.word	0xffffffff


	//   ....[101]....
        /*0580*/ 	.word	0xffffffff


	//   ....[102]....
        /*0584*/ 	.word	0xffffffff


	//   ....[103]....
        /*0588*/ 	.word	0xffffffff


	//   ....[104]....
        /*058c*/ 	.word	0xffffffff


	//   ....[105]....
        /*0590*/ 	.word	0x0500000f


	//   ....[106]....
        /*0594*/ 	.word	0x0500000f


	//   ....[107]....
        /*0598*/ 	.word	0x0500000f


	//   ....[108]....
        /*059c*/ 	.word	0x0500000f


	//   ....[109]....
        /*05a0*/ 	.word	0x0500000f


	//   ....[110]....
        /*05a4*/ 	.word	0x0500000f


	//   ....[111]....
        /*05a8*/ 	.word	0x0500000f


	//   ....[112]....
        /*05ac*/ 	.word	0x0500000f


	//   ....[113]....
        /*05b0*/ 	.word	0x0500000f


	//   ....[114]....
        /*05b4*/ 	.word	0x0500000f


	//   ....[115]....
        /*05b8*/ 	.word	0x0500000f


	//   ....[116]....
        /*05bc*/ 	.word	0x0500000f


	//   ....[117]....
        /*05c0*/ 	.word	0x0500000f


	//   ....[118]....
        /*05c4*/ 	.word	0x0500000f


	//   ....[119]....
        /*05c8*/ 	.word	0x0500000f


	//   ....[120]....
        /*05cc*/ 	.word	0x0500000f


	//   ....[121]....
        /*05d0*/ 	.word	0x0500000f


	//   ....[122]....
        /*05d4*/ 	.word	0x0500000f


	//   ....[123]....
        /*05d8*/ 	.word	0x0500000f


	//   ....[124]....
        /*05dc*/ 	.word	0x0500000f


	//   ....[125]....
        /*05e0*/ 	.word	0x0500000f


	//   ....[126]....
        /*05e4*/ 	.word	0x0500000f


	//   ....[127]....
        /*05e8*/ 	.word	0x0500000f


	//   ....[128]....
        /*05ec*/ 	.word	0x0500000f


	//   ....[129]....
        /*05f0*/ 	.word	0x0500000f


	//   ....[130]....
        /*05f4*/ 	.word	0x0500000f


	//   ....[131]....
        /*05f8*/ 	.word	0x0500000f


	//   ....[132]....
        /*05fc*/ 	.word	0x0500000f


	//   ....[133]....
        /*0600*/ 	.word	0x0500000f


	//   ....[134]....
        /*0604*/ 	.word	0x0500000f


	//   ....[135]....
        /*0608*/ 	.word	0x0500000f


	//   ....[136]....
        /*060c*/ 	.word	0x0500000f


	//   ....[137]....
        /*0610*/ 	.word	0x0500000f


	//   ....[138]....
        /*0614*/ 	.word	0x0500000f


	//   ....[139]....
        /*0618*/ 	.word	0x0500000f


	//----- nvinfo : EIATTR_COOP_GROUP_INSTR_OFFSETS
	.align		4
.L_379:
        /*061c*/ 	.byte	0x04, 0x28
        /*061e*/ 	.short	(.L_381 - .L_380)


	//   ....[0]....
.L_380:
        /*0620*/ 	.word	0x00000070


	//   ....[1]....
        /*0624*/ 	.word	0x00000140


	//   ....[2]....
        /*0628*/ 	.word	0x00000190


	//   ....[3]....
        /*062c*/ 	.word	0x000003c0


	//   ....[4]....
        /*0630*/ 	.word	0x00000520


	//   ....[5]....
        /*0634*/ 	.word	0x00000640


	//   ....[6]....
        /*0638*/ 	.word	0x000007a0


	//   ....[7]....
        /*063c*/ 	.word	0x00001b50


	//   ....[8]....
        /*0640*/ 	.word	0x00002180


	//   ....[9]....
        /*0644*/ 	.word	0x00002c20


	//   ....[10]....
        /*0648*/ 	.word	0x000031e0


	//   ....[11]....
        /*064c*/ 	.word	0x000032e0


	//   ....[12]....
        /*0650*/ 	.word	0x00003890


	//   ....[13]....
        /*0654*/ 	.word	0x00003950


	//   ....[14]....
        /*0658*/ 	.word	0x00004a80


	//   ....[15]....
        /*065c*/ 	.word	0x00004d90


	//   ....[16]....
        /*0660*/ 	.word	0x00005b60


	//   ....[17]....
        /*0664*/ 	.word	0x00005c80


	//   ....[18]....
        /*0668*/ 	.word	0x000062e0


	//   ....[19]....
        /*066c*/ 	.word	0x00006350


	//   ....[20]....
        /*0670*/ 	.word	0x00007f10


	//   ....[21]....
        /*0674*/ 	.word	0x00007f30


	//   ....[22]....
        /*0678*/ 	.word	0x00008460


	//   ....[23]....
        /*067c*/ 	.word	0x00008630


	//   ....[24]....
        /*0680*/ 	.word	0x00009ba0


	//   ....[25]....
        /*0684*/ 	.word	0x00009e00


	//   ....[26]....
        /*0688*/ 	.word	0x0000aaa0


	//   ....[27]....
        /*068c*/ 	.word	0x0000abc0


	//   ....[28]....
        /*0690*/ 	.word	0x0000b400


	//   ....[29]....
        /*0694*/ 	.word	0x0000b5d0


	//   ....[30]....
        /*0698*/ 	.word	0x0000c700


	//   ....[31]....
        /*069c*/ 	.word	0x0000c780


	//   ....[32]....
        /*06a0*/ 	.word	0x0000c7e0


	//   ....[33]....
        /*06a4*/ 	.word	0x0000c810


	//   ....[34]....
        /*06a8*/ 	.word	0x0000e210


	//   ....[35]....
        /*06ac*/ 	.word	0x0000e250


	//   ....[36]....
        /*06b0*/ 	.word	0x0000e290


	//   ....[37]....
        /*06b4*/ 	.word	0x0000e2c0


	//   ....[38]....
        /*06b8*/ 	.word	0x0000eb60


	//   ....[39]....
        /*06bc*/ 	.word	0x0000eba0


	//   ....[40]....
        /*06c0*/ 	.word	0x0000ece0


	//   ....[41]....
        /*06c4*/ 	.word	0x0000ed00


	//   ....[42]....
        /*06c8*/ 	.word	0x0000ee40


	//   ....[43]....
        /*06cc*/ 	.word	0x0000ee60


	//   ....[44]....
        /*06d0*/ 	.word	0x0000efb0


	//   ....[45]....
        /*06d4*/ 	.word	0x0000efd0


	//   ....[46]....
        /*06d8*/ 	.word	0x0000f920


	//   ....[47]....
        /*06dc*/ 	.word	0x0000f940


	//   ....[48]....
        /*06e0*/ 	.word	0x0000fa80


	//   ....[49]....
        /*06e4*/ 	.word	0x0000faa0


	//   ....[50]....
        /*06e8*/ 	.word	0x0000fbe0


	//   ....[51]....
        /*06ec*/ 	.word	0x0000fc00


	//   ....[52]....
        /*06f0*/ 	.word	0x0000fd50


	//   ....[53]....
        /*06f4*/ 	.word	0x0000fd70


	//   ....[54]....
        /*06f8*/ 	.word	0x0000ff50


	//   ....[55]....
        /*06fc*/ 	.word	0x00010130


	//   ....[56]....
        /*0700*/ 	.word	0x00010160


	//   ....[57]....
        /*0704*/ 	.word	0x00010190


	//   ....[58]....
        /*0708*/ 	.word	0x000101c0


	//   ....[59]....
        /*070c*/ 	.word	0x000101f0


	//   ....[60]....
        /*0710*/ 	.word	0x00010220


	//   ....[61]....
        /*0714*/ 	.word	0x00010390


	//   ....[62]....
        /*0718*/ 	.word	0x000103c0


	//   ....[63]....
        /*071c*/ 	.word	0x000103f0


	//   ....[64]....
        /*0720*/ 	.word	0x00010420


	//   ....[65]....
        /*0724*/ 	.word	0x00010450


	//   ....[66]....
        /*0728*/ 	.word	0x00010480


	//   ....[67]....
        /*072c*/ 	.word	0x00010520


	//   ....[68]....
        /*0730*/ 	.word	0x00010580


	//   ....[69]....
        /*0734*/ 	.word	0x00010610


	//   ....[70]....
        /*0738*/ 	.word	0x00011ad0


	//   ....[71]....
        /*073c*/ 	.word	0x000125f0


	//   ....[72]....
        /*0740*/ 	.word	0x00012610


	//   ....[73]....
        /*0744*/ 	.word	0x000126c0


	//   ....[74]....
        /*0748*/ 	.word	0x000126d0


	//   ....[75]....
        /*074c*/ 	.word	0x00012750


	//   ....[76]....
        /*0750*/ 	.word	0x00012760


	//   ....[77]....
        /*0754*/ 	.word	0x000127e0


	//   ....[78]....
        /*0758*/ 	.word	0x000127f0


	//   ....[79]....
        /*075c*/ 	.word	0x00012870


	//   ....[80]....
        /*0760*/ 	.word	0x00012880


	//   ....[81]....
        /*0764*/ 	.word	0x00012900


	//   ....[82]....
        /*0768*/ 	.word	0x00012910


	//   ....[83]....
        /*076c*/ 	.word	0x00012990


	//   ....[84]....
        /*0770*/ 	.word	0x000129a0


	//   ....[85]....
        /*0774*/ 	.word	0x000129b0


	//   ....[86]....
        /*0778*/ 	.word	0x00012a00


	//   ....[87]....
        /*077c*/ 	.word	0x000155a0


	//   ....[88]....
        /*0780*/ 	.word	0x00015600


	//   ....[89]....
        /*0784*/ 	.word	0x00015630


	//   ....[90]....
        /*0788*/ 	.word	0x00015640


	//   ....[91]....
        /*078c*/ 	.word	0x00015670


	//   ....[92]....
        /*0790*/ 	.word	0x000156a0


	//   ....[93]....
        /*0794*/ 	.word	0x000156d0


	//   ....[94]....
        /*0798*/ 	.word	0x00015700


	//   ....[95]....
        /*079c*/ 	.word	0x00015880


	//   ....[96]....
        /*07a0*/ 	.word	0x000158b0


	//   ....[97]....
        /*07a4*/ 	.word	0x000158e0


	//   ....[98]....
        /*07a8*/ 	.word	0x00015910


	//   ....[99]....
        /*07ac*/ 	.word	0x00015940


	//   ....[100]....
        /*07b0*/ 	.word	0x00015970


	//   ....[101]....
        /*07b4*/ 	.word	0x00015a30


	//   ....[102]....
        /*07b8*/ 	.word	0x00015a50


	//   ....[103]....
        /*07bc*/ 	.word	0x00015ac0


	//   ....[104]....
        /*07c0*/ 	.word	0x00016180


	//   ....[105]....
        /*07c4*/ 	.word	0x000167c0


	//   ....[106]....
        /*07c8*/ 	.word	0x00016980


	//   ....[107]....
        /*07cc*/ 	.word	0x000169d0


	//   ....[108]....
        /*07d0*/ 	.word	0x00016a30


	//   ....[109]....
        /*07d4*/ 	.word	0x00016b20


	//   ....[110]....
        /*07d8*/ 	.word	0x00016b80


	//   ....[111]....
        /*07dc*/ 	.word	0x00016c70


	//   ....[112]....
        /*07e0*/ 	.word	0x00016cd0


	//   ....[113]....
        /*07e4*/ 	.word	0x00016dc0


	//   ....[114]....
        /*07e8*/ 	.word	0x00016e20


	//   ....[115]....
        /*07ec*/ 	.word	0x00016f10


	//   ....[116]....
        /*07f0*/ 	.word	0x00016f70


	//   ....[117]....
        /*07f4*/ 	.word	0x00017060


	//   ....[118]....
        /*07f8*/ 	.word	0x000170c0


	//   ....[119]....
        /*07fc*/ 	.word	0x00017190


	//   ....[120]....
        /*0800*/ 	.word	0x00017210


	//   ....[121]....
        /*0804*/ 	.word	0x000172e0


	//   ....[122]....
        /*0808*/ 	.word	0x00017610


	//   ....[123]....
        /*080c*/ 	.word	0x000176b0


	//   ....[124]....
        /*0810*/ 	.word	0x000177d0


	//   ....[125]....
        /*0814*/ 	.word	0x00017840


	//   ....[126]....
        /*0818*/ 	.word	0x000178b0


	//   ....[127]....
        /*081c*/ 	.word	0x00017920


	//   ....[128]....
        /*0820*/ 	.word	0x00017990


	//   ....[129]....
        /*0824*/ 	.word	0x00017a10


	//   ....[130]....
        /*0828*/ 	.word	0x00017aa0


	//   ....[131]....
        /*082c*/ 	.word	0x00017b30


	//   ....[132]....
        /*0830*/ 	.word	0x00017ba0


	//   ....[133]....
        /*0834*/ 	.word	0x00017c10


	//   ....[134]....
        /*0838*/ 	.word	0x00017c80


	//   ....[135]....
        /*083c*/ 	.word	0x00017d00


	//   ....[136]....
        /*0840*/ 	.word	0x00017d70


	//   ....[137]....
        /*0844*/ 	.word	0x00017e10


	//   ....[138]....
        /*0848*/ 	.word	0x00017ea0


	//   ....[139]....
        /*084c*/ 	.word	0x00017fd0


	//----- nvinfo : EIATTR_REG_RECONFIG
	.align		4
.L_381:
        /*0850*/ 	.byte	0x01, 0x54
	.zero		2


	//----- nvinfo : EIATTR_SYSCALL_OFFSETS
	.align		4
        /*0854*/ 	.byte	0x04, 0x46
        /*0856*/ 	.short	(.L_383 - .L_382)


	//   ....[0]....
.L_382:
        /*0858*/ 	.word	0x00001d30


	//   ....[1]....
        /*085c*/ 	.word	0x00011710


	//   ....[2]....
        /*0860*/ 	.word	0x00011860


	//   ....[3]....
        /*0864*/ 	.word	0x00011950


	//   ....[4]....
        /*0868*/ 	.word	0x000121c0


	//----- nvinfo : EIATTR_MBARRIER_INSTR_OFFSETS
	.align		4
.L_383:
        /*086c*/ 	.byte	0x04, 0x39
        /*086e*/ 	.short	(.L_385 - .L_384)


	//   ....[0]....
.L_384:
        /*0870*/ 	.word	0x00000270
        /*0874*/ 	.word	0x000000ff
        /*0878*/ 	.word	0x00022800
        /*087c*/ 	.short	0x0100
        /*087e*/ 	.byte	0x08
	.zero		1


	//   ....[1]....
        /*0880*/ 	.word	0x00000280
        /*0884*/ 	.word	0x000000ff
        /*0888*/ 	.word	0x00022820
        /*088c*/ 	.short	0x0100
        /*088e*/ 	.byte	0x08
	.zero		1


	//   ....[2]....
        /*0890*/ 	.word	0x00000370
        /*0894*/ 	.word	0x000000ff
        /*0898*/ 	.word	0x00022830
        /*089c*/ 	.short	0x0100
        /*089e*/ 	.byte	0x08
	.zero		1


	//   ....[3]....
        /*08a0*/ 	.word	0x00000380
        /*08a4*/ 	.word	0x000000ff
        /*08a8*/ 	.word	0x00022840
        /*08ac*/ 	.short	0x0100
        /*08ae*/ 	.byte	0x08
	.zero		1


	//   ....[4]....
        /*08b0*/ 	.word	0x00000390
        /*08b4*/ 	.word	0x000000ff
        /*08b8*/ 	.word	0x00022838
        /*08bc*/ 	.short	0x0100
        /*08be*/ 	.byte	0x08
	.zero		1


	//   ....[5]....
        /*08c0*/ 	.word	0x000003a0
        /*08c4*/ 	.word	0x000000ff
        /*08c8*/ 	.word	0x00022848
        /*08cc*/ 	.short	0x0100
        /*08ce*/ 	.byte	0x08
	.zero		1


	//   ....[6]....
        /*08d0*/ 	.word	0x000004d0
        /*08d4*/ 	.word	0x000000ff
        /*08d8*/ 	.word	0x00022850
        /*08dc*/ 	.short	0x0100
        /*08de*/ 	.byte	0x08
	.zero		1


	//   ....[7]....
        /*08e0*/ 	.word	0x000004e0
        /*08e4*/ 	.word	0x000000ff
        /*08e8*/ 	.word	0x00022860
        /*08ec*/ 	.short	0x0100
        /*08ee*/ 	.byte	0x08
	.zero		1


	//   ....[8]....
        /*08f0*/ 	.word	0x000004f0
        /*08f4*/ 	.word	0x000000ff
        /*08f8*/ 	.word	0x00022858
        /*08fc*/ 	.short	0x0100
        /*08fe*/ 	.byte	0x08
	.zero		1


	//   ....[9]....
        /*0900*/ 	.word	0x00000500
        /*0904*/ 	.word	0x000000ff
        /*0908*/ 	.word	0x00022868
        /*090c*/ 	.short	0x0100
        /*090e*/ 	.byte	0x08
	.zero		1


	//   ....[10]....
        /*0910*/ 	.word	0x000005f0
        /*0914*/ 	.word	0x000000ff
        /*0918*/ 	.word	0x00022870
        /*091c*/ 	.short	0x0100
        /*091e*/ 	.byte	0x06
	.zero		1


	//   ....[11]....
        /*0920*/ 	.word	0x00000600
        /*0924*/ 	.word	0x000000ff
        /*0928*/ 	.word	0x00022880
        /*092c*/ 	.short	0x0100
        /*092e*/ 	.byte	0x06
	.zero		1


	//   ....[12]....
        /*0930*/ 	.word	0x00000610
        /*0934*/ 	.word	0x000000ff
        /*0938*/ 	.word	0x00022878
        /*093c*/ 	.short	0x0100
        /*093e*/ 	.byte	0x06
	.zero		1


	//   ....[13]....
        /*0940*/ 	.word	0x00000620
        /*0944*/ 	.word	0x000000ff
        /*0948*/ 	.word	0x00022888
        /*094c*/ 	.short	0x0100
        /*094e*/ 	.byte	0x06
	.zero		1


	//   ....[14]....
        /*0950*/ 	.word	0x00000750
        /*0954*/ 	.word	0x000000ff
        /*0958*/ 	.word	0x00022890
        /*095c*/ 	.short	0x0100
        /*095e*/ 	.byte	0x08
	.zero		1


	//   ....[15]....
        /*0960*/ 	.word	0x00000760
        /*0964*/ 	.word	0x000000ff
        /*0968*/ 	.word	0x000228a0
        /*096c*/ 	.short	0x0100
        /*096e*/ 	.byte	0x08
	.zero		1


	//   ....[16]....
        /*0970*/ 	.word	0x00000770
        /*0974*/ 	.word	0x000000ff
        /*0978*/ 	.word	0x00022898
        /*097c*/ 	.short	0x0100
        /*097e*/ 	.byte	0x08
	.zero		1


	//   ....[17]....
        /*0980*/ 	.word	0x00000780
        /*0984*/ 	.word	0x000000ff
        /*0988*/ 	.word	0x000228a8
        /*098c*/ 	.short	0x0100
        /*098e*/ 	.byte	0x08
	.zero		1


	//   ....[18]....
        /*0990*/ 	.word	0x000008b0
        /*0994*/ 	.word	0x000000ff
        /*0998*/ 	.word	0x000228b0
        /*099c*/ 	.short	0x0100
        /*099e*/ 	.byte	0x08
	.zero		1


	//   ....[19]....
        /*09a0*/ 	.word	0x000008c0
        /*09a4*/ 	.word	0x000000ff
        /*09a8*/ 	.word	0x000228c0
        /*09ac*/ 	.short	0x0100
        /*09ae*/ 	.byte	0x08
	.zero		1


	//   ....[20]....
        /*09b0*/ 	.word	0x000008d0
        /*09b4*/ 	.word	0x000000ff
        /*09b8*/ 	.word	0x000228b8
        /*09bc*/ 	.short	0x0100
        /*09be*/ 	.byte	0x08
	.zero		1


	//   ....[21]....
        /*09c0*/ 	.word	0x000008e0
        /*09c4*/ 	.word	0x000000ff
        /*09c8*/ 	.word	0x000228c8
        /*09cc*/ 	.short	0x0100
        /*09ce*/ 	.byte	0x08
	.zero		1


	//   ....[22]....
        /*09d0*/ 	.word	0x00001de0
        /*09d4*/ 	.word	0x00000008
        /*09d8*/ 	.word	0x00022800
        /*09dc*/ 	.short	0x010a
        /*09de*/ 	.byte	0x3f
	.zero		1


	//   ....[23]....
        /*09e0*/ 	.word	0x00001eb0
        /*09e4*/ 	.word	0x00000005
        /*09e8*/ 	.word	0x00022830
        /*09ec*/ 	.short	0x010a
        /*09ee*/ 	.byte	0x3f
	.zero		1


	//   ....[24]....
        /*09f0*/ 	.word	0x00001ef0
        /*09f4*/ 	.word	0x00000005
        /*09f8*/ 	.word	0x00022830
        /*09fc*/ 	.short	0x010a
        /*09fe*/ 	.byte	0x3f
	.zero		1


	//   ....[25]....
        /*0a00*/ 	.word	0x00002380
        /*0a04*/ 	.word	0x00000000
        /*0a08*/ 	.word	0x00000000
        /*0a0c*/ 	.short	0x0101
        /*0a0e*/ 	.byte	0x3f
	.zero		1


	//   ....[26]....
        /*0a10*/ 	.word	0x00004200
        /*0a14*/ 	.word	0x00000005
        /*0a18*/ 	.word	0x00022850
        /*0a1c*/ 	.short	0x010a
        /*0a1e*/ 	.byte	0x3f
	.zero		1


	//   ....[27]....
        /*0a20*/ 	.word	0x00004240
        /*0a24*/ 	.word	0x00000005
        /*0a28*/ 	.word	0x00022850
        /*0a2c*/ 	.short	0x010a
        /*0a2e*/ 	.byte	0x3f
	.zero		1


	//   ....[28]....
        /*0a30*/ 	.word	0x000045c0
        /*0a34*/ 	.word	0x00000005
        /*0a38*/ 	.word	0x00000000
        /*0a3c*/ 	.short	0x0101
        /*0a3e*/ 	.byte	0x3f
	.zero		1


	//   ....[29]....
        /*0a40*/ 	.word	0x000048a0
        /*0a44*/ 	.word	0x000000ff
        /*0a48*/ 	.word	0x00022830
        /*0a4c*/ 	.short	0x010a
        /*0a4e*/ 	.byte	0x1b
	.zero		1


	//   ....[30]....
        /*0a50*/ 	.word	0x000048e0
        /*0a54*/ 	.word	0x000000ff
        /*0a58*/ 	.word	0x00022830
        /*0a5c*/ 	.short	0x010a
        /*0a5e*/ 	.byte	0x1b
	.zero		1


	//   ....[31]....
        /*0a60*/ 	.word	0x00004bd0
        /*0a64*/ 	.word	0x00000008
        /*0a68*/ 	.word	0x00000000
        /*0a6c*/ 	.short	0x0101
        /*0a6e*/ 	.byte	0x3f
	.zero		1


	//   ....[32]....
        /*0a70*/ 	.word	0x00007450
        /*0a74*/ 	.word	0x000000ff
        /*0a78*/ 	.word	0x00022850
        /*0a7c*/ 	.short	0x010a
        /*0a7e*/ 	.byte	0x1b
	.zero		1


	//   ....[33]....
        /*0a80*/ 	.word	0x00007490
        /*0a84*/ 	.word	0x000000ff
        /*0a88*/ 	.word	0x00022850
        /*0a8c*/ 	.short	0x010a
        /*0a8e*/ 	.byte	0x1b
	.zero		1


	//   ....[34]....
        /*0a90*/ 	.word	0x00007790
        /*0a94*/ 	.word	0x0000000b
        /*0a98*/ 	.word	0x00000000
        /*0a9c*/ 	.short	0x0101
        /*0a9e*/ 	.byte	0x3f
	.zero		1


	//   ....[35]....
        /*0aa0*/ 	.word	0x00007ba0
        /*0aa4*/ 	.word	0x000000ff
        /*0aa8*/ 	.word	0x00022830
        /*0aac*/ 	.short	0x010a
        /*0aae*/ 	.byte	0x18
	.zero		1


	//   ....[36]....
        /*0ab0*/ 	.word	0x00007be0
        /*0ab4*/ 	.word	0x000000ff
        /*0ab8*/ 	.word	0x00022830
        /*0abc*/ 	.short	0x010a
        /*0abe*/ 	.byte	0x18
	.zero		1


	//   ....[37]....
        /*0ac0*/ 	.word	0x00008960
        /*0ac4*/ 	.word	0x0000009a
        /*0ac8*/ 	.word	0x00000000
        /*0acc*/ 	.short	0x0101
        /*0ace*/ 	.byte	0x3f
	.zero		1


	//   ....[38]....
        /*0ad0*/ 	.word	0x00009480
        /*0ad4*/ 	.word	0x000000ff
        /*0ad8*/ 	.word	0x00022850
        /*0adc*/ 	.short	0x010a
        /*0ade*/ 	.byte	0x18
	.zero		1


	//   ....[39]....
        /*0ae0*/ 	.word	0x000094c0
        /*0ae4*/ 	.word	0x000000ff
        /*0ae8*/ 	.word	0x00022850
        /*0aec*/ 	.short	0x010a
        /*0aee*/ 	.byte	0x18
	.zero		1


	//   ....[40]....
        /*0af0*/ 	.word	0x000097b0
        /*0af4*/ 	.word	0x000000b2
        /*0af8*/ 	.word	0x00000000
        /*0afc*/ 	.short	0x0101
        /*0afe*/ 	.byte	0x3f
	.zero		1


	//   ....[41]....
        /*0b00*/ 	.word	0x00009930
        /*0b04*/ 	.word	0x000000ff
        /*0b08*/ 	.word	0x00022830
        /*0b0c*/ 	.short	0x010a
        /*0b0e*/ 	.byte	0x1a
	.zero		1


	//   ....[42]....
        /*0b10*/ 	.word	0x00009970
        /*0b14*/ 	.word	0x000000ff
        /*0b18*/ 	.word	0x00022830
        /*0b1c*/ 	.short	0x010a
        /*0b1e*/ 	.byte	0x1a
	.zero		1


	//   ....[43]....
        /*0b20*/ 	.word	0x00009c60
        /*0b24*/ 	.word	0x00000002
        /*0b28*/ 	.word	0x00000000
        /*0b2c*/ 	.short	0x0101
        /*0b2e*/ 	.byte	0x3f
	.zero		1


	//   ....[44]....
        /*0b30*/ 	.word	0x0000c390
        /*0b34*/ 	.word	0x000000ff
        /*0b38*/ 	.word	0x00022850
        /*0b3c*/ 	.short	0x010a
        /*0b3e*/ 	.byte	0x1a
	.zero		1


	//   ....[45]....
        /*0b40*/ 	.word	0x0000c3d0
        /*0b44*/ 	.word	0x000000ff
        /*0b48*/ 	.word	0x00022850
        /*0b4c*/ 	.short	0x010a
        /*0b4e*/ 	.byte	0x1a
	.zero		1


	//   ....[46]....
        /*0b50*/ 	.word	0x0000c6c0
        /*0b54*/ 	.word	0x00000008
        /*0b58*/ 	.word	0x00000000
        /*0b5c*/ 	.short	0x0101
        /*0b5e*/ 	.byte	0x3f
	.zero		1


	//   ....[47]....
        /*0b60*/ 	.word	0x0000eb90
        /*0b64*/ 	.word	0x00000002
        /*0b68*/ 	.word	0x00000000
        /*0b6c*/ 	.short	0x0101
        /*0b6e*/ 	.byte	0x3f
	.zero		1


	//   ....[48]....
        /*0b70*/ 	.word	0x00011d60
        /*0b74*/ 	.word	0x00000000
        /*0b78*/ 	.word	0x00022840
        /*0b7c*/ 	.short	0x010a
        /*0b7e*/ 	.byte	0x3f
	.zero		1


	//   ....[49]....
        /*0b80*/ 	.word	0x00012ac0
        /*0b84*/ 	.word	0x00000008
        /*0b88*/ 	.word	0x00022800
        /*0b8c*/ 	.short	0x0107
        /*0b8e*/ 	.byte	0x3f
	.zero		1


	//   ....[50]....
        /*0b90*/ 	.word	0x00012bc0
        /*0b94*/ 	.word	0x00000002
        /*0b98*/ 	.word	0x00022800
        /*0b9c*/ 	.short	0x0101
        /*0b9e*/ 	.byte	0x3f
	.zero		1


	//   ....[51]....
        /*0ba0*/ 	.word	0x00012be0
        /*0ba4*/ 	.word	0x00000002
        /*0ba8*/ 	.word	0x00022820
        /*0bac*/ 	.short	0x010a
        /*0bae*/ 	.byte	0x3f
	.zero		1


	//   ....[52]....
        /*0bb0*/ 	.word	0x00012cf0
        /*0bb4*/ 	.word	0x00000002
        /*0bb8*/ 	.word	0x00022860
        /*0bbc*/ 	.short	0x010a
        /*0bbe*/ 	.byte	0x3f
	.zero		1


	//   ....[53]....
        /*0bc0*/ 	.word	0x000135b0
        /*0bc4*/ 	.word	0x00000003
        /*0bc8*/ 	.word	0x00022840
        /*0bcc*/ 	.short	0x010a
        /*0bce*/ 	.byte	0x3f
	.zero		1


	//   ....[54]....
        /*0bd0*/ 	.word	0x00013800
        /*0bd4*/ 	.word	0x00000003
        /*0bd8*/ 	.word	0x00022860
        /*0bdc*/ 	.short	0x010a
        /*0bde*/ 	.byte	0x3f
	.zero		1


	//   ....[55]....
        /*0be0*/ 	.word	0x00014060
        /*0be4*/ 	.word	0x00000002
        /*0be8*/ 	.word	0x00022840
        /*0bec*/ 	.short	0x010a
        /*0bee*/ 	.byte	0x3f
	.zero		1


	//   ....[56]....
        /*0bf0*/ 	.word	0x000142a0
        /*0bf4*/ 	.word	0x00000002
        /*0bf8*/ 	.word	0x00022860
        /*0bfc*/ 	.short	0x010a
        /*0bfe*/ 	.byte	0x3f
	.zero		1


	//   ....[57]....
        /*0c00*/ 	.word	0x00014a70
        /*0c04*/ 	.word	0x00000003
        /*0c08*/ 	.word	0x00022840
        /*0c0c*/ 	.short	0x010a
        /*0c0e*/ 	.byte	0x3f
	.zero		1


	//   ....[58]....
        /*0c10*/ 	.word	0x00014cc0
        /*0c14*/ 	.word	0x00000003
        /*0c18*/ 	.word	0x00022860
        /*0c1c*/ 	.short	0x010a
        /*0c1e*/ 	.byte	0x3f
	.zero		1


	//   ....[59]....
        /*0c20*/ 	.word	0x00016100
        /*0c24*/ 	.word	0x00000000
        /*0c28*/ 	.word	0x00022820
        /*0c2c*/ 	.short	0x010a
        /*0c2e*/ 	.byte	0x3f
	.zero		1


	//   ....[60]....
        /*0c30*/ 	.word	0x000162c0
        /*0c34*/ 	.word	0x00000006
        /*0c38*/ 	.word	0x00000000
        /*0c3c*/ 	.short	0x010a
        /*0c3e*/ 	.byte	0x3f
	.zero		1


	//   ....[61]....
        /*0c40*/ 	.word	0x00016330
        /*0c44*/ 	.word	0x00000007
        /*0c48*/ 	.word	0x00000000
        /*0c4c*/ 	.short	0x010a
        /*0c4e*/ 	.byte	0x3f
	.zero		1


	//   ....[62]....
        /*0c50*/ 	.word	0x000163a0
        /*0c54*/ 	.word	0x00000004
        /*0c58*/ 	.word	0x00000000
        /*0c5c*/ 	.short	0x010a
        /*0c5e*/ 	.byte	0x3f
	.zero		1


	//   ....[63]....
        /*0c60*/ 	.word	0x000163d0
        /*0c64*/ 	.word	0x00000003
        /*0c68*/ 	.word	0x00000000
        /*0c6c*/ 	.short	0x010a
        /*0c6e*/ 	.byte	0x3f
	.zero		1


	//   ....[64]....
        /*0c70*/ 	.word	0x00016430
        /*0c74*/ 	.word	0x00000008
        /*0c78*/ 	.word	0x00022800
        /*0c7c*/ 	.short	0x010a
        /*0c7e*/ 	.byte	0x3f
	.zero		1


	//   ....[65]....
        /*0c80*/ 	.word	0x00016480
        /*0c84*/ 	.word	0x00000005
        /*0c88*/ 	.word	0x00022830
        /*0c8c*/ 	.short	0x010a
        /*0c8e*/ 	.byte	0x3f
	.zero		1


	//   ....[66]....
        /*0c90*/ 	.word	0x000164d0
        /*0c94*/ 	.word	0x00000005
        /*0c98*/ 	.word	0x00022850
        /*0c9c*/ 	.short	0x010a
        /*0c9e*/ 	.byte	0x3f
	.zero		1


	//   ....[67]....
        /*0ca0*/ 	.word	0x00016530
        /*0ca4*/ 	.word	0x00000009
        /*0ca8*/ 	.word	0x00022830
        /*0cac*/ 	.short	0x010a
        /*0cae*/ 	.byte	0x3f
	.zero		1


	//   ....[68]....
        /*0cb0*/ 	.word	0x00016580
        /*0cb4*/ 	.word	0x0000000b
        /*0cb8*/ 	.word	0x00022850
        /*0cbc*/ 	.short	0x010a
        /*0cbe*/ 	.byte	0x3f
	.zero		1


	//   ....[69]....
        /*0cc0*/ 	.word	0x000165e0
        /*0cc4*/ 	.word	0x00000002
        /*0cc8*/ 	.word	0x00022830
        /*0ccc*/ 	.short	0x010a
        /*0cce*/ 	.byte	0x3f
	.zero		1


	//   ....[70]....
        /*0cd0*/ 	.word	0x00016630
        /*0cd4*/ 	.word	0x000000b2
        /*0cd8*/ 	.word	0x00022850
        /*0cdc*/ 	.short	0x010a
        /*0cde*/ 	.byte	0x3f
	.zero		1


	//   ....[71]....
        /*0ce0*/ 	.word	0x00016690
        /*0ce4*/ 	.word	0x00000002
        /*0ce8*/ 	.word	0x00022830
        /*0cec*/ 	.short	0x010a
        /*0cee*/ 	.byte	0x3f
	.zero		1


	//   ....[72]....
        /*0cf0*/ 	.word	0x000166e0
        /*0cf4*/ 	.word	0x00000008
        /*0cf8*/ 	.word	0x00022850
        /*0cfc*/ 	.short	0x010a
        /*0cfe*/ 	.byte	0x3f
	.zero		1


	//   ....[73]....
        /*0d00*/ 	.word	0x00016880
        /*0d04*/ 	.word	0x00000000
        /*0d08*/ 	.word	0x00022840
        /*0d0c*/ 	.short	0x010a
        /*0d0e*/ 	.byte	0x3f
	.zero		1


	//   ....[74]....
        /*0d10*/ 	.word	0x00017330
        /*0d14*/ 	.word	0x00000002
        /*0d18*/ 	.word	0x00022820
        /*0d1c*/ 	.short	0x010a
        /*0d1e*/ 	.byte	0x3f
	.zero		1


	//   ....[75]....
        /*0d20*/ 	.word	0x00017380
        /*0d24*/ 	.word	0x00000002
        /*0d28*/ 	.word	0x00022860
        /*0d2c*/ 	.short	0x010a
        /*0d2e*/ 	.byte	0x3f
	.zero		1


	//   ....[76]....
        /*0d30*/ 	.word	0x000173d0
        /*0d34*/ 	.word	0x00000003
        /*0d38*/ 	.word	0x00022840
        /*0d3c*/ 	.short	0x010a
        /*0d3e*/ 	.byte	0x3f
	.zero		1


	//   ....[77]....
        /*0d40*/ 	.word	0x00017420
        /*0d44*/ 	.word	0x00000003
        /*0d48*/ 	.word	0x00022860
        /*0d4c*/ 	.short	0x010a
        /*0d4e*/ 	.byte	0x3f
	.zero		1


	//   ....[78]....
        /*0d50*/ 	.word	0x00017470
        /*0d54*/ 	.word	0x00000002
        /*0d58*/ 	.word	0x00022840
        /*0d5c*/ 	.short	0x010a
        /*0d5e*/ 	.byte	0x3f
	.zero		1


	//   ....[79]....
        /*0d60*/ 	.word	0x000174c0
        /*0d64*/ 	.word	0x00000002
        /*0d68*/ 	.word	0x00022860
        /*0d6c*/ 	.short	0x010a
        /*0d6e*/ 	.byte	0x3f
	.zero		1


	//   ....[80]....
        /*0d70*/ 	.word	0x00017510
        /*0d74*/ 	.word	0x00000003
        /*0d78*/ 	.word	0x00022840
        /*0d7c*/ 	.short	0x010a
        /*0d7e*/ 	.byte	0x3f
	.zero		1


	//   ....[81]....
        /*0d80*/ 	.word	0x00017560
        /*0d84*/ 	.word	0x00000003
        /*0d88*/ 	.word	0x00022860
        /*0d8c*/ 	.short	0x010a
        /*0d8e*/ 	.byte	0x3f
	.zero		1


	//   ....[82]....
        /*0d90*/ 	.word	0x00017ef0
        /*0d94*/ 	.word	0x00000000
        /*0d98*/ 	.word	0x00022820
        /*0d9c*/ 	.short	0x010a
        /*0d9e*/ 	.byte	0x3f
	.zero		1


	//   ....[83]....
        /*0da0*/ 	.word	0x00018090
        /*0da4*/ 	.word	0x00000006
        /*0da8*/ 	.word	0x00000000
        /*0dac*/ 	.short	0x010a
        /*0dae*/ 	.byte	0x3f
	.zero		1


	//   ....[84]....
        /*0db0*/ 	.word	0x000180e0
        /*0db4*/ 	.word	0x00000007
        /*0db8*/ 	.word	0x00000000
        /*0dbc*/ 	.short	0x010a
        /*0dbe*/ 	.byte	0x3f
	.zero		1


	//   ....[85]....
        /*0dc0*/ 	.word	0x00018130
        /*0dc4*/ 	.word	0x00000004
        /*0dc8*/ 	.word	0x00000000
        /*0dcc*/ 	.short	0x010a
        /*0dce*/ 	.byte	0x3f
	.zero		1


	//----- nvinfo : EIATTR_NUM_MBARRIERS
	.align		4
.L_385:
        /*0dd0*/ 	.byte	0x03, 0x38
        /*0dd2*/ 	.short	0x0016


	//----- nvinfo : EIATTR_EXIT_INSTR_OFFSETS
	.align		4
        /*0dd4*/ 	.byte	0x04, 0x1c
        /*0dd6*/ 	.short	(.L_387 - .L_386)


	//   ....[0]....
.L_386:
        /*0dd8*/ 	.word	0x00000a80


	//   ....[1]....
        /*0ddc*/ 	.word	0x0000fef0


	//   ....[2]....
        /*0de0*/ 	.word	0x00016420


	//----- nvinfo : EIATTR_MAX_THREADS
	.align		4
.L_387:
        /*0de4*/ 	.byte	0x04, 0x05
        /*0de6*/ 	.short	(.L_389 - .L_388)
.L_388:
        /*0de8*/ 	.word	0x00000180
        /*0dec*/ 	.word	0x00000001
        /*0df0*/ 	.word	0x00000001


	//----- nvinfo : EIATTR_CRS_STACK_SIZE
	.align		4
.L_389:
        /*0df4*/ 	.byte	0x04, 0x1e
        /*0df6*/ 	.short	(.L_391 - .L_390)
.L_390:
        /*0df8*/ 	.word	0x00000000


	//----- nvinfo : EIATTR_CBANK_PARAM_SIZE
	.align		4
.L_391:
        /*0dfc*/ 	.byte	0x03, 0x19
        /*0dfe*/ 	.short	0x0af0


	//----- nvinfo : EIATTR_PARAM_CBANK
	.align		4
        /*0e00*/ 	.byte	0x04, 0x0a
        /*0e02*/ 	.short	(.L_393 - .L_392)
	.align		4
.L_392:
        /*0e04*/ 	.word	index@(.nv.constant0._ZN7cutlass13device_kernelIN5flash11enable_sm90INS1_16FlashAttnFwdSm90INS1_25CollectiveMainloopFwdSm90ILi2EN4cute5tupleIJNS5_1CILi1EEES8_S8_EEENS6_IJNS7_ILi128EEENS7_ILi96EEENS7_ILi64EEEEEELi256ENS_6half_tEfNS_4arch4Sm90ELb0ELb1ELb0ELb1ELb0ELb0ELb0ELb1ELb0ELb1ELb0ELb0EEENS1_21CollectiveEpilogueFwdINS6_IJSA_NS7_ILi256EEESB_EEES9_SE_SG_Li256ELb1ELb1ELb0ELb0EEENS1_36VarlenDynamicPersistentTileSchedulerILi128ELi96ELi256ELi128ELb0ELb1ELb1ELb1ELb0ELb1EEEEEEEEEvNT_6ParamsE)
        /*0e08*/ 	.short	0x0210
        /*0e0a*/ 	.short	0x0af0


	//----- nvinfo : EIATTR_SW_WAR
	.align		4
.L_393:
        /*0e0c*/ 	.byte	0x04, 0x36
        /*0e0e*/ 	.short	(.L_395 - .L_394)
.L_394:
        /*0e10*/ 	.word	0x00000008
.L_395:


//--------------------- .nv.info._ZN7cutlass13device_kernelIN5flash11enable_sm90INS1_16FlashAttnFwdSm90INS1_25CollectiveMainloopFwdSm90ILi2EN4cute5tupleIJNS5_1CILi1EEES8_S8_EEENS6_IJNS7_ILi128EEENS7_ILi96EEENS7_ILi64EEEEEELi256ENS_6half_tEfNS_4arch4Sm90ELb0ELb1ELb0ELb1ELb0ELb1ELb0ELb1ELb0ELb1ELb0ELb0EEENS1_21CollectiveEpilogueFwdINS6_IJSA_NS7_ILi256EEESB_EEES9_SE_SG_Li256ELb1ELb1ELb0ELb0EEENS1_36VarlenDynamicPersistentTileSchedulerILi128ELi96ELi256ELi128ELb0ELb1ELb1ELb1ELb0ELb1EEEEEEEEEvNT_6ParamsE --------------------------
	.section	.nv.info._ZN7cutlass13device_kernelIN5flash11enable_sm90INS1_16FlashAttnFwdSm90INS1_25CollectiveMainloopFwdSm90ILi2EN4cute5tupleIJNS5_1CILi1EEES8_S8_EEENS6_IJNS7_ILi128EEENS7_ILi96EEENS7_ILi64EEEEEELi256ENS_6half_tEfNS_4arch4Sm90ELb0ELb1ELb0ELb1ELb0ELb1ELb0ELb1ELb0ELb1ELb0ELb0EEENS1_21CollectiveEpilogueFwdINS6_IJSA_NS7_ILi256EEESB_EEES9_SE_SG_Li256ELb1ELb1ELb0ELb0EEENS1_36VarlenDynamicPersistentTileSchedulerILi128ELi96ELi256ELi128ELb0ELb1ELb1ELb1ELb0ELb1EEEEEEEEEvNT_6ParamsE,"",@"SHT_CUDA_INFO"
	.sectionflags	@""
	.align	4


	//----- nvinfo : EIATTR_CUDA_API_VERSION
	.align		4
        /*0000*/ 	.byte	0x04, 0x37
        /*0002*/ 	.short	(.L_397 - .L_396)
.L_396:
        /*0004*/ 	.word	0x00000082


	//----- nvinfo : EIATTR_KPARAM_INFO
	.align		4
.L_397:
        /*0008*/ 	.byte	0x04, 0x17
        /*000a*/ 	.short	(.L_399 - .L_398)
.L_398:
        /*000c*/ 	.word	0x00000000
        /*0010*/ 	.short	0x0000
        /*0012*/ 	.short	0x0070
        /*0014*/ 	.byte	0x00, 0xf0, 0x01, 0x2a


	//----- nvinfo : EIATTR_SPARSE_MMA_MASK
	.align		4
.L_399:
        /*0018*/ 	.byte	0x03, 0x50
        /*001a*/ 	.short	0x0000


	//----- nvinfo : EIATTR_MAXREG_COUNT
	.align		4
        /*001c*/ 	.byte	0x03, 0x1b
        /*001e*/ 	.short	0x00a8


	//----- nvinfo : EIATTR_NUM_BARRIERS
	.align		4
        /*0020*/ 	.byte	0x02, 0x4c
        /*0022*/ 	.byte	0x10
	.zero		1


	//----- nvinfo : EIATTR_EXTERNS
	.align		4
        /*0024*/ 	.byte	0x04, 0x0f
        /*0026*/ 	.short	(.L_401 - .L_400)


	//   ....[0]....
	.align		4
.L_400:
        /*0028*/ 	.word	index@(__assertfail)


	//----- nvinfo : EIATTR_ANNOTATIONS
	.align		4
.L_401:
        /*002c*/ 	.byte	0x04, 0x55
        /*002e*/ 	.short	(.L_403 - .L_402)


	//   ....[0]....
.L_402:
        /* <DEDUP_REMOVED lines=79> */


	//----- nvinfo : EIATTR_MERCURY_ISA_VERSION
	.align		4
.L_403:
        /*0510*/ 	.byte	0x03, 0x5f
        /*0512*/ 	.short	0x0101


	//----- nvinfo : EIATTR_UNUSED_LOAD_BYTE_OFFSET
	.align		4
        /*0514*/ 	.byte	0x04, 0x44
        /*0516*/ 	.short	(.L_405 - .L_404)


	//   ....[0]....
.L_404:
        /*0518*/ 	.word	0x00000ac0
        /*051c*/ 	.word	0x0000fff0


	//   ....[1]....
        /*0520*/ 	.word	0x00014c90
        /*0524*/ 	.word	0x0000fff0


	//----- nvinfo : EIATTR_INT_WARP_WIDE_INSTR_OFFSETS
	.align		4
.L_405:
        /*0528*/ 	.byte	0x04, 0x31
        /*052a*/ 	.short	(.L_407 - .L_406)


	//   ....[0]....
.L_406:
        /*052c*/ 	.word	0x00000180


	//   ....[1]....
        /*0530*/ 	.word	0x00000220


	//   ....[2]....
        /*0534*/ 	.word	0x00000290


	//   ....[3]....
        /*0538*/ 	.word	0x0001aaa0


	//   ....[4]....
        /*053c*/ 	.word	0x0001ab30


	//   ....[5]....
        /*0540*/ 	.word	0x0001e8a0


	//   ....[6]....
        /*0544*/ 	.word	0x0001e930


	//----- nvinfo : EIATTR_COOP_GROUP_MASK_REGIDS
	.align		4
.L_407:
        /*0548*/ 	.byte	0x04, 0x29
        /*054a*/ 	.short	(.L_409 - .L_408)


	//   ....[0]....
.L_408:
        /*054c*/ 	.word	0xffffffff


	//   ....[1]....
        /*0550*/ 	.word	0xffffffff


	//   ....[2]....
        /*0554*/ 	.word	0xffffffff


	//   ....[3]....
        /*0558*/ 	.word	0xffffffff


	//   ....[4]....
        /*055c*/ 	.word	0xffffffff


	//   ....[5]....
        /*0560*/ 	.word	0xffffffff


	//   ....[6]....
        /*0564*/ 	.word	0xffffffff


	//   ....[7]....
        /*0568*/ 	.word	0xffffffff


	//   ....[8]....
        /*056c*/ 	.word	0xffffffff


	//   ....[9]....
        /*0570*/ 	.word	0xffffffff


	//   ....[10]....
        /*0574*/ 	.word	0xffffffff


	//   ....[11]....
        /*0578*/ 	.word	0xffffffff


	//   ....[12]....
        /*057c*/ 	.word	0xffffffff


	//   ....[13]....
        /*0580*/ 	.word	0xffffffff


	//   ....[14]....
        /*0584*/ 	.word	0xffffffff


	//   ....[15]....
        /*0588*/ 	.word	0xffffffff


	//   ....[16]....
        /*058c*/ 	.word	0xffffffff


	//   ....[17]....
        /*0590*/ 	.word	0xffffffff


	//   ....[18]....
        /*0594*/ 	.word	0xffffffff


	//   ....[19]....
        /*0598*/ 	.word	0xffffffff


	//   ....[20]....
        /*059c*/ 	.word	0xffffffff


	//   ....[21]....
        /*05a0*/ 	.word	0xffffffff


	//   ....[22]....
        /*05a4*/ 	.word	0xffffffff


	//   ....[23]....
        /*05a8*/ 	.word	0xffffffff


	//   ....[24]....
        /*05ac*/ 	.word	0xffffffff


	//   ....[25]....
        /*05b0*/ 	.word	0xffffffff


	//   ....[26]....
        /*05b4*/ 	.word	0xffffffff


	//   ....[27]....
        /*05b8*/ 	.word	0xffffffff


	//   ....[28]....
        /*05bc*/ 	.word	0xffffffff


	//   ....[29]....
        /*05c0*/ 	.word	0xffffffff


	//   ....[30]....
        /*05c4*/ 	.word	0xffffffff


	//   ....[31]....
        /*05c8*/ 	.word	0xffffffff


	//   ....[32]....
        /*05cc*/ 	.word	0xffffffff


	//   ....[33]....
        /*05d0*/ 	.word	0xffffffff


	//   ....[34]....
        /*05d4*/ 	.word	0xffffffff


	//   ....[35]....
        /*05d8*/ 	.word	0xffffffff


	//   ....[36]....
        /*05dc*/ 	.word	0xffffffff


	//   ....[37]....
        /*05e0*/ 	.word	0xffffffff


	//   ....[38]....
        /*05e4*/ 	.word	0xffffffff


	//   ....[39]....
        /*05e8*/ 	.word	0xffffffff


	//   ....[40]....
        /*05ec*/ 	.word	0xffffffff


	//   ....[41]....
        /*05f0*/ 	.word	0xffffffff


	//   ....[42]....
        /*05f4*/ 	.word	0xffffffff


	//   ....[43]....
        /*05f8*/ 	.word	0xffffffff


	//   ....[44]....
        /*05fc*/ 	.word	0xffffffff


	//   ....[45]....
        /*0600*/ 	.word	0xffffffff


	//   ....[46]....
        /*0604*/ 	.word	0xffffffff


	//   ....[47]....
        /*0608*/ 	.word	0xffffffff


	//   ....[48]....
        /*060c*/ 	.word	0xffffffff


	//   ....[49]....
        /*0610*/ 	.word	0xffffffff


	//   ....[50]....
        /*0614*/ 	.word	0xffffffff


	//   ....[51]....
        /*0618*/ 	.word	0xffffffff


	//   ....[52]....
        /*061c*/ 	.word	0xffffffff


	//   ....[53]....
        /*0620*/ 	.word	0xffffffff


	//   ....[54]....
        /*0624*/ 	.word	0xffffffff


	//   ....[55]....
        /*0628*/ 	.word	0xffffffff


	//   ....[56]....
        /*062c*/ 	.word	0xffffffff


	//   ....[57]....
        /*0630*/ 	.word	0xffffffff


	//   ....[58]....
        /*0634*/ 	.word	0xffffffff


	//   ....[59]....
        /*0638*/ 	.word	0xffffffff


	//   ....[60]....
        /*063c*/ 	.word	0xffffffff


	//   ....[61]....
        /*0640*/ 	.word	0xffffffff


	//   ....[62]....
        /*0644*/ 	.word	0xffffffff


	//   ....[63]....
        /*0648*/ 	.word	0xffffffff


	//   ....[64]....
        /*064c*/ 	.word	0xffffffff


	//   ....[65]....
        /*0650*/ 	.word	0xffffffff


	//   ....[66]....
        /*0654*/ 	.word	0xffffffff


	//   ....[67]....
        /*0658*/ 	.word	0xffffffff


	//   ....[68]....
        /*065c*/ 	.word	0xffffffff


	//   ....[69]....
        /*0660*/ 	.word	0xffffffff


	//   ....[70]....
        /*0664*/ 	.word	0xffffffff


	//   ....[71]....
        /*0668*/ 	.word	0xffffffff


	//   ....[72]....
        /*066c*/ 	.word	0xffffffff


	//   ....[73]....
        /*0670*/ 	.word	0xffffffff


	//   ....[74]....
        /*0674*/ 	.word	0xffffffff


	//   ....[75]....
        /*0678*/ 	.word	0xffffffff


	//   ....[76]....
        /*067c*/ 	.word	0xffffffff


	//   ....[77]....
        /*0680*/ 	.word	0xffffffff


	//   ....[78]....
        /*0684*/ 	.word	0xffffffff


	//   ....[79]....
        /*0688*/ 	.word	0xffffffff


	//   ....[80]....
        /*068c*/ 	.word	0xffffffff


	//   ....[81]....
        /*0690*/ 	.word	0xffffffff


	//   ....[82]....
        /*0694*/ 	.word	0xffffffff


	//   ....[83]....
        /*0698*/ 	.word	0xffffffff


	//   ....[84]....
        /*069c*/ 	.word	0xffffffff


	//   ....[85]....
        /*06a0*/ 	.word	0xffffffff


	//   ....[86]....
        /*06a4*/ 	.word	0xffffffff


	//   ....[87]....
        /*06a8*/ 	.word	0xffffffff


	//   ....[88]....
        /*06ac*/ 	.word	0xffffffff


	//   ....[89]....
        /*06b0*/ 	.word	0xffffffff


	//   ....[90]....
        /*06b4*/ 	.word	0xffffffff


	//   ....[91]....
        /*06b8*/ 	.word	0xffffffff


	//   ....[92]....
        /*06bc*/ 	.word	0xffffffff


	//   ....[93]....
        /*06c0*/ 	.word	0xffffffff


	//   ....[94]....
        /*06c4*/ 	.word	0xffffffff


	//   ....[95]....
        /*06c8*/ 	.word	0xffffffff


	//   ....[96]....
        /*06cc*/ 	.word	0xffffffff


	//   ....[97]....
        /*06d0*/ 	.word	0xffffffff


	//   ....[98]....
        /*06d4*/ 	.word	0xffffffff


	//   ....[99]....
        /*06d8*/ 	.word	0xffffffff


	//   ....[100]....
        /*06dc*/ 	.word	0xffffffff


	//   ....[101]....
        /*06e0*/ 	.word	0xffffffff


	//   ....[102]....
        /*06e4*/ 	.word	0xffffffff


	//   ....[103]....
        /*06e8*/ 	.word	0xffffffff


	//   ....[104]....
        /*06ec*/ 	.word	0xffffffff


	//   ....[105]....
        /*06f0*/ 	.word	0xffffffff


	//   ....[106]....
        /*06f4*/ 	.word	0xffffffff


	//   ....[107]....
        /*06f8*/ 	.word	0xffffffff


	//   ....[108]....
        /*06fc*/ 	.word	0xffffffff


	//   ....[109]....
        /*0700*/ 	.word	0xffffffff


	//   ....[110]....
        /*0704*/ 	.word	0xffffffff


	//   ....[111]....
        /*0708*/ 	.word	0xffffffff


	//   ....[112]....
        /*070c*/ 	.word	0xffffffff


	//   ....[113]....
        /*0710*/ 	.word	0xffffffff


	//   ....[114]....
        /*0714*/ 	.word	0xffffffff


	//   ....[115]....
        /*0718*/ 	.word	0xffffffff


	//   ....[116]....
        /*071c*/ 	.word	0xffffffff


	//   ....[117]....
        /*0720*/ 	.word	0xffffffff


	//   ....[118]....
        /*0724*/ 	.word	0xffffffff


	//   ....[119]....
        /*0728*/ 	.word	0xffffffff


	//   ....[120]....
        /*072c*/ 	.word	0xffffffff


	//   ....[121]....
        /*0730*/ 	.word	0xffffffff


	//   ....[122]....
        /*0734*/ 	.word	0x0500000f


	//   ....[123]....
        /*0738*/ 	.word	0x0500000f


	//   ....[124]....
        /*073c*/ 	.word	0x0500000f


	//   ....[125]....
        /*0740*/ 	.word	0x0500000f


	//   ....[126]....
        /*0744*/ 	.word	0x0500000f


	//   ....[127]....
        /*0748*/ 	.word	0x0500000f


	//   ....[128]....
        /*074c*/ 	.word	0x0500000f


	//   ....[129]....
        /*0750*/ 	.word	0x0500000f


	//   ....[130]....
        /*0754*/ 	.word	0x0500000f


	//   ....[131]....
        /*0758*/ 	.word	0x0500000f


	//   ....[132]....
        /*075c*/ 	.word	0x0500000f


	//   ....[133]....
        /*0760*/ 	.word	0x0500000f


	//   ....[134]....
        /*0764*/ 	.word	0x0500000f


	//   ....[135]....
        /*0768*/ 	.word	0x0500000f


	//   ....[136]....
        /*076c*/ 	.word	0x0500000f


	//   ....[137]....
        /*0770*/ 	.word	0x0500000f


	//   ....[138]....
        /*0774*/ 	.word	0x0500000f


	//   ....[139]....
        /*0778*/ 	.word	0x0500000f


	//   ....[140]....
        /*077c*/ 	.word	0x0500000f


	//   ....[141]....
        /*0780*/ 	.word	0x0500000f


	//   ....[142]....
        /*0784*/ 	.word	0x0500000f


	//   ....[143]....
        /*0788*/ 	.word	0x0500000f


	//   ....[144]....
        /*078c*/ 	.word	0x0500000f


	//   ....[145]....
        /*0790*/ 	.word	0x0500000f


	//   ....[146]....
        /*0794*/ 	.word	0x0500000f


	//   ....[147]....
        /*0798*/ 	.word	0x0500000f


	//   ....[148]....
        /*079c*/ 	.word	0x0500000f


	//   ....[149]....
        /*07a0*/ 	.word	0x0500000f


	//   ....[150]....
        /*07a4*/ 	.word	0x0500000f


	//   ....[151]....
        /*07a8*/ 	.word	0x0500000f


	//   ....[152]....
        /*07ac*/ 	.word	0x0500000f


	//   ....[153]....
        /*07b0*/ 	.word	0x0500000f


	//   ....[154]....
        /*07b4*/ 	.word	0x0500000f


	//   ....[155]....
        /*07b8*/ 	.word	0x0500000f


	//   ....[156]....
        /*07bc*/ 	.word	0x0500000f


	//   ....[157]....
        /*07c0*/ 	.word	0x0500000f


	//   ....[158]....
        /*07c4*/ 	.word	0x0500000f


	//   ....[159]....
        /*07c8*/ 	.word	0x0500000f


	//   ....[160]....
        /*07cc*/ 	.word	0x0500000f


	//   ....[161]....
        /*07d0*/ 	.word	0x0500000f


	//   ....[162]....
        /*07d4*/ 	.word	0x0500000f


	//   ....[163]....
        /*07d8*/ 	.word	0x0500000f


	//   ....[164]....
        /*07dc*/ 	.word	0x0500000f


	//   ....[165]....
        /*07e0*/ 	.word	0x0500000f


	//   ....[166]....
        /*07e4*/ 	.word	0x0500000f


	//   ....[167]....
        /*07e8*/ 	.word	0x0500000f


	//   ....[168]....
        /*07ec*/ 	.word	0x0500000f


	//   ....[169]....
        /*07f0*/ 	.word	0x0500000f


	//   ....[170]....
        /*07f4*/ 	.word	0x0500000f


	//   ....[171]....
        /*07f8*/ 	.word	0x0500000f


	//   ....[172]....
        /*07fc*/ 	.word	0x0500000f


	//   ....[173]....
        /*0800*/ 	.word	0x0500000f


	//   ....[174]....
        /*0804*/ 	.word	0x0500000f


	//   ....[175]....
        /*0808*/ 	.word	0x0500000f


	//   ....[176]....
        /*080c*/ 	.word	0x0500000f


	//   ....[177]....
        /*0810*/ 	.word	0x0500000f


	//   ....[178]....
        /*0814*/ 	.word	0x0500000f


	//   ....[179]....
        /*0818*/ 	.word	0x0500000f


	//   ....[180]....
        /*081c*/ 	.word	0x0500000f


	//   ....[181]....
        /*0820*/ 	.word	0x0500000f


	//   ....[182]....
        /*0824*/ 	.word	0x0500000f


	//----- nvinfo : EIATTR_COOP_GROUP_INSTR_OFFSETS
	.align		4
.L_409:
        /*0828*/ 	.byte	0x04, 0x28
        /*082a*/ 	.short	(.L_411 - .L_410)


	//   ....[0]....
.L_410:
        /*082c*/ 	.word	0x00000060


	//   ....[1]....
        /*0830*/ 	.word	0x00000190


	//   ....[2]....
        /*0834*/ 	.word	0x00000240


	//   ....[3]....
        /*0838*/ 	.word	0x00000400


	//   ....[4]....
        /*083c*/ 	.word	0x00000560


	//   ....[5]....
        /*0840*/ 	.word	0x00000680


	//   ....[6]....
        /*0844*/ 	.word	0x000007e0


	//   ....[7]....
        /*0848*/ 	.word	0x000062d0


	//   ....[8]....
        /*084c*/ 	.word	0x000069f0


	//   ....[9]....
        /*0850*/ 	.word	0x00006a00


	//   ....[10]....
        /*0854*/ 	.word	0x00006a10


	//   ....[11]....
        /*0858*/ 	.word	0x00006a20


	//   ....[12]....
        /*085c*/ 	.word	0x00006d10


	//   ....[13]....
        /*0860*/ 	.word	0x00006d20


	//   ....[14]....
        /*0864*/ 	.word	0x00006d30


	//   ....[15]....
        /*0868*/ 	.word	0x00006d40


	//   ....[16]....
        /*086c*/ 	.word	0x00007f30


	//   ....[17]....
        /*0870*/ 	.word	0x00007f50


	//   ....[18]....
        /*0874*/ 	.word	0x00007f60


	//   ....[19]....
        /*0878*/ 	.word	0x00007f70


	//   ....[20]....
        /*087c*/ 	.word	0x00008050


	//   ....[21]....
        /*0880*/ 	.word	0x00008060


	//   ....[22]....
        /*0884*/ 	.word	0x00008100


	//   ....[23]....
        /*0888*/ 	.word	0x00008130


	//   ....[24]....
        /*088c*/ 	.word	0x00009640


	//   ....[25]....
        /*0890*/ 	.word	0x0000a040


	//   ....[26]....
        /*0894*/ 	.word	0x0000a650


	//   ....[27]....
        /*0898*/ 	.word	0x0000a760


	//   ....[28]....
        /*089c*/ 	.word	0x0000ac20


	//   ....[29]....
        /*08a0*/ 	.word	0x0000ad10


	//   ....[30]....
        /*08a4*/ 	.word	0x0000c0c0


	//   ....[31]....
        /*08a8*/ 	.word	0x0000cb80


	//   ....[32]....
        /*08ac*/ 	.word	0x0000d120


	//   ....[33]....
        /*08b0*/ 	.word	0x0000d280


	//   ....[34]....
        /*08b4*/ 	.word	0x0000dc10


	//   ....[35]....
        /*08b8*/ 	.word	0x0000dde0


	//   ....[36]....
        /*08bc*/ 	.word	0x0000f6a0


	//   ....[37]....
        /*08c0*/ 	.word	0x0000f6c0


	//   ....[38]....
        /*08c4*/ 	.word	0x00010020


	//   ....[39]....
        /*08c8*/ 	.word	0x000100c0


	//   ....[40]....
        /*08cc*/ 	.word	0x00011350


	//   ....[41]....
        /*08d0*/ 	.word	0x00011f20


	//   ....[42]....
        /*08d4*/ 	.word	0x000124c0


	//   ....[43]....
        /*08d8*/ 	.word	0x000125e0


	//   ....[44]....
        /*08dc*/ 	.word	0x00013170


	//   ....[45]....
        /*08e0*/ 	.word	0x00013280


	//   ....[46]....
        /*08e4*/ 	.word	0x00014210


	//   ....[47]....
        /*08e8*/ 	.word	0x00014270


	//   ....[48]....
        /*08ec*/ 	.word	0x000142d0


	//   ....[49]....
        /*08f0*/ 	.word	0x00014320


	//   ....[50]....
        /*08f4*/ 	.word	0x00015c90


	//   ....[51]....
        /*08f8*/ 	.word	0x00015cd0


	//   ....[52]....
        /*08fc*/ 	.word	0x00015d00


	//   ....[53]....
        /*0900*/ 	.word	0x00015d30


	//   ....[54]....
        /*0904*/ 	.word	0x000166b0


	//   ....[55]....
        /*0908*/ 	.word	0x000166d0


	//   ....[56]....
        /*090c*/ 	.word	0x00016820


	//   ....[57]....
        /*0910*/ 	.word	0x00016840


	//   ....[58]....
        /*0914*/ 	.word	0x00016980


	//   ....[59]....
        /*0918*/ 	.word	0x000169a0


	//   ....[60]....
        /*091c*/ 	.word	0x00016ae0


	//   ....[61]....
        /*0920*/ 	.word	0x00016af0


	//   ....[62]....
        /*0924*/ 	.word	0x00017350


	//   ....[63]....
        /*0928*/ 	.word	0x00017360


	//   ....[64]....
        /*092c*/ 	.word	0x00017540


	//   ....[65]....
        /*0930*/ 	.word	0x00017550


	//   ....[66]....
        /*0934*/ 	.word	0x00017720


	//   ....[67]....
        /*0938*/ 	.word	0x00017730


	//   ....[68]....
        /*093c*/ 	.word	0x00017900


	//   ....[69]....
        /*0940*/ 	.word	0x00017910


	//   ....[70]....
        /*0944*/ 	.word	0x00017b40


	//   ....[71]....
        /*0948*/ 	.word	0x00017d10


	//   ....[72]....
        /*094c*/ 	.word	0x00017d40


	//   ....[73]....
        /*0950*/ 	.word	0x00017d70


	//   ....[74]....
        /*0954*/ 	.word	0x00017da0


	//   ....[75]....
        /*0958*/ 	.word	0x00017dd0


	//   ....[76]....
        /*095c*/ 	.word	0x00017e00


	//   ....[77]....
        /*0960*/ 	.word	0x00017f70


	//   ....[78]....
        /*0964*/ 	.word	0x00017fa0


	//   ....[79]....
        /*0968*/ 	.word	0x00017fd0


	//   ....[80]....
        /*096c*/ 	.word	0x00018000


	//   ....[81]....
        /*0970*/ 	.word	0x00018030


	//   ....[82]....
        /*0974*/ 	.word	0x00018060


	//   ....[83]....
        /*0978*/ 	.word	0x00018100


	//   ....[84]....
        /*097c*/ 	.word	0x00018160


	//   ....[85]....
        /*0980*/ 	.word	0x000181f0


	//   ....[86]....
        /*0984*/ 	.word	0x000192a0


	//   ....[87]....
        /*0988*/ 	.word	0x0001b060


	//   ....[88]....
        /*098c*/ 	.word	0x0001bb90


	//   ....[89]....
        /*0990*/ 	.word	0x0001bbb0


	//   ....[90]....
        /*0994*/ 	.word	0x0001bc60


	//   ....[91]....
        /*0998*/ 	.word	0x0001bc70


	//   ....[92]....
        /*099c*/ 	.word	0x0001bcf0


	//   ....[93]....
        /*09a0*/ 	.word	0x0001bd00


	//   ....[94]....
        /*09a4*/ 	.word	0x0001bd80


	//   ....[95]....
        /*09a8*/ 	.word	0x0001bd90


	//   ....[96]....
        /*09ac*/ 	.word	0x0001be10


	//   ....[97]....
        /*09b0*/ 	.word	0x0001be20


	//   ....[98]....
        /*09b4*/ 	.word	0x0001bea0


	//   ....[99]....
        /*09b8*/ 	.word	0x0001beb0


	//   ....[100]....
        /*09bc*/ 	.word	0x0001bf30


	//   ....[101]....
        /*09c0*/ 	.word	0x0001bf40


	//   ....[102]....
        /*09c4*/ 	.word	0x0001bf90


	//   ....[103]....
        /*09c8*/ 	.word	0x0001bfb0


	//   ....[104]....
        /*09cc*/ 	.word	0x0001eb30


	//   ....[105]....
        /*09d0*/ 	.word	0x0001eb90


	//   ....[106]....
        /*09d4*/ 	.word	0x0001ebc0


	//   ....[107]....
        /*09d8*/ 	.word	0x0001ebf0


	//   ....[108]....
        /*09dc*/ 	.word	0x0001ec20


	//   ....[109]....
        /*09e0*/ 	.word	0x0001ec50


	//   ....[110]....
        /*09e4*/ 	.word	0x0001ec80


	//   ....[111]....
        /*09e8*/ 	.word	0x0001ec90


	//   ....[112]....
        /*09ec*/ 	.word	0x0001ee10


	//   ....[113]....
        /*09f0*/ 	.word	0x0001ee40


	//   ....[114]....
        /*09f4*/ 	.word	0x0001ee70


	//   ....[115]....
        /*09f8*/ 	.word	0x0001eea0


	//   ....[116]....
        /*09fc*/ 	.word	0x0001eed0


	//   ....[117]....
        /*0a00*/ 	.word	0x0001ef00


	//   ....[118]....
        /*0a04*/ 	.word	0x0001efc0


	//   ....[119]....
        /*0a08*/ 	.word	0x0001efe0


	//   ....[120]....
        /*0a0c*/ 	.word	0x0001f050


	//   ....[121]....
        /*0a10*/ 	.word	0x0001f720


	//   ....[122]....
        /*0a14*/ 	.word	0x0001fbb0


	//   ....[123]....
        /*0a18*/ 	.word	0x0001fc50


	//   ....[124]....
        /*0a1c*/ 	.word	0x0001fce0


	//   ....[125]....
        /*0a20*/ 	.word	0x0001fd30


	//   ....[126]....
        /*0a24*/ 	.word	0x0001fd80


	//   ....[127]....
        /*0a28*/ 	.word	0x0001fe10


	//   ....[128]....
        /*0a2c*/ 	.word	0x0001fea0


	//   ....[129]....
        /*0a30*/ 	.word	0x0001fef0


	//   ....[130]....
        /*0a34*/ 	.word	0x0001ff40


	//   ....[131]....
        /*0a38*/ 	.word	0x00020030


	//   ....[132]....
        /*0a3c*/ 	.word	0x000200e0


	//   ....[133]....
        /*0a40*/ 	.word	0x00020160


	//   ....[134]....
        /*0a44*/ 	.word	0x000201e0


	//   ....[135]....
        /*0a48*/ 	.word	0x00020280


	//   ....[136]....
        /*0a4c*/ 	.word	0x00020340


	//   ....[137]....
        /*0a50*/ 	.word	0x00020390


	//   ....[138]....
        /*0a54*/ 	.word	0x000204a0


	//   ....[139]....
        /*0a58*/ 	.word	0x00020850


	//   ....[140]....
        /*0a5c*/ 	.word	0x000208a0


	//   ....[141]....
        /*0a60*/ 	.word	0x00020930


	//   ....[142]....
        /*0a64*/ 	.word	0x000209c0


	//   ....[143]....
        /*0a68*/ 	.word	0x00020a50


	//   ....[144]....
        /*0a6c*/ 	.word	0x00020ae0


	//   ....[145]....
        /*0a70*/ 	.word	0x00020b70


	//   ....[146]....
        /*0a74*/ 	.word	0x00020c00


	//   ....[147]....
        /*0a78*/ 	.word	0x00020cc0


	//   ....[148]....
        /*0a7c*/ 	.word	0x00020fb0


	//   ....[149]....
        /*0a80*/ 	.word	0x00021170


	//   ....[150]....
        /*0a84*/ 	.word	0x000211c0


	//   ....[151]....
        /*0a88*/ 	.word	0x00021220


	//   ....[152]....
        /*0a8c*/ 	.word	0x00021310


	//   ....[153]....
        /*0a90*/ 	.word	0x00021370


	//   ....[154]....
        /*0a94*/ 	.word	0x00021460


	//   ....[155]....
        /*0a98*/ 	.word	0x000214c0


	//   ....[156]....
        /*0a9c*/ 	.word	0x000215b0


	//   ....[157]....
        /*0aa0*/ 	.word	0x00021610


	//   ....[158]....
        /*0aa4*/ 	.word	0x00021700


	//   ....[159]....
        /*0aa8*/ 	.word	0x00021760


	//   ....[160]....
        /*0aac*/ 	.word	0x00021850


	//   ....[161]....
        /*0ab0*/ 	.word	0x000218b0


	//   ....[162]....
        /*0ab4*/ 	.word	0x00021980


	//   ....[163]....
        /*0ab8*/ 	.word	0x00021a00


	//   ....[164]....
        /*0abc*/ 	.word	0x00021ad0


	//   ....[165]....
        /*0ac0*/ 	.word	0x00021e00


	//   ....[166]....
        /*0ac4*/ 	.word	0x00021ea0


	//   ....[167]....
        /*0ac8*/ 	.word	0x00021fc0


	//   ....[168]....
        /*0acc*/ 	.word	0x00022030


	//   ....[169]....
        /*0ad0*/ 	.word	0x000220b0


	//   ....[170]....
        /*0ad4*/ 	.word	0x00022130


	//   ....[171]....
        /*0ad8*/ 	.word	0x000221b0


	//   ....[172]....
        /*0adc*/ 	.word	0x00022240


	//   ....[173]....
        /*0ae0*/ 	.word	0x000222e0


	//   ....[174]....
        /*0ae4*/ 	.word	0x00022380


	//   ....[175]....
        /*0ae8*/ 	.word	0x000223f0


	//   ....[176]....
        /*0aec*/ 	.word	0x00022460


	//   ....[177]....
        /*0af0*/ 	.word	0x000224d0


	//   ....[178]....
        /*0af4*/ 	.word	0x00022550


	//   ....[179]....
        /*0af8*/ 	.word	0x000225d0


	//   ....[180]....
        /*0afc*/ 	.word	0x00022670


	//   ....[181]....
        /*0b00*/ 	.word	0x00022700


	//   ....[182]....
        /*0b04*/ 	.word	0x00022830


	//----- nvinfo : EIATTR_REG_RECONFIG
	.align		4
.L_411:
        /*0b08*/ 	.byte	0x01, 0x54
	.zero		2


	//----- nvinfo : EIATTR_SYSCALL_OFFSETS
	.align		4
        /*0b0c*/ 	.byte	0x04, 0x46
        /*0b0e*/ 	.short	(.L_413 - .L_412)


	//   ....[0]....
.L_412:
        /*0b10*/ 	.word	0x00001b90


	//   ....[1]....
        /*0b14*/ 	.word	0x00001ce0


	//   ....[2]....
        /*0b18*/ 	.word	0x00006470


	//   ....[3]....
        /*0b1c*/ 	.word	0x00006780


	//   ....[4]....
        /*0b20*/ 	.word	0x0001aca0


	//   ....[5]....
        /*0b24*/ 	.word	0x0001adf0


	//   ....[6]....
        /*0b28*/ 	.word	0x0001aee0


	//   ....[7]....
        /*0b2c*/ 	.word	0x0001b750


	//----- nvinfo : EIATTR_MBARRIER_INSTR_OFFSETS
	.align		4
.L_413:
        /*0b30*/ 	.byte	0x04, 0x39
        /*0b32*/ 	.short	(.L_415 - .L_414)


	//   ....[0]....
.L_414:
        /*0b34*/ 	.word	0x000002b0
        /*0b38*/ 	.word	0x000000ff
        /*0b3c*/ 	.word	0x00022800
        /*0b40*/ 	.short	0x0100
        /*0b42*/ 	.byte	0x08
	.zero		1


	//   ....[1]....
        /*0b44*/ 	.word	0x000002c0
        /*0b48*/ 	.word	0x000000ff
        /*0b4c*/ 	.word	0x00022820
        /*0b50*/ 	.short	0x0100
        /*0b52*/ 	.byte	0x08
	.zero		1


	//   ....[2]....
        /*0b54*/ 	.word	0x000003b0
        /*0b58*/ 	.word	0x000000ff
        /*0b5c*/ 	.word	0x00022830
        /*0b60*/ 	.short	0x0100
        /*0b62*/ 	.byte	0x08
	.zero		1


	//   ....[3]....
        /*0b64*/ 	.word	0x000003c0
        /*0b68*/ 	.word	0x000000ff
        /*0b6c*/ 	.word	0x00022840
        /*0b70*/ 	.short	0x0100
        /*0b72*/ 	.byte	0x08
	.zero		1


	//   ....[4]....
        /*0b74*/ 	.word	0x000003d0
        /*0b78*/ 	.word	0x000000ff
        /*0b7c*/ 	.word	0x00022838
        /*0b80*/ 	.short	0x0100
        /*0b82*/ 	.byte	0x08
	.zero		1


	//   ....[5]....
        /*0b84*/ 	.word	0x000003e0
        /*0b88*/ 	.word	0x000000ff
        /*0b8c*/ 	.word	0x00022848
        /*0b90*/ 	.short	0x0100
        /*0b92*/ 	.byte	0x08
	.zero		1


	//   ....[6]....
        /*0b94*/ 	.word	0x00000510
        /*0b98*/ 	.word	0x000000ff
        /*0b9c*/ 	.word	0x00022850
        /*0ba0*/ 	.short	0x0100
        /*0ba2*/ 	.byte	0x08
	.zero		1


	//   ....[7]....
        /*0ba4*/ 	.word	0x00000520
        /*0ba8*/ 	.word	0x000000ff
        /*0bac*/ 	.word	0x00022860
        /*0bb0*/ 	.short	0x0100
        /*0bb2*/ 	.byte	0x08
	.zero		1


	//   ....[8]....
        /*0bb4*/ 	.word	0x00000530
        /*0bb8*/ 	.word	0x000000ff
        /*0bbc*/ 	.word	0x00022858
        /*0bc0*/ 	.short	0x0100
        /*0bc2*/ 	.byte	0x08
	.zero		1


	//   ....[9]....
        /*0bc4*/ 	.word	0x00000540
        /*0bc8*/ 	.word	0x000000ff
        /*0bcc*/ 	.word	0x00022868
        /*0bd0*/ 	.short	0x0100
        /*0bd2*/ 	.byte	0x08
	.zero		1


	//   ....[10]....
        /*0bd4*/ 	.word	0x00000630
        /*0bd8*/ 	.word	0x000000ff
        /*0bdc*/ 	.word	0x00022870
        /*0be0*/ 	.short	0x0100
        /*0be2*/ 	.byte	0x06
	.zero		1


	//   ....[11]....
        /*0be4*/ 	.word	0x00000640
        /*0be8*/ 	.word	0x000000ff
        /*0bec*/ 	.word	0x00022880
        /*0bf0*/ 	.short	0x0100
        /*0bf2*/ 	.byte	0x06
	.zero		1


	//   ....[12]....
        /*0bf4*/ 	.word	0x00000650
        /*0bf8*/ 	.word	0x000000ff
        /*0bfc*/ 	.word	0x00022878
        /*0c00*/ 	.short	0x0100
        /*0c02*/ 	.byte	0x06
	.zero		1


	//   ....[13]....
        /*0c04*/ 	.word	0x00000660
        /*0c08*/ 	.word	0x000000ff
        /*0c0c*/ 	.word	0x00022888
        /*0c10*/ 	.short	0x0100
        /*0c12*/ 	.byte	0x06
	.zero		1


	//   ....[14]....
        /*0c14*/ 	.word	0x00000790
        /*0c18*/ 	.word	0x000000ff
        /*0c1c*/ 	.word	0x00022890
        /*0c20*/ 	.short	0x0100
        /*0c22*/ 	.byte	0x08
	.zero		1


	//   ....[15]....
        /*0c24*/ 	.word	0x000007a0
        /*0c28*/ 	.word	0x000000ff
        /*0c2c*/ 	.word	0x000228a0
        /*0c30*/ 	.short	0x0100
        /*0c32*/ 	.byte	0x08
	.zero		1


	//   ....[16]....
        /*0c34*/ 	.word	0x000007b0
        /*0c38*/ 	.word	0x000000ff
        /*0c3c*/ 	.word	0x00022898
        /*0c40*/ 	.short	0x0100
        /*0c42*/ 	.byte	0x08
	.zero		1


	//   ....[17]....
        /*0c44*/ 	.word	0x000007c0
        /*0c48*/ 	.word	0x000000ff
        /*0c4c*/ 	.word	0x000228a8
        /*0c50*/ 	.short	0x0100
        /*0c52*/ 	.byte	0x08
	.zero		1


	//   ....[18]....
        /*0c54*/ 	.word	0x000008f0
        /*0c58*/ 	.word	0x000000ff
        /*0c5c*/ 	.word	0x000228b0
        /*0c60*/ 	.short	0x0100
        /*0c62*/ 	.byte	0x08
	.zero		1


	//   ....[19]....
        /*0c64*/ 	.word	0x00000900
        /*0c68*/ 	.word	0x000000ff
        /*0c6c*/ 	.word	0x000228c0
        /*0c70*/ 	.short	0x0100
        /*0c72*/ 	.byte	0x08
	.zero		1


	//   ....[20]....
        /*0c74*/ 	.word	0x00000910
        /*0c78*/ 	.word	0x000000ff
        /*0c7c*/ 	.word	0x000228b8
        /*0c80*/ 	.short	0x0100
        /*0c82*/ 	.byte	0x08
	.zero		1


	//   ....[21]....
        /*0c84*/ 	.word	0x00000920
        /*0c88*/ 	.word	0x000000ff
        /*0c8c*/ 	.word	0x000228c8
        /*0c90*/ 	.short	0x0100
        /*0c92*/ 	.byte	0x08
	.zero		1


	//   ....[22]....
        /*0c94*/ 	.word	0x00002f30
        /*0c98*/ 	.word	0x00000062
        /*0c9c*/ 	.word	0x00022890
        /*0ca0*/ 	.short	0x010a
        /*0ca2*/ 	.byte	0x3f
	.zero		1


	//   ....[23]....
        /*0ca4*/ 	.word	0x00004080
        /*0ca8*/ 	.word	0x00000062
        /*0cac*/ 	.word	0x00022890
        /*0cb0*/ 	.short	0x010a
        /*0cb2*/ 	.byte	0x3f
	.zero		1


	//   ....[24]....
        /*0cb4*/ 	.word	0x00005090
        /*0cb8*/ 	.word	0x00000062
        /*0cbc*/ 	.word	0x00022890
        /*0cc0*/ 	.short	0x010a
        /*0cc2*/ 	.byte	0x3f
	.zero		1


	//   ....[25]....
        /*0cc4*/ 	.word	0x000052a0
        /*0cc8*/ 	.word	0x00000020
        /*0ccc*/ 	.word	0x00000000
        /*0cd0*/ 	.short	0x0101
        /*0cd2*/ 	.byte	0x3f
	.zero		1


	//   ....[26]....
        /*0cd4*/ 	.word	0x000052e0
        /*0cd8*/ 	.word	0x00000062
        /*0cdc*/ 	.word	0x000228b0
        /*0ce0*/ 	.short	0x010a
        /*0ce2*/ 	.byte	0x3f
	.zero		1


	//   ....[27]....
        /*0ce4*/ 	.word	0x00005930
        /*0ce8*/ 	.word	0x00000062
        /*0cec*/ 	.word	0x00000000
        /*0cf0*/ 	.short	0x0101
        /*0cf2*/ 	.byte	0x3f
	.zero		1


	//   ....[28]....
        /*0cf4*/ 	.word	0x00006500
        /*0cf8*/ 	.word	0x00000010
        /*0cfc*/ 	.word	0x00022800
        /*0d00*/ 	.short	0x010a
        /*0d02*/ 	.byte	0x3f
	.zero		1


	//   ....[29]....
        /*0d04*/ 	.word	0x00006550
        /*0d08*/ 	.word	0x00000010
        /*0d0c*/ 	.word	0x00022800
        /*0d10*/ 	.short	0x010a
        /*0d12*/ 	.byte	0x3f
	.zero		1


	//   ....[30]....
        /*0d14*/ 	.word	0x00006f80
        /*0d18*/ 	.word	0x00000010
        /*0d1c*/ 	.word	0x00022800
        /*0d20*/ 	.short	0x010a
        /*0d22*/ 	.byte	0x3f
	.zero		1


	//   ....[31]....
        /*0d24*/ 	.word	0x00008380
        /*0d28*/ 	.word	0x00000010
        /*0d2c*/ 	.word	0x00022800
        /*0d30*/ 	.short	0x010a
        /*0d32*/ 	.byte	0x3f
	.zero		1


	//   ....[32]....
        /*0d34*/ 	.word	0x000091b0
        /*0d38*/ 	.word	0x00000006
        /*0d3c*/ 	.word	0x00022830
        /*0d40*/ 	.short	0x010a
        /*0d42*/ 	.byte	0x3f
	.zero		1


	//   ....[33]....
        /*0d44*/ 	.word	0x00009250
        /*0d48*/ 	.word	0x00000006
        /*0d4c*/ 	.word	0x00022830
        /*0d50*/ 	.short	0x010a
        /*0d52*/ 	.byte	0x3f
	.zero		1


	//   ....[34]....
        /*0d54*/ 	.word	0x00009780
        /*0d58*/ 	.word	0x00000000
        /*0d5c*/ 	.word	0x00000000
        /*0d60*/ 	.short	0x0101
        /*0d62*/ 	.byte	0x3f
	.zero		1


	//   ....[35]....
        /*0d64*/ 	.word	0x0000b5f0
        /*0d68*/ 	.word	0x00000006
        /*0d6c*/ 	.word	0x00022850
        /*0d70*/ 	.short	0x010a
        /*0d72*/ 	.byte	0x3f
	.zero		1


	//   ....[36]....
        /*0d74*/ 	.word	0x0000b640
        /*0d78*/ 	.word	0x00000006
        /*0d7c*/ 	.word	0x00022850
        /*0d80*/ 	.short	0x010a
        /*0d82*/ 	.byte	0x3f
	.zero		1


	//   ....[37]....
        /*0d84*/ 	.word	0x0000ba10
        /*0d88*/ 	.word	0x00000006
        /*0d8c*/ 	.word	0x00000000
        /*0d90*/ 	.short	0x0101
        /*0d92*/ 	.byte	0x3f
	.zero		1


	//   ....[38]....
        /*0d94*/ 	.word	0x0000bd40
        /*0d98*/ 	.word	0x000000c9
        /*0d9c*/ 	.word	0x00022830
        /*0da0*/ 	.short	0x010a
        /*0da2*/ 	.byte	0x3f
	.zero		1


	//   ....[39]....
        /*0da4*/ 	.word	0x0000bda0
        /*0da8*/ 	.word	0x000000c9
        /*0dac*/ 	.word	0x00022830
        /*0db0*/ 	.short	0x010a
        /*0db2*/ 	.byte	0x3f
	.zero		1


	//   ....[40]....
        /*0db4*/ 	.word	0x0000c110
        /*0db8*/ 	.word	0x0000000a
        /*0dbc*/ 	.word	0x00000000
        /*0dc0*/ 	.short	0x0101
        /*0dc2*/ 	.byte	0x3f
	.zero		1


	//   ....[41]....
        /*0dc4*/ 	.word	0x0000ea30
        /*0dc8*/ 	.word	0x000000c9
        /*0dcc*/ 	.word	0x00022850
        /*0dd0*/ 	.short	0x010a
        /*0dd2*/ 	.byte	0x3f
	.zero		1


	//   ....[42]....
        /*0dd4*/ 	.word	0x0000ea80
        /*0dd8*/ 	.word	0x000000c9
        /*0ddc*/ 	.word	0x00022850
        /*0de0*/ 	.short	0x010a
        /*0de2*/ 	.byte	0x3f
	.zero		1


	//   ....[43]....
        /*0de4*/ 	.word	0x0000ee40
        /*0de8*/ 	.word	0x000000c9
        /*0dec*/ 	.word	0x00000000
        /*0df0*/ 	.short	0x0101
        /*0df2*/ 	.byte	0x3f
	.zero		1


	//   ....[44]....
        /*0df4*/ 	.word	0x0000f240
        /*0df8*/ 	.word	0x00000006
        /*0dfc*/ 	.word	0x00022830
        /*0e00*/ 	.short	0x010a
        /*0e02*/ 	.byte	0x3f
	.zero		1


	//   ....[45]....
        /*0e04*/ 	.word	0x0000f2a0
        /*0e08*/ 	.word	0x00000006
        /*0e0c*/ 	.word	0x00022830
        /*0e10*/ 	.short	0x010a
        /*0e12*/ 	.byte	0x3f
	.zero		1


	//   ....[46]....
        /*0e14*/ 	.word	0x00010a20
        /*0e18*/ 	.word	0x0000009a
        /*0e1c*/ 	.word	0x00000000
        /*0e20*/ 	.short	0x0101
        /*0e22*/ 	.byte	0x3f
	.zero		1


	//   ....[47]....
        /*0e24*/ 	.word	0x00010c10
        /*0e28*/ 	.word	0x00000006
        /*0e2c*/ 	.word	0x00022850
        /*0e30*/ 	.short	0x010a
        /*0e32*/ 	.byte	0x3f
	.zero		1


	//   ....[48]....
        /*0e34*/ 	.word	0x00010c60
        /*0e38*/ 	.word	0x00000006
        /*0e3c*/ 	.word	0x00022850
        /*0e40*/ 	.short	0x010a
        /*0e42*/ 	.byte	0x3f
	.zero		1


	//   ....[49]....
        /*0e44*/ 	.word	0x00011000
        /*0e48*/ 	.word	0x00000006
        /*0e4c*/ 	.word	0x00000000
        /*0e50*/ 	.short	0x0101
        /*0e52*/ 	.byte	0x3f
	.zero		1


	//   ....[50]....
        /*0e54*/ 	.word	0x00011110
        /*0e58*/ 	.word	0x000000c9
        /*0e5c*/ 	.word	0x00022830
        /*0e60*/ 	.short	0x010a
        /*0e62*/ 	.byte	0x3f
	.zero		1


	//   ....[51]....
        /*0e64*/ 	.word	0x00011170
        /*0e68*/ 	.word	0x000000c9
        /*0e6c*/ 	.word	0x00022830
        /*0e70*/ 	.short	0x010a
        /*0e72*/ 	.byte	0x3f
	.zero		1


	//   ....[52]....
        /*0e74*/ 	.word	0x000114b0
        /*0e78*/ 	.word	0x00000000
        /*0e7c*/ 	.word	0x00000000
        /*0e80*/ 	.short	0x0101
        /*0e82*/ 	.byte	0x3f
	.zero		1


	//   ....[53]....
        /*0e84*/ 	.word	0x00013dd0
        /*0e88*/ 	.word	0x000000c9
        /*0e8c*/ 	.word	0x00022850
        /*0e90*/ 	.short	0x010a
        /*0e92*/ 	.byte	0x3f
	.zero		1


	//   ....[54]....
        /*0e94*/ 	.word	0x00013e20
        /*0e98*/ 	.word	0x000000c9
        /*0e9c*/ 	.word	0x00022850
        /*0ea0*/ 	.short	0x010a
        /*0ea2*/ 	.byte	0x3f
	.zero		1


	//   ....[55]....
        /*0ea4*/ 	.word	0x000141e0
        /*0ea8*/ 	.word	0x000000c9
        /*0eac*/ 	.word	0x00000000
        /*0eb0*/ 	.short	0x0101
        /*0eb2*/ 	.byte	0x3f
	.zero		1


	//   ....[56]....
        /*0eb4*/ 	.word	0x000166c0
        /*0eb8*/ 	.word	0x00000000
        /*0ebc*/ 	.word	0x00000000
        /*0ec0*/ 	.short	0x0101
        /*0ec2*/ 	.byte	0x3f
	.zero		1


	//   ....[57]....
        /*0ec4*/ 	.word	0x00019390
        /*0ec8*/ 	.word	0x00000007
        /*0ecc*/ 	.word	0x00022820
        /*0ed0*/ 	.short	0x010a
        /*0ed2*/ 	.byte	0x3f
	.zero		1


	//   ....[58]....
        /*0ed4*/ 	.word	0x00019470
        /*0ed8*/ 	.word	0x00000006
        /*0edc*/ 	.word	0x000228a0
        /*0ee0*/ 	.short	0x010a
        /*0ee2*/ 	.byte	0x3f
	.zero		1


	//   ....[59]....
        /*0ee4*/ 	.word	0x000196c0
        /*0ee8*/ 	.word	0x00000006
        /*0eec*/ 	.word	0x000228c0
        /*0ef0*/ 	.short	0x010a
        /*0ef2*/ 	.byte	0x3f
	.zero		1


	//   ....[60]....
        /*0ef4*/ 	.word	0x00019d80
        /*0ef8*/ 	.word	0x00000005
        /*0efc*/ 	.word	0x000228a0
        /*0f00*/ 	.short	0x010a
        /*0f02*/ 	.byte	0x3f
	.zero		1


	//   ....[61]....
        /*0f04*/ 	.word	0x00019fc0
        /*0f08*/ 	.word	0x00000005
        /*0f0c*/ 	.word	0x000228c0
        /*0f10*/ 	.short	0x010a
        /*0f12*/ 	.byte	0x3f
	.zero		1


	//   ....[62]....
        /*0f14*/ 	.word	0x0001b2f0
        /*0f18*/ 	.word	0x00000000
        /*0f1c*/ 	.word	0x00022840
        /*0f20*/ 	.short	0x010a
        /*0f22*/ 	.byte	0x3f
	.zero		1


	//   ....[63]....
        /*0f24*/ 	.word	0x0001c060
        /*0f28*/ 	.word	0x00000008
        /*0f2c*/ 	.word	0x00022800
        /*0f30*/ 	.short	0x0107
        /*0f32*/ 	.byte	0x3f
	.zero		1


	//   ....[64]....
        /*0f34*/ 	.word	0x0001c160
        /*0f38*/ 	.word	0x00000002
        /*0f3c*/ 	.word	0x00022800
        /*0f40*/ 	.short	0x0101
        /*0f42*/ 	.byte	0x3f
	.zero		1


	//   ....[65]....
        /*0f44*/ 	.word	0x0001c180
        /*0f48*/ 	.word	0x00000002
        /*0f4c*/ 	.word	0x00022820
        /*0f50*/ 	.short	0x010a
        /*0f52*/ 	.byte	0x3f
	.zero		1


	//   ....[66]....
        /*0f54*/ 	.word	0x0001c280
        /*0f58*/ 	.word	0x00000002
        /*0f5c*/ 	.word	0x00022860
        /*0f60*/ 	.short	0x010a
        /*0f62*/ 	.byte	0x3f
	.zero		1


	//   ....[67]....
        /*0f64*/ 	.word	0x0001cb40
        /*0f68*/ 	.word	0x00000002
        /*0f6c*/ 	.word	0x00022840
        /*0f70*/ 	.short	0x010a
        /*0f72*/ 	.byte	0x3f
	.zero		1


	//   ....[68]....
        /*0f74*/ 	.word	0x0001cd90
        /*0f78*/ 	.word	0x00000002
        /*0f7c*/ 	.word	0x00022860
        /*0f80*/ 	.short	0x010a
        /*0f82*/ 	.byte	0x3f
	.zero		1


	//   ....[69]....
        /*0f84*/ 	.word	0x0001d5f0
        /*0f88*/ 	.word	0x00000003
        /*0f8c*/ 	.word	0x00022840
        /*0f90*/ 	.short	0x010a
        /*0f92*/ 	.byte	0x3f
	.zero		1


	//   ....[70]....
        /*0f94*/ 	.word	0x0001d830
        /*0f98*/ 	.word	0x00000003
        /*0f9c*/ 	.word	0x00022860
        /*0fa0*/ 	.short	0x010a
        /*0fa2*/ 	.byte	0x3f
	.zero		1


	//   ....[71]....
        /*0fa4*/ 	.word	0x0001e000
        /*0fa8*/ 	.word	0x00000003
        /*0fac*/ 	.word	0x00022840
        /*0fb0*/ 	.short	0x010a
        /*0fb2*/ 	.byte	0x3f
	.zero		1


	//   ....[72]....
        /*0fb4*/ 	.word	0x0001e250
        /*0fb8*/ 	.word	0x00000003
        /*0fbc*/ 	.word	0x00022860
        /*0fc0*/ 	.short	0x010a
        /*0fc2*/ 	.byte	0x3f
	.zero		1


	//   ....[73]....
        /*0fc4*/ 	.word	0x0001f6a0
        /*0fc8*/ 	.word	0x00000000
        /*0fcc*/ 	.word	0x00022820
        /*0fd0*/ 	.short	0x010a
        /*0fd2*/ 	.byte	0x3f
	.zero		1


	//   ....[74]....
        /*0fd4*/ 	.word	0x0001f850
        /*0fd8*/ 	.word	0x00000006
        /*0fdc*/ 	.word	0x00000000
        /*0fe0*/ 	.short	0x010a
        /*0fe2*/ 	.byte	0x3f
	.zero		1


	//   ....[75]....
        /*0fe4*/ 	.word	0x0001f8c0
        /*0fe8*/ 	.word	0x00000007
        /*0fec*/ 	.word	0x00000000
        /*0ff0*/ 	.short	0x010a
        /*0ff2*/ 	.byte	0x3f
	.zero		1


	//   ....[76]....
        /*0ff4*/ 	.word	0x0001f930
        /*0ff8*/ 	.word	0x00000004
        /*0ffc*/ 	.word	0x00000000
        /*1000*/ 	.short	0x010a
        /*1002*/ 	.byte	0x3f
	.zero		1


	//   ....[77]....
        /*1004*/ 	.word	0x0001f960
        /*1008*/ 	.word	0x00000003
        /*100c*/ 	.word	0x00000000
        /*1010*/ 	.short	0x010a
        /*1012*/ 	.byte	0x3f
	.zero		1


	//   ....[78]....
        /*1014*/ 	.word	0x0001f9c0
        /*1018*/ 	.word	0x00000062
        /*101c*/ 	.word	0x00022890
        /*1020*/ 	.short	0x010a
        /*1022*/ 	.byte	0x3f
	.zero		1


	//   ....[79]....
        /*1024*/ 	.word	0x0001fa10
        /*1028*/ 	.word	0x00000062
        /*102c*/ 	.word	0x00022890
        /*1030*/ 	.short	0x010a
        /*1032*/ 	.byte	0x3f
	.zero		1


	//   ....[80]....
        /*1034*/ 	.word	0x0001fa60
        /*1038*/ 	.word	0x00000062
        /*103c*/ 	.word	0x00022890
        /*1040*/ 	.short	0x010a
        /*1042*/ 	.byte	0x3f
	.zero		1


	//   ....[81]....
        /*1044*/ 	.word	0x0001fab0
        /*1048*/ 	.word	0x00000062
        /*104c*/ 	.word	0x000228b0
        /*1050*/ 	.short	0x010a
        /*1052*/ 	.byte	0x3f
	.zero		1


	//   ....[82]....
        /*1054*/ 	.word	0x0001ff70
        /*1058*/ 	.word	0x00000010
        /*105c*/ 	.word	0x00022800
        /*1060*/ 	.short	0x010a
        /*1062*/ 	.byte	0x3f
	.zero		1


	//   ....[83]....
        /*1064*/ 	.word	0x00020530
        /*1068*/ 	.word	0x00000010
        /*106c*/ 	.word	0x00022800
        /*1070*/ 	.short	0x010a
        /*1072*/ 	.byte	0x3f
	.zero		1


	//   ....[84]....
        /*1074*/ 	.word	0x00020580
        /*1078*/ 	.word	0x00000006
        /*107c*/ 	.word	0x00022830
        /*1080*/ 	.short	0x010a
        /*1082*/ 	.byte	0x3f
	.zero		1


	//   ....[85]....
        /*1084*/ 	.word	0x000205d0
        /*1088*/ 	.word	0x00000006
        /*108c*/ 	.word	0x00022850
        /*1090*/ 	.short	0x010a
        /*1092*/ 	.byte	0x3f
	.zero		1


	//   ....[86]....
        /*1094*/ 	.word	0x00020620
        /*1098*/ 	.word	0x000000c9
        /*109c*/ 	.word	0x00022830
        /*10a0*/ 	.short	0x010a
        /*10a2*/ 	.byte	0x3f
	.zero		1


	//   ....[87]....
        /*10a4*/ 	.word	0x00020670
        /*10a8*/ 	.word	0x000000c9
        /*10ac*/ 	.word	0x00022850
        /*10b0*/ 	.short	0x010a
        /*10b2*/ 	.byte	0x3f
	.zero		1


	//   ....[88]....
        /*10b4*/ 	.word	0x000206c0
        /*10b8*/ 	.word	0x00000006
        /*10bc*/ 	.word	0x00022830
        /*10c0*/ 	.short	0x010a
        /*10c2*/ 	.byte	0x3f
	.zero		1


	//   ....[89]....
        /*10c4*/ 	.word	0x00020710
        /*10c8*/ 	.word	0x00000006
        /*10cc*/ 	.word	0x00022850
        /*10d0*/ 	.short	0x010a
        /*10d2*/ 	.byte	0x3f
	.zero		1


	//   ....[90]....
        /*10d4*/ 	.word	0x00020760
        /*10d8*/ 	.word	0x000000c9
        /*10dc*/ 	.word	0x00022830
        /*10e0*/ 	.short	0x010a
        /*10e2*/ 	.byte	0x3f
	.zero		1


	//   ....[91]....
        /*10e4*/ 	.word	0x000207b0
        /*10e8*/ 	.word	0x000000c9
        /*10ec*/ 	.word	0x00022850
        /*10f0*/ 	.short	0x010a
        /*10f2*/ 	.byte	0x3f
	.zero		1


	//   ....[92]....
        /*10f4*/ 	.word	0x00020d90
        /*10f8*/ 	.word	0x00000006
        /*10fc*/ 	.word	0x00022820
        /*1100*/ 	.short	0x010a
        /*1102*/ 	.byte	0x3f
	.zero		1


	//   ....[93]....
        /*1104*/ 	.word	0x00020de0
        /*1108*/ 	.word	0x00000006
        /*110c*/ 	.word	0x000228a0
        /*1110*/ 	.short	0x010a
        /*1112*/ 	.byte	0x3f
	.zero		1


	//   ....[94]....
        /*1114*/ 	.word	0x00020e30
        /*1118*/ 	.word	0x00000006
        /*111c*/ 	.word	0x000228c0
        /*1120*/ 	.short	0x010a
        /*1122*/ 	.byte	0x3f
	.zero		1


	//   ....[95]....
        /*1124*/ 	.word	0x00020e80
        /*1128*/ 	.word	0x00000005
        /*112c*/ 	.word	0x000228a0
        /*1130*/ 	.short	0x010a
        /*1132*/ 	.byte	0x3f
	.zero		1


	//   ....[96]....
        /*1134*/ 	.word	0x00020ed0
        /*1138*/ 	.word	0x00000005
        /*113c*/ 	.word	0x000228c0
        /*1140*/ 	.short	0x010a
        /*1142*/ 	.byte	0x3f
	.zero		1


	//   ....[97]....
        /*1144*/ 	.word	0x00021070
        /*1148*/ 	.word	0x00000000
        /*114c*/ 	.word	0x00022840
        /*1150*/ 	.short	0x010a
        /*1152*/ 	.byte	0x3f
	.zero		1


	//   ....[98]....
        /*1154*/ 	.word	0x00021b20
        /*1158*/ 	.word	0x00000002
        /*115c*/ 	.word	0x00022820
        /*1160*/ 	.short	0x010a
        /*1162*/ 	.byte	0x3f
	.zero		1


	//   ....[99]....
        /*1164*/ 	.word	0x00021b70
        /*1168*/ 	.word	0x00000002
        /*116c*/ 	.word	0x00022860
        /*1170*/ 	.short	0x010a
        /*1172*/ 	.byte	0x3f
	.zero		1


	//   ....[100]....
        /*1174*/ 	.word	0x00021bc0
        /*1178*/ 	.word	0x00000002
        /*117c*/ 	.word	0x00022840
        /*1180*/ 	.short	0x010a
        /*1182*/ 	.byte	0x3f
	.zero		1


	//   ....[101]....
        /*1184*/ 	.word	0x00021c10
        /*1188*/ 	.word	0x00000002
        /*118c*/ 	.word	0x00022860
        /*1190*/ 	.short	0x010a
        /*1192*/ 	.byte	0x3f
	.zero		1


	//   ....[102]....
        /*1194*/ 	.word	0x00021c60
        /*1198*/ 	.word	0x00000003
        /*119c*/ 	.word	0x00022840
        /*11a0*/ 	.short	0x010a
        /*11a2*/ 	.byte	0x3f
	.zero		1


	//   ....[103]....
        /*11a4*/ 	.word	0x00021cb0
        /*11a8*/ 	.word	0x00000003
        /*11ac*/ 	.word	0x00022860
        /*11b0*/ 	.short	0x010a
        /*11b2*/ 	.byte	0x3f
	.zero		1


	//   ....[104]....
        /*11b4*/ 	.word	0x00021d00
        /*11b8*/ 	.word	0x00000003
        /*11bc*/ 	.word	0x00022840
        /*11c0*/ 	.short	0x010a
        /*11c2*/ 	.byte	0x3f
	.zero		1


	//   ....[105]....
        /*11c4*/ 	.word	0x00021d50
        /*11c8*/ 	.word	0x00000003
        /*11cc*/ 	.word	0x00022860
        /*11d0*/ 	.short	0x010a
        /*11d2*/ 	.byte	0x3f
	.zero		1


	//   ....[106]....
        /*11d4*/ 	.word	0x00022750
        /*11d8*/ 	.word	0x00000000
        /*11dc*/ 	.word	0x00022820
        /*11e0*/ 	.short	0x010a
        /*11e2*/ 	.byte	0x3f
	.zero		1


	//   ....[107]....
        /*11e4*/ 	.word	0x000228f0
        /*11e8*/ 	.word	0x00000006
        /*11ec*/ 	.word	0x00000000
        /*11f0*/ 	.short	0x010a
        /*11f2*/ 	.byte	0x3f
	.zero		1


	//   ....[108]....
        /*11f4*/ 	.word	0x00022940
        /*11f8*/ 	.word	0x00000007
        /*11fc*/ 	.word	0x00000000
        /*1200*/ 	.short	0x010a
        /*1202*/ 	.byte	0x3f
	.zero		1


	//   ....[109]....
        /*1204*/ 	.word	0x00022990
        /*1208*/ 	.word	0x00000004
        /*120c*/ 	.word	0x00000000
        /*1210*/ 	.short	0x010a
        /*1212*/ 	.byte	0x3f
	.zero		1


	//----- nvinfo : EIATTR_NUM_MBARRIERS
	.align		4
.L_415:
        /*1214*/ 	.byte	0x03, 0x38
        /*1216*/ 	.short	0x0016


	//----- nvinfo : EIATTR_EXIT_INSTR_OFFSETS
	.align		4
        /*1218*/ 	.byte	0x04, 0x1c
        /*121a*/ 	.short	(.L_417 - .L_416)


	//   ....[0]....
.L_416:
        /*121c*/ 	.word	0x0001f9b0


	//----- nvinfo : EIATTR_MAX_THREADS
	.align		4
.L_417:
        /*1220*/ 	.byte	0x04, 0x05
        /*1222*/ 	.short	(.L_419 - .L_418)
.L_418:
        /*1224*/ 	.word	0x00000180
        /*1228*/ 	.word	0x00000001
        /*122c*/ 	.word	0x00000001


	//----- nvinfo : EIATTR_CRS_STACK_SIZE
	.align		4
.L_419:
        /*1230*/ 	.byte	0x04, 0x1e
        /*1232*/ 	.short	(.L_421 - .L_420)
.L_420:
        /*1234*/ 	.word	0x00000000


	//----- nvinfo : EIATTR_CBANK_PARAM_SIZE
	.align		4
.L_421:
        /*1238*/ 	.byte	0x03, 0x19
        /*123a*/ 	.short	0x0af0


	//----- nvinfo : EIATTR_PARAM_CBANK
	.align		4
        /*123c*/ 	.byte	0x04, 0x0a
        /*123e*/ 	.short	(.L_423 - .L_422)
	.align		4
.L_422:
        /*1240*/ 	.word	index@(.nv.constant0._ZN7cutlass13device_kernelIN5flash11enable_sm90INS1_16FlashAttnFwdSm90INS1_25CollectiveMainloopFwdSm90ILi2EN4cute5tupleIJNS5_1CILi1EEES8_S8_EEENS6_IJNS7_ILi128EEENS7_ILi96EEENS7_ILi64EEEEEELi256ENS_6half_tEfNS_4arch4Sm90ELb0ELb1ELb0ELb1ELb0ELb1ELb0ELb1ELb0ELb1ELb0ELb0EEENS1_21CollectiveEpilogueFwdINS6_IJSA_NS7_ILi256EEESB_EEES9_SE_SG_Li256ELb1ELb1ELb0ELb0EEENS1_36VarlenDynamicPersistentTileSchedulerILi128ELi96ELi256ELi128ELb0ELb1ELb1ELb1ELb0ELb1EEEEEEEEEvNT_6ParamsE)
        /*1244*/ 	.short	0x0210
        /*1246*/ 	.short	0x0af0


	//----- nvinfo : EIATTR_SW_WAR
	.align		4
.L_423:
        /*1248*/ 	.byte	0x04, 0x36
        /*124a*/ 	.short	(.L_425 - .L_424)
.L_424:
        /*124c*/ 	.word	0x00000008
.L_425:


//--------------------- .nv.info._ZN7cutlass13device_kernelIN5flash11enable_sm90INS1_16FlashAttnFwdSm90INS1_25CollectiveMainloopFwdSm90ILi2EN4cute5tupleIJNS5_1CILi1EEES8_S8_EEENS6_IJNS7_ILi128EEENS7_ILi96EEENS7_ILi64EEEEEELi256ENS_6half_tEfNS_4arch4Sm90ELb0ELb1ELb0ELb1ELb0ELb0ELb1ELb1ELb0ELb1ELb0ELb0EEENS1_21CollectiveEpilogueFwdINS6_IJSA_NS7_ILi256EEESB_EEES9_SE_SG_Li256ELb1ELb1ELb0ELb0EEENS1_36VarlenDynamicPersistentTileSchedulerILi128ELi96ELi256ELi128ELb0ELb1ELb1ELb1ELb0ELb1EEEEEEEEEvNT_6ParamsE --------------------------
	.section	.nv.info._ZN7cutlass13device_kernelIN5flash11enable_sm90INS1_16FlashAttnFwdSm90INS1_25CollectiveMainloopFwdSm90ILi2EN4cute5tupleIJNS5_1CILi1EEES8_S8_EEENS6_IJNS7_ILi128EEENS7_ILi96EEENS7_ILi64EEEEEELi256ENS_6half_tEfNS_4arch4Sm90ELb0ELb1ELb0ELb1ELb0ELb0ELb1ELb1ELb0ELb1ELb0ELb0EEENS1_21CollectiveEpilogueFwdINS6_IJSA_NS7_ILi256EEESB_EEES9_SE_SG_Li256ELb1ELb1ELb0ELb0EEENS1_36VarlenDynamicPersistentTileSchedulerILi128ELi96ELi256ELi128ELb0ELb1ELb1ELb1ELb0ELb1EEEEEEEEEvNT_6ParamsE,"",@"SHT_CUDA_INFO"
	.sectionflags	@""
	.align	4


	//----- nvinfo : EIATTR_CUDA_API_VERSION
	.align		4
        /*0000*/ 	.byte	0x04, 0x37
        /*0002*/ 	.short	(.L_427 - .L_426)
.L_426:
        /*0004*/ 	.word	0x00000082


	//----- nvinfo : EIATTR_KPARAM_INFO
	.align		4
.L_427:
        /*0008*/ 	.byte	0x04, 0x17
        /*000a*/ 	.short	(.L_429 - .L_428)
.L_428:
        /*000c*/ 	.word	0x00000000
        /*0010*/ 	.short	0x0000
        /*0012*/ 	.short	0x0070
        /*0014*/ 	.byte	0x00, 0xf0, 0x01, 0x2e


	//----- nvinfo : EIATTR_SPARSE_MMA_MASK
	.align		4
.L_429:
        /*0018*/ 	.byte	0x03, 0x50
        /*001a*/ 	.short	0x0000


	//----- nvinfo : EIATTR_MAXREG_COUNT
	.align		4
        /*001c*/ 	.byte	0x03, 0x1b
        /*001e*/ 	.short	0x00a8


	//----- nvinfo : EIATTR_NUM_BARRIERS
	.align		4
        /*0020*/ 	.byte	0x02, 0x4c
        /*0022*/ 	.byte	0x10
	.zero		1


	//----- nvinfo : EIATTR_EXTERNS
	.align		4
        /*0024*/ 	.byte	0x04, 0x0f
        /*0026*/ 	.short	(.L_431 - .L_430)


	//   ....[0]....
	.align		4
.L_430:
        /*0028*/ 	.word	index@(__assertfail)


	//----- nvinfo : EIATTR_ANNOTATIONS
	.align		4
.L_431:
        /*002c*/ 	.byte	0x04, 0x55
        /*002e*/ 	.short	(.L_433 - .L_432)


	//   ....[0]....
.L_432:
        /* <DEDUP_REMOVED lines=87> */


	//----- nvinfo : EIATTR_MERCURY_ISA_VERSION
	.align		4
.L_433:
        /*0590*/ 	.byte	0x03, 0x5f
        /*0592*/ 	.short	0x0101


	//----- nvinfo : EIATTR_UNUSED_LOAD_BYTE_OFFSET
	.align		4
        /*0594*/ 	.byte	0x04, 0x44
        /*0596*/ 	.short	(.L_435 - .L_434)


	//   ....[0]....
.L_434:
        /*0598*/ 	.word	0x00000b60
        /*059c*/ 	.word	0x0000fff0


	//   ....[1]....
        /*05a0*/ 	.word	0x0001f040
        /*05a4*/ 	.word	0x0000fff0


	//----- nvinfo : EIATTR_INT_WARP_WIDE_INSTR_OFFSETS
	.align		4
.L_435:
        /*05a8*/ 	.byte	0x04, 0x31
        /*05aa*/ 	.short	(.L_437 - .L_436)


	//   ....[0]....
.L_436:
        /*05ac*/ 	.word	0x00000170


	//   ....[1]....
        /*05b0*/ 	.word	0x000001b0


	//   ....[2]....
        /*05b4*/ 	.word	0x00000220


	//   ....[3]....
        /*05b8*/ 	.word	0x00000230


	//   ....[4]....
        /*05bc*/ 	.word	0x00023230


	//   ....[5]....
        /*05c0*/ 	.word	0x000232c0


	//   ....[6]....
        /*05c4*/ 	.word	0x00027d50


	//   ....[7]....
        /*05c8*/ 	.word	0x00027de0


	//----- nvinfo : EIATTR_COOP_GROUP_MASK_REGIDS
	.align		4
.L_437:
        /*05cc*/ 	.byte	0x04, 0x29
        /*05ce*/ 	.short	(.L_439 - .L_438)


	//   ....[0]....
.L_438:
        /*05d0*/ 	.word	0xffffffff


	//   ....[1]....
        /*05d4*/ 	.word	0xffffffff


	//   ....[2]....
        /*05d8*/ 	.word	0xffffffff


	//   ....[3]....
        /*05dc*/ 	.word	0xffffffff


	//   ....[4]....
        /*05e0*/ 	.word	0xffffffff


	//   ....[5]....
        /*05e4*/ 	.word	0xffffffff


	//   ....[6]....
        /*05e8*/ 	.word	0xffffffff


	//   ....[7]....
        /*05ec*/ 	.word	0xffffffff


	//   ....[8]....
        /*05f0*/ 	.word	0xffffffff


	//   ....[9]....
        /*05f4*/ 	.word	0xffffffff


	//   ....[10]....
        /*05f8*/ 	.word	0xffffffff


	//   ....[11]....
        /*05fc*/ 	.word	0xffffffff


	//   ....[12]....
        /*0600*/ 	.word	0xffffffff


	//   ....[13]....
        /*0604*/ 	.word	0xffffffff


	//   ....[14]....
        /*0608*/ 	.word	0xffffffff


	//   ....[15]....
        /*060c*/ 	.word	0xffffffff


	//   ....[16]....
        /*0610*/ 	.word	0xffffffff


	//   ....[17]....
        /*0614*/ 	.word	0xffffffff


	//   ....[18]....
        /*0618*/ 	.word	0xffffffff


	//   ....[19]....
        /*061c*/ 	.word	0xffffffff


	//   ....[20]....
        /*0620*/ 	.word	0xffffffff


	//   ....[21]....
        /*0624*/ 	.word	0xffffffff


	//   ....[22]....
        /*0628*/ 	.word	0xffffffff


	//   ....[23]....
        /*062c*/ 	.word	0xffffffff


	//   ....[24]....
        /*0630*/ 	.word	0xffffffff


	//   ....[25]....
        /*0634*/ 	.word	0xffffffff


	//   ....[26]....
        /*0638*/ 	.word	0xffffffff


	//   ....[27]....
        /*063c*/ 	.word	0xffffffff


	//   ....[28]....
        /*0640*/ 	.word	0xffffffff


	//   ....[29]....
        /*0644*/ 	.word	0xffffffff


	//   ....[30]....
        /*0648*/ 	.word	0xffffffff


	//   ....[31]....
        /*064c*/ 	.word	0xffffffff


	//   ....[32]....
        /*0650*/ 	.word	0xffffffff


	//   ....[33]....
        /*0654*/ 	.word	0xffffffff


	//   ....[34]....
        /*0658*/ 	.word	0xffffffff


	//   ....[35]....
        /*065c*/ 	.word	0xffffffff


	//   ....[36]....
        /*0660*/ 	.word	0xffffffff


	//   ....[37]....
        /*0664*/ 	.word	0xffffffff


	//   ....[38]....
        /*0668*/ 	.word	0xffffffff


	//   ....[39]....
        /*066c*/ 	.word	0xffffffff


	//   ....[40]....
        /*0670*/ 	.word	0xffffffff


	//   ....[41]....
        /*0674*/ 	.word	0xffffffff


	//   ....[42]....
        /*0678*/ 	.word	0xffffffff


	//   ....[43]....
        /*067c*/ 	.word	0xffffffff


	//   ....[44]....
        /*0680*/ 	.word	0xffffffff


	//   ....[45]....
        /*0684*/ 	.word	0xffffffff


	//   ....[46]....
        /*0688*/ 	.word	0xffffffff


	//   ....[47]....
        /*068c*/ 	.word	0xffffffff


	//   ....[48]....
        /*0690*/ 	.word	0xffffffff


	//   ....[49]....
        /*0694*/ 	.word	0xffffffff


	//   ....[50]....
        /*0698*/ 	.word	0xffffffff


	//   ....[51]....
        /*069c*/ 	.word	0xffffffff


	//   ....[52]....
        /*06a0*/ 	.word	0xffffffff


	//   ....[53]....
        /*06a4*/ 	.word	0xffffffff


	//   ....[54]....
        /*06a8*/ 	.word	0xffffffff


	//   ....[55]....
        /*06ac*/ 	.word	0xffffffff


	//   ....[56]....
        /*06b0*/ 	.word	0xffffffff


	//   ....[57]....
        /*06b4*/ 	.word	0xffffffff


	//   ....[58]....
        /*06b8*/ 	.word	0xffffffff


	//   ....[59]....
        /*06bc*/ 	.word	0xffffffff


	//   ....[60]....
        /*06c0*/ 	.word	0xffffffff


	//   ....[61]....
        /*06c4*/ 	.word	0xffffffff


	//   ....[62]....
        /*06c8*/ 	.word	0xffffffff


	//   ....[63]....
        /*06cc*/ 	.word	0xffffffff


	//   ....[64]....
        /*06d0*/ 	.word	0xffffffff


	//   ....[65]....
        /*06d4*/ 	.word	0xffffffff


	//   ....[66]....
        /*06d8*/ 	.word	0xffffffff


	//   ....[67]....
        /*06dc*/ 	.word	0xffffffff


	//   ....[68]....
        /*06e0*/ 	.word	0xffffffff


	//   ....[69]....
        /*06e4*/ 	.word	0xffffffff


	//   ....[70]....
        /*06e8*/ 	.word	0xffffffff


	//   ....[71]....
        /*06ec*/ 	.word	0xffffffff


	//   ....[72]....
        /*06f0*/ 	.word	0xffffffff


	//   ....[73]....
        /*06f4*/ 	.word	0xffffffff


	//   ....[74]....
        /*06f8*/ 	.word	0xffffffff


	//   ....[75]....
        /*06fc*/ 	.word	0xffffffff


	//   ....[76]....
        /*0700*/ 	.word	0xffffffff


	//   ....[77]....
        /*0704*/ 	.word	0xffffffff


	//   ....[78]....
        /*0708*/ 	.word	0xffffffff


	//   ....[79]....
        /*070c*/ 	.word	0xffffffff


	//   ....[80]....
        /*0710*/ 	.word	0xffffffff


	//   ....[81]....
        /*0714*/ 	.word	0xffffffff


	//   ....[82]....
        /*0718*/ 	.word	0xffffffff


	//   ....[83]....
        /*071c*/ 	.word	0xffffffff


	//   ....[84]....
        /*0720*/ 	.word	0xffffffff


	//   ....[85]....
        /*0724*/ 	.word	0xffffffff


	//   ....[86]....
        /*0728*/ 	.word	0xffffffff


	//   ....[87]....
        /*072c*/ 	.word	0xffffffff


	//   ....[88]....
        /*0730*/ 	.word	0xffffffff


	//   ....[89]....
        /*0734*/ 	.word	0xffffffff


	//   ....[90]....
        /*0738*/ 	.word	0xffffffff


	//   ....[91]....
        /*073c*/ 	.word	0xffffffff


	//   ....[92]....
        /*0740*/ 	.word	0xffffffff


	//   ....[93]....
        /*0744*/ 	.word	0xffffffff


	//   ....[94]....
        /*0748*/ 	.word	0xffffffff


	//   ....[95]....
        /*074c*/ 	.word	0xffffffff


	//   ....[96]....
        /*0750*/ 	.word	0xffffffff


	//   ....[97]....
        /*0754*/ 	.word	0xffffffff


	//   ....[98]....
        /*0758*/ 	.word	0xffffffff


	//   ....[99]....
        /*075c*/ 	.word	0xffffffff


	//   ....[100]....
        /*0760*/ 	.word	0xffffffff


	//   ....[101]....
        /*0764*/ 	.word	0xffffffff


	//   ....[102]....
        /*0768*/ 	.word	0xffffffff


	//   ....[103]....
        /*076c*/ 	.word	0xffffffff


	//   ....[104]....
        /*0770*/ 	.word	0xffffffff


	//   ....[105]....
        /*0774*/ 	.word	0xffffffff


	//   ....[106]....
        /*0778*/ 	.word	0xffffffff


	//   ....[107]....
        /*077c*/ 	.word	0xffffffff


	//   ....[108]....
        /*0780*/ 	.word	0xffffffff


	//   ....[109]....
        /*0784*/ 	.word	0xffffffff


	//   ....[110]....
        /*0788*/ 	.word	0xffffffff


	//   ....[111]....
        /*078c*/ 	.word	0xffffffff


	//   ....[112]....
        /*0790*/ 	.word	0xffffffff


	//   ....[113]....
        /*0794*/ 	.word	0xffffffff


	//   ....[114]....
        /*0798*/ 	.word	0xffffffff


	//   ....[115]....
        /*079c*/ 	.word	0x0500000f


	//   ....[116]....
        /*07a0*/ 	.word	0x0500000f


	//   ....[117]....
        /*07a4*/ 	.word	0x0500000f


	//   ....[118]....
        /*07a8*/ 	.word	0x0500000f


	//   ....[119]....
        /*07ac*/ 	.word	0x0500000f


	//   ....[120]....
        /*07b0*/ 	.word	0x0500000f


	//   ....[121]....
        /*07b4*/ 	.word	0x0500000f


	//   ....[122]....
        /*07b8*/ 	.word	0x0500000f


	//   ....[123]....
        /*07bc*/ 	.word	0x0500000f


	//   ....[124]....
        /*07c0*/ 	.word	0x0500000f


	//   ....[125]....
        /*07c4*/ 	.word	0x0500000f


	//   ....[126]....
        /*07c8*/ 	.word	0x0500000f


	//   ....[127]....
        /*07cc*/ 	.word	0x0500000f


	//   ....[128]....
        /*07d0*/ 	.word	0x0500000f


	//   ....[129]....
        /*07d4*/ 	.word	0x0500000f


	//   ....[130]....
        /*07d8*/ 	.word	0x0500000f


	//   ....[131]....
        /*07dc*/ 	.word	0x0500000f


	//   ....[132]....
        /*07e0*/ 	.word	0x0500000f


	//   ....[133]....
        /*07e4*/ 	.word	0x0500000f


	//   ....[134]....
        /*07e8*/ 	.word	0x0500000f


	//   ....[135]....
        /*07ec*/ 	.word	0x0500000f


	//   ....[136]....
        /*07f0*/ 	.word	0x0500000f


	//   ....[137]....
        /*07f4*/ 	.word	0x0500000f


	//   ....[138]....
        /*07f8*/ 	.word	0x0500000f


	//   ....[139]....
        /*07fc*/ 	.word	0x0500000f


	//   ....[140]....
        /*0800*/ 	.word	0x0500000f


	//   ....[141]....
        /*0804*/ 	.word	0x0500000f


	//   ....[142]....
        /*0808*/ 	.word	0x0500000f


	//   ....[143]....
        /*080c*/ 	.word	0x0500000f


	//   ....[144]....
        /*0810*/ 	.word	0x0500000f


	//   ....[145]....
        /*0814*/ 	.word	0x0500000f


	//   ....[146]....
        /*0818*/ 	.word	0x0500000f


	//   ....[147]....
        /*081c*/ 	.word	0x0500000f


	//   ....[148]....
        /*0820*/ 	.word	0x0500000f


	//   ....[149]....
        /*0824*/ 	.word	0x0500000f


	//   ....[150]....
        /*0828*/ 	.word	0x0500000f


	//   ....[151]....
        /*082c*/ 	.word	0x0500000f


	//   ....[152]....
        /*0830*/ 	.word	0x0500000f


	//   ....[153]....
        /*0834*/ 	.word	0x0500000f


	//   ....[154]....
        /*0838*/ 	.word	0x0500000f


	//   ....[155]....
        /*083c*/ 	.word	0x0500000f


	//   ....[156]....
        /*0840*/ 	.word	0x0500000f


	//   ....[157]....
        /*0844*/ 	.word	0x0500000f


	//   ....[158]....
        /*0848*/ 	.word	0x0500000f


	//   ....[159]....
        /*084c*/ 	.word	0x0500000f


	//   ....[160]....
        /*0850*/ 	.word	0x0500000f


	//   ....[161]....
        /*0854*/ 	.word	0x0500000f


	//   ....[162]....
        /*0858*/ 	.word	0x0500000f


	//   ....[163]....
        /*085c*/ 	.word	0x0500000f


	//   ....[164]....
        /*0860*/ 	.word	0x0500000f


	//   ....[165]....
        /*0864*/ 	.word	0x0500000f


	//   ....[166]....
        /*0868*/ 	.word	0xffffffff


	//   ....[167]....
        /*086c*/ 	.word	0xffffffff


	//   ....[168]....
        /*0870*/ 	.word	0xffffffff


	//   ....[169]....
        /*0874*/ 	.word	0xffffffff


	//   ....[170]....
        /*0878*/ 	.word	0xffffffff


	//   ....[171]....
        /*087c*/ 	.word	0xffffffff


	//----- nvinfo : EIATTR_COOP_GROUP_INSTR_OFFSETS
	.align		4
.L_439:
        /*0880*/ 	.byte	0x04, 0x28
        /*0882*/ 	.short	(.L_441 - .L_440)


	//   ....[0]....
.L_440:
        /*0884*/ 	.word	0x000000b0


	//   ....[1]....
        /*0888*/ 	.word	0x00000180


	//   ....[2]....
        /*088c*/ 	.word	0x000001d0


	//   ....[3]....
        /*0890*/ 	.word	0x00000420


	//   ....[4]....
        /*0894*/ 	.word	0x00000580


	//   ....[5]....
        /*0898*/ 	.word	0x000006a0


	//   ....[6]....
        /*089c*/ 	.word	0x00000800


	//   ....[7]....
        /*08a0*/ 	.word	0x00002290


	//   ....[8]....
        /*08a4*/ 	.word	0x00004480


	//   ....[9]....
        /*08a8*/ 	.word	0x000046e0


	//   ....[10]....
        /*08ac*/ 	.word	0x00005dc0


	//   ....[11]....
        /*08b0*/ 	.word	0x00005e40


	//   ....[12]....
        /*08b4*/ 	.word	0x00006110


	//   ....[13]....
        /*08b8*/ 	.word	0x00006310


	//   ....[14]....
        /*08bc*/ 	.word	0x0000aff0


	//   ....[15]....
        /*08c0*/ 	.word	0x0000b080


	//   ....[16]....
        /*08c4*/ 	.word	0x0000b140


	//   ....[17]....
        /*08c8*/ 	.word	0x0000b190


	//   ....[18]....
        /*08cc*/ 	.word	0x00014840


	//   ....[19]....
        /*08d0*/ 	.word	0x00014a60


	//   ....[20]....
        /*08d4*/ 	.word	0x00015a90


	//   ....[21]....
        /*08d8*/ 	.word	0x00015b60


	//   ....[22]....
        /*08dc*/ 	.word	0x00015ce0


	//   ....[23]....
        /*08e0*/ 	.word	0x00015d40


	//   ....[24]....
        /*08e4*/ 	.word	0x0001e0c0


	//   ....[25]....
        /*08e8*/ 	.word	0x0001e0e0


	//   ....[26]....
        /*08ec*/ 	.word	0x0001e140


	//   ....[27]....
        /*08f0*/ 	.word	0x0001e180


	//   ....[28]....
        /*08f4*/ 	.word	0x0001fe80


	//   ....[29]....
        /*08f8*/ 	.word	0x0001fea0


	//   ....[30]....
        /*08fc*/ 	.word	0x0001fef0


	//   ....[31]....
        /*0900*/ 	.word	0x0001ff10


	//   ....[32]....
        /*0904*/ 	.word	0x00020860


	//   ....[33]....
        /*0908*/ 	.word	0x00020880


	//   ....[34]....
        /*090c*/ 	.word	0x000209d0


	//   ....[35]....
        /*0910*/ 	.word	0x000209f0


	//   ....[36]....
        /*0914*/ 	.word	0x00020b30


	//   ....[37]....
        /*0918*/ 	.word	0x00020b50


	//   ....[38]....
        /*091c*/ 	.word	0x00020ca0


	//   ....[39]....
        /*0920*/ 	.word	0x00020cc0


	//   ....[40]....
        /*0924*/ 	.word	0x00021600


	//   ....[41]....
        /*0928*/ 	.word	0x00021620


	//   ....[42]....
        /*092c*/ 	.word	0x00021760


	//   ....[43]....
        /*0930*/ 	.word	0x00021780


	//   ....[44]....
        /*0934*/ 	.word	0x000218c0


	//   ....[45]....
        /*0938*/ 	.word	0x000218e0


	//   ....[46]....
        /*093c*/ 	.word	0x00021a30


	//   ....[47]....
        /*0940*/ 	.word	0x00021a50


	//   ....[48]....
        /*0944*/ 	.word	0x00021c30


	//   ....[49]....
        /*0948*/ 	.word	0x00021e10


	//   ....[50]....
        /*094c*/ 	.word	0x00021e40


	//   ....[51]....
        /*0950*/ 	.word	0x00021e70


	//   ....[52]....
        /*0954*/ 	.word	0x00021ea0


	//   ....[53]....
        /*0958*/ 	.word	0x00021ed0


	//   ....[54]....
        /*095c*/ 	.word	0x00021f00


	//   ....[55]....
        /*0960*/ 	.word	0x00022070


	//   ....[56]....
        /*0964*/ 	.word	0x000220a0


	//   ....[57]....
        /*0968*/ 	.word	0x000220d0


	//   ....[58]....
        /*096c*/ 	.word	0x00022100


	//   ....[59]....
        /*0970*/ 	.word	0x00022130


	//   ....[60]....
        /*0974*/ 	.word	0x00022160


	//   ....[61]....
        /*0978*/ 	.word	0x00022200


	//   ....[62]....
        /*097c*/ 	.word	0x00022260


	//   ....[63]....
        /*0980*/ 	.word	0x000222f0


	//   ....[64]....
        /*0984*/ 	.word	0x000237f0


	//   ....[65]....
        /*0988*/ 	.word	0x00024350


	//   ....[66]....
        /*098c*/ 	.word	0x00024370


	//   ....[67]....
        /*0990*/ 	.word	0x00024390


	//   ....[68]....
        /*0994*/ 	.word	0x000243c0


	//   ....[69]....
        /*0998*/ 	.word	0x00024490


	//   ....[70]....
        /*099c*/ 	.word	0x00024520


	//   ....[71]....
        /*09a0*/ 	.word	0x00024550


	//   ....[72]....
        /*09a4*/ 	.word	0x000245d0


	//   ....[73]....
        /*09a8*/ 	.word	0x00024600


	//   ....[74]....
        /*09ac*/ 	.word	0x00024680


	//   ....[75]....
        /*09b0*/ 	.word	0x000246b0


	//   ....[76]....
        /*09b4*/ 	.word	0x00024730


	//   ....[77]....
        /*09b8*/ 	.word	0x00024760


	//   ....[78]....
        /*09bc*/ 	.word	0x00024780


	//   ....[79]....
        /*09c0*/ 	.word	0x000247d0


	//   ....[80]....
        /*09c4*/ 	.word	0x000247e0


	//   ....[81]....
        /*09c8*/ 	.word	0x00024f70


	//   ....[82]....
        /*09cc*/ 	.word	0x00024fb0


	//   ....[83]....
        /*09d0*/ 	.word	0x00024fd0


	//   ....[84]....
        /*09d4*/ 	.word	0x00025070


	//   ....[85]....
        /*09d8*/ 	.word	0x00025100


	//   ....[86]....
        /*09dc*/ 	.word	0x00025110


	//   ....[87]....
        /*09e0*/ 	.word	0x000251a0


	//   ....[88]....
        /*09e4*/ 	.word	0x000251b0


	//   ....[89]....
        /*09e8*/ 	.word	0x00025220


	//   ....[90]....
        /*09ec*/ 	.word	0x00025230


	//   ....[91]....
        /*09f0*/ 	.word	0x000252b0


	//   ....[92]....
        /*09f4*/ 	.word	0x000252c0


	//   ....[93]....
        /*09f8*/ 	.word	0x00025340


	//   ....[94]....
        /*09fc*/ 	.word	0x00025350


	//   ....[95]....
        /*0a00*/ 	.word	0x00025360


	//   ....[96]....
        /*0a04*/ 	.word	0x000253a0


	//   ....[97]....
        /*0a08*/ 	.word	0x00027fe0


	//   ....[98]....
        /*0a0c*/ 	.word	0x00028040


	//   ....[99]....
        /*0a10*/ 	.word	0x00028070


	//   ....[100]....
        /*0a14*/ 	.word	0x00028080


	//   ....[101]....
        /*0a18*/ 	.word	0x000280b0


	//   ....[102]....
        /*0a1c*/ 	.word	0x000280e0


	//   ....[103]....
        /*0a20*/ 	.word	0x00028110


	//   ....[104]....
        /*0a24*/ 	.word	0x00028140


	//   ....[105]....
        /*0a28*/ 	.word	0x000282c0


	//   ....[106]....
        /*0a2c*/ 	.word	0x000282f0


	//   ....[107]....
        /*0a30*/ 	.word	0x00028320


	//   ....[108]....
        /*0a34*/ 	.word	0x00028350


	//   ....[109]....
        /*0a38*/ 	.word	0x00028380


	//   ....[110]....
        /*0a3c*/ 	.word	0x000283b0


	//   ....[111]....
        /*0a40*/ 	.word	0x00028470


	//   ....[112]....
        /*0a44*/ 	.word	0x00028490


	//   ....[113]....
        /*0a48*/ 	.word	0x00028500


	//   ....[114]....
        /*0a4c*/ 	.word	0x00028bd0


	//   ....[115]....
        /*0a50*/ 	.word	0x000291b0


	//   ....[116]....
        /*0a54*/ 	.word	0x00029340


	//   ....[117]....
        /*0a58*/ 	.word	0x000293a0


	//   ....[118]....
        /*0a5c*/ 	.word	0x00029400


	//   ....[119]....
        /*0a60*/ 	.word	0x00029460


	//   ....[120]....
        /*0a64*/ 	.word	0x00029500


	//   ....[121]....
        /*0a68*/ 	.word	0x000295f0


	//   ....[122]....
        /*0a6c*/ 	.word	0x00029720


	//   ....[123]....
        /*0a70*/ 	.word	0x000297c0


	//   ....[124]....
        /*0a74*/ 	.word	0x00029890


	//   ....[125]....
        /*0a78*/ 	.word	0x00029930


	//   ....[126]....
        /*0a7c*/ 	.word	0x00029a00


	//   ....[127]....
        /*0a80*/ 	.word	0x00029aa0


	//   ....[128]....
        /*0a84*/ 	.word	0x00029b70


	//   ....[129]....
        /*0a88*/ 	.word	0x00029c10


	//   ....[130]....
        /*0a8c*/ 	.word	0x00029cc0


	//   ....[131]....
        /*0a90*/ 	.word	0x00029d60


	//   ....[132]....
        /*0a94*/ 	.word	0x0002a000


	//   ....[133]....
        /*0a98*/ 	.word	0x0002a0b0


	//   ....[134]....
        /*0a9c*/ 	.word	0x0002a1b0


	//   ....[135]....
        /*0aa0*/ 	.word	0x0002a2a0


	//   ....[136]....
        /*0aa4*/ 	.word	0x0002a360


	//   ....[137]....
        /*0aa8*/ 	.word	0x0002a420


	//   ....[138]....
        /*0aac*/ 	.word	0x0002a4e0


	//   ....[139]....
        /*0ab0*/ 	.word	0x0002a5a0


	//   ....[140]....
        /*0ab4*/ 	.word	0x0002a660


	//   ....[141]....
        /*0ab8*/ 	.word	0x0002a720


	//   ....[142]....
        /*0abc*/ 	.word	0x0002a7e0


	//   ....[143]....
        /*0ac0*/ 	.word	0x0002a890


	//   ....[144]....
        /*0ac4*/ 	.word	0x0002a990


	//   ....[145]....
        /*0ac8*/ 	.word	0x0002a9e0


	//   ....[146]....
        /*0acc*/ 	.word	0x0002aa40


	//   ....[147]....
        /*0ad0*/ 	.word	0x0002ab20


	//   ....[148]....
        /*0ad4*/ 	.word	0x0002ae50


	//   ....[149]....
        /*0ad8*/ 	.word	0x0002aef0


	//   ....[150]....
        /*0adc*/ 	.word	0x0002b010


	//   ....[151]....
        /*0ae0*/ 	.word	0x0002b080


	//   ....[152]....
        /*0ae4*/ 	.word	0x0002b100


	//   ....[153]....
        /*0ae8*/ 	.word	0x0002b180


	//   ....[154]....
        /*0aec*/ 	.word	0x0002b200


	//   ....[155]....
        /*0af0*/ 	.word	0x0002b290


	//   ....[156]....
        /*0af4*/ 	.word	0x0002b330


	//   ....[157]....
        /*0af8*/ 	.word	0x0002b3d0


	//   ....[158]....
        /*0afc*/ 	.word	0x0002b440


	//   ....[159]....
        /*0b00*/ 	.word	0x0002b4b0


	//   ....[160]....
        /*0b04*/ 	.word	0x0002b520


	//   ....[161]....
        /*0b08*/ 	.word	0x0002b5a0


	//   ....[162]....
        /*0b0c*/ 	.word	0x0002b620


	//   ....[163]....
        /*0b10*/ 	.word	0x0002b6c0


	//   ....[164]....
        /*0b14*/ 	.word	0x0002b750


	//   ....[165]....
        /*0b18*/ 	.word	0x0002b880


	//   ....[166]....
        /*0b1c*/ 	.word	0x0002ddb0


	//   ....[167]....
        /*0b20*/ 	.word	0x0002e050


	//   ....[168]....
        /*0b24*/ 	.word	0x0002f320


	//   ....[169]....
        /*0b28*/ 	.word	0x0002f360


	//   ....[170]....
        /*0b2c*/ 	.word	0x0002f3d0


	//   ....[171]....
        /*0b30*/ 	.word	0x0002f3f0


	//----- nvinfo : EIATTR_REG_RECONFIG
	.align		4
.L_441:
        /*0b34*/ 	.byte	0x01, 0x54
	.zero		2


	//----- nvinfo : EIATTR_SYSCALL_OFFSETS
	.align		4
        /*0b38*/ 	.byte	0x04, 0x46
        /*0b3a*/ 	.short	(.L_443 - .L_442)


	//   ....[0]....
.L_442:
        /*0b3c*/ 	.word	0x00002800


	//   ....[1]....
        /*0b40*/ 	.word	0x00023430


	//   ....[2]....
        /*0b44*/ 	.word	0x00023580


	//   ....[3]....
        /*0b48*/ 	.word	0x00023670


	//   ....[4]....
        /*0b4c*/ 	.word	0x00023f20


	//   ....[5]....
        /*0b50*/ 	.word	0x00024b70


	//----- nvinfo : EIATTR_MBARRIER_INSTR_OFFSETS
	.align		4
.L_443:
        /*0b54*/ 	.byte	0x04, 0x39
        /*0b56*/ 	.short	(.L_445 - .L_444)


	//   ....[0]....
.L_444:
        /*0b58*/ 	.word	0x000002c0
        /*0b5c*/ 	.word	0x000000ff
        /*0b60*/ 	.word	0x00032400
        /*0b64*/ 	.short	0x0100
        /*0b66*/ 	.byte	0x08
	.zero		1


	//   ....[1]....
        /*0b68*/ 	.word	0x000002d0
        /*0b6c*/ 	.word	0x000000ff
        /*0b70*/ 	.word	0x00032410
        /*0b74*/ 	.short	0x0100
        /*0b76*/ 	.byte	0x08
	.zero		1


	//   ....[2]....
        /*0b78*/ 	.word	0x000002e0
        /*0b7c*/ 	.word	0x000000ff
        /*0b80*/ 	.word	0x00032420
        /*0b84*/ 	.short	0x0100
        /*0b86*/ 	.byte	0x08
	.zero		1


	//   ....[3]....
        /*0b88*/ 	.word	0x000003d0
        /*0b8c*/ 	.word	0x000000ff
        /*0b90*/ 	.word	0x00032430
        /*0b94*/ 	.short	0x0100
        /*0b96*/ 	.byte	0x08
	.zero		1


	//   ....[4]....
        /*0b98*/ 	.word	0x000003e0
        /*0b9c*/ 	.word	0x000000ff
        /*0ba0*/ 	.word	0x00032440
        /*0ba4*/ 	.short	0x0100
        /*0ba6*/ 	.byte	0x08
	.zero		1


	//   ....[5]....
        /*0ba8*/ 	.word	0x000003f0
        /*0bac*/ 	.word	0x000000ff
        /*0bb0*/ 	.word	0x00032438
        /*0bb4*/ 	.short	0x0100
        /*0bb6*/ 	.byte	0x08
	.zero		1


	//   ....[6]....
        /*0bb8*/ 	.word	0x00000400
        /*0bbc*/ 	.word	0x000000ff
        /*0bc0*/ 	.word	0x00032448
        /*0bc4*/ 	.short	0x0100
        /*0bc6*/ 	.byte	0x08
	.zero		1


	//   ....[7]....
        /*0bc8*/ 	.word	0x00000530
        /*0bcc*/ 	.word	0x000000ff
        /*0bd0*/ 	.word	0x00032450
        /*0bd4*/ 	.short	0x0100
        /*0bd6*/ 	.byte	0x08
	.zero		1


	//   ....[8]....
        /*0bd8*/ 	.word	0x00000540
        /*0bdc*/ 	.word	0x000000ff
        /*0be0*/ 	.word	0x00032460
        /*0be4*/ 	.short	0x0100
        /*0be6*/ 	.byte	0x08
	.zero		1


	//   ....[9]....
        /*0be8*/ 	.word	0x00000550
        /*0bec*/ 	.word	0x000000ff
        /*0bf0*/ 	.word	0x00032458
        /*0bf4*/ 	.short	0x0100
        /*0bf6*/ 	.byte	0x08
	.zero		1


	//   ....[10]....
        /*0bf8*/ 	.word	0x00000560
        /*0bfc*/ 	.word	0x000000ff
        /*0c00*/ 	.word	0x00032468
        /*0c04*/ 	.short	0x0100
        /*0c06*/ 	.byte	0x08
	.zero		1


	//   ....[11]....
        /*0c08*/ 	.word	0x00000650
        /*0c0c*/ 	.word	0x000000ff
        /*0c10*/ 	.word	0x00032470
        /*0c14*/ 	.short	0x0100
        /*0c16*/ 	.byte	0x06
	.zero		1


	//   ....[12]....
        /*0c18*/ 	.word	0x00000660
        /*0c1c*/ 	.word	0x000000ff
        /*0c20*/ 	.word	0x00032480
        /*0c24*/ 	.short	0x0100
        /*0c26*/ 	.byte	0x06
	.zero		1


	//   ....[13]....
        /*0c28*/ 	.word	0x00000670
        /*0c2c*/ 	.word	0x000000ff
        /*0c30*/ 	.word	0x00032478
        /*0c34*/ 	.short	0x0100
        /*0c36*/ 	.byte	0x06
	.zero		1


	//   ....[14]....
        /*0c38*/ 	.word	0x00000680
        /*0c3c*/ 	.word	0x000000ff
        /*0c40*/ 	.word	0x00032488
        /*0c44*/ 	.short	0x0100
        /*0c46*/ 	.byte	0x06
	.zero		1


	//   ....[15]....
        /*0c48*/ 	.word	0x000007b0
        /*0c4c*/ 	.word	0x000000ff
        /*0c50*/ 	.word	0x00032490
        /*0c54*/ 	.short	0x0100
        /*0c56*/ 	.byte	0x08
	.zero		1


	//   ....[16]....
        /*0c58*/ 	.word	0x000007c0
        /*0c5c*/ 	.word	0x000000ff
        /*0c60*/ 	.word	0x000324a0
        /*0c64*/ 	.short	0x0100
        /*0c66*/ 	.byte	0x08
	.zero		1


	//   ....[17]....
        /*0c68*/ 	.word	0x000007d0
        /*0c6c*/ 	.word	0x000000ff
        /*0c70*/ 	.word	0x00032498
        /*0c74*/ 	.short	0x0100
        /*0c76*/ 	.byte	0x08
	.zero		1


	//   ....[18]....
        /*0c78*/ 	.word	0x000007e0
        /*0c7c*/ 	.word	0x000000ff
        /*0c80*/ 	.word	0x000324a8
        /*0c84*/ 	.short	0x0100
        /*0c86*/ 	.byte	0x08
	.zero		1


	//   ....[19]....
        /*0c88*/ 	.word	0x00000910
        /*0c8c*/ 	.word	0x000000ff
        /*0c90*/ 	.word	0x000324b0
        /*0c94*/ 	.short	0x0100
        /*0c96*/ 	.byte	0x08
	.zero		1


	//   ....[20]....
        /*0c98*/ 	.word	0x00000920
        /*0c9c*/ 	.word	0x000000ff
        /*0ca0*/ 	.word	0x000324c0
        /*0ca4*/ 	.short	0x0100
        /*0ca6*/ 	.byte	0x08
	.zero		1


	//   ....[21]....
        /*0ca8*/ 	.word	0x00000930
        /*0cac*/ 	.word	0x000000ff
        /*0cb0*/ 	.word	0x000324b8
        /*0cb4*/ 	.short	0x0100
        /*0cb6*/ 	.byte	0x08
	.zero		1


	//   ....[22]....
        /*0cb8*/ 	.word	0x00000940
        /*0cbc*/ 	.word	0x000000ff
        /*0cc0*/ 	.word	0x000324c8
        /*0cc4*/ 	.short	0x0100
        /*0cc6*/ 	.byte	0x08
	.zero		1


	//   ....[23]....
        /*0cc8*/ 	.word	0x00002a50
        /*0ccc*/ 	.word	0x000000ff
        /*0cd0*/ 	.word	0x00032400
        /*0cd4*/ 	.short	0x010a
        /*0cd6*/ 	.byte	0x2e
	.zero		1


	//   ....[24]....
        /*0cd8*/ 	.word	0x00002ec0
        /*0cdc*/ 	.word	0x00000018
        /*0ce0*/ 	.word	0x00000000
        /*0ce4*/ 	.short	0x010a
        /*0ce6*/ 	.byte	0x3f
	.zero		1


	//   ....[25]....
        /*0ce8*/ 	.word	0x00002f20
        /*0cec*/ 	.word	0x00000018
        /*0cf0*/ 	.word	0x00000000
        /*0cf4*/ 	.short	0x010a
        /*0cf6*/ 	.byte	0x3f
	.zero		1


	//   ....[26]....
        /*0cf8*/ 	.word	0x000032d0
        /*0cfc*/ 	.word	0x000000ff
        /*0d00*/ 	.word	0x00032410
        /*0d04*/ 	.short	0x010a
        /*0d06*/ 	.byte	0x2e
	.zero		1


	//   ....[27]....
        /*0d08*/ 	.word	0x000033d0
        /*0d0c*/ 	.word	0x00000008
        /*0d10*/ 	.word	0x00000000
        /*0d14*/ 	.short	0x010a
        /*0d16*/ 	.byte	0x3f
	.zero		1


	//   ....[28]....
        /*0d18*/ 	.word	0x00003430
        /*0d1c*/ 	.word	0x00000008
        /*0d20*/ 	.word	0x00000000
        /*0d24*/ 	.short	0x010a
        /*0d26*/ 	.byte	0x3f
	.zero		1


	//   ....[29]....
        /*0d28*/ 	.word	0x00004120
        /*0d2c*/ 	.word	0x00000008
        /*0d30*/ 	.word	0x00000000
        /*0d34*/ 	.short	0x0101
        /*0d36*/ 	.byte	0x3f
	.zero		1


	//   ....[30]....
        /*0d38*/ 	.word	0x000093b0
        /*0d3c*/ 	.word	0x00000013
        /*0d40*/ 	.word	0x00000000
        /*0d44*/ 	.short	0x0101
        /*0d46*/ 	.byte	0x3f
	.zero		1


	//   ....[31]....
        /*0d48*/ 	.word	0x00009ae0
        /*0d4c*/ 	.word	0x00000003
        /*0d50*/ 	.word	0x00000000
        /*0d54*/ 	.short	0x010a
        /*0d56*/ 	.byte	0x3f
	.zero		1


	//   ....[32]....
        /*0d58*/ 	.word	0x00009be0
        /*0d5c*/ 	.word	0x00000000
        /*0d60*/ 	.word	0x00000000
        /*0d64*/ 	.short	0x010a
        /*0d66*/ 	.byte	0x3f
	.zero		1


	//   ....[33]....
        /*0d68*/ 	.word	0x0000a010
        /*0d6c*/ 	.word	0x00000003
        /*0d70*/ 	.word	0x00000000
        /*0d74*/ 	.short	0x010a
        /*0d76*/ 	.byte	0x3f
	.zero		1


	//   ....[34]....
        /*0d78*/ 	.word	0x0000a0c0
        /*0d7c*/ 	.word	0x00000004
        /*0d80*/ 	.word	0x00000000
        /*0d84*/ 	.short	0x010a
        /*0d86*/ 	.byte	0x3f
	.zero		1


	//   ....[35]....
        /*0d88*/ 	.word	0x0000ad80
        /*0d8c*/ 	.word	0x00000003
        /*0d90*/ 	.word	0x00000000
        /*0d94*/ 	.short	0x0101
        /*0d96*/ 	.byte	0x3f
	.zero		1


	//   ....[36]....
        /*0d98*/ 	.word	0x00013060
        /*0d9c*/ 	.word	0x00000000
        /*0da0*/ 	.word	0x00000000
        /*0da4*/ 	.short	0x0101
        /*0da6*/ 	.byte	0x3f
	.zero		1


	//   ....[37]....
        /*0da8*/ 	.word	0x00013260
        /*0dac*/ 	.word	0x00000005
        /*0db0*/ 	.word	0x00000000
        /*0db4*/ 	.short	0x010a
        /*0db6*/ 	.byte	0x3f
	.zero		1


	//   ....[38]....
        /*0db8*/ 	.word	0x00013360
        /*0dbc*/ 	.word	0x00000000
        /*0dc0*/ 	.word	0x00000000
        /*0dc4*/ 	.short	0x010a
        /*0dc6*/ 	.byte	0x3f
	.zero		1


	//   ....[39]....
        /*0dc8*/ 	.word	0x00013790
        /*0dcc*/ 	.word	0x00000005
        /*0dd0*/ 	.word	0x00000000
        /*0dd4*/ 	.short	0x010a
        /*0dd6*/ 	.byte	0x3f
	.zero		1


	//   ....[40]....
        /*0dd8*/ 	.word	0x00013840
        /*0ddc*/ 	.word	0x00000004
        /*0de0*/ 	.word	0x00000000
        /*0de4*/ 	.short	0x010a
        /*0de6*/ 	.byte	0x3f
	.zero		1


	//   ....[41]....
        /*0de8*/ 	.word	0x00014500
        /*0dec*/ 	.word	0x00000004
        /*0df0*/ 	.word	0x00000000
        /*0df4*/ 	.short	0x0101
        /*0df6*/ 	.byte	0x3f
	.zero		1


	//   ....[42]....
        /*0df8*/ 	.word	0x0001dc50
        /*0dfc*/ 	.word	0x00000000
        /*0e00*/ 	.word	0x00000000
        /*0e04*/ 	.short	0x0101
        /*0e06*/ 	.byte	0x3f
	.zero		1


	//   ....[43]....
        /*0e08*/ 	.word	0x00020890
        /*0e0c*/ 	.word	0x000000ff
        /*0e10*/ 	.word	0x00000000
        /*0e14*/ 	.short	0x0101
        /*0e16*/ 	.byte	0x04
	.zero		1


	//   ....[44]....
        /*0e18*/ 	.word	0x00023a80
        /*0e1c*/ 	.word	0x00000000
        /*0e20*/ 	.word	0x00032440
        /*0e24*/ 	.short	0x010a
        /*0e26*/ 	.byte	0x3f
	.zero		1


	//   ....[45]....
        /*0e28*/ 	.word	0x00024910
        /*0e2c*/ 	.word	0x00000008
        /*0e30*/ 	.word	0x00032400
        /*0e34*/ 	.short	0x0107
        /*0e36*/ 	.byte	0x3f
	.zero		1


	//   ....[46]....
        /*0e38*/ 	.word	0x000249b0
        /*0e3c*/ 	.word	0x00000002
        /*0e40*/ 	.word	0x00032400
        /*0e44*/ 	.short	0x0101
        /*0e46*/ 	.byte	0x3f
	.zero		1


	//   ....[47]....
        /*0e48*/ 	.word	0x00025500
        /*0e4c*/ 	.word	0x00000008
        /*0e50*/ 	.word	0x00032410
        /*0e54*/ 	.short	0x0107
        /*0e56*/ 	.byte	0x3f
	.zero		1


	//   ....[48]....
        /*0e58*/ 	.word	0x00025600
        /*0e5c*/ 	.word	0x00000002
        /*0e60*/ 	.word	0x00032410
        /*0e64*/ 	.short	0x0101
        /*0e66*/ 	.byte	0x3f
	.zero		1


	//   ....[49]....
        /*0e68*/ 	.word	0x00025620
        /*0e6c*/ 	.word	0x00000002
        /*0e70*/ 	.word	0x00032420
        /*0e74*/ 	.short	0x010a
        /*0e76*/ 	.byte	0x3f
	.zero		1


	//   ....[50]....
        /*0e78*/ 	.word	0x00025730
        /*0e7c*/ 	.word	0x00000002
        /*0e80*/ 	.word	0x00032460
        /*0e84*/ 	.short	0x010a
        /*0e86*/ 	.byte	0x3f
	.zero		1


	//   ....[51]....
        /*0e88*/ 	.word	0x00025ff0
        /*0e8c*/ 	.word	0x00000003
        /*0e90*/ 	.word	0x00032440
        /*0e94*/ 	.short	0x010a
        /*0e96*/ 	.byte	0x3f
	.zero		1


	//   ....[52]....
        /*0e98*/ 	.word	0x00026240
        /*0e9c*/ 	.word	0x00000003
        /*0ea0*/ 	.word	0x00032460
        /*0ea4*/ 	.short	0x010a
        /*0ea6*/ 	.byte	0x3f
	.zero		1


	//   ....[53]....
        /*0ea8*/ 	.word	0x00026aa0
        /*0eac*/ 	.word	0x00000002
        /*0eb0*/ 	.word	0x00032440
        /*0eb4*/ 	.short	0x010a
        /*0eb6*/ 	.byte	0x3f
	.zero		1


	//   ....[54]....
        /*0eb8*/ 	.word	0x00026ce0
        /*0ebc*/ 	.word	0x00000002
        /*0ec0*/ 	.word	0x00032460
        /*0ec4*/ 	.short	0x010a
        /*0ec6*/ 	.byte	0x3f
	.zero		1


	//   ....[55]....
        /*0ec8*/ 	.word	0x000274b0
        /*0ecc*/ 	.word	0x00000003
        /*0ed0*/ 	.word	0x00032440
        /*0ed4*/ 	.short	0x010a
        /*0ed6*/ 	.byte	0x3f
	.zero		1


	//   ....[56]....
        /*0ed8*/ 	.word	0x00027700
        /*0edc*/ 	.word	0x00000003
        /*0ee0*/ 	.word	0x00032460
        /*0ee4*/ 	.short	0x010a
        /*0ee6*/ 	.byte	0x3f
	.zero		1


	//   ....[57]....
        /*0ee8*/ 	.word	0x00028b50
        /*0eec*/ 	.word	0x00000000
        /*0ef0*/ 	.word	0x00032420
        /*0ef4*/ 	.short	0x010a
        /*0ef6*/ 	.byte	0x3f
	.zero		1


	//   ....[58]....
        /*0ef8*/ 	.word	0x00028d10
        /*0efc*/ 	.word	0x00000006
        /*0f00*/ 	.word	0x00000000
        /*0f04*/ 	.short	0x010a
        /*0f06*/ 	.byte	0x3f
	.zero		1


	//   ....[59]....
        /*0f08*/ 	.word	0x00028d80
        /*0f0c*/ 	.word	0x00000007
        /*0f10*/ 	.word	0x00000000
        /*0f14*/ 	.short	0x010a
        /*0f16*/ 	.byte	0x3f
	.zero		1


	//   ....[60]....
        /*0f18*/ 	.word	0x00028df0
        /*0f1c*/ 	.word	0x00000004
        /*0f20*/ 	.word	0x00000000
        /*0f24*/ 	.short	0x010a
        /*0f26*/ 	.byte	0x3f
	.zero		1


	//   ....[61]....
        /*0f28*/ 	.word	0x00028e20
        /*0f2c*/ 	.word	0x00000003
        /*0f30*/ 	.word	0x00000000
        /*0f34*/ 	.short	0x010a
        /*0f36*/ 	.byte	0x3f
	.zero		1


	//   ....[62]....
        /*0f38*/ 	.word	0x00028e90
        /*0f3c*/ 	.word	0x00000009
        /*0f40*/ 	.word	0x00032400
        /*0f44*/ 	.short	0x010a
        /*0f46*/ 	.byte	0x3f
	.zero		1


	//   ....[63]....
        /*0f48*/ 	.word	0x00028ee0
        /*0f4c*/ 	.word	0x00000018
        /*0f50*/ 	.word	0x00000000
        /*0f54*/ 	.short	0x010a
        /*0f56*/ 	.byte	0x3f
	.zero		1


	//   ....[64]....
        /*0f58*/ 	.word	0x00028f40
        /*0f5c*/ 	.word	0x00000009
        /*0f60*/ 	.word	0x00032410
        /*0f64*/ 	.short	0x010a
        /*0f66*/ 	.byte	0x3f
	.zero		1


	//   ....[65]....
        /*0f68*/ 	.word	0x00028f90
        /*0f6c*/ 	.word	0x00000008
        /*0f70*/ 	.word	0x00000000
        /*0f74*/ 	.short	0x010a
        /*0f76*/ 	.byte	0x3f
	.zero		1


	//   ....[66]....
        /*0f78*/ 	.word	0x00028fe0
        /*0f7c*/ 	.word	0x00000000
        /*0f80*/ 	.word	0x00000000
        /*0f84*/ 	.short	0x010a
        /*0f86*/ 	.byte	0x3f
	.zero		1


	//   ....[67]....
        /*0f88*/ 	.word	0x00029030
        /*0f8c*/ 	.word	0x00000004
        /*0f90*/ 	.word	0x00000000
        /*0f94*/ 	.short	0x010a
        /*0f96*/ 	.byte	0x3f
	.zero		1


	//   ....[68]....
        /*0f98*/ 	.word	0x00029080
        /*0f9c*/ 	.word	0x00000000
        /*0fa0*/ 	.word	0x00000000
        /*0fa4*/ 	.short	0x010a
        /*0fa6*/ 	.byte	0x3f
	.zero		1


	//   ....[69]....
        /*0fa8*/ 	.word	0x000290d0
        /*0fac*/ 	.word	0x00000004
        /*0fb0*/ 	.word	0x00000000
        /*0fb4*/ 	.short	0x010a
        /*0fb6*/ 	.byte	0x3f
	.zero		1


	//   ....[70]....
        /*0fb8*/ 	.word	0x00029270
        /*0fbc*/ 	.word	0x00000000
        /*0fc0*/ 	.word	0x00032440
        /*0fc4*/ 	.short	0x010a
        /*0fc6*/ 	.byte	0x3f
	.zero		1


	//   ....[71]....
        /*0fc8*/ 	.word	0x0002ab70
        /*0fcc*/ 	.word	0x00000002
        /*0fd0*/ 	.word	0x00032420
        /*0fd4*/ 	.short	0x010a
        /*0fd6*/ 	.byte	0x3f
	.zero		1


	//   ....[72]....
        /*0fd8*/ 	.word	0x0002abc0
        /*0fdc*/ 	.word	0x00000002
        /*0fe0*/ 	.word	0x00032460
        /*0fe4*/ 	.short	0x010a
        /*0fe6*/ 	.byte	0x3f
	.zero		1


	//   ....[73]....
        /*0fe8*/ 	.word	0x0002ac10
        /*0fec*/ 	.word	0x00000003
        /*0ff0*/ 	.word	0x00032440
        /*0ff4*/ 	.short	0x010a
        /*0ff6*/ 	.byte	0x3f
	.zero		1


	//   ....[74]....
        /*0ff8*/ 	.word	0x0002ac60
        /*0ffc*/ 	.word	0x00000003
        /*1000*/ 	.word	0x00032460
        /*1004*/ 	.short	0x010a
        /*1006*/ 	.byte	0x3f
	.zero		1


	//   ....[75]....
        /*1008*/ 	.word	0x0002acb0
        /*100c*/ 	.word	0x00000002
        /*1010*/ 	.word	0x00032440
        /*1014*/ 	.short	0x010a
        /*1016*/ 	.byte	0x3f
	.zero		1


	//   ....[76]....
        /*1018*/ 	.word	0x0002ad00
        /*101c*/ 	.word	0x00000002
        /*1020*/ 	.word	0x00032460
        /*1024*/ 	.short	0x010a
        /*1026*/ 	.byte	0x3f
	.zero		1


	//   ....[77]....
        /*1028*/ 	.word	0x0002ad50
        /*102c*/ 	.word	0x00000003
        /*1030*/ 	.word	0x00032440
        /*1034*/ 	.short	0x010a
        /*1036*/ 	.byte	0x3f
	.zero		1


	//   ....[78]....
        /*1038*/ 	.word	0x0002ada0
        /*103c*/ 	.word	0x00000003
        /*1040*/ 	.word	0x00032460
        /*1044*/ 	.short	0x010a
        /*1046*/ 	.byte	0x3f
	.zero		1


	//   ....[79]....
        /*1048*/ 	.word	0x0002b7a0
        /*104c*/ 	.word	0x00000000
        /*1050*/ 	.word	0x00032420
        /*1054*/ 	.short	0x010a
        /*1056*/ 	.byte	0x3f
	.zero		1


	//   ....[80]....
        /*1058*/ 	.word	0x0002b940
        /*105c*/ 	.word	0x00000006
        /*1060*/ 	.word	0x00000000
        /*1064*/ 	.short	0x010a
        /*1066*/ 	.byte	0x3f
	.zero		1


	//   ....[81]....
        /*1068*/ 	.word	0x0002b990
        /*106c*/ 	.word	0x00000007
        /*1070*/ 	.word	0x00000000
        /*1074*/ 	.short	0x010a
        /*1076*/ 	.byte	0x3f
	.zero		1


	//   ....[82]....
        /*1078*/ 	.word	0x0002b9e0
        /*107c*/ 	.word	0x00000004
        /*1080*/ 	.word	0x00000000
        /*1084*/ 	.short	0x010a
        /*1086*/ 	.byte	0x3f
	.zero		1


	//   ....[83]....
        /*1088*/ 	.word	0x0002bd90
        /*108c*/ 	.word	0x0000000c
        /*1090*/ 	.word	0x00000000
        /*1094*/ 	.short	0x010a
        /*1096*/ 	.byte	0x3f
	.zero		1


	//   ....[84]....
        /*1098*/ 	.word	0x0002bed0
        /*109c*/ 	.word	0x00000002
        /*10a0*/ 	.word	0x00000000
        /*10a4*/ 	.short	0x010a
        /*10a6*/ 	.byte	0x3f
	.zero		1


	//   ....[85]....
        /*10a8*/ 	.word	0x0002c530
        /*10ac*/ 	.word	0x0000000b
        /*10b0*/ 	.word	0x00000000
        /*10b4*/ 	.short	0x010a
        /*10b6*/ 	.byte	0x3f
	.zero		1


	//   ....[86]....
        /*10b8*/ 	.word	0x0002c670
        /*10bc*/ 	.word	0x00000008
        /*10c0*/ 	.word	0x00000000
        /*10c4*/ 	.short	0x010a
        /*10c6*/ 	.byte	0x3f
	.zero		1


	//   ....[87]....
        /*10c8*/ 	.word	0x0002d8e0
        /*10cc*/ 	.word	0x00000002
        /*10d0*/ 	.word	0x00000000
        /*10d4*/ 	.short	0x0101
        /*10d6*/ 	.byte	0x3f
	.zero		1


	//   ....[88]....
        /*10d8*/ 	.word	0x00047030
        /*10dc*/ 	.word	0x00000004
        /*10e0*/ 	.word	0x00000000
        /*10e4*/ 	.short	0x0101
        /*10e6*/ 	.byte	0x3f
	.zero		1


	//   ....[89]....
        /*10e8*/ 	.word	0x00047060
        /*10ec*/ 	.word	0x00000002
        /*10f0*/ 	.word	0x00000000
        /*10f4*/ 	.short	0x010a
        /*10f6*/ 	.byte	0x3f
	.zero		1


	//   ....[90]....
        /*10f8*/ 	.word	0x000470b0
        /*10fc*/ 	.word	0x00000008
        /*1100*/ 	.word	0x00000000
        /*1104*/ 	.short	0x010a
        /*1106*/ 	.byte	0x3f
	.zero		1


	//----- nvinfo : EIATTR_NUM_MBARRIERS
	.align		4
.L_445:
        /*1108*/ 	.byte	0x03, 0x38
        /*110a*/ 	.short	0x0017


	//----- nvinfo : EIATTR_EXIT_INSTR_OFFSETS
	.align		4
        /*110c*/ 	.byte	0x04, 0x1c
        /*110e*/ 	.short	(.L_447 - .L_446)


	//   ....[0]....
.L_446:
        /*1110*/ 	.word	0x00000b90


	//   ....[1]....
        /*1114*/ 	.word	0x00021bd0


	//   ....[2]....
        /*1118*/ 	.word	0x00028e70


	//----- nvinfo : EIATTR_MAX_THREADS
	.align		4
.L_447:
        /*111c*/ 	.byte	0x04, 0x05
        /*111e*/ 	.short	(.L_449 - .L_448)
.L_448:
        /*1120*/ 	.word	0x00000180
        /*1124*/ 	.word	0x00000001
        /*1128*/ 	.word	0x00000001


	//----- nvinfo : EIATTR_CRS_STACK_SIZE
	.align		4
.L_449:
        /*112c*/ 	.byte	0x04, 0x1e
        /*112e*/ 	.short	(.L_451 - .L_450)
.L_450:
        /*1130*/ 	.word	0x00000000


	//----- nvinfo : EIATTR_CBANK_PARAM_SIZE
	.align		4
.L_451:
        /*1134*/ 	.byte	0x03, 0x19
        /*1136*/ 	.short	0x0bf0


	//----- nvinfo : EIATTR_PARAM_CBANK
	.align		4
        /*1138*/ 	.byte	0x04, 0x0a
        /*113a*/ 	.short	(.L_453 - .L_452)
	.align		4
.L_452:
        /*113c*/ 	.word	index@(.nv.constant0._ZN7cutlass13device_kernelIN5flash11enable_sm90INS1_16FlashAttnFwdSm90INS1_25CollectiveMainloopFwdSm90ILi2EN4cute5tupleIJNS5_1CILi1EEES8_S8_EEENS6_IJNS7_ILi128EEENS7_ILi96EEENS7_ILi64EEEEEELi256ENS_6half_tEfNS_4arch4Sm90ELb0ELb1ELb0ELb1ELb0ELb0ELb1ELb1ELb0ELb1ELb0ELb0EEENS1_21CollectiveEpilogueFwdINS6_IJSA_NS7_ILi256EEESB_EEES9_SE_SG_Li256ELb1ELb1ELb0ELb0EEENS1_36VarlenDynamicPersistentTileSchedulerILi128ELi96ELi256ELi128ELb0ELb1ELb1ELb1ELb0ELb1EEEEEEEEEvNT_6ParamsE)
        /*1140*/ 	.short	0x0210
        /*1142*/ 	.short	0x0bf0


	//----- nvinfo : EIATTR_SW_WAR
	.align		4
.L_453:
        /*1144*/ 	.byte	0x04, 0x36
        /*1146*/ 	.short	(.L_455 - .L_454)
.L_454:
        /*1148*/ 	.word	0x00000008
.L_455:


//--------------------- .nv.info._ZN7cutlass13device_kernelIN5flash11enable_sm90INS1_16FlashAttnFwdSm90INS1_25CollectiveMainloopFwdSm90ILi2EN4cute5tupleIJNS5_1CILi1EEES8_S8_EEENS6_IJNS7_ILi128EEENS7_ILi96EEENS7_ILi64EEEEEELi256ENS_6half_tEfNS_4arch4Sm90ELb0ELb1ELb0ELb1ELb0ELb1ELb1ELb1ELb0ELb1ELb0ELb0EEENS1_21CollectiveEpilogueFwdINS6_IJSA_NS7_ILi256EEESB_EEES9_SE_SG_Li256ELb1ELb1ELb0ELb0EEENS1_36VarlenDynamicPersistentTileSchedulerILi128ELi96ELi256ELi128ELb0ELb1ELb1ELb1ELb0ELb1EEEEEEEEEvNT_6ParamsE --------------------------
	.section	.nv.info._ZN7cutlass13device_kernelIN5flash11enable_sm90INS1_16FlashAttnFwdSm90INS1_25CollectiveMainloopFwdSm90ILi2EN4cute5tupleIJNS5_1CILi1EEES8_S8_EEENS6_IJNS7_ILi128EEENS7_ILi96EEENS7_ILi64EEEEEELi256ENS_6half_tEfNS_4arch4Sm90ELb0ELb1ELb0ELb1ELb0ELb1ELb1ELb1ELb0ELb1ELb0ELb0EEENS1_21CollectiveEpilogueFwdINS6_IJSA_NS7_ILi256EEESB_EEES9_SE_SG_Li256ELb1ELb1ELb0ELb0EEENS1_36VarlenDynamicPersistentTileSchedulerILi128ELi96ELi256ELi128ELb0ELb1ELb1ELb1ELb0ELb1EEEEEEEEEvNT_6ParamsE,"",@"SHT_CUDA_INFO"
	.sectionflags	@""
	.align	4


	//----- nvinfo : EIATTR_CUDA_API_VERSION
	.align		4
        /*0000*/ 	.byte	0x04, 0x37
        /*0002*/ 	.short	(.L_457 - .L_456)
.L_456:
        /*0004*/ 	.word	0x00000082


	//----- nvinfo : EIATTR_KPARAM_INFO
	.align		4
.L_457:
        /*0008*/ 	.byte	0x04, 0x17
        /*000a*/ 	.short	(.L_459 - .L_458)
.L_458:
        /*000c*/ 	.word	0x00000000
        /*0010*/ 	.short	0x0000
        /*0012*/ 	.short	0x0070
        /*0014*/ 	.byte	0x00, 0xf0, 0x01, 0x2e


	//----- nvinfo : EIATTR_SPARSE_MMA_MASK
	.align		4
.L_459:
        /*0018*/ 	.byte	0x03, 0x50
        /*001a*/ 	.short	0x0000


	//----- nvinfo : EIATTR_MAXREG_COUNT
	.align		4
        /*001c*/ 	.byte	0x03, 0x1b
        /*001e*/ 	.short	0x00a8


	//----- nvinfo : EIATTR_NUM_BARRIERS
	.align		4
        /*0020*/ 	.byte	0x02, 0x4c
        /*0022*/ 	.byte	0x10
	.zero		1


	//----- nvinfo : EIATTR_EXTERNS
	.align		4
        /*0024*/ 	.byte	0x04, 0x0f
        /*0026*/ 	.short	(.L_461 - .L_460)


	//   ....[0]....
	.align		4
.L_460:
        /*0028*/ 	.word	index@(__assertfail)


	//----- nvinfo : EIATTR_ANNOTATIONS
	.align		4
.L_461:
        /*002c*/ 	.byte	0x04, 0x55
        /*002e*/ 	.short	(.L_463 - .L_462)


	//   ....[0]....
.L_462:
        /* <DEDUP_REMOVED lines=100> */


	//----- nvinfo : EIATTR_MERCURY_ISA_VERSION
	.align		4
.L_463:
        /*0660*/ 	.byte	0x03, 0x5f
        /*0662*/ 	.short	0x0101


	//----- nvinfo : EIATTR_UNUSED_LOAD_BYTE_OFFSET
	.align		4
        /*0664*/ 	.byte	0x04, 0x44
        /*0666*/ 	.short	(.L_465 - .L_464)


	//   ....[0]....
.L_464:
        /*0668*/ 	.word	0x00000be0
        /*066c*/ 	.word	0x0000fff0


	//   ....[1]....
        /*0670*/ 	.word	0x0002a7d0
        /*0674*/ 	.word	0x0000fff0


	//----- nvinfo : EIATTR_INT_WARP_WIDE_INSTR_OFFSETS
	.align		4
.L_465:
        /*0678*/ 	.byte	0x04, 0x31
        /*067a*/ 	.short	(.L_467 - .L_466)


	//   ....[0]....
.L_466:
        /*067c*/ 	.word	0x000001e0


	//   ....[1]....
        /*0680*/ 	.word	0x00000220


	//   ....[2]....
        /*0684*/ 	.word	0x00000290


	//   ....[3]....
        /*0688*/ 	.word	0x000002a0


	//   ....[4]....
        /*068c*/ 	.word	0x00030650


	//   ....[5]....
        /*0690*/ 	.word	0x000306e0


	//   ....[6]....
        /*0694*/ 	.word	0x000352a0


	//   ....[7]....
        /*0698*/ 	.word	0x00035330


	//----- nvinfo : EIATTR_COOP_GROUP_MASK_REGIDS
	.align		4
.L_467:
        /*069c*/ 	.byte	0x04, 0x29
        /*069e*/ 	.short	(.L_469 - .L_468)


	//   ....[0]....
.L_468:
        /*06a0*/ 	.word	0xffffffff


	//   ....[1]....
        /*06a4*/ 	.word	0xffffffff


	//   ....[2]....
        /*06a8*/ 	.word	0xffffffff


	//   ....[3]....
        /*06ac*/ 	.word	0xffffffff


	//   ....[4]....
        /*06b0*/ 	.word	0xffffffff


	//   ....[5]....
        /*06b4*/ 	.word	0xffffffff


	//   ....[6]....
        /*06b8*/ 	.word	0xffffffff


	//   ....[7]....
        /*06bc*/ 	.word	0xffffffff


	//   ....[8]....
        /*06c0*/ 	.word	0xffffffff


	//   ....[9]....
        /*06c4*/ 	.word	0xffffffff


	//   ....[10]....
        /*06c8*/ 	.word	0xffffffff


	//   ....[11]....
        /*06cc*/ 	.word	0xffffffff


	//   ....[12]....
        /*06d0*/ 	.word	0xffffffff


	//   ....[13]....
        /*06d4*/ 	.word	0xffffffff


	//   ....[14]....
        /*06d8*/ 	.word	0xffffffff


	//   ....[15]....
        /*06dc*/ 	.word	0xffffffff


	//   ....[16]....
        /*06e0*/ 	.word	0xffffffff


	//   ....[17]....
        /*06e4*/ 	.word	0xffffffff


	//   ....[18]....
        /*06e8*/ 	.word	0xffffffff


	//   ....[19]....
        /*06ec*/ 	.word	0xffffffff


	//   ....[20]....
        /*06f0*/ 	.word	0xffffffff


	//   ....[21]....
        /*06f4*/ 	.word	0xffffffff


	//   ....[22]....
        /*06f8*/ 	.word	0xffffffff


	//   ....[23]....
        /*06fc*/ 	.word	0xffffffff


	//   ....[24]....
        /*0700*/ 	.word	0xffffffff


	//   ....[25]....
        /*0704*/ 	.word	0xffffffff


	//   ....[26]....
        /*0708*/ 	.word	0xffffffff


	//   ....[27]....
        /*070c*/ 	.word	0xffffffff


	//   ....[28]....
        /*0710*/ 	.word	0xffffffff


	//   ....[29]....
        /*0714*/ 	.word	0xffffffff


	//   ....[30]....
        /*0718*/ 	.word	0xffffffff


	//   ....[31]....
        /*071c*/ 	.word	0xffffffff


	//   ....[32]....
        /*0720*/ 	.word	0xffffffff


	//   ....[33]....
        /*0724*/ 	.word	0xffffffff


	//   ....[34]....
        /*0728*/ 	.word	0xffffffff


	//   ....[35]....
        /*072c*/ 	.word	0xffffffff


	//   ....[36]....
        /*0730*/ 	.word	0xffffffff


	//   ....[37]....
        /*0734*/ 	.word	0xffffffff


	//   ....[38]....
        /*0738*/ 	.word	0xffffffff


	//   ....[39]....
        /*073c*/ 	.word	0xffffffff


	//   ....[40]....
        /*0740*/ 	.word	0xffffffff


	//   ....[41]....
        /*0744*/ 	.word	0xffffffff


	//   ....[42]....
        /*0748*/ 	.word	0xffffffff


	//   ....[43]....
        /*074c*/ 	.word	0xffffffff


	//   ....[44]....
        /*0750*/ 	.word	0xffffffff


	//   ....[45]....
        /*0754*/ 	.word	0xffffffff


	//   ....[46]....
        /*0758*/ 	.word	0xffffffff


	//   ....[47]....
        /*075c*/ 	.word	0xffffffff


	//   ....[48]....
        /*0760*/ 	.word	0xffffffff


	//   ....[49]....
        /*0764*/ 	.word	0xffffffff


	//   ....[50]....
        /*0768*/ 	.word	0xffffffff


	//   ....[51]....
        /*076c*/ 	.word	0xffffffff


	//   ....[52]....
        /*0770*/ 	.word	0xffffffff


	//   ....[53]....
        /*0774*/ 	.word	0xffffffff


	//   ....[54]....
        /*0778*/ 	.word	0xffffffff


	//   ....[55]....
        /*077c*/ 	.word	0xffffffff


	//   ....[56]....
        /*0780*/ 	.word	0xffffffff


	//   ....[57]....
        /*0784*/ 	.word	0xffffffff


	//   ....[58]....
        /*0788*/ 	.word	0xffffffff


	//   ....[59]....
        /*078c*/ 	.word	0xffffffff


	//   ....[60]....
        /*0790*/ 	.word	0xffffffff


	//   ....[61]....
        /*0794*/ 	.word	0xffffffff


	//   ....[62]....
        /*0798*/ 	.word	0xffffffff


	//   ....[63]....
        /*079c*/ 	.word	0xffffffff


	//   ....[64]....
        /*07a0*/ 	.word	0xffffffff


	//   ....[65]....
        /*07a4*/ 	.word	0xffffffff


	//   ....[66]....
        /*07a8*/ 	.word	0xffffffff


	//   ....[67]....
        /*07ac*/ 	.word	0xffffffff


	//   ....[68]....
        /*07b0*/ 	.word	0xffffffff


	//   ....[69]....
        /*07b4*/ 	.word	0xffffffff


	//   ....[70]....
        /*07b8*/ 	.word	0xffffffff


	//   ....[71]....
        /*07bc*/ 	.word	0xffffffff


	//   ....[72]....
        /*07c0*/ 	.word	0xffffffff


	//   ....[73]....
        /*07c4*/ 	.word	0xffffffff


	//   ....[74]....
        /*07c8*/ 	.word	0xffffffff


	//   ....[75]....
        /*07cc*/ 	.word	0xffffffff


	//   ....[76]....
        /*07d0*/ 	.word	0xffffffff


	//   ....[77]....
        /*07d4*/ 	.word	0xffffffff


	//   ....[78]....
        /*07d8*/ 	.word	0xffffffff


	//   ....[79]....
        /*07dc*/ 	.word	0xffffffff


	//   ....[80]....
        /*07e0*/ 	.word	0xffffffff


	//   ....[81]....
        /*07e4*/ 	.word	0xffffffff


	//   ....[82]....
        /*07e8*/ 	.word	0xffffffff


	//   ....[83]....
        /*07ec*/ 	.word	0xffffffff


	//   ....[84]....
        /*07f0*/ 	.word	0xffffffff


	//   ....[85]....
        /*07f4*/ 	.word	0xffffffff


	//   ....[86]....
        /*07f8*/ 	.word	0xffffffff


	//   ....[87]....
        /*07fc*/ 	.word	0xffffffff


	//   ....[88]....
        /*0800*/ 	.word	0xffffffff


	//   ....[89]....
        /*0804*/ 	.word	0xffffffff


	//   ....[90]....
        /*0808*/ 	.word	0xffffffff


	//   ....[91]....
        /*080c*/ 	.word	0xffffffff


	//   ....[92]....
        /*0810*/ 	.word	0xffffffff


	//   ....[93]....
        /*0814*/ 	.word	0xffffffff


	//   ....[94]....
        /*0818*/ 	.word	0xffffffff


	//   ....[95]....
        /*081c*/ 	.word	0xffffffff


	//   ....[96]....
        /*0820*/ 	.word	0xffffffff


	//   ....[97]....
        /*0824*/ 	.word	0xffffffff


	//   ....[98]....
        /*0828*/ 	.word	0xffffffff


	//   ....[99]....
        /*082c*/ 	.word	0xffffffff


	//   ....[100]....
        /*0830*/ 	.word	0xffffffff


	//   ....[101]....
        /*0834*/ 	.word	0xffffffff


	//   ....[102]....
        /*0838*/ 	.word	0xffffffff


	//   ....[103]....
        /*083c*/ 	.word	0xffffffff


	//   ....[104]....
        /*0840*/ 	.word	0xffffffff


	//   ....[105]....
        /*0844*/ 	.word	0xffffffff


	//   ....[106]....
        /*0848*/ 	.word	0xffffffff


	//   ....[107]....
        /*084c*/ 	.word	0xffffffff


	//   ....[108]....
        /*0850*/ 	.word	0xffffffff


	//   ....[109]....
        /*0854*/ 	.word	0xffffffff


	//   ....[110]....
        /*0858*/ 	.word	0xffffffff


	//   ....[111]....
        /*085c*/ 	.word	0xffffffff


	//   ....[112]....
        /*0860*/ 	.word	0xffffffff


	//   ....[113]....
        /*0864*/ 	.word	0xffffffff


	//   ....[114]....
        /*0868*/ 	.word	0xffffffff


	//   ....[115]....
        /*086c*/ 	.word	0xffffffff


	//   ....[116]....
        /*0870*/ 	.word	0xffffffff


	//   ....[117]....
        /*0874*/ 	.word	0xffffffff


	//   ....[118]....
        /*0878*/ 	.word	0xffffffff


	//   ....[119]....
        /*087c*/ 	.word	0xffffffff


	//   ....[120]....
        /*0880*/ 	.word	0xffffffff


	//   ....[121]....
        /*0884*/ 	.word	0xffffffff


	//   ....[122]....
        /*0888*/ 	.word	0xffffffff


	//   ....[123]....
        /*088c*/ 	.word	0xffffffff


	//   ....[124]....
        /*0890*/ 	.word	0xffffffff


	//   ....[125]....
        /*0894*/ 	.word	0xffffffff


	//   ....[126]....
        /*0898*/ 	.word	0xffffffff


	//   ....[127]....
        /*089c*/ 	.word	0xffffffff


	//   ....[128]....
        /*08a0*/ 	.word	0xffffffff


	//   ....[129]....
        /*08a4*/ 	.word	0xffffffff


	//   ....[130]....
        /*08a8*/ 	.word	0xffffffff


	//   ....[131]....
        /*08ac*/ 	.word	0xffffffff


	//   ....[132]....
        /*08b0*/ 	.word	0x0500000f


	//   ....[133]....
        /*08b4*/ 	.word	0x0500000f


	//   ....[134]....
        /*08b8*/ 	.word	0x0500000f


	//   ....[135]....
        /*08bc*/ 	.word	0x0500000f


	//   ....[136]....
        /*08c0*/ 	.word	0x0500000f


	//   ....[137]....
        /*08c4*/ 	.word	0x0500000f


	//   ....[138]....
        /*08c8*/ 	.word	0x0500000f


	//   ....[139]....
        /*08cc*/ 	.word	0x0500000f


	//   ....[140]....
        /*08d0*/ 	.word	0x0500000f


	//   ....[141]....
        /*08d4*/ 	.word	0x0500000f


	//   ....[142]....
        /*08d8*/ 	.word	0x0500000f


	//   ....[143]....
        /*08dc*/ 	.word	0x0500000f


	//   ....[144]....
        /*08e0*/ 	.word	0x0500000f


	//   ....[145]....
        /*08e4*/ 	.word	0x0500000f


	//   ....[146]....
        /*08e8*/ 	.word	0x0500000f


	//   ....[147]....
        /*08ec*/ 	.word	0x0500000f


	//   ....[148]....
        /*08f0*/ 	.word	0x0500000f


	//   ....[149]....
        /*08f4*/ 	.word	0x0500000f


	//   ....[150]....
        /*08f8*/ 	.word	0x0500000f


	//   ....[151]....
        /*08fc*/ 	.word	0x0500000f


	//   ....[152]....
        /*0900*/ 	.word	0x0500000f


	//   ....[153]....
        /*0904*/ 	.word	0x0500000f


	//   ....[154]....
        /*0908*/ 	.word	0x0500000f


	//   ....[155]....
        /*090c*/ 	.word	0x0500000f


	//   ....[156]....
        /*0910*/ 	.word	0x0500000f


	//   ....[157]....
        /*0914*/ 	.word	0x0500000f


	//   ....[158]....
        /*0918*/ 	.word	0x0500000f


	//   ....[159]....
        /*091c*/ 	.word	0x0500000f


	//   ....[160]....
        /*0920*/ 	.word	0x0500000f


	//   ....[161]....
        /*0924*/ 	.word	0x0500000f


	//   ....[162]....
        /*0928*/ 	.word	0x0500000f


	//   ....[163]....
        /*092c*/ 	.word	0x0500000f


	//   ....[164]....
        /*0930*/ 	.word	0x0500000f


	//   ....[165]....
        /*0934*/ 	.word	0x0500000f


	//   ....[166]....
        /*0938*/ 	.word	0x0500000f


	//   ....[167]....
        /*093c*/ 	.word	0x0500000f


	//   ....[168]....
        /*0940*/ 	.word	0x0500000f


	//   ....[169]....
        /*0944*/ 	.word	0x0500000f


	//   ....[170]....
        /*0948*/ 	.word	0x0500000f


	//   ....[171]....
        /*094c*/ 	.word	0x0500000f


	//   ....[172]....
        /*0950*/ 	.word	0x0500000f


	//   ....[173]....
        /*0954*/ 	.word	0x0500000f


	//   ....[174]....
        /*0958*/ 	.word	0x0500000f


	//   ....[175]....
        /*095c*/ 	.word	0x0500000f


	//   ....[176]....
        /*0960*/ 	.word	0x0500000f


	//   ....[177]....
        /*0964*/ 	.word	0x0500000f


	//   ....[178]....
        /*0968*/ 	.word	0x0500000f


	//   ....[179]....
        /*096c*/ 	.word	0x0500000f


	//   ....[180]....
        /*0970*/ 	.word	0x0500000f


	//   ....[181]....
        /*0974*/ 	.word	0x0500000f


	//   ....[182]....
        /*0978*/ 	.word	0x0500000f


	//   ....[183]....
        /*097c*/ 	.word	0x0500000f


	//   ....[184]....
        /*0980*/ 	.word	0x0500000f


	//   ....[185]....
        /*0984*/ 	.word	0x0500000f


	//   ....[186]....
        /*0988*/ 	.word	0x0500000f


	//   ....[187]....
        /*098c*/ 	.word	0x0500000f


	//   ....[188]....
        /*0990*/ 	.word	0x0500000f


	//   ....[189]....
        /*0994*/ 	.word	0x0500000f


	//   ....[190]....
        /*0998*/ 	.word	0x0500000f


	//   ....[191]....
        /*099c*/ 	.word	0x0500000f


	//   ....[192]....
        /*09a0*/ 	.word	0x0500000f


	//   ....[193]....
        /*09a4*/ 	.word	0x0500000f


	//   ....[194]....
        /*09a8*/ 	.word	0x0500000f


	//   ....[195]....
        /*09ac*/ 	.word	0x0500000f


	//   ....[196]....
        /*09b0*/ 	.word	0x0500000f


	//   ....[197]....
        /*09b4*/ 	.word	0x0500000f


	//   ....[198]....
        /*09b8*/ 	.word	0x0500000f


	//   ....[199]....
        /*09bc*/ 	.word	0x0500000f


	//   ....[200]....
        /*09c0*/ 	.word	0x0500000f


	//   ....[201]....
        /*09c4*/ 	.word	0x0500000f


	//   ....[202]....
        /*09c8*/ 	.word	0x0500000f


	//   ....[203]....
        /*09cc*/ 	.word	0x0500000f


	//   ....[204]....
        /*09d0*/ 	.word	0x0500000f


	//   ....[205]....
        /*09d4*/ 	.word	0x0500000f


	//   ....[206]....
        /*09d8*/ 	.word	0x0500000f


	//   ....[207]....
        /*09dc*/ 	.word	0x0500000f


	//   ....[208]....
        /*09e0*/ 	.word	0x0500000f


	//   ....[209]....
        /*09e4*/ 	.word	0xffffffff


	//   ....[210]....
        /*09e8*/ 	.word	0xffffffff


	//   ....[211]....
        /*09ec*/ 	.word	0xffffffff


	//   ....[212]....
        /*09f0*/ 	.word	0xffffffff


	//   ....[213]....
        /*09f4*/ 	.word	0xffffffff


	//   ....[214]....
        /*09f8*/ 	.word	0xffffffff


	//----- nvinfo : EIATTR_COOP_GROUP_INSTR_OFFSETS
	.align		4
.L_469:
        /*09fc*/ 	.byte	0x04, 0x28
        /*09fe*/ 	.short	(.L_471 - .L_470)


	//   ....[0]....
.L_470:
        /*0a00*/ 	.word	0x000000c0


	//   ....[1]....
        /*0a04*/ 	.word	0x000001f0


	//   ....[2]....
        /*0a08*/ 	.word	0x00000240


	//   ....[3]....
        /*0a0c*/ 	.word	0x00000490


	//   ....[4]....
        /*0a10*/ 	.word	0x000005f0


	//   ....[5]....
        /*0a14*/ 	.word	0x00000710


	//   ....[6]....
        /*0a18*/ 	.word	0x00000870


	//   ....[7]....
        /*0a1c*/ 	.word	0x00006730


	//   ....[8]....
        /*0a20*/ 	.word	0x000073c0


	//   ....[9]....
        /*0a24*/ 	.word	0x000073d0


	//   ....[10]....
        /*0a28*/ 	.word	0x000073e0


	//   ....[11]....
        /*0a2c*/ 	.word	0x000073f0


	//   ....[12]....
        /*0a30*/ 	.word	0x000076e0


	//   ....[13]....
        /*0a34*/ 	.word	0x000076f0


	//   ....[14]....
        /*0a38*/ 	.word	0x00007700


	//   ....[15]....
        /*0a3c*/ 	.word	0x00007710


	//   ....[16]....
        /*0a40*/ 	.word	0x00008890


	//   ....[17]....
        /*0a44*/ 	.word	0x000088b0


	//   ....[18]....
        /*0a48*/ 	.word	0x000088c0


	//   ....[19]....
        /*0a4c*/ 	.word	0x000088d0


	//   ....[20]....
        /*0a50*/ 	.word	0x000089c0


	//   ....[21]....
        /*0a54*/ 	.word	0x000089e0


	//   ....[22]....
        /*0a58*/ 	.word	0x000089f0


	//   ....[23]....
        /*0a5c*/ 	.word	0x00008a00


	//   ....[24]....
        /*0a60*/ 	.word	0x0000b7a0


	//   ....[25]....
        /*0a64*/ 	.word	0x0000b9b0


	//   ....[26]....
        /*0a68*/ 	.word	0x0000c9a0


	//   ....[27]....
        /*0a6c*/ 	.word	0x0000ca40


	//   ....[28]....
        /*0a70*/ 	.word	0x0000cbb0


	//   ....[29]....
        /*0a74*/ 	.word	0x0000cc20


	//   ....[30]....
        /*0a78*/ 	.word	0x000165f0


	//   ....[31]....
        /*0a7c*/ 	.word	0x00016680


	//   ....[32]....
        /*0a80*/ 	.word	0x00016700


	//   ....[33]....
        /*0a84*/ 	.word	0x00016750


	//   ....[34]....
        /*0a88*/ 	.word	0x0001fe20


	//   ....[35]....
        /*0a8c*/ 	.word	0x00020030


	//   ....[36]....
        /*0a90*/ 	.word	0x00021020


	//   ....[37]....
        /*0a94*/ 	.word	0x000210c0


	//   ....[38]....
        /*0a98*/ 	.word	0x00021230


	//   ....[39]....
        /*0a9c*/ 	.word	0x00021250


	//   ....[40]....
        /*0aa0*/ 	.word	0x00029830


	//   ....[41]....
        /*0aa4*/ 	.word	0x00029850


	//   ....[42]....
        /*0aa8*/ 	.word	0x000298b0


	//   ....[43]....
        /*0aac*/ 	.word	0x000298f0


	//   ....[44]....
        /*0ab0*/ 	.word	0x0002b940


	//   ....[45]....
        /*0ab4*/ 	.word	0x0002b970


	//   ....[46]....
        /*0ab8*/ 	.word	0x0002b9c0


	//   ....[47]....
        /*0abc*/ 	.word	0x0002b9e0


	//   ....[48]....
        /*0ac0*/ 	.word	0x0002c2c0


	//   ....[49]....
        /*0ac4*/ 	.word	0x0002c320


	//   ....[50]....
        /*0ac8*/ 	.word	0x0002c460


	//   ....[51]....
        /*0acc*/ 	.word	0x0002c480


	//   ....[52]....
        /*0ad0*/ 	.word	0x0002c5c0


	//   ....[53]....
        /*0ad4*/ 	.word	0x0002c5e0


	//   ....[54]....
        /*0ad8*/ 	.word	0x0002c730


	//   ....[55]....
        /*0adc*/ 	.word	0x0002c750


	//   ....[56]....
        /*0ae0*/ 	.word	0x0002cf80


	//   ....[57]....
        /*0ae4*/ 	.word	0x0002cf90


	//   ....[58]....
        /*0ae8*/ 	.word	0x0002d130


	//   ....[59]....
        /*0aec*/ 	.word	0x0002d140


	//   ....[60]....
        /*0af0*/ 	.word	0x0002d2d0


	//   ....[61]....
        /*0af4*/ 	.word	0x0002d2e0


	//   ....[62]....
        /*0af8*/ 	.word	0x0002d470


	//   ....[63]....
        /*0afc*/ 	.word	0x0002d480


	//   ....[64]....
        /*0b00*/ 	.word	0x0002d670


	//   ....[65]....
        /*0b04*/ 	.word	0x0002d850


	//   ....[66]....
        /*0b08*/ 	.word	0x0002d880


	//   ....[67]....
        /*0b0c*/ 	.word	0x0002d8b0


	//   ....[68]....
        /*0b10*/ 	.word	0x0002d8e0


	//   ....[69]....
        /*0b14*/ 	.word	0x0002d910


	//   ....[70]....
        /*0b18*/ 	.word	0x0002d940


	//   ....[71]....
        /*0b1c*/ 	.word	0x0002dab0


	//   ....[72]....
        /*0b20*/ 	.word	0x0002dae0


	//   ....[73]....
        /*0b24*/ 	.word	0x0002db10


	//   ....[74]....
        /*0b28*/ 	.word	0x0002db40


	//   ....[75]....
        /*0b2c*/ 	.word	0x0002db70


	//   ....[76]....
        /*0b30*/ 	.word	0x0002dba0


	//   ....[77]....
        /*0b34*/ 	.word	0x0002dc40


	//   ....[78]....
        /*0b38*/ 	.word	0x0002dca0


	//   ....[79]....
        /*0b3c*/ 	.word	0x0002dd30


	//   ....[80]....
        /*0b40*/ 	.word	0x0002ee40


	//   ....[81]....
        /*0b44*/ 	.word	0x00030c10


	//   ....[82]....
        /*0b48*/ 	.word	0x00031770


	//   ....[83]....
        /*0b4c*/ 	.word	0x00031780


	//   ....[84]....
        /*0b50*/ 	.word	0x000317a0


	//   ....[85]....
        /*0b54*/ 	.word	0x000317c0


	//   ....[86]....
        /*0b58*/ 	.word	0x000318b0


	//   ....[87]....
        /*0b5c*/ 	.word	0x00031940


	//   ....[88]....
        /*0b60*/ 	.word	0x00031970


	//   ....[89]....
        /*0b64*/ 	.word	0x000319f0


	//   ....[90]....
        /*0b68*/ 	.word	0x00031a20


	//   ....[91]....
        /*0b6c*/ 	.word	0x00031aa0


	//   ....[92]....
        /*0b70*/ 	.word	0x00031ad0


	//   ....[93]....
        /*0b74*/ 	.word	0x00031b50


	//   ....[94]....
        /*0b78*/ 	.word	0x00031b80


	//   ....[95]....
        /*0b7c*/ 	.word	0x00031be0


	//   ....[96]....
        /*0b80*/ 	.word	0x00031bf0


	//   ....[97]....
        /*0b84*/ 	.word	0x00031c60


	//   ....[98]....
        /*0b88*/ 	.word	0x00032380


	//   ....[99]....
        /*0b8c*/ 	.word	0x000323d0


	//   ....[100]....
        /*0b90*/ 	.word	0x00032490


	//   ....[101]....
        /*0b94*/ 	.word	0x000324a0


	//   ....[102]....
        /*0b98*/ 	.word	0x00032560


	//   ....[103]....
        /*0b9c*/ 	.word	0x00032570


	//   ....[104]....
        /*0ba0*/ 	.word	0x00032630


	//   ....[105]....
        /*0ba4*/ 	.word	0x00032640


	//   ....[106]....
        /*0ba8*/ 	.word	0x000326e0


	//   ....[107]....
        /*0bac*/ 	.word	0x000326f0


	//   ....[108]....
        /*0bb0*/ 	.word	0x000327a0


	//   ....[109]....
        /*0bb4*/ 	.word	0x000327b0


	//   ....[110]....
        /*0bb8*/ 	.word	0x00032860


	//   ....[111]....
        /*0bbc*/ 	.word	0x00032870


	//   ....[112]....
        /*0bc0*/ 	.word	0x00032880


	//   ....[113]....
        /*0bc4*/ 	.word	0x000328f0


	//   ....[114]....
        /*0bc8*/ 	.word	0x00035530


	//   ....[115]....
        /*0bcc*/ 	.word	0x00035590


	//   ....[116]....
        /*0bd0*/ 	.word	0x000355c0


	//   ....[117]....
        /*0bd4*/ 	.word	0x000355d0


	//   ....[118]....
        /*0bd8*/ 	.word	0x00035600


	//   ....[119]....
        /*0bdc*/ 	.word	0x00035630


	//   ....[120]....
        /*0be0*/ 	.word	0x00035660


	//   ....[121]....
        /*0be4*/ 	.word	0x00035690


	//   ....[122]....
        /*0be8*/ 	.word	0x00035810


	//   ....[123]....
        /*0bec*/ 	.word	0x00035840


	//   ....[124]....
        /*0bf0*/ 	.word	0x00035870


	//   ....[125]....
        /*0bf4*/ 	.word	0x000358a0


	//   ....[126]....
        /*0bf8*/ 	.word	0x000358d0


	//   ....[127]....
        /*0bfc*/ 	.word	0x00035900


	//   ....[128]....
        /*0c00*/ 	.word	0x000359c0


	//   ....[129]....
        /*0c04*/ 	.word	0x000359e0


	//   ....[130]....
        /*0c08*/ 	.word	0x00035a50


	//   ....[131]....
        /*0c0c*/ 	.word	0x00036120


	//   ....[132]....
        /*0c10*/ 	.word	0x00036560


	//   ....[133]....
        /*0c14*/ 	.word	0x00036600


	//   ....[134]....
        /*0c18*/ 	.word	0x00036690


	//   ....[135]....
        /*0c1c*/ 	.word	0x000366e0


	//   ....[136]....
        /*0c20*/ 	.word	0x00036730


	//   ....[137]....
        /*0c24*/ 	.word	0x000367c0


	//   ....[138]....
        /*0c28*/ 	.word	0x00036850


	//   ....[139]....
        /*0c2c*/ 	.word	0x000368a0


	//   ....[140]....
        /*0c30*/ 	.word	0x000368f0


	//   ....[141]....
        /*0c34*/ 	.word	0x000369e0


	//   ....[142]....
        /*0c38*/ 	.word	0x00036a90


	//   ....[143]....
        /*0c3c*/ 	.word	0x00036b10


	//   ....[144]....
        /*0c40*/ 	.word	0x00036b90


	//   ....[145]....
        /*0c44*/ 	.word	0x00036c30


	//   ....[146]....
        /*0c48*/ 	.word	0x00036c80


	//   ....[147]....
        /*0c4c*/ 	.word	0x00036cd0


	//   ....[148]....
        /*0c50*/ 	.word	0x00036d40


	//   ....[149]....
        /*0c54*/ 	.word	0x00037180


	//   ....[150]....
        /*0c58*/ 	.word	0x000371d0


	//   ....[151]....
        /*0c5c*/ 	.word	0x00037260


	//   ....[152]....
        /*0c60*/ 	.word	0x000372f0


	//   ....[153]....
        /*0c64*/ 	.word	0x00037380


	//   ....[154]....
        /*0c68*/ 	.word	0x00037410


	//   ....[155]....
        /*0c6c*/ 	.word	0x000374a0


	//   ....[156]....
        /*0c70*/ 	.word	0x00037530


	//   ....[157]....
        /*0c74*/ 	.word	0x000375f0


	//   ....[158]....
        /*0c78*/ 	.word	0x000378e0


	//   ....[159]....
        /*0c7c*/ 	.word	0x00037a70


	//   ....[160]....
        /*0c80*/ 	.word	0x00037ad0


	//   ....[161]....
        /*0c84*/ 	.word	0x00037b30


	//   ....[162]....
        /*0c88*/ 	.word	0x00037b90


	//   ....[163]....
        /*0c8c*/ 	.word	0x00037c30


	//   ....[164]....
        /*0c90*/ 	.word	0x00037d20


	//   ....[165]....
        /*0c94*/ 	.word	0x00037e50


	//   ....[166]....
        /*0c98*/ 	.word	0x00037ef0


	//   ....[167]....
        /*0c9c*/ 	.word	0x00037fc0


	//   ....[168]....
        /*0ca0*/ 	.word	0x00038060


	//   ....[169]....
        /*0ca4*/ 	.word	0x00038130


	//   ....[170]....
        /*0ca8*/ 	.word	0x000381d0


	//   ....[171]....
        /*0cac*/ 	.word	0x000382a0


	//   ....[172]....
        /*0cb0*/ 	.word	0x00038340


	//   ....[173]....
        /*0cb4*/ 	.word	0x000383f0


	//   ....[174]....
        /*0cb8*/ 	.word	0x000384d0


	//   ....[175]....
        /*0cbc*/ 	.word	0x00038730


	//   ....[176]....
        /*0cc0*/ 	.word	0x000387e0


	//   ....[177]....
        /*0cc4*/ 	.word	0x000388e0


	//   ....[178]....
        /*0cc8*/ 	.word	0x000389d0


	//   ....[179]....
        /*0ccc*/ 	.word	0x00038a60


	//   ....[180]....
        /*0cd0*/ 	.word	0x00038b50


	//   ....[181]....
        /*0cd4*/ 	.word	0x00038be0


	//   ....[182]....
        /*0cd8*/ 	.word	0x00038cd0


	//   ....[183]....
        /*0cdc*/ 	.word	0x00038d60


	//   ....[184]....
        /*0ce0*/ 	.word	0x00038e50


	//   ....[185]....
        /*0ce4*/ 	.word	0x00038ee0


	//   ....[186]....
        /*0ce8*/ 	.word	0x00038fc0


	//   ....[187]....
        /*0cec*/ 	.word	0x000390f0


	//   ....[188]....
        /*0cf0*/ 	.word	0x00039140


	//   ....[189]....
        /*0cf4*/ 	.word	0x000391a0


	//   ....[190]....
        /*0cf8*/ 	.word	0x00039240


	//   ....[191]....
        /*0cfc*/ 	.word	0x000395e0


	//   ....[192]....
        /*0d00*/ 	.word	0x00039680


	//   ....[193]....
        /*0d04*/ 	.word	0x000397a0


	//   ....[194]....
        /*0d08*/ 	.word	0x00039820


	//   ....[195]....
        /*0d0c*/ 	.word	0x000398a0


	//   ....[196]....
        /*0d10*/ 	.word	0x00039920


	//   ....[197]....
        /*0d14*/ 	.word	0x000399a0


	//   ....[198]....
        /*0d18*/ 	.word	0x00039a30


	//   ....[199]....
        /*0d1c*/ 	.word	0x00039ad0


	//   ....[200]....
        /*0d20*/ 	.word	0x00039b80


	//   ....[201]....
        /*0d24*/ 	.word	0x00039c00


	//   ....[202]....
        /*0d28*/ 	.word	0x00039c80


	//   ....[203]....
        /*0d2c*/ 	.word	0x00039d00


	//   ....[204]....
        /*0d30*/ 	.word	0x00039d90


	//   ....[205]....
        /*0d34*/ 	.word	0x00039e10


	//   ....[206]....
        /*0d38*/ 	.word	0x00039eb0


	//   ....[207]....
        /*0d3c*/ 	.word	0x00039f40


	//   ....[208]....
        /*0d40*/ 	.word	0x0003a070


	//   ....[209]....
        /*0d44*/ 	.word	0x0003bc00


	//   ....[210]....
        /*0d48*/ 	.word	0x0003bdf0


	//   ....[211]....
        /*0d4c*/ 	.word	0x0003cfb0


	//   ....[212]....
        /*0d50*/ 	.word	0x0003cfe0


	//   ....[213]....
        /*0d54*/ 	.word	0x0003d000


	//   ....[214]....
        /*0d58*/ 	.word	0x0003d010


	//----- nvinfo : EIATTR_REG_RECONFIG
	.align		4
.L_471:
        /*0d5c*/ 	.byte	0x01, 0x54
	.zero		2


	//----- nvinfo : EIATTR_SYSCALL_OFFSETS
	.align		4
        /*0d60*/ 	.byte	0x04, 0x46
        /*0d62*/ 	.short	(.L_473 - .L_472)


	//   ....[0]....
.L_472:
        /*0d64*/ 	.word	0x00001d20


	//   ....[1]....
        /*0d68*/ 	.word	0x00001e70


	//   ....[2]....
        /*0d6c*/ 	.word	0x00006be0


	//   ....[3]....
        /*0d70*/ 	.word	0x00007160


	//   ....[4]....
        /*0d74*/ 	.word	0x00030850


	//   ....[5]....
        /*0d78*/ 	.word	0x000309a0


	//   ....[6]....
        /*0d7c*/ 	.word	0x00030a90


	//   ....[7]....
        /*0d80*/ 	.word	0x00031340


	//   ....[8]....
        /*0d84*/ 	.word	0x00031f90


	//----- nvinfo : EIATTR_MBARRIER_INSTR_OFFSETS
	.align		4
.L_473:
        /*0d88*/ 	.byte	0x04, 0x39
        /*0d8a*/ 	.short	(.L_475 - .L_474)


	//   ....[0]....
.L_474:
        /*0d8c*/ 	.word	0x00000330
        /*0d90*/ 	.word	0x000000ff
        /*0d94*/ 	.word	0x00032400
        /*0d98*/ 	.short	0x0100
        /*0d9a*/ 	.byte	0x08
	.zero		1


	//   ....[1]....
        /*0d9c*/ 	.word	0x00000340
        /*0da0*/ 	.word	0x000000ff
        /*0da4*/ 	.word	0x00032410
        /*0da8*/ 	.short	0x0100
        /*0daa*/ 	.byte	0x08
	.zero		1


	//   ....[2]....
        /*0dac*/ 	.word	0x00000350
        /*0db0*/ 	.word	0x000000ff
        /*0db4*/ 	.word	0x00032420
        /*0db8*/ 	.short	0x0100
        /*0dba*/ 	.byte	0x08
	.zero		1


	//   ....[3]....
        /*0dbc*/ 	.word	0x00000440
        /*0dc0*/ 	.word	0x000000ff
        /*0dc4*/ 	.word	0x00032430
        /*0dc8*/ 	.short	0x0100
        /*0dca*/ 	.byte	0x08
	.zero		1


	//   ....[4]....
        /*0dcc*/ 	.word	0x00000450
        /*0dd0*/ 	.word	0x000000ff
        /*0dd4*/ 	.word	0x00032440
        /*0dd8*/ 	.short	0x0100
        /*0dda*/ 	.byte	0x08
	.zero		1


	//   ....[5]....
        /*0ddc*/ 	.word	0x00000460
        /*0de0*/ 	.word	0x000000ff
        /*0de4*/ 	.word	0x00032438
        /*0de8*/ 	.short	0x0100
        /*0dea*/ 	.byte	0x08
	.zero		1


	//   ....[6]....
        /*0dec*/ 	.word	0x00000470
        /*0df0*/ 	.word	0x000000ff
        /*0df4*/ 	.word	0x00032448
        /*0df8*/ 	.short	0x0100
        /*0dfa*/ 	.byte	0x08
	.zero		1


	//   ....[7]....
        /*0dfc*/ 	.word	0x000005a0
        /*0e00*/ 	.word	0x000000ff
        /*0e04*/ 	.word	0x00032450
        /*0e08*/ 	.short	0x0100
        /*0e0a*/ 	.byte	0x08
	.zero		1


	//   ....[8]....
        /*0e0c*/ 	.word	0x000005b0
        /*0e10*/ 	.word	0x000000ff
        /*0e14*/ 	.word	0x00032460
        /*0e18*/ 	.short	0x0100
        /*0e1a*/ 	.byte	0x08
	.zero		1


	//   ....[9]....
        /*0e1c*/ 	.word	0x000005c0
        /*0e20*/ 	.word	0x000000ff
        /*0e24*/ 	.word	0x00032458
        /*0e28*/ 	.short	0x0100
        /*0e2a*/ 	.byte	0x08
	.zero		1


	//   ....[10]....
        /*0e2c*/ 	.word	0x000005d0
        /*0e30*/ 	.word	0x000000ff
        /*0e34*/ 	.word	0x00032468
        /*0e38*/ 	.short	0x0100
        /*0e3a*/ 	.byte	0x08
	.zero		1


	//   ....[11]....
        /*0e3c*/ 	.word	0x000006c0
        /*0e40*/ 	.word	0x000000ff
        /*0e44*/ 	.word	0x00032470
        /*0e48*/ 	.short	0x0100
        /*0e4a*/ 	.byte	0x06
	.zero		1


	//   ....[12]....
        /*0e4c*/ 	.word	0x000006d0
        /*0e50*/ 	.word	0x000000ff
        /*0e54*/ 	.word	0x00032480
        /*0e58*/ 	.short	0x0100
        /*0e5a*/ 	.byte	0x06
	.zero		1


	//   ....[13]....
        /*0e5c*/ 	.word	0x000006e0
        /*0e60*/ 	.word	0x000000ff
        /*0e64*/ 	.word	0x00032478
        /*0e68*/ 	.short	0x0100
        /*0e6a*/ 	.byte	0x06
	.zero		1


	//   ....[14]....
        /*0e6c*/ 	.word	0x000006f0
        /*0e70*/ 	.word	0x000000ff
        /*0e74*/ 	.word	0x00032488
        /*0e78*/ 	.short	0x0100
        /*0e7a*/ 	.byte	0x06
	.zero		1


	//   ....[15]....
        /*0e7c*/ 	.word	0x00000820
        /*0e80*/ 	.word	0x000000ff
        /*0e84*/ 	.word	0x00032490
        /*0e88*/ 	.short	0x0100
        /*0e8a*/ 	.byte	0x08
	.zero		1


	//   ....[16]....
        /*0e8c*/ 	.word	0x00000830
        /*0e90*/ 	.word	0x000000ff
        /*0e94*/ 	.word	0x000324a0
        /*0e98*/ 	.short	0x0100
        /*0e9a*/ 	.byte	0x08
	.zero		1


	//   ....[17]....
        /*0e9c*/ 	.word	0x00000840
        /*0ea0*/ 	.word	0x000000ff
        /*0ea4*/ 	.word	0x00032498
        /*0ea8*/ 	.short	0x0100
        /*0eaa*/ 	.byte	0x08
	.zero		1


	//   ....[18]....
        /*0eac*/ 	.word	0x00000850
        /*0eb0*/ 	.word	0x000000ff
        /*0eb4*/ 	.word	0x000324a8
        /*0eb8*/ 	.short	0x0100
        /*0eba*/ 	.byte	0x08
	.zero		1


	//   ....[19]....
        /*0ebc*/ 	.word	0x00000980
        /*0ec0*/ 	.word	0x000000ff
        /*0ec4*/ 	.word	0x000324b0
        /*0ec8*/ 	.short	0x0100
        /*0eca*/ 	.byte	0x08
	.zero		1


	//   ....[20]....
        /*0ecc*/ 	.word	0x00000990
        /*0ed0*/ 	.word	0x000000ff
        /*0ed4*/ 	.word	0x000324c0
        /*0ed8*/ 	.short	0x0100
        /*0eda*/ 	.byte	0x08
	.zero		1


	//   ....[21]....
        /*0edc*/ 	.word	0x000009a0
        /*0ee0*/ 	.word	0x000000ff
        /*0ee4*/ 	.word	0x000324b8
        /*0ee8*/ 	.short	0x0100
        /*0eea*/ 	.byte	0x08
	.zero		1


	//   ....[22]....
        /*0eec*/ 	.word	0x000009b0
        /*0ef0*/ 	.word	0x000000ff
        /*0ef4*/ 	.word	0x000324c8
        /*0ef8*/ 	.short	0x0100
        /*0efa*/ 	.byte	0x08
	.zero		1


	//   ....[23]....
        /*0efc*/ 	.word	0x00002fb0
        /*0f00*/ 	.word	0x00000058
        /*0f04*/ 	.word	0x00032490
        /*0f08*/ 	.short	0x010a
        /*0f0a*/ 	.byte	0x3f
	.zero		1


	//   ....[24]....
        /*0f0c*/ 	.word	0x00004290
        /*0f10*/ 	.word	0x00000058
        /*0f14*/ 	.word	0x00032490
        /*0f18*/ 	.short	0x010a
        /*0f1a*/ 	.byte	0x3f
	.zero		1


	//   ....[25]....
        /*0f1c*/ 	.word	0x000052b0
        /*0f20*/ 	.word	0x00000058
        /*0f24*/ 	.word	0x00032490
        /*0f28*/ 	.short	0x010a
        /*0f2a*/ 	.byte	0x3f
	.zero		1


	//   ....[26]....
        /*0f2c*/ 	.word	0x000054c0
        /*0f30*/ 	.word	0x0000000c
        /*0f34*/ 	.word	0x00000000
        /*0f38*/ 	.short	0x0101
        /*0f3a*/ 	.byte	0x3f
	.zero		1


	//   ....[27]....
        /*0f3c*/ 	.word	0x00005500
        /*0f40*/ 	.word	0x00000058
        /*0f44*/ 	.word	0x000324b0
        /*0f48*/ 	.short	0x010a
        /*0f4a*/ 	.byte	0x3f
	.zero		1


	//   ....[28]....
        /*0f4c*/ 	.word	0x00005b50
        /*0f50*/ 	.word	0x00000058
        /*0f54*/ 	.word	0x00000000
        /*0f58*/ 	.short	0x0101
        /*0f5a*/ 	.byte	0x3f
	.zero		1


	//   ....[29]....
        /*0f5c*/ 	.word	0x00006ee0
        /*0f60*/ 	.word	0x00000090
        /*0f64*/ 	.word	0x00032400
        /*0f68*/ 	.short	0x010a
        /*0f6a*/ 	.byte	0x3f
	.zero		1


	//   ....[30]....
        /*0f6c*/ 	.word	0x00006f30
        /*0f70*/ 	.word	0x00000090
        /*0f74*/ 	.word	0x00032400
        /*0f78*/ 	.short	0x010a
        /*0f7a*/ 	.byte	0x3f
	.zero		1


	//   ....[31]....
        /*0f7c*/ 	.word	0x00007930
        /*0f80*/ 	.word	0x00000090
        /*0f84*/ 	.word	0x00032400
        /*0f88*/ 	.short	0x010a
        /*0f8a*/ 	.byte	0x3f
	.zero		1


	//   ....[32]....
        /*0f8c*/ 	.word	0x00008d10
        /*0f90*/ 	.word	0x00000090
        /*0f94*/ 	.word	0x00032400
        /*0f98*/ 	.short	0x010a
        /*0f9a*/ 	.byte	0x3f
	.zero		1


	//   ....[33]....
        /*0f9c*/ 	.word	0x0000a260
        /*0fa0*/ 	.word	0x00000005
        /*0fa4*/ 	.word	0x00000000
        /*0fa8*/ 	.short	0x010a
        /*0faa*/ 	.byte	0x3f
	.zero		1


	//   ....[34]....
        /*0fac*/ 	.word	0x0000a360
        /*0fb0*/ 	.word	0x00000002
        /*0fb4*/ 	.word	0x00000000
        /*0fb8*/ 	.short	0x010a
        /*0fba*/ 	.byte	0x3f
	.zero		1


	//   ....[35]....
        /*0fbc*/ 	.word	0x0000a790
        /*0fc0*/ 	.word	0x00000005
        /*0fc4*/ 	.word	0x00000000
        /*0fc8*/ 	.short	0x010a
        /*0fca*/ 	.byte	0x3f
	.zero		1


	//   ....[36]....
        /*0fcc*/ 	.word	0x0000a840
        /*0fd0*/ 	.word	0x00000004
        /*0fd4*/ 	.word	0x00000000
        /*0fd8*/ 	.short	0x010a
        /*0fda*/ 	.byte	0x3f
	.zero		1


	//   ....[37]....
        /*0fdc*/ 	.word	0x0000b520
        /*0fe0*/ 	.word	0x00000004
        /*0fe4*/ 	.word	0x00000000
        /*0fe8*/ 	.short	0x0101
        /*0fea*/ 	.byte	0x3f
	.zero		1


	//   ....[38]....
        /*0fec*/ 	.word	0x00014bd0
        /*0ff0*/ 	.word	0x00000002
        /*0ff4*/ 	.word	0x00000000
        /*0ff8*/ 	.short	0x0101
        /*0ffa*/ 	.byte	0x3f
	.zero		1


	//   ....[39]....
        /*0ffc*/ 	.word	0x00015080
        /*1000*/ 	.word	0x00000007
        /*1004*/ 	.word	0x00000000
        /*1008*/ 	.short	0x010a
        /*100a*/ 	.byte	0x3f
	.zero		1


	//   ....[40]....
        /*100c*/ 	.word	0x00015180
        /*1010*/ 	.word	0x00000000
        /*1014*/ 	.word	0x00000000
        /*1018*/ 	.short	0x010a
        /*101a*/ 	.byte	0x3f
	.zero		1


	//   ....[41]....
        /*101c*/ 	.word	0x000155b0
        /*1020*/ 	.word	0x00000007
        /*1024*/ 	.word	0x00000000
        /*1028*/ 	.short	0x010a
        /*102a*/ 	.byte	0x3f
	.zero		1


	//   ....[42]....
        /*102c*/ 	.word	0x00015660
        /*1030*/ 	.word	0x00000006
        /*1034*/ 	.word	0x00000000
        /*1038*/ 	.short	0x010a
        /*103a*/ 	.byte	0x3f
	.zero		1


	//   ....[43]....
        /*103c*/ 	.word	0x00016340
        /*1040*/ 	.word	0x00000006
        /*1044*/ 	.word	0x00000000
        /*1048*/ 	.short	0x0101
        /*104a*/ 	.byte	0x3f
	.zero		1


	//   ....[44]....
        /*104c*/ 	.word	0x0001e6c0
        /*1050*/ 	.word	0x00000000
        /*1054*/ 	.word	0x00000000
        /*1058*/ 	.short	0x0101
        /*105a*/ 	.byte	0x3f
	.zero		1


	//   ....[45]....
        /*105c*/ 	.word	0x0001e8d0
        /*1060*/ 	.word	0x00000005
        /*1064*/ 	.word	0x00000000
        /*1068*/ 	.short	0x010a
        /*106a*/ 	.byte	0x3f
	.zero		1


	//   ....[46]....
        /*106c*/ 	.word	0x0001e9d0
        /*1070*/ 	.word	0x00000006
        /*1074*/ 	.word	0x00000000
        /*1078*/ 	.short	0x010a
        /*107a*/ 	.byte	0x3f
	.zero		1


	//   ....[47]....
        /*107c*/ 	.word	0x0001ee00
        /*1080*/ 	.word	0x00000005
        /*1084*/ 	.word	0x00000000
        /*1088*/ 	.short	0x010a
        /*108a*/ 	.byte	0x3f
	.zero		1


	//   ....[48]....
        /*108c*/ 	.word	0x0001eeb0
        /*1090*/ 	.word	0x00000006
        /*1094*/ 	.word	0x00000000
        /*1098*/ 	.short	0x010a
        /*109a*/ 	.byte	0x3f
	.zero		1


	//   ....[49]....
        /*109c*/ 	.word	0x0001fba0
        /*10a0*/ 	.word	0x00000005
        /*10a4*/ 	.word	0x00000000
        /*10a8*/ 	.short	0x0101
        /*10aa*/ 	.byte	0x3f
	.zero		1


	//   ....[50]....
        /*10ac*/ 	.word	0x000293c0
        /*10b0*/ 	.word	0x00000004
        /*10b4*/ 	.word	0x00000000
        /*10b8*/ 	.short	0x0101
        /*10ba*/ 	.byte	0x3f
	.zero		1


	//   ....[51]....
        /*10bc*/ 	.word	0x0002c300
        /*10c0*/ 	.word	0x00000000
        /*10c4*/ 	.word	0x00000000
        /*10c8*/ 	.short	0x0101
        /*10ca*/ 	.byte	0x3f
	.zero		1


	//   ....[52]....
        /*10cc*/ 	.word	0x0002ef30
        /*10d0*/ 	.word	0x00000006
        /*10d4*/ 	.word	0x00032420
        /*10d8*/ 	.short	0x010a
        /*10da*/ 	.byte	0x3f
	.zero		1


	//   ....[53]....
        /*10dc*/ 	.word	0x0002f020
        /*10e0*/ 	.word	0x00000004
        /*10e4*/ 	.word	0x000324a0
        /*10e8*/ 	.short	0x010a
        /*10ea*/ 	.byte	0x3f
	.zero		1


	//   ....[54]....
        /*10ec*/ 	.word	0x0002f270
        /*10f0*/ 	.word	0x00000004
        /*10f4*/ 	.word	0x000324c0
        /*10f8*/ 	.short	0x010a
        /*10fa*/ 	.byte	0x3f
	.zero		1


	//   ....[55]....
        /*10fc*/ 	.word	0x0002f930
        /*1100*/ 	.word	0x00000005
        /*1104*/ 	.word	0x000324a0
        /*1108*/ 	.short	0x010a
        /*110a*/ 	.byte	0x3f
	.zero		1


	//   ....[56]....
        /*110c*/ 	.word	0x0002fb70
        /*1110*/ 	.word	0x00000005
        /*1114*/ 	.word	0x000324c0
        /*1118*/ 	.short	0x010a
        /*111a*/ 	.byte	0x3f
	.zero		1


	//   ....[57]....
        /*111c*/ 	.word	0x00030ea0
        /*1120*/ 	.word	0x00000000
        /*1124*/ 	.word	0x00032440
        /*1128*/ 	.short	0x010a
        /*112a*/ 	.byte	0x3f
	.zero		1


	//   ....[58]....
        /*112c*/ 	.word	0x00031d30
        /*1130*/ 	.word	0x00000008
        /*1134*/ 	.word	0x00032400
        /*1138*/ 	.short	0x0107
        /*113a*/ 	.byte	0x3f
	.zero		1


	//   ....[59]....
        /*113c*/ 	.word	0x00031dd0
        /*1140*/ 	.word	0x00000002
        /*1144*/ 	.word	0x00032400
        /*1148*/ 	.short	0x0101
        /*114a*/ 	.byte	0x3f
	.zero		1


	//   ....[60]....
        /*114c*/ 	.word	0x00032a50
        /*1150*/ 	.word	0x00000008
        /*1154*/ 	.word	0x00032410
        /*1158*/ 	.short	0x0107
        /*115a*/ 	.byte	0x3f
	.zero		1


	//   ....[61]....
        /*115c*/ 	.word	0x00032b50
        /*1160*/ 	.word	0x00000002
        /*1164*/ 	.word	0x00032410
        /*1168*/ 	.short	0x0101
        /*116a*/ 	.byte	0x3f
	.zero		1


	//   ....[62]....
        /*116c*/ 	.word	0x00032b70
        /*1170*/ 	.word	0x00000002
        /*1174*/ 	.word	0x00032420
        /*1178*/ 	.short	0x010a
        /*117a*/ 	.byte	0x3f
	.zero		1


	//   ....[63]....
        /*117c*/ 	.word	0x00032c80
        /*1180*/ 	.word	0x00000002
        /*1184*/ 	.word	0x00032460
        /*1188*/ 	.short	0x010a
        /*118a*/ 	.byte	0x3f
	.zero		1


	//   ....[64]....
        /*118c*/ 	.word	0x00033540
        /*1190*/ 	.word	0x00000002
        /*1194*/ 	.word	0x00032440
        /*1198*/ 	.short	0x010a
        /*119a*/ 	.byte	0x3f
	.zero		1


	//   ....[65]....
        /*119c*/ 	.word	0x00033790
        /*11a0*/ 	.word	0x00000002
        /*11a4*/ 	.word	0x00032460
        /*11a8*/ 	.short	0x010a
        /*11aa*/ 	.byte	0x3f
	.zero		1


	//   ....[66]....
        /*11ac*/ 	.word	0x00033ff0
        /*11b0*/ 	.word	0x00000003
        /*11b4*/ 	.word	0x00032440
        /*11b8*/ 	.short	0x010a
        /*11ba*/ 	.byte	0x3f
	.zero		1


	//   ....[67]....
        /*11bc*/ 	.word	0x00034230
        /*11c0*/ 	.word	0x00000003
        /*11c4*/ 	.word	0x00032460
        /*11c8*/ 	.short	0x010a
        /*11ca*/ 	.byte	0x3f
	.zero		1


	//   ....[68]....
        /*11cc*/ 	.word	0x00034a00
        /*11d0*/ 	.word	0x00000003
        /*11d4*/ 	.word	0x00032440
        /*11d8*/ 	.short	0x010a
        /*11da*/ 	.byte	0x3f
	.zero		1


	//   ....[69]....
        /*11dc*/ 	.word	0x00034c50
        /*11e0*/ 	.word	0x00000003
        /*11e4*/ 	.word	0x00032460
        /*11e8*/ 	.short	0x010a
        /*11ea*/ 	.byte	0x3f
	.zero		1


	//   ....[70]....
        /*11ec*/ 	.word	0x000360a0
        /*11f0*/ 	.word	0x00000000
        /*11f4*/ 	.word	0x00032420
        /*11f8*/ 	.short	0x010a
        /*11fa*/ 	.byte	0x3f
	.zero		1


	//   ....[71]....
        /*11fc*/ 	.word	0x00036250
        /*1200*/ 	.word	0x00000006
        /*1204*/ 	.word	0x00000000
        /*1208*/ 	.short	0x010a
        /*120a*/ 	.byte	0x3f
	.zero		1


	//   ....[72]....
        /*120c*/ 	.word	0x000362c0
        /*1210*/ 	.word	0x00000007
        /*1214*/ 	.word	0x00000000
        /*1218*/ 	.short	0x010a
        /*121a*/ 	.byte	0x3f
	.zero		1


	//   ....[73]....
        /*121c*/ 	.word	0x00036330
        /*1220*/ 	.word	0x00000004
        /*1224*/ 	.word	0x00000000
        /*1228*/ 	.short	0x010a
        /*122a*/ 	.byte	0x3f
	.zero		1


	//   ....[74]....
        /*122c*/ 	.word	0x00036360
        /*1230*/ 	.word	0x00000003
        /*1234*/ 	.word	0x00000000
        /*1238*/ 	.short	0x010a
        /*123a*/ 	.byte	0x3f
	.zero		1


	//   ....[75]....
        /*123c*/ 	.word	0x000363c0
        /*1240*/ 	.word	0x00000058
        /*1244*/ 	.word	0x00032490
        /*1248*/ 	.short	0x010a
        /*124a*/ 	.byte	0x3f
	.zero		1


	//   ....[76]....
        /*124c*/ 	.word	0x00036410
        /*1250*/ 	.word	0x00000058
        /*1254*/ 	.word	0x00032490
        /*1258*/ 	.short	0x010a
        /*125a*/ 	.byte	0x3f
	.zero		1


	//   ....[77]....
        /*125c*/ 	.word	0x00036460
        /*1260*/ 	.word	0x00000058
        /*1264*/ 	.word	0x00032490
        /*1268*/ 	.short	0x010a
        /*126a*/ 	.byte	0x3f
	.zero		1


	//   ....[78]....
        /*126c*/ 	.word	0x000364b0
        /*1270*/ 	.word	0x00000058
        /*1274*/ 	.word	0x000324b0
        /*1278*/ 	.short	0x010a
        /*127a*/ 	.byte	0x3f
	.zero		1


	//   ....[79]....
        /*127c*/ 	.word	0x00036920
        /*1280*/ 	.word	0x00000090
        /*1284*/ 	.word	0x00032400
        /*1288*/ 	.short	0x010a
        /*128a*/ 	.byte	0x3f
	.zero		1


	//   ....[80]....
        /*128c*/ 	.word	0x00036f00
        /*1290*/ 	.word	0x00000090
        /*1294*/ 	.word	0x00032400
        /*1298*/ 	.short	0x010a
        /*129a*/ 	.byte	0x3f
	.zero		1


	//   ....[81]....
        /*129c*/ 	.word	0x00036f50
        /*12a0*/ 	.word	0x00000002
        /*12a4*/ 	.word	0x00000000
        /*12a8*/ 	.short	0x010a
        /*12aa*/ 	.byte	0x3f
	.zero		1


	//   ....[82]....
        /*12ac*/ 	.word	0x00036fa0
        /*12b0*/ 	.word	0x00000004
        /*12b4*/ 	.word	0x00000000
        /*12b8*/ 	.short	0x010a
        /*12ba*/ 	.byte	0x3f
	.zero		1


	//   ....[83]....
        /*12bc*/ 	.word	0x00036ff0
        /*12c0*/ 	.word	0x00000000
        /*12c4*/ 	.word	0x00000000
        /*12c8*/ 	.short	0x010a
        /*12ca*/ 	.byte	0x3f
	.zero		1


	//   ....[84]....
        /*12cc*/ 	.word	0x00037040
        /*12d0*/ 	.word	0x00000006
        /*12d4*/ 	.word	0x00000000
        /*12d8*/ 	.short	0x010a
        /*12da*/ 	.byte	0x3f
	.zero		1


	//   ....[85]....
        /*12dc*/ 	.word	0x00037090
        /*12e0*/ 	.word	0x00000006
        /*12e4*/ 	.word	0x00000000
        /*12e8*/ 	.short	0x010a
        /*12ea*/ 	.byte	0x3f
	.zero		1


	//   ....[86]....
        /*12ec*/ 	.word	0x000370e0
        /*12f0*/ 	.word	0x00000006
        /*12f4*/ 	.word	0x00000000
        /*12f8*/ 	.short	0x010a
        /*12fa*/ 	.byte	0x3f
	.zero		1


	//   ....[87]....
        /*12fc*/ 	.word	0x000376c0
        /*1300*/ 	.word	0x00000005
        /*1304*/ 	.word	0x00032420
        /*1308*/ 	.short	0x010a
        /*130a*/ 	.byte	0x3f
	.zero		1


	//   ....[88]....
        /*130c*/ 	.word	0x00037710
        /*1310*/ 	.word	0x00000004
        /*1314*/ 	.word	0x000324a0
        /*1318*/ 	.short	0x010a
        /*131a*/ 	.byte	0x3f
	.zero		1


	//   ....[89]....
        /*131c*/ 	.word	0x00037760
        /*1320*/ 	.word	0x00000004
        /*1324*/ 	.word	0x000324c0
        /*1328*/ 	.short	0x010a
        /*132a*/ 	.byte	0x3f
	.zero		1


	//   ....[90]....
        /*132c*/ 	.word	0x000377b0
        /*1330*/ 	.word	0x00000005
        /*1334*/ 	.word	0x000324a0
        /*1338*/ 	.short	0x010a
        /*133a*/ 	.byte	0x3f
	.zero		1


	//   ....[91]....
        /*133c*/ 	.word	0x00037800
        /*1340*/ 	.word	0x00000005
        /*1344*/ 	.word	0x000324c0
        /*1348*/ 	.short	0x010a
        /*134a*/ 	.byte	0x3f
	.zero		1


	//   ....[92]....
        /*134c*/ 	.word	0x000379a0
        /*1350*/ 	.word	0x00000000
        /*1354*/ 	.word	0x00032440
        /*1358*/ 	.short	0x010a
        /*135a*/ 	.byte	0x3f
	.zero		1


	//   ....[93]....
        /*135c*/ 	.word	0x00039300
        /*1360*/ 	.word	0x00000002
        /*1364*/ 	.word	0x00032420
        /*1368*/ 	.short	0x010a
        /*136a*/ 	.byte	0x3f
	.zero		1


	//   ....[94]....
        /*136c*/ 	.word	0x00039350
        /*1370*/ 	.word	0x00000002
        /*1374*/ 	.word	0x00032460
        /*1378*/ 	.short	0x010a
        /*137a*/ 	.byte	0x3f
	.zero		1


	//   ....[95]....
        /*137c*/ 	.word	0x000393a0
        /*1380*/ 	.word	0x00000002
        /*1384*/ 	.word	0x00032440
        /*1388*/ 	.short	0x010a
        /*138a*/ 	.byte	0x3f
	.zero		1


	//   ....[96]....
        /*138c*/ 	.word	0x000393f0
        /*1390*/ 	.word	0x00000002
        /*1394*/ 	.word	0x00032460
        /*1398*/ 	.short	0x010a
        /*139a*/ 	.byte	0x3f
	.zero		1


	//   ....[97]....
        /*139c*/ 	.word	0x00039440
        /*13a0*/ 	.word	0x00000003
        /*13a4*/ 	.word	0x00032440
        /*13a8*/ 	.short	0x010a
        /*13aa*/ 	.byte	0x3f
	.zero		1


	//   ....[98]....
        /*13ac*/ 	.word	0x00039490
        /*13b0*/ 	.word	0x00000003
        /*13b4*/ 	.word	0x00032460
        /*13b8*/ 	.short	0x010a
        /*13ba*/ 	.byte	0x3f
	.zero		1


	//   ....[99]....
        /*13bc*/ 	.word	0x000394e0
        /*13c0*/ 	.word	0x00000003
        /*13c4*/ 	.word	0x00032440
        /*13c8*/ 	.short	0x010a
        /*13ca*/ 	.byte	0x3f
	.zero		1


	//   ....[100]....
        /*13cc*/ 	.word	0x00039530
        /*13d0*/ 	.word	0x00000003
        /*13d4*/ 	.word	0x00032460
        /*13d8*/ 	.short	0x010a
        /*13da*/ 	.byte	0x3f
	.zero		1


	//   ....[101]....
        /*13dc*/ 	.word	0x00039f90
        /*13e0*/ 	.word	0x00000000
        /*13e4*/ 	.word	0x00032420
        /*13e8*/ 	.short	0x010a
        /*13ea*/ 	.byte	0x3f
	.zero		1


	//   ....[102]....
        /*13ec*/ 	.word	0x0003a130
        /*13f0*/ 	.word	0x00000006
        /*13f4*/ 	.word	0x00000000
        /*13f8*/ 	.short	0x010a
        /*13fa*/ 	.byte	0x3f
	.zero		1


	//   ....[103]....
        /*13fc*/ 	.word	0x0003a180
        /*1400*/ 	.word	0x00000007
        /*1404*/ 	.word	0x00000000
        /*1408*/ 	.short	0x010a
        /*140a*/ 	.byte	0x3f
	.zero		1


	//   ....[104]....
        /*140c*/ 	.word	0x0003a1d0
        /*1410*/ 	.word	0x00000004
        /*1414*/ 	.word	0x00000000
        /*1418*/ 	.short	0x010a
        /*141a*/ 	.byte	0x3f
	.zero		1


	//   ....[105]....
        /*141c*/ 	.word	0x0003a370
        /*1420*/ 	.word	0x0000000a
        /*1424*/ 	.word	0x00000000
        /*1428*/ 	.short	0x010a
        /*142a*/ 	.byte	0x3f
	.zero		1


	//   ....[106]....
        /*142c*/ 	.word	0x0003a470
        /*1430*/ 	.word	0x00000008
        /*1434*/ 	.word	0x00000000
        /*1438*/ 	.short	0x010a
        /*143a*/ 	.byte	0x3f
	.zero		1


	//   ....[107]....
        /*143c*/ 	.word	0x0003a890
        /*1440*/ 	.word	0x00000004
        /*1444*/ 	.word	0x00032410
        /*1448*/ 	.short	0x010a
        /*144a*/ 	.byte	0x3f
	.zero		1


	//   ....[108]....
        /*144c*/ 	.word	0x0003a9b0
        /*1450*/ 	.word	0x0000000a
        /*1454*/ 	.word	0x00000000
        /*1458*/ 	.short	0x010a
        /*145a*/ 	.byte	0x3f
	.zero		1


	//   ....[109]....
        /*145c*/ 	.word	0x0003aab0
        /*1460*/ 	.word	0x00000008
        /*1464*/ 	.word	0x00000000
        /*1468*/ 	.short	0x010a
        /*146a*/ 	.byte	0x3f
	.zero		1


	//   ....[110]....
        /*146c*/ 	.word	0x0003b840
        /*1470*/ 	.word	0x0000000b
        /*1474*/ 	.word	0x00000000
        /*1478*/ 	.short	0x0101
        /*147a*/ 	.byte	0x3f
	.zero		1


	//   ....[111]....
        /*147c*/ 	.word	0x00045780
        /*1480*/ 	.word	0x00000000
        /*1484*/ 	.word	0x00000000
        /*1488*/ 	.short	0x0101
        /*148a*/ 	.byte	0x3f
	.zero		1


	//   ....[112]....
        /*148c*/ 	.word	0x000457b0
        /*1490*/ 	.word	0x00000008
        /*1494*/ 	.word	0x00000000
        /*1498*/ 	.short	0x010a
        /*149a*/ 	.byte	0x3f
	.zero		1


	//   ....[113]....
        /*149c*/ 	.word	0x00045800
        /*14a0*/ 	.word	0x00000004
        /*14a4*/ 	.word	0x00032410
        /*14a8*/ 	.short	0x010a
        /*14aa*/ 	.byte	0x3f
	.zero		1


	//   ....[114]....
        /*14ac*/ 	.word	0x00045850
        /*14b0*/ 	.word	0x00000008
        /*14b4*/ 	.word	0x00000000
        /*14b8*/ 	.short	0x010a
        /*14ba*/ 	.byte	0x3f
	.zero		1


	//----- nvinfo : EIATTR_NUM_MBARRIERS
	.align		4
.L_475:
        /*14bc*/ 	.byte	0x03, 0x38
        /*14be*/ 	.short	0x0017


	//----- nvinfo : EIATTR_EXIT_INSTR_OFFSETS
	.align		4
        /*14c0*/ 	.byte	0x04, 0x1c
        /*14c2*/ 	.short	(.L_477 - .L_476)


	//   ....[0]....
.L_476:
        /*14c4*/ 	.word	0x000363b0


	//----- nvinfo : EIATTR_MAX_THREADS
	.align		4
.L_477:
        /*14c8*/ 	.byte	0x04, 0x05
        /*14ca*/ 	.short	(.L_479 - .L_478)
.L_478:
        /*14cc*/ 	.word	0x00000180
        /*14d0*/ 	.word	0x00000001
        /*14d4*/ 	.word	0x00000001


	//----- nvinfo : EIATTR_CRS_STACK_SIZE
	.align		4
.L_479:
        /*14d8*/ 	.byte	0x04, 0x1e
        /*14da*/ 	.short	(.L_481 - .L_480)
.L_480:
        /*14dc*/ 	.word	0x00000000


	//----- nvinfo : EIATTR_CBANK_PARAM_SIZE
	.align		4
.L_481:
        /*14e0*/ 	.byte	0x03, 0x19
        /*14e2*/ 	.short	0x0bf0


	//----- nvinfo : EIATTR_PARAM_CBANK
	.align		4
        /*14e4*/ 	.byte	0x04, 0x0a
        /*14e6*/ 	.short	(.L_483 - .L_482)
	.align		4
.L_482:
        /*14e8*/ 	.word	index@(.nv.constant0._ZN7cutlass13device_kernelIN5flash11enable_sm90INS1_16FlashAttnFwdSm90INS1_25CollectiveMainloopFwdSm90ILi2EN4cute5tupleIJNS5_1CILi1EEES8_S8_EEENS6_IJNS7_ILi128EEENS7_ILi96EEENS7_ILi64EEEEEELi256ENS_6half_tEfNS_4arch4Sm90ELb0ELb1ELb0ELb1ELb0ELb1ELb1ELb1ELb0ELb1ELb0ELb0EEENS1_21CollectiveEpilogueFwdINS6_IJSA_NS7_ILi256EEESB_EEES9_SE_SG_Li256ELb1ELb1ELb0ELb0EEENS1_36VarlenDynamicPersistentTileSchedulerILi128ELi96ELi256ELi128ELb0ELb1ELb1ELb1ELb0ELb1EEEEEEEEEvNT_6ParamsE)
        /*14ec*/ 	.short	0x0210
        /*14ee*/ 	.short	0x0bf0


	//----- nvinfo : EIATTR_SW_WAR
	.align		4
.L_483:
        /*14f0*/ 	.byte	0x04, 0x36
        /*14f2*/ 	.short	(.L_485 - .L_484)
.L_484:
        /*14f4*/ 	.word	0x00000008
.L_485:


//--------------------- .nv.info._ZN7cutlass13device_kernelIN5flash11enable_sm90INS1_16FlashAttnFwdSm90INS1_25CollectiveMainloopFwdSm90ILi2EN4cute5tupleIJNS5_1CILi1EEES8_S8_EEENS6_IJNS7_ILi128EEENS7_ILi96EEENS7_ILi64EEEEEELi256ENS_6half_tEfNS_4arch4Sm90ELb1ELb0ELb0ELb0ELb0ELb0ELb0ELb1ELb0ELb1ELb0ELb0EEENS1_21CollectiveEpilogueFwdINS6_IJSA_NS7_ILi256EEESB_EEES9_SE_SG_Li256ELb0ELb1ELb0ELb0EEENS1_30DynamicPersistentTileSchedulerILi256ELi128ELb0ELb1ELb1EEEEEEEEEvNT_6ParamsE --------------------------
	.section	.nv.info._ZN7cutlass13device_kernelIN5flash11enable_sm90INS1_16FlashAttnFwdSm90INS1_25CollectiveMainloopFwdSm90ILi2EN4cute5tupleIJNS5_1CILi1EEES8_S8_EEENS6_IJNS7_ILi128EEENS7_ILi96EEENS7_ILi64EEEEEELi256ENS_6half_tEfNS_4arch4Sm90ELb1ELb0ELb0ELb0ELb0ELb0ELb0ELb1ELb0ELb1ELb0ELb0EEENS1_21CollectiveEpilogueFwdINS6_IJSA_NS7_ILi256EEESB_EEES9_SE_SG_Li256ELb0ELb1ELb0ELb0EEENS1_30DynamicPersistentTileSchedulerILi256ELi128ELb0ELb1ELb1EEEEEEEEEvNT_6ParamsE,"",@"SHT_CUDA_INFO"
	.sectionflags	@""
	.align	4


	//----- nvinfo : EIATTR_CUDA_API_VERSION
	.align		4
        /*0000*/ 	.byte	0x04, 0x37
        /*0002*/ 	.short	(.L_487 - .L_486)
.L_486:
        /*0004*/ 	.word	0x00000082


	//----- nvinfo : EIATTR_KPARAM_INFO
	.align		4
.L_487:
        /*0008*/ 	.byte	0x04, 0x17
        /*000a*/ 	.short	(.L_489 - .L_488)
.L_488:
        /*000c*/ 	.word	0x00000000
        /*0010*/ 	.short	0x0000
        /*0012*/ 	.short	0x0070
        /*0014*/ 	.byte	0x00, 0xf0, 0x01, 0x2a


	//----- nvinfo : EIATTR_SPARSE_MMA_MASK
	.align		4
.L_489:
        /*0018*/ 	.byte	0x03, 0x50
        /*001a*/ 	.short	0x0000


	//----- nvinfo : EIATTR_MAXREG_COUNT
	.align		4
        /*001c*/ 	.byte	0x03, 0x1b
        /*001e*/ 	.short	0x00a8


	//----- nvinfo : EIATTR_NUM_BARRIERS
	.align		4
        /*0020*/ 	.byte	0x02, 0x4c
        /*0022*/ 	.byte	0x10
	.zero		1


	//----- nvinfo : EIATTR_EXTERNS
	.align		4
        /*0024*/ 	.byte	0x04, 0x0f
        /*0026*/ 	.short	(.L_491 - .L_490)


	//   ....[0]....
	.align		4
.L_490:
        /*0028*/ 	.word	index@(__assertfail)


	//----- nvinfo : EIATTR_ANNOTATIONS
	.align		4
.L_491:
        /*002c*/ 	.byte	0x04, 0x55
        /*002e*/ 	.short	(.L_493 - .L_492)


	//   ....[0]....
.L_492:
        /* <DEDUP_REMOVED lines=24> */


	//----- nvinfo : EIATTR_MERCURY_ISA_VERSION
	.align		4
.L_493:
        /*01a0*/ 	.byte	0x03, 0x5f
        /*01a2*/ 	.short	0x0101


	//----- nvinfo : EIATTR_INT_WARP_WIDE_INSTR_OFFSETS
	.align		4
        /*01a4*/ 	.byte	0x04, 0x31
        /*01a6*/ 	.short	(.L_495 - .L_494)


	//   ....[0]....
.L_494:
        /*01a8*/ 	.word	0x00000130


	//   ....[1]....
        /*01ac*/ 	.word	0x00000170


	//   ....[2]....
        /*01b0*/ 	.word	0x000001e0


	//   ....[3]....
        /*01b4*/ 	.word	0x0000b3e0


	//   ....[4]....
        /*01b8*/ 	.word	0x0000b470


	//   ....[5]....
        /*01bc*/ 	.word	0x0000edb0


	//   ....[6]....
        /*01c0*/ 	.word	0x0000ee40


	//----- nvinfo : EIATTR_COOP_GROUP_MASK_REGIDS
	.align		4
.L_495:
        /*01c4*/ 	.byte	0x04, 0x29
        /*01c6*/ 	.short	(.L_497 - .L_496)


	//   ....[0]....
.L_496:
        /*01c8*/ 	.word	0xffffffff


	//   ....[1]....
        /*01cc*/ 	.word	0xffffffff


	//   ....[2]....
        /*01d0*/ 	.word	0xffffffff


	//   ....[3]....
        /*01d4*/ 	.word	0xffffffff


	//   ....[4]....
        /*01d8*/ 	.word	0xffffffff


	//   ....[5]....
        /*01dc*/ 	.word	0xffffffff


	//   ....[6]....
        /*01e0*/ 	.word	0xffffffff


	//   ....[7]....
        /*01e4*/ 	.word	0xffffffff


	//   ....[8]....
        /*01e8*/ 	.word	0xffffffff


	//   ....[9]....
        /*01ec*/ 	.word	0xffffffff


	//   ....[10]....
        /*01f0*/ 	.word	0xffffffff


	//   ....[11]....
        /*01f4*/ 	.word	0xffffffff


	//   ....[12]....
        /*01f8*/ 	.word	0xffffffff


	//   ....[13]....
        /*01fc*/ 	.word	0xffffffff


	//   ....[14]....
        /*0200*/ 	.word	0xffffffff


	//   ....[15]....
        /*0204*/ 	.word	0xffffffff


	//   ....[16]....
        /*0208*/ 	.word	0xffffffff


	//   ....[17]....
        /*020c*/ 	.word	0xffffffff


	//   ....[18]....
        /*0210*/ 	.word	0xffffffff


	//   ....[19]....
        /*0214*/ 	.word	0xffffffff


	//   ....[20]....
        /*0218*/ 	.word	0xffffffff


	//   ....[21]....
        /*021c*/ 	.word	0xffffffff


	//   ....[22]....
        /*0220*/ 	.word	0xffffffff


	//   ....[23]....
        /*0224*/ 	.word	0xffffffff


	//   ....[24]....
        /*0228*/ 	.word	0xffffffff


	//   ....[25]....
        /*022c*/ 	.word	0xffffffff


	//   ....[26]....
        /*0230*/ 	.word	0xffffffff


	//   ....[27]....
        /*0234*/ 	.word	0xffffffff


	//   ....[28]....
        /*0238*/ 	.word	0xffffffff


	//   ....[29]....
        /*023c*/ 	.word	0xffffffff


	//   ....[30]....
        /*0240*/ 	.word	0xffffffff


	//   ....[31]....
        /*0244*/ 	.word	0xffffffff


	//   ....[32]....
        /*0248*/ 	.word	0xffffffff


	//   ....[33]....
        /*024c*/ 	.word	0xffffffff


	//   ....[34]....
        /*0250*/ 	.word	0xffffffff


	//   ....[35]....
        /*0254*/ 	.word	0xffffffff


	//   ....[36]....
        /*0258*/ 	.word	0xffffffff


	//   ....[37]....
        /*025c*/ 	.word	0xffffffff


	//   ....[38]....
        /*0260*/ 	.word	0xffffffff


	//   ....[39]....
        /*0264*/ 	.word	0xffffffff


	//   ....[40]....
        /*0268*/ 	.word	0xffffffff


	//   ....[41]....
        /*026c*/ 	.word	0xffffffff


	//   ....[42]....
        /*0270*/ 	.word	0xffffffff


	//   ....[43]....
        /*0274*/ 	.word	0xffffffff


	//   ....[44]....
        /*0278*/ 	.word	0xffffffff


	//   ....[45]....
        /*027c*/ 	.word	0xffffffff


	//   ....[46]....
        /*0280*/ 	.word	0xffffffff


	//   ....[47]....
        /*0284*/ 	.word	0xffffffff


	//   ....[48]....
        /*0288*/ 	.word	0xffffffff


	//   ....[49]....
        /*028c*/ 	.word	0xffffffff


	//   ....[50]....
        /*0290*/ 	.word	0xffffffff


	//   ....[51]....
        /*0294*/ 	.word	0xffffffff


	//   ....[52]....
        /*0298*/ 	.word	0xffffffff


	//   ....[53]....
        /*029c*/ 	.word	0xffffffff


	//   ....[54]....
        /*02a0*/ 	.word	0xffffffff


	//   ....[55]....
        /*02a4*/ 	.word	0xffffffff


	//   ....[56]....
        /*02a8*/ 	.word	0xffffffff


	//   ....[57]....
        /*02ac*/ 	.word	0xffffffff


	//   ....[58]....
        /*02b0*/ 	.word	0xffffffff


	//   ....[59]....
        /*02b4*/ 	.word	0xffffffff


	//   ....[60]....
        /*02b8*/ 	.word	0xffffffff


	//   ....[61]....
        /*02bc*/ 	.word	0xffffffff


	//   ....[62]....
        /*02c0*/ 	.word	0xffffffff


	//   ....[63]....
        /*02c4*/ 	.word	0xffffffff


	//   ....[64]....
        /*02c8*/ 	.word	0xffffffff


	//   ....[65]....
        /*02cc*/ 	.word	0xffffffff


	//   ....[66]....
        /*02d0*/ 	.word	0xffffffff


	//   ....[67]....
        /*02d4*/ 	.word	0xffffffff


	//   ....[68]....
        /*02d8*/ 	.word	0x0500000f


	//   ....[69]....
        /*02dc*/ 	.word	0x0500000f


	//   ....[70]....
        /*02e0*/ 	.word	0x0500000f


	//   ....[71]....
        /*02e4*/ 	.word	0x0500000f


	//   ....[72]....
        /*02e8*/ 	.word	0x0500000f


	//   ....[73]....
        /*02ec*/ 	.word	0x0500000f


	//   ....[74]....
        /*02f0*/ 	.word	0x0500000f


	//   ....[75]....
        /*02f4*/ 	.word	0x0500000f


	//   ....[76]....
        /*02f8*/ 	.word	0x0500000f


	//   ....[77]....
        /*02fc*/ 	.word	0x0500000f


	//   ....[78]....
        /*0300*/ 	.word	0x0500000f


	//   ....[79]....
        /*0304*/ 	.word	0x0500000f


	//   ....[80]....
        /*0308*/ 	.word	0x0500000f


	//   ....[81]....
        /*030c*/ 	.word	0x0500000f


	//   ....[82]....
        /*0310*/ 	.word	0x0500000f


	//   ....[83]....
        /*0314*/ 	.word	0x0500000f


	//   ....[84]....
        /*0318*/ 	.word	0x0500000f


	//   ....[85]....
        /*031c*/ 	.word	0x0500000f


	//   ....[86]....
        /*0320*/ 	.word	0x0500000f


	//----- nvinfo : EIATTR_COOP_GROUP_INSTR_OFFSETS
	.align		4
.L_497:
        /*0324*/ 	.byte	0x04, 0x28
        /*0326*/ 	.short	(.L_499 - .L_498)


	//   ....[0]....
.L_498:
        /*0328*/ 	.word	0x00000070


	//   ....[1]....
        /*032c*/ 	.word	0x00000140


	//   ....[2]....
        /*0330*/ 	.word	0x00000190


	//   ....[3]....
        /*0334*/ 	.word	0x000003c0


	//   ....[4]....
        /*0338*/ 	.word	0x00000520


	//   ....[5]....
        /*033c*/ 	.word	0x00000640


	//   ....[6]....
        /*0340*/ 	.word	0x000007a0


	//   ....[7]....
        /*0344*/ 	.word	0x000016b0


	//   ....[8]....
        /*0348*/ 	.word	0x00001c90


	//   ....[9]....
        /*034c*/ 	.word	0x00001ca0


	//   ....[10]....
        /*0350*/ 	.word	0x000022a0


	//   ....[11]....
        /*0354*/ 	.word	0x000023a0


	//   ....[12]....
        /*0358*/ 	.word	0x00002990


	//   ....[13]....
        /*035c*/ 	.word	0x000029f0


	//   ....[14]....
        /*0360*/ 	.word	0x00003980


	//   ....[15]....
        /*0364*/ 	.word	0x000039a0


	//   ....[16]....
        /*0368*/ 	.word	0x00003f60


	//   ....[17]....
        /*036c*/ 	.word	0x00004020


	//   ....[18]....
        /*0370*/ 	.word	0x00004600


	//   ....[19]....
        /*0374*/ 	.word	0x00004680


	//   ....[20]....
        /*0378*/ 	.word	0x00005fe0


	//   ....[21]....
        /*037c*/ 	.word	0x00006000


	//   ....[22]....
        /*0380*/ 	.word	0x00006660


	//   ....[23]....
        /*0384*/ 	.word	0x00006830


	//   ....[24]....
        /*0388*/ 	.word	0x000078c0


	//   ....[25]....
        /*038c*/ 	.word	0x00007940


	//   ....[26]....
        /*0390*/ 	.word	0x000079a0


	//   ....[27]....
        /*0394*/ 	.word	0x000079d0


	//   ....[28]....
        /*0398*/ 	.word	0x00009220


	//   ....[29]....
        /*039c*/ 	.word	0x000092b0


	//   ....[30]....
        /*03a0*/ 	.word	0x000092e0


	//   ....[31]....
        /*03a4*/ 	.word	0x00009310


	//   ....[32]....
        /*03a8*/ 	.word	0x00009b00


	//   ....[33]....
        /*03ac*/ 	.word	0x00009b20


	//   ....[34]....
        /*03b0*/ 	.word	0x00009c70


	//   ....[35]....
        /*03b4*/ 	.word	0x00009c90


	//   ....[36]....
        /*03b8*/ 	.word	0x00009dd0


	//   ....[37]....
        /*03bc*/ 	.word	0x00009df0


	//   ....[38]....
        /*03c0*/ 	.word	0x00009f40


	//   ....[39]....
        /*03c4*/ 	.word	0x00009f60


	//   ....[40]....
        /*03c8*/ 	.word	0x0000a660


	//   ....[41]....
        /*03cc*/ 	.word	0x0000a690


	//   ....[42]....
        /*03d0*/ 	.word	0x0000a7e0


	//   ....[43]....
        /*03d4*/ 	.word	0x0000a800


	//   ....[44]....
        /*03d8*/ 	.word	0x0000a940


	//   ....[45]....
        /*03dc*/ 	.word	0x0000a960


	//   ....[46]....
        /*03e0*/ 	.word	0x0000aab0


	//   ....[47]....
        /*03e4*/ 	.word	0x0000aad0


	//   ....[48]....
        /*03e8*/ 	.word	0x0000acb0


	//   ....[49]....
        /*03ec*/ 	.word	0x0000b9d0


	//   ....[50]....
        /*03f0*/ 	.word	0x0000c340


	//   ....[51]....
        /*03f4*/ 	.word	0x0000c380


	//   ....[52]....
        /*03f8*/ 	.word	0x0000c3b0


	//   ....[53]....
        /*03fc*/ 	.word	0x0000c3f0


	//   ....[54]....
        /*0400*/ 	.word	0x0000c490


	//   ....[55]....
        /*0404*/ 	.word	0x0000c4a0


	//   ....[56]....
        /*0408*/ 	.word	0x0000c510


	//   ....[57]....
        /*040c*/ 	.word	0x0000c520


	//   ....[58]....
        /*0410*/ 	.word	0x0000c590


	//   ....[59]....
        /*0414*/ 	.word	0x0000c5a0


	//   ....[60]....
        /*0418*/ 	.word	0x0000c610


	//   ....[61]....
        /*041c*/ 	.word	0x0000c620


	//   ....[62]....
        /*0420*/ 	.word	0x0000c690


	//   ....[63]....
        /*0424*/ 	.word	0x0000c6a0


	//   ....[64]....
        /*0428*/ 	.word	0x0000c6b0


	//   ....[65]....
        /*042c*/ 	.word	0x0000c6f0


	//   ....[66]....
        /*0430*/ 	.word	0x0000efa0


	//   ....[67]....
        /*0434*/ 	.word	0x0000f190


	//   ....[68]....
        /*0438*/ 	.word	0x0000f6c0


	//   ....[69]....
        /*043c*/ 	.word	0x0000f840


	//   ....[70]....
        /*0440*/ 	.word	0x0000f8a0


	//   ....[71]....
        /*0444*/ 	.word	0x0000f930


	//   ....[72]....
        /*0448*/ 	.word	0x0000fa30


	//   ....[73]....
        /*044c*/ 	.word	0x0000fab0


	//   ....[74]....
        /*0450*/ 	.word	0x0000fb80


	//   ....[75]....
        /*0454*/ 	.word	0x0000fc10


	//   ....[76]....
        /*0458*/ 	.word	0x0000fcf0


	//   ....[77]....
        /*045c*/ 	.word	0x0000fd50


	//   ....[78]....
        /*0460*/ 	.word	0x0000fe30


	//   ....[79]....
        /*0464*/ 	.word	0x0000fe90


	//   ....[80]....
        /*0468*/ 	.word	0x0000ff70


	//   ....[81]....
        /*046c*/ 	.word	0x0000ffd0


	//   ....[82]....
        /*0470*/ 	.word	0x000100a0


	//   ....[83]....
        /*0474*/ 	.word	0x00010100


	//   ....[84]....
        /*0478*/ 	.word	0x000101c0


	//   ....[85]....
        /*047c*/ 	.word	0x000104e0


	//   ....[86]....
        /*0480*/ 	.word	0x00010600


	//----- nvinfo : EIATTR_REG_RECONFIG
	.align		4
.L_499:
        /*0484*/ 	.byte	0x01, 0x54
	.zero		2


	//----- nvinfo : EIATTR_SYSCALL_OFFSETS
	.align		4
        /*0488*/ 	.byte	0x04, 0x46
        /*048a*/ 	.short	(.L_501 - .L_500)


	//   ....[0]....
.L_500:
        /*048c*/ 	.word	0x00001890


	//   ....[1]....
        /*0490*/ 	.word	0x0000b5e0


	//   ....[2]....
        /*0494*/ 	.word	0x0000b730


	//   ....[3]....
        /*0498*/ 	.word	0x0000b820


	//   ....[4]....
        /*049c*/ 	.word	0x0000bf50


	//----- nvinfo : EIATTR_MBARRIER_INSTR_OFFSETS
	.align		4
.L_501:
        /*04a0*/ 	.byte	0x04, 0x39
        /*04a2*/ 	.short	(.L_503 - .L_502)


	//   ....[0]....
.L_502:
        /*04a4*/ 	.word	0x00000270
        /*04a8*/ 	.word	0x000000ff
        /*04ac*/ 	.word	0x00022800
        /*04b0*/ 	.short	0x0100
        /*04b2*/ 	.byte	0x08
	.zero		1


	//   ....[1]....
        /*04b4*/ 	.word	0x00000280
        /*04b8*/ 	.word	0x000000ff
        /*04bc*/ 	.word	0x00022820
        /*04c0*/ 	.short	0x0100
        /*04c2*/ 	.byte	0x08
	.zero		1


	//   ....[2]....
        /*04c4*/ 	.word	0x00000370
        /*04c8*/ 	.word	0x000000ff
        /*04cc*/ 	.word	0x00022830
        /*04d0*/ 	.short	0x0100
        /*04d2*/ 	.byte	0x08
	.zero		1


	//   ....[3]....
        /*04d4*/ 	.word	0x00000380
        /*04d8*/ 	.word	0x000000ff
        /*04dc*/ 	.word	0x00022840
        /*04e0*/ 	.short	0x0100
        /*04e2*/ 	.byte	0x08
	.zero		1


	//   ....[4]....
        /*04e4*/ 	.word	0x00000390
        /*04e8*/ 	.word	0x000000ff
        /*04ec*/ 	.word	0x00022838
        /*04f0*/ 	.short	0x0100
        /*04f2*/ 	.byte	0x08
	.zero		1


	//   ....[5]....
        /*04f4*/ 	.word	0x000003a0
        /*04f8*/ 	.word	0x000000ff
        /*04fc*/ 	.word	0x00022848
        /*0500*/ 	.short	0x0100
        /*0502*/ 	.byte	0x08
	.zero		1


	//   ....[6]....
        /*0504*/ 	.word	0x000004d0
        /*0508*/ 	.word	0x000000ff
        /*050c*/ 	.word	0x00022850
        /*0510*/ 	.short	0x0100
        /*0512*/ 	.byte	0x08
	.zero		1


	//   ....[7]....
        /*0514*/ 	.word	0x000004e0
        /*0518*/ 	.word	0x000000ff
        /*051c*/ 	.word	0x00022860
        /*0520*/ 	.short	0x0100
        /*0522*/ 	.byte	0x08
	.zero		1


	//   ....[8]....
        /*0524*/ 	.word	0x000004f0
        /*0528*/ 	.word	0x000000ff
        /*052c*/ 	.word	0x00022858
        /*0530*/ 	.short	0x0100
        /*0532*/ 	.byte	0x08
	.zero		1


	//   ....[9]....
        /*0534*/ 	.word	0x00000500
        /*0538*/ 	.word	0x000000ff
        /*053c*/ 	.word	0x00022868
        /*0540*/ 	.short	0x0100
        /*0542*/ 	.byte	0x08
	.zero		1


	//   ....[10]....
        /*0544*/ 	.word	0x000005f0
        /*0548*/ 	.word	0x000000ff
        /*054c*/ 	.word	0x00022870
        /*0550*/ 	.short	0x0100
        /*0552*/ 	.byte	0x06
	.zero		1


	//   ....[11]....
        /*0554*/ 	.word	0x00000600
        /*0558*/ 	.word	0x000000ff
        /*055c*/ 	.word	0x00022880
        /*0560*/ 	.short	0x0100
        /*0562*/ 	.byte	0x06
	.zero		1


	//   ....[12]....
        /*0564*/ 	.word	0x00000610
        /*0568*/ 	.word	0x000000ff
        /*056c*/ 	.word	0x00022878
        /*0570*/ 	.short	0x0100
        /*0572*/ 	.byte	0x06
	.zero		1


	//   ....[13]....
        /*0574*/ 	.word	0x00000620
        /*0578*/ 	.word	0x000000ff
        /*057c*/ 	.word	0x00022888
        /*0580*/ 	.short	0x0100
        /*0582*/ 	.byte	0x06
	.zero		1


	//   ....[14]....
        /*0584*/ 	.word	0x00000750
        /*0588*/ 	.word	0x000000ff
        /*058c*/ 	.word	0x00022890
        /*0590*/ 	.short	0x0100
        /*0592*/ 	.byte	0x08
	.zero		1


	//   ....[15]....
        /*0594*/ 	.word	0x00000760
        /*0598*/ 	.word	0x000000ff
        /*059c*/ 	.word	0x000228a0
        /*05a0*/ 	.short	0x0100
        /*05a2*/ 	.byte	0x08
	.zero		1


	//   ....[16]....
        /*05a4*/ 	.word	0x00000770
        /*05a8*/ 	.word	0x000000ff
        /*05ac*/ 	.word	0x00022898
        /*05b0*/ 	.short	0x0100
        /*05b2*/ 	.byte	0x08
	.zero		1


	//   ....[17]....
        /*05b4*/ 	.word	0x00000780
        /*05b8*/ 	.word	0x000000ff
        /*05bc*/ 	.word	0x000228a8
        /*05c0*/ 	.short	0x0100
        /*05c2*/ 	.byte	0x08
	.zero		1


	//   ....[18]....
        /*05c4*/ 	.word	0x000008b0
        /*05c8*/ 	.word	0x000000ff
        /*05cc*/ 	.word	0x000228b0
        /*05d0*/ 	.short	0x0100
        /*05d2*/ 	.byte	0x08
	.zero		1


	//   ....[19]....
        /*05d4*/ 	.word	0x000008c0
        /*05d8*/ 	.word	0x000000ff
        /*05dc*/ 	.word	0x000228c0
        /*05e0*/ 	.short	0x0100
        /*05e2*/ 	.byte	0x08
	.zero		1


	//   ....[20]....
        /*05e4*/ 	.word	0x000008d0
        /*05e8*/ 	.word	0x000000ff
        /*05ec*/ 	.word	0x000228b8
        /*05f0*/ 	.short	0x0100
        /*05f2*/ 	.byte	0x08
	.zero		1


	//   ....[21]....
        /*05f4*/ 	.word	0x000008e0
        /*05f8*/ 	.word	0x000000ff
        /*05fc*/ 	.word	0x000228c8
        /*0600*/ 	.short	0x0100
        /*0602*/ 	.byte	0x08
	.zero		1


	//   ....[22]....
        /*0604*/ 	.word	0x00001940
        /*0608*/ 	.word	0x00000007
        /*060c*/ 	.word	0x00022800
        /*0610*/ 	.short	0x010a
        /*0612*/ 	.byte	0x3f
	.zero		1


	//   ....[23]....
        /*0614*/ 	.word	0x00001a10
        /*0618*/ 	.word	0x00000006
        /*061c*/ 	.word	0x00022830
        /*0620*/ 	.short	0x010a
        /*0622*/ 	.byte	0x3f
	.zero		1


	//   ....[24]....
        /*0624*/ 	.word	0x00001a50
        /*0628*/ 	.word	0x00000006
        /*062c*/ 	.word	0x00022830
        /*0630*/ 	.short	0x010a
        /*0632*/ 	.byte	0x3f
	.zero		1


	//   ....[25]....
        /*0634*/ 	.word	0x00002e40
        /*0638*/ 	.word	0x00000004
        /*063c*/ 	.word	0x00000000
        /*0640*/ 	.short	0x0101
        /*0642*/ 	.byte	0x3f
	.zero		1


	//   ....[26]....
        /*0644*/ 	.word	0x000032a0
        /*0648*/ 	.word	0x00000006
        /*064c*/ 	.word	0x00022850
        /*0650*/ 	.short	0x010a
        /*0652*/ 	.byte	0x3f
	.zero		1


	//   ....[27]....
        /*0654*/ 	.word	0x000032e0
        /*0658*/ 	.word	0x00000006
        /*065c*/ 	.word	0x00022850
        /*0660*/ 	.short	0x010a
        /*0662*/ 	.byte	0x3f
	.zero		1


	//   ....[28]....
        /*0664*/ 	.word	0x000036b0
        /*0668*/ 	.word	0x00000006
        /*066c*/ 	.word	0x00000000
        /*0670*/ 	.short	0x0101
        /*0672*/ 	.byte	0x3f
	.zero		1


	//   ....[29]....
        /*0674*/ 	.word	0x000037e0
        /*0678*/ 	.word	0x000000ff
        /*067c*/ 	.word	0x00022830
        /*0680*/ 	.short	0x010a
        /*0682*/ 	.byte	0x1a
	.zero		1


	//   ....[30]....
        /*0684*/ 	.word	0x00003820
        /*0688*/ 	.word	0x000000ff
        /*068c*/ 	.word	0x00022830
        /*0690*/ 	.short	0x010a
        /*0692*/ 	.byte	0x1a
	.zero		1


	//   ....[31]....
        /*0694*/ 	.word	0x00004be0
        /*0698*/ 	.word	0x00000004
        /*069c*/ 	.word	0x00000000
        /*06a0*/ 	.short	0x0101
        /*06a2*/ 	.byte	0x3f
	.zero		1


	//   ....[32]....
        /*06a4*/ 	.word	0x00005800
        /*06a8*/ 	.word	0x000000ff
        /*06ac*/ 	.word	0x00022850
        /*06b0*/ 	.short	0x010a
        /*06b2*/ 	.byte	0x1a
	.zero		1


	//   ....[33]....
        /*06b4*/ 	.word	0x00005840
        /*06b8*/ 	.word	0x000000ff
        /*06bc*/ 	.word	0x00022850
        /*06c0*/ 	.short	0x010a
        /*06c2*/ 	.byte	0x1a
	.zero		1


	//   ....[34]....
        /*06c4*/ 	.word	0x00005b50
        /*06c8*/ 	.word	0x000000b1
        /*06cc*/ 	.word	0x00000000
        /*06d0*/ 	.short	0x0101
        /*06d2*/ 	.byte	0x3f
	.zero		1


	//   ....[35]....
        /*06d4*/ 	.word	0x00005c90
        /*06d8*/ 	.word	0x000000ff
        /*06dc*/ 	.word	0x00022830
        /*06e0*/ 	.short	0x010a
        /*06e2*/ 	.byte	0x18
	.zero		1


	//   ....[36]....
        /*06e4*/ 	.word	0x00005cd0
        /*06e8*/ 	.word	0x000000ff
        /*06ec*/ 	.word	0x00022830
        /*06f0*/ 	.short	0x010a
        /*06f2*/ 	.byte	0x18
	.zero		1


	//   ....[37]....
        /*06f4*/ 	.word	0x00006ab0
        /*06f8*/ 	.word	0x0000009a
        /*06fc*/ 	.word	0x00000000
        /*0700*/ 	.short	0x0101
        /*0702*/ 	.byte	0x3f
	.zero		1


	//   ....[38]....
        /*0704*/ 	.word	0x00007560
        /*0708*/ 	.word	0x000000ff
        /*070c*/ 	.word	0x00022850
        /*0710*/ 	.short	0x010a
        /*0712*/ 	.byte	0x18
	.zero		1


	//   ....[39]....
        /*0714*/ 	.word	0x000075a0
        /*0718*/ 	.word	0x000000ff
        /*071c*/ 	.word	0x00022850
        /*0720*/ 	.short	0x010a
        /*0722*/ 	.byte	0x18
	.zero		1


	//   ....[40]....
        /*0724*/ 	.word	0x000078a0
        /*0728*/ 	.word	0x000000b7
        /*072c*/ 	.word	0x00000000
        /*0730*/ 	.short	0x0101
        /*0732*/ 	.byte	0x3f
	.zero		1


	//   ....[41]....
        /*0734*/ 	.word	0x00009af0
        /*0738*/ 	.word	0x000000cb
        /*073c*/ 	.word	0x00000000
        /*0740*/ 	.short	0x0101
        /*0742*/ 	.byte	0x3f
	.zero		1


	//   ....[42]....
        /*0744*/ 	.word	0x0000bc30
        /*0748*/ 	.word	0x00000003
        /*074c*/ 	.word	0x00022840
        /*0750*/ 	.short	0x010a
        /*0752*/ 	.byte	0x3f
	.zero		1


	//   ....[43]....
        /*0754*/ 	.word	0x0000c7d0
        /*0758*/ 	.word	0x00000011
        /*075c*/ 	.word	0x00022800
        /*0760*/ 	.short	0x0107
        /*0762*/ 	.byte	0x3f
	.zero		1


	//   ....[44]....
        /*0764*/ 	.word	0x0000c8c0
        /*0768*/ 	.word	0x00000011
        /*076c*/ 	.word	0x00022800
        /*0770*/ 	.short	0x0101
        /*0772*/ 	.byte	0x3f
	.zero		1


	//   ....[45]....
        /*0774*/ 	.word	0x0000c8e0
        /*0778*/ 	.word	0x00000011
        /*077c*/ 	.word	0x00022820
        /*0780*/ 	.short	0x010a
        /*0782*/ 	.byte	0x3f
	.zero		1


	//   ....[46]....
        /*0784*/ 	.word	0x0000c9c0
        /*0788*/ 	.word	0x00000002
        /*078c*/ 	.word	0x00022860
        /*0790*/ 	.short	0x010a
        /*0792*/ 	.byte	0x3f
	.zero		1


	//   ....[47]....
        /*0794*/ 	.word	0x0000d1e0
        /*0798*/ 	.word	0x00000003
        /*079c*/ 	.word	0x00022840
        /*07a0*/ 	.short	0x010a
        /*07a2*/ 	.byte	0x3f
	.zero		1


	//   ....[48]....
        /*07a4*/ 	.word	0x0000d400
        /*07a8*/ 	.word	0x00000003
        /*07ac*/ 	.word	0x00022860
        /*07b0*/ 	.short	0x010a
        /*07b2*/ 	.byte	0x3f
	.zero		1


	//   ....[49]....
        /*07b4*/ 	.word	0x0000dbe0
        /*07b8*/ 	.word	0x00000004
        /*07bc*/ 	.word	0x00022840
        /*07c0*/ 	.short	0x010a
        /*07c2*/ 	.byte	0x3f
	.zero		1


	//   ....[50]....
        /*07c4*/ 	.word	0x0000de00
        /*07c8*/ 	.word	0x00000004
        /*07cc*/ 	.word	0x00022860
        /*07d0*/ 	.short	0x010a
        /*07d2*/ 	.byte	0x3f
	.zero		1


	//   ....[51]....
        /*07d4*/ 	.word	0x0000e580
        /*07d8*/ 	.word	0x00000004
        /*07dc*/ 	.word	0x00022840
        /*07e0*/ 	.short	0x010a
        /*07e2*/ 	.byte	0x3f
	.zero		1


	//   ....[52]....
        /*07e4*/ 	.word	0x0000e7a0
        /*07e8*/ 	.word	0x00000004
        /*07ec*/ 	.word	0x00022860
        /*07f0*/ 	.short	0x010a
        /*07f2*/ 	.byte	0x3f
	.zero		1


	//   ....[53]....
        /*07f4*/ 	.word	0x0000f110
        /*07f8*/ 	.word	0x00000000
        /*07fc*/ 	.word	0x00022820
        /*0800*/ 	.short	0x010a
        /*0802*/ 	.byte	0x3f
	.zero		1


	//   ....[54]....
        /*0804*/ 	.word	0x0000f2e0
        /*0808*/ 	.word	0x00000006
        /*080c*/ 	.word	0x00000000
        /*0810*/ 	.short	0x010a
        /*0812*/ 	.byte	0x3f
	.zero		1


	//   ....[55]....
        /*0814*/ 	.word	0x0000f330
        /*0818*/ 	.word	0x00000003
        /*081c*/ 	.word	0x00000000
        /*0820*/ 	.short	0x010a
        /*0822*/ 	.byte	0x3f
	.zero		1


	//   ....[56]....
        /*0824*/ 	.word	0x0000f390
        /*0828*/ 	.word	0x00000012
        /*082c*/ 	.word	0x00000000
        /*0830*/ 	.short	0x010a
        /*0832*/ 	.byte	0x3f
	.zero		1


	//   ....[57]....
        /*0834*/ 	.word	0x0000f3c0
        /*0838*/ 	.word	0x00000003
        /*083c*/ 	.word	0x00000000
        /*0840*/ 	.short	0x010a
        /*0842*/ 	.byte	0x3f
	.zero		1


	//   ....[58]....
        /*0844*/ 	.word	0x0000f420
        /*0848*/ 	.word	0x00000007
        /*084c*/ 	.word	0x00022800
        /*0850*/ 	.short	0x010a
        /*0852*/ 	.byte	0x3f
	.zero		1


	//   ....[59]....
        /*0854*/ 	.word	0x0000f470
        /*0858*/ 	.word	0x00000006
        /*085c*/ 	.word	0x00022830
        /*0860*/ 	.short	0x010a
        /*0862*/ 	.byte	0x3f
	.zero		1


	//   ....[60]....
        /*0864*/ 	.word	0x0000f4c0
        /*0868*/ 	.word	0x00000006
        /*086c*/ 	.word	0x00022850
        /*0870*/ 	.short	0x010a
        /*0872*/ 	.byte	0x3f
	.zero		1


	//   ....[61]....
        /*0874*/ 	.word	0x0000f520
        /*0878*/ 	.word	0x00000003
        /*087c*/ 	.word	0x00022830
        /*0880*/ 	.short	0x010a
        /*0882*/ 	.byte	0x3f
	.zero		1


	//   ....[62]....
        /*0884*/ 	.word	0x0000f570
        /*0888*/ 	.word	0x000000b1
        /*088c*/ 	.word	0x00022850
        /*0890*/ 	.short	0x010a
        /*0892*/ 	.byte	0x3f
	.zero		1


	//   ....[63]....
        /*0894*/ 	.word	0x0000f5d0
        /*0898*/ 	.word	0x00000003
        /*089c*/ 	.word	0x00022830
        /*08a0*/ 	.short	0x010a
        /*08a2*/ 	.byte	0x3f
	.zero		1


	//   ....[64]....
        /*08a4*/ 	.word	0x0000f620
        /*08a8*/ 	.word	0x000000b7
        /*08ac*/ 	.word	0x00022850
        /*08b0*/ 	.short	0x010a
        /*08b2*/ 	.byte	0x3f
	.zero		1


	//   ....[65]....
        /*08b4*/ 	.word	0x0000f770
        /*08b8*/ 	.word	0x00000003
        /*08bc*/ 	.word	0x00022840
        /*08c0*/ 	.short	0x010a
        /*08c2*/ 	.byte	0x3f
	.zero		1


	//   ....[66]....
        /*08c4*/ 	.word	0x00010200
        /*08c8*/ 	.word	0x00000011
        /*08cc*/ 	.word	0x00022820
        /*08d0*/ 	.short	0x010a
        /*08d2*/ 	.byte	0x3f
	.zero		1


	//   ....[67]....
        /*08d4*/ 	.word	0x00010250
        /*08d8*/ 	.word	0x00000002
        /*08dc*/ 	.word	0x00022860
        /*08e0*/ 	.short	0x010a
        /*08e2*/ 	.byte	0x3f
	.zero		1


	//   ....[68]....
        /*08e4*/ 	.word	0x000102a0
        /*08e8*/ 	.word	0x00000003
        /*08ec*/ 	.word	0x00022840
        /*08f0*/ 	.short	0x010a
        /*08f2*/ 	.byte	0x3f
	.zero		1


	//   ....[69]....
        /*08f4*/ 	.word	0x000102f0
        /*08f8*/ 	.word	0x00000003
        /*08fc*/ 	.word	0x00022860
        /*0900*/ 	.short	0x010a
        /*0902*/ 	.byte	0x3f
	.zero		1


	//   ....[70]....
        /*0904*/ 	.word	0x00010340
        /*0908*/ 	.word	0x00000004
        /*090c*/ 	.word	0x00022840
        /*0910*/ 	.short	0x010a
        /*0912*/ 	.byte	0x3f
	.zero		1


	//   ....[71]....
        /*0914*/ 	.word	0x00010390
        /*0918*/ 	.word	0x00000004
        /*091c*/ 	.word	0x00022860
        /*0920*/ 	.short	0x010a
        /*0922*/ 	.byte	0x3f
	.zero		1


	//   ....[72]....
        /*0924*/ 	.word	0x000103e0
        /*0928*/ 	.word	0x00000004
        /*092c*/ 	.word	0x00022840
        /*0930*/ 	.short	0x010a
        /*0932*/ 	.byte	0x3f
	.zero		1


	//   ....[73]....
        /*0934*/ 	.word	0x00010430
        /*0938*/ 	.word	0x00000004
        /*093c*/ 	.word	0x00022860
        /*0940*/ 	.short	0x010a
        /*0942*/ 	.byte	0x3f
	.zero		1


	//   ....[74]....
        /*0944*/ 	.word	0x00010520
        /*0948*/ 	.word	0x00000000
        /*094c*/ 	.word	0x00022820
        /*0950*/ 	.short	0x010a
        /*0952*/ 	.byte	0x3f
	.zero		1


	//   ....[75]....
        /*0954*/ 	.word	0x000106c0
        /*0958*/ 	.word	0x00000006
        /*095c*/ 	.word	0x00000000
        /*0960*/ 	.short	0x010a
        /*0962*/ 	.byte	0x3f
	.zero		1


	//   ....[76]....
        /*0964*/ 	.word	0x00010710
        /*0968*/ 	.word	0x00000003
        /*096c*/ 	.word	0x00000000
        /*0970*/ 	.short	0x010a
        /*0972*/ 	.byte	0x3f
	.zero		1


	//   ....[77]....
        /*0974*/ 	.word	0x00010760
        /*0978*/ 	.word	0x00000012
        /*097c*/ 	.word	0x00000000
        /*0980*/ 	.short	0x010a
        /*0982*/ 	.byte	0x3f
	.zero		1


	//----- nvinfo : EIATTR_NUM_MBARRIERS
	.align		4
.L_503:
        /*0984*/ 	.byte	0x03, 0x38
        /*0986*/ 	.short	0x0016


	//----- nvinfo : EIATTR_EXIT_INSTR_OFFSETS
	.align		4
        /*0988*/ 	.byte	0x04, 0x1c
        /*098a*/ 	.short	(.L_505 - .L_504)


	//   ....[0]....
.L_504:
        /*098c*/ 	.word	0x00000a40


	//   ....[1]....
        /*0990*/ 	.word	0x0000ac50


	//   ....[2]....
        /*0994*/ 	.word	0x0000f410


	//----- nvinfo : EIATTR_MAX_THREADS
	.align		4
.L_505:
        /*0998*/ 	.byte	0x04, 0x05
        /*099a*/ 	.short	(.L_507 - .L_506)
.L_506:
        /*099c*/ 	.word	0x00000180
        /*09a0*/ 	.word	0x00000001
        /*09a4*/ 	.word	0x00000001


	//----- nvinfo : EIATTR_CRS_STACK_SIZE
	.align		4
.L_507:
        /*09a8*/ 	.byte	0x04, 0x1e
        /*09aa*/ 	.short	(.L_509 - .L_508)
.L_508:
        /*09ac*/ 	.word	0x00000000


	//----- nvinfo : EIATTR_CBANK_PARAM_SIZE
	.align		4
.L_509:
        /*09b0*/ 	.byte	0x03, 0x19
        /*09b2*/ 	.short	0x0af0


	//----- nvinfo : EIATTR_PARAM_CBANK
	.align		4
        /*09b4*/ 	.byte	0x04, 0x0a
        /*09b6*/ 	.short	(.L_511 - .L_510)
	.align		4
.L_510:
        /*09b8*/ 	.word	index@(.nv.constant0._ZN7cutlass13device_kernelIN5flash11enable_sm90INS1_16FlashAttnFwdSm90INS1_25CollectiveMainloopFwdSm90ILi2EN4cute5tupleIJNS5_1CILi1EEES8_S8_EEENS6_IJNS7_ILi128EEENS7_ILi96EEENS7_ILi64EEEEEELi256ENS_6half_tEfNS_4arch4Sm90ELb1ELb0ELb0ELb0ELb0ELb0ELb0ELb1ELb0ELb1ELb0ELb0EEENS1_21CollectiveEpilogueFwdINS6_IJSA_NS7_ILi256EEESB_EEES9_SE_SG_Li256ELb0ELb1ELb0ELb0EEENS1_30DynamicPersistentTileSchedulerILi256ELi128ELb0ELb1ELb1EEEEEEEEEvNT_6ParamsE)
        /*09bc*/ 	.short	0x0210
        /*09be*/ 	.short	0x0af0


	//----- nvinfo : EIATTR_SW_WAR
	.align		4
.L_511:
        /*09c0*/ 	.byte	0x04, 0x36
        /*09c2*/ 	.short	(.L_513 - .L_512)
.L_512:
        /*09c4*/ 	.word	0x00000008
.L_513:


//--------------------- .nv.info._ZN7cutlass13device_kernelIN5flash11enable_sm90INS1_16FlashAttnFwdSm90INS1_25CollectiveMainloopFwdSm90ILi2EN4cute5tupleIJNS5_1CILi1EEES8_S8_EEENS6_IJNS7_ILi128EEENS7_ILi96EEENS7_ILi64EEEEEELi256ENS_6half_tEfNS_4arch4Sm90ELb1ELb0ELb0ELb0ELb0ELb0ELb1ELb1ELb0ELb1ELb0ELb0EEENS1_21CollectiveEpilogueFwdINS6_IJSA_NS7_ILi256EEESB_EEES9_SE_SG_Li256ELb0ELb1ELb0ELb0EEENS1_30DynamicPersistentTileSchedulerILi256ELi128ELb0ELb1ELb1EEEEEEEEEvNT_6ParamsE --------------------------
	.section	.nv.info._ZN7cutlass13device_kernelIN5flash11enable_sm90INS1_16FlashAttnFwdSm90INS1_25CollectiveMainloopFwdSm90ILi2EN4cute5tupleIJNS5_1CILi1EEES8_S8_EEENS6_IJNS7_ILi128EEENS7_ILi96EEENS7_ILi64EEEEEELi256ENS_6half_tEfNS_4arch4Sm90ELb1ELb0ELb0ELb0ELb0ELb0ELb1ELb1ELb0ELb1ELb0ELb0EEENS1_21CollectiveEpilogueFwdINS6_IJSA_NS7_ILi256EEESB_EEES9_SE_SG_Li256ELb0ELb1ELb0ELb0EEENS1_30DynamicPersistentTileSchedulerILi256ELi128ELb0ELb1ELb1EEEEEEEEEvNT_6ParamsE,"",@"SHT_CUDA_INFO"
	.sectionflags	@""
	.align	4


	//----- nvinfo : EIATTR_CUDA_API_VERSION
	.align		4
        /*0000*/ 	.byte	0x04, 0x37
        /*0002*/ 	.short	(.L_515 - .L_514)
.L_514:
        /*0004*/ 	.word	0x00000082


	//----- nvinfo : EIATTR_KPARAM_INFO
	.align		4
.L_515:
        /*0008*/ 	.byte	0x04, 0x17
        /*000a*/ 	.short	(.L_517 - .L_516)
.L_516:
        /*000c*/ 	.word	0x00000000
        /*0010*/ 	.short	0x0000
        /*0012*/ 	.short	0x0070
        /*0014*/ 	.byte	0x00, 0xf0, 0x01, 0x2e


	//----- nvinfo : EIATTR_SPARSE_MMA_MASK
	.align		4
.L_517:
        /*0018*/ 	.byte	0x03, 0x50
        /*001a*/ 	.short	0x0000


	//----- nvinfo : EIATTR_MAXREG_COUNT
	.align		4
        /*001c*/ 	.byte	0x03, 0x1b
        /*001e*/ 	.short	0x00a8


	//----- nvinfo : EIATTR_NUM_BARRIERS
	.align		4
        /*0020*/ 	.byte	0x02, 0x4c
        /*0022*/ 	.byte	0x10
	.zero		1


	//----- nvinfo : EIATTR_EXTERNS
	.align		4
        /*0024*/ 	.byte	0x04, 0x0f
        /*0026*/ 	.short	(.L_519 - .L_518)


	//   ....[0]....
	.align		4
.L_518:
        /*0028*/ 	.word	index@(__assertfail)


	//----- nvinfo : EIATTR_ANNOTATIONS
	.align		4
.L_519:
        /*002c*/ 	.byte	0x04, 0x55
        /*002e*/ 	.short	(.L_521 - .L_520)


	//   ....[0]....
.L_520:
        /* <DEDUP_REMOVED lines=42> */


	//----- nvinfo : EIATTR_MERCURY_ISA_VERSION
	.align		4
.L_521:
        /*02b8*/ 	.byte	0x03, 0x5f
        /*02ba*/ 	.short	0x0101


	//----- nvinfo : EIATTR_INT_WARP_WIDE_INSTR_OFFSETS
	.align		4
        /*02bc*/ 	.byte	0x04, 0x31
        /*02be*/ 	.short	(.L_523 - .L_522)


	//   ....[0]....
.L_522:
        /*02c0*/ 	.word	0x00000130


	//   ....[1]....
        /*02c4*/ 	.word	0x00000170


	//   ....[2]....
        /*02c8*/ 	.word	0x000001e0


	//   ....[3]....
        /*02cc*/ 	.word	0x000001f0


	//   ....[4]....
        /*02d0*/ 	.word	0x0000cab0


	//   ....[5]....
        /*02d4*/ 	.word	0x0000cb40


	//   ....[6]....
        /*02d8*/ 	.word	0x000110d0


	//   ....[7]....
        /*02dc*/ 	.word	0x00011160


	//----- nvinfo : EIATTR_COOP_GROUP_MASK_REGIDS
	.align		4
.L_523:
        /*02e0*/ 	.byte	0x04, 0x29
        /*02e2*/ 	.short	(.L_525 - .L_524)


	//   ....[0]....
.L_524:
        /*02e4*/ 	.word	0xffffffff


	//   ....[1]....
        /*02e8*/ 	.word	0xffffffff


	//   ....[2]....
        /*02ec*/ 	.word	0xffffffff


	//   ....[3]....
        /*02f0*/ 	.word	0xffffffff


	//   ....[4]....
        /*02f4*/ 	.word	0xffffffff


	//   ....[5]....
        /*02f8*/ 	.word	0xffffffff


	//   ....[6]....
        /*02fc*/ 	.word	0xffffffff


	//   ....[7]....
        /*0300*/ 	.word	0xffffffff


	//   ....[8]....
        /*0304*/ 	.word	0xffffffff


	//   ....[9]....
        /*0308*/ 	.word	0xffffffff


	//   ....[10]....
        /*030c*/ 	.word	0xffffffff


	//   ....[11]....
        /*0310*/ 	.word	0xffffffff


	//   ....[12]....
        /*0314*/ 	.word	0xffffffff


	//   ....[13]....
        /*0318*/ 	.word	0xffffffff


	//   ....[14]....
        /*031c*/ 	.word	0xffffffff


	//   ....[15]....
        /*0320*/ 	.word	0xffffffff


	//   ....[16]....
        /*0324*/ 	.word	0xffffffff


	//   ....[17]....
        /*0328*/ 	.word	0xffffffff


	//   ....[18]....
        /*032c*/ 	.word	0xffffffff


	//   ....[19]....
        /*0330*/ 	.word	0xffffffff


	//   ....[20]....
        /*0334*/ 	.word	0xffffffff


	//   ....[21]....
        /*0338*/ 	.word	0xffffffff


	//   ....[22]....
        /*033c*/ 	.word	0xffffffff


	//   ....[23]....
        /*0340*/ 	.word	0xffffffff


	//   ....[24]....
        /*0344*/ 	.word	0xffffffff


	//   ....[25]....
        /*0348*/ 	.word	0xffffffff


	//   ....[26]....
        /*034c*/ 	.word	0xffffffff


	//   ....[27]....
        /*0350*/ 	.word	0xffffffff


	//   ....[28]....
        /*0354*/ 	.word	0xffffffff


	//   ....[29]....
        /*0358*/ 	.word	0xffffffff


	//   ....[30]....
        /*035c*/ 	.word	0xffffffff


	//   ....[31]....
        /*0360*/ 	.word	0xffffffff


	//   ....[32]....
        /*0364*/ 	.word	0xffffffff


	//   ....[33]....
        /*0368*/ 	.word	0xffffffff


	//   ....[34]....
        /*036c*/ 	.word	0xffffffff


	//   ....[35]....
        /*0370*/ 	.word	0xffffffff


	//   ....[36]....
        /*0374*/ 	.word	0xffffffff


	//   ....[37]....
        /*0378*/ 	.word	0xffffffff


	//   ....[38]....
        /*037c*/ 	.word	0xffffffff


	//   ....[39]....
        /*0380*/ 	.word	0xffffffff


	//   ....[40]....
        /*0384*/ 	.word	0xffffffff


	//   ....[41]....
        /*0388*/ 	.word	0xffffffff


	//   ....[42]....
        /*038c*/ 	.word	0xffffffff


	//   ....[43]....
        /*0390*/ 	.word	0xffffffff


	//   ....[44]....
        /*0394*/ 	.word	0xffffffff


	//   ....[45]....
        /*0398*/ 	.word	0xffffffff


	//   ....[46]....
        /*039c*/ 	.word	0xffffffff


	//   ....[47]....
        /*03a0*/ 	.word	0xffffffff


	//   ....[48]....
        /*03a4*/ 	.word	0xffffffff


	//   ....[49]....
        /*03a8*/ 	.word	0xffffffff


	//   ....[50]....
        /*03ac*/ 	.word	0xffffffff


	//   ....[51]....
        /*03b0*/ 	.word	0xffffffff


	//   ....[52]....
        /*03b4*/ 	.word	0xffffffff


	//   ....[53]....
        /*03b8*/ 	.word	0xffffffff


	//   ....[54]....
        /*03bc*/ 	.word	0xffffffff


	//   ....[55]....
        /*03c0*/ 	.word	0xffffffff


	//   ....[56]....
        /*03c4*/ 	.word	0xffffffff


	//   ....[57]....
        /*03c8*/ 	.word	0xffffffff


	//   ....[58]....
        /*03cc*/ 	.word	0xffffffff


	//   ....[59]....
        /*03d0*/ 	.word	0xffffffff


	//   ....[60]....
        /*03d4*/ 	.word	0xffffffff


	//   ....[61]....
        /*03d8*/ 	.word	0xffffffff


	//   ....[62]....
        /*03dc*/ 	.word	0xffffffff


	//   ....[63]....
        /*03e0*/ 	.word	0xffffffff


	//   ....[64]....
        /*03e4*/ 	.word	0xffffffff


	//   ....[65]....
        /*03e8*/ 	.word	0xffffffff


	//   ....[66]....
        /*03ec*/ 	.word	0xffffffff


	//   ....[67]....
        /*03f0*/ 	.word	0xffffffff


	//   ....[68]....
        /*03f4*/ 	.word	0xffffffff


	//   ....[69]....
        /*03f8*/ 	.word	0xffffffff


	//   ....[70]....
        /*03fc*/ 	.word	0xffffffff


	//   ....[71]....
        /*0400*/ 	.word	0xffffffff


	//   ....[72]....
        /*0404*/ 	.word	0xffffffff


	//   ....[73]....
        /*0408*/ 	.word	0xffffffff


	//   ....[74]....
        /*040c*/ 	.word	0xffffffff


	//   ....[75]....
        /*0410*/ 	.word	0xffffffff


	//   ....[76]....
        /*0414*/ 	.word	0xffffffff


	//   ....[77]....
        /*0418*/ 	.word	0xffffffff


	//   ....[78]....
        /*041c*/ 	.word	0xffffffff


	//   ....[79]....
        /*0420*/ 	.word	0xffffffff


	//   ....[80]....
        /*0424*/ 	.word	0xffffffff


	//   ....[81]....
        /*0428*/ 	.word	0xffffffff


	//   ....[82]....
        /*042c*/ 	.word	0xffffffff


	//   ....[83]....
        /*0430*/ 	.word	0xffffffff


	//   ....[84]....
        /*0434*/ 	.word	0x0500000f


	//   ....[85]....
        /*0438*/ 	.word	0x0500000f


	//   ....[86]....
        /*043c*/ 	.word	0x0500000f


	//   ....[87]....
        /*0440*/ 	.word	0x0500000f


	//   ....[88]....
        /*0444*/ 	.word	0x0500000f


	//   ....[89]....
        /*0448*/ 	.word	0x0500000f


	//   ....[90]....
        /*044c*/ 	.word	0x0500000f


	//   ....[91]....
        /*0450*/ 	.word	0x0500000f


	//   ....[92]....
        /*0454*/ 	.word	0x0500000f


	//   ....[93]....
        /*0458*/ 	.word	0x0500000f


	//   ....[94]....
        /*045c*/ 	.word	0x0500000f


	//   ....[95]....
        /*0460*/ 	.word	0x0500000f


	//   ....[96]....
        /*0464*/ 	.word	0x0500000f


	//   ....[97]....
        /*0468*/ 	.word	0x0500000f


	//   ....[98]....
        /*046c*/ 	.word	0x0500000f


	//   ....[99]....
        /*0470*/ 	.word	0x0500000f


	//   ....[100]....
        /*0474*/ 	.word	0x0500000f


	//   ....[101]....
        /*0478*/ 	.word	0x0500000f


	//   ....[102]....
        /*047c*/ 	.word	0x0500000f


	//   ....[103]....
        /*0480*/ 	.word	0x0500000f


	//   ....[104]....
        /*0484*/ 	.word	0x0500000f


	//   ....[105]....
        /*0488*/ 	.word	0x0500000f


	//   ....[106]....
        /*048c*/ 	.word	0x0500000f


	//   ....[107]....
        /*0490*/ 	.word	0x0500000f


	//   ....[108]....
        /*0494*/ 	.word	0x0500000f


	//   ....[109]....
        /*0498*/ 	.word	0x0500000f


	//   ....[110]....
        /*049c*/ 	.word	0x0500000f


	//   ....[111]....
        /*04a0*/ 	.word	0x0500000f


	//   ....[112]....
        /*04a4*/ 	.word	0x0500000f


	//   ....[113]....
        /*04a8*/ 	.word	0x0500000f


	//   ....[114]....
        /*04ac*/ 	.word	0x0500000f


	//   ....[115]....
        /*04b0*/ 	.word	0x0500000f


	//   ....[116]....
        /*04b4*/ 	.word	0x0500000f


	//   ....[117]....
        /*04b8*/ 	.word	0x0500000f


	//   ....[118]....
        /*04bc*/ 	.word	0x0500000f


	//----- nvinfo : EIATTR_COOP_GROUP_INSTR_OFFSETS
	.align		4
.L_525:
        /*04c0*/ 	.byte	0x04, 0x28
        /*04c2*/ 	.short	(.L_527 - .L_526)


	//   ....[0]....
.L_526:
        /*04c4*/ 	.word	0x00000070


	//   ....[1]....
        /*04c8*/ 	.word	0x00000140


	//   ....[2]....
        /*04cc*/ 	.word	0x00000190


	//   ....[3]....
        /*04d0*/ 	.word	0x000003e0


	//   ....[4]....
        /*04d4*/ 	.word	0x00000540


	//   ....[5]....
        /*04d8*/ 	.word	0x00000660


	//   ....[6]....
        /*04dc*/ 	.word	0x000007c0


	//   ....[7]....
        /*04e0*/ 	.word	0x00001750


	//   ....[8]....
        /*04e4*/ 	.word	0x00002950


	//   ....[9]....
        /*04e8*/ 	.word	0x00002970


	//   ....[10]....
        /*04ec*/ 	.word	0x000032c0


	//   ....[11]....
        /*04f0*/ 	.word	0x000032e0


	//   ....[12]....
        /*04f4*/ 	.word	0x00003300


	//   ....[13]....
        /*04f8*/ 	.word	0x00003320


	//   ....[14]....
        /*04fc*/ 	.word	0x00004790


	//   ....[15]....
        /*0500*/ 	.word	0x000047c0


	//   ....[16]....
        /*0504*/ 	.word	0x000054e0


	//   ....[17]....
        /*0508*/ 	.word	0x00005500


	//   ....[18]....
        /*050c*/ 	.word	0x00005520


	//   ....[19]....
        /*0510*/ 	.word	0x00005540


	//   ....[20]....
        /*0514*/ 	.word	0x00007820


	//   ....[21]....
        /*0518*/ 	.word	0x00007880


	//   ....[22]....
        /*051c*/ 	.word	0x000078a0


	//   ....[23]....
        /*0520*/ 	.word	0x000078c0


	//   ....[24]....
        /*0524*/ 	.word	0x00008eb0


	//   ....[25]....
        /*0528*/ 	.word	0x00008ef0


	//   ....[26]....
        /*052c*/ 	.word	0x00008fa0


	//   ....[27]....
        /*0530*/ 	.word	0x00009000


	//   ....[28]....
        /*0534*/ 	.word	0x0000aa90


	//   ....[29]....
        /*0538*/ 	.word	0x0000ab10


	//   ....[30]....
        /*053c*/ 	.word	0x0000ab50


	//   ....[31]....
        /*0540*/ 	.word	0x0000ab80


	//   ....[32]....
        /*0544*/ 	.word	0x0000b100


	//   ....[33]....
        /*0548*/ 	.word	0x0000b140


	//   ....[34]....
        /*054c*/ 	.word	0x0000b2a0


	//   ....[35]....
        /*0550*/ 	.word	0x0000b2c0


	//   ....[36]....
        /*0554*/ 	.word	0x0000b400


	//   ....[37]....
        /*0558*/ 	.word	0x0000b420


	//   ....[38]....
        /*055c*/ 	.word	0x0000b570


	//   ....[39]....
        /*0560*/ 	.word	0x0000b590


	//   ....[40]....
        /*0564*/ 	.word	0x0000bcf0


	//   ....[41]....
        /*0568*/ 	.word	0x0000bd20


	//   ....[42]....
        /*056c*/ 	.word	0x0000be70


	//   ....[43]....
        /*0570*/ 	.word	0x0000be90


	//   ....[44]....
        /*0574*/ 	.word	0x0000bfd0


	//   ....[45]....
        /*0578*/ 	.word	0x0000bff0


	//   ....[46]....
        /*057c*/ 	.word	0x0000c140


	//   ....[47]....
        /*0580*/ 	.word	0x0000c160


	//   ....[48]....
        /*0584*/ 	.word	0x0000c360


	//   ....[49]....
        /*0588*/ 	.word	0x0000d0b0


	//   ....[50]....
        /*058c*/ 	.word	0x0000da10


	//   ....[51]....
        /*0590*/ 	.word	0x0000da40


	//   ....[52]....
        /*0594*/ 	.word	0x0000da60


	//   ....[53]....
        /*0598*/ 	.word	0x0000da90


	//   ....[54]....
        /*059c*/ 	.word	0x0000db60


	//   ....[55]....
        /*05a0*/ 	.word	0x0000dbc0


	//   ....[56]....
        /*05a4*/ 	.word	0x0000dbd0


	//   ....[57]....
        /*05a8*/ 	.word	0x0000dc70


	//   ....[58]....
        /*05ac*/ 	.word	0x0000dca0


	//   ....[59]....
        /*05b0*/ 	.word	0x0000dd20


	//   ....[60]....
        /*05b4*/ 	.word	0x0000dd50


	//   ....[61]....
        /*05b8*/ 	.word	0x0000ddd0


	//   ....[62]....
        /*05bc*/ 	.word	0x0000de00


	//   ....[63]....
        /*05c0*/ 	.word	0x0000de20


	//   ....[64]....
        /*05c4*/ 	.word	0x0000de70


	//   ....[65]....
        /*05c8*/ 	.word	0x0000de80


	//   ....[66]....
        /*05cc*/ 	.word	0x0000e5b0


	//   ....[67]....
        /*05d0*/ 	.word	0x0000e5c0


	//   ....[68]....
        /*05d4*/ 	.word	0x0000e600


	//   ....[69]....
        /*05d8*/ 	.word	0x0000e6b0


	//   ....[70]....
        /*05dc*/ 	.word	0x0000e740


	//   ....[71]....
        /*05e0*/ 	.word	0x0000e750


	//   ....[72]....
        /*05e4*/ 	.word	0x0000e7e0


	//   ....[73]....
        /*05e8*/ 	.word	0x0000e7f0


	//   ....[74]....
        /*05ec*/ 	.word	0x0000e860


	//   ....[75]....
        /*05f0*/ 	.word	0x0000e870


	//   ....[76]....
        /*05f4*/ 	.word	0x0000e8f0


	//   ....[77]....
        /*05f8*/ 	.word	0x0000e900


	//   ....[78]....
        /*05fc*/ 	.word	0x0000e980


	//   ....[79]....
        /*0600*/ 	.word	0x0000e990


	//   ....[80]....
        /*0604*/ 	.word	0x0000ea10


	//   ....[81]....
        /*0608*/ 	.word	0x0000ea20


	//   ....[82]....
        /*060c*/ 	.word	0x000112b0


	//   ....[83]....
        /*0610*/ 	.word	0x000114a0


	//   ....[84]....
        /*0614*/ 	.word	0x00011a60


	//   ....[85]....
        /*0618*/ 	.word	0x00011bc0


	//   ....[86]....
        /*061c*/ 	.word	0x00011c30


	//   ....[87]....
        /*0620*/ 	.word	0x00011cc0


	//   ....[88]....
        /*0624*/ 	.word	0x00011d60


	//   ....[89]....
        /*0628*/ 	.word	0x00011e30


	//   ....[90]....
        /*062c*/ 	.word	0x00011f30


	//   ....[91]....
        /*0630*/ 	.word	0x00011f90


	//   ....[92]....
        /*0634*/ 	.word	0x00012030


	//   ....[93]....
        /*0638*/ 	.word	0x00012100


	//   ....[94]....
        /*063c*/ 	.word	0x000121a0


	//   ....[95]....
        /*0640*/ 	.word	0x00012270


	//   ....[96]....
        /*0644*/ 	.word	0x00012310


	//   ....[97]....
        /*0648*/ 	.word	0x000123e0


	//   ....[98]....
        /*064c*/ 	.word	0x00012480


	//   ....[99]....
        /*0650*/ 	.word	0x00012530


	//   ....[100]....
        /*0654*/ 	.word	0x000125d0


	//   ....[101]....
        /*0658*/ 	.word	0x000126b0


	//   ....[102]....
        /*065c*/ 	.word	0x00012770


	//   ....[103]....
        /*0660*/ 	.word	0x000129d0


	//   ....[104]....
        /*0664*/ 	.word	0x00012a40


	//   ....[105]....
        /*0668*/ 	.word	0x00012b50


	//   ....[106]....
        /*066c*/ 	.word	0x00012c10


	//   ....[107]....
        /*0670*/ 	.word	0x00012cd0


	//   ....[108]....
        /*0674*/ 	.word	0x00012d90


	//   ....[109]....
        /*0678*/ 	.word	0x00012e50


	//   ....[110]....
        /*067c*/ 	.word	0x00012f10


	//   ....[111]....
        /*0680*/ 	.word	0x00013020


	//   ....[112]....
        /*0684*/ 	.word	0x00013070


	//   ....[113]....
        /*0688*/ 	.word	0x00013130


	//   ....[114]....
        /*068c*/ 	.word	0x000131e0


	//   ....[115]....
        /*0690*/ 	.word	0x000132a0


	//   ....[116]....
        /*0694*/ 	.word	0x00013350


	//   ....[117]....
        /*0698*/ 	.word	0x00013670


	//   ....[118]....
        /*069c*/ 	.word	0x00013790


	//----- nvinfo : EIATTR_REG_RECONFIG
	.align		4
.L_527:
        /*06a0*/ 	.byte	0x01, 0x54
	.zero		2


	//----- nvinfo : EIATTR_SYSCALL_OFFSETS
	.align		4
        /*06a4*/ 	.byte	0x04, 0x46
        /*06a6*/ 	.short	(.L_529 - .L_528)


	//   ....[0]....
.L_528:
        /*06a8*/ 	.word	0x000019b0


	//   ....[1]....
        /*06ac*/ 	.word	0x0000ccb0


	//   ....[2]....
        /*06b0*/ 	.word	0x0000ce00


	//   ....[3]....
        /*06b4*/ 	.word	0x0000cef0


	//   ....[4]....
        /*06b8*/ 	.word	0x0000d650


	//   ....[5]....
        /*06bc*/ 	.word	0x0000e1d0


	//----- nvinfo : EIATTR_MBARRIER_INSTR_OFFSETS
	.align		4
.L_529:
        /*06c0*/ 	.byte	0x04, 0x39
        /*06c2*/ 	.short	(.L_531 - .L_530)


	//   ....[0]....
.L_530:
        /*06c4*/ 	.word	0x00000280
        /*06c8*/ 	.word	0x000000ff
        /*06cc*/ 	.word	0x00032400
        /*06d0*/ 	.short	0x0100
        /*06d2*/ 	.byte	0x08
	.zero		1


	//   ....[1]....
        /*06d4*/ 	.word	0x00000290
        /*06d8*/ 	.word	0x000000ff
        /*06dc*/ 	.word	0x00032410
        /*06e0*/ 	.short	0x0100
        /*06e2*/ 	.byte	0x08
	.zero		1


	//   ....[2]....
        /*06e4*/ 	.word	0x000002a0
        /*06e8*/ 	.word	0x000000ff
        /*06ec*/ 	.word	0x00032420
        /*06f0*/ 	.short	0x0100
        /*06f2*/ 	.byte	0x08
	.zero		1


	//   ....[3]....
        /*06f4*/ 	.word	0x00000390
        /*06f8*/ 	.word	0x000000ff
        /*06fc*/ 	.word	0x00032430
        /*0700*/ 	.short	0x0100
        /*0702*/ 	.byte	0x08
	.zero		1


	//   ....[4]....
        /*0704*/ 	.word	0x000003a0
        /*0708*/ 	.word	0x000000ff
        /*070c*/ 	.word	0x00032440
        /*0710*/ 	.short	0x0100
        /*0712*/ 	.byte	0x08
	.zero		1


	//   ....[5]....
        /*0714*/ 	.word	0x000003b0
        /*0718*/ 	.word	0x000000ff
        /*071c*/ 	.word	0x00032438
        /*0720*/ 	.short	0x0100
        /*0722*/ 	.byte	0x08
	.zero		1


	//   ....[6]....
        /*0724*/ 	.word	0x000003c0
        /*0728*/ 	.word	0x000000ff
        /*072c*/ 	.word	0x00032448
        /*0730*/ 	.short	0x0100
        /*0732*/ 	.byte	0x08
	.zero		1


	//   ....[7]....
        /*0734*/ 	.word	0x000004f0
        /*0738*/ 	.word	0x000000ff
        /*073c*/ 	.word	0x00032450
        /*0740*/ 	.short	0x0100
        /*0742*/ 	.byte	0x08
	.zero		1


	//   ....[8]....
        /*0744*/ 	.word	0x00000500
        /*0748*/ 	.word	0x000000ff
        /*074c*/ 	.word	0x00032460
        /*0750*/ 	.short	0x0100
        /*0752*/ 	.byte	0x08
	.zero		1


	//   ....[9]....
        /*0754*/ 	.word	0x00000510
        /*0758*/ 	.word	0x000000ff
        /*075c*/ 	.word	0x00032458
        /*0760*/ 	.short	0x0100
        /*0762*/ 	.byte	0x08
	.zero		1


	//   ....[10]....
        /*0764*/ 	.word	0x00000520
        /*0768*/ 	.word	0x000000ff
        /*076c*/ 	.word	0x00032468
        /*0770*/ 	.short	0x0100
        /*0772*/ 	.byte	0x08
	.zero		1


	//   ....[11]....
        /*0774*/ 	.word	0x00000610
        /*0778*/ 	.word	0x000000ff
        /*077c*/ 	.word	0x00032470
        /*0780*/ 	.short	0x0100
        /*0782*/ 	.byte	0x06
	.zero		1


	//   ....[12]....
        /*0784*/ 	.word	0x00000620
        /*0788*/ 	.word	0x000000ff
        /*078c*/ 	.word	0x00032480
        /*0790*/ 	.short	0x0100
        /*0792*/ 	.byte	0x06
	.zero		1


	//   ....[13]....
        /*0794*/ 	.word	0x00000630
        /*0798*/ 	.word	0x000000ff
        /*079c*/ 	.word	0x00032478
        /*07a0*/ 	.short	0x0100
        /*07a2*/ 	.byte	0x06
	.zero		1


	//   ....[14]....
        /*07a4*/ 	.word	0x00000640
        /*07a8*/ 	.word	0x000000ff
        /*07ac*/ 	.word	0x00032488
        /*07b0*/ 	.short	0x0100
        /*07b2*/ 	.byte	0x06
	.zero		1


	//   ....[15]....
        /*07b4*/ 	.word	0x00000770
        /*07b8*/ 	.word	0x000000ff
        /*07bc*/ 	.word	0x00032490
        /*07c0*/ 	.short	0x0100
        /*07c2*/ 	.byte	0x08
	.zero		1


	//   ....[16]....
        /*07c4*/ 	.word	0x00000780
        /*07c8*/ 	.word	0x000000ff
        /*07cc*/ 	.word	0x000324a0
        /*07d0*/ 	.short	0x0100
        /*07d2*/ 	.byte	0x08
	.zero		1


	//   ....[17]....
        /*07d4*/ 	.word	0x00000790
        /*07d8*/ 	.word	0x000000ff
        /*07dc*/ 	.word	0x00032498
        /*07e0*/ 	.short	0x0100
        /*07e2*/ 	.byte	0x08
	.zero		1


	//   ....[18]....
        /*07e4*/ 	.word	0x000007a0
        /*07e8*/ 	.word	0x000000ff
        /*07ec*/ 	.word	0x000324a8
        /*07f0*/ 	.short	0x0100
        /*07f2*/ 	.byte	0x08
	.zero		1


	//   ....[19]....
        /*07f4*/ 	.word	0x000008d0
        /*07f8*/ 	.word	0x000000ff
        /*07fc*/ 	.word	0x000324b0
        /*0800*/ 	.short	0x0100
        /*0802*/ 	.byte	0x08
	.zero		1


	//   ....[20]....
        /*0804*/ 	.word	0x000008e0
        /*0808*/ 	.word	0x000000ff
        /*080c*/ 	.word	0x000324c0
        /*0810*/ 	.short	0x0100
        /*0812*/ 	.byte	0x08
	.zero		1


	//   ....[21]....
        /*0814*/ 	.word	0x000008f0
        /*0818*/ 	.word	0x000000ff
        /*081c*/ 	.word	0x000324b8
        /*0820*/ 	.short	0x0100
        /*0822*/ 	.byte	0x08
	.zero		1


	//   ....[22]....
        /*0824*/ 	.word	0x00000900
        /*0828*/ 	.word	0x000000ff
        /*082c*/ 	.word	0x000324c8
        /*0830*/ 	.short	0x0100
        /*0832*/ 	.byte	0x08
	.zero		1


	//   ....[23]....
        /*0834*/ 	.word	0x00001a70
        /*0838*/ 	.word	0x00000005
        /*083c*/ 	.word	0x00032400
        /*0840*/ 	.short	0x010a
        /*0842*/ 	.byte	0x3f
	.zero		1


	//   ....[24]....
        /*0844*/ 	.word	0x00001b50
        /*0848*/ 	.word	0x00000000
        /*084c*/ 	.word	0x00032430
        /*0850*/ 	.short	0x010a
        /*0852*/ 	.byte	0x3f
	.zero		1


	//   ....[25]....
        /*0854*/ 	.word	0x00001b90
        /*0858*/ 	.word	0x00000000
        /*085c*/ 	.word	0x00032430
        /*0860*/ 	.short	0x010a
        /*0862*/ 	.byte	0x3f
	.zero		1


	//   ....[26]....
        /*0864*/ 	.word	0x00001e90
        /*0868*/ 	.word	0x00000005
        /*086c*/ 	.word	0x00032410
        /*0870*/ 	.short	0x010a
        /*0872*/ 	.byte	0x3f
	.zero		1


	//   ....[27]....
        /*0874*/ 	.word	0x00001ed0
        /*0878*/ 	.word	0x00000000
        /*087c*/ 	.word	0x00032450
        /*0880*/ 	.short	0x010a
        /*0882*/ 	.byte	0x3f
	.zero		1


	//   ....[28]....
        /*0884*/ 	.word	0x00001f10
        /*0888*/ 	.word	0x00000000
        /*088c*/ 	.word	0x00032450
        /*0890*/ 	.short	0x010a
        /*0892*/ 	.byte	0x3f
	.zero		1


	//   ....[29]....
        /*0894*/ 	.word	0x00003530
        /*0898*/ 	.word	0x00000018
        /*089c*/ 	.word	0x00000000
        /*08a0*/ 	.short	0x0101
        /*08a2*/ 	.byte	0x3f
	.zero		1


	//   ....[30]....
        /*08a4*/ 	.word	0x00004050
        /*08a8*/ 	.word	0x00000000
        /*08ac*/ 	.word	0x00000000
        /*08b0*/ 	.short	0x0101
        /*08b2*/ 	.byte	0x3f
	.zero		1


	//   ....[31]....
        /*08b4*/ 	.word	0x00004240
        /*08b8*/ 	.word	0x000000ff
        /*08bc*/ 	.word	0x00032430
        /*08c0*/ 	.short	0x010a
        /*08c2*/ 	.byte	0x04
	.zero		1


	//   ....[32]....
        /*08c4*/ 	.word	0x00004280
        /*08c8*/ 	.word	0x000000ff
        /*08cc*/ 	.word	0x00032430
        /*08d0*/ 	.short	0x010a
        /*08d2*/ 	.byte	0x04
	.zero		1


	//   ....[33]....
        /*08d4*/ 	.word	0x00004490
        /*08d8*/ 	.word	0x000000ff
        /*08dc*/ 	.word	0x00032450
        /*08e0*/ 	.short	0x010a
        /*08e2*/ 	.byte	0x04
	.zero		1


	//   ....[34]....
        /*08e4*/ 	.word	0x000044d0
        /*08e8*/ 	.word	0x000000ff
        /*08ec*/ 	.word	0x00032450
        /*08f0*/ 	.short	0x010a
        /*08f2*/ 	.byte	0x04
	.zero		1


	//   ....[35]....
        /*08f4*/ 	.word	0x000057a0
        /*08f8*/ 	.word	0x00000098
        /*08fc*/ 	.word	0x00000000
        /*0900*/ 	.short	0x0101
        /*0902*/ 	.byte	0x3f
	.zero		1


	//   ....[36]....
        /*0904*/ 	.word	0x00006b80
        /*0908*/ 	.word	0x000000d3
        /*090c*/ 	.word	0x00000000
        /*0910*/ 	.short	0x0101
        /*0912*/ 	.byte	0x3f
	.zero		1


	//   ....[37]....
        /*0914*/ 	.word	0x00006cb0
        /*0918*/ 	.word	0x000000ff
        /*091c*/ 	.word	0x00032430
        /*0920*/ 	.short	0x010a
        /*0922*/ 	.byte	0x04
	.zero		1


	//   ....[38]....
        /*0924*/ 	.word	0x00006cf0
        /*0928*/ 	.word	0x000000ff
        /*092c*/ 	.word	0x00032430
        /*0930*/ 	.short	0x010a
        /*0932*/ 	.byte	0x04
	.zero		1


	//   ....[39]....
        /*0934*/ 	.word	0x00006f00
        /*0938*/ 	.word	0x000000ff
        /*093c*/ 	.word	0x00032450
        /*0940*/ 	.short	0x010a
        /*0942*/ 	.byte	0x04
	.zero		1


	//   ....[40]....
        /*0944*/ 	.word	0x00006f40
        /*0948*/ 	.word	0x000000ff
        /*094c*/ 	.word	0x00032450
        /*0950*/ 	.short	0x010a
        /*0952*/ 	.byte	0x04
	.zero		1


	//   ....[41]....
        /*0954*/ 	.word	0x00007af0
        /*0958*/ 	.word	0x00000098
        /*095c*/ 	.word	0x00000000
        /*0960*/ 	.short	0x0101
        /*0962*/ 	.byte	0x3f
	.zero		1


	//   ....[42]....
        /*0964*/ 	.word	0x00008e80
        /*0968*/ 	.word	0x000000d5
        /*096c*/ 	.word	0x00000000
        /*0970*/ 	.short	0x0101
        /*0972*/ 	.byte	0x3f
	.zero		1


	//   ....[43]....
        /*0974*/ 	.word	0x0000b150
        /*0978*/ 	.word	0x000000c2
        /*097c*/ 	.word	0x00000000
        /*0980*/ 	.short	0x0101
        /*0982*/ 	.byte	0x3f
	.zero		1


	//   ....[44]....
        /*0984*/ 	.word	0x0000d2e0
        /*0988*/ 	.word	0x00000000
        /*098c*/ 	.word	0x00032440
        /*0990*/ 	.short	0x010a
        /*0992*/ 	.byte	0x3f
	.zero		1


	//   ....[45]....
        /*0994*/ 	.word	0x0000dfa0
        /*0998*/ 	.word	0x00000011
        /*099c*/ 	.word	0x00032400
        /*09a0*/ 	.short	0x0107
        /*09a2*/ 	.byte	0x3f
	.zero		1


	//   ....[46]....
        /*09a4*/ 	.word	0x0000e040
        /*09a8*/ 	.word	0x00000011
        /*09ac*/ 	.word	0x00032400
        /*09b0*/ 	.short	0x0101
        /*09b2*/ 	.byte	0x3f
	.zero		1


	//   ....[47]....
        /*09b4*/ 	.word	0x0000eb20
        /*09b8*/ 	.word	0x00000011
        /*09bc*/ 	.word	0x00032410
        /*09c0*/ 	.short	0x0107
        /*09c2*/ 	.byte	0x3f
	.zero		1


	//   ....[48]....
        /*09c4*/ 	.word	0x0000ec20
        /*09c8*/ 	.word	0x00000011
        /*09cc*/ 	.word	0x00032410
        /*09d0*/ 	.short	0x0101
        /*09d2*/ 	.byte	0x3f
	.zero		1


	//   ....[49]....
        /*09d4*/ 	.word	0x0000ec40
        /*09d8*/ 	.word	0x00000011
        /*09dc*/ 	.word	0x00032420
        /*09e0*/ 	.short	0x010a
        /*09e2*/ 	.byte	0x3f
	.zero		1


	//   ....[50]....
        /*09e4*/ 	.word	0x0000ed10
        /*09e8*/ 	.word	0x00000002
        /*09ec*/ 	.word	0x00032460
        /*09f0*/ 	.short	0x010a
        /*09f2*/ 	.byte	0x3f
	.zero		1


	//   ....[51]....
        /*09f4*/ 	.word	0x0000f520
        /*09f8*/ 	.word	0x00000003
        /*09fc*/ 	.word	0x00032440
        /*0a00*/ 	.short	0x010a
        /*0a02*/ 	.byte	0x3f
	.zero		1


	//   ....[52]....
        /*0a04*/ 	.word	0x0000f740
        /*0a08*/ 	.word	0x00000003
        /*0a0c*/ 	.word	0x00032460
        /*0a10*/ 	.short	0x010a
        /*0a12*/ 	.byte	0x3f
	.zero		1


	//   ....[53]....
        /*0a14*/ 	.word	0x0000ff10
        /*0a18*/ 	.word	0x00000004
        /*0a1c*/ 	.word	0x00032440
        /*0a20*/ 	.short	0x010a
        /*0a22*/ 	.byte	0x3f
	.zero		1


	//   ....[54]....
        /*0a24*/ 	.word	0x00010130
        /*0a28*/ 	.word	0x00000004
        /*0a2c*/ 	.word	0x00032460
        /*0a30*/ 	.short	0x010a
        /*0a32*/ 	.byte	0x3f
	.zero		1


	//   ....[55]....
        /*0a34*/ 	.word	0x000108a0
        /*0a38*/ 	.word	0x00000004
        /*0a3c*/ 	.word	0x00032440
        /*0a40*/ 	.short	0x010a
        /*0a42*/ 	.byte	0x3f
	.zero		1


	//   ....[56]....
        /*0a44*/ 	.word	0x00010ac0
        /*0a48*/ 	.word	0x00000004
        /*0a4c*/ 	.word	0x00032460
        /*0a50*/ 	.short	0x010a
        /*0a52*/ 	.byte	0x3f
	.zero		1


	//   ....[57]....
        /*0a54*/ 	.word	0x00011420
        /*0a58*/ 	.word	0x00000000
        /*0a5c*/ 	.word	0x00032420
        /*0a60*/ 	.short	0x010a
        /*0a62*/ 	.byte	0x3f
	.zero		1


	//   ....[58]....
        /*0a64*/ 	.word	0x00011630
        /*0a68*/ 	.word	0x00000006
        /*0a6c*/ 	.word	0x00000000
        /*0a70*/ 	.short	0x010a
        /*0a72*/ 	.byte	0x3f
	.zero		1


	//   ....[59]....
        /*0a74*/ 	.word	0x00011660
        /*0a78*/ 	.word	0x00000007
        /*0a7c*/ 	.word	0x00000000
        /*0a80*/ 	.short	0x010a
        /*0a82*/ 	.byte	0x3f
	.zero		1


	//   ....[60]....
        /*0a84*/ 	.word	0x000116c0
        /*0a88*/ 	.word	0x00000004
        /*0a8c*/ 	.word	0x00000000
        /*0a90*/ 	.short	0x010a
        /*0a92*/ 	.byte	0x3f
	.zero		1


	//   ....[61]....
        /*0a94*/ 	.word	0x000116f0
        /*0a98*/ 	.word	0x00000003
        /*0a9c*/ 	.word	0x00000000
        /*0aa0*/ 	.short	0x010a
        /*0aa2*/ 	.byte	0x3f
	.zero		1


	//   ....[62]....
        /*0aa4*/ 	.word	0x00011750
        /*0aa8*/ 	.word	0x00000005
        /*0aac*/ 	.word	0x00032400
        /*0ab0*/ 	.short	0x010a
        /*0ab2*/ 	.byte	0x3f
	.zero		1


	//   ....[63]....
        /*0ab4*/ 	.word	0x000117a0
        /*0ab8*/ 	.word	0x00000000
        /*0abc*/ 	.word	0x00032430
        /*0ac0*/ 	.short	0x010a
        /*0ac2*/ 	.byte	0x3f
	.zero		1


	//   ....[64]....
        /*0ac4*/ 	.word	0x000117f0
        /*0ac8*/ 	.word	0x00000005
        /*0acc*/ 	.word	0x00032410
        /*0ad0*/ 	.short	0x010a
        /*0ad2*/ 	.byte	0x3f
	.zero		1


	//   ....[65]....
        /*0ad4*/ 	.word	0x00011840
        /*0ad8*/ 	.word	0x00000000
        /*0adc*/ 	.word	0x00032450
        /*0ae0*/ 	.short	0x010a
        /*0ae2*/ 	.byte	0x3f
	.zero		1


	//   ....[66]....
        /*0ae4*/ 	.word	0x000118a0
        /*0ae8*/ 	.word	0x00000014
        /*0aec*/ 	.word	0x00032430
        /*0af0*/ 	.short	0x010a
        /*0af2*/ 	.byte	0x3f
	.zero		1


	//   ....[67]....
        /*0af4*/ 	.word	0x00011900
        /*0af8*/ 	.word	0x00000014
        /*0afc*/ 	.word	0x00032450
        /*0b00*/ 	.short	0x010a
        /*0b02*/ 	.byte	0x3f
	.zero		1


	//   ....[68]....
        /*0b04*/ 	.word	0x00011960
        /*0b08*/ 	.word	0x00000014
        /*0b0c*/ 	.word	0x00032430
        /*0b10*/ 	.short	0x010a
        /*0b12*/ 	.byte	0x3f
	.zero		1


	//   ....[69]....
        /*0b14*/ 	.word	0x000119c0
        /*0b18*/ 	.word	0x00000014
        /*0b1c*/ 	.word	0x00032450
        /*0b20*/ 	.short	0x010a
        /*0b22*/ 	.byte	0x3f
	.zero		1


	//   ....[70]....
        /*0b24*/ 	.word	0x00011b10
        /*0b28*/ 	.word	0x00000000
        /*0b2c*/ 	.word	0x00032440
        /*0b30*/ 	.short	0x010a
        /*0b32*/ 	.byte	0x3f
	.zero		1


	//   ....[71]....
        /*0b34*/ 	.word	0x00013390
        /*0b38*/ 	.word	0x00000011
        /*0b3c*/ 	.word	0x00032420
        /*0b40*/ 	.short	0x010a
        /*0b42*/ 	.byte	0x3f
	.zero		1


	//   ....[72]....
        /*0b44*/ 	.word	0x000133e0
        /*0b48*/ 	.word	0x00000002
        /*0b4c*/ 	.word	0x00032460
        /*0b50*/ 	.short	0x010a
        /*0b52*/ 	.byte	0x3f
	.zero		1


	//   ....[73]....
        /*0b54*/ 	.word	0x00013430
        /*0b58*/ 	.word	0x00000003
        /*0b5c*/ 	.word	0x00032440
        /*0b60*/ 	.short	0x010a
        /*0b62*/ 	.byte	0x3f
	.zero		1


	//   ....[74]....
        /*0b64*/ 	.word	0x00013480
        /*0b68*/ 	.word	0x00000003
        /*0b6c*/ 	.word	0x00032460
        /*0b70*/ 	.short	0x010a
        /*0b72*/ 	.byte	0x3f
	.zero		1


	//   ....[75]....
        /*0b74*/ 	.word	0x000134d0
        /*0b78*/ 	.word	0x00000004
        /*0b7c*/ 	.word	0x00032440
        /*0b80*/ 	.short	0x010a
        /*0b82*/ 	.byte	0x3f
	.zero		1


	//   ....[76]....
        /*0b84*/ 	.word	0x00013520
        /*0b88*/ 	.word	0x00000004
        /*0b8c*/ 	.word	0x00032460
        /*0b90*/ 	.short	0x010a
        /*0b92*/ 	.byte	0x3f
	.zero		1


	//   ....[77]....
        /*0b94*/ 	.word	0x00013570
        /*0b98*/ 	.word	0x00000004
        /*0b9c*/ 	.word	0x00032440
        /*0ba0*/ 	.short	0x010a
        /*0ba2*/ 	.byte	0x3f
	.zero		1


	//   ....[78]....
        /*0ba4*/ 	.word	0x000135c0
        /*0ba8*/ 	.word	0x00000004
        /*0bac*/ 	.word	0x00032460
        /*0bb0*/ 	.short	0x010a
        /*0bb2*/ 	.byte	0x3f
	.zero		1


	//   ....[79]....
        /*0bb4*/ 	.word	0x000136b0
        /*0bb8*/ 	.word	0x00000000
        /*0bbc*/ 	.word	0x00032420
        /*0bc0*/ 	.short	0x010a
        /*0bc2*/ 	.byte	0x3f
	.zero		1


	//   ....[80]....
        /*0bc4*/ 	.word	0x00013850
        /*0bc8*/ 	.word	0x00000006
        /*0bcc*/ 	.word	0x00000000
        /*0bd0*/ 	.short	0x010a
        /*0bd2*/ 	.byte	0x3f
	.zero		1


	//   ....[81]....
        /*0bd4*/ 	.word	0x000138a0
        /*0bd8*/ 	.word	0x00000007
        /*0bdc*/ 	.word	0x00000000
        /*0be0*/ 	.short	0x010a
        /*0be2*/ 	.byte	0x3f
	.zero		1


	//   ....[82]....
        /*0be4*/ 	.word	0x000138f0
        /*0be8*/ 	.word	0x00000004
        /*0bec*/ 	.word	0x00000000
        /*0bf0*/ 	.short	0x010a
        /*0bf2*/ 	.byte	0x3f
	.zero		1


	//----- nvinfo : EIATTR_NUM_MBARRIERS
	.align		4
.L_531:
        /*0bf4*/ 	.byte	0x03, 0x38
        /*0bf6*/ 	.short	0x0017


	//----- nvinfo : EIATTR_EXIT_INSTR_OFFSETS
	.align		4
        /*0bf8*/ 	.byte	0x04, 0x1c
        /*0bfa*/ 	.short	(.L_533 - .L_532)


	//   ....[0]....
.L_532:
        /*0bfc*/ 	.word	0x00000a80


	//   ....[1]....
        /*0c00*/ 	.word	0x0000c2e0


	//   ....[2]....
        /*0c04*/ 	.word	0x00011740


	//----- nvinfo : EIATTR_MAX_THREADS
	.align		4
.L_533:
        /*0c08*/ 	.byte	0x04, 0x05
        /*0c0a*/ 	.short	(.L_535 - .L_534)
.L_534:
        /*0c0c*/ 	.word	0x00000180
        /*0c10*/ 	.word	0x00000001
        /*0c14*/ 	.word	0x00000001


	//----- nvinfo : EIATTR_CRS_STACK_SIZE
	.align		4
.L_535:
        /*0c18*/ 	.byte	0x04, 0x1e
        /*0c1a*/ 	.short	(.L_537 - .L_536)
.L_536:
        /*0c1c*/ 	.word	0x00000000


	//----- nvinfo : EIATTR_CBANK_PARAM_SIZE
	.align		4
.L_537:
        /*0c20*/ 	.byte	0x03, 0x19
        /*0c22*/ 	.short	0x0bf0


	//----- nvinfo : EIATTR_PARAM_CBANK
	.align		4
        /*0c24*/ 	.byte	0x04, 0x0a
        /*0c26*/ 	.short	(.L_539 - .L_538)
	.align		4
.L_538:
        /*0c28*/ 	.word	index@(.nv.constant0._ZN7cutlass13device_kernelIN5flash11enable_sm90INS1_16FlashAttnFwdSm90INS1_25CollectiveMainloopFwdSm90ILi2EN4cute5tupleIJNS5_1CILi1EEES8_S8_EEENS6_IJNS7_ILi128EEENS7_ILi96EEENS7_ILi64EEEEEELi256ENS_6half_tEfNS_4arch4Sm90ELb1ELb0ELb0ELb0ELb0ELb0ELb1ELb1ELb0ELb1ELb0ELb0EEENS1_21CollectiveEpilogueFwdINS6_IJSA_NS7_ILi256EEESB_EEES9_SE_SG_Li256ELb0ELb1ELb0ELb0EEENS1_30DynamicPersistentTileSchedulerILi256ELi128ELb0ELb1ELb1EEEEEEEEEvNT_6ParamsE)
        /*0c2c*/ 	.short	0x0210
        /*0c2e*/ 	.short	0x0bf0


	//----- nvinfo : EIATTR_SW_WAR
	.align		4
.L_539:
        /*0c30*/ 	.byte	0x04, 0x36
        /*0c32*/ 	.short	(.L_541 - .L_540)
.L_540:
        /*0c34*/ 	.word	0x00000008
.L_541:


//--------------------- .nv.info._ZN7cutlass13device_kernelIN5flash11enable_sm90INS1_16FlashAttnFwdSm90INS1_25CollectiveMainloopFwdSm90ILi2EN4cute5tupleIJNS5_1CILi1EEES8_S8_EEENS6_IJNS7_ILi128EEENS7_ILi96EEENS7_ILi64EEEEEELi256ENS_6half_tEfNS_4arch4Sm90ELb1ELb0ELb0ELb1ELb0ELb0ELb0ELb1ELb0ELb1ELb0ELb0EEENS1_21CollectiveEpilogueFwdINS6_IJSA_NS7_ILi256EEESB_EEES9_SE_SG_Li256ELb1ELb1ELb0ELb0EEENS1_36VarlenDynamicPersistentTileSchedulerILi128ELi96ELi256ELi128ELb0ELb1ELb1ELb1ELb1ELb1EEEEEEEEEvNT_6ParamsE --------------------------
	.section	.nv.info._ZN7cutlass13device_kernelIN5flash11enable_sm90INS1_16FlashAttnFwdSm90INS1_25CollectiveMainloopFwdSm90ILi2EN4cute5tupleIJNS5_1CILi1EEES8_S8_EEENS6_IJNS7_ILi128EEENS7_ILi96EEENS7_ILi64EEEEEELi256ENS_6half_tEfNS_4arch4Sm90ELb1ELb0ELb0ELb1ELb0ELb0ELb0ELb1ELb0ELb1ELb0ELb0EEENS1_21CollectiveEpilogueFwdINS6_IJSA_NS7_ILi256EEESB_EEES9_SE_SG_Li256ELb1ELb1ELb0ELb0EEENS1_36VarlenDynamicPersistentTileSchedulerILi128ELi96ELi256ELi128ELb0ELb1ELb1ELb1ELb1ELb1EEEEEEEEEvNT_6ParamsE,"",@"SHT_CUDA_INFO"
	.sectionflags	@""
	.align	4


	//----- nvinfo : EIATTR_CUDA_API_VERSION
	.align		4
        /*0000*/ 	.byte	0x04, 0x37
        /*0002*/ 	.short	(.L_543 - .L_542)
.L_542:
        /*0004*/ 	.word	0x00000082


	//----- nvinfo : EIATTR_KPARAM_INFO
	.align		4
.L_543:
        /*0008*/ 	.byte	0x04, 0x17
        /*000a*/ 	.short	(.L_545 - .L_544)
.L_544:
        /*000c*/ 	.word	0x00000000
        /*0010*/ 	.short	0x0000
        /*0012*/ 	.short	0x0070
        /*0014*/ 	.byte	0x00, 0xf0, 0x01, 0x2a


	//----- nvinfo : EIATTR_SPARSE_MMA_MASK
	.align		4
.L_545:
        /*0018*/ 	.byte	0x03, 0x50
        /*001a*/ 	.short	0x0000


	//----- nvinfo : EIATTR_MAXREG_COUNT
	.align		4
        /*001c*/ 	.byte	0x03, 0x1b
        /*001e*/ 	.short	0x00a8


	//----- nvinfo : EIATTR_NUM_BARRIERS
	.align		4
        /*0020*/ 	.byte	0x02, 0x4c
        /*0022*/ 	.byte	0x10
	.zero		1


	//----- nvinfo : EIATTR_EXTERNS
	.align		4
        /*0024*/ 	.byte	0x04, 0x0f
        /*0026*/ 	.short	(.L_547 - .L_546)


	//   ....[0]....
	.align		4
.L_546:
        /*0028*/ 	.word	index@(__assertfail)


	//----- nvinfo : EIATTR_ANNOTATIONS
	.align		4
.L_547:
        /*002c*/ 	.byte	0x04, 0x55
        /*002e*/ 	.short	(.L_549 - .L_548)


	//   ....[0]....
.L_548:
        /* <DEDUP_REMOVED lines=71> */


	//----- nvinfo : EIATTR_MERCURY_ISA_VERSION
	.align		4
.L_549:
        /*0490*/ 	.byte	0x03, 0x5f
        /*0492*/ 	.short	0x0101


	//----- nvinfo : EIATTR_UNUSED_LOAD_BYTE_OFFSET
	.align		4
        /*0494*/ 	.byte	0x04, 0x44
        /*0496*/ 	.short	(.L_551 - .L_550)


	//   ....[0]....
.L_550:
        /*0498*/ 	.word	0x00000a40
        /*049c*/ 	.word	0x0000fff0


	//   ....[1]....
        /*04a0*/ 	.word	0x000084e0
        /*04a4*/ 	.word	0x0000fff0


	//----- nvinfo : EIATTR_INT_WARP_WIDE_INSTR_OFFSETS
	.align		4
.L_551:
        /*04a8*/ 	.byte	0x04, 0x31
        /*04aa*/ 	.short	(.L_553 - .L_552)


	//   ....[0]....
.L_552:
        /*04ac*/ 	.word	0x00000130


	//   ....[1]....
        /*04b0*/ 	.word	0x00000170


	//   ....[2]....
        /*04b4*/ 	.word	0x000001e0


	//   ....[3]....
        /*04b8*/ 	.word	0x0000c580


	//   ....[4]....
        /*04bc*/ 	.word	0x0000c610


	//   ....[5]....
        /*04c0*/ 	.word	0x00010540


	//   ....[6]....
        /*04c4*/ 	.word	0x000105d0


	//----- nvinfo : EIATTR_COOP_GROUP_MASK_REGIDS
	.align		4
.L_553:
        /*04c8*/ 	.byte	0x04, 0x29
        /*04ca*/ 	.short	(.L_555 - .L_554)


	//   ....[0]....
.L_554:
        /*04cc*/ 	.word	0xffffffff


	//   ....[1]....
        /*04d0*/ 	.word	0xffffffff


	//   ....[2]....
        /*04d4*/ 	.word	0xffffffff


	//   ....[3]....
        /*04d8*/ 	.word	0xffffffff


	//   ....[4]....
        /*04dc*/ 	.word	0xffffffff


	//   ....[5]....
        /*04e0*/ 	.word	0xffffffff


	//   ....[6]....
        /*04e4*/ 	.word	0xffffffff


	//   ....[7]....
        /*04e8*/ 	.word	0xffffffff


	//   ....[8]....
        /*04ec*/ 	.word	0xffffffff


	//   ....[9]....
        /*04f0*/ 	.word	0xffffffff


	//   ....[10]....
        /*04f4*/ 	.word	0xffffffff


	//   ....[11]....
        /*04f8*/ 	.word	0xffffffff


	//   ....[12]....
        /*04fc*/ 	.word	0xffffffff


	//   ....[13]....
        /*0500*/ 	.word	0xffffffff


	//   ....[14]....
        /*0504*/ 	.word	0xffffffff


	//   ....[15]....
        /*0508*/ 	.word	0xffffffff


	//   ....[16]....
        /*050c*/ 	.word	0xffffffff


	//   ....[17]....
        /*0510*/ 	.word	0xffffffff


	//   ....[18]....
        /*0514*/ 	.word	0xffffffff


	//   ....[19]....
        /*0518*/ 	.word	0xffffffff


	//   ....[20]....
        /*051c*/ 	.word	0xffffffff


	//   ....[21]....
        /*0520*/ 	.word	0xffffffff


	//   ....[22]....
        /*0524*/ 	.word	0xffffffff


	//   ....[23]....
        /*0528*/ 	.word	0xffffffff


	//   ....[24]....
        /*052c*/ 	.word	0xffffffff


	//   ....[25]....
        /*0530*/ 	.word	0xffffffff


	//   ....[26]....
        /*0534*/ 	.word	0xffffffff


	//   ....[27]....
        /*0538*/ 	.word	0xffffffff


	//   ....[28]....
        /*053c*/ 	.word	0xffffffff


	//   ....[29]....
        /*0540*/ 	.word	0xffffffff


	//   ....[30]....
        /*0544*/ 	.word	0xffffffff


	//   ....[31]....
        /*0548*/ 	.word	0xffffffff


	//   ....[32]....
        /*054c*/ 	.word	0xffffffff


	//   ....[33]....
        /*0550*/ 	.word	0xffffffff


	//   ....[34]....
        /*0554*/ 	.word	0xffffffff


	//   ....[35]....
        /*0558*/ 	.word	0xffffffff


	//   ....[36]....
        /*055c*/ 	.word	0xffffffff


	//   ....[37]....
        /*0560*/ 	.word	0xffffffff


	//   ....[38]....
        /*0564*/ 	.word	0xffffffff


	//   ....[39]....
        /*0568*/ 	.word	0xffffffff


	//   ....[40]....
        /*056c*/ 	.word	0xffffffff


	//   ....[41]....
        /*0570*/ 	.word	0xffffffff


	//   ....[42]....
        /*0574*/ 	.word	0xffffffff


	//   ....[43]....
        /*0578*/ 	.word	0xffffffff


	//   ....[44]....
        /*057c*/ 	.word	0xffffffff


	//   ....[45]....
        /*0580*/ 	.word	0xffffffff


	//   ....[46]....
        /*0584*/ 	.word	0xffffffff


	//   ....[47]....
        /*0588*/ 	.word	0xffffffff


	//   ....[48]....
        /*058c*/ 	.word	0xffffffff


	//   ....[49]....
        /*0590*/ 	.word	0xffffffff


	//   ....[50]....
        /*0594*/ 	.word	0xffffffff


	//   ....[51]....
        /*0598*/ 	.word	0xffffffff


	//   ....[52]....
        /*059c*/ 	.word	0xffffffff


	//   ....[53]....
        /*05a0*/ 	.word	0xffffffff


	//   ....[54]....
        /*05a4*/ 	.word	0xffffffff


	//   ....[55]....
        /*05a8*/ 	.word	0xffffffff


	//   ....[56]....
        /*05ac*/ 	.word	0xffffffff


	//   ....[57]....
        /*05b0*/ 	.word	0xffffffff


	//   ....[58]....
        /*05b4*/ 	.word	0xffffffff


	//   ....[59]....
        /*05b8*/ 	.word	0xffffffff


	//   ....[60]....
        /*05bc*/ 	.word	0xffffffff


	//   ....[61]....
        /*05c0*/ 	.word	0xffffffff


	//   ....[62]....
        /*05c4*/ 	.word	0xffffffff


	//   ....[63]....
        /*05c8*/ 	.word	0xffffffff


	//   ....[64]....
        /*05cc*/ 	.word	0xffffffff


	//   ....[65]....
        /*05d0*/ 	.word	0xffffffff


	//   ....[66]....
        /*05d4*/ 	.word	0xffffffff


	//   ....[67]....
        /*05d8*/ 	.word	0xffffffff


	//   ....[68]....
        /*05dc*/ 	.word	0xffffffff


	//   ....[69]....
        /*05e0*/ 	.word	0xffffffff


	//   ....[70]....
        /*05e4*/ 	.word	0xffffffff


	//   ....[71]....
        /*05e8*/ 	.word	0xffffffff


	//   ....[72]....
        /*05ec*/ 	.word	0xffffffff


	//   ....[73]....
        /*05f0*/ 	.word	0xffffffff


	//   ....[74]....
        /*05f4*/ 	.word	0xffffffff


	//   ....[75]....
        /*05f8*/ 	.word	0xffffffff


	//   ....[76]....
        /*05fc*/ 	.word	0xffffffff


	//   ....[77]....
        /*0600*/ 	.word	0xffffffff


	//   ....[78]....
        /*0604*/ 	.word	0xffffffff


	//   ....[79]....
        /*0608*/ 	.word	0xffffffff


	//   ....[80]....
        /*060c*/ 	.word	0xffffffff


	//   ....[81]....
        /*0610*/ 	.word	0xffffffff


	//   ....[82]....
        /*0614*/ 	.word	0xffffffff


	//   ....[83]....
        /*0618*/ 	.word	0xffffffff


	//   ....[84]....
        /*061c*/ 	.word	0xffffffff


	//   ....[85]....
        /*0620*/ 	.word	0xffffffff


	//   ....[86]....
        /*0624*/ 	.word	0xffffffff


	//   ....[87]....
        /*0628*/ 	.word	0xffffffff


	//   ....[88]....
        /*062c*/ 	.word	0xffffffff


	//   ....[89]....
        /*0630*/ 	.word	0xffffffff


	//   ....[90]....
        /*0634*/ 	.word	0xffffffff


	//   ....[91]....
        /*0638*/ 	.word	0xffffffff


	//   ....[92]....
        /*063c*/ 	.word	0xffffffff


	//   ....[93]....
        /*0640*/ 	.word	0xffffffff


	//   ....[94]....
        /*0644*/ 	.word	0xffffffff


	//   ....[95]....
        /*0648*/ 	.word	0xffffffff


	//   ....[96]....
        /*064c*/ 	.word	0xffffffff


	//   ....[97]....
        /*0650*/ 	.word	0xffffffff


	//   ....[98]....
        /*0654*/ 	.word	0xffffffff


	//   ....[99]....
        /*0658*/ 	.word	0x0500000f


	//   ....[100]....
        /*065c*/ 	.word	0x0500000f


	//   ....[101]....
        /*0660*/ 	.word	0x0500000f


	//   ....[102]....
        /*0664*/ 	.word	0x0500000f


	//   ....[103]....
        /*0668*/ 	.word	0x0500000f


	//   ....[104]....
        /*066c*/ 	.word	0x0500000f


	//   ....[105]....
        /*0670*/ 	.word	0x0500000f


	//   ....[106]....
        /*0674*/ 	.word	0x0500000f


	//   ....[107]....
        /*0678*/ 	.word	0x0500000f


	//   ....[108]....
        /*067c*/ 	.word	0x0500000f


	//   ....[109]....
        /*0680*/ 	.word	0x0500000f


	//   ....[110]....
        /*0684*/ 	.word	0x0500000f


	//   ....[111]....
        /*0688*/ 	.word	0x0500000f


	//   ....[112]....
        /*068c*/ 	.word	0x0500000f


	//   ....[113]....
        /*0690*/ 	.word	0x0500000f


	//   ....[114]....
        /*0694*/ 	.word	0x0500000f


	//   ....[115]....
        /*0698*/ 	.word	0x0500000f


	//   ....[116]....
        /*069c*/ 	.word	0x0500000f


	//   ....[117]....
        /*06a0*/ 	.word	0x0500000f


	//   ....[118]....
        /*06a4*/ 	.word	0x0500000f


	//   ....[119]....
        /*06a8*/ 	.word	0x0500000f


	//   ....[120]....
        /*06ac*/ 	.word	0x0500000f


	//   ....[121]....
        /*06b0*/ 	.word	0x0500000f


	//   ....[122]....
        /*06b4*/ 	.word	0x0500000f


	//   ....[123]....
        /*06b8*/ 	.word	0x0500000f


	//   ....[124]....
        /*06bc*/ 	.word	0x0500000f


	//   ....[125]....
        /*06c0*/ 	.word	0x0500000f


	//   ....[126]....
        /*06c4*/ 	.word	0x0500000f


	//   ....[127]....
        /*06c8*/ 	.word	0x0500000f


	//   ....[128]....
        /*06cc*/ 	.word	0x0500000f


	//   ....[129]....
        /*06d0*/ 	.word	0x0500000f


	//   ....[130]....
        /*06d4*/ 	.word	0x0500000f


	//   ....[131]....
        /*06d8*/ 	.word	0x0500000f


	//   ....[132]....
        /*06dc*/ 	.word	0x0500000f


	//   ....[133]....
        /*06e0*/ 	.word	0x0500000f


	//----- nvinfo : EIATTR_COOP_GROUP_INSTR_OFFSETS
	.align		4
.L_555:
        /*06e4*/ 	.byte	0x04, 0x28
        /*06e6*/ 	.short	(.L_557 - .L_556)


	//   ....[0]....
.L_556:
        /*06e8*/ 	.word	0x00000070


	//   ....[1]....
        /*06ec*/ 	.word	0x00000140


	//   ....[2]....
        /*06f0*/ 	.word	0x00000190


	//   ....[3]....
        /*06f4*/ 	.word	0x000003c0


	//   ....[4]....
        /*06f8*/ 	.word	0x00000520


	//   ....[5]....
        /*06fc*/ 	.word	0x00000640


	//   ....[6]....
        /*0700*/ 	.word	0x000007a0


	//   ....[7]....
        /*0704*/ 	.word	0x000018a0


	//   ....[8]....
        /*0708*/ 	.word	0x00001ea0


	//   ....[9]....
        /*070c*/ 	.word	0x00001ec0


	//   ....[10]....
        /*0710*/ 	.word	0x00002460


	//   ....[11]....
        /*0714*/ 	.word	0x00002560


	//   ....[12]....
        /*0718*/ 	.word	0x00002b50


	//   ....[13]....
        /*071c*/ 	.word	0x00002bb0


	//   ....[14]....
        /*0720*/ 	.word	0x00003b50


	//   ....[15]....
        /*0724*/ 	.word	0x00003b70


	//   ....[16]....
        /*0728*/ 	.word	0x00004100


	//   ....[17]....
        /*072c*/ 	.word	0x000041c0


	//   ....[18]....
        /*0730*/ 	.word	0x000047a0


	//   ....[19]....
        /*0734*/ 	.word	0x00004820


	//   ....[20]....
        /*0738*/ 	.word	0x00006180


	//   ....[21]....
        /*073c*/ 	.word	0x000061a0


	//   ....[22]....
        /*0740*/ 	.word	0x00006800


	//   ....[23]....
        /*0744*/ 	.word	0x000069d0


	//   ....[24]....
        /*0748*/ 	.word	0x00007a60


	//   ....[25]....
        /*074c*/ 	.word	0x00007ae0


	//   ....[26]....
        /*0750*/ 	.word	0x00007b40


	//   ....[27]....
        /*0754*/ 	.word	0x00007b70


	//   ....[28]....
        /*0758*/ 	.word	0x00009570


	//   ....[29]....
        /*075c*/ 	.word	0x000095a0


	//   ....[30]....
        /*0760*/ 	.word	0x000095d0


	//   ....[31]....
        /*0764*/ 	.word	0x00009610


	//   ....[32]....
        /*0768*/ 	.word	0x00009ed0


	//   ....[33]....
        /*076c*/ 	.word	0x00009ef0


	//   ....[34]....
        /*0770*/ 	.word	0x0000a040


	//   ....[35]....
        /*0774*/ 	.word	0x0000a060


	//   ....[36]....
        /*0778*/ 	.word	0x0000a1a0


	//   ....[37]....
        /*077c*/ 	.word	0x0000a1c0


	//   ....[38]....
        /*0780*/ 	.word	0x0000a310


	//   ....[39]....
        /*0784*/ 	.word	0x0000a330


	//   ....[40]....
        /*0788*/ 	.word	0x0000ac50


	//   ....[41]....
        /*078c*/ 	.word	0x0000ac80


	//   ....[42]....
        /*0790*/ 	.word	0x0000add0


	//   ....[43]....
        /*0794*/ 	.word	0x0000adf0


	//   ....[44]....
        /*0798*/ 	.word	0x0000af30


	//   ....[45]....
        /*079c*/ 	.word	0x0000af50


	//   ....[46]....
        /*07a0*/ 	.word	0x0000b0a0


	//   ....[47]....
        /*07a4*/ 	.word	0x0000b0c0


	//   ....[48]....
        /*07a8*/ 	.word	0x0000b280


	//   ....[49]....
        /*07ac*/ 	.word	0x0000b450


	//   ....[50]....
        /*07b0*/ 	.word	0x0000b480


	//   ....[51]....
        /*07b4*/ 	.word	0x0000b4b0


	//   ....[52]....
        /*07b8*/ 	.word	0x0000b4e0


	//   ....[53]....
        /*07bc*/ 	.word	0x0000b510


	//   ....[54]....
        /*07c0*/ 	.word	0x0000b540


	//   ....[55]....
        /*07c4*/ 	.word	0x0000b6b0


	//   ....[56]....
        /*07c8*/ 	.word	0x0000b6e0


	//   ....[57]....
        /*07cc*/ 	.word	0x0000b710


	//   ....[58]....
        /*07d0*/ 	.word	0x0000b740


	//   ....[59]....
        /*07d4*/ 	.word	0x0000b770


	//   ....[60]....
        /*07d8*/ 	.word	0x0000b7a0


	//   ....[61]....
        /*07dc*/ 	.word	0x0000b840


	//   ....[62]....
        /*07e0*/ 	.word	0x0000b8a0


	//   ....[63]....
        /*07e4*/ 	.word	0x0000b930


	//   ....[64]....
        /*07e8*/ 	.word	0x0000cb80


	//   ....[65]....
        /*07ec*/ 	.word	0x0000d6e0


	//   ....[66]....
        /*07f0*/ 	.word	0x0000d700


	//   ....[67]....
        /*07f4*/ 	.word	0x0000d7a0


	//   ....[68]....
        /*07f8*/ 	.word	0x0000d7c0


	//   ....[69]....
        /*07fc*/ 	.word	0x0000d840


	//   ....[70]....
        /*0800*/ 	.word	0x0000d860


	//   ....[71]....
        /*0804*/ 	.word	0x0000d8e0


	//   ....[72]....
        /*0808*/ 	.word	0x0000d900


	//   ....[73]....
        /*080c*/ 	.word	0x0000d980


	//   ....[74]....
        /*0810*/ 	.word	0x0000d9a0


	//   ....[75]....
        /*0814*/ 	.word	0x0000da20


	//   ....[76]....
        /*0818*/ 	.word	0x0000da40


	//   ....[77]....
        /*081c*/ 	.word	0x0000dac0


	//   ....[78]....
        /*0820*/ 	.word	0x0000dae0


	//   ....[79]....
        /*0824*/ 	.word	0x0000daf0


	//   ....[80]....
        /*0828*/ 	.word	0x0000db00


	//   ....[81]....
        /*082c*/ 	.word	0x000107d0


	//   ....[82]....
        /*0830*/ 	.word	0x00010830


	//   ....[83]....
        /*0834*/ 	.word	0x00010860


	//   ....[84]....
        /*0838*/ 	.word	0x00010870


	//   ....[85]....
        /*083c*/ 	.word	0x000108a0


	//   ....[86]....
        /*0840*/ 	.word	0x000108d0


	//   ....[87]....
        /*0844*/ 	.word	0x00010900


	//   ....[88]....
        /*0848*/ 	.word	0x00010930


	//   ....[89]....
        /*084c*/ 	.word	0x00010ab0


	//   ....[90]....
        /*0850*/ 	.word	0x00010ae0


	//   ....[91]....
        /*0854*/ 	.word	0x00010b10


	//   ....[92]....
        /*0858*/ 	.word	0x00010b40


	//   ....[93]....
        /*085c*/ 	.word	0x00010b70


	//   ....[94]....
        /*0860*/ 	.word	0x00010ba0


	//   ....[95]....
        /*0864*/ 	.word	0x00010c60


	//   ....[96]....
        /*0868*/ 	.word	0x00010c80


	//   ....[97]....
        /*086c*/ 	.word	0x00010cf0


	//   ....[98]....
        /*0870*/ 	.word	0x000113b0


	//   ....[99]....
        /*0874*/ 	.word	0x00011940


	//   ....[100]....
        /*0878*/ 	.word	0x00011af0


	//   ....[101]....
        /*087c*/ 	.word	0x00011b40


	//   ....[102]....
        /*0880*/ 	.word	0x00011ba0


	//   ....[103]....
        /*0884*/ 	.word	0x00011ca0


	//   ....[104]....
        /*0888*/ 	.word	0x00011d00


	//   ....[105]....
        /*088c*/ 	.word	0x00011e00


	//   ....[106]....
        /*0890*/ 	.word	0x00011e60


	//   ....[107]....
        /*0894*/ 	.word	0x00011f60


	//   ....[108]....
        /*0898*/ 	.word	0x00011fc0


	//   ....[109]....
        /*089c*/ 	.word	0x000120c0


	//   ....[110]....
        /*08a0*/ 	.word	0x00012120


	//   ....[111]....
        /*08a4*/ 	.word	0x00012220


	//   ....[112]....
        /*08a8*/ 	.word	0x00012280


	//   ....[113]....
        /*08ac*/ 	.word	0x00012370


	//   ....[114]....
        /*08b0*/ 	.word	0x000123d0


	//   ....[115]....
        /*08b4*/ 	.word	0x00012470


	//   ....[116]....
        /*08b8*/ 	.word	0x000127e0


	//   ....[117]....
        /*08bc*/ 	.word	0x00012880


	//   ....[118]....
        /*08c0*/ 	.word	0x000129a0


	//   ....[119]....
        /*08c4*/ 	.word	0x00012a10


	//   ....[120]....
        /*08c8*/ 	.word	0x00012a80


	//   ....[121]....
        /*08cc*/ 	.word	0x00012af0


	//   ....[122]....
        /*08d0*/ 	.word	0x00012b60


	//   ....[123]....
        /*08d4*/ 	.word	0x00012be0


	//   ....[124]....
        /*08d8*/ 	.word	0x00012c70


	//   ....[125]....
        /*08dc*/ 	.word	0x00012d00


	//   ....[126]....
        /*08e0*/ 	.word	0x00012d70


	//   ....[127]....
        /*08e4*/ 	.word	0x00012de0


	//   ....[128]....
        /*08e8*/ 	.word	0x00012e50


	//   ....[129]....
        /*08ec*/ 	.word	0x00012ed0


	//   ....[130]....
        /*08f0*/ 	.word	0x00012f40


	//   ....[131]....
        /*08f4*/ 	.word	0x00012fe0


	//   ....[132]....
        /*08f8*/ 	.word	0x00013070


	//   ....[133]....
        /*08fc*/ 	.word	0x000131a0


	//----- nvinfo : EIATTR_REG_RECONFIG
	.align		4
.L_557:
        /*0900*/ 	.byte	0x01, 0x54
	.zero		2


	//----- nvinfo : EIATTR_SYSCALL_OFFSETS
	.align		4
        /*0904*/ 	.byte	0x04, 0x46
        /*0906*/ 	.short	(.L_559 - .L_558)


	//   ....[0]....
.L_558:
        /*0908*/ 	.word	0x00001a80


	//   ....[1]....
        /*090c*/ 	.word	0x0000c780


	//   ....[2]....
        /*0910*/ 	.word	0x0000c8e0


	//   ....[3]....
        /*0914*/ 	.word	0x0000c9e0


	//   ....[4]....
        /*0918*/ 	.word	0x0000d310


	//----- nvinfo : EIATTR_MBARRIER_INSTR_OFFSETS
	.align		4
.L_559:
        /*091c*/ 	.byte	0x04, 0x39
        /*091e*/ 	.short	(.L_561 - .L_560)


	//   ....[0]....
.L_560:
        /*0920*/ 	.word	0x00000270
        /*0924*/ 	.word	0x000000ff
        /*0928*/ 	.word	0x00022800
        /*092c*/ 	.short	0x0100
        /*092e*/ 	.byte	0x08
	.zero		1


	//   ....[1]....
        /*0930*/ 	.word	0x00000280
        /*0934*/ 	.word	0x000000ff
        /*0938*/ 	.word	0x00022820
        /*093c*/ 	.short	0x0100
        /*093e*/ 	.byte	0x08
	.zero		1


	//   ....[2]....
        /*0940*/ 	.word	0x00000370
        /*0944*/ 	.word	0x000000ff
        /*0948*/ 	.word	0x00022830
        /*094c*/ 	.short	0x0100
        /*094e*/ 	.byte	0x08
	.zero		1


	//   ....[3]....
        /*0950*/ 	.word	0x00000380
        /*0954*/ 	.word	0x000000ff
        /*0958*/ 	.word	0x00022840
        /*095c*/ 	.short	0x0100
        /*095e*/ 	.byte	0x08
	.zero		1


	//   ....[4]....
        /*0960*/ 	.word	0x00000390
        /*0964*/ 	.word	0x000000ff
        /*0968*/ 	.word	0x00022838
        /*096c*/ 	.short	0x0100
        /*096e*/ 	.byte	0x08
	.zero		1


	//   ....[5]....
        /*0970*/ 	.word	0x000003a0
        /*0974*/ 	.word	0x000000ff
        /*0978*/ 	.word	0x00022848
        /*097c*/ 	.short	0x0100
        /*097e*/ 	.byte	0x08
	.zero		1


	//   ....[6]....
        /*0980*/ 	.word	0x000004d0
        /*0984*/ 	.word	0x000000ff
        /*0988*/ 	.word	0x00022850
        /*098c*/ 	.short	0x0100
        /*098e*/ 	.byte	0x08
	.zero		1


	//   ....[7]....
        /*0990*/ 	.word	0x000004e0
        /*0994*/ 	.word	0x000000ff
        /*0998*/ 	.word	0x00022860
        /*099c*/ 	.short	0x0100
        /*099e*/ 	.byte	0x08
	.zero		1


	//   ....[8]....
        /*09a0*/ 	.word	0x000004f0
        /*09a4*/ 	.word	0x000000ff
        /*09a8*/ 	.word	0x00022858
        /*09ac*/ 	.short	0x0100
        /*09ae*/ 	.byte	0x08
	.zero		1


	//   ....[9]....
        /*09b0*/ 	.word	0x00000500
        /*09b4*/ 	.word	0x000000ff
        /*09b8*/ 	.word	0x00022868
        /*09bc*/ 	.short	0x0100
        /*09be*/ 	.byte	0x08
	.zero		1


	//   ....[10]....
        /*09c0*/ 	.word	0x000005f0
        /*09c4*/ 	.word	0x000000ff
        /*09c8*/ 	.word	0x00022870
        /*09cc*/ 	.short	0x0100
        /*09ce*/ 	.byte	0x06
	.zero		1


	//   ....[11]....
        /*09d0*/ 	.word	0x00000600
        /*09d4*/ 	.word	0x000000ff
        /*09d8*/ 	.word	0x00022880
        /*09dc*/ 	.short	0x0100
        /*09de*/ 	.byte	0x06
	.zero		1


	//   ....[12]....
        /*09e0*/ 	.word	0x00000610
        /*09e4*/ 	.word	0x000000ff
        /*09e8*/ 	.word	0x00022878
        /*09ec*/ 	.short	0x0100
        /*09ee*/ 	.byte	0x06
	.zero		1


	//   ....[13]....
        /*09f0*/ 	.word	0x00000620
        /*09f4*/ 	.word	0x000000ff
        /*09f8*/ 	.word	0x00022888
        /*09fc*/ 	.short	0x0100
        /*09fe*/ 	.byte	0x06
	.zero		1


	//   ....[14]....
        /*0a00*/ 	.word	0x00000750
        /*0a04*/ 	.word	0x000000ff
        /*0a08*/ 	.word	0x00022890
        /*0a0c*/ 	.short	0x0100
        /*0a0e*/ 	.byte	0x08
	.zero		1


	//   ....[15]....
        /*0a10*/ 	.word	0x00000760
        /*0a14*/ 	.word	0x000000ff
        /*0a18*/ 	.word	0x000228a0
        /*0a1c*/ 	.short	0x0100
        /*0a1e*/ 	.byte	0x08
	.zero		1


	//   ....[16]....
        /*0a20*/ 	.word	0x00000770
        /*0a24*/ 	.word	0x000000ff
        /*0a28*/ 	.word	0x00022898
        /*0a2c*/ 	.short	0x0100
        /*0a2e*/ 	.byte	0x08
	.zero		1


	//   ....[17]....
        /*0a30*/ 	.word	0x00000780
        /*0a34*/ 	.word	0x000000ff
        /*0a38*/ 	.word	0x000228a8
        /*0a3c*/ 	.short	0x0100
        /*0a3e*/ 	.byte	0x08
	.zero		1


	//   ....[18]....
        /*0a40*/ 	.word	0x000008b0
        /*0a44*/ 	.word	0x000000ff
        /*0a48*/ 	.word	0x000228b0
        /*0a4c*/ 	.short	0x0100
        /*0a4e*/ 	.byte	0x08
	.zero		1


	//   ....[19]....
        /*0a50*/ 	.word	0x000008c0
        /*0a54*/ 	.word	0x000000ff
        /*0a58*/ 	.word	0x000228c0
        /*0a5c*/ 	.short	0x0100
        /*0a5e*/ 	.byte	0x08
	.zero		1


	//   ....[20]....
        /*0a60*/ 	.word	0x000008d0
        /*0a64*/ 	.word	0x000000ff
        /*0a68*/ 	.word	0x000228b8
        /*0a6c*/ 	.short	0x0100
        /*0a6e*/ 	.byte	0x08
	.zero		1


	//   ....[21]....
        /*0a70*/ 	.word	0x000008e0
        /*0a74*/ 	.word	0x000000ff
        /*0a78*/ 	.word	0x000228c8
        /*0a7c*/ 	.short	0x0100
        /*0a7e*/ 	.byte	0x08
	.zero		1


	//   ....[22]....
        /*0a80*/ 	.word	0x00001b30
        /*0a84*/ 	.word	0x00000007
        /*0a88*/ 	.word	0x00022800
        /*0a8c*/ 	.short	0x010a
        /*0a8e*/ 	.byte	0x3f
	.zero		1


	//   ....[23]....
        /*0a90*/ 	.word	0x00001c00
        /*0a94*/ 	.word	0x00000006
        /*0a98*/ 	.word	0x00022830
        /*0a9c*/ 	.short	0x010a
        /*0a9e*/ 	.byte	0x3f
	.zero		1


	//   ....[24]....
        /*0aa0*/ 	.word	0x00001c40
        /*0aa4*/ 	.word	0x00000006
        /*0aa8*/ 	.word	0x00022830
        /*0aac*/ 	.short	0x010a
        /*0aae*/ 	.byte	0x3f
	.zero		1


	//   ....[25]....
        /*0ab0*/ 	.word	0x00003000
        /*0ab4*/ 	.word	0x00000000
        /*0ab8*/ 	.word	0x00000000
        /*0abc*/ 	.short	0x0101
        /*0abe*/ 	.byte	0x3f
	.zero		1


	//   ....[26]....
        /*0ac0*/ 	.word	0x00003460
        /*0ac4*/ 	.word	0x00000006
        /*0ac8*/ 	.word	0x00022850
        /*0acc*/ 	.short	0x010a
        /*0ace*/ 	.byte	0x3f
	.zero		1


	//   ....[27]....
        /*0ad0*/ 	.word	0x000034a0
        /*0ad4*/ 	.word	0x00000006
        /*0ad8*/ 	.word	0x00022850
        /*0adc*/ 	.short	0x010a
        /*0ade*/ 	.byte	0x3f
	.zero		1


	//   ....[28]....
        /*0ae0*/ 	.word	0x00003860
        /*0ae4*/ 	.word	0x00000006
        /*0ae8*/ 	.word	0x00000000
        /*0aec*/ 	.short	0x0101
        /*0aee*/ 	.byte	0x3f
	.zero		1


	//   ....[29]....
        /*0af0*/ 	.word	0x00003980
        /*0af4*/ 	.word	0x000000ff
        /*0af8*/ 	.word	0x00022830
        /*0afc*/ 	.short	0x010a
        /*0afe*/ 	.byte	0x19
	.zero		1


	//   ....[30]....
        /*0b00*/ 	.word	0x000039c0
        /*0b04*/ 	.word	0x000000ff
        /*0b08*/ 	.word	0x00022830
        /*0b0c*/ 	.short	0x010a
        /*0b0e*/ 	.byte	0x19
	.zero		1


	//   ....[31]....
        /*0b10*/ 	.word	0x00004d80
        /*0b14*/ 	.word	0x00000000
        /*0b18*/ 	.word	0x00000000
        /*0b1c*/ 	.short	0x0101
        /*0b1e*/ 	.byte	0x3f
	.zero		1


	//   ....[32]....
        /*0b20*/ 	.word	0x000059a0
        /*0b24*/ 	.word	0x000000ff
        /*0b28*/ 	.word	0x00022850
        /*0b2c*/ 	.short	0x010a
        /*0b2e*/ 	.byte	0x19
	.zero		1


	//   ....[33]....
        /*0b30*/ 	.word	0x000059e0
        /*0b34*/ 	.word	0x000000ff
        /*0b38*/ 	.word	0x00022850
        /*0b3c*/ 	.short	0x010a
        /*0b3e*/ 	.byte	0x19
	.zero		1


	//   ....[34]....
        /*0b40*/ 	.word	0x00005cf0
        /*0b44*/ 	.word	0x000000b1
        /*0b48*/ 	.word	0x00000000
        /*0b4c*/ 	.short	0x0101
        /*0b4e*/ 	.byte	0x3f
	.zero		1


	//   ....[35]....
        /*0b50*/ 	.word	0x00005e30
        /*0b54*/ 	.word	0x000000ff
        /*0b58*/ 	.word	0x00022830
        /*0b5c*/ 	.short	0x010a
        /*0b5e*/ 	.byte	0x18
	.zero		1


	//   ....[36]....
        /*0b60*/ 	.word	0x00005e70
        /*0b64*/ 	.word	0x000000ff
        /*0b68*/ 	.word	0x00022830
        /*0b6c*/ 	.short	0x010a
        /*0b6e*/ 	.byte	0x18
	.zero		1


	//   ....[37]....
        /*0b70*/ 	.word	0x00006c50
        /*0b74*/ 	.word	0x0000009a
        /*0b78*/ 	.word	0x00000000
        /*0b7c*/ 	.short	0x0101
        /*0b7e*/ 	.byte	0x3f
	.zero		1


	//   ....[38]....
        /*0b80*/ 	.word	0x00007700
        /*0b84*/ 	.word	0x000000ff
        /*0b88*/ 	.word	0x00022850
        /*0b8c*/ 	.short	0x010a
        /*0b8e*/ 	.byte	0x18
	.zero		1


	//   ....[39]....
        /*0b90*/ 	.word	0x00007740
        /*0b94*/ 	.word	0x000000ff
        /*0b98*/ 	.word	0x00022850
        /*0b9c*/ 	.short	0x010a
        /*0b9e*/ 	.byte	0x18
	.zero		1


	//   ....[40]....
        /*0ba0*/ 	.word	0x00007a40
        /*0ba4*/ 	.word	0x000000b7
        /*0ba8*/ 	.word	0x00000000
        /*0bac*/ 	.short	0x0101
        /*0bae*/ 	.byte	0x3f
	.zero		1


	//   ....[41]....
        /*0bb0*/ 	.word	0x00009ec0
        /*0bb4*/ 	.word	0x00000097
        /*0bb8*/ 	.word	0x00000000
        /*0bbc*/ 	.short	0x0101
        /*0bbe*/ 	.byte	0x3f
	.zero		1


	//   ....[42]....
        /*0bc0*/ 	.word	0x0000ce10
        /*0bc4*/ 	.word	0x00000000
        /*0bc8*/ 	.word	0x00022840
        /*0bcc*/ 	.short	0x010a
        /*0bce*/ 	.byte	0x3f
	.zero		1


	//   ....[43]....
        /*0bd0*/ 	.word	0x0000dc10
        /*0bd4*/ 	.word	0x00000008
        /*0bd8*/ 	.word	0x00022800
        /*0bdc*/ 	.short	0x0107
        /*0bde*/ 	.byte	0x3f
	.zero		1


	//   ....[44]....
        /*0be0*/ 	.word	0x0000dd10
        /*0be4*/ 	.word	0x00000002
        /*0be8*/ 	.word	0x00022800
        /*0bec*/ 	.short	0x0101
        /*0bee*/ 	.byte	0x3f
	.zero		1


	//   ....[45]....
        /*0bf0*/ 	.word	0x0000dd30
        /*0bf4*/ 	.word	0x00000002
        /*0bf8*/ 	.word	0x00022820
        /*0bfc*/ 	.short	0x010a
        /*0bfe*/ 	.byte	0x3f
	.zero		1


	//   ....[46]....
        /*0c00*/ 	.word	0x0000de40
        /*0c04*/ 	.word	0x00000002
        /*0c08*/ 	.word	0x00022860
        /*0c0c*/ 	.short	0x010a
        /*0c0e*/ 	.byte	0x3f
	.zero		1


	//   ....[47]....
        /*0c10*/ 	.word	0x0000e720
        /*0c14*/ 	.word	0x00000003
        /*0c18*/ 	.word	0x00022840
        /*0c1c*/ 	.short	0x010a
        /*0c1e*/ 	.byte	0x3f
	.zero		1


	//   ....[48]....
        /*0c20*/ 	.word	0x0000e980
        /*0c24*/ 	.word	0x00000003
        /*0c28*/ 	.word	0x00022860
        /*0c2c*/ 	.short	0x010a
        /*0c2e*/ 	.byte	0x3f
	.zero		1


	//   ....[49]....
        /*0c30*/ 	.word	0x0000f200
        /*0c34*/ 	.word	0x00000004
        /*0c38*/ 	.word	0x00022840
        /*0c3c*/ 	.short	0x010a
        /*0c3e*/ 	.byte	0x3f
	.zero		1


	//   ....[50]....
        /*0c40*/ 	.word	0x0000f450
        /*0c44*/ 	.word	0x00000004
        /*0c48*/ 	.word	0x00022860
        /*0c4c*/ 	.short	0x010a
        /*0c4e*/ 	.byte	0x3f
	.zero		1


	//   ....[51]....
        /*0c50*/ 	.word	0x0000fc60
        /*0c54*/ 	.word	0x00000004
        /*0c58*/ 	.word	0x00022840
        /*0c5c*/ 	.short	0x010a
        /*0c5e*/ 	.byte	0x3f
	.zero		1


	//   ....[52]....
        /*0c60*/ 	.word	0x0000fec0
        /*0c64*/ 	.word	0x00000004
        /*0c68*/ 	.word	0x00022860
        /*0c6c*/ 	.short	0x010a
        /*0c6e*/ 	.byte	0x3f
	.zero		1


	//   ....[53]....
        /*0c70*/ 	.word	0x00011330
        /*0c74*/ 	.word	0x00000000
        /*0c78*/ 	.word	0x00022820
        /*0c7c*/ 	.short	0x010a
        /*0c7e*/ 	.byte	0x3f
	.zero		1


	//   ....[54]....
        /*0c80*/ 	.word	0x000114f0
        /*0c84*/ 	.word	0x00000006
        /*0c88*/ 	.word	0x00000000
        /*0c8c*/ 	.short	0x010a
        /*0c8e*/ 	.byte	0x3f
	.zero		1


	//   ....[55]....
        /*0c90*/ 	.word	0x00011560
        /*0c94*/ 	.word	0x00000007
        /*0c98*/ 	.word	0x00000000
        /*0c9c*/ 	.short	0x010a
        /*0c9e*/ 	.byte	0x3f
	.zero		1


	//   ....[56]....
        /*0ca0*/ 	.word	0x000115d0
        /*0ca4*/ 	.word	0x00000004
        /*0ca8*/ 	.word	0x00000000
        /*0cac*/ 	.short	0x010a
        /*0cae*/ 	.byte	0x3f
	.zero		1


	//   ....[57]....
        /*0cb0*/ 	.word	0x00011600
        /*0cb4*/ 	.word	0x00000003
        /*0cb8*/ 	.word	0x00000000
        /*0cbc*/ 	.short	0x010a
        /*0cbe*/ 	.byte	0x3f
	.zero		1


	//   ....[58]....
        /*0cc0*/ 	.word	0x00011660
        /*0cc4*/ 	.word	0x00000007
        /*0cc8*/ 	.word	0x00022800
        /*0ccc*/ 	.short	0x010a
        /*0cce*/ 	.byte	0x3f
	.zero		1


	//   ....[59]....
        /*0cd0*/ 	.word	0x000116b0
        /*0cd4*/ 	.word	0x00000006
        /*0cd8*/ 	.word	0x00022830
        /*0cdc*/ 	.short	0x010a
        /*0cde*/ 	.byte	0x3f
	.zero		1


	//   ....[60]....
        /*0ce0*/ 	.word	0x00011700
        /*0ce4*/ 	.word	0x00000006
        /*0ce8*/ 	.word	0x00022850
        /*0cec*/ 	.short	0x010a
        /*0cee*/ 	.byte	0x3f
	.zero		1


	//   ....[61]....
        /*0cf0*/ 	.word	0x00011760
        /*0cf4*/ 	.word	0x00000005
        /*0cf8*/ 	.word	0x00022830
        /*0cfc*/ 	.short	0x010a
        /*0cfe*/ 	.byte	0x3f
	.zero		1


	//   ....[62]....
        /*0d00*/ 	.word	0x000117b0
        /*0d04*/ 	.word	0x000000b1
        /*0d08*/ 	.word	0x00022850
        /*0d0c*/ 	.short	0x010a
        /*0d0e*/ 	.byte	0x3f
	.zero		1


	//   ....[63]....
        /*0d10*/ 	.word	0x00011810
        /*0d14*/ 	.word	0x00000005
        /*0d18*/ 	.word	0x00022830
        /*0d1c*/ 	.short	0x010a
        /*0d1e*/ 	.byte	0x3f
	.zero		1


	//   ....[64]....
        /*0d20*/ 	.word	0x00011860
        /*0d24*/ 	.word	0x000000b7
        /*0d28*/ 	.word	0x00022850
        /*0d2c*/ 	.short	0x010a
        /*0d2e*/ 	.byte	0x3f
	.zero		1


	//   ....[65]....
        /*0d30*/ 	.word	0x00011a00
        /*0d34*/ 	.word	0x00000000
        /*0d38*/ 	.word	0x00022840
        /*0d3c*/ 	.short	0x010a
        /*0d3e*/ 	.byte	0x3f
	.zero		1


	//   ....[66]....
        /*0d40*/ 	.word	0x00012500
        /*0d44*/ 	.word	0x00000002
        /*0d48*/ 	.word	0x00022820
        /*0d4c*/ 	.short	0x010a
        /*0d4e*/ 	.byte	0x3f
	.zero		1


	//   ....[67]....
        /*0d50*/ 	.word	0x00012550
        /*0d54*/ 	.word	0x00000002
        /*0d58*/ 	.word	0x00022860
        /*0d5c*/ 	.short	0x010a
        /*0d5e*/ 	.byte	0x3f
	.zero		1


	//   ....[68]....
        /*0d60*/ 	.word	0x000125a0
        /*0d64*/ 	.word	0x00000003
        /*0d68*/ 	.word	0x00022840
        /*0d6c*/ 	.short	0x010a
        /*0d6e*/ 	.byte	0x3f
	.zero		1


	//   ....[69]....
        /*0d70*/ 	.word	0x000125f0
        /*0d74*/ 	.word	0x00000003
        /*0d78*/ 	.word	0x00022860
        /*0d7c*/ 	.short	0x010a
        /*0d7e*/ 	.byte	0x3f
	.zero		1


	//   ....[70]....
        /*0d80*/ 	.word	0x00012640
        /*0d84*/ 	.word	0x00000004
        /*0d88*/ 	.word	0x00022840
        /*0d8c*/ 	.short	0x010a
        /*0d8e*/ 	.byte	0x3f
	.zero		1


	//   ....[71]....
        /*0d90*/ 	.word	0x00012690
        /*0d94*/ 	.word	0x00000004
        /*0d98*/ 	.word	0x00022860
        /*0d9c*/ 	.short	0x010a
        /*0d9e*/ 	.byte	0x3f
	.zero		1


	//   ....[72]....
        /*0da0*/ 	.word	0x000126e0
        /*0da4*/ 	.word	0x00000004
        /*0da8*/ 	.word	0x00022840
        /*0dac*/ 	.short	0x010a
        /*0dae*/ 	.byte	0x3f
	.zero		1


	//   ....[73]....
        /*0db0*/ 	.word	0x00012730
        /*0db4*/ 	.word	0x00000004
        /*0db8*/ 	.word	0x00022860
        /*0dbc*/ 	.short	0x010a
        /*0dbe*/ 	.byte	0x3f
	.zero		1


	//   ....[74]....
        /*0dc0*/ 	.word	0x000130c0
        /*0dc4*/ 	.word	0x00000000
        /*0dc8*/ 	.word	0x00022820
        /*0dcc*/ 	.short	0x010a
        /*0dce*/ 	.byte	0x3f
	.zero		1


	//   ....[75]....
        /*0dd0*/ 	.word	0x00013260
        /*0dd4*/ 	.word	0x00000006
        /*0dd8*/ 	.word	0x00000000
        /*0ddc*/ 	.short	0x010a
        /*0dde*/ 	.byte	0x3f
	.zero		1


	//   ....[76]....
        /*0de0*/ 	.word	0x000132b0
        /*0de4*/ 	.word	0x00000007
        /*0de8*/ 	.word	0x00000000
        /*0dec*/ 	.short	0x010a
        /*0dee*/ 	.byte	0x3f
	.zero		1


	//   ....[77]....
        /*0df0*/ 	.word	0x00013300
        /*0df4*/ 	.word	0x00000004
        /*0df8*/ 	.word	0x00000000
        /*0dfc*/ 	.short	0x010a
        /*0dfe*/ 	.byte	0x3f
	.zero		1


	//----- nvinfo : EIATTR_NUM_MBARRIERS
	.align		4
.L_561:
        /*0e00*/ 	.byte	0x03, 0x38
        /*0e02*/ 	.short	0x0016


	//----- nvinfo : EIATTR_EXIT_INSTR_OFFSETS
	.align		4
        /*0e04*/ 	.byte	0x04, 0x1c
        /*0e06*/ 	.short	(.L_563 - .L_562)


	//   ....[0]....
.L_562:
        /*0e08*/ 	.word	0x00000a80


	//   ....[1]....
        /*0e0c*/ 	.word	0x0000b230


	//   ....[2]....
        /*0e10*/ 	.word	0x00011650


	//----- nvinfo : EIATTR_MAX_THREADS
	.align		4
.L_563:
        /*0e14*/ 	.byte	0x04, 0x05
        /*0e16*/ 	.short	(.L_565 - .L_564)
.L_564:
        /*0e18*/ 	.word	0x00000180
        /*0e1c*/ 	.word	0x00000001
        /*0e20*/ 	.word	0x00000001


	//----- nvinfo : EIATTR_CRS_STACK_SIZE
	.align		4
.L_565:
        /*0e24*/ 	.byte	0x04, 0x1e
        /*0e26*/ 	.short	(.L_567 - .L_566)
.L_566:
        /*0e28*/ 	.word	0x00000000


	//----- nvinfo : EIATTR_CBANK_PARAM_SIZE
	.align		4
.L_567:
        /*0e2c*/ 	.byte	0x03, 0x19
        /*0e2e*/ 	.short	0x0af0


	//----- nvinfo : EIATTR_PARAM_CBANK
	.align		4
        /*0e30*/ 	.byte	0x04, 0x0a
        /*0e32*/ 	.short	(.L_569 - .L_568)
	.align		4
.L_568:
        /*0e34*/ 	.word	index@(.nv.constant0._ZN7cutlass13device_kernelIN5flash11enable_sm90INS1_16FlashAttnFwdSm90INS1_25CollectiveMainloopFwdSm90ILi2EN4cute5tupleIJNS5_1CILi1EEES8_S8_EEENS6_IJNS7_ILi128EEENS7_ILi96EEENS7_ILi64EEEEEELi256ENS_6half_tEfNS_4arch4Sm90ELb1ELb0ELb0ELb1ELb0ELb0ELb0ELb1ELb0ELb1ELb0ELb0EEENS1_21CollectiveEpilogueFwdINS6_IJSA_NS7_ILi256EEESB_EEES9_SE_SG_Li256ELb1ELb1ELb0ELb0EEENS1_36VarlenDynamicPersistentTileSchedulerILi128ELi96ELi256ELi128ELb0ELb1ELb1ELb1ELb1ELb1EEEEEEEEEvNT_6ParamsE)
        /*0e38*/ 	.short	0x0210
        /*0e3a*/ 	.short	0x0af0


	//----- nvinfo : EIATTR_SW_WAR
	.align		4
.L_569:
        /*0e3c*/ 	.byte	0x04, 0x36
        /*0e3e*/ 	.short	(.L_571 - .L_570)
.L_570:
        /*0e40*/ 	.word	0x00000008
.L_571:


//--------------------- .nv.info._ZN7cutlass13device_kernelIN5flash11enable_sm90INS1_16FlashAttnFwdSm90INS1_25CollectiveMainloopFwdSm90ILi2EN4cute5tupleIJNS5_1CILi1EEES8_S8_EEENS6_IJNS7_ILi128EEENS7_ILi96EEENS7_ILi64EEEEEELi256ENS_6half_tEfNS_4arch4Sm90ELb1ELb0ELb0ELb1ELb0ELb1ELb0ELb1ELb0ELb1ELb0ELb0EEENS1_21CollectiveEpilogueFwdINS6_IJSA_NS7_ILi256EEESB_EEES9_SE_SG_Li256ELb1ELb1ELb0ELb0EEENS1_36VarlenDynamicPersistentTileSchedulerILi128ELi96ELi256ELi128ELb0ELb1ELb1ELb1ELb1ELb1EEEEEEEEEvNT_6ParamsE --------------------------
	.section	.nv.info._ZN7cutlass13device_kernelIN5flash11enable_sm90INS1_16FlashAttnFwdSm90INS1_25CollectiveMainloopFwdSm90ILi2EN4cute5tupleIJNS5_1CILi1EEES8_S8_EEENS6_IJNS7_ILi128EEENS7_ILi96EEENS7_ILi64EEEEEELi256ENS_6half_tEfNS_4arch4Sm90ELb1ELb0ELb0ELb1ELb0ELb1ELb0ELb1ELb0ELb1ELb0ELb0EEENS1_21CollectiveEpilogueFwdINS6_IJSA_NS7_ILi256EEESB_EEES9_SE_SG_Li256ELb1ELb1ELb0ELb0EEENS1_36VarlenDynamicPersistentTileSchedulerILi128ELi96ELi256ELi128ELb0ELb1ELb1ELb1ELb1ELb1EEEEEEEEEvNT_6ParamsE,"",@"SHT_CUDA_INFO"
	.sectionflags	@""
	.align	4


	//----- nvinfo : EIATTR_CUDA_API_VERSION
	.align		4
        /*0000*/ 	.byte	0x04, 0x37
        /*0002*/ 	.short	(.L_573 - .L_572)
.L_572:
        /*0004*/ 	.word	0x00000082


	//----- nvinfo : EIATTR_KPARAM_INFO
	.align		4
.L_573:
        /*0008*/ 	.byte	0x04, 0x17
        /*000a*/ 	.short	(.L_575 - .L_574)
.L_574:
        /*000c*/ 	.word	0x00000000
        /*0010*/ 	.short	0x0000
        /*0012*/ 	.short	0x0070
        /*0014*/ 	.byte	0x00, 0xf0, 0x01, 0x2a


	//----- nvinfo : EIATTR_SPARSE_MMA_MASK
	.align		4
.L_575:
        /*0018*/ 	.byte	0x03, 0x50
        /*001a*/ 	.short	0x0000


	//----- nvinfo : EIATTR_MAXREG_COUNT
	.align		4
        /*001c*/ 	.byte	0x03, 0x1b
        /*001e*/ 	.short	0x00a8


	//----- nvinfo : EIATTR_NUM_BARRIERS
	.align		4
        /*0020*/ 	.byte	0x02, 0x4c
        /*0022*/ 	.byte	0x10
	.zero		1


	//----- nvinfo : EIATTR_EXTERNS
	.align		4
        /*0024*/ 	.byte	0x04, 0x0f
        /*0026*/ 	.short	(.L_577 - .L_576)


	//   ....[0]....
	.align		4
.L_576:
        /*0028*/ 	.word	index@(__assertfail)


	//----- nvinfo : EIATTR_ANNOTATIONS
	.align		4
.L_577:
        /*002c*/ 	.byte	0x04, 0x55
        /*002e*/ 	.short	(.L_579 - .L_578)


	//   ....[0]....
.L_578:
        /* <DEDUP_REMOVED lines=96> */


	//----- nvinfo : EIATTR_MERCURY_ISA_VERSION
	.align		4
.L_579:
        /*0620*/ 	.byte	0x03, 0x5f
        /*0622*/ 	.short	0x0101


	//----- nvinfo : EIATTR_UNUSED_LOAD_BYTE_OFFSET
	.align		4
        /*0624*/ 	.byte	0x04, 0x44
        /*0626*/ 	.short	(.L_581 - .L_580)


	//   ....[0]....
.L_580:
        /*0628*/ 	.word	0x00000ac0
        /*062c*/ 	.word	0x0000fff0


	//   ....[1]....
        /*0630*/ 	.word	0x0000fb50
        /*0634*/ 	.word	0x0000fff0


	//----- nvinfo : EIATTR_INT_WARP_WIDE_INSTR_OFFSETS
	.align		4
.L_581:
        /*0638*/ 	.byte	0x04, 0x31
        /*063a*/ 	.short	(.L_583 - .L_582)


	//   ....[0]....
.L_582:
        /*063c*/ 	.word	0x00000180


	//   ....[1]....
        /*0640*/ 	.word	0x00000220


	//   ....[2]....
        /*0644*/ 	.word	0x00000290


	//   ....[3]....
        /*0648*/ 	.word	0x00015300


	//   ....[4]....
        /*064c*/ 	.word	0x00015390


	//   ....[5]....
        /*0650*/ 	.word	0x00019300


	//   ....[6]....
        /*0654*/ 	.word	0x00019390


	//----- nvinfo : EIATTR_COOP_GROUP_MASK_REGIDS
	.align		4
.L_583:
        /*0658*/ 	.byte	0x04, 0x29
        /*065a*/ 	.short	(.L_585 - .L_584)


	//   ....[0]....
.L_584:
        /*065c*/ 	.word	0xffffffff


	//   ....[1]....
        /*0660*/ 	.word	0xffffffff


	//   ....[2]....
        /*0664*/ 	.word	0xffffffff


	//   ....[3]....
        /*0668*/ 	.word	0xffffffff


	//   ....[4]....
        /*066c*/ 	.word	0xffffffff


	//   ....[5]....
        /*0670*/ 	.word	0xffffffff


	//   ....[6]....
        /*0674*/ 	.word	0xffffffff


	//   ....[7]....
        /*0678*/ 	.word	0xffffffff


	//   ....[8]....
        /*067c*/ 	.word	0xffffffff


	//   ....[9]....
        /*0680*/ 	.word	0xffffffff


	//   ....[10]....
        /*0684*/ 	.word	0xffffffff


	//   ....[11]....
        /*0688*/ 	.word	0xffffffff


	//   ....[12]....
        /*068c*/ 	.word	0xffffffff


	//   ....[13]....
        /*0690*/ 	.word	0xffffffff


	//   ....[14]....
        /*0694*/ 	.word	0xffffffff


	//   ....[15]....
        /*0698*/ 	.word	0xffffffff


	//   ....[16]....
        /*069c*/ 	.word	0xffffffff


	//   ....[17]....
        /*06a0*/ 	.word	0xffffffff


	//   ....[18]....
        /*06a4*/ 	.word	0xffffffff


	//   ....[19]....
        /*06a8*/ 	.word	0xffffffff


	//   ....[20]....
        /*06ac*/ 	.word	0xffffffff


	//   ....[21]....
        /*06b0*/ 	.word	0xffffffff


	//   ....[22]....
        /*06b4*/ 	.word	0xffffffff


	//   ....[23]....
        /*06b8*/ 	.word	0xffffffff


	//   ....[24]....
        /*06bc*/ 	.word	0xffffffff


	//   ....[25]....
        /*06c0*/ 	.word	0xffffffff


	//   ....[26]....
        /*06c4*/ 	.word	0xffffffff


	//   ....[27]....
        /*06c8*/ 	.word	0xffffffff


	//   ....[28]....
        /*06cc*/ 	.word	0xffffffff


	//   ....[29]....
        /*06d0*/ 	.word	0xffffffff


	//   ....[30]....
        /*06d4*/ 	.word	0xffffffff


	//   ....[31]....
        /*06d8*/ 	.word	0xffffffff


	//   ....[32]....
        /*06dc*/ 	.word	0xffffffff


	//   ....[33]....
        /*06e0*/ 	.word	0xffffffff


	//   ....[34]....
        /*06e4*/ 	.word	0xffffffff


	//   ....[35]....
        /*06e8*/ 	.word	0xffffffff


	//   ....[36]....
        /*06ec*/ 	.word	0xffffffff


	//   ....[37]....
        /*06f0*/ 	.word	0xffffffff


	//   ....[38]....
        /*06f4*/ 	.word	0xffffffff


	//   ....[39]....
        /*06f8*/ 	.word	0xffffffff


	//   ....[40]....
        /*06fc*/ 	.word	0xffffffff


	//   ....[41]....
        /*0700*/ 	.word	0xffffffff


	//   ....[42]....
        /*0704*/ 	.word	0xffffffff


	//   ....[43]....
        /*0708*/ 	.word	0xffffffff


	//   ....[44]....
        /*070c*/ 	.word	0xffffffff


	//   ....[45]....
        /*0710*/ 	.word	0xffffffff


	//   ....[46]....
        /*0714*/ 	.word	0xffffffff


	//   ....[47]....
        /*0718*/ 	.word	0xffffffff


	//   ....[48]....
        /*071c*/ 	.word	0xffffffff


	//   ....[49]....
        /*0720*/ 	.word	0xffffffff


	//   ....[50]....
        /*0724*/ 	.word	0xffffffff


	//   ....[51]....
        /*0728*/ 	.word	0xffffffff


	//   ....[52]....
        /*072c*/ 	.word	0xffffffff


	//   ....[53]....
        /*0730*/ 	.word	0xffffffff


	//   ....[54]....
        /*0734*/ 	.word	0xffffffff


	//   ....[55]....
        /*0738*/ 	.word	0xffffffff


	//   ....[56]....
        /*073c*/ 	.word	0xffffffff


	//   ....[57]....
        /*0740*/ 	.word	0xffffffff


	//   ....[58]....
        /*0744*/ 	.word	0xffffffff


	//   ....[59]....
        /*0748*/ 	.word	0xffffffff


	//   ....[60]....
        /*074c*/ 	.word	0xffffffff


	//   ....[61]....
        /*0750*/ 	.word	0xffffffff


	//   ....[62]....
        /*0754*/ 	.word	0xffffffff


	//   ....[63]....
        /*0758*/ 	.word	0xffffffff


	//   ....[64]....
        /*075c*/ 	.word	0xffffffff


	//   ....[65]....
        /*0760*/ 	.word	0xffffffff


	//   ....[66]....
        /*0764*/ 	.word	0xffffffff


	//   ....[67]....
        /*0768*/ 	.word	0xffffffff


	//   ....[68]....
        /*076c*/ 	.word	0xffffffff


	//   ....[69]....
        /*0770*/ 	.word	0xffffffff


	//   ....[70]....
        /*0774*/ 	.word	0xffffffff


	//   ....[71]....
        /*0778*/ 	.word	0xffffffff


	//   ....[72]....
        /*077c*/ 	.word	0xffffffff


	//   ....[73]....
        /*0780*/ 	.word	0xffffffff


	//   ....[74]....
        /*0784*/ 	.word	0xffffffff


	//   ....[75]....
        /*0788*/ 	.word	0xffffffff


	//   ....[76]....
        /*078c*/ 	.word	0xffffffff


	//   ....[77]....
        /*0790*/ 	.word	0xffffffff


	//   ....[78]....
        /*0794*/ 	.word	0xffffffff


	//   ....[79]....
        /*0798*/ 	.word	0xffffffff


	//   ....[80]....
        /*079c*/ 	.word	0xffffffff


	//   ....[81]....
        /*07a0*/ 	.word	0xffffffff


	//   ....[82]....
        /*07a4*/ 	.word	0xffffffff


	//   ....[83]....
        /*07a8*/ 	.word	0xffffffff


	//   ....[84]....
        /*07ac*/ 	.word	0xffffffff


	//   ....[85]....
        /*07b0*/ 	.word	0xffffffff


	//   ....[86]....
        /*07b4*/ 	.word	0xffffffff


	//   ....[87]....
        /*07b8*/ 	.word	0xffffffff


	//   ....[88]....
        /*07bc*/ 	.word	0xffffffff


	//   ....[89]....
        /*07c0*/ 	.word	0xffffffff


	//   ....[90]....
        /*07c4*/ 	.word	0xffffffff


	//   ....[91]....
        /*07c8*/ 	.word	0xffffffff


	//   ....[92]....
        /*07cc*/ 	.word	0xffffffff


	//   ....[93]....
        /*07d0*/ 	.word	0xffffffff


	//   ....[94]....
        /*07d4*/ 	.word	0xffffffff


	//   ....[95]....
        /*07d8*/ 	.word	0xffffffff


	//   ....[96]....
        /*07dc*/ 	.word	0xffffffff


	//   ....[97]....
        /*07e0*/ 	.word	0xffffffff


	//   ....[98]....
        /*07e4*/ 	.word	0xffffffff


	//   ....[99]....
        /*07e8*/ 	.word	0xffffffff


	//   ....[100]....
        /*07ec*/ 	.word	0xffffffff


	//   ....[101]....
        /*07f0*/ 	.word	0xffffffff


	//   ....[102]....
        /*07f4*/ 	.word	0xffffffff


	//   ....[103]....
        /*07f8*/ 	.word	0xffffffff


	//   ....[104]....
        /*07fc*/ 	.word	0xffffffff


	//   ....[105]....
        /*0800*/ 	.word	0xffffffff


	//   ....[106]....
        /*0804*/ 	.word	0xffffffff


	//   ....[107]....
        /*0808*/ 	.word	0xffffffff


	//   ....[108]....
        /*080c*/ 	.word	0xffffffff


	//   ....[109]....
        /*0810*/ 	.word	0xffffffff


	//   ....[110]....
        /*0814*/ 	.word	0xffffffff


	//   ....[111]....
        /*0818*/ 	.word	0xffffffff


	//   ....[112]....
        /*081c*/ 	.word	0xffffffff


	//   ....[113]....
        /*0820*/ 	.word	0xffffffff


	//   ....[114]....
        /*0824*/ 	.word	0xffffffff


	//   ....[115]....
        /*0828*/ 	.word	0xffffffff


	//   ....[116]....
        /*082c*/ 	.word	0x0500000f


	//   ....[117]....
        /*0830*/ 	.word	0x0500000f


	//   ....[118]....
        /*0834*/ 	.word	0x0500000f


	//   ....[119]....
        /*0838*/ 	.word	0x0500000f


	//   ....[120]....
        /*083c*/ 	.word	0x0500000f


	//   ....[121]....
        /*0840*/ 	.word	0x0500000f


	//   ....[122]....
        /*0844*/ 	.word	0x0500000f


	//   ....[123]....
        /*0848*/ 	.word	0x0500000f


	//   ....[124]....
        /*084c*/ 	.word	0x0500000f


	//   ....[125]....
        /*0850*/ 	.word	0x0500000f


	//   ....[126]....
        /*0854*/ 	.word	0x0500000f


	//   ....[127]....
        /*0858*/ 	.word	0x0500000f


	//   ....[128]....
        /*085c*/ 	.word	0x0500000f


	//   ....[129]....
        /*0860*/ 	.word	0x0500000f


	//   ....[130]....
        /*0864*/ 	.word	0x0500000f


	//   ....[131]....
        /*0868*/ 	.word	0x0500000f


	//   ....[132]....
        /*086c*/ 	.word	0x0500000f


	//   ....[133]....
        /*0870*/ 	.word	0x0500000f


	//   ....[134]....
        /*0874*/ 	.word	0x0500000f


	//   ....[135]....
        /*0878*/ 	.word	0x0500000f


	//   ....[136]....
        /*087c*/ 	.word	0x0500000f


	//   ....[137]....
        /*0880*/ 	.word	0x0500000f


	//   ....[138]....
        /*0884*/ 	.word	0x0500000f


	//   ....[139]....
        /*0888*/ 	.word	0x0500000f


	//   ....[140]....
        /*088c*/ 	.word	0x0500000f


	//   ....[141]....
        /*0890*/ 	.word	0x0500000f


	//   ....[142]....
        /*0894*/ 	.word	0x0500000f


	//   ....[143]....
        /*0898*/ 	.word	0x0500000f


	//   ....[144]....
        /*089c*/ 	.word	0x0500000f


	//   ....[145]....
        /*08a0*/ 	.word	0x0500000f


	//   ....[146]....
        /*08a4*/ 	.word	0x0500000f


	//   ....[147]....
        /*08a8*/ 	.word	0x0500000f


	//   ....[148]....
        /*08ac*/ 	.word	0x0500000f


	//   ....[149]....
        /*08b0*/ 	.word	0x0500000f


	//   ....[150]....
        /*08b4*/ 	.word	0x0500000f


	//   ....[151]....
        /*08b8*/ 	.word	0x0500000f


	//   ....[152]....
        /*08bc*/ 	.word	0x0500000f


	//   ....[153]....
        /*08c0*/ 	.word	0x0500000f


	//   ....[154]....
        /*08c4*/ 	.word	0x0500000f


	//   ....[155]....
        /*08c8*/ 	.word	0x0500000f


	//   ....[156]....
        /*08cc*/ 	.word	0x0500000f


	//   ....[157]....
        /*08d0*/ 	.word	0x0500000f


	//   ....[158]....
        /*08d4*/ 	.word	0x0500000f


	//   ....[159]....
        /*08d8*/ 	.word	0x0500000f


	//   ....[160]....
        /*08dc*/ 	.word	0x0500000f


	//   ....[161]....
        /*08e0*/ 	.word	0x0500000f


	//   ....[162]....
        /*08e4*/ 	.word	0x0500000f


	//   ....[163]....
        /*08e8*/ 	.word	0x0500000f


	//   ....[164]....
        /*08ec*/ 	.word	0x0500000f


	//   ....[165]....
        /*08f0*/ 	.word	0x0500000f


	//   ....[166]....
        /*08f4*/ 	.word	0x0500000f


	//   ....[167]....
        /*08f8*/ 	.word	0x0500000f


	//   ....[168]....
        /*08fc*/ 	.word	0x0500000f


	//   ....[169]....
        /*0900*/ 	.word	0x0500000f


	//   ....[170]....
        /*0904*/ 	.word	0x0500000f


	//   ....[171]....
        /*0908*/ 	.word	0x0500000f


	//   ....[172]....
        /*090c*/ 	.word	0x0500000f


	//   ....[173]....
        /*0910*/ 	.word	0x0500000f


	//   ....[174]....
        /*0914*/ 	.word	0x0500000f


	//   ....[175]....
        /*0918*/ 	.word	0x0500000f


	//   ....[176]....
        /*091c*/ 	.word	0x0500000f


	//----- nvinfo : EIATTR_COOP_GROUP_INSTR_OFFSETS
	.align		4
.L_585:
        /*0920*/ 	.byte	0x04, 0x28
        /*0922*/ 	.short	(.L_587 - .L_586)


	//   ....[0]....
.L_586:
        /*0924*/ 	.word	0x00000060


	//   ....[1]....
        /*0928*/ 	.word	0x00000190


	//   ....[2]....
        /*092c*/ 	.word	0x00000240


	//   ....[3]....
        /*0930*/ 	.word	0x00000400


	//   ....[4]....
        /*0934*/ 	.word	0x00000560


	//   ....[5]....
        /*0938*/ 	.word	0x00000680


	//   ....[6]....
        /*093c*/ 	.word	0x000007e0


	//   ....[7]....
        /*0940*/ 	.word	0x00005cb0


	//   ....[8]....
        /*0944*/ 	.word	0x000063b0


	//   ....[9]....
        /*0948*/ 	.word	0x000063c0


	//   ....[10]....
        /*094c*/ 	.word	0x000063d0


	//   ....[11]....
        /*0950*/ 	.word	0x000063e0


	//   ....[12]....
        /*0954*/ 	.word	0x00006700


	//   ....[13]....
        /*0958*/ 	.word	0x00006710


	//   ....[14]....
        /*095c*/ 	.word	0x00006720


	//   ....[15]....
        /*0960*/ 	.word	0x00006730


	//   ....[16]....
        /*0964*/ 	.word	0x00007920


	//   ....[17]....
        /*0968*/ 	.word	0x00007940


	//   ....[18]....
        /*096c*/ 	.word	0x00007950


	//   ....[19]....
        /*0970*/ 	.word	0x00007960


	//   ....[20]....
        /*0974*/ 	.word	0x00007a40


	//   ....[21]....
        /*0978*/ 	.word	0x00007a50


	//   ....[22]....
        /*097c*/ 	.word	0x00007ae0


	//   ....[23]....
        /*0980*/ 	.word	0x00007b40


	//   ....[24]....
        /*0984*/ 	.word	0x00009080


	//   ....[25]....
        /*0988*/ 	.word	0x000090a0


	//   ....[26]....
        /*098c*/ 	.word	0x000095c0


	//   ....[27]....
        /*0990*/ 	.word	0x000096a0


	//   ....[28]....
        /*0994*/ 	.word	0x00009ca0


	//   ....[29]....
        /*0998*/ 	.word	0x00009d00


	//   ....[30]....
        /*099c*/ 	.word	0x0000ac30


	//   ....[31]....
        /*09a0*/ 	.word	0x0000ac40


	//   ....[32]....
        /*09a4*/ 	.word	0x0000b520


	//   ....[33]....
        /*09a8*/ 	.word	0x0000b620


	//   ....[34]....
        /*09ac*/ 	.word	0x0000bfe0


	//   ....[35]....
        /*09b0*/ 	.word	0x0000c080


	//   ....[36]....
        /*09b4*/ 	.word	0x0000d710


	//   ....[37]....
        /*09b8*/ 	.word	0x0000d730


	//   ....[38]....
        /*09bc*/ 	.word	0x0000e0a0


	//   ....[39]....
        /*09c0*/ 	.word	0x0000e140


	//   ....[40]....
        /*09c4*/ 	.word	0x0000f0d0


	//   ....[41]....
        /*09c8*/ 	.word	0x0000f130


	//   ....[42]....
        /*09cc*/ 	.word	0x0000f180


	//   ....[43]....
        /*09d0*/ 	.word	0x0000f1c0


	//   ....[44]....
        /*09d4*/ 	.word	0x00010b30


	//   ....[45]....
        /*09d8*/ 	.word	0x00010b70


	//   ....[46]....
        /*09dc*/ 	.word	0x00010bb0


	//   ....[47]....
        /*09e0*/ 	.word	0x00010be0


	//   ....[48]....
        /*09e4*/ 	.word	0x00011520


	//   ....[49]....
        /*09e8*/ 	.word	0x00011540


	//   ....[50]....
        /*09ec*/ 	.word	0x00011680


	//   ....[51]....
        /*09f0*/ 	.word	0x000116a0


	//   ....[52]....
        /*09f4*/ 	.word	0x000117e0


	//   ....[53]....
        /*09f8*/ 	.word	0x00011800


	//   ....[54]....
        /*09fc*/ 	.word	0x00011950


	//   ....[55]....
        /*0a00*/ 	.word	0x00011970


	//   ....[56]....
        /*0a04*/ 	.word	0x000121c0


	//   ....[57]....
        /*0a08*/ 	.word	0x000121d0


	//   ....[58]....
        /*0a0c*/ 	.word	0x000123b0


	//   ....[59]....
        /*0a10*/ 	.word	0x000123c0


	//   ....[60]....
        /*0a14*/ 	.word	0x00012590


	//   ....[61]....
        /*0a18*/ 	.word	0x000125a0


	//   ....[62]....
        /*0a1c*/ 	.word	0x00012770


	//   ....[63]....
        /*0a20*/ 	.word	0x00012780


	//   ....[64]....
        /*0a24*/ 	.word	0x000129b0


	//   ....[65]....
        /*0a28*/ 	.word	0x00012b80


	//   ....[66]....
        /*0a2c*/ 	.word	0x00012bb0


	//   ....[67]....
        /*0a30*/ 	.word	0x00012be0


	//   ....[68]....
        /*0a34*/ 	.word	0x00012c10


	//   ....[69]....
        /*0a38*/ 	.word	0x00012c40


	//   ....[70]....
        /*0a3c*/ 	.word	0x00012c70


	//   ....[71]....
        /*0a40*/ 	.word	0x00012de0


	//   ....[72]....
        /*0a44*/ 	.word	0x00012e10


	//   ....[73]....
        /*0a48*/ 	.word	0x00012e40


	//   ....[74]....
        /*0a4c*/ 	.word	0x00012e70


	//   ....[75]....
        /*0a50*/ 	.word	0x00012ea0


	//   ....[76]....
        /*0a54*/ 	.word	0x00012ed0


	//   ....[77]....
        /*0a58*/ 	.word	0x00012f70


	//   ....[78]....
        /*0a5c*/ 	.word	0x00012fd0


	//   ....[79]....
        /*0a60*/ 	.word	0x00013060


	//   ....[80]....
        /*0a64*/ 	.word	0x00013e70


	//   ....[81]....
        /*0a68*/ 	.word	0x00015900


	//   ....[82]....
        /*0a6c*/ 	.word	0x000164b0


	//   ....[83]....
        /*0a70*/ 	.word	0x000164c0


	//   ....[84]....
        /*0a74*/ 	.word	0x000164e0


	//   ....[85]....
        /*0a78*/ 	.word	0x00016580


	//   ....[86]....
        /*0a7c*/ 	.word	0x000165b0


	//   ....[87]....
        /*0a80*/ 	.word	0x00016620


	//   ....[88]....
        /*0a84*/ 	.word	0x00016650


	//   ....[89]....
        /*0a88*/ 	.word	0x000166c0


	//   ....[90]....
        /*0a8c*/ 	.word	0x000166f0


	//   ....[91]....
        /*0a90*/ 	.word	0x00016760


	//   ....[92]....
        /*0a94*/ 	.word	0x00016790


	//   ....[93]....
        /*0a98*/ 	.word	0x00016800


	//   ....[94]....
        /*0a9c*/ 	.word	0x00016830


	//   ....[95]....
        /*0aa0*/ 	.word	0x00016850


	//   ....[96]....
        /*0aa4*/ 	.word	0x000168b0


	//   ....[97]....
        /*0aa8*/ 	.word	0x000168c0


	//   ....[98]....
        /*0aac*/ 	.word	0x00019590


	//   ....[99]....
        /*0ab0*/ 	.word	0x000195f0


	//   ....[100]....
        /*0ab4*/ 	.word	0x00019620


	//   ....[101]....
        /*0ab8*/ 	.word	0x00019630


	//   ....[102]....
        /*0abc*/ 	.word	0x00019660


	//   ....[103]....
        /*0ac0*/ 	.word	0x00019690


	//   ....[104]....
        /*0ac4*/ 	.word	0x000196c0


	//   ....[105]....
        /*0ac8*/ 	.word	0x000196f0


	//   ....[106]....
        /*0acc*/ 	.word	0x00019870


	//   ....[107]....
        /*0ad0*/ 	.word	0x000198a0


	//   ....[108]....
        /*0ad4*/ 	.word	0x000198d0


	//   ....[109]....
        /*0ad8*/ 	.word	0x00019900


	//   ....[110]....
        /*0adc*/ 	.word	0x00019930


	//   ....[111]....
        /*0ae0*/ 	.word	0x00019960


	//   ....[112]....
        /*0ae4*/ 	.word	0x00019a20


	//   ....[113]....
        /*0ae8*/ 	.word	0x00019a40


	//   ....[114]....
        /*0aec*/ 	.word	0x00019ab0


	//   ....[115]....
        /*0af0*/ 	.word	0x0001a180


	//   ....[116]....
        /*0af4*/ 	.word	0x0001a610


	//   ....[117]....
        /*0af8*/ 	.word	0x0001a6b0


	//   ....[118]....
        /*0afc*/ 	.word	0x0001a740


	//   ....[119]....
        /*0b00*/ 	.word	0x0001a790


	//   ....[120]....
        /*0b04*/ 	.word	0x0001a7e0


	//   ....[121]....
        /*0b08*/ 	.word	0x0001a870


	//   ....[122]....
        /*0b0c*/ 	.word	0x0001a900


	//   ....[123]....
        /*0b10*/ 	.word	0x0001a950


	//   ....[124]....
        /*0b14*/ 	.word	0x0001a9a0


	//   ....[125]....
        /*0b18*/ 	.word	0x0001aa90


	//   ....[126]....
        /*0b1c*/ 	.word	0x0001ab40


	//   ....[127]....
        /*0b20*/ 	.word	0x0001abc0


	//   ....[128]....
        /*0b24*/ 	.word	0x0001ac40


	//   ....[129]....
        /*0b28*/ 	.word	0x0001ace0


	//   ....[130]....
        /*0b2c*/ 	.word	0x0001ad80


	//   ....[131]....
        /*0b30*/ 	.word	0x0001ae00


	//   ....[132]....
        /*0b34*/ 	.word	0x0001af10


	//   ....[133]....
        /*0b38*/ 	.word	0x0001b240


	//   ....[134]....
        /*0b3c*/ 	.word	0x0001b290


	//   ....[135]....
        /*0b40*/ 	.word	0x0001b320


	//   ....[136]....
        /*0b44*/ 	.word	0x0001b3b0


	//   ....[137]....
        /*0b48*/ 	.word	0x0001b440


	//   ....[138]....
        /*0b4c*/ 	.word	0x0001b4d0


	//   ....[139]....
        /*0b50*/ 	.word	0x0001b560


	//   ....[140]....
        /*0b54*/ 	.word	0x0001b5f0


	//   ....[141]....
        /*0b58*/ 	.word	0x0001b6b0


	//   ....[142]....
        /*0b5c*/ 	.word	0x0001b9a0


	//   ....[143]....
        /*0b60*/ 	.word	0x0001bb40


	//   ....[144]....
        /*0b64*/ 	.word	0x0001bb90


	//   ....[145]....
        /*0b68*/ 	.word	0x0001bbf0


	//   ....[146]....
        /*0b6c*/ 	.word	0x0001bc90


	//   ....[147]....
        /*0b70*/ 	.word	0x0001bd50


	//   ....[148]....
        /*0b74*/ 	.word	0x0001bde0


	//   ....[149]....
        /*0b78*/ 	.word	0x0001beb0


	//   ....[150]....
        /*0b7c*/ 	.word	0x0001bf40


	//   ....[151]....
        /*0b80*/ 	.word	0x0001c010


	//   ....[152]....
        /*0b84*/ 	.word	0x0001c0a0


	//   ....[153]....
        /*0b88*/ 	.word	0x0001c170


	//   ....[154]....
        /*0b8c*/ 	.word	0x0001c1f0


	//   ....[155]....
        /*0b90*/ 	.word	0x0001c2d0


	//   ....[156]....
        /*0b94*/ 	.word	0x0001c360


	//   ....[157]....
        /*0b98*/ 	.word	0x0001c430


	//   ....[158]....
        /*0b9c*/ 	.word	0x0001c4c0


	//   ....[159]....
        /*0ba0*/ 	.word	0x0001c840


	//   ....[160]....
        /*0ba4*/ 	.word	0x0001c8e0


	//   ....[161]....
        /*0ba8*/ 	.word	0x0001ca00


	//   ....[162]....
        /*0bac*/ 	.word	0x0001ca70


	//   ....[163]....
        /*0bb0*/ 	.word	0x0001caf0


	//   ....[164]....
        /*0bb4*/ 	.word	0x0001cb70


	//   ....[165]....
        /*0bb8*/ 	.word	0x0001cbf0


	//   ....[166]....
        /*0bbc*/ 	.word	0x0001cc80


	//   ....[167]....
        /*0bc0*/ 	.word	0x0001cd20


	//   ....[168]....
        /*0bc4*/ 	.word	0x0001cdc0


	//   ....[169]....
        /*0bc8*/ 	.word	0x0001ce30


	//   ....[170]....
        /*0bcc*/ 	.word	0x0001cea0


	//   ....[171]....
        /*0bd0*/ 	.word	0x0001cf10


	//   ....[172]....
        /*0bd4*/ 	.word	0x0001cf90


	//   ....[173]....
        /*0bd8*/ 	.word	0x0001d010


	//   ....[174]....
        /*0bdc*/ 	.word	0x0001d0b0


	//   ....[175]....
        /*0be0*/ 	.word	0x0001d140


	//   ....[176]....
        /*0be4*/ 	.word	0x0001d270


	//----- nvinfo : EIATTR_REG_RECONFIG
	.align		4
.L_587:
        /*0be8*/ 	.byte	0x01, 0x54
	.zero		2


	//----- nvinfo : EIATTR_SYSCALL_OFFSETS
	.align		4
        /*0bec*/ 	.byte	0x04, 0x46
        /*0bee*/ 	.short	(.L_589 - .L_588)


	//   ....[0]....
.L_588:
        /*0bf0*/ 	.word	0x000018d0


	//   ....[1]....
        /*0bf4*/ 	.word	0x00001a20


	//   ....[2]....
        /*0bf8*/ 	.word	0x00005e50


	//   ....[3]....
        /*0bfc*/ 	.word	0x00006160


	//   ....[4]....
        /*0c00*/ 	.word	0x00015500


	//   ....[5]....
        /*0c04*/ 	.word	0x00015660


	//   ....[6]....
        /*0c08*/ 	.word	0x00015760


	//   ....[7]....
        /*0c0c*/ 	.word	0x000160d0


	//----- nvinfo : EIATTR_MBARRIER_INSTR_OFFSETS
	.align		4
.L_589:
        /*0c10*/ 	.byte	0x04, 0x39
        /*0c12*/ 	.short	(.L_591 - .L_590)


	//   ....[0]....
.L_590:
        /*0c14*/ 	.word	0x000002b0
        /*0c18*/ 	.word	0x000000ff
        /*0c1c*/ 	.word	0x00022800
        /*0c20*/ 	.short	0x0100
        /*0c22*/ 	.byte	0x08
	.zero		1


	//   ....[1]....
        /*0c24*/ 	.word	0x000002c0
        /*0c28*/ 	.word	0x000000ff
        /*0c2c*/ 	.word	0x00022820
        /*0c30*/ 	.short	0x0100
        /*0c32*/ 	.byte	0x08
	.zero		1


	//   ....[2]....
        /*0c34*/ 	.word	0x000003b0
        /*0c38*/ 	.word	0x000000ff
        /*0c3c*/ 	.word	0x00022830
        /*0c40*/ 	.short	0x0100
        /*0c42*/ 	.byte	0x08
	.zero		1


	//   ....[3]....
        /*0c44*/ 	.word	0x000003c0
        /*0c48*/ 	.word	0x000000ff
        /*0c4c*/ 	.word	0x00022840
        /*0c50*/ 	.short	0x0100
        /*0c52*/ 	.byte	0x08
	.zero		1


	//   ....[4]....
        /*0c54*/ 	.word	0x000003d0
        /*0c58*/ 	.word	0x000000ff
        /*0c5c*/ 	.word	0x00022838
        /*0c60*/ 	.short	0x0100
        /*0c62*/ 	.byte	0x08
	.zero		1


	//   ....[5]....
        /*0c64*/ 	.word	0x000003e0
        /*0c68*/ 	.word	0x000000ff
        /*0c6c*/ 	.word	0x00022848
        /*0c70*/ 	.short	0x0100
        /*0c72*/ 	.byte	0x08
	.zero		1


	//   ....[6]....
        /*0c74*/ 	.word	0x00000510
        /*0c78*/ 	.word	0x000000ff
        /*0c7c*/ 	.word	0x00022850
        /*0c80*/ 	.short	0x0100
        /*0c82*/ 	.byte	0x08
	.zero		1


	//   ....[7]....
        /*0c84*/ 	.word	0x00000520
        /*0c88*/ 	.word	0x000000ff
        /*0c8c*/ 	.word	0x00022860
        /*0c90*/ 	.short	0x0100
        /*0c92*/ 	.byte	0x08
	.zero		1


	//   ....[8]....
        /*0c94*/ 	.word	0x00000530
        /*0c98*/ 	.word	0x000000ff
        /*0c9c*/ 	.word	0x00022858
        /*0ca0*/ 	.short	0x0100
        /*0ca2*/ 	.byte	0x08
	.zero		1


	//   ....[9]....
        /*0ca4*/ 	.word	0x00000540
        /*0ca8*/ 	.word	0x000000ff
        /*0cac*/ 	.word	0x00022868
        /*0cb0*/ 	.short	0x0100
        /*0cb2*/ 	.byte	0x08
	.zero		1


	//   ....[10]....
        /*0cb4*/ 	.word	0x00000630
        /*0cb8*/ 	.word	0x000000ff
        /*0cbc*/ 	.word	0x00022870
        /*0cc0*/ 	.short	0x0100
        /*0cc2*/ 	.byte	0x06
	.zero		1


	//   ....[11]....
        /*0cc4*/ 	.word	0x00000640
        /*0cc8*/ 	.word	0x000000ff
        /*0ccc*/ 	.word	0x00022880
        /*0cd0*/ 	.short	0x0100
        /*0cd2*/ 	.byte	0x06
	.zero		1


	//   ....[12]....
        /*0cd4*/ 	.word	0x00000650
        /*0cd8*/ 	.word	0x000000ff
        /*0cdc*/ 	.word	0x00022878
        /*0ce0*/ 	.short	0x0100
        /*0ce2*/ 	.byte	0x06
	.zero		1


	//   ....[13]....
        /*0ce4*/ 	.word	0x00000660
        /*0ce8*/ 	.word	0x000000ff
        /*0cec*/ 	.word	0x00022888
        /*0cf0*/ 	.short	0x0100
        /*0cf2*/ 	.byte	0x06
	.zero		1


	//   ....[14]....
        /*0cf4*/ 	.word	0x00000790
        /*0cf8*/ 	.word	0x000000ff
        /*0cfc*/ 	.word	0x00022890
        /*0d00*/ 	.short	0x0100
        /*0d02*/ 	.byte	0x08
	.zero		1


	//   ....[15]....
        /*0d04*/ 	.word	0x000007a0
        /*0d08*/ 	.word	0x000000ff
        /*0d0c*/ 	.word	0x000228a0
        /*0d10*/ 	.short	0x0100
        /*0d12*/ 	.byte	0x08
	.zero		1


	//   ....[16]....
        /*0d14*/ 	.word	0x000007b0
        /*0d18*/ 	.word	0x000000ff
        /*0d1c*/ 	.word	0x00022898
        /*0d20*/ 	.short	0x0100
        /*0d22*/ 	.byte	0x08
	.zero		1


	//   ....[17]....
        /*0d24*/ 	.word	0x000007c0
        /*0d28*/ 	.word	0x000000ff
        /*0d2c*/ 	.word	0x000228a8
        /*0d30*/ 	.short	0x0100
        /*0d32*/ 	.byte	0x08
	.zero		1


	//   ....[18]....
        /*0d34*/ 	.word	0x000008f0
        /*0d38*/ 	.word	0x000000ff
        /*0d3c*/ 	.word	0x000228b0
        /*0d40*/ 	.short	0x0100
        /*0d42*/ 	.byte	0x08
	.zero		1


	//   ....[19]....
        /*0d44*/ 	.word	0x00000900
        /*0d48*/ 	.word	0x000000ff
        /*0d4c*/ 	.word	0x000228c0
        /*0d50*/ 	.short	0x0100
        /*0d52*/ 	.byte	0x08
	.zero		1


	//   ....[20]....
        /*0d54*/ 	.word	0x00000910
        /*0d58*/ 	.word	0x000000ff
        /*0d5c*/ 	.word	0x000228b8
        /*0d60*/ 	.short	0x0100
        /*0d62*/ 	.byte	0x08
	.zero		1


	//   ....[21]....
        /*0d64*/ 	.word	0x00000920
        /*0d68*/ 	.word	0x000000ff
        /*0d6c*/ 	.word	0x000228c8
        /*0d70*/ 	.short	0x0100
        /*0d72*/ 	.byte	0x08
	.zero		1


	//   ....[22]....
        /*0d74*/ 	.word	0x00002c40
        /*0d78*/ 	.word	0x00000060
        /*0d7c*/ 	.word	0x00022890
        /*0d80*/ 	.short	0x010a
        /*0d82*/ 	.byte	0x3f
	.zero		1


	//   ....[23]....
        /*0d84*/ 	.word	0x00003d90
        /*0d88*/ 	.word	0x00000060
        /*0d8c*/ 	.word	0x00022890
        /*0d90*/ 	.short	0x010a
        /*0d92*/ 	.byte	0x3f
	.zero		1


	//   ....[24]....
        /*0d94*/ 	.word	0x00004dc0
        /*0d98*/ 	.word	0x00000060
        /*0d9c*/ 	.word	0x00022890
        /*0da0*/ 	.short	0x010a
        /*0da2*/ 	.byte	0x3f
	.zero		1


	//   ....[25]....
        /*0da4*/ 	.word	0x00004fd0
        /*0da8*/ 	.word	0x00000020
        /*0dac*/ 	.word	0x00000000
        /*0db0*/ 	.short	0x0101
        /*0db2*/ 	.byte	0x3f
	.zero		1


	//   ....[26]....
        /*0db4*/ 	.word	0x00005010
        /*0db8*/ 	.word	0x00000060
        /*0dbc*/ 	.word	0x000228b0
        /*0dc0*/ 	.short	0x010a
        /*0dc2*/ 	.byte	0x3f
	.zero		1


	//   ....[27]....
        /*0dc4*/ 	.word	0x00005660
        /*0dc8*/ 	.word	0x00000060
        /*0dcc*/ 	.word	0x00000000
        /*0dd0*/ 	.short	0x0101
        /*0dd2*/ 	.byte	0x3f
	.zero		1


	//   ....[28]....
        /*0dd4*/ 	.word	0x00005ee0
        /*0dd8*/ 	.word	0x00000012
        /*0ddc*/ 	.word	0x00022800
        /*0de0*/ 	.short	0x010a
        /*0de2*/ 	.byte	0x3f
	.zero		1


	//   ....[29]....
        /*0de4*/ 	.word	0x00005f30
        /*0de8*/ 	.word	0x00000012
        /*0dec*/ 	.word	0x00022800
        /*0df0*/ 	.short	0x010a
        /*0df2*/ 	.byte	0x3f
	.zero		1


	//   ....[30]....
        /*0df4*/ 	.word	0x00006980
        /*0df8*/ 	.word	0x00000012
        /*0dfc*/ 	.word	0x00022800
        /*0e00*/ 	.short	0x010a
        /*0e02*/ 	.byte	0x3f
	.zero		1


	//   ....[31]....
        /*0e04*/ 	.word	0x00007da0
        /*0e08*/ 	.word	0x00000012
        /*0e0c*/ 	.word	0x00022800
        /*0e10*/ 	.short	0x010a
        /*0e12*/ 	.byte	0x3f
	.zero		1


	//   ....[32]....
        /*0e14*/ 	.word	0x00008bf0
        /*0e18*/ 	.word	0x00000015
        /*0e1c*/ 	.word	0x00022830
        /*0e20*/ 	.short	0x010a
        /*0e22*/ 	.byte	0x3f
	.zero		1


	//   ....[33]....
        /*0e24*/ 	.word	0x00008c90
        /*0e28*/ 	.word	0x00000015
        /*0e2c*/ 	.word	0x00022830
        /*0e30*/ 	.short	0x010a
        /*0e32*/ 	.byte	0x3f
	.zero		1


	//   ....[34]....
        /*0e34*/ 	.word	0x0000a130
        /*0e38*/ 	.word	0x00000003
        /*0e3c*/ 	.word	0x00000000
        /*0e40*/ 	.short	0x0101
        /*0e42*/ 	.byte	0x3f
	.zero		1


	//   ....[35]....
        /*0e44*/ 	.word	0x0000a590
        /*0e48*/ 	.word	0x00000015
        /*0e4c*/ 	.word	0x00022850
        /*0e50*/ 	.short	0x010a
        /*0e52*/ 	.byte	0x3f
	.zero		1


	//   ....[36]....
        /*0e54*/ 	.word	0x0000a5e0
        /*0e58*/ 	.word	0x00000015
        /*0e5c*/ 	.word	0x00022850
        /*0e60*/ 	.short	0x010a
        /*0e62*/ 	.byte	0x3f
	.zero		1


	//   ....[37]....
        /*0e64*/ 	.word	0x0000aa30
        /*0e68*/ 	.word	0x00000015
        /*0e6c*/ 	.word	0x00000000
        /*0e70*/ 	.short	0x0101
        /*0e72*/ 	.byte	0x3f
	.zero		1


	//   ....[38]....
        /*0e74*/ 	.word	0x0000ab50
        /*0e78*/ 	.word	0x000000c9
        /*0e7c*/ 	.word	0x00022830
        /*0e80*/ 	.short	0x010a
        /*0e82*/ 	.byte	0x3f
	.zero		1


	//   ....[39]....
        /*0e84*/ 	.word	0x0000ac00
        /*0e88*/ 	.word	0x000000c9
        /*0e8c*/ 	.word	0x00022830
        /*0e90*/ 	.short	0x010a
        /*0e92*/ 	.byte	0x3f
	.zero		1


	//   ....[40]....
        /*0e94*/ 	.word	0x0000c3b0
        /*0e98*/ 	.word	0x00000099
        /*0e9c*/ 	.word	0x00000000
        /*0ea0*/ 	.short	0x0101
        /*0ea2*/ 	.byte	0x3f
	.zero		1


	//   ....[41]....
        /*0ea4*/ 	.word	0x0000cda0
        /*0ea8*/ 	.word	0x000000c9
        /*0eac*/ 	.word	0x00022850
        /*0eb0*/ 	.short	0x010a
        /*0eb2*/ 	.byte	0x3f
	.zero		1


	//   ....[42]....
        /*0eb4*/ 	.word	0x0000cdf0
        /*0eb8*/ 	.word	0x000000c9
        /*0ebc*/ 	.word	0x00022850
        /*0ec0*/ 	.short	0x010a
        /*0ec2*/ 	.byte	0x3f
	.zero		1


	//   ....[43]....
        /*0ec4*/ 	.word	0x0000d1b0
        /*0ec8*/ 	.word	0x000000c9
        /*0ecc*/ 	.word	0x00000000
        /*0ed0*/ 	.short	0x0101
        /*0ed2*/ 	.byte	0x3f
	.zero		1


	//   ....[44]....
        /*0ed4*/ 	.word	0x0000d2c0
        /*0ed8*/ 	.word	0x00000015
        /*0edc*/ 	.word	0x00022830
        /*0ee0*/ 	.short	0x010a
        /*0ee2*/ 	.byte	0x3f
	.zero		1


	//   ....[45]....
        /*0ee4*/ 	.word	0x0000d320
        /*0ee8*/ 	.word	0x00000015
        /*0eec*/ 	.word	0x00022830
        /*0ef0*/ 	.short	0x010a
        /*0ef2*/ 	.byte	0x3f
	.zero		1


	//   ....[46]....
        /*0ef4*/ 	.word	0x0000e7e0
        /*0ef8*/ 	.word	0x0000009a
        /*0efc*/ 	.word	0x00000000
        /*0f00*/ 	.short	0x0101
        /*0f02*/ 	.byte	0x3f
	.zero		1


	//   ....[47]....
        /*0f04*/ 	.word	0x0000ec90
        /*0f08*/ 	.word	0x00000015
        /*0f0c*/ 	.word	0x00022850
        /*0f10*/ 	.short	0x010a
        /*0f12*/ 	.byte	0x3f
	.zero		1


	//   ....[48]....
        /*0f14*/ 	.word	0x0000ece0
        /*0f18*/ 	.word	0x00000015
        /*0f1c*/ 	.word	0x00022850
        /*0f20*/ 	.short	0x010a
        /*0f22*/ 	.byte	0x3f
	.zero		1


	//   ....[49]....
        /*0f24*/ 	.word	0x0000f0a0
        /*0f28*/ 	.word	0x00000015
        /*0f2c*/ 	.word	0x00000000
        /*0f30*/ 	.short	0x0101
        /*0f32*/ 	.byte	0x3f
	.zero		1


	//   ....[50]....
        /*0f34*/ 	.word	0x00011510
        /*0f38*/ 	.word	0x00000000
        /*0f3c*/ 	.word	0x00000000
        /*0f40*/ 	.short	0x0101
        /*0f42*/ 	.byte	0x3f
	.zero		1


	//   ....[51]....
        /*0f44*/ 	.word	0x00013f60
        /*0f48*/ 	.word	0x00000006
        /*0f4c*/ 	.word	0x00022820
        /*0f50*/ 	.short	0x010a
        /*0f52*/ 	.byte	0x3f
	.zero		1


	//   ....[52]....
        /*0f54*/ 	.word	0x00014040
        /*0f58*/ 	.word	0x00000004
        /*0f5c*/ 	.word	0x000228a0
        /*0f60*/ 	.short	0x010a
        /*0f62*/ 	.byte	0x3f
	.zero		1


	//   ....[53]....
        /*0f64*/ 	.word	0x00014290
        /*0f68*/ 	.word	0x00000004
        /*0f6c*/ 	.word	0x000228c0
        /*0f70*/ 	.short	0x010a
        /*0f72*/ 	.byte	0x3f
	.zero		1


	//   ....[54]....
        /*0f74*/ 	.word	0x00014950
        /*0f78*/ 	.word	0x00000005
        /*0f7c*/ 	.word	0x000228a0
        /*0f80*/ 	.short	0x010a
        /*0f82*/ 	.byte	0x3f
	.zero		1


	//   ....[55]....
        /*0f84*/ 	.word	0x00014b90
        /*0f88*/ 	.word	0x00000005
        /*0f8c*/ 	.word	0x000228c0
        /*0f90*/ 	.short	0x010a
        /*0f92*/ 	.byte	0x3f
	.zero		1


	//   ....[56]....
        /*0f94*/ 	.word	0x00015bb0
        /*0f98*/ 	.word	0x00000000
        /*0f9c*/ 	.word	0x00022840
        /*0fa0*/ 	.short	0x010a
        /*0fa2*/ 	.byte	0x3f
	.zero		1


	//   ....[57]....
        /*0fa4*/ 	.word	0x000169d0
        /*0fa8*/ 	.word	0x00000008
        /*0fac*/ 	.word	0x00022800
        /*0fb0*/ 	.short	0x0107
        /*0fb2*/ 	.byte	0x3f
	.zero		1


	//   ....[58]....
        /*0fb4*/ 	.word	0x00016ad0
        /*0fb8*/ 	.word	0x00000002
        /*0fbc*/ 	.word	0x00022800
        /*0fc0*/ 	.short	0x0101
        /*0fc2*/ 	.byte	0x3f
	.zero		1


	//   ....[59]....
        /*0fc4*/ 	.word	0x00016af0
        /*0fc8*/ 	.word	0x00000002
        /*0fcc*/ 	.word	0x00022820
        /*0fd0*/ 	.short	0x010a
        /*0fd2*/ 	.byte	0x3f
	.zero		1


	//   ....[60]....
        /*0fd4*/ 	.word	0x00016bf0
        /*0fd8*/ 	.word	0x00000002
        /*0fdc*/ 	.word	0x00022860
        /*0fe0*/ 	.short	0x010a
        /*0fe2*/ 	.byte	0x3f
	.zero		1


	//   ....[61]....
        /*0fe4*/ 	.word	0x000174e0
        /*0fe8*/ 	.word	0x00000002
        /*0fec*/ 	.word	0x00022840
        /*0ff0*/ 	.short	0x010a
        /*0ff2*/ 	.byte	0x3f
	.zero		1


	//   ....[62]....
        /*0ff4*/ 	.word	0x00017740
        /*0ff8*/ 	.word	0x00000002
        /*0ffc*/ 	.word	0x00022860
        /*1000*/ 	.short	0x010a
        /*1002*/ 	.byte	0x3f
	.zero		1


	//   ....[63]....
        /*1004*/ 	.word	0x00017fc0
        /*1008*/ 	.word	0x00000003
        /*100c*/ 	.word	0x00022840
        /*1010*/ 	.short	0x010a
        /*1012*/ 	.byte	0x3f
	.zero		1


	//   ....[64]....
        /*1014*/ 	.word	0x00018210
        /*1018*/ 	.word	0x00000003
        /*101c*/ 	.word	0x00022860
        /*1020*/ 	.short	0x010a
        /*1022*/ 	.byte	0x3f
	.zero		1


	//   ....[65]....
        /*1024*/ 	.word	0x00018a20
        /*1028*/ 	.word	0x00000003
        /*102c*/ 	.word	0x00022840
        /*1030*/ 	.short	0x010a
        /*1032*/ 	.byte	0x3f
	.zero		1


	//   ....[66]....
        /*1034*/ 	.word	0x00018c80
        /*1038*/ 	.word	0x00000003
        /*103c*/ 	.word	0x00022860
        /*1040*/ 	.short	0x010a
        /*1042*/ 	.byte	0x3f
	.zero		1


	//   ....[67]....
        /*1044*/ 	.word	0x0001a100
        /*1048*/ 	.word	0x00000000
        /*104c*/ 	.word	0x00022820
        /*1050*/ 	.short	0x010a
        /*1052*/ 	.byte	0x3f
	.zero		1


	//   ....[68]....
        /*1054*/ 	.word	0x0001a2b0
        /*1058*/ 	.word	0x00000006
        /*105c*/ 	.word	0x00000000
        /*1060*/ 	.short	0x010a
        /*1062*/ 	.byte	0x3f
	.zero		1


	//   ....[69]....
        /*1064*/ 	.word	0x0001a320
        /*1068*/ 	.word	0x00000007
        /*106c*/ 	.word	0x00000000
        /*1070*/ 	.short	0x010a
        /*1072*/ 	.byte	0x3f
	.zero		1


	//   ....[70]....
        /*1074*/ 	.word	0x0001a390
        /*1078*/ 	.word	0x00000004
        /*107c*/ 	.word	0x00000000
        /*1080*/ 	.short	0x010a
        /*1082*/ 	.byte	0x3f
	.zero		1


	//   ....[71]....
        /*1084*/ 	.word	0x0001a3c0
        /*1088*/ 	.word	0x00000003
        /*108c*/ 	.word	0x00000000
        /*1090*/ 	.short	0x010a
        /*1092*/ 	.byte	0x3f
	.zero		1


	//   ....[72]....
        /*1094*/ 	.word	0x0001a420
        /*1098*/ 	.word	0x00000060
        /*109c*/ 	.word	0x00022890
        /*10a0*/ 	.short	0x010a
        /*10a2*/ 	.byte	0x3f
	.zero		1


	//   ....[73]....
        /*10a4*/ 	.word	0x0001a470
        /*10a8*/ 	.word	0x00000060
        /*10ac*/ 	.word	0x00022890
        /*10b0*/ 	.short	0x010a
        /*10b2*/ 	.byte	0x3f
	.zero		1


	//   ....[74]....
        /*10b4*/ 	.word	0x0001a4c0
        /*10b8*/ 	.word	0x00000060
        /*10bc*/ 	.word	0x00022890
        /*10c0*/ 	.short	0x010a
        /*10c2*/ 	.byte	0x3f
	.zero		1


	//   ....[75]....
        /*10c4*/ 	.word	0x0001a510
        /*10c8*/ 	.word	0x00000060
        /*10cc*/ 	.word	0x000228b0
        /*10d0*/ 	.short	0x010a
        /*10d2*/ 	.byte	0x3f
	.zero		1


	//   ....[76]....
        /*10d4*/ 	.word	0x0001a9d0
        /*10d8*/ 	.word	0x00000012
        /*10dc*/ 	.word	0x00022800
        /*10e0*/ 	.short	0x010a
        /*10e2*/ 	.byte	0x3f
	.zero		1


	//   ....[77]....
        /*10e4*/ 	.word	0x0001afc0
        /*10e8*/ 	.word	0x00000012
        /*10ec*/ 	.word	0x00022800
        /*10f0*/ 	.short	0x010a
        /*10f2*/ 	.byte	0x3f
	.zero		1


	//   ....[78]....
        /*10f4*/ 	.word	0x0001b010
        /*10f8*/ 	.word	0x00000015
        /*10fc*/ 	.word	0x00022830
        /*1100*/ 	.short	0x010a
        /*1102*/ 	.byte	0x3f
	.zero		1


	//   ....[79]....
        /*1104*/ 	.word	0x0001b060
        /*1108*/ 	.word	0x00000015
        /*110c*/ 	.word	0x00022850
        /*1110*/ 	.short	0x010a
        /*1112*/ 	.byte	0x3f
	.zero		1


	//   ....[80]....
        /*1114*/ 	.word	0x0001b0b0
        /*1118*/ 	.word	0x000000c9
        /*111c*/ 	.word	0x00022830
        /*1120*/ 	.short	0x010a
        /*1122*/ 	.byte	0x3f
	.zero		1


	//   ....[81]....
        /*1124*/ 	.word	0x0001b100
        /*1128*/ 	.word	0x000000c9
        /*112c*/ 	.word	0x00022850
        /*1130*/ 	.short	0x010a
        /*1132*/ 	.byte	0x3f
	.zero		1


	//   ....[82]....
        /*1134*/ 	.word	0x0001b150
        /*1138*/ 	.word	0x00000015
        /*113c*/ 	.word	0x00022830
        /*1140*/ 	.short	0x010a
        /*1142*/ 	.byte	0x3f
	.zero		1


	//   ....[83]....
        /*1144*/ 	.word	0x0001b1a0
        /*1148*/ 	.word	0x00000015
        /*114c*/ 	.word	0x00022850
        /*1150*/ 	.short	0x010a
        /*1152*/ 	.byte	0x3f
	.zero		1


	//   ....[84]....
        /*1154*/ 	.word	0x0001b780
        /*1158*/ 	.word	0x00000005
        /*115c*/ 	.word	0x00022820
        /*1160*/ 	.short	0x010a
        /*1162*/ 	.byte	0x3f
	.zero		1


	//   ....[85]....
        /*1164*/ 	.word	0x0001b7d0
        /*1168*/ 	.word	0x00000004
        /*116c*/ 	.word	0x000228a0
        /*1170*/ 	.short	0x010a
        /*1172*/ 	.byte	0x3f
	.zero		1


	//   ....[86]....
        /*1174*/ 	.word	0x0001b820
        /*1178*/ 	.word	0x00000004
        /*117c*/ 	.word	0x000228c0
        /*1180*/ 	.short	0x010a
        /*1182*/ 	.byte	0x3f
	.zero		1


	//   ....[87]....
        /*1184*/ 	.word	0x0001b870
        /*1188*/ 	.word	0x00000005
        /*118c*/ 	.word	0x000228a0
        /*1190*/ 	.short	0x010a
        /*1192*/ 	.byte	0x3f
	.zero		1


	//   ....[88]....
        /*1194*/ 	.word	0x0001b8c0
        /*1198*/ 	.word	0x00000005
        /*119c*/ 	.word	0x000228c0
        /*11a0*/ 	.short	0x010a
        /*11a2*/ 	.byte	0x3f
	.zero		1


	//   ....[89]....
        /*11a4*/ 	.word	0x0001ba60
        /*11a8*/ 	.word	0x00000000
        /*11ac*/ 	.word	0x00022840
        /*11b0*/ 	.short	0x010a
        /*11b2*/ 	.byte	0x3f
	.zero		1


	//   ....[90]....
        /*11b4*/ 	.word	0x0001c560
        /*11b8*/ 	.word	0x00000002
        /*11bc*/ 	.word	0x00022820
        /*11c0*/ 	.short	0x010a
        /*11c2*/ 	.byte	0x3f
	.zero		1


	//   ....[91]....
        /*11c4*/ 	.word	0x0001c5b0
        /*11c8*/ 	.word	0x00000002
        /*11cc*/ 	.word	0x00022860
        /*11d0*/ 	.short	0x010a
        /*11d2*/ 	.byte	0x3f
	.zero		1


	//   ....[92]....
        /*11d4*/ 	.word	0x0001c600
        /*11d8*/ 	.word	0x00000002
        /*11dc*/ 	.word	0x00022840
        /*11e0*/ 	.short	0x010a
        /*11e2*/ 	.byte	0x3f
	.zero		1


	//   ....[93]....
        /*11e4*/ 	.word	0x0001c650
        /*11e8*/ 	.word	0x00000002
        /*11ec*/ 	.word	0x00022860
        /*11f0*/ 	.short	0x010a
        /*11f2*/ 	.byte	0x3f
	.zero		1


	//   ....[94]....
        /*11f4*/ 	.word	0x0001c6a0
        /*11f8*/ 	.word	0x00000003
        /*11fc*/ 	.word	0x00022840
        /*1200*/ 	.short	0x010a
        /*1202*/ 	.byte	0x3f
	.zero		1


	//   ....[95]....
        /*1204*/ 	.word	0x0001c6f0
        /*1208*/ 	.word	0x00000003
        /*120c*/ 	.word	0x00022860
        /*1210*/ 	.short	0x010a
        /*1212*/ 	.byte	0x3f
	.zero		1


	//   ....[96]....
        /*1214*/ 	.word	0x0001c740
        /*1218*/ 	.word	0x00000003
        /*121c*/ 	.word	0x00022840
        /*1220*/ 	.short	0x010a
        /*1222*/ 	.byte	0x3f
	.zero		1


	//   ....[97]....
        /*1224*/ 	.word	0x0001c790
        /*1228*/ 	.word	0x00000003
        /*122c*/ 	.word	0x00022860
        /*1230*/ 	.short	0x010a
        /*1232*/ 	.byte	0x3f
	.zero		1


	//   ....[98]....
        /*1234*/ 	.word	0x0001d190
        /*1238*/ 	.word	0x00000000
        /*123c*/ 	.word	0x00022820
        /*1240*/ 	.short	0x010a
        /*1242*/ 	.byte	0x3f
	.zero		1


	//   ....[99]....
        /*1244*/ 	.word	0x0001d330
        /*1248*/ 	.word	0x00000006
        /*124c*/ 	.word	0x00000000
        /*1250*/ 	.short	0x010a
        /*1252*/ 	.byte	0x3f
	.zero		1


	//   ....[100]....
        /*1254*/ 	.word	0x0001d380
        /*1258*/ 	.word	0x00000007
        /*125c*/ 	.word	0x00000000
        /*1260*/ 	.short	0x010a
        /*1262*/ 	.byte	0x3f
	.zero		1


	//   ....[101]....
        /*1264*/ 	.word	0x0001d3d0
        /*1268*/ 	.word	0x00000004
        /*126c*/ 	.word	0x00000000
        /*1270*/ 	.short	0x010a
        /*1272*/ 	.byte	0x3f
	.zero		1


	//----- nvinfo : EIATTR_NUM_MBARRIERS
	.align		4
.L_591:
        /*1274*/ 	.byte	0x03, 0x38
        /*1276*/ 	.short	0x0016


	//----- nvinfo : EIATTR_EXIT_INSTR_OFFSETS
	.align		4
        /*1278*/ 	.byte	0x04, 0x1c
        /*127a*/ 	.short	(.L_593 - .L_592)


	//   ....[0]....
.L_592:
        /*127c*/ 	.word	0x0001a410


	//----- nvinfo : EIATTR_MAX_THREADS
	.align		4
.L_593:
        /*1280*/ 	.byte	0x04, 0x05
        /*1282*/ 	.short	(.L_595 - .L_594)
.L_594:
        /*1284*/ 	.word	0x00000180
        /*1288*/ 	.word	0x00000001
        /*128c*/ 	.word	0x00000001


	//----- nvinfo : EIATTR_CRS_STACK_SIZE
	.align		4
.L_595:
        /*1290*/ 	.byte	0x04, 0x1e
        /*1292*/ 	.short	(.L_597 - .L_596)
.L_596:
        /*1294*/ 	.word	0x00000000


	//----- nvinfo : EIATTR_CBANK_PARAM_SIZE
	.align		4
.L_597:
        /*1298*/ 	.byte	0x03, 0x19
        /*129a*/ 	.short	0x0af0


	//----- nvinfo : EIATTR_PARAM_CBANK
	.align		4
        /*129c*/ 	.byte	0x04, 0x0a
        /*129e*/ 	.short	(.L_599 - .L_598)
	.align		4
.L_598:
        /*12a0*/ 	.word	index@(.nv.constant0._ZN7cutlass13device_kernelIN5flash11enable_sm90INS1_16FlashAttnFwdSm90INS1_25CollectiveMainloopFwdSm90ILi2EN4cute5tupleIJNS5_1CILi1EEES8_S8_EEENS6_IJNS7_ILi128EEENS7_ILi96EEENS7_ILi64EEEEEELi256ENS_6half_tEfNS_4arch4Sm90ELb1ELb0ELb0ELb1ELb0ELb1ELb0ELb1ELb0ELb1ELb0ELb0EEENS1_21CollectiveEpilogueFwdINS6_IJSA_NS7_ILi256EEESB_EEES9_SE_SG_Li256ELb1ELb1ELb0ELb0EEENS1_36VarlenDynamicPersistentTileSchedulerILi128ELi96ELi256ELi128ELb0ELb1ELb1ELb1ELb1ELb1EEEEEEEEEvNT_6ParamsE)
        /*12a4*/ 	.short	0x0210
        /*12a6*/ 	.short	0x0af0


	//----- nvinfo : EIATTR_SW_WAR
	.align		4
.L_599:
        /*12a8*/ 	.byte	0x04, 0x36
        /*12aa*/ 	.short	(.L_601 - .L_600)
.L_600:
        /*12ac*/ 	.word	0x00000008
.L_601:


//--------------------- .nv.info._ZN7cutlass13device_kernelIN5flash11enable_sm90INS1_16FlashAttnFwdSm90INS1_25CollectiveMainloopFwdSm90ILi2EN4cute5tupleIJNS5_1CILi1EEES8_S8_EEENS6_IJNS7_ILi128EEENS7_ILi96EEENS7_ILi64EEEEEELi256ENS_6half_tEfNS_4arch4Sm90ELb1ELb0ELb0ELb1ELb0ELb0ELb1ELb1ELb0ELb1ELb0ELb0EEENS1_21CollectiveEpilogueFwdINS6_IJSA_NS7_ILi256EEESB_EEES9_SE_SG_Li256ELb1ELb1ELb0ELb0EEENS1_36VarlenDynamicPersistentTileSchedulerILi128ELi96ELi256ELi128ELb0ELb1ELb1ELb1ELb1ELb1EEEEEEEEEvNT_6ParamsE --------------------------
	.section	.nv.info._ZN7cutlass13device_kernelIN5flash11enable_sm90INS1_16FlashAttnFwdSm90INS1_25CollectiveMainloopFwdSm90ILi2EN4cute5tupleIJNS5_1CILi1EEES8_S8_EEENS6_IJNS7_ILi128EEENS7_ILi96EEENS7_ILi64EEEEEELi256ENS_6half_tEfNS_4arch4Sm90ELb1ELb0ELb0ELb1ELb0ELb0ELb1ELb1ELb0ELb1ELb0ELb0EEENS1_21CollectiveEpilogueFwdINS6_IJSA_NS7_ILi256EEESB_EEES9_SE_SG_Li256ELb1ELb1ELb0ELb0EEENS1_36VarlenDynamicPersistentTileSchedulerILi128ELi96ELi256ELi128ELb0ELb1ELb1ELb1ELb1ELb1EEEEEEEEEvNT_6ParamsE,"",@"SHT_CUDA_INFO"
	.sectionflags	@""
	.align	4


	//----- nvinfo : EIATTR_CUDA_API_VERSION
	.align		4
        /*0000*/ 	.byte	0x04, 0x37
        /*0002*/ 	.short	(.L_603 - .L_602)
.L_602:
        /*0004*/ 	.word	0x00000082


	//----- nvinfo : EIATTR_KPARAM_INFO
	.align		4
.L_603:
        /*0008*/ 	.byte	0x04, 0x17
        /*000a*/ 	.short	(.L_605 - .L_604)
.L_604:
        /*000c*/ 	.word	0x00000000
        /*0010*/ 	.short	0x0000
        /*0012*/ 	.short	0x0070
        /*0014*/ 	.byte	0x00, 0xf0, 0x01, 0x2e


	//----- nvinfo : EIATTR_SPARSE_MMA_MASK
	.align		4
.L_605:
        /*0018*/ 	.byte	0x03, 0x50
        /*001a*/ 	.short	0x0000


	//----- nvinfo : EIATTR_MAXREG_COUNT
	.align		4
        /*001c*/ 	.byte	0x03, 0x1b
        /*001e*/ 	.short	0x00a8


	//----- nvinfo : EIATTR_NUM_BARRIERS
	.align		4
        /*0020*/ 	.byte	0x02, 0x4c
        /*0022*/ 	.byte	0x10
	.zero		1


	//----- nvinfo : EIATTR_EXTERNS
	.align		4
        /*0024*/ 	.byte	0x04, 0x0f
        /*0026*/ 	.short	(.L_607 - .L_606)


	//   ....[0]....
	.align		4
.L_606:
        /*0028*/ 	.word	index@(__assertfail)


	//----- nvinfo : EIATTR_ANNOTATIONS
	.align		4
.L_607:
        /*002c*/ 	.byte	0x04, 0x55
        /*002e*/ 	.short	(.L_609 - .L_608)


	//   ....[0]....
.L_608:
        /* <DEDUP_REMOVED lines=97> */


	//----- nvinfo : EIATTR_MERCURY_ISA_VERSION
	.align		4
.L_609:
        /*0630*/ 	.byte	0x03, 0x5f
        /*0632*/ 	.short	0x0101


	//----- nvinfo : EIATTR_UNUSED_LOAD_BYTE_OFFSET
	.align		4
        /*0634*/ 	.byte	0x04, 0x44
        /*0636*/ 	.short	(.L_611 - .L_610)


	//   ....[0]....
.L_610:
        /*0638*/ 	.word	0x00000a80
        /*063c*/ 	.word	0x0000fff0


	//   ....[1]....
        /*0640*/ 	.word	0x00009a10
        /*0644*/ 	.word	0x0000fff0


	//----- nvinfo : EIATTR_INT_WARP_WIDE_INSTR_OFFSETS
	.align		4
.L_611:
        /*0648*/ 	.byte	0x04, 0x31
        /*064a*/ 	.short	(.L_613 - .L_612)


	//   ....[0]....
.L_612:
        /*064c*/ 	.word	0x00000130


	//   ....[1]....
        /*0650*/ 	.word	0x00000170


	//   ....[2]....
        /*0654*/ 	.word	0x000001e0


	//   ....[3]....
        /*0658*/ 	.word	0x000001f0


	//   ....[4]....
        /*065c*/ 	.word	0x0000dbd0


	//   ....[5]....
        /*0660*/ 	.word	0x0000dc60


	//   ....[6]....
        /*0664*/ 	.word	0x00012810


	//   ....[7]....
        /*0668*/ 	.word	0x000128a0


	//----- nvinfo : EIATTR_COOP_GROUP_MASK_REGIDS
	.align		4
.L_613:
        /*066c*/ 	.byte	0x04, 0x29
        /*066e*/ 	.short	(.L_615 - .L_614)


	//   ....[0]....
.L_614:
        /*0670*/ 	.word	0xffffffff


	//   ....[1]....
        /*0674*/ 	.word	0xffffffff


	//   ....[2]....
        /*0678*/ 	.word	0xffffffff


	//   ....[3]....
        /*067c*/ 	.word	0xffffffff


	//   ....[4]....
        /*0680*/ 	.word	0xffffffff


	//   ....[5]....
        /*0684*/ 	.word	0xffffffff


	//   ....[6]....
        /*0688*/ 	.word	0xffffffff


	//   ....[7]....
        /*068c*/ 	.word	0xffffffff


	//   ....[8]....
        /*0690*/ 	.word	0xffffffff


	//   ....[9]....
        /*0694*/ 	.word	0xffffffff


	//   ....[10]....
        /*0698*/ 	.word	0xffffffff


	//   ....[11]....
        /*069c*/ 	.word	0xffffffff


	//   ....[12]....
        /*06a0*/ 	.word	0xffffffff


	//   ....[13]....
        /*06a4*/ 	.word	0xffffffff


	//   ....[14]....
        /*06a8*/ 	.word	0xffffffff


	//   ....[15]....
        /*06ac*/ 	.word	0xffffffff


	//   ....[16]....
        /*06b0*/ 	.word	0xffffffff


	//   ....[17]....
        /*06b4*/ 	.word	0xffffffff


	//   ....[18]....
        /*06b8*/ 	.word	0xffffffff


	//   ....[19]....
        /*06bc*/ 	.word	0xffffffff


	//   ....[20]....
        /*06c0*/ 	.word	0xffffffff


	//   ....[21]....
        /*06c4*/ 	.word	0xffffffff


	//   ....[22]....
        /*06c8*/ 	.word	0xffffffff


	//   ....[23]....
        /*06cc*/ 	.word	0xffffffff


	//   ....[24]....
        /*06d0*/ 	.word	0xffffffff


	//   ....[25]....
        /*06d4*/ 	.word	0xffffffff


	//   ....[26]....
        /*06d8*/ 	.word	0xffffffff


	//   ....[27]....
        /*06dc*/ 	.word	0xffffffff


	//   ....[28]....
        /*06e0*/ 	.word	0xffffffff


	//   ....[29]....
        /*06e4*/ 	.word	0xffffffff


	//   ....[30]....
        /*06e8*/ 	.word	0xffffffff


	//   ....[31]....
        /*06ec*/ 	.word	0xffffffff


	//   ....[32]....
        /*06f0*/ 	.word	0xffffffff


	//   ....[33]....
        /*06f4*/ 	.word	0xffffffff


	//   ....[34]....
        /*06f8*/ 	.word	0xffffffff


	//   ....[35]....
        /*06fc*/ 	.word	0xffffffff


	//   ....[36]....
        /*0700*/ 	.word	0xffffffff


	//   ....[37]....
        /*0704*/ 	.word	0xffffffff


	//   ....[38]....
        /*0708*/ 	.word	0xffffffff


	//   ....[39]....
        /*070c*/ 	.word	0xffffffff


	//   ....[40]....
        /*0710*/ 	.word	0xffffffff


	//   ....[41]....
        /*0714*/ 	.word	0xffffffff


	//   ....[42]....
        /*0718*/ 	.word	0xffffffff


	//   ....[43]....
        /*071c*/ 	.word	0xffffffff


	//   ....[44]....
        /*0720*/ 	.word	0xffffffff


	//   ....[45]....
        /*0724*/ 	.word	0xffffffff


	//   ....[46]....
        /*0728*/ 	.word	0xffffffff


	//   ....[47]....
        /*072c*/ 	.word	0xffffffff


	//   ....[48]....
        /*0730*/ 	.word	0xffffffff


	//   ....[49]....
        /*0734*/ 	.word	0xffffffff


	//   ....[50]....
        /*0738*/ 	.word	0xffffffff


	//   ....[51]....
        /*073c*/ 	.word	0xffffffff


	//   ....[52]....
        /*0740*/ 	.word	0xffffffff


	//   ....[53]....
        /*0744*/ 	.word	0xffffffff


	//   ....[54]....
        /*0748*/ 	.word	0xffffffff


	//   ....[55]....
        /*074c*/ 	.word	0xffffffff


	//   ....[56]....
        /*0750*/ 	.word	0xffffffff


	//   ....[57]....
        /*0754*/ 	.word	0xffffffff


	//   ....[58]....
        /*0758*/ 	.word	0xffffffff


	//   ....[59]....
        /*075c*/ 	.word	0xffffffff


	//   ....[60]....
        /*0760*/ 	.word	0xffffffff


	//   ....[61]....
        /*0764*/ 	.word	0xffffffff


	//   ....[62]....
        /*0768*/ 	.word	0xffffffff


	//   ....[63]....
        /*076c*/ 	.word	0xffffffff


	//   ....[64]....
        /*0770*/ 	.word	0xffffffff


	//   ....[65]....
        /*0774*/ 	.word	0xffffffff


	//   ....[66]....
        /*0778*/ 	.word	0xffffffff


	//   ....[67]....
        /*077c*/ 	.word	0xffffffff


	//   ....[68]....
        /*0780*/ 	.word	0xffffffff


	//   ....[69]....
        /*0784*/ 	.word	0xffffffff


	//   ....[70]....
        /*0788*/ 	.word	0xffffffff


	//   ....[71]....
        /*078c*/ 	.word	0xffffffff


	//   ....[72]....
        /*0790*/ 	.word	0xffffffff


	//   ....[73]....
        /*0794*/ 	.word	0xffffffff


	//   ....[74]....
        /*0798*/ 	.word	0xffffffff


	//   ....[75]....
        /*079c*/ 	.word	0xffffffff


	//   ....[76]....
        /*07a0*/ 	.word	0xffffffff


	//   ....[77]....
        /*07a4*/ 	.word	0xffffffff


	//   ....[78]....
        /*07a8*/ 	.word	0xffffffff


	//   ....[79]....
        /*07ac*/ 	.word	0xffffffff


	//   ....[80]....
        /*07b0*/ 	.word	0xffffffff


	//   ....[81]....
        /*07b4*/ 	.word	0xffffffff


	//   ....[82]....
        /*07b8*/ 	.word	0xffffffff


	//   ....[83]....
        /*07bc*/ 	.word	0xffffffff


	//   ....[84]....
        /*07c0*/ 	.word	0xffffffff


	//   ....[85]....
        /*07c4*/ 	.word	0xffffffff


	//   ....[86]....
        /*07c8*/ 	.word	0xffffffff


	//   ....[87]....
        /*07cc*/ 	.word	0xffffffff


	//   ....[88]....
        /*07d0*/ 	.word	0xffffffff


	//   ....[89]....
        /*07d4*/ 	.word	0xffffffff


	//   ....[90]....
        /*07d8*/ 	.word	0xffffffff


	//   ....[91]....
        /*07dc*/ 	.word	0xffffffff


	//   ....[92]....
        /*07e0*/ 	.word	0xffffffff


	//   ....[93]....
        /*07e4*/ 	.word	0xffffffff


	//   ....[94]....
        /*07e8*/ 	.word	0xffffffff


	//   ....[95]....
        /*07ec*/ 	.word	0xffffffff


	//   ....[96]....
        /*07f0*/ 	.word	0xffffffff


	//   ....[97]....
        /*07f4*/ 	.word	0xffffffff


	//   ....[98]....
        /*07f8*/ 	.word	0xffffffff


	//   ....[99]....
        /*07fc*/ 	.word	0xffffffff


	//   ....[100]....
        /*0800*/ 	.word	0xffffffff


	//   ....[101]....
        /*0804*/ 	.word	0xffffffff


	//   ....[102]....
        /*0808*/ 	.word	0xffffffff


	//   ....[103]....
        /*080c*/ 	.word	0xffffffff


	//   ....[104]....
        /*0810*/ 	.word	0xffffffff


	//   ....[105]....
        /*0814*/ 	.word	0xffffffff


	//   ....[106]....
        /*0818*/ 	.word	0xffffffff


	//   ....[107]....
        /*081c*/ 	.word	0xffffffff


	//   ....[108]....
        /*0820*/ 	.word	0xffffffff


	//   ....[109]....
        /*0824*/ 	.word	0xffffffff


	//   ....[110]....
        /*0828*/ 	.word	0xffffffff


	//   ....[111]....
        /*082c*/ 	.word	0xffffffff


	//   ....[112]....
        /*0830*/ 	.word	0xffffffff


	//   ....[113]....
        /*0834*/ 	.word	0xffffffff


	//   ....[114]....
        /*0838*/ 	.word	0xffffffff


	//   ....[115]....
        /*083c*/ 	.word	0x0500000f


	//   ....[116]....
        /*0840*/ 	.word	0x0500000f


	//   ....[117]....
        /*0844*/ 	.word	0x0500000f


	//   ....[118]....
        /*0848*/ 	.word	0x0500000f


	//   ....[119]....
        /*084c*/ 	.word	0x0500000f


	//   ....[120]....
        /*0850*/ 	.word	0x0500000f


	//   ....[121]....
        /*0854*/ 	.word	0x0500000f


	//   ....[122]....
        /*0858*/ 	.word	0x0500000f


	//   ....[123]....
        /*085c*/ 	.word	0x0500000f


	//   ....[124]....
        /*0860*/ 	.word	0x0500000f


	//   ....[125]....
        /*0864*/ 	.word	0x0500000f


	//   ....[126]....
        /*0868*/ 	.word	0x0500000f


	//   ....[127]....
        /*086c*/ 	.word	0x0500000f


	//   ....[128]....
        /*0870*/ 	.word	0x0500000f


	//   ....[129]....
        /*0874*/ 	.word	0x0500000f


	//   ....[130]....
        /*0878*/ 	.word	0x0500000f


	//   ....[131]....
        /*087c*/ 	.word	0x0500000f


	//   ....[132]....
        /*0880*/ 	.word	0x0500000f


	//   ....[133]....
        /*0884*/ 	.word	0x0500000f


	//   ....[134]....
        /*0888*/ 	.word	0x0500000f


	//   ....[135]....
        /*088c*/ 	.word	0x0500000f


	//   ....[136]....
        /*0890*/ 	.word	0x0500000f


	//   ....[137]....
        /*0894*/ 	.word	0x0500000f


	//   ....[138]....
        /*0898*/ 	.word	0x0500000f


	//   ....[139]....
        /*089c*/ 	.word	0x0500000f


	//   ....[140]....
        /*08a0*/ 	.word	0x0500000f


	//   ....[141]....
        /*08a4*/ 	.word	0x0500000f


	//   ....[142]....
        /*08a8*/ 	.word	0x0500000f


	//   ....[143]....
        /*08ac*/ 	.word	0x0500000f


	//   ....[144]....
        /*08b0*/ 	.word	0x0500000f


	//   ....[145]....
        /*08b4*/ 	.word	0x0500000f


	//   ....[146]....
        /*08b8*/ 	.word	0x0500000f


	//   ....[147]....
        /*08bc*/ 	.word	0x0500000f


	//   ....[148]....
        /*08c0*/ 	.word	0x0500000f


	//   ....[149]....
        /*08c4*/ 	.word	0x0500000f


	//   ....[150]....
        /*08c8*/ 	.word	0x0500000f


	//   ....[151]....
        /*08cc*/ 	.word	0x0500000f


	//   ....[152]....
        /*08d0*/ 	.word	0x0500000f


	//   ....[153]....
        /*08d4*/ 	.word	0x0500000f


	//   ....[154]....
        /*08d8*/ 	.word	0x0500000f


	//   ....[155]....
        /*08dc*/ 	.word	0x0500000f


	//   ....[156]....
        /*08e0*/ 	.word	0x0500000f


	//   ....[157]....
        /*08e4*/ 	.word	0x0500000f


	//   ....[158]....
        /*08e8*/ 	.word	0x0500000f


	//   ....[159]....
        /*08ec*/ 	.word	0x0500000f


	//   ....[160]....
        /*08f0*/ 	.word	0x0500000f


	//   ....[161]....
        /*08f4*/ 	.word	0x0500000f


	//   ....[162]....
        /*08f8*/ 	.word	0x0500000f


	//   ....[163]....
        /*08fc*/ 	.word	0x0500000f


	//   ....[164]....
        /*0900*/ 	.word	0x0500000f


	//   ....[165]....
        /*0904*/ 	.word	0x0500000f


	//----- nvinfo : EIATTR_COOP_GROUP_INSTR_OFFSETS
	.align		4
.L_615:
        /*0908*/ 	.byte	0x04, 0x28
        /*090a*/ 	.short	(.L_617 - .L_616)


	//   ....[0]....
.L_616:
        /*090c*/ 	.word	0x00000070


	//   ....[1]....
        /*0910*/ 	.word	0x00000140


	//   ....[2]....
        /*0914*/ 	.word	0x00000190


	//   ....[3]....
        /*0918*/ 	.word	0x000003e0


	//   ....[4]....
        /*091c*/ 	.word	0x00000540


	//   ....[5]....
        /*0920*/ 	.word	0x00000660


	//   ....[6]....
        /*0924*/ 	.word	0x000007c0


	//   ....[7]....
        /*0928*/ 	.word	0x00001920


	//   ....[8]....
        /*092c*/ 	.word	0x00002590


	//   ....[9]....
        /*0930*/ 	.word	0x000025d0


	//   ....[10]....
        /*0934*/ 	.word	0x000033b0


	//   ....[11]....
        /*0938*/ 	.word	0x000033d0


	//   ....[12]....
        /*093c*/ 	.word	0x000033f0


	//   ....[13]....
        /*0940*/ 	.word	0x00003410


	//   ....[14]....
        /*0944*/ 	.word	0x00004870


	//   ....[15]....
        /*0948*/ 	.word	0x00004890


	//   ....[16]....
        /*094c*/ 	.word	0x000055a0


	//   ....[17]....
        /*0950*/ 	.word	0x000055c0


	//   ....[18]....
        /*0954*/ 	.word	0x000055e0


	//   ....[19]....
        /*0958*/ 	.word	0x00005600


	//   ....[20]....
        /*095c*/ 	.word	0x00007910


	//   ....[21]....
        /*0960*/ 	.word	0x00007970


	//   ....[22]....
        /*0964*/ 	.word	0x00007990


	//   ....[23]....
        /*0968*/ 	.word	0x000079b0


	//   ....[24]....
        /*096c*/ 	.word	0x00008f70


	//   ....[25]....
        /*0970*/ 	.word	0x00008fb0


	//   ....[26]....
        /*0974*/ 	.word	0x00009050


	//   ....[27]....
        /*0978*/ 	.word	0x000090c0


	//   ....[28]....
        /*097c*/ 	.word	0x0000ab60


	//   ....[29]....
        /*0980*/ 	.word	0x0000ab90


	//   ....[30]....
        /*0984*/ 	.word	0x0000abd0


	//   ....[31]....
        /*0988*/ 	.word	0x0000ac00


	//   ....[32]....
        /*098c*/ 	.word	0x0000b450


	//   ....[33]....
        /*0990*/ 	.word	0x0000b470


	//   ....[34]....
        /*0994*/ 	.word	0x0000b5c0


	//   ....[35]....
        /*0998*/ 	.word	0x0000b5e0


	//   ....[36]....
        /*099c*/ 	.word	0x0000b720


	//   ....[37]....
        /*09a0*/ 	.word	0x0000b740


	//   ....[38]....
        /*09a4*/ 	.word	0x0000b890


	//   ....[39]....
        /*09a8*/ 	.word	0x0000b8b0


	//   ....[40]....
        /*09ac*/ 	.word	0x0000c230


	//   ....[41]....
        /*09b0*/ 	.word	0x0000c260


	//   ....[42]....
        /*09b4*/ 	.word	0x0000c3b0


	//   ....[43]....
        /*09b8*/ 	.word	0x0000c3d0


	//   ....[44]....
        /*09bc*/ 	.word	0x0000c510


	//   ....[45]....
        /*09c0*/ 	.word	0x0000c530


	//   ....[46]....
        /*09c4*/ 	.word	0x0000c680


	//   ....[47]....
        /*09c8*/ 	.word	0x0000c6a0


	//   ....[48]....
        /*09cc*/ 	.word	0x0000c870


	//   ....[49]....
        /*09d0*/ 	.word	0x0000ca50


	//   ....[50]....
        /*09d4*/ 	.word	0x0000ca80


	//   ....[51]....
        /*09d8*/ 	.word	0x0000cab0


	//   ....[52]....
        /*09dc*/ 	.word	0x0000cae0


	//   ....[53]....
        /*09e0*/ 	.word	0x0000cb10


	//   ....[54]....
        /*09e4*/ 	.word	0x0000cb40


	//   ....[55]....
        /*09e8*/ 	.word	0x0000ccb0


	//   ....[56]....
        /*09ec*/ 	.word	0x0000cce0


	//   ....[57]....
        /*09f0*/ 	.word	0x0000cd10


	//   ....[58]....
        /*09f4*/ 	.word	0x0000cd40


	//   ....[59]....
        /*09f8*/ 	.word	0x0000cd70


	//   ....[60]....
        /*09fc*/ 	.word	0x0000cda0


	//   ....[61]....
        /*0a00*/ 	.word	0x0000ce40


	//   ....[62]....
        /*0a04*/ 	.word	0x0000cea0


	//   ....[63]....
        /*0a08*/ 	.word	0x0000cf30


	//   ....[64]....
        /*0a0c*/ 	.word	0x0000e1d0


	//   ....[65]....
        /*0a10*/ 	.word	0x0000ed60


	//   ....[66]....
        /*0a14*/ 	.word	0x0000ed80


	//   ....[67]....
        /*0a18*/ 	.word	0x0000edb0


	//   ....[68]....
        /*0a1c*/ 	.word	0x0000edd0


	//   ....[69]....
        /*0a20*/ 	.word	0x0000ee80


	//   ....[70]....
        /*0a24*/ 	.word	0x0000ef10


	//   ....[71]....
        /*0a28*/ 	.word	0x0000ef40


	//   ....[72]....
        /*0a2c*/ 	.word	0x0000efc0


	//   ....[73]....
        /*0a30*/ 	.word	0x0000eff0


	//   ....[74]....
        /*0a34*/ 	.word	0x0000f070


	//   ....[75]....
        /*0a38*/ 	.word	0x0000f0a0


	//   ....[76]....
        /*0a3c*/ 	.word	0x0000f120


	//   ....[77]....
        /*0a40*/ 	.word	0x0000f150


	//   ....[78]....
        /*0a44*/ 	.word	0x0000f170


	//   ....[79]....
        /*0a48*/ 	.word	0x0000f1c0


	//   ....[80]....
        /*0a4c*/ 	.word	0x0000f1d0


	//   ....[81]....
        /*0a50*/ 	.word	0x0000f930


	//   ....[82]....
        /*0a54*/ 	.word	0x0000f990


	//   ....[83]....
        /*0a58*/ 	.word	0x0000fa40


	//   ....[84]....
        /*0a5c*/ 	.word	0x0000fa50


	//   ....[85]....
        /*0a60*/ 	.word	0x0000fae0


	//   ....[86]....
        /*0a64*/ 	.word	0x0000faf0


	//   ....[87]....
        /*0a68*/ 	.word	0x0000fb80


	//   ....[88]....
        /*0a6c*/ 	.word	0x0000fb90


	//   ....[89]....
        /*0a70*/ 	.word	0x0000fc00


	//   ....[90]....
        /*0a74*/ 	.word	0x0000fc10


	//   ....[91]....
        /*0a78*/ 	.word	0x0000fc90


	//   ....[92]....
        /*0a7c*/ 	.word	0x0000fca0


	//   ....[93]....
        /*0a80*/ 	.word	0x0000fd20


	//   ....[94]....
        /*0a84*/ 	.word	0x0000fd30


	//   ....[95]....
        /*0a88*/ 	.word	0x0000fdb0


	//   ....[96]....
        /*0a8c*/ 	.word	0x0000fdc0


	//   ....[97]....
        /*0a90*/ 	.word	0x00012aa0


	//   ....[98]....
        /*0a94*/ 	.word	0x00012b00


	//   ....[99]....
        /*0a98*/ 	.word	0x00012b30


	//   ....[100]....
        /*0a9c*/ 	.word	0x00012b40


	//   ....[101]....
        /*0aa0*/ 	.word	0x00012b70


	//   ....[102]....
        /*0aa4*/ 	.word	0x00012ba0


	//   ....[103]....
        /*0aa8*/ 	.word	0x00012bd0


	//   ....[104]....
        /*0aac*/ 	.word	0x00012c00


	//   ....[105]....
        /*0ab0*/ 	.word	0x00012d80


	//   ....[106]....
        /*0ab4*/ 	.word	0x00012db0


	//   ....[107]....
        /*0ab8*/ 	.word	0x00012de0


	//   ....[108]....
        /*0abc*/ 	.word	0x00012e10


	//   ....[109]....
        /*0ac0*/ 	.word	0x00012e40


	//   ....[110]....
        /*0ac4*/ 	.word	0x00012e70


	//   ....[111]....
        /*0ac8*/ 	.word	0x00012f30


	//   ....[112]....
        /*0acc*/ 	.word	0x00012f50


	//   ....[113]....
        /*0ad0*/ 	.word	0x00012fc0


	//   ....[114]....
        /*0ad4*/ 	.word	0x00013690


	//   ....[115]....
        /*0ad8*/ 	.word	0x00013cb0


	//   ....[116]....
        /*0adc*/ 	.word	0x00013e30


	//   ....[117]....
        /*0ae0*/ 	.word	0x00013ea0


	//   ....[118]....
        /*0ae4*/ 	.word	0x00013f00


	//   ....[119]....
        /*0ae8*/ 	.word	0x00013f60


	//   ....[120]....
        /*0aec*/ 	.word	0x00014030


	//   ....[121]....
        /*0af0*/ 	.word	0x000140f0


	//   ....[122]....
        /*0af4*/ 	.word	0x00014200


	//   ....[123]....
        /*0af8*/ 	.word	0x000142a0


	//   ....[124]....
        /*0afc*/ 	.word	0x00014370


	//   ....[125]....
        /*0b00*/ 	.word	0x00014410


	//   ....[126]....
        /*0b04*/ 	.word	0x000144e0


	//   ....[127]....
        /*0b08*/ 	.word	0x00014580


	//   ....[128]....
        /*0b0c*/ 	.word	0x00014650


	//   ....[129]....
        /*0b10*/ 	.word	0x000146f0


	//   ....[130]....
        /*0b14*/ 	.word	0x000147a0


	//   ....[131]....
        /*0b18*/ 	.word	0x00014840


	//   ....[132]....
        /*0b1c*/ 	.word	0x00014ad0


	//   ....[133]....
        /*0b20*/ 	.word	0x00014ba0


	//   ....[134]....
        /*0b24*/ 	.word	0x00014c80


	//   ....[135]....
        /*0b28*/ 	.word	0x00014cf0


	//   ....[136]....
        /*0b2c*/ 	.word	0x00014e00


	//   ....[137]....
        /*0b30*/ 	.word	0x00014ec0


	//   ....[138]....
        /*0b34*/ 	.word	0x00014f80


	//   ....[139]....
        /*0b38*/ 	.word	0x00015040


	//   ....[140]....
        /*0b3c*/ 	.word	0x00015100


	//   ....[141]....
        /*0b40*/ 	.word	0x000151c0


	//   ....[142]....
        /*0b44*/ 	.word	0x00015280


	//   ....[143]....
        /*0b48*/ 	.word	0x00015330


	//   ....[144]....
        /*0b4c*/ 	.word	0x00015430


	//   ....[145]....
        /*0b50*/ 	.word	0x00015480


	//   ....[146]....
        /*0b54*/ 	.word	0x000154e0


	//   ....[147]....
        /*0b58*/ 	.word	0x000155c0


	//   ....[148]....
        /*0b5c*/ 	.word	0x000158f0


	//   ....[149]....
        /*0b60*/ 	.word	0x00015990


	//   ....[150]....
        /*0b64*/ 	.word	0x00015ab0


	//   ....[151]....
        /*0b68*/ 	.word	0x00015b30


	//   ....[152]....
        /*0b6c*/ 	.word	0x00015bb0


	//   ....[153]....
        /*0b70*/ 	.word	0x00015c30


	//   ....[154]....
        /*0b74*/ 	.word	0x00015cb0


	//   ....[155]....
        /*0b78*/ 	.word	0x00015d40


	//   ....[156]....
        /*0b7c*/ 	.word	0x00015de0


	//   ....[157]....
        /*0b80*/ 	.word	0x00015e80


	//   ....[158]....
        /*0b84*/ 	.word	0x00015f00


	//   ....[159]....
        /*0b88*/ 	.word	0x00015f80


	//   ....[160]....
        /*0b8c*/ 	.word	0x00016000


	//   ....[161]....
        /*0b90*/ 	.word	0x00016090


	//   ....[162]....
        /*0b94*/ 	.word	0x00016110


	//   ....[163]....
        /*0b98*/ 	.word	0x000161b0


	//   ....[164]....
        /*0b9c*/ 	.word	0x00016240


	//   ....[165]....
        /*0ba0*/ 	.word	0x00016370


	//----- nvinfo : EIATTR_REG_RECONFIG
	.align		4
.L_617:
        /*0ba4*/ 	.byte	0x01, 0x54
	.zero		2


	//----- nvinfo : EIATTR_SYSCALL_OFFSETS
	.align		4
        /*0ba8*/ 	.byte	0x04, 0x46
        /*0baa*/ 	.short	(.L_619 - .L_618)


	//   ....[0]....
.L_618:
        /*0bac*/ 	.word	0x00001b80


	//   ....[1]....
        /*0bb0*/ 	.word	0x0000ddd0


	//   ....[2]....
        /*0bb4*/ 	.word	0x0000df30


	//   ....[3]....
        /*0bb8*/ 	.word	0x0000e030


	//   ....[4]....
        /*0bbc*/ 	.word	0x0000e940


	//   ....[5]....
        /*0bc0*/ 	.word	0x0000f550


	//----- nvinfo : EIATTR_MBARRIER_INSTR_OFFSETS
	.align		4
.L_619:
        /*0bc4*/ 	.byte	0x04, 0x39
        /*0bc6*/ 	.short	(.L_621 - .L_620)


	//   ....[0]....
.L_620:
        /*0bc8*/ 	.word	0x00000280
        /*0bcc*/ 	.word	0x000000ff
        /*0bd0*/ 	.word	0x00032400
        /*0bd4*/ 	.short	0x0100
        /*0bd6*/ 	.byte	0x08
	.zero		1


	//   ....[1]....
        /*0bd8*/ 	.word	0x00000290
        /*0bdc*/ 	.word	0x000000ff
        /*0be0*/ 	.word	0x00032410
        /*0be4*/ 	.short	0x0100
        /*0be6*/ 	.byte	0x08
	.zero		1


	//   ....[2]....
        /*0be8*/ 	.word	0x000002a0
        /*0bec*/ 	.word	0x000000ff
        /*0bf0*/ 	.word	0x00032420
        /*0bf4*/ 	.short	0x0100
        /*0bf6*/ 	.byte	0x08
	.zero		1


	//   ....[3]....
        /*0bf8*/ 	.word	0x00000390
        /*0bfc*/ 	.word	0x000000ff
        /*0c00*/ 	.word	0x00032430
        /*0c04*/ 	.short	0x0100
        /*0c06*/ 	.byte	0x08
	.zero		1


	//   ....[4]....
        /*0c08*/ 	.word	0x000003a0
        /*0c0c*/ 	.word	0x000000ff
        /*0c10*/ 	.word	0x00032440
        /*0c14*/ 	.short	0x0100
        /*0c16*/ 	.byte	0x08
	.zero		1


	//   ....[5]....
        /*0c18*/ 	.word	0x000003b0
        /*0c1c*/ 	.word	0x000000ff
        /*0c20*/ 	.word	0x00032438
        /*0c24*/ 	.short	0x0100
        /*0c26*/ 	.byte	0x08
	.zero		1


	//   ....[6]....
        /*0c28*/ 	.word	0x000003c0
        /*0c2c*/ 	.word	0x000000ff
        /*0c30*/ 	.word	0x00032448
        /*0c34*/ 	.short	0x0100
        /*0c36*/ 	.byte	0x08
	.zero		1


	//   ....[7]....
        /*0c38*/ 	.word	0x000004f0
        /*0c3c*/ 	.word	0x000000ff
        /*0c40*/ 	.word	0x00032450
        /*0c44*/ 	.short	0x0100
        /*0c46*/ 	.byte	0x08
	.zero		1


	//   ....[8]....
        /*0c48*/ 	.word	0x00000500
        /*0c4c*/ 	.word	0x000000ff
        /*0c50*/ 	.word	0x00032460
        /*0c54*/ 	.short	0x0100
        /*0c56*/ 	.byte	0x08
	.zero		1


	//   ....[9]....
        /*0c58*/ 	.word	0x00000510
        /*0c5c*/ 	.word	0x000000ff
        /*0c60*/ 	.word	0x00032458
        /*0c64*/ 	.short	0x0100
        /*0c66*/ 	.byte	0x08
	.zero		1


	//   ....[10]....
        /*0c68*/ 	.word	0x00000520
        /*0c6c*/ 	.word	0x000000ff
        /*0c70*/ 	.word	0x00032468
        /*0c74*/ 	.short	0x0100
        /*0c76*/ 	.byte	0x08
	.zero		1


	//   ....[11]....
        /*0c78*/ 	.word	0x00000610
        /*0c7c*/ 	.word	0x000000ff
        /*0c80*/ 	.word	0x00032470
        /*0c84*/ 	.short	0x0100
        /*0c86*/ 	.byte	0x06
	.zero		1


	//   ....[12]....
        /*0c88*/ 	.word	0x00000620
        /*0c8c*/ 	.word	0x000000ff
        /*0c90*/ 	.word	0x00032480
        /*0c94*/ 	.short	0x0100
        /*0c96*/ 	.byte	0x06
	.zero		1


	//   ....[13]....
        /*0c98*/ 	.word	0x00000630
        /*0c9c*/ 	.word	0x000000ff
        /*0ca0*/ 	.word	0x00032478
        /*0ca4*/ 	.short	0x0100
        /*0ca6*/ 	.byte	0x06
	.zero		1


	//   ....[14]....
        /*0ca8*/ 	.word	0x00000640
        /*0cac*/ 	.word	0x000000ff
        /*0cb0*/ 	.word	0x00032488
        /*0cb4*/ 	.short	0x0100
        /*0cb6*/ 	.byte	0x06
	.zero		1


	//   ....[15]....
        /*0cb8*/ 	.word	0x00000770
        /*0cbc*/ 	.word	0x000000ff
        /*0cc0*/ 	.word	0x00032490
        /*0cc4*/ 	.short	0x0100
        /*0cc6*/ 	.byte	0x08
	.zero		1


	//   ....[16]....
        /*0cc8*/ 	.word	0x00000780
        /*0ccc*/ 	.word	0x000000ff
        /*0cd0*/ 	.word	0x000324a0
        /*0cd4*/ 	.short	0x0100
        /*0cd6*/ 	.byte	0x08
	.zero		1


	//   ....[17]....
        /*0cd8*/ 	.word	0x00000790
        /*0cdc*/ 	.word	0x000000ff
        /*0ce0*/ 	.word	0x00032498
        /*0ce4*/ 	.short	0x0100
        /*0ce6*/ 	.byte	0x08
	.zero		1


	//   ....[18]....
        /*0ce8*/ 	.word	0x000007a0
        /*0cec*/ 	.word	0x000000ff
        /*0cf0*/ 	.word	0x000324a8
        /*0cf4*/ 	.short	0x0100
        /*0cf6*/ 	.byte	0x08
	.zero		1


	//   ....[19]....
        /*0cf8*/ 	.word	0x000008d0
        /*0cfc*/ 	.word	0x000000ff
        /*0d00*/ 	.word	0x000324b0
        /*0d04*/ 	.short	0x0100
        /*0d06*/ 	.byte	0x08
	.zero		1


	//   ....[20]....
        /*0d08*/ 	.word	0x000008e0
        /*0d0c*/ 	.word	0x000000ff
        /*0d10*/ 	.word	0x000324c0
        /*0d14*/ 	.short	0x0100
        /*0d16*/ 	.byte	0x08
	.zero		1


	//   ....[21]....
        /*0d18*/ 	.word	0x000008f0
        /*0d1c*/ 	.word	0x000000ff
        /*0d20*/ 	.word	0x000324b8
        /*0d24*/ 	.short	0x0100
        /*0d26*/ 	.byte	0x08
	.zero		1


	//   ....[22]....
        /*0d28*/ 	.word	0x00000900
        /*0d2c*/ 	.word	0x000000ff
        /*0d30*/ 	.word	0x000324c8
        /*0d34*/ 	.short	0x0100
        /*0d36*/ 	.byte	0x08
	.zero		1


	//   ....[23]....
        /*0d38*/ 	.word	0x00001c40
        /*0d3c*/ 	.word	0x00000005
        /*0d40*/ 	.word	0x00032400
        /*0d44*/ 	.short	0x010a
        /*0d46*/ 	.byte	0x3f
	.zero		1


	//   ....[24]....
        /*0d48*/ 	.word	0x00001d20
        /*0d4c*/ 	.word	0x00000000
        /*0d50*/ 	.word	0x00032430
        /*0d54*/ 	.short	0x010a
        /*0d56*/ 	.byte	0x3f
	.zero		1


	//   ....[25]....
        /*0d58*/ 	.word	0x00001d60
        /*0d5c*/ 	.word	0x00000000
        /*0d60*/ 	.word	0x00032430
        /*0d64*/ 	.short	0x010a
        /*0d66*/ 	.byte	0x3f
	.zero		1


	//   ....[26]....
        /*0d68*/ 	.word	0x00002060
        /*0d6c*/ 	.word	0x00000005
        /*0d70*/ 	.word	0x00032410
        /*0d74*/ 	.short	0x010a
        /*0d76*/ 	.byte	0x3f
	.zero		1


	//   ....[27]....
        /*0d78*/ 	.word	0x000020a0
        /*0d7c*/ 	.word	0x00000000
        /*0d80*/ 	.word	0x00032450
        /*0d84*/ 	.short	0x010a
        /*0d86*/ 	.byte	0x3f
	.zero		1


	//   ....[28]....
        /*0d88*/ 	.word	0x000020e0
        /*0d8c*/ 	.word	0x00000000
        /*0d90*/ 	.word	0x00032450
        /*0d94*/ 	.short	0x010a
        /*0d96*/ 	.byte	0x3f
	.zero		1


	//   ....[29]....
        /*0d98*/ 	.word	0x00003620
        /*0d9c*/ 	.word	0x00000018
        /*0da0*/ 	.word	0x00000000
        /*0da4*/ 	.short	0x0101
        /*0da6*/ 	.byte	0x3f
	.zero		1


	//   ....[30]....
        /*0da8*/ 	.word	0x00004140
        /*0dac*/ 	.word	0x00000000
        /*0db0*/ 	.word	0x00000000
        /*0db4*/ 	.short	0x0101
        /*0db6*/ 	.byte	0x3f
	.zero		1


	//   ....[31]....
        /*0db8*/ 	.word	0x00004330
        /*0dbc*/ 	.word	0x000000ff
        /*0dc0*/ 	.word	0x00032430
        /*0dc4*/ 	.short	0x010a
        /*0dc6*/ 	.byte	0x04
	.zero		1


	//   ....[32]....
        /*0dc8*/ 	.word	0x00004370
        /*0dcc*/ 	.word	0x000000ff
        /*0dd0*/ 	.word	0x00032430
        /*0dd4*/ 	.short	0x010a
        /*0dd6*/ 	.byte	0x04
	.zero		1


	//   ....[33]....
        /*0dd8*/ 	.word	0x00004580
        /*0ddc*/ 	.word	0x000000ff
        /*0de0*/ 	.word	0x00032450
        /*0de4*/ 	.short	0x010a
        /*0de6*/ 	.byte	0x04
	.zero		1


	//   ....[34]....
        /*0de8*/ 	.word	0x000045c0
        /*0dec*/ 	.word	0x000000ff
        /*0df0*/ 	.word	0x00032450
        /*0df4*/ 	.short	0x010a
        /*0df6*/ 	.byte	0x04
	.zero		1


	//   ....[35]....
        /*0df8*/ 	.word	0x00005860
        /*0dfc*/ 	.word	0x00000099
        /*0e00*/ 	.word	0x00000000
        /*0e04*/ 	.short	0x0101
        /*0e06*/ 	.byte	0x3f
	.zero		1


	//   ....[36]....
        /*0e08*/ 	.word	0x00006c40
        /*0e0c*/ 	.word	0x000000d3
        /*0e10*/ 	.word	0x00000000
        /*0e14*/ 	.short	0x0101
        /*0e16*/ 	.byte	0x3f
	.zero		1


	//   ....[37]....
        /*0e18*/ 	.word	0x00006d70
        /*0e1c*/ 	.word	0x000000ff
        /*0e20*/ 	.word	0x00032430
        /*0e24*/ 	.short	0x010a
        /*0e26*/ 	.byte	0x04
	.zero		1


	//   ....[38]....
        /*0e28*/ 	.word	0x00006db0
        /*0e2c*/ 	.word	0x000000ff
        /*0e30*/ 	.word	0x00032430
        /*0e34*/ 	.short	0x010a
        /*0e36*/ 	.byte	0x04
	.zero		1


	//   ....[39]....
        /*0e38*/ 	.word	0x00006fc0
        /*0e3c*/ 	.word	0x000000ff
        /*0e40*/ 	.word	0x00032450
        /*0e44*/ 	.short	0x010a
        /*0e46*/ 	.byte	0x04
	.zero		1


	//   ....[40]....
        /*0e48*/ 	.word	0x00007000
        /*0e4c*/ 	.word	0x000000ff
        /*0e50*/ 	.word	0x00032450
        /*0e54*/ 	.short	0x010a
        /*0e56*/ 	.byte	0x04
	.zero		1


	//   ....[41]....
        /*0e58*/ 	.word	0x00007be0
        /*0e5c*/ 	.word	0x00000098
        /*0e60*/ 	.word	0x00000000
        /*0e64*/ 	.short	0x0101
        /*0e66*/ 	.byte	0x3f
	.zero		1


	//   ....[42]....
        /*0e68*/ 	.word	0x00008f50
        /*0e6c*/ 	.word	0x000000d4
        /*0e70*/ 	.word	0x00000000
        /*0e74*/ 	.short	0x0101
        /*0e76*/ 	.byte	0x3f
	.zero		1


	//   ....[43]....
        /*0e78*/ 	.word	0x0000b440
        /*0e7c*/ 	.word	0x00000097
        /*0e80*/ 	.word	0x00000000
        /*0e84*/ 	.short	0x0101
        /*0e86*/ 	.byte	0x3f
	.zero		1


	//   ....[44]....
        /*0e88*/ 	.word	0x0000e480
        /*0e8c*/ 	.word	0x00000000
        /*0e90*/ 	.word	0x00032440
        /*0e94*/ 	.short	0x010a
        /*0e96*/ 	.byte	0x3f
	.zero		1


	//   ....[45]....
        /*0e98*/ 	.word	0x0000f2f0
        /*0e9c*/ 	.word	0x00000008
        /*0ea0*/ 	.word	0x00032400
        /*0ea4*/ 	.short	0x0107
        /*0ea6*/ 	.byte	0x3f
	.zero		1


	//   ....[46]....
        /*0ea8*/ 	.word	0x0000f390
        /*0eac*/ 	.word	0x00000002
        /*0eb0*/ 	.word	0x00032400
        /*0eb4*/ 	.short	0x0101
        /*0eb6*/ 	.byte	0x3f
	.zero		1


	//   ....[47]....
        /*0eb8*/ 	.word	0x0000fee0
        /*0ebc*/ 	.word	0x00000007
        /*0ec0*/ 	.word	0x00032410
        /*0ec4*/ 	.short	0x0107
        /*0ec6*/ 	.byte	0x3f
	.zero		1


	//   ....[48]....
        /*0ec8*/ 	.word	0x0000ffe0
        /*0ecc*/ 	.word	0x00000002
        /*0ed0*/ 	.word	0x00032410
        /*0ed4*/ 	.short	0x0101
        /*0ed6*/ 	.byte	0x3f
	.zero		1


	//   ....[49]....
        /*0ed8*/ 	.word	0x00010000
        /*0edc*/ 	.word	0x00000002
        /*0ee0*/ 	.word	0x00032420
        /*0ee4*/ 	.short	0x010a
        /*0ee6*/ 	.byte	0x3f
	.zero		1


	//   ....[50]....
        /*0ee8*/ 	.word	0x00010110
        /*0eec*/ 	.word	0x00000002
        /*0ef0*/ 	.word	0x00032460
        /*0ef4*/ 	.short	0x010a
        /*0ef6*/ 	.byte	0x3f
	.zero		1


	//   ....[51]....
        /*0ef8*/ 	.word	0x000109f0
        /*0efc*/ 	.word	0x00000003
        /*0f00*/ 	.word	0x00032440
        /*0f04*/ 	.short	0x010a
        /*0f06*/ 	.byte	0x3f
	.zero		1


	//   ....[52]....
        /*0f08*/ 	.word	0x00010c50
        /*0f0c*/ 	.word	0x00000003
        /*0f10*/ 	.word	0x00032460
        /*0f14*/ 	.short	0x010a
        /*0f16*/ 	.byte	0x3f
	.zero		1


	//   ....[53]....
        /*0f18*/ 	.word	0x000114d0
        /*0f1c*/ 	.word	0x00000004
        /*0f20*/ 	.word	0x00032440
        /*0f24*/ 	.short	0x010a
        /*0f26*/ 	.byte	0x3f
	.zero		1


	//   ....[54]....
        /*0f28*/ 	.word	0x00011720
        /*0f2c*/ 	.word	0x00000004
        /*0f30*/ 	.word	0x00032460
        /*0f34*/ 	.short	0x010a
        /*0f36*/ 	.byte	0x3f
	.zero		1


	//   ....[55]....
        /*0f38*/ 	.word	0x00011f30
        /*0f3c*/ 	.word	0x00000004
        /*0f40*/ 	.word	0x00032440
        /*0f44*/ 	.short	0x010a
        /*0f46*/ 	.byte	0x3f
	.zero		1


	//   ....[56]....
        /*0f48*/ 	.word	0x00012190
        /*0f4c*/ 	.word	0x00000004
        /*0f50*/ 	.word	0x00032460
        /*0f54*/ 	.short	0x010a
        /*0f56*/ 	.byte	0x3f
	.zero		1


	//   ....[57]....
        /*0f58*/ 	.word	0x00013610
        /*0f5c*/ 	.word	0x00000000
        /*0f60*/ 	.word	0x00032420
        /*0f64*/ 	.short	0x010a
        /*0f66*/ 	.byte	0x3f
	.zero		1


	//   ....[58]....
        /*0f68*/ 	.word	0x000137f0
        /*0f6c*/ 	.word	0x00000006
        /*0f70*/ 	.word	0x00000000
        /*0f74*/ 	.short	0x010a
        /*0f76*/ 	.byte	0x3f
	.zero		1


	//   ....[59]....
        /*0f78*/ 	.word	0x00013860
        /*0f7c*/ 	.word	0x00000007
        /*0f80*/ 	.word	0x00000000
        /*0f84*/ 	.short	0x010a
        /*0f86*/ 	.byte	0x3f
	.zero		1


	//   ....[60]....
        /*0f88*/ 	.word	0x000138d0
        /*0f8c*/ 	.word	0x00000004
        /*0f90*/ 	.word	0x00000000
        /*0f94*/ 	.short	0x010a
        /*0f96*/ 	.byte	0x3f
	.zero		1


	//   ....[61]....
        /*0f98*/ 	.word	0x00013900
        /*0f9c*/ 	.word	0x00000003
        /*0fa0*/ 	.word	0x00000000
        /*0fa4*/ 	.short	0x010a
        /*0fa6*/ 	.byte	0x3f
	.zero		1


	//   ....[62]....
        /*0fa8*/ 	.word	0x00013960
        /*0fac*/ 	.word	0x00000005
        /*0fb0*/ 	.word	0x00032400
        /*0fb4*/ 	.short	0x010a
        /*0fb6*/ 	.byte	0x3f
	.zero		1


	//   ....[63]....
        /*0fb8*/ 	.word	0x000139b0
        /*0fbc*/ 	.word	0x00000000
        /*0fc0*/ 	.word	0x00032430
        /*0fc4*/ 	.short	0x010a
        /*0fc6*/ 	.byte	0x3f
	.zero		1


	//   ....[64]....
        /*0fc8*/ 	.word	0x00013a00
        /*0fcc*/ 	.word	0x00000005
        /*0fd0*/ 	.word	0x00032410
        /*0fd4*/ 	.short	0x010a
        /*0fd6*/ 	.byte	0x3f
	.zero		1


	//   ....[65]....
        /*0fd8*/ 	.word	0x00013a50
        /*0fdc*/ 	.word	0x00000000
        /*0fe0*/ 	.word	0x00032450
        /*0fe4*/ 	.short	0x010a
        /*0fe6*/ 	.byte	0x3f
	.zero		1


	//   ....[66]....
        /*0fe8*/ 	.word	0x00013ab0
        /*0fec*/ 	.word	0x00000014
        /*0ff0*/ 	.word	0x00032430
        /*0ff4*/ 	.short	0x010a
        /*0ff6*/ 	.byte	0x3f
	.zero		1


	//   ....[67]....
        /*0ff8*/ 	.word	0x00013b10
        /*0ffc*/ 	.word	0x00000014
        /*1000*/ 	.word	0x00032450
        /*1004*/ 	.short	0x010a
        /*1006*/ 	.byte	0x3f
	.zero		1


	//   ....[68]....
        /*1008*/ 	.word	0x00013b70
        /*100c*/ 	.word	0x00000014
        /*1010*/ 	.word	0x00032430
        /*1014*/ 	.short	0x010a
        /*1016*/ 	.byte	0x3f
	.zero		1


	//   ....[69]....
        /*1018*/ 	.word	0x00013bd0
        /*101c*/ 	.word	0x00000014
        /*1020*/ 	.word	0x00032450
        /*1024*/ 	.short	0x010a
        /*1026*/ 	.byte	0x3f
	.zero		1


	//   ....[70]....
        /*1028*/ 	.word	0x00013d70
        /*102c*/ 	.word	0x00000000
        /*1030*/ 	.word	0x00032440
        /*1034*/ 	.short	0x010a
        /*1036*/ 	.byte	0x3f
	.zero		1


	//   ....[71]....
        /*1038*/ 	.word	0x00015610
        /*103c*/ 	.word	0x00000002
        /*1040*/ 	.word	0x00032420
        /*1044*/ 	.short	0x010a
        /*1046*/ 	.byte	0x3f
	.zero		1


	//   ....[72]....
        /*1048*/ 	.word	0x00015660
        /*104c*/ 	.word	0x00000002
        /*1050*/ 	.word	0x00032460
        /*1054*/ 	.short	0x010a
        /*1056*/ 	.byte	0x3f
	.zero		1


	//   ....[73]....
        /*1058*/ 	.word	0x000156b0
        /*105c*/ 	.word	0x00000003
        /*1060*/ 	.word	0x00032440
        /*1064*/ 	.short	0x010a
        /*1066*/ 	.byte	0x3f
	.zero		1


	//   ....[74]....
        /*1068*/ 	.word	0x00015700
        /*106c*/ 	.word	0x00000003
        /*1070*/ 	.word	0x00032460
        /*1074*/ 	.short	0x010a
        /*1076*/ 	.byte	0x3f
	.zero		1


	//   ....[75]....
        /*1078*/ 	.word	0x00015750
        /*107c*/ 	.word	0x00000004
        /*1080*/ 	.word	0x00032440
        /*1084*/ 	.short	0x010a
        /*1086*/ 	.byte	0x3f
	.zero		1


	//   ....[76]....
        /*1088*/ 	.word	0x000157a0
        /*108c*/ 	.word	0x00000004
        /*1090*/ 	.word	0x00032460
        /*1094*/ 	.short	0x010a
        /*1096*/ 	.byte	0x3f
	.zero		1


	//   ....[77]....
        /*1098*/ 	.word	0x000157f0
        /*109c*/ 	.word	0x00000004
        /*10a0*/ 	.word	0x00032440
        /*10a4*/ 	.short	0x010a
        /*10a6*/ 	.byte	0x3f
	.zero		1


	//   ....[78]....
        /*10a8*/ 	.word	0x00015840
        /*10ac*/ 	.word	0x00000004
        /*10b0*/ 	.word	0x00032460
        /*10b4*/ 	.short	0x010a
        /*10b6*/ 	.byte	0x3f
	.zero		1


	//   ....[79]....
        /*10b8*/ 	.word	0x00016290
        /*10bc*/ 	.word	0x00000000
        /*10c0*/ 	.word	0x00032420
        /*10c4*/ 	.short	0x010a
        /*10c6*/ 	.byte	0x3f
	.zero		1


	//   ....[80]....
        /*10c8*/ 	.word	0x00016430
        /*10cc*/ 	.word	0x00000006
        /*10d0*/ 	.word	0x00000000
        /*10d4*/ 	.short	0x010a
        /*10d6*/ 	.byte	0x3f
	.zero		1


	//   ....[81]....
        /*10d8*/ 	.word	0x00016480
        /*10dc*/ 	.word	0x00000007
        /*10e0*/ 	.word	0x00000000
        /*10e4*/ 	.short	0x010a
        /*10e6*/ 	.byte	0x3f
	.zero		1


	//   ....[82]....
        /*10e8*/ 	.word	0x000164d0
        /*10ec*/ 	.word	0x00000004
        /*10f0*/ 	.word	0x00000000
        /*10f4*/ 	.short	0x010a
        /*10f6*/ 	.byte	0x3f
	.zero		1


	//----- nvinfo : EIATTR_NUM_MBARRIERS
	.align		4
.L_621:
        /*10f8*/ 	.byte	0x03, 0x38
        /*10fa*/ 	.short	0x0017


	//----- nvinfo : EIATTR_EXIT_INSTR_OFFSETS
	.align		4
        /*10fc*/ 	.byte	0x04, 0x1c
        /*10fe*/ 	.short	(.L_623 - .L_622)


	//   ....[0]....
.L_622:
        /*1100*/ 	.word	0x00000ac0


	//   ....[1]....
        /*1104*/ 	.word	0x0000c810


	//   ....[2]....
        /*1108*/ 	.word	0x00013950


	//----- nvinfo : EIATTR_MAX_THREADS
	.align		4
.L_623:
        /*110c*/ 	.byte	0x04, 0x05
        /*110e*/ 	.short	(.L_625 - .L_624)
.L_624:
        /*1110*/ 	.word	0x00000180
        /*1114*/ 	.word	0x00000001
        /*1118*/ 	.word	0x00000001


	//----- nvinfo : EIATTR_CRS_STACK_SIZE
	.align		4
.L_625:
        /*111c*/ 	.byte	0x04, 0x1e
        /*111e*/ 	.short	(.L_627 - .L_626)
.L_626:
        /*1120*/ 	.word	0x00000000


	//----- nvinfo : EIATTR_CBANK_PARAM_SIZE
	.align		4
.L_627:
        /*1124*/ 	.byte	0x03, 0x19
        /*1126*/ 	.short	0x0bf0


	//----- nvinfo : EIATTR_PARAM_CBANK
	.align		4
        /*1128*/ 	.byte	0x04, 0x0a
        /*112a*/ 	.short	(.L_629 - .L_628)
	.align		4
.L_628:
        /*112c*/ 	.word	index@(.nv.constant0._ZN7cutlass13device_kernelIN5flash11enable_sm90INS1_16FlashAttnFwdSm90INS1_25CollectiveMainloopFwdSm90ILi2EN4cute5tupleIJNS5_1CILi1EEES8_S8_EEENS6_IJNS7_ILi128EEENS7_ILi96EEENS7_ILi64EEEEEELi256ENS_6half_tEfNS_4arch4Sm90ELb1ELb0ELb0ELb1ELb0ELb0ELb1ELb1ELb0ELb1ELb0ELb0EEENS1_21CollectiveEpilogueFwdINS6_IJSA_NS7_ILi256EEESB_EEES9_SE_SG_Li256ELb1ELb1ELb0ELb0EEENS1_36VarlenDynamicPersistentTileSchedulerILi128ELi96ELi256ELi128ELb0ELb1ELb1ELb1ELb1ELb1EEEEEEEEEvNT_6ParamsE)
        /*1130*/ 	.short	0x0210
        /*1132*/ 	.short	0x0bf0


	//----- nvinfo : EIATTR_SW_WAR
	.align		4
.L_629:
        /*1134*/ 	.byte	0x04, 0x36
        /*1136*/ 	.short	(.L_631 - .L_630)
.L_630:
        /*1138*/ 	.word	0x00000008
.L_631:


//--------------------- .nv.info._ZN7cutlass13device_kernelIN5flash11enable_sm90INS1_16FlashAttnFwdSm90INS1_25CollectiveMainloopFwdSm90ILi2EN4cute5tupleIJNS5_1CILi1EEES8_S8_EEENS6_IJNS7_ILi128EEENS7_ILi96EEENS7_ILi64EEEEEELi256ENS_6half_tEfNS_4arch4Sm90ELb1ELb0ELb0ELb1ELb0ELb1ELb1ELb1ELb0ELb1ELb0ELb0EEENS1_21CollectiveEpilogueFwdINS6_IJSA_NS7_ILi256EEESB_EEES9_SE_SG_Li256ELb1ELb1ELb0ELb0EEENS1_36VarlenDynamicPersistentTileSchedulerILi128ELi96ELi256ELi128ELb0ELb1ELb1ELb1ELb1ELb1EEEEEEEEEvNT_6ParamsE --------------------------
	.section	.nv.info._ZN7cutlass13device_kernelIN5flash11enable_sm90INS1_16FlashAttnFwdSm90INS1_25CollectiveMainloopFwdSm90ILi2EN4cute5tupleIJNS5_1CILi1EEES8_S8_EEENS6_IJNS7_ILi128EEENS7_ILi96EEENS7_ILi64EEEEEELi256ENS_6half_tEfNS_4arch4Sm90ELb1ELb0ELb0ELb1ELb0ELb1ELb1ELb1ELb0ELb1ELb0ELb0EEENS1_21CollectiveEpilogueFwdINS6_IJSA_NS7_ILi256EEESB_EEES9_SE_SG_Li256ELb1ELb1ELb0ELb0EEENS1_36VarlenDynamicPersistentTileSchedulerILi128ELi96ELi256ELi128ELb0ELb1ELb1ELb1ELb1ELb1EEEEEEEEEvNT_6ParamsE,"",@"SHT_CUDA_INFO"
	.sectionflags	@""
	.align	4


	//----- nvinfo : EIATTR_CUDA_API_VERSION
	.align		4
        /*0000*/ 	.byte	0x04, 0x37
        /*0002*/ 	.short	(.L_633 - .L_632)
.L_632:
        /*0004*/ 	.word	0x00000082


	//----- nvinfo : EIATTR_KPARAM_INFO
	.align		4
.L_633:
        /*0008*/ 	.byte	0x04, 0x17
        /*000a*/ 	.short	(.L_635 - .L_634)
.L_634:
        /*000c*/ 	.word	0x00000000
        /*0010*/ 	.short	0x0000
        /*0012*/ 	.short	0x0070
        /*0014*/ 	.byte	0x00, 0xf0, 0x01, 0x2e


	//----- nvinfo : EIATTR_SPARSE_MMA_MASK
	.align		4
.L_635:
        /*0018*/ 	.byte	0x03, 0x50
        /*001a*/ 	.short	0x0000


	//----- nvinfo : EIATTR_MAXREG_COUNT
	.align		4
        /*001c*/ 	.byte	0x03, 0x1b
        /*001e*/ 	.short	0x00a8


	//----- nvinfo : EIATTR_NUM_BARRIERS
	.align		4
        /*0020*/ 	.byte	0x02, 0x4c
        /*0022*/ 	.byte	0x10
	.zero		1


	//----- nvinfo : EIATTR_EXTERNS
	.align		4
        /*0024*/ 	.byte	0x04, 0x0f
        /*0026*/ 	.short	(.L_637 - .L_636)


	//   ....[0]....
	.align		4
.L_636:
        /*0028*/ 	.word	index@(__assertfail)


	//----- nvinfo : EIATTR_ANNOTATIONS
	.align		4
.L_637:
        /*002c*/ 	.byte	0x04, 0x55
        /*002e*/ 	.short	(.L_639 - .L_638)


	//   ....[0]....
.L_638:
        /* <DEDUP_REMOVED lines=181> */


	//----- nvinfo : EIATTR_MERCURY_ISA_VERSION
	.align		4
.L_639:
        /*0b70*/ 	.byte	0x03, 0x5f
        /*0b72*/ 	.short	0x0101


	//----- nvinfo : EIATTR_UNUSED_LOAD_BYTE_OFFSET
	.align		4
        /*0b74*/ 	.byte	0x04, 0x44
        /*0b76*/ 	.short	(.L_641 - .L_640)


	//   ....[0]....
.L_640:
        /*0b78*/ 	.word	0x00000af0
        /*0b7c*/ 	.word	0x0000fff0


	//   ....[1]....
        /*0b80*/ 	.word	0x00011f60
        /*0b84*/ 	.word	0x0000fff0


	//----- nvinfo : EIATTR_INT_WARP_WIDE_INSTR_OFFSETS
	.align		4
.L_641:
        /*0b88*/ 	.byte	0x04, 0x31
        /*0b8a*/ 	.short	(.L_643 - .L_642)


	//   ....[0]....
.L_642:
        /*0b8c*/ 	.word	0x00000180


	//   ....[1]....
        /*0b90*/ 	.word	0x000001c0


	//   ....[2]....
        /*0b94*/ 	.word	0x00000230


	//   ....[3]....
        /*0b98*/ 	.word	0x000002a0


	//   ....[4]....
        /*0b9c*/ 	.word	0x00017ad0


	//   ....[5]....
        /*0ba0*/ 	.word	0x00017b60


	//   ....[6]....
        /*0ba4*/ 	.word	0x0001c830


	//   ....[7]....
        /*0ba8*/ 	.word	0x0001c8c0


	//----- nvinfo : EIATTR_COOP_GROUP_MASK_REGIDS
	.align		4
.L_643:
        /*0bac*/ 	.byte	0x04, 0x29
        /*0bae*/ 	.short	(.L_645 - .L_644)


	//   ....[0]....
.L_644:
        /*0bb0*/ 	.word	0xffffffff


	//   ....[1]....
        /*0bb4*/ 	.word	0xffffffff


	//   ....[2]....
        /*0bb8*/ 	.word	0xffffffff


	//   ....[3]....
        /*0bbc*/ 	.word	0xffffffff


	//   ....[4]....
        /*0bc0*/ 	.word	0xffffffff


	//   ....[5]....
        /*0bc4*/ 	.word	0xffffffff


	//   ....[6]....
        /*0bc8*/ 	.word	0xffffffff


	//   ....[7]....
        /*0bcc*/ 	.word	0xffffffff


	//   ....[8]....
        /*0bd0*/ 	.word	0xffffffff


	//   ....[9]....
        /*0bd4*/ 	.word	0xffffffff


	//   ....[10]....
        /*0bd8*/ 	.word	0xffffffff


	//   ....[11]....
        /*0bdc*/ 	.word	0xffffffff


	//   ....[12]....
        /*0be0*/ 	.word	0xffffffff


	//   ....[13]....
        /*0be4*/ 	.word	0xffffffff


	//   ....[14]....
        /*0be8*/ 	.word	0xffffffff


	//   ....[15]....
        /*0bec*/ 	.word	0xffffffff


	//   ....[16]....
        /*0bf0*/ 	.word	0xffffffff


	//   ....[17]....
        /*0bf4*/ 	.word	0xffffffff


	//   ....[18]....
        /*0bf8*/ 	.word	0xffffffff


	//   ....[19]....
        /*0bfc*/ 	.word	0xffffffff


	//   ....[20]....
        /*0c00*/ 	.word	0xffffffff


	//   ....[21]....
        /*0c04*/ 	.word	0xffffffff


	//   ....[22]....
        /*0c08*/ 	.word	0xffffffff


	//   ....[23]....
        /*0c0c*/ 	.word	0xffffffff


	//   ....[24]....
        /*0c10*/ 	.word	0xffffffff


	//   ....[25]....
        /*0c14*/ 	.word	0xffffffff


	//   ....[26]....
        /*0c18*/ 	.word	0xffffffff


	//   ....[27]....
        /*0c1c*/ 	.word	0xffffffff


	//   ....[28]....
        /*0c20*/ 	.word	0xffffffff


	//   ....[29]....
        /*0c24*/ 	.word	0xffffffff


	//   ....[30]....
        /*0c28*/ 	.word	0xffffffff


	//   ....[31]....
        /*0c2c*/ 	.word	0xffffffff


	//   ....[32]....
        /*0c30*/ 	.word	0xffffffff


	//   ....[33]....
        /*0c34*/ 	.word	0xffffffff


	//   ....[34]....
        /*0c38*/ 	.word	0xffffffff


	//   ....[35]....
        /*0c3c*/ 	.word	0xffffffff


	//   ....[36]....
        /*0c40*/ 	.word	0xffffffff


	//   ....[37]....
        /*0c44*/ 	.word	0xffffffff


	//   ....[38]....
        /*0c48*/ 	.word	0xffffffff


	//   ....[39]....
        /*0c4c*/ 	.word	0xffffffff


	//   ....[40]....
        /*0c50*/ 	.word	0xffffffff


	//   ....[41]....
        /*0c54*/ 	.word	0xffffffff


	//   ....[42]....
        /*0c58*/ 	.word	0xffffffff


	//   ....[43]....
        /*0c5c*/ 	.word	0xffffffff


	//   ....[44]....
        /*0c60*/ 	.word	0xffffffff


	//   ....[45]....
        /*0c64*/ 	.word	0xffffffff


	//   ....[46]....
        /*0c68*/ 	.word	0xffffffff


	//   ....[47]....
        /*0c6c*/ 	.word	0xffffffff


	//   ....[48]....
        /*0c70*/ 	.word	0xffffffff


	//   ....[49]....
        /*0c74*/ 	.word	0xffffffff


	//   ....[50]....
        /*0c78*/ 	.word	0xffffffff


	//   ....[51]....
        /*0c7c*/ 	.word	0xffffffff


	//   ....[52]....
        /*0c80*/ 	.word	0xffffffff


	//   ....[53]....
        /*0c84*/ 	.word	0xffffffff


	//   ....[54]....
        /*0c88*/ 	.word	0xffffffff


	//   ....[55]....
        /*0c8c*/ 	.word	0xffffffff


	//   ....[56]....
        /*0c90*/ 	.word	0xffffffff


	//   ....[57]....
        /*0c94*/ 	.word	0xffffffff


	//   ....[58]....
        /*0c98*/ 	.word	0xffffffff


	//   ....[59]....
        /*0c9c*/ 	.word	0xffffffff


	//   ....[60]....
        /*0ca0*/ 	.word	0xffffffff


	//   ....[61]....
        /*0ca4*/ 	.word	0xffffffff


	//   ....[62]....
        /*0ca8*/ 	.word	0xffffffff


	//   ....[63]....
        /*0cac*/ 	.word	0xffffffff


	//   ....[64]....
        /*0cb0*/ 	.word	0xffffffff


	//   ....[65]....
        /*0cb4*/ 	.word	0xffffffff


	//   ....[66]....
        /*0cb8*/ 	.word	0xffffffff


	//   ....[67]....
        /*0cbc*/ 	.word	0xffffffff


	//   ....[68]....
        /*0cc0*/ 	.word	0xffffffff


	//   ....[69]....
        /*0cc4*/ 	.word	0xffffffff


	//   ....[70]....
        /*0cc8*/ 	.word	0xffffffff


	//   ....[71]....
        /*0ccc*/ 	.word	0xffffffff


	//   ....[72]....
        /*0cd0*/ 	.word	0xffffffff


	//   ....[73]....
        /*0cd4*/ 	.word	0xffffffff


	//   ....[74]....
        /*0cd8*/ 	.word	0xffffffff


	//   ....[75]....
        /*0cdc*/ 	.word	0xffffffff


	//   ....[76]....
        /*0ce0*/ 	.word	0xffffffff


	//   ....[77]....
        /*0ce4*/ 	.word	0xffffffff


	//   ....[78]....
        /*0ce8*/ 	.word	0xffffffff


	//   ....[79]....
        /*0cec*/ 	.word	0xffffffff


	//   ....[80]....
        /*0cf0*/ 	.word	0xffffffff


	//   ....[81]....
        /*0cf4*/ 	.word	0xffffffff


	//   ....[82]....
        /*0cf8*/ 	.word	0xffffffff


	//   ....[83]....
        /*0cfc*/ 	.word	0xffffffff


	//   ....[84]....
        /*0d00*/ 	.word	0xffffffff


	//   ....[85]....
        /*0d04*/ 	.word	0xffffffff


	//   ....[86]....
        /*0d08*/ 	.word	0xffffffff


	//   ....[87]....
        /*0d0c*/ 	.word	0xffffffff


	//   ....[88]....
        /*0d10*/ 	.word	0xffffffff


	//   ....[89]....
        /*0d14*/ 	.word	0xffffffff


	//   ....[90]....
        /*0d18*/ 	.word	0xffffffff


	//   ....[91]....
        /*0d1c*/ 	.word	0xffffffff


	//   ....[92]....
        /*0d20*/ 	.word	0xffffffff


	//   ....[93]....
        /*0d24*/ 	.word	0xffffffff


	//   ....[94]....
        /*0d28*/ 	.word	0xffffffff


	//   ....[95]....
        /*0d2c*/ 	.word	0xffffffff


	//   ....[96]....
        /*0d30*/ 	.word	0xffffffff


	//   ....[97]....
        /*0d34*/ 	.word	0xffffffff


	//   ....[98]....
        /*0d38*/ 	.word	0xffffffff


	//   ....[99]....
        /*0d3c*/ 	.word	0xffffffff


	//   ....[100]....
        /*0d40*/ 	.word	0xffffffff


	//   ....[101]....
        /*0d44*/ 	.word	0xffffffff


	//   ....[102]....
        /*0d48*/ 	.word	0xffffffff


	//   ....[103]....
        /*0d4c*/ 	.word	0xffffffff


	//   ....[104]....
        /*0d50*/ 	.word	0xffffffff


	//   ....[105]....
        /*0d54*/ 	.word	0xffffffff


	//   ....[106]....
        /*0d58*/ 	.word	0xffffffff


	//   ....[107]....
        /*0d5c*/ 	.word	0xffffffff


	//   ....[108]....
        /*0d60*/ 	.word	0xffffffff


	//   ....[109]....
        /*0d64*/ 	.word	0xffffffff


	//   ....[110]....
        /*0d68*/ 	.word	0xffffffff


	//   ....[111]....
        /*0d6c*/ 	.word	0xffffffff


	//   ....[112]....
        /*0d70*/ 	.word	0xffffffff


	//   ....[113]....
        /*0d74*/ 	.word	0xffffffff


	//   ....[114]....
        /*0d78*/ 	.word	0xffffffff


	//   ....[115]....
        /*0d7c*/ 	.word	0xffffffff


	//   ....[116]....
        /*0d80*/ 	.word	0xffffffff


	//   ....[117]....
        /*0d84*/ 	.word	0xffffffff


	//   ....[118]....
        /*0d88*/ 	.word	0xffffffff


	//   ....[119]....
        /*0d8c*/ 	.word	0xffffffff


	//   ....[120]....
        /*0d90*/ 	.word	0xffffffff


	//   ....[121]....
        /*0d94*/ 	.word	0xffffffff


	//   ....[122]....
        /*0d98*/ 	.word	0xffffffff


	//   ....[123]....
        /*0d9c*/ 	.word	0xffffffff


	//   ....[124]....
        /*0da0*/ 	.word	0xffffffff


	//   ....[125]....
        /*0da4*/ 	.word	0xffffffff


	//   ....[126]....
        /*0da8*/ 	.word	0xffffffff


	//   ....[127]....
        /*0dac*/ 	.word	0xffffffff


	//   ....[128]....
        /*0db0*/ 	.word	0xffffffff


	//   ....[129]....
        /*0db4*/ 	.word	0xffffffff


	//   ....[130]....
        /*0db8*/ 	.word	0xffffffff


	//   ....[131]....
        /*0dbc*/ 	.word	0xffffffff


	//   ....[132]....
        /*0dc0*/ 	.word	0x0500000f


	//   ....[133]....
        /*0dc4*/ 	.word	0x0500000f


	//   ....[134]....
        /*0dc8*/ 	.word	0x0500000f


	//   ....[135]....
        /*0dcc*/ 	.word	0x0500000f


	//   ....[136]....
        /*0dd0*/ 	.word	0x0500000f


	//   ....[137]....
        /*0dd4*/ 	.word	0x0500000f


	//   ....[138]....
        /*0dd8*/ 	.word	0x0500000f


	//   ....[139]....
        /*0ddc*/ 	.word	0x0500000f


	//   ....[140]....
        /*0de0*/ 	.word	0x0500000f


	//   ....[141]....
        /*0de4*/ 	.word	0x0500000f


	//   ....[142]....
        /*0de8*/ 	.word	0x0500000f


	//   ....[143]....
        /*0dec*/ 	.word	0x0500000f


	//   ....[144]....
        /*0df0*/ 	.word	0x0500000f


	//   ....[145]....
        /*0df4*/ 	.word	0x0500000f


	//   ....[146]....
        /*0df8*/ 	.word	0x0500000f


	//   ....[147]....
        /*0dfc*/ 	.word	0x0500000f


	//   ....[148]....
        /*0e00*/ 	.word	0x0500000f


	//   ....[149]....
        /*0e04*/ 	.word	0x0500000f


	//   ....[150]....
        /*0e08*/ 	.word	0x0500000f


	//   ....[151]....
        /*0e0c*/ 	.word	0x0500000f


	//   ....[152]....
        /*0e10*/ 	.word	0x0500000f


	//   ....[153]....
        /*0e14*/ 	.word	0x0500000f


	//   ....[154]....
        /*0e18*/ 	.word	0x0500000f


	//   ....[155]....
        /*0e1c*/ 	.word	0x0500000f


	//   ....[156]....
        /*0e20*/ 	.word	0x0500000f


	//   ....[157]....
        /*0e24*/ 	.word	0x0500000f


	//   ....[158]....
        /*0e28*/ 	.word	0x0500000f


	//   ....[159]....
        /*0e2c*/ 	.word	0x0500000f


	//   ....[160]....
        /*0e30*/ 	.word	0x0500000f


	//   ....[161]....
        /*0e34*/ 	.word	0x0500000f


	//   ....[162]....
        /*0e38*/ 	.word	0x0500000f


	//   ....[163]....
        /*0e3c*/ 	.word	0x0500000f


	//   ....[164]....
        /*0e40*/ 	.word	0x0500000f


	//   ....[165]....
        /*0e44*/ 	.word	0x0500000f


	//   ....[166]....
        /*0e48*/ 	.word	0x0500000f


	//   ....[167]....
        /*0e4c*/ 	.word	0x0500000f


	//   ....[168]....
        /*0e50*/ 	.word	0x0500000f


	//   ....[169]....
        /*0e54*/ 	.word	0x0500000f


	//   ....[170]....
        /*0e58*/ 	.word	0x0500000f


	//   ....[171]....
        /*0e5c*/ 	.word	0x0500000f


	//   ....[172]....
        /*0e60*/ 	.word	0x0500000f


	//   ....[173]....
        /*0e64*/ 	.word	0x0500000f


	//   ....[174]....
        /*0e68*/ 	.word	0x0500000f


	//   ....[175]....
        /*0e6c*/ 	.word	0x0500000f


	//   ....[176]....
        /*0e70*/ 	.word	0x0500000f


	//   ....[177]....
        /*0e74*/ 	.word	0x0500000f


	//   ....[178]....
        /*0e78*/ 	.word	0x0500000f


	//   ....[179]....
        /*0e7c*/ 	.word	0x0500000f


	//   ....[180]....
        /*0e80*/ 	.word	0x0500000f


	//   ....[181]....
        /*0e84*/ 	.word	0x0500000f


	//   ....[182]....
        /*0e88*/ 	.word	0x0500000f


	//   ....[183]....
        /*0e8c*/ 	.word	0x0500000f


	//   ....[184]....
        /*0e90*/ 	.word	0x0500000f


	//   ....[185]....
        /*0e94*/ 	.word	0x0500000f


	//   ....[186]....
        /*0e98*/ 	.word	0x0500000f


	//   ....[187]....
        /*0e9c*/ 	.word	0x0500000f


	//   ....[188]....
        /*0ea0*/ 	.word	0x0500000f


	//   ....[189]....
        /*0ea4*/ 	.word	0x0500000f


	//   ....[190]....
        /*0ea8*/ 	.word	0x0500000f


	//   ....[191]....
        /*0eac*/ 	.word	0x0500000f


	//   ....[192]....
        /*0eb0*/ 	.word	0x0500000f


	//   ....[193]....
        /*0eb4*/ 	.word	0x0500000f


	//   ....[194]....
        /*0eb8*/ 	.word	0x0500000f


	//   ....[195]....
        /*0ebc*/ 	.word	0x0500000f


	//   ....[196]....
        /*0ec0*/ 	.word	0x0500000f


	//   ....[197]....
        /*0ec4*/ 	.word	0x0500000f


	//   ....[198]....
        /*0ec8*/ 	.word	0x0500000f


	//   ....[199]....
        /*0ecc*/ 	.word	0x0500000f


	//   ....[200]....
        /*0ed0*/ 	.word	0x0500000f


	//   ....[201]....
        /*0ed4*/ 	.word	0x0500000f


	//   ....[202]....
        /*0ed8*/ 	.word	0x0500000f


	//   ....[203]....
        /*0edc*/ 	.word	0x0500000f


	//   ....[204]....
        /*0ee0*/ 	.word	0x0500000f


	//   ....[205]....
        /*0ee4*/ 	.word	0x0500000f


	//   ....[206]....
        /*0ee8*/ 	.word	0x0500000f


	//   ....[207]....
        /*0eec*/ 	.word	0x0500000f


	//   ....[208]....
        /*0ef0*/ 	.word	0x0500000f


	//----- nvinfo : EIATTR_COOP_GROUP_INSTR_OFFSETS
	.align		4
.L_645:
        /*0ef4*/ 	.byte	0x04, 0x28
        /*0ef6*/ 	.short	(.L_647 - .L_646)


	//   ....[0]....
.L_646:
        /*0ef8*/ 	.word	0x00000060


	//   ....[1]....
        /*0efc*/ 	.word	0x00000190


	//   ....[2]....
        /*0f00*/ 	.word	0x00000250


	//   ....[3]....
        /*0f04*/ 	.word	0x00000420


	//   ....[4]....
        /*0f08*/ 	.word	0x00000580


	//   ....[5]....
        /*0f0c*/ 	.word	0x000006a0


	//   ....[6]....
        /*0f10*/ 	.word	0x00000800


	//   ....[7]....
        /*0f14*/ 	.word	0x00006040


	//   ....[8]....
        /*0f18*/ 	.word	0x00006810


	//   ....[9]....
        /*0f1c*/ 	.word	0x00006820


	//   ....[10]....
        /*0f20*/ 	.word	0x00006830


	//   ....[11]....
        /*0f24*/ 	.word	0x00006840


	//   ....[12]....
        /*0f28*/ 	.word	0x00006b70


	//   ....[13]....
        /*0f2c*/ 	.word	0x00006b80


	//   ....[14]....
        /*0f30*/ 	.word	0x00006b90


	//   ....[15]....
        /*0f34*/ 	.word	0x00006ba0


	//   ....[16]....
        /*0f38*/ 	.word	0x00007e70


	//   ....[17]....
        /*0f3c*/ 	.word	0x00007e80


	//   ....[18]....
        /*0f40*/ 	.word	0x00007e90


	//   ....[19]....
        /*0f44*/ 	.word	0x00007ea0


	//   ....[20]....
        /*0f48*/ 	.word	0x00007f90


	//   ....[21]....
        /*0f4c*/ 	.word	0x00007fa0


	//   ....[22]....
        /*0f50*/ 	.word	0x00008050


	//   ....[23]....
        /*0f54*/ 	.word	0x00008090


	//   ....[24]....
        /*0f58*/ 	.word	0x0000a350


	//   ....[25]....
        /*0f5c*/ 	.word	0x0000a830


	//   ....[26]....
        /*0f60*/ 	.word	0x0000a840


	//   ....[27]....
        /*0f64*/ 	.word	0x0000a860


	//   ....[28]....
        /*0f68*/ 	.word	0x0000ae10


	//   ....[29]....
        /*0f6c*/ 	.word	0x0000ae30


	//   ....[30]....
        /*0f70*/ 	.word	0x0000cb10


	//   ....[31]....
        /*0f74*/ 	.word	0x0000cba0


	//   ....[32]....
        /*0f78*/ 	.word	0x0000d060


	//   ....[33]....
        /*0f7c*/ 	.word	0x0000d080


	//   ....[34]....
        /*0f80*/ 	.word	0x0000d7d0


	//   ....[35]....
        /*0f84*/ 	.word	0x0000d7f0


	//   ....[36]....
        /*0f88*/ 	.word	0x0000fbf0


	//   ....[37]....
        /*0f8c*/ 	.word	0x0000fc10


	//   ....[38]....
        /*0f90*/ 	.word	0x00010020


	//   ....[39]....
        /*0f94*/ 	.word	0x00010040


	//   ....[40]....
        /*0f98*/ 	.word	0x000114d0


	//   ....[41]....
        /*0f9c*/ 	.word	0x00011520


	//   ....[42]....
        /*0fa0*/ 	.word	0x00011590


	//   ....[43]....
        /*0fa4*/ 	.word	0x000115c0


	//   ....[44]....
        /*0fa8*/ 	.word	0x000133c0


	//   ....[45]....
        /*0fac*/ 	.word	0x00013400


	//   ....[46]....
        /*0fb0*/ 	.word	0x00013460


	//   ....[47]....
        /*0fb4*/ 	.word	0x000134a0


	//   ....[48]....
        /*0fb8*/ 	.word	0x00013a80


	//   ....[49]....
        /*0fbc*/ 	.word	0x00013ab0


	//   ....[50]....
        /*0fc0*/ 	.word	0x00013bf0


	//   ....[51]....
        /*0fc4*/ 	.word	0x00013c10


	//   ....[52]....
        /*0fc8*/ 	.word	0x00013d50


	//   ....[53]....
        /*0fcc*/ 	.word	0x00013d70


	//   ....[54]....
        /*0fd0*/ 	.word	0x00013ec0


	//   ....[55]....
        /*0fd4*/ 	.word	0x00013ee0


	//   ....[56]....
        /*0fd8*/ 	.word	0x000147f0


	//   ....[57]....
        /*0fdc*/ 	.word	0x00014800


	//   ....[58]....
        /*0fe0*/ 	.word	0x00014a20


	//   ....[59]....
        /*0fe4*/ 	.word	0x00014a30


	//   ....[60]....
        /*0fe8*/ 	.word	0x00014c40


	//   ....[61]....
        /*0fec*/ 	.word	0x00014c50


	//   ....[62]....
        /*0ff0*/ 	.word	0x00014e60


	//   ....[63]....
        /*0ff4*/ 	.word	0x00014e70


	//   ....[64]....
        /*0ff8*/ 	.word	0x000150e0


	//   ....[65]....
        /*0ffc*/ 	.word	0x000152c0


	//   ....[66]....
        /*1000*/ 	.word	0x000152f0


	//   ....[67]....
        /*1004*/ 	.word	0x00015320


	//   ....[68]....
        /*1008*/ 	.word	0x00015350


	//   ....[69]....
        /*100c*/ 	.word	0x00015380


	//   ....[70]....
        /*1010*/ 	.word	0x000153b0


	//   ....[71]....
        /*1014*/ 	.word	0x00015520


	//   ....[72]....
        /*1018*/ 	.word	0x00015550


	//   ....[73]....
        /*101c*/ 	.word	0x00015580


	//   ....[74]....
        /*1020*/ 	.word	0x000155b0


	//   ....[75]....
        /*1024*/ 	.word	0x000155e0


	//   ....[76]....
        /*1028*/ 	.word	0x00015610


	//   ....[77]....
        /*102c*/ 	.word	0x000156b0


	//   ....[78]....
        /*1030*/ 	.word	0x00015710


	//   ....[79]....
        /*1034*/ 	.word	0x000157a0


	//   ....[80]....
        /*1038*/ 	.word	0x00016630


	//   ....[81]....
        /*103c*/ 	.word	0x000180d0


	//   ....[82]....
        /*1040*/ 	.word	0x00018c60


	//   ....[83]....
        /*1044*/ 	.word	0x00018c80


	//   ....[84]....
        /*1048*/ 	.word	0x00018cb0


	//   ....[85]....
        /*104c*/ 	.word	0x00018cd0


	//   ....[86]....
        /*1050*/ 	.word	0x00018d80


	//   ....[87]....
        /*1054*/ 	.word	0x00018e10


	//   ....[88]....
        /*1058*/ 	.word	0x00018e40


	//   ....[89]....
        /*105c*/ 	.word	0x00018ec0


	//   ....[90]....
        /*1060*/ 	.word	0x00018ef0


	//   ....[91]....
        /*1064*/ 	.word	0x00018f70


	//   ....[92]....
        /*1068*/ 	.word	0x00018fa0


	//   ....[93]....
        /*106c*/ 	.word	0x00019020


	//   ....[94]....
        /*1070*/ 	.word	0x00019050


	//   ....[95]....
        /*1074*/ 	.word	0x000190b0


	//   ....[96]....
        /*1078*/ 	.word	0x000190c0


	//   ....[97]....
        /*107c*/ 	.word	0x00019130


	//   ....[98]....
        /*1080*/ 	.word	0x00019850


	//   ....[99]....
        /*1084*/ 	.word	0x00019870


	//   ....[100]....
        /*1088*/ 	.word	0x00019890


	//   ....[101]....
        /*108c*/ 	.word	0x00019940


	//   ....[102]....
        /*1090*/ 	.word	0x00019a00


	//   ....[103]....
        /*1094*/ 	.word	0x00019a10


	//   ....[104]....
        /*1098*/ 	.word	0x00019ad0


	//   ....[105]....
        /*109c*/ 	.word	0x00019ae0


	//   ....[106]....
        /*10a0*/ 	.word	0x00019b80


	//   ....[107]....
        /*10a4*/ 	.word	0x00019b90


	//   ....[108]....
        /*10a8*/ 	.word	0x00019c40


	//   ....[109]....
        /*10ac*/ 	.word	0x00019c50


	//   ....[110]....
        /*10b0*/ 	.word	0x00019d00


	//   ....[111]....
        /*10b4*/ 	.word	0x00019d10


	//   ....[112]....
        /*10b8*/ 	.word	0x00019d80


	//   ....[113]....
        /*10bc*/ 	.word	0x00019dd0


	//   ....[114]....
        /*10c0*/ 	.word	0x0001cac0


	//   ....[115]....
        /*10c4*/ 	.word	0x0001caf0


	//   ....[116]....
        /*10c8*/ 	.word	0x0001cb30


	//   ....[117]....
        /*10cc*/ 	.word	0x0001cb60


	//   ....[118]....
        /*10d0*/ 	.word	0x0001cb90


	//   ....[119]....
        /*10d4*/ 	.word	0x0001cbc0


	//   ....[120]....
        /*10d8*/ 	.word	0x0001cbf0


	//   ....[121]....
        /*10dc*/ 	.word	0x0001cc20


	//   ....[122]....
        /*10e0*/ 	.word	0x0001cda0


	//   ....[123]....
        /*10e4*/ 	.word	0x0001cdd0


	//   ....[124]....
        /*10e8*/ 	.word	0x0001ce00


	//   ....[125]....
        /*10ec*/ 	.word	0x0001ce30


	//   ....[126]....
        /*10f0*/ 	.word	0x0001ce60


	//   ....[127]....
        /*10f4*/ 	.word	0x0001ce90


	//   ....[128]....
        /*10f8*/ 	.word	0x0001cf50


	//   ....[129]....
        /*10fc*/ 	.word	0x0001cf70


	//   ....[130]....
        /*1100*/ 	.word	0x0001cfe0


	//   ....[131]....
        /*1104*/ 	.word	0x0001d6a0


	//   ....[132]....
        /*1108*/ 	.word	0x0001db30


	//   ....[133]....
        /*110c*/ 	.word	0x0001dbd0


	//   ....[134]....
        /*1110*/ 	.word	0x0001dc60


	//   ....[135]....
        /*1114*/ 	.word	0x0001dcb0


	//   ....[136]....
        /*1118*/ 	.word	0x0001dd00


	//   ....[137]....
        /*111c*/ 	.word	0x0001dd90


	//   ....[138]....
        /*1120*/ 	.word	0x0001de20


	//   ....[139]....
        /*1124*/ 	.word	0x0001de70


	//   ....[140]....
        /*1128*/ 	.word	0x0001dec0


	//   ....[141]....
        /*112c*/ 	.word	0x0001dfb0


	//   ....[142]....
        /*1130*/ 	.word	0x0001e060


	//   ....[143]....
        /*1134*/ 	.word	0x0001e0b0


	//   ....[144]....
        /*1138*/ 	.word	0x0001e100


	//   ....[145]....
        /*113c*/ 	.word	0x0001e230


	//   ....[146]....
        /*1140*/ 	.word	0x0001e300


	//   ....[147]....
        /*1144*/ 	.word	0x0001e420


	//   ....[148]....
        /*1148*/ 	.word	0x0001e4a0


	//   ....[149]....
        /*114c*/ 	.word	0x0001e7d0


	//   ....[150]....
        /*1150*/ 	.word	0x0001e820


	//   ....[151]....
        /*1154*/ 	.word	0x0001e8b0


	//   ....[152]....
        /*1158*/ 	.word	0x0001e940


	//   ....[153]....
        /*115c*/ 	.word	0x0001e9d0


	//   ....[154]....
        /*1160*/ 	.word	0x0001ea60


	//   ....[155]....
        /*1164*/ 	.word	0x0001eaf0


	//   ....[156]....
        /*1168*/ 	.word	0x0001eb80


	//   ....[157]....
        /*116c*/ 	.word	0x0001ec40


	//   ....[158]....
        /*1170*/ 	.word	0x0001ef30


	//   ....[159]....
        /*1174*/ 	.word	0x0001f0b0


	//   ....[160]....
        /*1178*/ 	.word	0x0001f120


	//   ....[161]....
        /*117c*/ 	.word	0x0001f180


	//   ....[162]....
        /*1180*/ 	.word	0x0001f1e0


	//   ....[163]....
        /*1184*/ 	.word	0x0001f2b0


	//   ....[164]....
        /*1188*/ 	.word	0x0001f370


	//   ....[165]....
        /*118c*/ 	.word	0x0001f480


	//   ....[166]....
        /*1190*/ 	.word	0x0001f520


	//   ....[167]....
        /*1194*/ 	.word	0x0001f5f0


	//   ....[168]....
        /*1198*/ 	.word	0x0001f690


	//   ....[169]....
        /*119c*/ 	.word	0x0001f760


	//   ....[170]....
        /*11a0*/ 	.word	0x0001f800


	//   ....[171]....
        /*11a4*/ 	.word	0x0001f8d0


	//   ....[172]....
        /*11a8*/ 	.word	0x0001f970


	//   ....[173]....
        /*11ac*/ 	.word	0x0001fa20


	//   ....[174]....
        /*11b0*/ 	.word	0x0001fb00


	//   ....[175]....
        /*11b4*/ 	.word	0x0001fd50


	//   ....[176]....
        /*11b8*/ 	.word	0x0001fe20


	//   ....[177]....
        /*11bc*/ 	.word	0x0001fef0


	//   ....[178]....
        /*11c0*/ 	.word	0x0001ff60


	//   ....[179]....
        /*11c4*/ 	.word	0x00020070


	//   ....[180]....
        /*11c8*/ 	.word	0x00020160


	//   ....[181]....
        /*11cc*/ 	.word	0x000201f0


	//   ....[182]....
        /*11d0*/ 	.word	0x000202e0


	//   ....[183]....
        /*11d4*/ 	.word	0x00020370


	//   ....[184]....
        /*11d8*/ 	.word	0x00020460


	//   ....[185]....
        /*11dc*/ 	.word	0x000204f0


	//   ....[186]....
        /*11e0*/ 	.word	0x000205d0


	//   ....[187]....
        /*11e4*/ 	.word	0x00020700


	//   ....[188]....
        /*11e8*/ 	.word	0x00020750


	//   ....[189]....
        /*11ec*/ 	.word	0x000207b0


	//   ....[190]....
        /*11f0*/ 	.word	0x00020850


	//   ....[191]....
        /*11f4*/ 	.word	0x00020bf0


	//   ....[192]....
        /*11f8*/ 	.word	0x00020c90


	//   ....[193]....
        /*11fc*/ 	.word	0x00020db0


	//   ....[194]....
        /*1200*/ 	.word	0x00020e30


	//   ....[195]....
        /*1204*/ 	.word	0x00020eb0


	//   ....[196]....
        /*1208*/ 	.word	0x00020f30


	//   ....[197]....
        /*120c*/ 	.word	0x00020fb0


	//   ....[198]....
        /*1210*/ 	.word	0x00021040


	//   ....[199]....
        /*1214*/ 	.word	0x000210e0


	//   ....[200]....
        /*1218*/ 	.word	0x00021190


	//   ....[201]....
        /*121c*/ 	.word	0x00021210


	//   ....[202]....
        /*1220*/ 	.word	0x00021290


	//   ....[203]....
        /*1224*/ 	.word	0x00021310


	//   ....[204]....
        /*1228*/ 	.word	0x000213a0


	//   ....[205]....
        /*122c*/ 	.word	0x00021420


	//   ....[206]....
        /*1230*/ 	.word	0x000214c0


	//   ....[207]....
        /*1234*/ 	.word	0x00021550


	//   ....[208]....
        /*1238*/ 	.word	0x00021680


	//----- nvinfo : EIATTR_REG_RECONFIG
	.align		4
.L_647:
        /*123c*/ 	.byte	0x01, 0x54
	.zero		2


	//----- nvinfo : EIATTR_SYSCALL_OFFSETS
	.align		4
        /*1240*/ 	.byte	0x04, 0x46
        /*1242*/ 	.short	(.L_649 - .L_648)


	//   ....[0]....
.L_648:
        /*1244*/ 	.word	0x00001a50


	//   ....[1]....
        /*1248*/ 	.word	0x00001ba0


	//   ....[2]....
        /*124c*/ 	.word	0x00006230


	//   ....[3]....
        /*1250*/ 	.word	0x00006550


	//   ....[4]....
        /*1254*/ 	.word	0x00017cd0


	//   ....[5]....
        /*1258*/ 	.word	0x00017e30


	//   ....[6]....
        /*125c*/ 	.word	0x00017f30


	//   ....[7]....
        /*1260*/ 	.word	0x00018840


	//   ....[8]....
        /*1264*/ 	.word	0x00019450


	//----- nvinfo : EIATTR_MBARRIER_INSTR_OFFSETS
	.align		4
.L_649:
        /*1268*/ 	.byte	0x04, 0x39
        /*126a*/ 	.short	(.L_651 - .L_650)


	//   ....[0]....
.L_650:
        /*126c*/ 	.word	0x000002c0
        /*1270*/ 	.word	0x000000ff
        /*1274*/ 	.word	0x00032400
        /*1278*/ 	.short	0x0100
        /*127a*/ 	.byte	0x08
	.zero		1


	//   ....[1]....
        /*127c*/ 	.word	0x000002d0
        /*1280*/ 	.word	0x000000ff
        /*1284*/ 	.word	0x00032410
        /*1288*/ 	.short	0x0100
        /*128a*/ 	.byte	0x08
	.zero		1


	//   ....[2]....
        /*128c*/ 	.word	0x000002e0
        /*1290*/ 	.word	0x000000ff
        /*1294*/ 	.word	0x00032420
        /*1298*/ 	.short	0x0100
        /*129a*/ 	.byte	0x08
	.zero		1


	//   ....[3]....
        /*129c*/ 	.word	0x000003d0
        /*12a0*/ 	.word	0x000000ff
        /*12a4*/ 	.word	0x00032430
        /*12a8*/ 	.short	0x0100
        /*12aa*/ 	.byte	0x08
	.zero		1


	//   ....[4]....
        /*12ac*/ 	.word	0x000003e0
        /*12b0*/ 	.word	0x000000ff
        /*12b4*/ 	.word	0x00032440
        /*12b8*/ 	.short	0x0100
        /*12ba*/ 	.byte	0x08
	.zero		1


	//   ....[5]....
        /*12bc*/ 	.word	0x000003f0
        /*12c0*/ 	.word	0x000000ff
        /*12c4*/ 	.word	0x00032438
        /*12c8*/ 	.short	0x0100
        /*12ca*/ 	.byte	0x08
	.zero		1


	//   ....[6]....
        /*12cc*/ 	.word	0x00000400
        /*12d0*/ 	.word	0x000000ff
        /*12d4*/ 	.word	0x00032448
        /*12d8*/ 	.short	0x0100
        /*12da*/ 	.byte	0x08
	.zero		1


	//   ....[7]....
        /*12dc*/ 	.word	0x00000530
        /*12e0*/ 	.word	0x000000ff
        /*12e4*/ 	.word	0x00032450
        /*12e8*/ 	.short	0x0100
        /*12ea*/ 	.byte	0x08
	.zero		1


	//   ....[8]....
        /*12ec*/ 	.word	0x00000540
        /*12f0*/ 	.word	0x000000ff
        /*12f4*/ 	.word	0x00032460
        /*12f8*/ 	.short	0x0100
        /*12fa*/ 	.byte	0x08
	.zero		1


	//   ....[9]....
        /*12fc*/ 	.word	0x00000550
        /*1300*/ 	.word	0x000000ff
        /*1304*/ 	.word	0x00032458
        /*1308*/ 	.short	0x0100
        /*130a*/ 	.byte	0x08
	.zero		1


	//   ....[10]....
        /*130c*/ 	.word	0x00000560
        /*1310*/ 	.word	0x000000ff
        /*1314*/ 	.word	0x00032468
        /*1318*/ 	.short	0x0100
        /*131a*/ 	.byte	0x08
	.zero		1


	//   ....[11]....
        /*131c*/ 	.word	0x00000650
        /*1320*/ 	.word	0x000000ff
        /*1324*/ 	.word	0x00032470
        /*1328*/ 	.short	0x0100
        /*132a*/ 	.byte	0x06
	.zero		1


	//   ....[12]....
        /*132c*/ 	.word	0x00000660
        /*1330*/ 	.word	0x000000ff
        /*1334*/ 	.word	0x00032480
        /*1338*/ 	.short	0x0100
        /*133a*/ 	.byte	0x06
	.zero		1


	//   ....[13]....
        /*133c*/ 	.word	0x00000670
        /*1340*/ 	.word	0x000000ff
        /*1344*/ 	.word	0x00032478
        /*1348*/ 	.short	0x0100
        /*134a*/ 	.byte	0x06
	.zero		1


	//   ....[14]....
        /*134c*/ 	.word	0x00000680
        /*1350*/ 	.word	0x000000ff
        /*1354*/ 	.word	0x00032488
        /*1358*/ 	.short	0x0100
        /*135a*/ 	.byte	0x06
	.zero		1


	//   ....[15]....
        /*135c*/ 	.word	0x000007b0
        /*1360*/ 	.word	0x000000ff
        /*1364*/ 	.word	0x00032490
        /*1368*/ 	.short	0x0100
        /*136a*/ 	.byte	0x08
	.zero		1


	//   ....[16]....
        /*136c*/ 	.word	0x000007c0
        /*1370*/ 	.word	0x000000ff
        /*1374*/ 	.word	0x000324a0
        /*1378*/ 	.short	0x0100
        /*137a*/ 	.byte	0x08
	.zero		1


	//   ....[17]....
        /*137c*/ 	.word	0x000007d0
        /*1380*/ 	.word	0x000000ff
        /*1384*/ 	.word	0x00032498
        /*1388*/ 	.short	0x0100
        /*138a*/ 	.byte	0x08
	.zero		1


	//   ....[18]....
        /*138c*/ 	.word	0x000007e0
        /*1390*/ 	.word	0x000000ff
        /*1394*/ 	.word	0x000324a8
        /*1398*/ 	.short	0x0100
        /*139a*/ 	.byte	0x08
	.zero		1


	//   ....[19]....
        /*139c*/ 	.word	0x00000910
        /*13a0*/ 	.word	0x000000ff
        /*13a4*/ 	.word	0x000324b0
        /*13a8*/ 	.short	0x0100
        /*13aa*/ 	.byte	0x08
	.zero		1


	//   ....[20]....
        /*13ac*/ 	.word	0x00000920
        /*13b0*/ 	.word	0x000000ff
        /*13b4*/ 	.word	0x000324c0
        /*13b8*/ 	.short	0x0100
        /*13ba*/ 	.byte	0x08
	.zero		1


	//   ....[21]....
        /*13bc*/ 	.word	0x00000930
        /*13c0*/ 	.word	0x000000ff
        /*13c4*/ 	.word	0x000324b8
        /*13c8*/ 	.short	0x0100
        /*13ca*/ 	.byte	0x08
	.zero		1


	//   ....[22]....
        /*13cc*/ 	.word	0x00000940
        /*13d0*/ 	.word	0x000000ff
        /*13d4*/ 	.word	0x000324c8
        /*13d8*/ 	.short	0x0100
        /*13da*/ 	.byte	0x08
	.zero		1


	//   ....[23]....
        /*13dc*/ 	.word	0x00002eb0
        /*13e0*/ 	.word	0x00000060
        /*13e4*/ 	.word	0x00032490
        /*13e8*/ 	.short	0x010a
        /*13ea*/ 	.byte	0x3f
	.zero		1


	//   ....[24]....
        /*13ec*/ 	.word	0x00004010
        /*13f0*/ 	.word	0x00000060
        /*13f4*/ 	.word	0x00032490
        /*13f8*/ 	.short	0x010a
        /*13fa*/ 	.byte	0x3f
	.zero		1


	//   ....[25]....
        /*13fc*/ 	.word	0x00005120
        /*1400*/ 	.word	0x00000060
        /*1404*/ 	.word	0x00032490
        /*1408*/ 	.short	0x010a
        /*140a*/ 	.byte	0x3f
	.zero		1


	//   ....[26]....
        /*140c*/ 	.word	0x00005340
        /*1410*/ 	.word	0x00000020
        /*1414*/ 	.word	0x00000000
        /*1418*/ 	.short	0x0101
        /*141a*/ 	.byte	0x3f
	.zero		1


	//   ....[27]....
        /*141c*/ 	.word	0x00005380
        /*1420*/ 	.word	0x00000060
        /*1424*/ 	.word	0x000324b0
        /*1428*/ 	.short	0x010a
        /*142a*/ 	.byte	0x3f
	.zero		1


	//   ....[28]....
        /*142c*/ 	.word	0x000059e0
        /*1430*/ 	.word	0x00000060
        /*1434*/ 	.word	0x00000000
        /*1438*/ 	.short	0x0101
        /*143a*/ 	.byte	0x3f
	.zero		1


	//   ....[29]....
        /*143c*/ 	.word	0x000062d0
        /*1440*/ 	.word	0x00000013
        /*1444*/ 	.word	0x00032400
        /*1448*/ 	.short	0x010a
        /*144a*/ 	.byte	0x3f
	.zero		1


	//   ....[30]....
        /*144c*/ 	.word	0x00006320
        /*1450*/ 	.word	0x00000013
        /*1454*/ 	.word	0x00032400
        /*1458*/ 	.short	0x010a
        /*145a*/ 	.byte	0x3f
	.zero		1


	//   ....[31]....
        /*145c*/ 	.word	0x00006e20
        /*1460*/ 	.word	0x00000013
        /*1464*/ 	.word	0x00032400
        /*1468*/ 	.short	0x010a
        /*146a*/ 	.byte	0x3f
	.zero		1


	//   ....[32]....
        /*146c*/ 	.word	0x00008310
        /*1470*/ 	.word	0x00000013
        /*1474*/ 	.word	0x00032400
        /*1478*/ 	.short	0x010a
        /*147a*/ 	.byte	0x3f
	.zero		1


	//   ....[33]....
        /*147c*/ 	.word	0x00009240
        /*1480*/ 	.word	0x000000ae
        /*1484*/ 	.word	0x00032430
        /*1488*/ 	.short	0x010a
        /*148a*/ 	.byte	0x3f
	.zero		1


	//   ....[34]....
        /*148c*/ 	.word	0x000092d0
        /*1490*/ 	.word	0x000000ae
        /*1494*/ 	.word	0x00032430
        /*1498*/ 	.short	0x010a
        /*149a*/ 	.byte	0x3f
	.zero		1


	//   ....[35]....
        /*149c*/ 	.word	0x000095f0
        /*14a0*/ 	.word	0x00000013
        /*14a4*/ 	.word	0x00032410
        /*14a8*/ 	.short	0x010a
        /*14aa*/ 	.byte	0x3f
	.zero		1


	//   ....[36]....
        /*14ac*/ 	.word	0x00009640
        /*14b0*/ 	.word	0x000000ae
        /*14b4*/ 	.word	0x00032450
        /*14b8*/ 	.short	0x010a
        /*14ba*/ 	.byte	0x3f
	.zero		1


	//   ....[37]....
        /*14bc*/ 	.word	0x000096c0
        /*14c0*/ 	.word	0x000000ae
        /*14c4*/ 	.word	0x00032450
        /*14c8*/ 	.short	0x010a
        /*14ca*/ 	.byte	0x3f
	.zero		1


	//   ....[38]....
        /*14cc*/ 	.word	0x0000b0e0
        /*14d0*/ 	.word	0x00000018
        /*14d4*/ 	.word	0x00000000
        /*14d8*/ 	.short	0x0101
        /*14da*/ 	.byte	0x3f
	.zero		1


	//   ....[39]....
        /*14dc*/ 	.word	0x0000bc80
        /*14e0*/ 	.word	0x000000ae
        /*14e4*/ 	.word	0x00000000
        /*14e8*/ 	.short	0x0101
        /*14ea*/ 	.byte	0x3f
	.zero		1


	//   ....[40]....
        /*14ec*/ 	.word	0x0000bd70
        /*14f0*/ 	.word	0x000000cd
        /*14f4*/ 	.word	0x00032430
        /*14f8*/ 	.short	0x010a
        /*14fa*/ 	.byte	0x3f
	.zero		1


	//   ....[41]....
        /*14fc*/ 	.word	0x0000bde0
        /*1500*/ 	.word	0x000000cd
        /*1504*/ 	.word	0x00032430
        /*1508*/ 	.short	0x010a
        /*150a*/ 	.byte	0x3f
	.zero		1


	//   ....[42]....
        /*150c*/ 	.word	0x0000c070
        /*1510*/ 	.word	0x000000cd
        /*1514*/ 	.word	0x00032450
        /*1518*/ 	.short	0x010a
        /*151a*/ 	.byte	0x3f
	.zero		1


	//   ....[43]....
        /*151c*/ 	.word	0x0000c0c0
        /*1520*/ 	.word	0x000000cd
        /*1524*/ 	.word	0x00032450
        /*1528*/ 	.short	0x010a
        /*152a*/ 	.byte	0x3f
	.zero		1


	//   ....[44]....
        /*152c*/ 	.word	0x0000df00
        /*1530*/ 	.word	0x000000cf
        /*1534*/ 	.word	0x00000000
        /*1538*/ 	.short	0x0101
        /*153a*/ 	.byte	0x3f
	.zero		1


	//   ....[45]....
        /*153c*/ 	.word	0x0000ec90
        /*1540*/ 	.word	0x000000cd
        /*1544*/ 	.word	0x00000000
        /*1548*/ 	.short	0x0101
        /*154a*/ 	.byte	0x3f
	.zero		1


	//   ....[46]....
        /*154c*/ 	.word	0x0000eda0
        /*1550*/ 	.word	0x000000d7
        /*1554*/ 	.word	0x00032430
        /*1558*/ 	.short	0x010a
        /*155a*/ 	.byte	0x3f
	.zero		1


	//   ....[47]....
        /*155c*/ 	.word	0x0000ee10
        /*1560*/ 	.word	0x000000d7
        /*1564*/ 	.word	0x00032430
        /*1568*/ 	.short	0x010a
        /*156a*/ 	.byte	0x3f
	.zero		1


	//   ....[48]....
        /*156c*/ 	.word	0x0000f0c0
        /*1570*/ 	.word	0x000000d7
        /*1574*/ 	.word	0x00032450
        /*1578*/ 	.short	0x010a
        /*157a*/ 	.byte	0x3f
	.zero		1


	//   ....[49]....
        /*157c*/ 	.word	0x0000f110
        /*1580*/ 	.word	0x000000d7
        /*1584*/ 	.word	0x00032450
        /*1588*/ 	.short	0x010a
        /*158a*/ 	.byte	0x3f
	.zero		1


	//   ....[50]....
        /*158c*/ 	.word	0x000106e0
        /*1590*/ 	.word	0x00000098
        /*1594*/ 	.word	0x00000000
        /*1598*/ 	.short	0x0101
        /*159a*/ 	.byte	0x3f
	.zero		1


	//   ....[51]....
        /*159c*/ 	.word	0x00011490
        /*15a0*/ 	.word	0x000000d7
        /*15a4*/ 	.word	0x00000000
        /*15a8*/ 	.short	0x0101
        /*15aa*/ 	.byte	0x3f
	.zero		1


	//   ....[52]....
        /*15ac*/ 	.word	0x00013a70
        /*15b0*/ 	.word	0x00000000
        /*15b4*/ 	.word	0x00000000
        /*15b8*/ 	.short	0x0101
        /*15ba*/ 	.byte	0x3f
	.zero		1


	//   ....[53]....
        /*15bc*/ 	.word	0x00016720
        /*15c0*/ 	.word	0x00000005
        /*15c4*/ 	.word	0x00032420
        /*15c8*/ 	.short	0x010a
        /*15ca*/ 	.byte	0x3f
	.zero		1


	//   ....[54]....
        /*15cc*/ 	.word	0x00016810
        /*15d0*/ 	.word	0x00000003
        /*15d4*/ 	.word	0x000324a0
        /*15d8*/ 	.short	0x010a
        /*15da*/ 	.byte	0x3f
	.zero		1


	//   ....[55]....
        /*15dc*/ 	.word	0x00016a60
        /*15e0*/ 	.word	0x00000003
        /*15e4*/ 	.word	0x000324c0
        /*15e8*/ 	.short	0x010a
        /*15ea*/ 	.byte	0x3f
	.zero		1


	//   ....[56]....
        /*15ec*/ 	.word	0x00017120
        /*15f0*/ 	.word	0x00000004
        /*15f4*/ 	.word	0x000324a0
        /*15f8*/ 	.short	0x010a
        /*15fa*/ 	.byte	0x3f
	.zero		1


	//   ....[57]....
        /*15fc*/ 	.word	0x00017360
        /*1600*/ 	.word	0x00000004
        /*1604*/ 	.word	0x000324c0
        /*1608*/ 	.short	0x010a
        /*160a*/ 	.byte	0x3f
	.zero		1


	//   ....[58]....
        /*160c*/ 	.word	0x00018380
        /*1610*/ 	.word	0x00000000
        /*1614*/ 	.word	0x00032440
        /*1618*/ 	.short	0x010a
        /*161a*/ 	.byte	0x3f
	.zero		1


	//   ....[59]....
        /*161c*/ 	.word	0x000191f0
        /*1620*/ 	.word	0x00000008
        /*1624*/ 	.word	0x00032400
        /*1628*/ 	.short	0x0107
        /*162a*/ 	.byte	0x3f
	.zero		1


	//   ....[60]....
        /*162c*/ 	.word	0x00019290
        /*1630*/ 	.word	0x00000002
        /*1634*/ 	.word	0x00032400
        /*1638*/ 	.short	0x0101
        /*163a*/ 	.byte	0x3f
	.zero		1


	//   ....[61]....
        /*163c*/ 	.word	0x00019ef0
        /*1640*/ 	.word	0x00000008
        /*1644*/ 	.word	0x00032410
        /*1648*/ 	.short	0x0107
        /*164a*/ 	.byte	0x3f
	.zero		1


	//   ....[62]....
        /*164c*/ 	.word	0x00019ff0
        /*1650*/ 	.word	0x00000002
        /*1654*/ 	.word	0x00032410
        /*1658*/ 	.short	0x0101
        /*165a*/ 	.byte	0x3f
	.zero		1


	//   ....[63]....
        /*165c*/ 	.word	0x0001a010
        /*1660*/ 	.word	0x00000002
        /*1664*/ 	.word	0x00032420
        /*1668*/ 	.short	0x010a
        /*166a*/ 	.byte	0x3f
	.zero		1


	//   ....[64]....
        /*166c*/ 	.word	0x0001a120
        /*1670*/ 	.word	0x00000002
        /*1674*/ 	.word	0x00032460
        /*1678*/ 	.short	0x010a
        /*167a*/ 	.byte	0x3f
	.zero		1


	//   ....[65]....
        /*167c*/ 	.word	0x0001aa10
        /*1680*/ 	.word	0x00000002
        /*1684*/ 	.word	0x00032440
        /*1688*/ 	.short	0x010a
        /*168a*/ 	.byte	0x3f
	.zero		1


	//   ....[66]....
        /*168c*/ 	.word	0x0001ac70
        /*1690*/ 	.word	0x00000002
        /*1694*/ 	.word	0x00032460
        /*1698*/ 	.short	0x010a
        /*169a*/ 	.byte	0x3f
	.zero		1


	//   ....[67]....
        /*169c*/ 	.word	0x0001b4f0
        /*16a0*/ 	.word	0x00000003
        /*16a4*/ 	.word	0x00032440
        /*16a8*/ 	.short	0x010a
        /*16aa*/ 	.byte	0x3f
	.zero		1


	//   ....[68]....
        /*16ac*/ 	.word	0x0001b740
        /*16b0*/ 	.word	0x00000003
        /*16b4*/ 	.word	0x00032460
        /*16b8*/ 	.short	0x010a
        /*16ba*/ 	.byte	0x3f
	.zero		1


	//   ....[69]....
        /*16bc*/ 	.word	0x0001bf50
        /*16c0*/ 	.word	0x00000003
        /*16c4*/ 	.word	0x00032440
        /*16c8*/ 	.short	0x010a
        /*16ca*/ 	.byte	0x3f
	.zero		1


	//   ....[70]....
        /*16cc*/ 	.word	0x0001c1b0
        /*16d0*/ 	.word	0x00000003
        /*16d4*/ 	.word	0x00032460
        /*16d8*/ 	.short	0x010a
        /*16da*/ 	.byte	0x3f
	.zero		1


	//   ....[71]....
        /*16dc*/ 	.word	0x0001d620
        /*16e0*/ 	.word	0x00000000
        /*16e4*/ 	.word	0x00032420
        /*16e8*/ 	.short	0x010a
        /*16ea*/ 	.byte	0x3f
	.zero		1


	//   ....[72]....
        /*16ec*/ 	.word	0x0001d7d0
        /*16f0*/ 	.word	0x00000006
        /*16f4*/ 	.word	0x00000000
        /*16f8*/ 	.short	0x010a
        /*16fa*/ 	.byte	0x3f
	.zero		1


	//   ....[73]....
        /*16fc*/ 	.word	0x0001d840
        /*1700*/ 	.word	0x00000007
        /*1704*/ 	.word	0x00000000
        /*1708*/ 	.short	0x010a
        /*170a*/ 	.byte	0x3f
	.zero		1


	//   ....[74]....
        /*170c*/ 	.word	0x0001d8b0
        /*1710*/ 	.word	0x00000004
        /*1714*/ 	.word	0x00000000
        /*1718*/ 	.short	0x010a
        /*171a*/ 	.byte	0x3f
	.zero		1


	//   ....[75]....
        /*171c*/ 	.word	0x0001d8e0
        /*1720*/ 	.word	0x00000003
        /*1724*/ 	.word	0x00000000
        /*1728*/ 	.short	0x010a
        /*172a*/ 	.byte	0x3f
	.zero		1


	//   ....[76]....
        /*172c*/ 	.word	0x0001d940
        /*1730*/ 	.word	0x00000060
        /*1734*/ 	.word	0x00032490
        /*1738*/ 	.short	0x010a
        /*173a*/ 	.byte	0x3f
	.zero		1


	//   ....[77]....
        /*173c*/ 	.word	0x0001d990
        /*1740*/ 	.word	0x00000060
        /*1744*/ 	.word	0x00032490
        /*1748*/ 	.short	0x010a
        /*174a*/ 	.byte	0x3f
	.zero		1


	//   ....[78]....
        /*174c*/ 	.word	0x0001d9e0
        /*1750*/ 	.word	0x00000060
        /*1754*/ 	.word	0x00032490
        /*1758*/ 	.short	0x010a
        /*175a*/ 	.byte	0x3f
	.zero		1


	//   ....[79]....
        /*175c*/ 	.word	0x0001da30
        /*1760*/ 	.word	0x00000060
        /*1764*/ 	.word	0x000324b0
        /*1768*/ 	.short	0x010a
        /*176a*/ 	.byte	0x3f
	.zero		1


	//   ....[80]....
        /*176c*/ 	.word	0x0001def0
        /*1770*/ 	.word	0x00000013
        /*1774*/ 	.word	0x00032400
        /*1778*/ 	.short	0x010a
        /*177a*/ 	.byte	0x3f
	.zero		1


	//   ....[81]....
        /*177c*/ 	.word	0x0001e500
        /*1780*/ 	.word	0x00000013
        /*1784*/ 	.word	0x00032400
        /*1788*/ 	.short	0x010a
        /*178a*/ 	.byte	0x3f
	.zero		1


	//   ....[82]....
        /*178c*/ 	.word	0x0001e550
        /*1790*/ 	.word	0x000000ae
        /*1794*/ 	.word	0x00032430
        /*1798*/ 	.short	0x010a
        /*179a*/ 	.byte	0x3f
	.zero		1


	//   ....[83]....
        /*179c*/ 	.word	0x0001e5a0
        /*17a0*/ 	.word	0x00000013
        /*17a4*/ 	.word	0x00032410
        /*17a8*/ 	.short	0x010a
        /*17aa*/ 	.byte	0x3f
	.zero		1


	//   ....[84]....
        /*17ac*/ 	.word	0x0001e5f0
        /*17b0*/ 	.word	0x000000ae
        /*17b4*/ 	.word	0x00032450
        /*17b8*/ 	.short	0x010a
        /*17ba*/ 	.byte	0x3f
	.zero		1


	//   ....[85]....
        /*17bc*/ 	.word	0x0001e640
        /*17c0*/ 	.word	0x000000cd
        /*17c4*/ 	.word	0x00032430
        /*17c8*/ 	.short	0x010a
        /*17ca*/ 	.byte	0x3f
	.zero		1


	//   ....[86]....
        /*17cc*/ 	.word	0x0001e690
        /*17d0*/ 	.word	0x000000cd
        /*17d4*/ 	.word	0x00032450
        /*17d8*/ 	.short	0x010a
        /*17da*/ 	.byte	0x3f
	.zero		1


	//   ....[87]....
        /*17dc*/ 	.word	0x0001e6e0
        /*17e0*/ 	.word	0x000000d7
        /*17e4*/ 	.word	0x00032430
        /*17e8*/ 	.short	0x010a
        /*17ea*/ 	.byte	0x3f
	.zero		1


	//   ....[88]....
        /*17ec*/ 	.word	0x0001e730
        /*17f0*/ 	.word	0x000000d7
        /*17f4*/ 	.word	0x00032450
        /*17f8*/ 	.short	0x010a
        /*17fa*/ 	.byte	0x3f
	.zero		1


	//   ....[89]....
        /*17fc*/ 	.word	0x0001ed10
        /*1800*/ 	.word	0x00000004
        /*1804*/ 	.word	0x00032420
        /*1808*/ 	.short	0x010a
        /*180a*/ 	.byte	0x3f
	.zero		1


	//   ....[90]....
        /*180c*/ 	.word	0x0001ed60
        /*1810*/ 	.word	0x00000003
        /*1814*/ 	.word	0x000324a0
        /*1818*/ 	.short	0x010a
        /*181a*/ 	.byte	0x3f
	.zero		1


	//   ....[91]....
        /*181c*/ 	.word	0x0001edb0
        /*1820*/ 	.word	0x00000003
        /*1824*/ 	.word	0x000324c0
        /*1828*/ 	.short	0x010a
        /*182a*/ 	.byte	0x3f
	.zero		1


	//   ....[92]....
        /*182c*/ 	.word	0x0001ee00
        /*1830*/ 	.word	0x00000004
        /*1834*/ 	.word	0x000324a0
        /*1838*/ 	.short	0x010a
        /*183a*/ 	.byte	0x3f
	.zero		1


	//   ....[93]....
        /*183c*/ 	.word	0x0001ee50
        /*1840*/ 	.word	0x00000004
        /*1844*/ 	.word	0x000324c0
        /*1848*/ 	.short	0x010a
        /*184a*/ 	.byte	0x3f
	.zero		1


	//   ....[94]....
        /*184c*/ 	.word	0x0001eff0
        /*1850*/ 	.word	0x00000000
        /*1854*/ 	.word	0x00032440
        /*1858*/ 	.short	0x010a
        /*185a*/ 	.byte	0x3f
	.zero		1


	//   ....[95]....
        /*185c*/ 	.word	0x00020910
        /*1860*/ 	.word	0x00000002
        /*1864*/ 	.word	0x00032420
        /*1868*/ 	.short	0x010a
        /*186a*/ 	.byte	0x3f
	.zero		1


	//   ....[96]....
        /*186c*/ 	.word	0x00020960
        /*1870*/ 	.word	0x00000002
        /*1874*/ 	.word	0x00032460
        /*1878*/ 	.short	0x010a
        /*187a*/ 	.byte	0x3f
	.zero		1


	//   ....[97]....
        /*187c*/ 	.word	0x000209b0
        /*1880*/ 	.word	0x00000002
        /*1884*/ 	.word	0x00032440
        /*1888*/ 	.short	0x010a
        /*188a*/ 	.byte	0x3f
	.zero		1


	//   ....[98]....
        /*188c*/ 	.word	0x00020a00
        /*1890*/ 	.word	0x00000002
        /*1894*/ 	.word	0x00032460
        /*1898*/ 	.short	0x010a
        /*189a*/ 	.byte	0x3f
	.zero		1


	//   ....[99]....
        /*189c*/ 	.word	0x00020a50
        /*18a0*/ 	.word	0x00000003
        /*18a4*/ 	.word	0x00032440
        /*18a8*/ 	.short	0x010a
        /*18aa*/ 	.byte	0x3f
	.zero		1


	//   ....[100]....
        /*18ac*/ 	.word	0x00020aa0
        /*18b0*/ 	.word	0x00000003
        /*18b4*/ 	.word	0x00032460
        /*18b8*/ 	.short	0x010a
        /*18ba*/ 	.byte	0x3f
	.zero		1


	//   ....[101]....
        /*18bc*/ 	.word	0x00020af0
        /*18c0*/ 	.word	0x00000003
        /*18c4*/ 	.word	0x00032440
        /*18c8*/ 	.short	0x010a
        /*18ca*/ 	.byte	0x3f
	.zero		1


	//   ....[102]....
        /*18cc*/ 	.word	0x00020b40
        /*18d0*/ 	.word	0x00000003
        /*18d4*/ 	.word	0x00032460
        /*18d8*/ 	.short	0x010a
        /*18da*/ 	.byte	0x3f
	.zero		1


	//   ....[103]....
        /*18dc*/ 	.word	0x000215a0
        /*18e0*/ 	.word	0x00000000
        /*18e4*/ 	.word	0x00032420
        /*18e8*/ 	.short	0x010a
        /*18ea*/ 	.byte	0x3f
	.zero		1


	//   ....[104]....
        /*18ec*/ 	.word	0x00021740
        /*18f0*/ 	.word	0x00000006
        /*18f4*/ 	.word	0x00000000
        /*18f8*/ 	.short	0x010a
        /*18fa*/ 	.byte	0x3f
	.zero		1


	//   ....[105]....
        /*18fc*/ 	.word	0x00021790
        /*1900*/ 	.word	0x00000007
        /*1904*/ 	.word	0x00000000
        /*1908*/ 	.short	0x010a
        /*190a*/ 	.byte	0x3f
	.zero		1


	//   ....[106]....
        /*190c*/ 	.word	0x000217e0
        /*1910*/ 	.word	0x00000004
        /*1914*/ 	.word	0x00000000
        /*1918*/ 	.short	0x010a
        /*191a*/ 	.byte	0x3f
	.zero		1


	//----- nvinfo : EIATTR_NUM_MBARRIERS
	.align		4
.L_651:
        /*191c*/ 	.byte	0x03, 0x38
        /*191e*/ 	.short	0x0017


	//----- nvinfo : EIATTR_EXIT_INSTR_OFFSETS
	.align		4
        /*1920*/ 	.byte	0x04, 0x1c
        /*1922*/ 	.short	(.L_653 - .L_652)


	//   ....[0]....
.L_652:
        /*1924*/ 	.word	0x0001d930


	//----- nvinfo : EIATTR_MAX_THREADS
	.align		4
.L_653:
        /*1928*/ 	.byte	0x04, 0x05
        /*192a*/ 	.short	(.L_655 - .L_654)
.L_654:
        /*192c*/ 	.word	0x00000180
        /*1930*/ 	.word	0x00000001
        /*1934*/ 	.word	0x00000001


	//----- nvinfo : EIATTR_CRS_STACK_SIZE
	.align		4
.L_655:
        /*1938*/ 	.byte	0x04, 0x1e
        /*193a*/ 	.short	(.L_657 - .L_656)
.L_656:
        /*193c*/ 	.word	0x00000000


	//----- nvinfo : EIATTR_CBANK_PARAM_SIZE
	.align		4
.L_657:
        /*1940*/ 	.byte	0x03, 0x19
        /*1942*/ 	.short	0x0bf0


	//----- nvinfo : EIATTR_PARAM_CBANK
	.align		4
        /*1944*/ 	.byte	0x04, 0x0a
        /*1946*/ 	.short	(.L_659 - .L_658)
	.align		4
.L_658:
        /*1948*/ 	.word	index@(.nv.constant0._ZN7cutlass13device_kernelIN5flash11enable_sm90INS1_16FlashAttnFwdSm90INS1_25CollectiveMainloopFwdSm90ILi2EN4cute5tupleIJNS5_1CILi1EEES8_S8_EEENS6_IJNS7_ILi128EEENS7_ILi96EEENS7_ILi64EEEEEELi256ENS_6half_tEfNS_4arch4Sm90ELb1ELb0ELb0ELb1ELb0ELb1ELb1ELb1ELb0ELb1ELb0ELb0EEENS1_21CollectiveEpilogueFwdINS6_IJSA_NS7_ILi256EEESB_EEES9_SE_SG_Li256ELb1ELb1ELb0ELb0EEENS1_36VarlenDynamicPersistentTileSchedulerILi128ELi96ELi256ELi128ELb0ELb1ELb1ELb1ELb1ELb1EEEEEEEEEvNT_6ParamsE)
        /*194c*/ 	.short	0x0210
        /*194e*/ 	.short	0x0bf0


	//----- nvinfo : EIATTR_SW_WAR
	.align		4
.L_659:
        /*1950*/ 	.byte	0x04, 0x36
        /*1952*/ 	.short	(.L_661 - .L_660)
.L_660:
        /*1954*/ 	.word	0x00000008
.L_661:


//--------------------- .nv.callgraph             --------------------------
	.section	.nv.callgraph,"",@"SHT_CUDA_CALLGRAPH"
	.align	4
	.sectionentsize	8
	.align		4
        /*0000*/ 	.word	0x00000000
	.align		4
        /*0004*/ 	.word	0xffffffff
	.align		4
        /*0008*/ 	.word	index@(_ZN7cutlass13device_kernelIN5flash11enable_sm90INS1_16FlashAttnFwdSm90INS1_25CollectiveMainloopFwdSm90ILi2EN4cute5tupleIJNS5_1CILi1EEES8_S8_EEENS6_IJNS7_ILi128EEENS7_ILi96EEENS7_ILi64EEEEEELi256ENS_6half_tEfNS_4arch4Sm90ELb0ELb0ELb0ELb0ELb0ELb0ELb0ELb1ELb0ELb1ELb0ELb0EEENS1_21CollectiveEpilogueFwdINS6_IJSA_NS7_ILi256EEESB_EEES9_SE_SG_Li256ELb0ELb1ELb0ELb0EEENS1_29StaticPersistentTileSchedulerILb0EEEEEEEEEvNT_6ParamsE)
	.align		4
        /*000c*/ 	.word	index@(__assertfail)
	.align		4
        /*0010*/ 	.word	index@(_ZN7cutlass13device_kernelIN5flash11enable_sm90INS1_16FlashAttnFwdSm90INS1_25CollectiveMainloopFwdSm90ILi2EN4cute5tupleIJNS5_1CILi1EEES8_S8_EEENS6_IJNS7_ILi128EEENS7_ILi96EEENS7_ILi64EEEEEELi256ENS_6half_tEfNS_4arch4Sm90ELb0ELb0ELb0ELb0ELb0ELb0ELb1ELb1ELb0ELb1ELb0ELb0EEENS1_21CollectiveEpilogueFwdINS6_IJSA_NS7_ILi256EEESB_EEES9_SE_SG_Li256ELb0ELb1ELb0ELb0EEENS1_29StaticPersistentTileSchedulerILb0EEEEEEEEEvNT_6ParamsE)
	.align		4
        /*0014*/ 	.word	index@(__assertfail)
	.align		4
        /*0018*/ 	.word	index@(_ZN7cutlass13device_kernelIN5flash11enable_sm90INS1_16FlashAttnFwdSm90INS1_25CollectiveMainloopFwdSm90ILi2EN4cute5tupleIJNS5_1CILi1EEES8_S8_EEENS6_IJNS7_ILi128EEENS7_ILi96EEENS7_ILi64EEEEEELi256ENS_6half_tEfNS_4arch4Sm90ELb0ELb0ELb0ELb1ELb0ELb0ELb0ELb1ELb0ELb1ELb0ELb0EEENS1_21CollectiveEpilogueFwdINS6_IJSA_NS7_ILi256EEESB_EEES9_SE_SG_Li256ELb1ELb1ELb0ELb0EEENS1_36VarlenDynamicPersistentTileSchedulerILi128ELi96ELi256ELi128ELb0ELb1ELb1ELb0ELb1ELb1EEEEEEEEEvNT_6ParamsE)
	.align		4
        /*001c*/ 	.word	index@(__assertfail)
	.align		4
        /*0020*/ 	.word	index@(_ZN7cutlass13device_kernelIN5flash11enable_sm90INS1_16FlashAttnFwdSm90INS1_25CollectiveMainloopFwdSm90ILi2EN4cute5tupleIJNS5_1CILi1EEES8_S8_EEENS6_IJNS7_ILi128EEENS7_ILi96EEENS7_ILi64EEEEEELi256ENS_6half_tEfNS_4arch4Sm90ELb0ELb0ELb0ELb1ELb0ELb1ELb0ELb1ELb0ELb1ELb0ELb0EEENS1_21CollectiveEpilogueFwdINS6_IJSA_NS7_ILi256EEESB_EEES9_SE_SG_Li256ELb1ELb1ELb0ELb0EEENS1_36VarlenDynamicPersistentTileSchedulerILi128ELi96ELi256ELi128ELb0ELb1ELb1ELb0ELb1ELb1EEEEEEEEEvNT_6ParamsE)
	.align		4
        /*0024*/ 	.word	index@(__assertfail)
	.align		4
        /*0028*/ 	.word	index@(_ZN7cutlass13device_kernelIN5flash11enable_sm90INS1_16FlashAttnFwdSm90INS1_25CollectiveMainloopFwdSm90ILi2EN4cute5tupleIJNS5_1CILi1EEES8_S8_EEENS6_IJNS7_ILi128EEENS7_ILi96EEENS7_ILi64EEEEEELi256ENS_6half_tEfNS_4arch4Sm90ELb0ELb0ELb0ELb1ELb0ELb0ELb1ELb1ELb0ELb1ELb0ELb0EEENS1_21CollectiveEpilogueFwdINS6_IJSA_NS7_ILi256EEESB_EEES9_SE_SG_Li256ELb1ELb1ELb0ELb0EEENS1_36VarlenDynamicPersistentTileSchedulerILi128ELi96ELi256ELi128ELb0ELb1ELb1ELb0ELb1ELb1EEEEEEEEEvNT_6ParamsE)
	.align		4
        /*002c*/ 	.word	index@(__assertfail)
	.align		4
        /*0030*/ 	.word	index@(_ZN7cutlass13device_kernelIN5flash11enable_sm90INS1_16FlashAttnFwdSm90INS1_25CollectiveMainloopFwdSm90ILi2EN4cute5tupleIJNS5_1CILi1EEES8_S8_EEENS6_IJNS7_ILi128EEENS7_ILi96EEENS7_ILi64EEEEEELi256ENS_6half_tEfNS_4arch4Sm90ELb0ELb0ELb0ELb1ELb0ELb1ELb1ELb1ELb0ELb1ELb0ELb0EEENS1_21CollectiveEpilogueFwdINS6_IJSA_NS7_ILi256EEESB_EEES9_SE_SG_Li256ELb1ELb1ELb0ELb0EEENS1_36VarlenDynamicPersistentTileSchedulerILi128ELi96ELi256ELi128ELb0ELb1ELb1ELb0ELb1ELb1EEEEEEEEEvNT_6ParamsE)
	.align		4
        /*0034*/ 	.word	index@(__assertfail)
	.align		4
        /*0038*/ 	.word	index@(_ZN7cutlass13device_kernelIN5flash11enable_sm90INS1_16FlashAttnFwdSm90INS1_25CollectiveMainloopFwdSm90ILi2EN4cute5tupleIJNS5_1CILi1EEES8_S8_EEENS6_IJNS7_ILi128EEENS7_ILi96EEENS7_ILi64EEEEEELi256ENS_6half_tEfNS_4arch4Sm90ELb0ELb1ELb0ELb0ELb0ELb0ELb0ELb1ELb0ELb1ELb0ELb0EEENS1_21CollectiveEpilogueFwdINS6_IJSA_NS7_ILi256EEESB_EEES9_SE_SG_Li256ELb0ELb1ELb0ELb0EEENS1_30DynamicPersistentTileSchedulerILi256ELi128ELb0ELb1ELb1EEEEEEEEEvNT_6ParamsE)
	.align		4
        /*003c*/ 	.word	index@(__assertfail)
	.align		4
        /*0040*/ 	.word	index@(_ZN7cutlass13device_kernelIN5flash11enable_sm90INS1_16FlashAttnFwdSm90INS1_25CollectiveMainloopFwdSm90ILi2EN4cute5tupleIJNS5_1CILi1EEES8_S8_EEENS6_IJNS7_ILi128EEENS7_ILi96EEENS7_ILi64EEEEEELi256ENS_6half_tEfNS_4arch4Sm90ELb0ELb1ELb0ELb0ELb0ELb0ELb1ELb1ELb0ELb1ELb0ELb0EEENS1_21CollectiveEpilogueFwdINS6_IJSA_NS7_ILi256EEESB_EEES9_SE_SG_Li256ELb0ELb1ELb0ELb0EEENS1_30DynamicPersistentTileSchedulerILi256ELi128ELb0ELb1ELb1EEEEEEEEEvNT_6ParamsE)
	.align		4
        /*0044*/ 	.word	index@(__assertfail)
	.align		4
        /*0048*/ 	.word	index@(_ZN7cutlass13device_kernelIN5flash11enable_sm90INS1_16FlashAttnFwdSm90INS1_25CollectiveMainloopFwdSm90ILi2EN4cute5tupleIJNS5_1CILi1EEES8_S8_EEENS6_IJNS7_ILi128EEENS7_ILi96EEENS7_ILi64EEEEEELi256ENS_6half_tEfNS_4arch4Sm90ELb0ELb1ELb0ELb1ELb0ELb0ELb0ELb1ELb0ELb1ELb0ELb0EEENS1_21CollectiveEpilogueFwdINS6_IJSA_NS7_ILi256EEESB_EEES9_SE_SG_Li256ELb1ELb1ELb0ELb0EEENS1_36VarlenDynamicPersistentTileSchedulerILi128ELi96ELi256ELi128ELb0ELb1ELb1ELb1ELb0ELb1EEEEEEEEEvNT_6ParamsE)
	.align		4
        /*004c*/ 	.word	index@(__assertfail)
	.align		4
        /*0050*/ 	.word	index@(_ZN7cutlass13device_kernelIN5flash11enable_sm90INS1_16FlashAttnFwdSm90INS1_25CollectiveMainloopFwdSm90ILi2EN4cute5tupleIJNS5_1CILi1EEES8_S8_EEENS6_IJNS7_ILi128EEENS7_ILi96EEENS7_ILi64EEEEEELi256ENS_6half_tEfNS_4arch4Sm90ELb0ELb1ELb0ELb1ELb0ELb1ELb0ELb1ELb0ELb1ELb0ELb0EEENS1_21CollectiveEpilogueFwdINS6_IJSA_NS7_ILi256EEESB_EEES9_SE_SG_Li256ELb1ELb1ELb0ELb0EEENS1_36VarlenDynamicPersistentTileSchedulerILi128ELi96ELi256ELi128ELb0ELb1ELb1ELb1ELb0ELb1EEEEEEEEEvNT_6ParamsE)
	.align		4
        /*0054*/ 	.word	index@(__assertfail)
	.align		4
        /*0058*/ 	.word	index@(_ZN7cutlass13device_kernelIN5flash11enable_sm90INS1_16FlashAttnFwdSm90INS1_25CollectiveMainloopFwdSm90ILi2EN4cute5tupleIJNS5_1CILi1EEES8_S8_EEENS6_IJNS7_ILi128EEENS7_ILi96EEENS7_ILi64EEEEEELi256ENS_6half_tEfNS_4arch4Sm90ELb0ELb1ELb0ELb1ELb0ELb0ELb1ELb1ELb0ELb1ELb0ELb0EEENS1_21CollectiveEpilogueFwdINS6_IJSA_NS7_ILi256EEESB_EEES9_SE_SG_Li256ELb1ELb1ELb0ELb0EEENS1_36VarlenDynamicPersistentTileSchedulerILi128ELi96ELi256ELi128ELb0ELb1ELb1ELb1ELb0ELb1EEEEEEEEEvNT_6ParamsE)
	.align		4
        /*005c*/ 	.word	index@(__assertfail)
	.align		4
        /*0060*/ 	.word	index@(_ZN7cutlass13device_kernelIN5flash11enable_sm90INS1_16FlashAttnFwdSm90INS1_25CollectiveMainloopFwdSm90ILi2EN4cute5tupleIJNS5_1CILi1EEES8_S8_EEENS6_IJNS7_ILi128EEENS7_ILi96EEENS7_ILi64EEEEEELi256ENS_6half_tEfNS_4arch4Sm90ELb0ELb1ELb0ELb1ELb0ELb1ELb1ELb1ELb0ELb1ELb0ELb0EEENS1_21CollectiveEpilogueFwdINS6_IJSA_NS7_ILi256EEESB_EEES9_SE_SG_Li256ELb1ELb1ELb0ELb0EEENS1_36VarlenDynamicPersistentTileSchedulerILi128ELi96ELi256ELi128ELb0ELb1ELb1ELb1ELb0ELb1EEEEEEEEEvNT_6ParamsE)
	.align		4
        /*0064*/ 	.word	index@(__assertfail)
	.align		4
        /*0068*/ 	.word	index@(_ZN7cutlass13device_kernelIN5flash11enable_sm90INS1_16FlashAttnFwdSm90INS1_25CollectiveMainloopFwdSm90ILi2EN4cute5tupleIJNS5_1CILi1EEES8_S8_EEENS6_IJNS7_ILi128EEENS7_ILi96EEENS7_ILi64EEEEEELi256ENS_6half_tEfNS_4arch4Sm90ELb1ELb0ELb0ELb0ELb0ELb0ELb0ELb1ELb0ELb1ELb0ELb0EEENS1_21CollectiveEpilogueFwdINS6_IJSA_NS7_ILi256EEESB_EEES9_SE_SG_Li256ELb0ELb1ELb0ELb0EEENS1_30DynamicPersistentTileSchedulerILi256ELi128ELb0ELb1ELb1EEEEEEEEEvNT_6ParamsE)
	.align		4
        /*006c*/ 	.word	index@(__assertfail)
	.align		4
        /*0070*/ 	.word	index@(_ZN7cutlass13device_kernelIN5flash11enable_sm90INS1_16FlashAttnFwdSm90INS1_25CollectiveMainloopFwdSm90ILi2EN4cute5tupleIJNS5_1CILi1EEES8_S8_EEENS6_IJNS7_ILi128EEENS7_ILi96EEENS7_ILi64EEEEEELi256ENS_6half_tEfNS_4arch4Sm90ELb1ELb0ELb0ELb0ELb0ELb0ELb1ELb1ELb0ELb1ELb0ELb0EEENS1_21CollectiveEpilogueFwdINS6_IJSA_NS7_ILi256EEESB_EEES9_SE_SG_Li256ELb0ELb1ELb0ELb0EEENS1_30DynamicPersistentTileSchedulerILi256ELi128ELb0ELb1ELb1EEEEEEEEEvNT_6ParamsE)
	.align		4
        /*0074*/ 	.word	index@(__assertfail)
	.align		4
        /*0078*/ 	.word	index@(_ZN7cutlass13device_kernelIN5flash11enable_sm90INS1_16FlashAttnFwdSm90INS1_25CollectiveMainloopFwdSm90ILi2EN4cute5tupleIJNS5_1CILi1EEES8_S8_EEENS6_IJNS7_ILi128EEENS7_ILi96EEENS7_ILi64EEEEEELi256ENS_6half_tEfNS_4arch4Sm90ELb1ELb0ELb0ELb1ELb0ELb0ELb0ELb1ELb0ELb1ELb0ELb0EEENS1_21CollectiveEpilogueFwdINS6_IJSA_NS7_ILi256EEESB_EEES9_SE_SG_Li256ELb1ELb1ELb0ELb0EEENS1_36VarlenDynamicPersistentTileSchedulerILi128ELi96ELi256ELi128ELb0ELb1ELb1ELb1ELb1ELb1EEEEEEEEEvNT_6ParamsE)
	.align		4
        /*007c*/ 	.word	index@(__assertfail)
	.align		4
        /*0080*/ 	.word	index@(_ZN7cutlass13device_kernelIN5flash11enable_sm90INS1_16FlashAttnFwdSm90INS1_25CollectiveMainloopFwdSm90ILi2EN4cute5tupleIJNS5_1CILi1EEES8_S8_EEENS6_IJNS7_ILi128EEENS7_ILi96EEENS7_ILi64EEEEEELi256ENS_6half_tEfNS_4arch4Sm90ELb1ELb0ELb0ELb1ELb0ELb1ELb0ELb1ELb0ELb1ELb0ELb0EEENS1_21CollectiveEpilogueFwdINS6_IJSA_NS7_ILi256EEESB_EEES9_SE_SG_Li256ELb1ELb1ELb0ELb0EEENS1_36VarlenDynamicPersistentTileSchedulerILi128ELi96ELi256ELi128ELb0ELb1ELb1ELb1ELb1ELb1EEEEEEEEEvNT_6ParamsE)
	.align		4
        /*0084*/ 	.word	index@(__assertfail)
	.align		4
        /*0088*/ 	.word	index@(_ZN7cutlass13device_kernelIN5flash11enable_sm90INS1_16FlashAttnFwdSm90INS1_25CollectiveMainloopFwdSm90ILi2EN4cute5tupleIJNS5_1CILi1EEES8_S8_EEENS6_IJNS7_ILi128EEENS7_ILi96EEENS7_ILi64EEEEEELi256ENS_6half_tEfNS_4arch4Sm90ELb1ELb0ELb0ELb1ELb0ELb0ELb1ELb1ELb0ELb1ELb0ELb0EEENS1_21CollectiveEpilogueFwdINS6_IJSA_NS7_ILi256EEESB_EEES9_SE_SG_Li256ELb1ELb1ELb0ELb0EEENS1_36VarlenDynamicPersistentTileSchedulerILi128ELi96ELi256ELi128ELb0ELb1ELb1ELb1ELb1ELb1EEEEEEEEEvNT_6ParamsE)
	.align		4
        /*008c*/ 	.word	index@(__assertfail)
	.align		4
        /*0090*/ 	.word	index@(_ZN7cutlass13device_kernelIN5flash11enable_sm90INS1_16FlashAttnFwdSm90INS1_25CollectiveMainloopFwdSm90ILi2EN4cute5tupleIJNS5_1CILi1EEES8_S8_EEENS6_IJNS7_ILi128EEENS7_ILi96EEENS7_ILi64EEEEEELi256ENS_6half_tEfNS_4arch4Sm90ELb1ELb0ELb0ELb1ELb0ELb1ELb1ELb1ELb0ELb1ELb0ELb0EEENS1_21CollectiveEpilogueFwdINS6_IJSA_NS7_ILi256EEESB_EEES9_SE_SG_Li256ELb1ELb1ELb0ELb0EEENS1_36VarlenDynamicPersistentTileSchedulerILi128ELi96ELi256ELi128ELb0ELb1ELb1ELb1ELb1ELb1EEEEEEEEEvNT_6ParamsE)
	.align		4
        /*0094*/ 	.word	index@(__assertfail)
	.align		4
        /*0098*/ 	.word	0x00000000
	.align		4
        /*009c*/ 	.word	0xfffffffe
	.align		4
        /*00a0*/ 	.word	0x00000000
	.align		4
        /*00a4*/ 	.word	0xfffffffd
	.align		4
        /*00a8*/ 	.word	0x00000000
	.align		4
        /*00ac*/ 	.word	0xfffffffc


//--------------------- .nv.constant4             --------------------------
	.section	.nv.constant4,"a",@progbits
	.align	8
	.align		8
.nv.constant4:
        /*0000*/ 	.dword	__assertfail
	.align		8
        /*0008*/ 	.dword	__unnamed_1
	.align		8
        /*0010*/ 	.dword	__unnamed_2
	.align		8
        /*0018*/ 	.dword	__unnamed_3
	.align		8
        /*0020*/ 	.dword	__unnamed_4
	.align		8
        /*0028*/ 	.dword	__unnamed_5
	.align		8
        /*0030*/ 	.dword	__unnamed_6
	.align		8
        /*0038*/ 	.dword	__unnamed_7
	.align		8
        /*0040*/ 	.dword	_ZN77_INTERNAL_a19a9673_41_flash_fwd_hdim64_256_fp16_packgqa_sm90_cu_c04999b1_33554cuda3std3__45__cpo5beginE
	.align		8
        /*0048*/ 	.dword	_ZN77_INTERNAL_a19a9673_41_flash_fwd_hdim64_256_fp16_packgqa_sm90_cu_c04999b1_33554cuda3std3__45__cpo3endE
	.align		8
        /*0050*/ 	.dword	_ZN77_INTERNAL_a19a9673_41_flash_fwd_hdim64_256_fp16_packgqa_sm90_cu_c04999b1_33554cuda3std3__45__cpo6cbeginE
	.align		8
        /*0058*/ 	.dword	_ZN77_INTERNAL_a19a9673_41_flash_fwd_hdim64_256_fp16_packgqa_sm90_cu_c04999b1_33554cuda3std3__45__cpo4cendE
	.align		8
        /*0060*/ 	.dword	_ZN77_INTERNAL_a19a9673_41_flash_fwd_hdim64_256_fp16_packgqa_sm90_cu_c04999b1_33554cuda3std3__479_GLOBAL__N__a19a9673_41_flash_fwd_hdim64_256_fp16_packgqa_sm90_cu_c04999b1_33556ignoreE
	.align		8
        /*0068*/ 	.dword	_ZN77_INTERNAL_a19a9673_41_flash_fwd_hdim64_256_fp16_packgqa_sm90_cu_c04999b1_33554cuda3std3__419piecewise_constructE
	.align		8
        /*0070*/ 	.dword	_ZN77_INTERNAL_a19a9673_41_flash_fwd_hdim64_256_fp16_packgqa_sm90_cu_c04999b1_33554cuda3std3__48in_placeE
	.align		8
        /*0078*/ 	.dword	_ZN77_INTERNAL_a19a9673_41_flash_fwd_hdim64_256_fp16_packgqa_sm90_cu_c04999b1_33554cuda3std6ranges3__45__cpo4swapE
	.align		8
        /*0080*/ 	.dword	_ZN77_INTERNAL_a19a9673_41_flash_fwd_hdim64_256_fp16_packgqa_sm90_cu_c04999b1_33554cuda3std6ranges3__45__cpo9iter_moveE
	.align		8
        /*0088*/ 	.dword	_ZN77_INTERNAL_a19a9673_41_flash_fwd_hdim64_256_fp16_packgqa_sm90_cu_c04999b1_33554cute7productE
	.align		8
        /*0090*/ 	.dword	_ZN77_INTERNAL_a19a9673_41_flash_fwd_hdim64_256_fp16_packgqa_sm90_cu_c04999b1_33554cute1_E
	.align		8
        /*0098*/ 	.dword	$str$20
	.align		8
        /*00a0*/ 	.dword	$str$21


//--------------------- .text._ZN7cutlass13device_kernelIN5flash11enable_sm90INS1_16FlashAttnFwdSm90INS1_25CollectiveMainloopFwdSm90ILi2EN4cute5tupleIJNS5_1CILi1EEES8_S8_EEENS6_IJNS7_ILi128EEENS7_ILi96EEENS7_ILi64EEEEEELi256ENS_6half_tEfNS_4arch4Sm90ELb0ELb0ELb0ELb0ELb0ELb0ELb0ELb1ELb0ELb1ELb0ELb0EEENS1_21CollectiveEpilogueFwdINS6_IJSA_NS7_ILi256EEESB_EEES9_SE_SG_Li256ELb0ELb1ELb0ELb0EEENS1_29StaticPersistentTileSchedulerILb0EEEEEEEEEvNT_6ParamsE --------------------------
	.section	.text._ZN7cutlass13device_kernelIN5flash11enable_sm90INS1_16FlashAttnFwdSm90INS1_25CollectiveMainloopFwdSm90ILi2EN4cute5tupleIJNS5_1CILi1EEES8_S8_EEENS6_IJNS7_ILi128EEENS7_ILi96EEENS7_ILi64EEEEEELi256ENS_6half_tEfNS_4arch4Sm90ELb0ELb0ELb0ELb0ELb0ELb0ELb0ELb1ELb0ELb1ELb0ELb0EEENS1_21CollectiveEpilogueFwdINS6_IJSA_NS7_ILi256EEESB_EEES9_SE_SG_Li256ELb0ELb1ELb0ELb0EEENS1_29StaticPersistentTileSchedulerILb0EEEEEEEEEvNT_6ParamsE,"ax",@progbits
	.align	128
.text._ZN7cutlass13device_kernelIN5flash11enable_sm90INS1_16FlashAttnFwdSm90INS1_25CollectiveMainloopFwdSm90ILi2EN4cute5tupleIJNS5_1CILi1EEES8_S8_EEENS6_IJNS7_ILi128EEENS7_ILi96EEENS7_ILi64EEEEEELi256ENS_6half_tEfNS_4arch4Sm90ELb0ELb0ELb0ELb0ELb0ELb0ELb0ELb1ELb0ELb1ELb0ELb0EEENS1_21CollectiveEpilogueFwdINS6_IJSA_NS7_ILi256EEESB_EEES9_SE_SG_Li256ELb0ELb1ELb0ELb0EEENS1_29StaticPersistentTileSchedulerILb0EEEEEEEEEvNT_6ParamsE:
        .type           _ZN7cutlass13device_kernelIN5flash11enable_sm90INS1_16FlashAttnFwdSm90INS1_25CollectiveMainloopFwdSm90ILi2EN4cute5tupleIJNS5_1CILi1EEES8_S8_EEENS6_IJNS7_ILi128EEENS7_ILi96EEENS7_ILi64EEEEEELi256ENS_6half_tEfNS_4arch4Sm90ELb0ELb0ELb0ELb0ELb0ELb0ELb0ELb1ELb0ELb1ELb0ELb0EEENS1_21CollectiveEpilogueFwdINS6_IJSA_NS7_ILi256EEESB_EEES9_SE_SG_Li256ELb0ELb1ELb0ELb0EEENS1_29StaticPersistentTileSchedulerILb0EEEEEEEEEvNT_6ParamsE,@function
        .size           _ZN7cutlass13device_kernelIN5flash11enable_sm90INS1_16FlashAttnFwdSm90INS1_25CollectiveMainloopFwdSm90ILi2EN4cute5tupleIJNS5_1CILi1EEES8_S8_EEENS6_IJNS7_ILi128EEENS7_ILi96EEENS7_ILi64EEEEEELi256ENS_6half_tEfNS_4arch4Sm90ELb0ELb0ELb0ELb0ELb0ELb0ELb0ELb1ELb0ELb1ELb0ELb0EEENS1_21CollectiveEpilogueFwdINS6_IJSA_NS7_ILi256EEESB_EEES9_SE_SG_Li256ELb0ELb1ELb0ELb0EEENS1_29StaticPersistentTileSchedulerILb0EEEEEEEEEvNT_6ParamsE,(.L_x_6034 - _ZN7cutlass13device_kernelIN5flash11enable_sm90INS1_16FlashAttnFwdSm90INS1_25CollectiveMainloopFwdSm90ILi2EN4cute5tupleIJNS5_1CILi1EEES8_S8_EEENS6_IJNS7_ILi128EEENS7_ILi96EEENS7_ILi64EEEEEELi256ENS_6half_tEfNS_4arch4Sm90ELb0ELb0ELb0ELb0ELb0ELb0ELb0ELb1ELb0ELb1ELb0ELb0EEENS1_21CollectiveEpilogueFwdINS6_IJSA_NS7_ILi256EEESB_EEES9_SE_SG_Li256ELb0ELb1ELb0ELb0EEENS1_29StaticPersistentTileSchedulerILb0EEEEEEEEEvNT_6ParamsE)
        .other          _ZN7cutlass13device_kernelIN5flash11enable_sm90INS1_16FlashAttnFwdSm90INS1_25CollectiveMainloopFwdSm90ILi2EN4cute5tupleIJNS5_1CILi1EEES8_S8_EEENS6_IJNS7_ILi128EEENS7_ILi96EEENS7_ILi64EEEEEELi256ENS_6half_tEfNS_4arch4Sm90ELb0ELb0ELb0ELb0ELb0ELb0ELb0ELb1ELb0ELb1ELb0ELb0EEENS1_21CollectiveEpilogueFwdINS6_IJSA_NS7_ILi256EEESB_EEES9_SE_SG_Li256ELb0ELb1ELb0ELb0EEENS1_29StaticPersistentTileSchedulerILb0EEEEEEEEEvNT_6ParamsE,@"STO_CUDA_ENTRY STV_DEFAULT"
_ZN7cutlass13device_kernelIN5flash11enable_sm90INS1_16FlashAttnFwdSm90INS1_25CollectiveMainloopFwdSm90ILi2EN4cute5tupleIJNS5_1CILi1EEES8_S8_EEENS6_IJNS7_ILi128EEENS7_ILi96EEENS7_ILi64EEEEEELi256ENS_6half_tEfNS_4arch4Sm90ELb0ELb0ELb0ELb0ELb0ELb0ELb0ELb1ELb0ELb1ELb0ELb0EEENS1_21CollectiveEpilogueFwdINS6_IJSA_NS7_ILi256EEESB_EEES9_SE_SG_Li256ELb0ELb1ELb0ELb0EEENS1_29StaticPersistentTileSchedulerILb0EEEEEEEEEvNT_6ParamsE:
[----:B------:R-:W0:Y:S02]  /*0000*/  LDC R1, c[0x0][0x28] ;  /* 0x00000a00ff017b82 */ /* 0x000e240000000800 */
[----:B0-----:R-:W-:Y:S01]  /*0010*/  VIADD R1, R1, 0xffffffc8 ;  /* 0xffffffc801017836 */ /* 0x001fe20000000000 */
[----:B------:R-:W0:Y:S01]  /*0020*/  S2R R0, SR_TID.X ;  /* 0x0000000000007919 */ /* 0x000e220000002100 */
[----:B------:R-:W-:Y:S01]  /*0030*/  ELECT P0, URZ, PT ;  /* 0x00000000003f782f */ /* 0x000fe20003800000 */
[----:B------:R-:W-:Y:S01]  /*0040*/  BSSY B0, `(.L_x_0) ;  /* 0x000000e000007945 */ /* 0x000fe20003800000 */
[--C-:B0-----:R-:W-:Y:S02]  /*0050*/  SHF.R.U32.HI R2, RZ, 0x5, R0.reuse ;  /* 0x00000005ff027819 */ /* 0x101fe40000011600 */
[----:B------:R-:W-:-:S03]  /*0060*/  SHF.R.U32.HI R4, RZ, 0x7, R0 ;  /* 0x00000007ff047819 */ /* 0x000fc60000011600 */
[----:B------:R-:W0:Y:S02]  /*0070*/  SHFL.IDX PT, R3, R2, RZ, 0x1f ;  /* 0x00001fff02037589 */ /* 0x000e2400000e0000 */
[----:B0-----:R-:W-:-:S13]  /*0080*/  ISETP.EQ.AND P0, PT, R3, RZ, P0 ;  /* 0x000000ff0300720c */ /* 0x001fda0000702270 */
[----:B------:R-:W-:Y:S05]  /*0090*/  @!P0 BRA `(.L_x_1) ;  /* 0x0000000000208947 */ /* 0x000fea0003800000 */
[----:B------:R-:W-:Y:S02]  /*00a0*/  ULDC.64 UR4, c[0x0][0x198] ;  /* 0x0000660000047ab9 */ /* 0x000fe40000000a00 */
[----:B------:R-:W-:Y:S02]  /*00b0*/  UIADD3 UR6, UP0, UR4, 0x370, URZ ;  /* 0x0000037004067890 */ /* 0x000fe4000ff1e03f */
[----:B------:R-:W-:Y:S02]  /*00c0*/  UIADD3 UR4, UP1, UR4, 0x470, URZ ;  /* 0x0000047004047890 */ /* 0x000fe4000ff3e03f */
[----:B------:R-:W-:Y:S02]  /*00d0*/  UIADD3.X UR7, URZ, UR5, URZ, UP0, !UPT ;  /* 0x000000053f077290 */ /* 0x000fe400087fe43f */
[----:B------:R-:W-:-:S07]  /*00e0*/  UIADD3.X UR5, URZ, UR5, URZ, UP1, !UPT ;  /* 0x000000053f057290 */ /* 0x000fce0008ffe43f */
[----:B------:R0:W-:Y:S02]  /*00f0*/  UTMACCTL.PF [UR6] ;  /* 0x00000000060079b9 */ /* 0x0001e40008040000 */
[----:B------:R0:W-:Y:S02]  /*0100*/  UTMACCTL.PF [UR4] ;  /* 0x00000000040079b9 */ /* 0x0001e40008040000 */
[----:B0-----:R-:W-:Y:S01]  /*0110*/  NOP ;  /* 0x0000000000007918 */ /* 0x001fe20000000000 */
.L_x_1:
[----:B------:R-:W-:Y:S05]  /*0120*/  BSYNC B0 ;  /* 0x0000000000007941 */ /* 0x000fea0003800000 */
.L_x_0:
[----:B------:R-:W-:Y:S01]  /*0130*/  VOTEU.ANY UP0, P0 ;  /* 0x00000000003f7886 */ /* 0x000fe20000000100 */
[----:B------:R-:W0:Y:S01]  /*0140*/  SHFL.IDX PT, R4, R4, RZ, 0x1f ;  /* 0x00001fff04047589 */ /* 0x000e2200000e0000 */
[----:B------:R-:W-:Y:S01]  /*0150*/  UMOV UR4, 0x80 ;  /* 0x0000008000047882 */ /* 0x000fe20000000000 */
[----:B------:R-:W-:Y:S01]  /*0160*/  UMOV UR7, 0x100 ;  /* 0x0000010000077882 */ /* 0x000fe20000000000 */
[----:B------:R-:W-:Y:S01]  /*0170*/  VOTEU.ANY UP1, P0 ;  /* 0x00000000003f7886 */ /* 0x000fe20000020100 */
[----:B------:R-:W1:Y:S01]  /*0180*/  @UP0 S2UR UR8, SR_CgaCtaId ;  /* 0x00000000000809c3 */ /* 0x000e620000008800 */
[----:B------:R-:W2:Y:S01]  /*0190*/  SHFL.IDX PT, R3, R2, RZ, 0x1f ;  /* 0x00001fff02037589 */ /* 0x000ea200000e0000 */
[----:B------:R-:W-:Y:S01]  /*01a0*/  @UP0 UMOV UR6, 0x400 ;  /* 0x0000040000060882 */ /* 0x000fe20000000000 */
[----:B------:R-:W-:-:S04]  /*01b0*/  @UP0 UIADD3 UR4, -UR4, 0x100000, URZ ;  /* 0x0010000004040890 */ /* 0x000fc8000fffe13f */
[----:B------:R-:W-:Y:S02]  /*01c0*/  @UP0 USHF.L.U32 UR5, UR4, 0xb, URZ ;  /* 0x0000000b04050899 */ /* 0x000fe4000800063f */
[----:B------:R-:W-:Y:S01]  /*01d0*/  @UP0 USHF.L.U32 UR4, UR4, 0x1, URZ ;  /* 0x0000000104040899 */ /* 0x000fe2000800063f */
[----:B------:R-:W-:Y:S01]  /*01e0*/  VOTEU.ANY UP2, P0 ;  /* 0x00000000003f7886 */ /* 0x000fe20000040100 */
[----:B0-----:R-:W-:Y:S01]  /*01f0*/  R2UR UR9, R4 ;  /* 0x00000000040972ca */ /* 0x001fe200000e0000 */
[----:B-1----:R-:W-:Y:S01]  /*0200*/  @UP0 ULEA UR8, UR8, UR6, 0x18 ;  /* 0x0000000608080291 */ /* 0x002fe2000f8ec03f */
[----:B--2---:R-:W-:Y:S01]  /*0210*/  ISETP.NE.AND P1, PT, R3, RZ, PT ;  /* 0x000000ff0300720c */ /* 0x004fe20003f25270 */
[----:B------:R-:W-:-:S04]  /*0220*/  @UP0 UIADD3 UR6, -UR7, 0x100000, URZ ;  /* 0x0010000007060890 */ /* 0x000fc8000fffe13f */
[----:B------:R-:W-:Y:S02]  /*0230*/  @UP0 USHF.L.U32 UR7, UR6, 0xb, URZ ;  /* 0x0000000b06070899 */ /* 0x000fe4000800063f */
[----:B------:R-:W-:-:S04]  /*0240*/  @UP0 USHF.L.U32 UR6, UR6, 0x1, URZ ;  /* 0x0000000106060899 */ /* 0x000fc8000800063f */
[----:B------:R-:W-:Y:S01]  /*0250*/  UISETP.NE.AND UP0, UPT, UR9, URZ, UPT ;  /* 0x0000003f0900728c */ /* 0x000fe2000bf05270 */
[----:B------:R-:W0:Y:S02]  /*0260*/  FENCE.VIEW.ASYNC.S ;  /* 0x00000000000073c6 */ /* 0x000e240000000000 */
[----:B0-----:R0:W1:Y:S05]  /*0270*/  @UP1 SYNCS.EXCH.64 URZ, [UR8+0x22800], UR4 ;  /* 0x02280004083f15b2 */ /* 0x00106a0008000100 */
[----:B------:R0:W2:Y:S01]  /*0280*/  @UP2 SYNCS.EXCH.64 URZ, [UR8+0x22820], UR6 ;  /* 0x02282006083f25b2 */ /* 0x0000a20008000100 */
[----:B------:R-:W-:Y:S05]  /*0290*/  @P1 BRA `(.L_x_2) ;  /* 0x0000000000481947 */ /* 0x000fea0003800000 */
[----:B0-----:R-:W0:Y:S01]  /*02a0*/  S2UR UR5, SR_CgaCtaId ;  /* 0x00000000000579c3 */ /* 0x001e220000008800 */
[----:B------:R-:W-:Y:S01]  /*02b0*/  UMOV UR4, 0x400 ;  /* 0x0000040000047882 */ /* 0x000fe20000000000 */
[----:B------:R-:W-:Y:S01]  /*02c0*/  UMOV UR6, 0x1 ;  /* 0x0000000100067882 */ /* 0x000fe20000000000 */
[----:B------:R-:W-:Y:S01]  /*02d0*/  UMOV UR7, 0x2 ;  /* 0x0000000200077882 */ /* 0x000fe20000000000 */
[----:B------:R-:W-:Y:S01]  /*02e0*/  ELECT P0, URZ, PT ;  /* 0x00000000003f782f */ /* 0x000fe20003800000 */
[----:B0-----:R-:W-:Y:S02]  /*02f0*/  ULEA UR8, UR5, UR4, 0x18 ;  /* 0x0000000405087291 */ /* 0x001fe4000f8ec03f */
[----:B------:R-:W-:-:S04]  /*0300*/  UIADD3 UR4, -UR6, 0x100000, URZ ;  /* 0x0010000006047890 */ /* 0x000fc8000fffe13f */
[----:B------:R-:W-:Y:S02]  /*0310*/  USHF.L.U32 UR5, UR4, 0xb, URZ ;  /* 0x0000000b04057899 */ /* 0x000fe4000800063f */
[----:B------:R-:W-:Y:S02]  /*0320*/  USHF.L.U32 UR4, UR4, 0x1, URZ ;  /* 0x0000000104047899 */ /* 0x000fe4000800063f */
[----:B------:R-:W-:-:S04]  /*0330*/  UIADD3 UR6, -UR7, 0x100000, URZ ;  /* 0x0010000007067890 */ /* 0x000fc8000fffe13f */
[----:B------:R-:W-:Y:S02]  /*0340*/  USHF.L.U32 UR7, UR6, 0xb, URZ ;  /* 0x0000000b06077899 */ /* 0x000fe4000800063f */
[----:B------:R-:W-:Y:S01]  /*0350*/  USHF.L.U32 UR6, UR6, 0x1, URZ ;  /* 0x0000000106067899 */ /* 0x000fe2000800063f */
[----:B------:R-:W0:Y:S03]  /*0360*/  FENCE.VIEW.ASYNC.S ;  /* 0x00000000000073c6 */ /* 0x000e260000000000 */
[----:B0-----:R3:W4:Y:S08]  /*0370*/  SYNCS.EXCH.64 URZ, [UR8+0x22830], UR4 ;  /* 0x02283004083f75b2 */ /* 0x0017300008000100 */
[----:B------:R3:W0:Y:S01]  /*0380*/  SYNCS.EXCH.64 URZ, [UR8+0x22840], UR6 ;  /* 0x02284006083f75b2 */ /* 0x0006220008000100 */
[----:B------:R3:W0:Y:S01]  /*0390*/  SYNCS.EXCH.64 URZ, [UR8+0x22838], UR4 ;  /* 0x02283804083f75b2 */ /* 0x0006220008000100 */
[----:B------:R3:W0:Y:S02]  /*03a0*/  SYNCS.EXCH.64 URZ, [UR8+0x22848], UR6 ;  /* 0x02284806083f75b2 */ /* 0x0006240008000100 */
[----:B---3--:R-:W-:Y:S01]  /*03b0*/  NOP ;  /* 0x0000000000007918 */ /* 0x008fe20000000000 */
.L_x_2:
[----:B------:R-:W3:Y:S01]  /*03c0*/  SHFL.IDX PT, R3, R2, RZ, 0x1f ;  /* 0x00001fff02037589 */ /* 0x000ee200000e0000 */
[----:B------:R-:W-:Y:S01]  /*03d0*/  NOP ;  /* 0x0000000000007918 */ /* 0x000fe20000000000 */
[----:B---3--:R-:W-:-:S13]  /*03e0*/  ISETP.NE.AND P0, PT, R3, RZ, PT ;  /* 0x000000ff0300720c */ /* 0x008fda0003f05270 */
        /* <DEDUP_REMOVED lines=14> */
[----:B0-----:R3:W0:Y:S08]  /*04d0*/  SYNCS.EXCH.64 URZ, [UR8+0x22850], UR4 ;  /* 0x02285004083f75b2 */ /* 0x0016300008000100 */
[----:B------:R3:W0:Y:S01]  /*04e0*/  SYNCS.EXCH.64 URZ, [UR8+0x22860], UR6 ;  /* 0x02286006083f75b2 */ /* 0x0006220008000100 */
[----:B------:R3:W0:Y:S01]  /*04f0*/  SYNCS.EXCH.64 URZ, [UR8+0x22858], UR4 ;  /* 0x02285804083f75b2 */ /* 0x0006220008000100 */
[----:B------:R3:W0:Y:S02]  /*0500*/  SYNCS.EXCH.64 URZ, [UR8+0x22868], UR6 ;  /* 0x02286806083f75b2 */ /* 0x0006240008000100 */
[----:B---3--:R-:W-:Y:S01]  /*0510*/  NOP ;  /* 0x0000000000007918 */ /* 0x008fe20000000000 */
.L_x_3:
[----:B------:R-:W3:Y:S01]  /*0520*/  SHFL.IDX PT, R3, R2, RZ, 0x1f ;  /* 0x00001fff02037589 */ /* 0x000ee200000e0000 */
[----:B------:R-:W-:Y:S01]  /*0530*/  NOP ;  /* 0x0000000000007918 */ /* 0x000fe20000000000 */
[----:B---3--:R-:W-:-:S13]  /*0540*/  ISETP.NE.AND P0, PT, R3, RZ, PT ;  /* 0x000000ff0300720c */ /* 0x008fda0003f05270 */
[----:B------:R-:W-:Y:S05]  /*0550*/  @P0 BRA `(.L_x_4) ;  /* 0x0000000000380947 */ /* 0x000fea0003800000 */
[----:B0-----:R-:W0:Y:S01]  /*0560*/  S2UR UR5, SR_CgaCtaId ;  /* 0x00000000000579c3 */ /* 0x001e220000008800 */
[----:B------:R-:W-:Y:S01]  /*0570*/  UMOV UR4, 0x400 ;  /* 0x0000040000047882 */ /* 0x000fe20000000000 */
[----:B------:R-:W-:Y:S01]  /*0580*/  UMOV UR7, 0x1 ;  /* 0x0000000100077882 */ /* 0x000fe20000000000 */
[----:B------:R-:W-:Y:S01]  /*0590*/  ELECT P0, URZ, PT ;  /* 0x00000000003f782f */ /* 0x000fe20003800000 */
[----:B0-----:R-:W-:Y:S02]  /*05a0*/  ULEA UR6, UR5, UR4, 0x18 ;  /* 0x0000000405067291 */ /* 0x001fe4000f8ec03f */
[----:B------:R-:W-:-:S04]  /*05b0*/  UIADD3 UR4, -UR7, 0x100000, URZ ;  /* 0x0010000007047890 */ /* 0x000fc8000fffe13f */
[----:B------:R-:W-:Y:S02]  /*05c0*/  USHF.L.U32 UR5, UR4, 0xb, URZ ;  /* 0x0000000b04057899 */ /* 0x000fe4000800063f */
[----:B------:R-:W-:Y:S01]  /*05d0*/  USHF.L.U32 UR4, UR4, 0x1, URZ ;  /* 0x0000000104047899 */ /* 0x000fe2000800063f */
[----:B------:R-:W0:Y:S11]  /*05e0*/  FENCE.VIEW.ASYNC.S ;  /* 0x00000000000073c6 */ /* 0x000e360000000000 */
[----:B0-----:R3:W0:Y:S01]  /*05f0*/  SYNCS.EXCH.64 URZ, [UR6+0x22870], UR4 ;  /* 0x02287004063f75b2 */ /* 0x0016220008000100 */
[----:B------:R3:W0:Y:S01]  /*0600*/  SYNCS.EXCH.64 URZ, [UR6+0x22880], UR4 ;  /* 0x02288004063f75b2 */ /* 0x0006220008000100 */
[----:B------:R3:W0:Y:S01]  /*0610*/  SYNCS.EXCH.64 URZ, [UR6+0x22878], UR4 ;  /* 0x02287804063f75b2 */ /* 0x0006220008000100 */
[----:B------:R3:W0:Y:S02]  /*0620*/  SYNCS.EXCH.64 URZ, [UR6+0x22888], UR4 ;  /* 0x02288804063f75b2 */ /* 0x0006240008000100 */
[----:B---3--:R-:W-:Y:S01]  /*0630*/  NOP ;  /* 0x0000000000007918 */ /* 0x008fe20000000000 */
.L_x_4:
        /* <DEDUP_REMOVED lines=22> */
.L_x_5:
        /* <DEDUP_REMOVED lines=22> */
.L_x_6:
[----:B------:R-:W-:Y:S01]  /*0900*/  PLOP3.LUT P0, PT, PT, PT, UP0, 0x80, 0x0 ;  /* 0x000000000000781c */ /* 0x000fe20003f0f008 */
[----:B------:R-:W-:Y:S01]  /*0910*/  UMOV UR37, 0x1 ;  /* 0x0000000100257882 */ /* 0x000fe20000000000 */
[----:B------:R-:W-:Y:S01]  /*0920*/  NOP ;  /* 0x0000000000007918 */ /* 0x000fe20000000000 */
[----:B------:R-:W-:Y:S01]  /*0930*/  USEL UR37, UR37, 0x2, !UP0 ;  /* 0x0000000225257887 */ /* 0x000fe2000c000000 */
[----:B------:R-:W-:Y:S01]  /*0940*/  ULDC.64 UR42, c[0x0][0x208] ;  /* 0x00008200002a7ab9 */ /* 0x000fe20000000a00 */
[----:B012-4-:R-:W-:Y:S08]  /*0950*/  BAR.SYNC.DEFER_BLOCKING 0x0 ;  /* 0x0000000000007b1d */ /* 0x017ff00000010000 */
[----:B------:R-:W-:Y:S05]  /*0960*/  @!P0 BRA `(.L_x_7) ;  /* 0x0000006400f48947 */ /* 0x000fea0003800000 */
.L_x_8:
[----:B------:R-:W-:-:S08]  /*0970*/  NOP ;  /* 0x0000000000007918 */ /* 0x000fd00000000000 */
[----:B------:R-:W0:Y:S02]  /*0980*/  USETMAXREG.TRY_ALLOC.CTAPOOL UP0, 0xf0 ;  /* 0x000000f0000079c8 */ /* 0x000e240008000600 */
[----:B0-----:R-:W-:-:S13]  /*0990*/  PLOP3.LUT P0, PT, PT, PT, UP0, 0x80, 0x0 ;  /* 0x000000000000781c */ /* 0x001fda0003f0f008 */
[----:B------:R-:W-:Y:S05]  /*09a0*/  @!P0 BRA `(.L_x_8) ;  /* 0xfffffffc00f08947 */ /* 0x000fea000383ffff */
[----:B------:R-:W-:Y:S01]  /*09b0*/  SHF.R.U32.HI R2, RZ, 0x7, R0 ;  /* 0x00000007ff027819 */ /* 0x000fe20000011600 */
[----:B------:R-:W0:Y:S08]  /*09c0*/  S2UR UR39, SR_CTAID.X ;  /* 0x00000000002779c3 */ /* 0x000e300000002500 */
[----:B------:R-:W-:Y:S06]  /*09d0*/  BAR.ARV 0x8, 0x180 ;  /* 0x0206000000007b1d */ /* 0x000fec0000002000 */
[----:B------:R-:W-:-:S02]  /*09e0*/  ISETP.NE.AND P0, PT, R2, 0x1, PT ;  /* 0x000000010200780c */ /* 0x000fc40003f05270 */
[----:B------:R-:W0:Y:S11]  /*09f0*/  LDC R2, c[0x0][0xc34] ;  /* 0x00030d00ff027b82 */ /* 0x000e360000000800 */
[----:B------:R-:W-:Y:S06]  /*0a00*/  @!P0 BAR.ARV 0x9, 0x100 ;  /* 0x0244000000008b1d */ /* 0x000fec0000002000 */
[----:B0-----:R-:W-:-:S13]  /*0a10*/  ISETP.LE.AND P0, PT, R2, UR39, PT ;  /* 0x0000002702007c0c */ /* 0x001fda000bf03270 */
[----:B------:R-:W-:Y:S05]  /*0a20*/  @P0 EXIT ;  /* 0x000000000000094d */ /* 0x000fea0003800000 */
[----:B------:R-:W-:Y:S01]  /*0a30*/  VIADD R0, R0, 0xffffff80 ;  /* 0xffffff8000007836 */ /* 0x000fe20000000000 */
[----:B------:R-:W-:Y:S01]  /*0a40*/  ULOP3.LUT UR48, UR37, 0x1, URZ, 0xfc, !UPT ;  /* 0x0000000125307892 */ /* 0x000fe2000f8efc3f */
[----:B------:R-:W-:Y:S01]  /*0a50*/  UMOV UR47, URZ ;  /* 0x0000003f002f7c82 */ /* 0x000fe20008000000 */
[----:B------:R-:W-:Y:S02]  /*0a60*/  UMOV UR38, URZ ;  /* 0x0000003f00267c82 */ /* 0x000fe40008000000 */
[----:B------:R-:W-:Y:S01]  /*0a70*/  SHF.R.S32.HI R3, RZ, 0x1f, R0 ;  /* 0x0000001fff037819 */ /* 0x000fe20000011400 */
[----:B------:R-:W-:-:S03]  /*0a80*/  UMOV UR36, URZ ;  /* 0x0000003f00247c82 */ /* 0x000fc60008000000 */
[CC--:B------:R-:W-:Y:S02]  /*0a90*/  LEA.HI R2, R3.reuse, R0.reuse, RZ, 0x7 ;  /* 0x0000000003027211 */ /* 0x0c0fe400078f38ff */
[CC--:B------:R-:W-:Y:S02]  /*0aa0*/  LEA.HI R4, R3.reuse, R0.reuse, RZ, 0x4 ;  /* 0x0000000003047211 */ /* 0x0c0fe400078f20ff */
[----:B------:R-:W-:Y:S02]  /*0ab0*/  LOP3.LUT R205, R2, 0xffffff80, RZ, 0xc0, !PT ;  /* 0xffffff8002cd7812 */ /* 0x000fe400078ec0ff */
[CC--:B------:R-:W-:Y:S02]  /*0ac0*/  LEA.HI R5, R3.reuse, R0.reuse, RZ, 0x5 ;  /* 0x0000000003057211 */ /* 0x0c0fe400078f28ff */
[----:B------:R-:W-:Y:S01]  /*0ad0*/  SHF.R.S32.HI R7, RZ, 0x4, R4 ;  /* 0x00000004ff077819 */ /* 0x000fe20000011404 */
[----:B------:R-:W-:Y:S01]  /*0ae0*/  IMAD.IADD R205, R0, 0x1, -R205 ;  /* 0x0000000100cd7824 */ /* 0x000fe200078e0acd */
[----:B------:R-:W-:Y:S01]  /*0af0*/  LEA.HI R12, R3, R0, RZ, 0x2 ;  /* 0x00000000030c7211 */ /* 0x000fe200078f10ff */
[----:B------:R-:W-:Y:S01]  /*0b00*/  IMAD.SHL.U32 R6, R5, 0x20, RZ ;  /* 0x0000002005067824 */ /* 0x000fe200078e00ff */
[----:B------:R-:W-:-:S02]  /*0b10*/  LOP3.LUT R5, R4, 0x3fffff0, RZ, 0xc0, !PT ;  /* 0x03fffff004057812 */ /* 0x000fc400078ec0ff */
[----:B------:R-:W-:Y:S02]  /*0b20*/  SHF.R.S32.HI R8, RZ, 0x1f, R205 ;  /* 0x0000001fff087819 */ /* 0x000fe400000114cd */
[----:B------:R-:W-:Y:S01]  /*0b30*/  LEA.HI R4, R4, R7, RZ, 0x1 ;  /* 0x0000000704047211 */ /* 0x000fe200078f08ff */
[----:B------:R-:W-:Y:S01]  /*0b40*/  IMAD.IADD R5, R0, 0x1, -R5 ;  /* 0x0000000100057824 */ /* 0x000fe200078e0a05 */
[----:B------:R-:W-:Y:S02]  /*0b50*/  LEA.HI R9, R8, R205, RZ, 0x2 ;  /* 0x000000cd08097211 */ /* 0x000fe400078f10ff */
[----:B------:R-:W-:Y:S02]  /*0b60*/  LOP3.LUT R4, R4, 0x1ffffffe, RZ, 0xc0, !PT ;  /* 0x1ffffffe04047812 */ /* 0x000fe400078ec0ff */
[--C-:B------:R-:W-:Y:S02]  /*0b70*/  SHF.R.S32.HI R10, RZ, 0x2, R9.reuse ;  /* 0x00000002ff0a7819 */ /* 0x100fe40000011409 */
[----:B------:R-:W-:Y:S01]  /*0b80*/  SHF.R.S32.HI R11, RZ, 0x1f, R9 ;  /* 0x0000001fff0b7819 */ /* 0x000fe20000011409 */
[----:B------:R-:W-:Y:S01]  /*0b90*/  IMAD.IADD R4, R7, 0x1, -R4 ;  /* 0x0000000107047824 */ /* 0x000fe200078e0a04 */
[----:B------:R-:W-:-:S02]  /*0ba0*/  SHF.R.S32.HI R207, RZ, 0x7, R2 ;  /* 0x00000007ffcf7819 */ /* 0x000fc40000011402 */
[----:B------:R-:W-:Y:S02]  /*0bb0*/  LEA.HI R11, R11, R10, RZ, 0x3 ;  /* 0x0000000a0b0b7211 */ /* 0x000fe400078f18ff */
[----:B------:R-:W-:Y:S02]  /*0bc0*/  LOP3.LUT R7, R12, 0xfffffffc, RZ, 0xc0, !PT ;  /* 0xfffffffc0c077812 */ /* 0x000fe400078ec0ff */
[----:B------:R-:W-:Y:S02]  /*0bd0*/  LOP3.LUT R11, R11, 0xfffffff8, RZ, 0xc0, !PT ;  /* 0xfffffff80b0b7812 */ /* 0x000fe400078ec0ff */
[----:B------:R-:W-:Y:S01]  /*0be0*/  LEA.HI R8, R8, R205, RZ, 0x5 ;  /* 0x000000cd08087211 */ /* 0x000fe200078f28ff */
[----:B------:R-:W-:Y:S01]  /*0bf0*/  IMAD.IADD R7, R0, 0x1, -R7 ;  /* 0x0000000100077824 */ /* 0x000fe200078e0a07 */
[----:B------:R-:W-:Y:S01]  /*0c00*/  LEA.HI R2, R2, R207, RZ, 0x1 ;  /* 0x000000cf02027211 */ /* 0x000fe200078f08ff */
[----:B------:R-:W-:Y:S01]  /*0c10*/  IMAD.IADD R11, R10, 0x1, -R11 ;  /* 0x000000010a0b7824 */ /* 0x000fe200078e0a0b */
[----:B------:R-:W-:-:S02]  /*0c20*/  LEA.HI R22, R3, R0, RZ, 0x3 ;  /* 0x0000000003167211 */ /* 0x000fc400078f18ff */
[----:B------:R-:W-:Y:S02]  /*0c30*/  SHF.R.S32.HI R8, RZ, 0x5, R8 ;  /* 0x00000005ff087819 */ /* 0x000fe40000011408 */
[----:B------:R-:W-:Y:S02]  /*0c40*/  LOP3.LUT R2, R2, 0x3fffffe, RZ, 0xc0, !PT ;  /* 0x03fffffe02027812 */ /* 0x000fe400078ec0ff */
[----:B------:R-:W-:Y:S01]  /*0c50*/  LOP3.LUT R19, R22, 0xfffffff8, RZ, 0xc0, !PT ;  /* 0xfffffff816137812 */ /* 0x000fe200078ec0ff */
[----:B------:R-:W-:Y:S01]  /*0c60*/  IMAD R11, R8, 0x10, R11 ;  /* 0x00000010080b7824 */ /* 0x000fe200078e020b */
[----:B------:R-:W-:Y:S01]  /*0c70*/  LOP3.LUT R6, R6, 0xfffffc00, RZ, 0xc0, !PT ;  /* 0xfffffc0006067812 */ /* 0x000fe200078ec0ff */
[----:B------:R-:W-:Y:S01]  /*0c80*/  IMAD.IADD R2, R207, 0x1, -R2 ;  /* 0x00000001cf027824 */ /* 0x000fe200078e0a02 */
[----:B------:R-:W-:Y:S01]  /*0c90*/  LEA.HI R3, R7, R7, RZ, 0x1 ;  /* 0x0000000707037211 */ /* 0x000fe200078f08ff */
[----:B------:R-:W-:Y:S01]  /*0ca0*/  IMAD.IADD R19, R0, 0x1, -R19 ;  /* 0x0000000100137824 */ /* 0x000fe200078e0a13 */
[----:B------:R-:W-:Y:S01]  /*0cb0*/  LOP3.LUT R0, R9, 0x7ffffffc, RZ, 0xc0, !PT ;  /* 0x7ffffffc09007812 */ /* 0x000fe200078ec0ff */
[----:B------:R-:W-:Y:S01]  /*0cc0*/  IMAD R5, R5, 0x40, R6 ;  /* 0x0000004005057824 */ /* 0x000fe200078e0206 */
[----:B------:R-:W-:Y:S01]  /*0cd0*/  LOP3.LUT R6, R3, 0x1ffffffe, RZ, 0xc0, !PT ;  /* 0x1ffffffe03067812 */ /* 0x000fe200078ec0ff */
[----:B------:R-:W-:Y:S01]  /*0ce0*/  IMAD R208, R2, 0x40, R11 ;  /* 0x0000004002d07824 */ /* 0x000fe200078e020b */
[----:B------:R-:W-:Y:S01]  /*0cf0*/  SHF.R.S32.HI R22, RZ, 0x3, R22 ;  /* 0x00000003ff167819 */ /* 0x000fe20000011416 */
[----:B------:R-:W-:-:S02]  /*0d00*/  IMAD.SHL.U32 R2, R19, 0x8, RZ ;  /* 0x0000000813027824 */ /* 0x000fc400078e00ff */
[----:B------:R-:W-:Y:S02]  /*0d10*/  IMAD.IADD R7, R7, 0x1, -R6 ;  /* 0x0000000107077824 */ /* 0x000fe400078e0a06 */
[C---:B------:R-:W-:Y:S02]  /*0d20*/  VIADD R18, R2.reuse, 0x40 ;  /* 0x0000004002127836 */ /* 0x040fe40000000000 */
[C---:B------:R-:W-:Y:S02]  /*0d30*/  VIADD R17, R2.reuse, 0x80 ;  /* 0x0000008002117836 */ /* 0x040fe40000000000 */
[----:B------:R-:W-:Y:S01]  /*0d40*/  VIADD R16, R2, 0xc0 ;  /* 0x000000c002107836 */ /* 0x000fe20000000000 */
[----:B------:R-:W-:Y:S01]  /*0d50*/  SHF.R.S32.HI R214, RZ, 0x1f, R18 ;  /* 0x0000001fffd67819 */ /* 0x000fe20000011412 */
[----:B------:R-:W-:Y:S01]  /*0d60*/  IMAD R211, R4, 0x8, R5 ;  /* 0x0000000804d37824 */ /* 0x000fe200078e0205 */
[----:B------:R-:W-:Y:S01]  /*0d70*/  SHF.R.S32.HI R213, RZ, 0x1f, R17 ;  /* 0x0000001fffd57819 */ /* 0x000fe20000011411 */
[----:B------:R-:W-:Y:S01]  /*0d80*/  IMAD.IADD R209, R205, 0x1, -R0 ;  /* 0x00000001cdd17824 */ /* 0x000fe200078e0a00 */
[----:B------:R-:W-:Y:S01]  /*0d90*/  SHF.R.S32.HI R212, RZ, 0x1f, R16 ;  /* 0x0000001fffd47819 */ /* 0x000fe20000011410 */
[----:B------:R-:W-:-:S07]  /*0da0*/  IMAD R210, R7, 0x8, R208 ;  /* 0x0000000807d27824 */ /* 0x000fce00078e02d0 */
.L_x_37:
[----:B0-----:R-:W0:Y:S01]  /*0db0*/  SHFL.IDX PT, R0, R207, RZ, 0x1f ;  /* 0x00001fffcf007589 */ /* 0x001e2200000e0000 */
[----:B-1----:R-:W1:Y:S01]  /*0dc0*/  S2UR UR4, SR_CgaCtaId ;  /* 0x00000000000479c3 */ /* 0x002e620000008800 */
[----:B------:R-:W-:Y:S01]  /*0dd0*/  ULDC.64 UR6, c[0x0][0x418] ;  /* 0x0001060000067ab9 */ /* 0x000fe20000000a00 */
[----:B------:R-:W-:Y:S01]  /*0de0*/  ULDC UR5, c[0x0][0xc38] ;  /* 0x00030e0000057ab9 */ /* 0x000fe20000000800 */
[----:B------:R-:W-:Y:S02]  /*0df0*/  UISETP.NE.U32.AND UP0, UPT, UR6, URZ, UPT ;  /* 0x0000003f0600728c */ /* 0x000fe4000bf05070 */
[----:B------:R-:W-:Y:S01]  /*0e00*/  UISETP.NE.AND UP1, UPT, UR5, 0x1, UPT ;  /* 0x000000010500788c */ /* 0x000fe2000bf25270 */
[----:B------:R-:W-:Y:S02]  /*0e10*/  UMOV UR45, 0x400 ;  /* 0x00000400002d7882 */ /* 0x000fe40000000000 */
[----:B------:R-:W-:Y:S01]  /*0e20*/  ULDC UR5, c[0x0][0xc44] ;  /* 0x0003110000057ab9 */ /* 0x000fe20000000800 */
[----:B------:R-:W-:-:S02]  /*0e30*/  UISETP.NE.AND.EX UP0, UPT, UR7, URZ, UPT, UP0 ;  /* 0x0000003f0700728c */ /* 0x000fc4000bf05300 */
[----:B------:R-:W-:Y:S01]  /*0e40*/  UISETP.NE.AND UP2, UPT, UR5, 0x1, UPT ;  /* 0x000000010500788c */ /* 0x000fe2000bf45270 */
[----:B------:R-:W-:Y:S01]  /*0e50*/  ULDC UR44, c[0x0][0x424] ;  /* 0x00010900002c7ab9 */ /* 0x000fe20000000800 */
[----:B------:R-:W-:Y:S01]  /*0e60*/  ULDC UR10, c[0x0][0x2f0] ;  /* 0x0000bc00000a7ab9 */ /* 0x000fe20000000800 */
[----:B------:R-:W-:Y:S02]  /*0e70*/  USEL UR44, UR44, 0x1, UP0 ;  /* 0x000000012c2c7887 */ /* 0x000fe40008000000 */
[----:B------:R-:W-:Y:S01]  /*0e80*/  @UP1 ULDC UR12, c[0x0][0xc40] ;  /* 0x00031000000c1ab9 */ /* 0x000fe20000000800 */
[----:B------:R-:W-:Y:S01]  /*0e90*/  UMOV UR46, UR39 ;  /* 0x00000027002e7c82 */ /* 0x000fe20008000000 */
[----:B------:R-:W-:-:S04]  /*0ea0*/  UIMAD UR44, UR44, UR10, URZ ;  /* 0x0000000a2c2c72a4 */ /* 0x000fc8000f8e023f */
[----:B------:R-:W-:Y:S01]  /*0eb0*/  @UP2 ULDC.64 UR8, c[0x0][0xc48] ;  /* 0x0003120000082ab9 */ /* 0x000fe20000000a00 */
[----:B0-----:R-:W-:Y:S01]  /*0ec0*/  R2UR UR6, R0 ;  /* 0x00000000000672ca */ /* 0x001fe200000e0000 */
[----:B-1----:R-:W-:-:S03]  /*0ed0*/  ULEA UR45, UR4, UR45, 0x18 ;  /* 0x0000002d042d7291 */ /* 0x002fc6000f8ec03f */
[----:B------:R-:W-:Y:S01]  /*0ee0*/  @UP1 ULDC UR4, c[0x0][0xc3c] ;  /* 0x00030f0000041ab9 */ /* 0x000fe20000000800 */
[----:B------:R-:W-:Y:S02]  /*0ef0*/  UIADD3 UR11, UR45, 0x18400, URZ ;  /* 0x000184002d0b7890 */ /* 0x000fe4000fffe03f */
[----:B------:R-:W-:Y:S02]  /*0f00*/  UIMAD.WIDE.U32 UR4, UR39, UR4, URZ ;  /* 0x00000004270472a5 */ /* 0x000fe4000f8e003f */
[----:B------:R-:W-:Y:S02]  /*0f10*/  ULOP3.LUT UP0, URZ, UR11, 0x1bf, URZ, 0xc0, !UPT ;  /* 0x000001bf0b3f7892 */ /* 0x000fe4000f80c03f */
[----:B------:R-:W-:Y:S02]  /*0f20*/  @UP1 USHF.R.U32.HI UR46, URZ, UR12, UR5 ;  /* 0x0000000c3f2e1299 */ /* 0x000fe40008011605 */
[----:B------:R-:W-:Y:S02]  /*0f30*/  ULEA.HI UR7, UR6, UR6, URZ, 0x1 ;  /* 0x0000000606077291 */ /* 0x000fe4000f8f083f */
[----:B------:R-:W-:Y:S01]  /*0f40*/  PLOP3.LUT P0, PT, PT, PT, UP0, 0x80, 0x0 ;  /* 0x000000000000781c */ /* 0x000fe20003f0f008 */
[----:B------:R-:W-:-:S02]  /*0f50*/  UIMAD.WIDE.U32 UR4, UR46, UR8, URZ ;  /* 0x000000082e0472a5 */ /* 0x000fc4000f8e003f */
[----:B------:R-:W-:Y:S01]  /*0f60*/  ULOP3.LUT UR7, UR7, 0x1e, URZ, 0xc0, !UPT ;  /* 0x0000001e07077892 */ /* 0x000fe2000f8ec03f */
[----:B------:R-:W-:Y:S01]  /*0f70*/  UMOV UR41, UR46 ;  /* 0x0000002e00297c82 */ /* 0x000fe20008000000 */
[----:B------:R-:W-:Y:S02]  /*0f80*/  @UP2 USHF.R.U32.HI UR41, URZ, UR9, UR5 ;  /* 0x000000093f292299 */ /* 0x000fe40008011605 */
[----:B------:R-:W-:Y:S02]  /*0f90*/  UIADD3 UR7, UR6, -UR7, URZ ;  /* 0x8000000706077290 */ /* 0x000fe4000fffe03f */
[----:B------:R-:W-:Y:S02]  /*0fa0*/  UIADD3 UR6, UR44, 0x5f, URZ ;  /* 0x0000005f2c067890 */ /* 0x000fe4000fffe03f */
[----:B------:R-:W-:Y:S02]  /*0fb0*/  ULEA UR8, UR7, UR11, 0xd ;  /* 0x0000000b07087291 */ /* 0x000fe4000f8e683f */
[----:B------:R-:W-:-:S02]  /*0fc0*/  UIMAD.WIDE UR6, UR6, 0x2aaaaaab, URZ ;  /* 0x2aaaaaab060678a5 */ /* 0x000fc4000f8e023f */
[----:B------:R-:W-:Y:S02]  /*0fd0*/  USHF.R.U32.HI UR8, URZ, 0x4, UR8 ;  /* 0x000000043f087899 */ /* 0x000fe40008011608 */
[----:B------:R-:W-:Y:S02]  /*0fe0*/  USHF.R.U32.HI UR40, URZ, 0x1f, UR7 ;  /* 0x0000001f3f287899 */ /* 0x000fe40008011607 */
[----:B------:R-:W-:Y:S02]  /*0ff0*/  ULOP3.LUT UR49, UR8, 0x3fff, URZ, 0xc0, !UPT ;  /* 0x00003fff08317892 */ /* 0x000fe4000f8ec03f */
[----:B------:R-:W-:Y:S01]  /*1000*/  ULEA.HI.SX32 UR40, UR7, UR40, 0x1c ;  /* 0x0000002807287291 */ /* 0x000fe2000f8fe23f */
[----:B--234-:R-:W-:Y:S11]  /*1010*/  @!P0 BRA `(.L_x_9) ;  /* 0x0000000000408947 */ /* 0x01cff60003800000 */
[----:B------:R-:W-:Y:S01]  /*1020*/  MOV R0, 0x0 ;  /* 0x0000000000007802 */ /* 0x000fe20000000f00 */
[----:B------:R-:W-:Y:S01]  /*1030*/  ULDC.64 UR4, c[0x4][0x98] ;  /* 0x0100260000047ab9 */ /* 0x000fe20000000a00 */
[----:B------:R-:W-:Y:S01]  /*1040*/  ULDC.64 UR6, c[0x4][0x38] ;  /* 0x01000e0000067ab9 */ /* 0x000fe20000000a00 */
[----:B------:R-:W-:Y:S01]  /*1050*/  IMAD.U32 R4, RZ, RZ, UR4 ;  /* 0x00000004ff047e24 */ /* 0x000fe2000f8e00ff */
[----:B------:R0:W1:Y:S01]  /*1060*/  LDC.64 R14, c[0x4][R0] ;  /* 0x01000000000e7b82 */ /* 0x0000620000000a00 */
[----:B------:R-:W-:Y:S01]  /*1070*/  IMAD.U32 R5, RZ, RZ, UR5 ;  /* 0x00000005ff057e24 */ /* 0x000fe2000f8e00ff */
[----:B------:R-:W-:Y:S01]  /*1080*/  ULDC.64 UR4, c[0x4][0xa0] ;  /* 0x0100280000047ab9 */ /* 0x000fe20000000a00 */
[----:B------:R-:W-:Y:S02]  /*1090*/  IMAD.U32 R10, RZ, RZ, UR6 ;  /* 0x00000006ff0a7e24 */ /* 0x000fe4000f8e00ff */
[----:B------:R-:W-:Y:S02]  /*10a0*/  IMAD.U32 R6, RZ, RZ, UR4 ;  /* 0x00000004ff067e24 */ /* 0x000fe4000f8e00ff */
[----:B------:R-:W-:-:S02]  /*10b0*/  IMAD.U32 R7, RZ, RZ, UR5 ;  /* 0x00000005ff077e24 */ /* 0x000fc4000f8e00ff */
[----:B------:R-:W-:Y:S02]  /*10c0*/  IMAD.U32 R11, RZ, RZ, UR7 ;  /* 0x00000007ff0b7e24 */ /* 0x000fe4000f8e00ff */
[----:B------:R-:W-:Y:S02]  /*10d0*/  IMAD.MOV.U32 R8, RZ, RZ, 0x70 ;  /* 0x00000070ff087424 */ /* 0x000fe400078e00ff */
[----:B------:R-:W-:Y:S02]  /*10e0*/  IMAD.MOV.U32 R12, RZ, RZ, 0x1 ;  /* 0x00000001ff0c7424 */ /* 0x000fe400078e00ff */
[----:B0-----:R-:W-:-:S07]  /*10f0*/  IMAD.MOV.U32 R13, RZ, RZ, RZ ;  /* 0x000000ffff0d7224 */ /* 0x001fce00078e00ff */
[----:B------:R-:W-:-:S07]  /*1100*/  LEPC R20, `(.L_x_9) ;  /* 0x000000001014794e */ /* 0x000fce0000000000 */
[----:B-1----:R-:W-:Y:S05]  /*1110*/  CALL.ABS.NOINC R14 ;  /* 0x000000000e007343 */ /* 0x002fea0003c00000 */
.L_x_9:
[----:B------:R-:W-:Y:S01]  /*1120*/  ULOP3.LUT UR4, UR47, 0x1, URZ, 0xc0, !UPT ;  /* 0x000000012f047892 */ /* 0x000fe2000f8ec03f */
[----:B------:R-:W0:Y:S05]  /*1130*/  S2R R20, SR_TID.X ;  /* 0x0000000000147919 */ /* 0x000e2a0000002100 */
[----:B------:R-:W-:-:S05]  /*1140*/  IMAD.U32 R0, RZ, RZ, UR4 ;  /* 0x00000004ff007e24 */ /* 0x000fca000f8e00ff */
[----:B------:R-:W-:-:S04]  /*1150*/  SHF.L.U32 R0, R0, 0x1f, RZ ;  /* 0x0000001f00007819 */ /* 0x000fc800000006ff */
[----:B------:R-:W1:Y:S01]  /*1160*/  SYNCS.PHASECHK.TRANS64.TRYWAIT P0, [UR45+0x22800], R0 ;  /* 0x02280000ff0075a7 */ /* 0x000e62000800016d */
[----:B0-----:R-:W-:-:S05]  /*1170*/  SHF.R.U32.HI R20, RZ, 0x7, R20 ;  /* 0x00000007ff147819 */ /* 0x001fca0000011614 */
[----:B------:R-:W-:Y:S01]  /*1180*/  VIADD R6, R20, 0x8 ;  /* 0x0000000814067836 */ /* 0x000fe20000000000 */
[----:B-1----:R-:W-:Y:S06]  /*1190*/  @!P0 BRA `(.L_x_10) ;  /* 0x000000a0001c8947 */ /* 0x002fec0003800000 */
.L_x_127:
[----:B0-----:R-:W-:Y:S01]  /*11a0*/  IMAD.U32 R0, RZ, RZ, UR48 ;  /* 0x00000030ff007e24 */ /* 0x001fe2000f8e00ff */
[----:B------:R-:W-:Y:S05]  /*11b0*/  WARPSYNC.ALL ;  /* 0x0000000000007948 */ /* 0x000fea0003800000 */
[----:B------:R0:W-:Y:S01]  /*11c0*/  BAR.SYNC.DEFER_BLOCKING R6, 0x100 ;  /* 0x000400060000751d */ /* 0x0001e20000010000 */
[----:B------:R-:W-:-:S13]  /*11d0*/  ISETP.NE.AND P0, PT, R0, 0x3, PT ;  /* 0x000000030000780c */ /* 0x000fda0003f05270 */
[----:B0-----:R-:W-:Y:S05]  /*11e0*/  @!P0 BRA `(.L_x_11) ;  /* 0x0000000000048947 */ /* 0x001fea0003800000 */
[----:B------:R-:W-:Y:S01]  /*11f0*/  BPT.TRAP 0x1 ;  /* 0x000000040000795c */ /* 0x000fe20000300000 */
.L_x_11:
[----:B------:R-:W-:Y:S01]  /*1200*/  ULEA UR21, UR36, UR45, 0x3 ;  /* 0x0000002d24157291 */ /* 0x000fe2000f8e183f */
[----:B------:R-:W-:-:S05]  /*1210*/  IMAD.U32 R7, RZ, RZ, UR38 ;  /* 0x00000026ff077e24 */ /* 0x000fca000f8e00ff */
[----:B------:R-:W-:-:S04]  /*1220*/  SHF.L.U32 R7, R7, 0x1f, RZ ;  /* 0x0000001f07077819 */ /* 0x000fc800000006ff */
[----:B------:R0:W1:Y:S01]  /*1230*/  SYNCS.PHASECHK.TRANS64.TRYWAIT P1, [UR21+0x22830], R7 ;  /* 0x02283007ff0075a7 */ /* 0x0000620008020155 */
[----:B------:R-:W-:Y:S05]  /*1240*/  @!P0 BRA `(.L_x_12) ;  /* 0x0000000000048947 */ /* 0x000fea0003800000 */
[----:B------:R-:W-:Y:S01]  /*1250*/  BPT.TRAP 0x1 ;  /* 0x000000040000795c */ /* 0x000fe20000300000 */
.L_x_12:
[----:B-1----:R-:W-:Y:S05]  /*1260*/  @P1 BRA `(.L_x_13) ;  /* 0x0000000000081947 */ /* 0x002fea0003800000 */
[----:B------:R-:W1:Y:S02]  /*1270*/  SYNCS.PHASECHK.TRANS64.TRYWAIT P1, [UR21+0x22830], R7 ;  /* 0x02283007ff0075a7 */ /* 0x000e640008020155 */
[----:B-1----:R-:W-:Y:S05]  /*1280*/  @!P1 BRA `(.L_x_14) ;  /* 0x0000009c00f89947 */ /* 0x002fea0003800000 */
.L_x_13:
[----:B------:R-:W-:Y:S01]  /*1290*/  UIADD3 UR4, UR45, 0x1c400, URZ ;  /* 0x0001c4002d047890 */ /* 0x000fe2000fffe03f */
[----:B------:R-:W-:Y:S01]  /*12a0*/  WARPGROUP.ARRIVE ;  /* 0x00000000000079c5 */ /* 0x000fe20000000000 */
[----:B------:R-:W-:Y:S01]  /*12b0*/  UMOV UR5, 0x40000040 ;  /* 0x4000004000057882 */ /* 0x000fe20000000000 */
[----:B------:R-:W-:Y:S01]  /*12c0*/  UMOV UR7, 0x40000040 ;  /* 0x4000004000077882 */ /* 0x000fe20000000000 */
[----:B------:R-:W-:Y:S01]  /*12d0*/  USHF.R.U32.HI UR4, URZ, 0x4, UR4 ;  /* 0x000000043f047899 */ /* 0x000fe20008011604 */
[----:B------:R-:W-:Y:S01]  /*12e0*/  P2R R10, PR, RZ, 0x1 ;  /* 0x00000001ff0a7803 */ /* 0x000fe20000000000 */
[----:B------:R-:W-:Y:S01]  /*12f0*/  UMOV UR9, 0x40000040 ;  /* 0x4000004000097882 */ /* 0x000fe20000000000 */
[----:B------:R-:W-:Y:S01]  /*1300*/  UMOV UR11, 0x40000040 ;  /* 0x40000040000b7882 */ /* 0x000fe20000000000 */
[----:B------:R-:W-:Y:S01]  /*1310*/  ULOP3.LUT UR4, UR4, 0x3fff, URZ, 0xc0, !UPT ;  /* 0x00003fff04047892 */ /* 0x000fe2000f8ec03f */
[----:B------:R-:W2:Y:S01]  /*1320*/  S2R R12, SR_TID.X ;  /* 0x00000000000c7919 */ /* 0x000ea20000002100 */
[----:B------:R-:W-:Y:S01]  /*1330*/  UMOV UR13, 0x40000040 ;  /* 0x40000040000d7882 */ /* 0x000fe20000000000 */
[----:B------:R-:W-:Y:S01]  /*1340*/  UMOV UR15, 0x40000040 ;  /* 0x40000040000f7882 */ /* 0x000fe20000000000 */
[----:B------:R-:W-:-:S02]  /*1350*/  ULOP3.LUT UR20, UR4, 0x10000, URZ, 0xfc, !UPT ;  /* 0x0001000004147892 */ /* 0x000fc4000f8efc3f */
[----:B------:R-:W-:Y:S02]  /*1360*/  ULOP3.LUT UR4, UR49, 0x10000, URZ, 0xfc, !UPT ;  /* 0x0001000031047892 */ /* 0x000fe4000f8efc3f */
[----:B------:R-:W-:Y:S02]  /*1370*/  UIMAD UR6, UR36, 0x300, UR20 ;  /* 0x00000300240678a4 */ /* 0x000fe4000f8e0214 */
[----:B------:R-:W-:Y:S02]  /*1380*/  UIADD3 UR8, UR4, 0x2, URZ ;  /* 0x0000000204087890 */ /* 0x000fe4000fffe03f */
[----:B------:R-:W-:Y:S02]  /*1390*/  UIADD3 UR10, UR6, 0x2, URZ ;  /* 0x00000002060a7890 */ /* 0x000fe4000fffe03f */
[----:B------:R-:W-:Y:S02]  /*13a0*/  UIADD3 UR12, UR4, 0x4, URZ ;  /* 0x00000004040c7890 */ /* 0x000fe4000fffe03f */
[----:B------:R-:W-:-:S02]  /*13b0*/  UIADD3 UR14, UR6, 0x4, URZ ;  /* 0x00000004060e7890 */ /* 0x000fc4000fffe03f */
[----:B------:R-:W-:Y:S01]  /*13c0*/  HGMMA.64x96x16.F32 R24, gdesc[UR4], RZ, !UPT, gsb0 ;  /* 0x01600000041879f0 */ /* 0x000fe2000c0008ff */
[----:B------:R-:W-:Y:S02]  /*13d0*/  UIADD3 UR16, UR4, 0x6, URZ ;  /* 0x0000000604107890 */ /* 0x000fe4000fffe03f */
[----:B------:R-:W-:Y:S01]  /*13e0*/  UIADD3 UR18, UR6, 0x6, URZ ;  /* 0x0000000606127890 */ /* 0x000fe2000fffe03f */
[----:B------:R-:W-:Y:S01]  /*13f0*/  UMOV UR17, 0x40000040 ;  /* 0x4000004000117882 */ /* 0x000fe20000000000 */
[----:B------:R-:W-:Y:S01]  /*1400*/  UMOV UR19, 0x40000040 ;  /* 0x4000004000137882 */ /* 0x000fe20000000000 */
[----:B------:R-:W-:-:S04]  /*1410*/  UIMAD UR6, UR40, -0x60, UR44 ;  /* 0xffffffa0280678a4 */ /* 0x000fc8000f8e022c */
[----:B------:R-:W-:Y:S01]  /*1420*/  UIADD3 UR6, UR6, 0x60, URZ ;  /* 0x0000006006067890 */ /* 0x000fe2000fffe03f */
[----:B--2---:R-:W-:-:S05]  /*1430*/  LOP3.LUT R12, R12, 0x7f, RZ, 0xc0, !PT ;  /* 0x0000007f0c0c7812 */ /* 0x004fca00078ec0ff */
[----:B-1----:R-:W-:-:S04]  /*1440*/  IMAD.U32 R0, RZ, RZ, UR6 ;  /* 0x00000006ff007e24 */ /* 0x002fc8000f8e00ff */
[----:B------:R-:W-:-:S05]  /*1450*/  IMAD R0, R209, -0x2, R0 ;  /* 0xfffffffed1007824 */ /* 0x000fca00078e0200 */
[C---:B------:R-:W-:Y:S02]  /*1460*/  ISETP.GT.AND P6, PT, R0.reuse, RZ, PT ;  /* 0x000000ff0000720c */ /* 0x040fe40003fc4270 */
[C---:B------:R-:W-:Y:S02]  /*1470*/  ISETP.GT.AND P5, PT, R0.reuse, 0x1, PT ;  /* 0x000000010000780c */ /* 0x040fe40003fa4270 */
[C---:B------:R-:W-:Y:S02]  /*1480*/  ISETP.GT.AND P4, PT, R0.reuse, 0x8, PT ;  /* 0x000000080000780c */ /* 0x040fe40003f84270 */
[C---:B------:R-:W-:Y:S02]  /*1490*/  ISETP.GT.AND P3, PT, R0.reuse, 0x9, PT ;  /* 0x000000090000780c */ /* 0x040fe40003f64270 */
[C---:B------:R-:W-:Y:S02]  /*14a0*/  ISETP.GT.AND P2, PT, R0.reuse, 0x10, PT ;  /* 0x000000100000780c */ /* 0x040fe40003f44270 */
[----:B------:R-:W-:Y:S01]  /*14b0*/  ISETP.GT.AND P1, PT, R0, 0x11, PT ;  /* 0x000000110000780c */ /* 0x000fe20003f24270 */
[----:B------:R-:W-:-:S02]  /*14c0*/  WARPGROUP.DEPBAR.LE gsb0, 0x0 ;  /* 0x00008000000079c5 */ /* 0x000fc40000010000 */
[----:B------:R-:W-:-:S06]  /*14d0*/  WARPGROUP.ARRIVE ;  /* 0x00000000000079c5 */ /* 0x000fcc0000000000 */
[----:B------:R-:W-:Y:S01]  /*14e0*/  HGMMA.64x96x16.F32 R24, gdesc[UR8], R24, gsb0 ;  /* 0x01600000081879f0 */ /* 0x000fe20008000818 */
[----:B------:R-:W-:Y:S02]  /*14f0*/  ULDC UR10, c[0x0][0x988] ;  /* 0x00026200000a7ab9 */ /* 0x000fe40000000800 */
[----:B------:R-:W-:Y:S02]  /*1500*/  WARPGROUP.DEPBAR.LE gsb0, 0x0 ;  /* 0x00008000000079c5 */ /* 0x000fe40000010000 */
[----:B------:R-:W-:-:S06]  /*1510*/  WARPGROUP.ARRIVE ;  /* 0x00000000000079c5 */ /* 0x000fcc0000000000 */
[----:B------:R-:W-:Y:S03]  /*1520*/  HGMMA.64x96x16.F32 R24, gdesc[UR12], R24, gsb0 ;  /* 0x016000000c1879f0 */ /* 0x000fe60008000818 */
[----:B------:R-:W-:Y:S02]  /*1530*/  WARPGROUP.DEPBAR.LE gsb0, 0x0 ;  /* 0x00008000000079c5 */ /* 0x000fe40000010000 */
[----:B------:R-:W-:-:S06]  /*1540*/  WARPGROUP.ARRIVE ;  /* 0x00000000000079c5 */ /* 0x000fcc0000000000 */
[----:B------:R-:W-:Y:S03]  /*1550*/  HGMMA.64x96x16.F32 R24, gdesc[UR16], R24, gsb0 ;  /* 0x01600000101879f0 */ /* 0x000fe60008000818 */
[----:B------:R-:W-:Y:S02]  /*1560*/  WARPGROUP.DEPBAR.LE gsb0, 0x0 ;  /* 0x00008000000079c5 */ /* 0x000fe40000010000 */
[----:B------:R-:W-:Y:S02]  /*1570*/  FSEL R24, R24, -INF , P6 ;  /* 0xff80000018187808 */ /* 0x000fe40003000000 */
[----:B------:R-:W-:Y:S02]  /*1580*/  FSEL R25, R25, -INF , P5 ;  /* 0xff80000019197808 */ /* 0x000fe40002800000 */
[----:B------:R-:W-:Y:S02]  /*1590*/  FSEL R28, R28, -INF , P4 ;  /* 0xff8000001c1c7808 */ /* 0x000fe40002000000 */
[----:B------:R-:W-:-:S02]  /*15a0*/  FMNMX.FTZ R3, R24, R25, !PT ;  /* 0x0000001918037209 */ /* 0x000fc40007810000 */
[----:B------:R-:W-:Y:S02]  /*15b0*/  FSEL R29, R29, -INF , P3 ;  /* 0xff8000001d1d7808 */ /* 0x000fe40001800000 */
[----:B------:R-:W-:Y:S02]  /*15c0*/  FMNMX.FTZ R4, R28, R3, !PT ;  /* 0x000000031c047209 */ /* 0x000fe40007810000 */
[----:B------:R-:W-:Y:S02]  /*15d0*/  FSEL R32, R32, -INF , P2 ;  /* 0xff80000020207808 */ /* 0x000fe40001000000 */
[----:B------:R-:W-:Y:S02]  /*15e0*/  FMNMX.FTZ R3, R29, R4, !PT ;  /* 0x000000041d037209 */ /* 0x000fe40007810000 */
[----:B------:R-:W-:Y:S02]  /*15f0*/  FSEL R26, R26, -INF , P6 ;  /* 0xff8000001a1a7808 */ /* 0x000fe40003000000 */
[----:B------:R-:W-:-:S02]  /*1600*/  ISETP.GT.AND P6, PT, R0, 0x18, PT ;  /* 0x000000180000780c */ /* 0x000fc40003fc4270 */
[----:B------:R-:W-:Y:S02]  /*1610*/  FSEL R33, R33, -INF , P1 ;  /* 0xff80000021217808 */ /* 0x000fe40000800000 */
[----:B------:R-:W-:Y:S02]  /*1620*/  FMNMX.FTZ R4, R32, R3, !PT ;  /* 0x0000000320047209 */ /* 0x000fe40007810000 */
[----:B------:R-:W-:Y:S02]  /*1630*/  FSEL R27, R27, -INF , P5 ;  /* 0xff8000001b1b7808 */ /* 0x000fe40002800000 */
[----:B------:R-:W-:Y:S02]  /*1640*/  ISETP.GT.AND P5, PT, R0, 0x19, PT ;  /* 0x000000190000780c */ /* 0x000fe40003fa4270 */
[----:B------:R-:W-:Y:S02]  /*1650*/  FSEL R36, R36, -INF , P6 ;  /* 0xff80000024247808 */ /* 0x000fe40003000000 */
[----:B------:R-:W-:-:S02]  /*1660*/  FMNMX.FTZ R3, R33, R4, !PT ;  /* 0x0000000421037209 */ /* 0x000fc40007810000 */
[----:B------:R-:W-:Y:S02]  /*1670*/  FSEL R30, R30, -INF , P4 ;  /* 0xff8000001e1e7808 */ /* 0x000fe40002000000 */
[----:B------:R-:W-:Y:S02]  /*1680*/  ISETP.GT.AND P4, PT, R0, 0x20, PT ;  /* 0x000000200000780c */ /* 0x000fe40003f84270 */
        /* <DEDUP_REMOVED lines=63> */
[----:B------:R-:W-:-:S02]  /*1a80*/  FMNMX.FTZ R0, R68, R3, !PT ;  /* 0x0000000344007209 */ /* 0x000fc40007810000 */
[----:B------:R-:W-:Y:S02]  /*1a90*/  FSEL R62, R62, -INF , P6 ;  /* 0xff8000003e3e7808 */ /* 0x000fe40003000000 */
[----:B------:R-:W-:Y:S02]  /*1aa0*/  FMNMX.FTZ R5, R69, R0, !PT ;  /* 0x0000000045057209 */ /* 0x000fe40007810000 */
[----:B------:R-:W-:Y:S02]  /*1ab0*/  FSEL R63, R63, -INF , P5 ;  /* 0xff8000003f3f7808 */ /* 0x000fe40002800000 */
[----:B------:R-:W-:Y:S01]  /*1ac0*/  FSEL R66, R66, -INF , P4 ;  /* 0xff80000042427808 */ /* 0x000fe20002000000 */
[----:B------:R-:W1:Y:S01]  /*1ad0*/  SHFL.BFLY PT, R0, R5, 0x2, 0x1f ;  /* 0x0c401f0005007f89 */ /* 0x000e6200000e0000 */
[----:B------:R-:W-:Y:S02]  /*1ae0*/  FSEL R67, R67, -INF , P3 ;  /* 0xff80000043437808 */ /* 0x000fe40001800000 */
[----:B------:R-:W-:-:S02]  /*1af0*/  FSEL R70, R70, -INF , P2 ;  /* 0xff80000046467808 */ /* 0x000fc40001000000 */
[----:B------:R-:W-:Y:S02]  /*1b00*/  FSEL R71, R71, -INF , P1 ;  /* 0xff80000047477808 */ /* 0x000fe40000800000 */
[----:B-1----:R-:W-:-:S05]  /*1b10*/  FMNMX.FTZ R8, R5, R0, !PT ;  /* 0x0000000005087209 */ /* 0x002fca0007810000 */
[----:B------:R-:W1:Y:S02]  /*1b20*/  SHFL.BFLY PT, R3, R8, 0x1, 0x1f ;  /* 0x0c201f0008037f89 */ /* 0x000e6400000e0000 */
[----:B-1----:R-:W-:Y:S01]  /*1b30*/  FMNMX.FTZ R0, R8, R3, !PT ;  /* 0x0000000308007209 */ /* 0x002fe20007810000 */
[----:B------:R-:W-:-:S03]  /*1b40*/  IMAD.U32 R8, RZ, RZ, UR21 ;  /* 0x00000015ff087e24 */ /* 0x000fc6000f8e00ff */
[C---:B------:R-:W-:Y:S01]  /*1b50*/  FSETP.NEU.FTZ.AND P0, PT, R0.reuse, -INF , PT ;  /* 0xff8000000000780b */ /* 0x040fe20003f1d000 */
[----:B------:R-:W-:-:S05]  /*1b60*/  FMUL.FTZ R3, R0, UR10 ;  /* 0x0000000a00037c20 */ /* 0x000fca0008410000 */
[----:B------:R-:W-:Y:S02]  /*1b70*/  FSEL R9, R3, RZ, P0 ;  /* 0x000000ff03097208 */ /* 0x000fe40000000000 */
[----:B------:R-:W-:Y:S02]  /*1b80*/  FMNMX.FTZ R3, R26, R27, !PT ;  /* 0x0000001b1a037209 */ /* 0x000fe40007810000 */
[----:B------:R-:W-:Y:S01]  /*1b90*/  ISETP.NE.AND P0, PT, R10, RZ, PT ;  /* 0x000000ff0a00720c */ /* 0x000fe20003f05270 */
[--C-:B------:R-:W-:Y:S01]  /*1ba0*/  FFMA.FTZ R24, R24, UR10, -R9.reuse ;  /* 0x0000000a18187c23 */ /* 0x100fe20008010809 */
[----:B------:R-:W-:Y:S01]  /*1bb0*/  FMNMX.FTZ R4, R30, R3, !PT ;  /* 0x000000031e047209 */ /* 0x000fe20007810000 */
[--C-:B------:R-:W-:Y:S01]  /*1bc0*/  FFMA.FTZ R25, R25, UR10, -R9.reuse ;  /* 0x0000000a19197c23 */ /* 0x100fe20008010809 */
[--C-:B------:R-:W-:Y:S01]  /*1bd0*/  FFMA.FTZ R28, R28, UR10, -R9.reuse ;  /* 0x0000000a1c1c7c23 */ /* 0x100fe20008010809 */
[--C-:B------:R-:W-:Y:S01]  /*1be0*/  FFMA.FTZ R29, R29, UR10, -R9.reuse ;  /* 0x0000000a1d1d7c23 */ /* 0x100fe20008010809 */
[----:B------:R-:W-:Y:S01]  /*1bf0*/  FMNMX.FTZ R3, R31, R4, !PT ;  /* 0x000000041f037209 */ /* 0x000fe20007810000 */
[----:B------:R-:W-:Y:S01]  /*1c00*/  MUFU.EX2 R24, R24 ;  /* 0x0000001800187308 */ /* 0x000fe20000000800 */
[--C-:B------:R-:W-:Y:S01]  /*1c10*/  FFMA.FTZ R32, R32, UR10, -R9.reuse ;  /* 0x0000000a20207c23 */ /* 0x100fe20008010809 */
[--C-:B------:R-:W-:Y:S01]  /*1c20*/  FFMA.FTZ R33, R33, UR10, -R9.reuse ;  /* 0x0000000a21217c23 */ /* 0x100fe20008010809 */
[----:B------:R-:W-:Y:S01]  /*1c30*/  FMNMX.FTZ R4, R34, R3, !PT ;  /* 0x0000000322047209 */ /* 0x000fe20007810000 */
[--C-:B------:R-:W-:Y:S01]  /*1c40*/  FFMA.FTZ R36, R36, UR10, -R9.reuse ;  /* 0x0000000a24247c23 */ /* 0x100fe20008010809 */
[--C-:B------:R-:W-:Y:S01]  /*1c50*/  FFMA.FTZ R37, R37, UR10, -R9.reuse ;  /* 0x0000000a25257c23 */ /* 0x100fe20008010809 */
[--C-:B------:R-:W-:Y:S01]  /*1c60*/  FFMA.FTZ R40, R40, UR10, -R9.reuse ;  /* 0x0000000a28287c23 */ /* 0x100fe20008010809 */
[----:B------:R-:W-:Y:S01]  /*1c70*/  FMNMX.FTZ R3, R35, R4, !PT ;  /* 0x0000000423037209 */ /* 0x000fe20007810000 */
[----:B------:R-:W1:Y:S01]  /*1c80*/  MUFU.EX2 R25, R25 ;  /* 0x0000001900197308 */ /* 0x000e620000000800 */
[--C-:B------:R-:W-:Y:S01]  /*1c90*/  FFMA.FTZ R41, R41, UR10, -R9.reuse ;  /* 0x0000000a29297c23 */ /* 0x100fe20008010809 */
        /* <DEDUP_REMOVED lines=12> */
[----:B------:R-:W-:Y:S01]  /*1d60*/  FFMA.FTZ R60, R60, UR10, -R9 ;  /* 0x0000000a3c3c7c23 */ /* 0x000fe20008010809 */
[----:B------:R-:W-:Y:S01]  /*1d70*/  FMNMX.FTZ R3, R43, R4, !PT ;  /* 0x000000042b037209 */ /* 0x000fe20007810000 */
[----:B------:R-:W2:Y:S01]  /*1d80*/  MUFU.EX2 R29, R29 ;  /* 0x0000001d001d7308 */ /* 0x000ea20000000800 */
[----:B-1----:R-:W-:Y:S01]  /*1d90*/  FADD.FTZ R11, R24, R25 ;  /* 0x00000019180b7221 */ /* 0x002fe20000010000 */
[--C-:B------:R-:W-:Y:S01]  /*1da0*/  FFMA.FTZ R61, R61, UR10, -R9.reuse ;  /* 0x0000000a3d3d7c23 */ /* 0x100fe20008010809 */
[----:B------:R-:W-:Y:S01]  /*1db0*/  FMNMX.FTZ R4, R46, R3, !PT ;  /* 0x000000032e047209 */ /* 0x000fe20007810000 */
[--C-:B------:R-:W-:Y:S01]  /*1dc0*/  FFMA.FTZ R64, R64, UR10, -R9.reuse ;  /* 0x0000000a40407c23 */ /* 0x100fe20008010809 */
[--C-:B------:R-:W-:Y:S01]  /*1dd0*/  FFMA.FTZ R65, R65, UR10, -R9.reuse ;  /* 0x0000000a41417c23 */ /* 0x100fe20008010809 */
[--C-:B------:R-:W-:Y:S01]  /*1de0*/  FFMA.FTZ R68, R68, UR10, -R9.reuse ;  /* 0x0000000a44447c23 */ /* 0x100fe20008010809 */
[----:B------:R-:W-:Y:S01]  /*1df0*/  FMNMX.FTZ R3, R47, R4, !PT ;  /* 0x000000042f037209 */ /* 0x000fe20007810000 */
[----:B------:R-:W-:Y:S01]  /*1e00*/  MUFU.EX2 R32, R32 ;  /* 0x0000002000207308 */ /* 0x000fe20000000800 */
[----:B------:R-:W-:Y:S01]  /*1e10*/  FFMA.FTZ R9, R69, UR10, -R9 ;  /* 0x0000000a45097c23 */ /* 0x000fe20008010809 */
[----:B------:R-:W-:-:S02]  /*1e20*/  F2FP.F16.F32.PACK_AB R152, R25, R24 ;  /* 0x000000181998723e */ /* 0x000fc400000000ff */
[----:B------:R-:W-:-:S04]  /*1e30*/  FMNMX.FTZ R4, R50, R3, !PT ;  /* 0x0000000332047209 */ /* 0x000fc80007810000 */
[----:B------:R-:W-:Y:S01]  /*1e40*/  FMNMX.FTZ R3, R51, R4, !PT ;  /* 0x0000000433037209 */ /* 0x000fe20007810000 */
[----:B------:R-:W1:Y:S01]  /*1e50*/  MUFU.EX2 R33, R33 ;  /* 0x0000002100217308 */ /* 0x000e620000000800 */
[----:B--2---:R-:W-:Y:S02]  /*1e60*/  F2FP.F16.F32.PACK_AB R154, R29, R28 ;  /* 0x0000001c1d9a723e */ /* 0x004fe400000000ff */
[----:B------:R-:W-:-:S04]  /*1e70*/  FMNMX.FTZ R4, R54, R3, !PT ;  /* 0x0000000336047209 */ /* 0x000fc80007810000 */
[----:B------:R-:W-:Y:S01]  /*1e80*/  FMNMX.FTZ R3, R55, R4, !PT ;  /* 0x0000000437037209 */ /* 0x000fe20007810000 */
[----:B------:R-:W-:Y:S03]  /*1e90*/  MUFU.EX2 R36, R36 ;  /* 0x0000002400247308 */ /* 0x000fe60000000800 */
[----:B------:R-:W-:-:S04]  /*1ea0*/  FMNMX.FTZ R4, R58, R3, !PT ;  /* 0x000000033a047209 */ /* 0x000fc80007810000 */
[----:B------:R-:W-:Y:S01]  /*1eb0*/  FMNMX.FTZ R3, R59, R4, !PT ;  /* 0x000000043b037209 */ /* 0x000fe20007810000 */
[----:B------:R-:W2:Y:S01]  /*1ec0*/  MUFU.EX2 R37, R37 ;  /* 0x0000002500257308 */ /* 0x000ea20000000800 */
[----:B-1----:R-:W-:Y:S02]  /*1ed0*/  F2FP.F16.F32.PACK_AB R156, R33, R32 ;  /* 0x00000020219c723e */ /* 0x002fe400000000ff */
[----:B------:R-:W-:-:S04]  /*1ee0*/  FMNMX.FTZ R4, R62, R3, !PT ;  /* 0x000000033e047209 */ /* 0x000fc80007810000 */
[----:B------:R-:W-:Y:S01]  /*1ef0*/  FMNMX.FTZ R3, R63, R4, !PT ;  /* 0x000000043f037209 */ /* 0x000fe20007810000 */
[----:B------:R-:W-:Y:S03]  /*1f00*/  MUFU.EX2 R40, R40 ;  /* 0x0000002800287308 */ /* 0x000fe60000000800 */
[----:B------:R-:W-:-:S04]  /*1f10*/  FMNMX.FTZ R4, R66, R3, !PT ;  /* 0x0000000342047209 */ /* 0x000fc80007810000 */
[----:B------:R-:W-:Y:S01]  /*1f20*/  FMNMX.FTZ R3, R67, R4, !PT ;  /* 0x0000000443037209 */ /* 0x000fe20007810000 */
[----:B------:R-:W1:Y:S01]  /*1f30*/  MUFU.EX2 R41, R41 ;  /* 0x0000002900297308 */ /* 0x000e620000000800 */
[----:B--2---:R-:W-:Y:S02]  /*1f40*/  F2FP.F16.F32.PACK_AB R158, R37, R36 ;  /* 0x00000024259e723e */ /* 0x004fe400000000ff */
[----:B------:R-:W-:-:S04]  /*1f50*/  FMNMX.FTZ R4, R70, R3, !PT ;  /* 0x0000000346047209 */ /* 0x000fc80007810000 */
[----:B------:R-:W-:Y:S01]  /*1f60*/  FMNMX.FTZ R4, R71, R4, !PT ;  /* 0x0000000447047209 */ /* 0x000fe20007810000 */
[----:B------:R-:W-:Y:S04]  /*1f70*/  MUFU.EX2 R44, R44 ;  /* 0x0000002c002c7308 */ /* 0x000fe80000000800 */
[----:B------:R-:W2:Y:S04]  /*1f80*/  SHFL.BFLY PT, R3, R4, 0x2, 0x1f ;  /* 0x0c401f0004037f89 */ /* 0x000ea800000e0000 */
[----:B------:R-:W3:Y:S01]  /*1f90*/  MUFU.EX2 R45, R45 ;  /* 0x0000002d002d7308 */ /* 0x000ee20000000800 */
[----:B-1----:R-:W-:-:S07]  /*1fa0*/  F2FP.F16.F32.PACK_AB R160, R41, R40 ;  /* 0x0000002829a0723e */ /* 0x002fce00000000ff */
[----:B------:R-:W-:Y:S08]  /*1fb0*/  MUFU.EX2 R48, R48 ;  /* 0x0000003000307308 */ /* 0x000ff00000000800 */
[----:B------:R-:W1:Y:S01]  /*1fc0*/  MUFU.EX2 R49, R49 ;  /* 0x0000003100317308 */ /* 0x000e620000000800 */
[----:B---3--:R-:W-:Y:S02]  /*1fd0*/  F2FP.F16.F32.PACK_AB R162, R45, R44 ;  /* 0x0000002c2da2723e */ /* 0x008fe400000000ff */
[----:B--2---:R-:W-:-:S05]  /*1fe0*/  FMNMX.FTZ R5, R4, R3, !PT ;  /* 0x0000000304057209 */ /* 0x004fca0007810000 */
[----:B------:R-:W-:Y:S01]  /*1ff0*/  MUFU.EX2 R52, R52 ;  /* 0x0000003400347308 */ /* 0x000fe20000000800 */
[----:B------:R-:W2:Y:S07]  /*2000*/  SHFL.BFLY PT, R4, R5, 0x1, 0x1f ;  /* 0x0c201f0005047f89 */ /* 0x000eae00000e0000 */
[----:B------:R-:W3:Y:S01]  /*2010*/  MUFU.EX2 R53, R53 ;  /* 0x0000003500357308 */ /* 0x000ee20000000800 */
[----:B-1----:R-:W-:-:S07]  /*2020*/  F2FP.F16.F32.PACK_AB R164, R49, R48 ;  /* 0x0000003031a4723e */ /* 0x002fce00000000ff */
[----:B------:R-:W-:Y:S08]  /*2030*/  MUFU.EX2 R56, R56 ;  /* 0x0000003800387308 */ /* 0x000ff00000000800 */
[----:B------:R-:W-:Y:S01]  /*2040*/  MUFU.EX2 R57, R57 ;  /* 0x0000003900397308 */ /* 0x000fe20000000800 */
[----:B--2---:R-:W-:Y:S02]  /*2050*/  FMNMX.FTZ R3, R5, R4, !PT ;  /* 0x0000000405037209 */ /* 0x004fe40007810000 */
[----:B---3--:R-:W-:-:S02]  /*2060*/  F2FP.F16.F32.PACK_AB R166, R53, R52 ;  /* 0x0000003435a6723e */ /* 0x008fc400000000ff */
[C---:B------:R-:W-:Y:S01]  /*2070*/  FSETP.NEU.FTZ.AND P1, PT, R3.reuse, -INF , PT ;  /* 0xff8000000300780b */ /* 0x040fe20003f3d000 */
[----:B------:R-:W-:Y:S02]  /*2080*/  FMUL.FTZ R4, R3, UR10 ;  /* 0x0000000a03047c20 */ /* 0x000fe40008410000 */
[----:B------:R-:W-:Y:S03]  /*2090*/  MUFU.EX2 R60, R60 ;  /* 0x0000003c003c7308 */ /* 0x000fe60000000800 */
[----:B------:R-:W-:Y:S01]  /*20a0*/  FSEL R5, R4, RZ, P1 ;  /* 0x000000ff04057208 */ /* 0x000fe20000800000 */
[----:B------:R-:W-:Y:S01]  /*20b0*/  FADD.FTZ R4, R28, R11 ;  /* 0x0000000b1c047221 */ /* 0x000fe20000010000 */
[----:B------:R-:W-:Y:S02]  /*20c0*/  ISETP.NE.AND P1, PT, R12, RZ, PT ;  /* 0x000000ff0c00720c */ /* 0x000fe40003f25270 */
[----:B------:R-:W1:Y:S01]  /*20d0*/  S2R R12, SR_TID.X ;  /* 0x00000000000c7919 */ /* 0x000e620000002100 */
[--C-:B------:R-:W-:Y:S01]  /*20e0*/  FFMA.FTZ R26, R26, UR10, -R5.reuse ;  /* 0x0000000a1a1a7c23 */ /* 0x100fe20008010805 */
[--C-:B------:R-:W-:Y:S01]  /*20f0*/  FFMA.FTZ R27, R27, UR10, -R5.reuse ;  /* 0x0000000a1b1b7c23 */ /* 0x100fe20008010805 */
[--C-:B------:R-:W-:Y:S01]  /*2100*/  FFMA.FTZ R30, R30, UR10, -R5.reuse ;  /* 0x0000000a1e1e7c23 */ /* 0x100fe20008010805 */
[--C-:B------:R-:W-:Y:S01]  /*2110*/  FFMA.FTZ R31, R31, UR10, -R5.reuse ;  /* 0x0000000a1f1f7c23 */ /* 0x100fe20008010805 */
[--C-:B------:R-:W-:Y:S01]  /*2120*/  FFMA.FTZ R34, R34, UR10, -R5.reuse ;  /* 0x0000000a22227c23 */ /* 0x100fe20008010805 */
[--C-:B------:R-:W-:Y:S01]  /*2130*/  FFMA.FTZ R35, R35, UR10, -R5.reuse ;  /* 0x0000000a23237c23 */ /* 0x100fe20008010805 */
[----:B------:R-:W-:Y:S01]  /*2140*/  MUFU.EX2 R26, R26 ;  /* 0x0000001a001a7308 */ /* 0x000fe20000000800 */
[----:B------:R-:W-:Y:S01]  /*2150*/  FADD.FTZ R11, R29, R4 ;  /* 0x000000041d0b7221 */ /* 0x000fe20000010000 */
[--C-:B------:R-:W-:Y:S01]  /*2160*/  FFMA.FTZ R38, R38, UR10, -R5.reuse ;  /* 0x0000000a26267c23 */ /* 0x100fe20008010805 */
[--C-:B------:R-:W-:Y:S01]  /*2170*/  FFMA.FTZ R39, R39, UR10, -R5.reuse ;  /* 0x0000000a27277c23 */ /* 0x100fe20008010805 */
[----:B------:R-:W-:Y:S01]  /*2180*/  FFMA.FTZ R42, R42, UR10, -R5 ;  /* 0x0000000a2a2a7c23 */ /* 0x000fe20008010805 */
[----:B------:R-:W-:Y:S01]  /*2190*/  FADD.FTZ R4, R32, R11 ;  /* 0x0000000b20047221 */ /* 0x000fe20000010000 */
[--C-:B------:R-:W-:Y:S01]  /*21a0*/  FFMA.FTZ R43, R43, UR10, -R5.reuse ;  /* 0x0000000a2b2b7c23 */ /* 0x100fe20008010805 */
[--C-:B------:R-:W-:Y:S01]  /*21b0*/  FFMA.FTZ R46, R46, UR10, -R5.reuse ;  /* 0x0000000a2e2e7c23 */ /* 0x100fe20008010805 */
[----:B------:R-:W2:Y:S01]  /*21c0*/  MUFU.EX2 R27, R27 ;  /* 0x0000001b001b7308 */ /* 0x000ea20000000800 */
[----:B------:R-:W-:Y:S01]  /*21d0*/  FADD.FTZ R13, R33, R4 ;  /* 0x00000004210d7221 */ /* 0x000fe20000010000 */
[--C-:B------:R-:W-:Y:S01]  /*21e0*/  FFMA.FTZ R47, R47, UR10, -R5.reuse ;  /* 0x0000000a2f2f7c23 */ /* 0x100fe20008010805 */
[--C-:B------:R-:W-:Y:S01]  /*21f0*/  FFMA.FTZ R50, R50, UR10, -R5.reuse ;  /* 0x0000000a32327c23 */ /* 0x100fe20008010805 */
[----:B------:R-:W-:Y:S01]  /*2200*/  FFMA.FTZ R51, R51, UR10, -R5 ;  /* 0x0000000a33337c23 */ /* 0x000fe20008010805 */
[----:B------:R-:W-:Y:S01]  /*2210*/  FADD.FTZ R10, R36, R13 ;  /* 0x0000000d240a7221 */ /* 0x000fe20000010000 */
[--C-:B------:R-:W-:Y:S01]  /*2220*/  FFMA.FTZ R54, R54, UR10, -R5.reuse ;  /* 0x0000000a36367c23 */ /* 0x100fe20008010805 */
[--C-:B------:R-:W-:Y:S01]  /*2230*/  FFMA.FTZ R55, R55, UR10, -R5.reuse ;  /* 0x0000000a37377c23 */ /* 0x100fe20008010805 */
[----:B------:R-:W3:Y:S01]  /*2240*/  MUFU.EX2 R30, R30 ;  /* 0x0000001e001e7308 */ /* 0x000ee20000000800 */
[----:B------:R-:W-:Y:S01]  /*2250*/  FADD.FTZ R13, R37, R10 ;  /* 0x0000000a250d7221 */ /* 0x000fe20000010000 */
[--C-:B------:R-:W-:Y:S01]  /*2260*/  FFMA.FTZ R58, R58, UR10, -R5.reuse ;  /* 0x0000000a3a3a7c23 */ /* 0x100fe20008010805 */
[--C-:B------:R-:W-:Y:S01]  /*2270*/  FFMA.FTZ R59, R59, UR10, -R5.reuse ;  /* 0x0000000a3b3b7c23 */ /* 0x100fe20008010805 */
[--C-:B------:R-:W-:Y:S01]  /*2280*/  FFMA.FTZ R62, R62, UR10, -R5.reuse ;  /* 0x0000000a3e3e7c23 */ /* 0x100fe20008010805 */
[--C-:B------:R-:W-:Y:S01]  /*2290*/  FFMA.FTZ R63, R63, UR10, -R5.reuse ;  /* 0x0000000a3f3f7c23 */ /* 0x100fe20008010805 */
[--C-:B------:R-:W-:Y:S01]  /*22a0*/  FFMA.FTZ R66, R66, UR10, -R5.reuse ;  /* 0x0000000a42427c23 */ /* 0x100fe20008010805 */
[----:B------:R-:W-:Y:S01]  /*22b0*/  FFMA.FTZ R67, R67, UR10, -R5 ;  /* 0x0000000a43437c23 */ /* 0x000fe20008010805 */
[----:B------:R-:W4:Y:S01]  /*22c0*/  MUFU.EX2 R31, R31 ;  /* 0x0000001f001f7308 */ /* 0x000f220000000800 */
[----:B--2---:R-:W-:Y:S01]  /*22d0*/  FADD.FTZ R11, R26, R27 ;  /* 0x0000001b1a0b7221 */ /* 0x004fe20000010000 */
[----:B-1----:R-:W-:Y:S01]  /*22e0*/  SHF.R.U32.HI R12, RZ, 0x7, R12 ;  /* 0x00000007ff0c7819 */ /* 0x002fe2000001160c */
[--C-:B------:R-:W-:Y:S01]  /*22f0*/  FFMA.FTZ R70, R70, UR10, -R5.reuse ;  /* 0x0000000a46467c23 */ /* 0x100fe20008010805 */
[----:B------:R-:W-:Y:S01]  /*2300*/  FFMA.FTZ R71, R71, UR10, -R5 ;  /* 0x0000000a47477c23 */ /* 0x000fe20008010805 */
[----:B------:R-:W-:-:S02]  /*2310*/  F2FP.F16.F32.PACK_AB R168, R57, R56 ;  /* 0x0000003839a8723e */ /* 0x000fc400000000ff */
[----:B------:R-:W-:Y:S01]  /*2320*/  IADD3 R176, -R12, 0xb, RZ ;  /* 0x0000000b0cb07810 */ /* 0x000fe20007ffe1ff */
[----:B------:R-:W1:Y:S01]  /*2330*/  MUFU.EX2 R34, R34 ;  /* 0x0000002200227308 */ /* 0x000e620000000800 */
[----:B---3--:R-:W-:Y:S01]  /*2340*/  FADD.FTZ R4, R30, R11 ;  /* 0x0000000b1e047221 */ /* 0x008fe20000010000 */
[----:B------:R-:W-:Y:S01]  /*2350*/  FADD.FTZ R12, R40, R13 ;  /* 0x0000000d280c7221 */ /* 0x000fe20000010000 */
[----:B------:R-:W-:-:S03]  /*2360*/  F2FP.F16.F32.PACK_AB R153, R27, R26 ;  /* 0x0000001a1b99723e */ /* 0x000fc600000000ff */
[----:B------:R-:W-:Y:S02]  /*2370*/  FADD.FTZ R13, R41, R12 ;  /* 0x0000000c290d7221 */ /* 0x000fe40000010000 */
[----:B------:R-:W2:Y:S01]  /*2380*/  MUFU.EX2 R35, R35 ;  /* 0x0000002300237308 */ /* 0x000ea20000000800 */
[C---:B----4-:R-:W-:Y:S01]  /*2390*/  FADD.FTZ R11, R31.reuse, R4 ;  /* 0x000000041f0b7221 */ /* 0x050fe20000010000 */
[----:B------:R-:W-:Y:S02]  /*23a0*/  @!P1 VIADD R4, R8, 0x22840 ;  /* 0x0002284008049836 */ /* 0x000fe40000000000 */
[----:B------:R-:W-:Y:S01]  /*23b0*/  FADD.FTZ R12, R44, R13 ;  /* 0x0000000d2c0c7221 */ /* 0x000fe20000010000 */
[----:B------:R-:W-:Y:S02]  /*23c0*/  F2FP.F16.F32.PACK_AB R155, R31, R30 ;  /* 0x0000001e1f9b723e */ /* 0x000fe400000000ff */
[----:B------:R-:W-:Y:S01]  /*23d0*/  @!P1 PRMT R4, RZ, 0x654, R4 ;  /* 0x00000654ff049816 */ /* 0x000fe20000000004 */
[----:B------:R-:W3:Y:S01]  /*23e0*/  MUFU.EX2 R38, R38 ;  /* 0x0000002600267308 */ /* 0x000ee20000000800 */
[----:B-1----:R-:W-:Y:S01]  /*23f0*/  FADD.FTZ R10, R34, R11 ;  /* 0x0000000b220a7221 */ /* 0x002fe20000010000 */
[----:B------:R1:W-:Y:S06]  /*2400*/  BAR.ARV R176, 0x100 ;  /* 0x000400b00000751d */ /* 0x0003ec0000002000 */
[----:B------:R-:W4:Y:S01]  /*2410*/  MUFU.EX2 R39, R39 ;  /* 0x0000002700277308 */ /* 0x000f220000000800 */
[----:B--2---:R-:W-:Y:S01]  /*2420*/  FADD.FTZ R11, R35, R10 ;  /* 0x0000000a230b7221 */ /* 0x004fe20000010000 */
[----:B------:R-:W-:Y:S01]  /*2430*/  FADD.FTZ R13, R45, R12 ;  /* 0x0000000c2d0d7221 */ /* 0x000fe20000010000 */
[----:B------:R2:W-:Y:S01]  /*2440*/  @!P1 SYNCS.ARRIVE.TRANS64.RED.A1T0 RZ, [R4+URZ], RZ ;  /* 0x000000ff04ff99a7 */ /* 0x0005e2000810043f */
[----:B------:R-:W-:-:S04]  /*2450*/  F2FP.F16.F32.PACK_AB R157, R35, R34 ;  /* 0x00000022239d723e */ /* 0x000fc800000000ff */
[----:B------:R-:W2:Y:S01]  /*2460*/  MUFU.EX2 R42, R42 ;  /* 0x0000002a002a7308 */ /* 0x000ea20000000800 */
[----:B---3--:R-:W-:-:S07]  /*2470*/  FADD.FTZ R10, R38, R11 ;  /* 0x0000000b260a7221 */ /* 0x008fce0000010000 */
[----:B------:R-:W3:Y:S01]  /*2480*/  MUFU.EX2 R43, R43 ;  /* 0x0000002b002b7308 */ /* 0x000ee20000000800 */
[C---:B----4-:R-:W-:Y:S01]  /*2490*/  FADD.FTZ R11, R39.reuse, R10 ;  /* 0x0000000a270b7221 */ /* 0x050fe20000010000 */
[----:B------:R-:W-:Y:S01]  /*24a0*/  FADD.FTZ R10, R48, R13 ;  /* 0x0000000d300a7221 */ /* 0x000fe20000010000 */
[----:B------:R-:W-:-:S03]  /*24b0*/  F2FP.F16.F32.PACK_AB R159, R39, R38 ;  /* 0x00000026279f723e */ /* 0x000fc600000000ff */
[----:B------:R-:W-:Y:S02]  /*24c0*/  FADD.FTZ R13, R49, R10 ;  /* 0x0000000a310d7221 */ /* 0x000fe40000010000 */
[----:B------:R-:W4:Y:S01]  /*24d0*/  MUFU.EX2 R46, R46 ;  /* 0x0000002e002e7308 */ /* 0x000f220000000800 */
[----:B--2---:R-:W-:Y:S01]  /*24e0*/  FADD.FTZ R4, R42, R11 ;  /* 0x0000000b2a047221 */ /* 0x004fe20000010000 */
[----:B------:R-:W-:-:S04]  /*24f0*/  FADD.FTZ R10, R52, R13 ;  /* 0x0000000d340a7221 */ /* 0x000fc80000010000 */
[----:B------:R-:W-:Y:S02]  /*2500*/  FADD.FTZ R13, R53, R10 ;  /* 0x0000000a350d7221 */ /* 0x000fe40000010000 */
[----:B------:R-:W2:Y:S01]  /*2510*/  MUFU.EX2 R47, R47 ;  /* 0x0000002f002f7308 */ /* 0x000ea20000000800 */
[C---:B---3--:R-:W-:Y:S01]  /*2520*/  FADD.FTZ R11, R43.reuse, R4 ;  /* 0x000000042b0b7221 */ /* 0x048fe20000010000 */
[----:B------:R-:W-:Y:S01]  /*2530*/  FADD.FTZ R10, R56, R13 ;  /* 0x0000000d380a7221 */ /* 0x000fe20000010000 */
[----:B------:R-:W-:-:S05]  /*2540*/  F2FP.F16.F32.PACK_AB R161, R43, R42 ;  /* 0x0000002a2ba1723e */ /* 0x000fca00000000ff */
[----:B------:R-:W3:Y:S01]  /*2550*/  MUFU.EX2 R50, R50 ;  /* 0x0000003200327308 */ /* 0x000ee20000000800 */
[----:B----4-:R-:W-:-:S07]  /*2560*/  FADD.FTZ R4, R46, R11 ;  /* 0x0000000b2e047221 */ /* 0x010fce0000010000 */
[----:B------:R-:W4:Y:S01]  /*2570*/  MUFU.EX2 R51, R51 ;  /* 0x0000003300337308 */ /* 0x000f220000000800 */
[C---:B--2---:R-:W-:Y:S01]  /*2580*/  FADD.FTZ R11, R47.reuse, R4 ;  /* 0x000000042f0b7221 */ /* 0x044fe20000010000 */
[----:B------:R-:W-:-:S06]  /*2590*/  F2FP.F16.F32.PACK_AB R163, R47, R46 ;  /* 0x0000002e2fa3723e */ /* 0x000fcc00000000ff */
[----:B------:R-:W2:Y:S01]  /*25a0*/  MUFU.EX2 R54, R54 ;  /* 0x0000003600367308 */ /* 0x000ea20000000800 */
[----:B---3--:R-:W-:Y:S01]  /*25b0*/  FADD.FTZ R4, R50, R11 ;  /* 0x0000000b32047221 */ /* 0x008fe20000010000 */
[----:B------:R-:W-:-:S04]  /*25c0*/  FADD.FTZ R11, R57, R10 ;  /* 0x0000000a390b7221 */ /* 0x000fc80000010000 */
[----:B------:R-:W-:Y:S02]  /*25d0*/  FADD.FTZ R10, R60, R11 ;  /* 0x0000000b3c0a7221 */ /* 0x000fe40000010000 */
[----:B------:R-:W3:Y:S01]  /*25e0*/  MUFU.EX2 R55, R55 ;  /* 0x0000003700377308 */ /* 0x000ee20000000800 */
[C---:B----4-:R-:W-:Y:S01]  /*25f0*/  FADD.FTZ R5, R51.reuse, R4 ;  /* 0x0000000433057221 */ /* 0x050fe20000010000 */
[----:B------:R-:W-:-:S06]  /*2600*/  F2FP.F16.F32.PACK_AB R165, R51, R50 ;  /* 0x0000003233a5723e */ /* 0x000fcc00000000ff */
[----:B------:R-:W4:Y:S01]  /*2610*/  MUFU.EX2 R61, R61 ;  /* 0x0000003d003d7308 */ /* 0x000f220000000800 */
[----:B--2---:R-:W-:-:S07]  /*2620*/  FADD.FTZ R4, R54, R5 ;  /* 0x0000000536047221 */ /* 0x004fce0000010000 */
[----:B------:R-:W2:Y:S01]  /*2630*/  MUFU.EX2 R58, R58 ;  /* 0x0000003a003a7308 */ /* 0x000ea20000000800 */
[C---:B---3--:R-:W-:Y:S01]  /*2640*/  FADD.FTZ R5, R55.reuse, R4 ;  /* 0x0000000437057221 */ /* 0x048fe20000010000 */
[----:B------:R-:W-:-:S06]  /*2650*/  F2FP.F16.F32.PACK_AB R167, R55, R54 ;  /* 0x0000003637a7723e */ /* 0x000fcc00000000ff */
[----:B------:R-:W3:Y:S01]  /*2660*/  MUFU.EX2 R64, R64 ;  /* 0x0000004000407308 */ /* 0x000ee20000000800 */
[C---:B----4-:R-:W-:Y:S01]  /*2670*/  FADD.FTZ R11, R61.reuse, R10 ;  /* 0x0000000a3d0b7221 */ /* 0x050fe20000010000 */
[----:B------:R-:W-:-:S06]  /*2680*/  F2FP.F16.F32.PACK_AB R170, R61, R60 ;  /* 0x0000003c3daa723e */ /* 0x000fcc00000000ff */
[----:B------:R-:W4:Y:S01]  /*2690*/  MUFU.EX2 R59, R59 ;  /* 0x0000003b003b7308 */ /* 0x000f220000000800 */
[----:B--2---:R-:W-:-:S07]  /*26a0*/  FADD.FTZ R4, R58, R5 ;  /* 0x000000053a047221 */ /* 0x004fce0000010000 */
[----:B------:R-:W2:Y:S01]  /*26b0*/  MUFU.EX2 R65, R65 ;  /* 0x0000004100417308 */ /* 0x000ea20000000800 */
[----:B---3--:R-:W-:-:S07]  /*26c0*/  FADD.FTZ R10, R64, R11 ;  /* 0x0000000b400a7221 */ /* 0x008fce0000010000 */
[----:B------:R-:W3:Y:S01]  /*26d0*/  MUFU.EX2 R62, R62 ;  /* 0x0000003e003e7308 */ /* 0x000ee20000000800 */
[C---:B----4-:R-:W-:Y:S01]  /*26e0*/  FADD.FTZ R5, R59.reuse, R4 ;  /* 0x000000043b057221 */ /* 0x050fe20000010000 */
[----:B------:R-:W-:-:S06]  /*26f0*/  F2FP.F16.F32.PACK_AB R169, R59, R58 ;  /* 0x0000003a3ba9723e */ /* 0x000fcc00000000ff */
[----:B------:R-:W4:Y:S01]  /*2700*/  MUFU.EX2 R68, R68 ;  /* 0x0000004400447308 */ /* 0x000f220000000800 */
[C---:B--2---:R-:W-:Y:S01]  /*2710*/  FADD.FTZ R11, R65.reuse, R10 ;  /* 0x0000000a410b7221 */ /* 0x044fe20000010000 */
[----:B------:R-:W-:-:S06]  /*2720*/  F2FP.F16.F32.PACK_AB R172, R65, R64 ;  /* 0x0000004041ac723e */ /* 0x000fcc00000000ff */
[----:B------:R-:W2:Y:S01]  /*2730*/  MUFU.EX2 R63, R63 ;  /* 0x0000003f003f7308 */ /* 0x000ea20000000800 */
[----:B---3--:R-:W-:-:S07]  /*2740*/  FADD.FTZ R4, R62, R5 ;  /* 0x000000053e047221 */ /* 0x008fce0000010000 */
[----:B------:R-:W3:Y:S01]  /*2750*/  MUFU.EX2 R66, R66 ;  /* 0x0000004200427308 */ /* 0x000ee20000000800 */
[----:B----4-:R-:W-:-:S07]  /*2760*/  FADD.FTZ R10, R68, R11 ;  /* 0x0000000b440a7221 */ /* 0x010fce0000010000 */
[----:B------:R-:W4:Y:S01]  /*2770*/  MUFU.EX2 R9, R9 ;  /* 0x0000000900097308 */ /* 0x000f220000000800 */
[C---:B--2---:R-:W-:Y:S01]  /*2780*/  FADD.FTZ R11, R63.reuse, R4 ;  /* 0x000000043f0b7221 */ /* 0x044fe20000010000 */
[----:B------:R-:W-:-:S06]  /*2790*/  F2FP.F16.F32.PACK_AB R171, R63, R62 ;  /* 0x0000003e3fab723e */ /* 0x000fcc00000000ff */
[----:B------:R-:W2:Y:S01]  /*27a0*/  MUFU.EX2 R67, R67 ;  /* 0x0000004300437308 */ /* 0x000ea20000000800 */
[----:B---3--:R-:W-:-:S07]  /*27b0*/  FADD.FTZ R4, R66, R11 ;  /* 0x0000000b42047221 */ /* 0x008fce0000010000 */
[----:B------:R-:W3:Y:S01]  /*27c0*/  MUFU.EX2 R70, R70 ;  /* 0x0000004600467308 */ /* 0x000ee20000000800 */
[C---:B----4-:R-:W-:Y:S01]  /*27d0*/  FADD.FTZ R5, R9.reuse, R10 ;  /* 0x0000000a09057221 */ /* 0x050fe20000010000 */
[----:B------:R-:W-:-:S06]  /*27e0*/  F2FP.F16.F32.PACK_AB R174, R9, R68 ;  /* 0x0000004409ae723e */ /* 0x000fcc00000000ff */
[----:B------:R-:W4:Y:S01]  /*27f0*/  MUFU.EX2 R71, R71 ;  /* 0x0000004700477308 */ /* 0x000f220000000800 */
[C---:B--2---:R-:W-:Y:S01]  /*2800*/  FADD.FTZ R9, R67.reuse, R4 ;  /* 0x0000000443097221 */ /* 0x044fe20000010000 */
[----:B------:R-:W-:-:S03]  /*2810*/  F2FP.F16.F32.PACK_AB R173, R67, R66 ;  /* 0x0000004243ad723e */ /* 0x000fc600000000ff */
[----:B---3--:R-:W-:-:S04]  /*2820*/  FADD.FTZ R4, R70, R9 ;  /* 0x0000000946047221 */ /* 0x008fc80000010000 */
[C---:B----4-:R-:W-:Y:S01]  /*2830*/  FADD.FTZ R4, R71.reuse, R4 ;  /* 0x0000000447047221 */ /* 0x050fe20000010000 */
[----:B------:R-:W-:Y:S01]  /*2840*/  F2FP.F16.F32.PACK_AB R175, R71, R70 ;  /* 0x0000004647af723e */ /* 0x000fe200000000ff */
[----:B-1----:R-:W-:Y:S06]  /*2850*/  @!P0 BRA `(.L_x_15) ;  /* 0x0000000000048947 */ /* 0x002fec0003800000 */
[----:B------:R-:W-:Y:S01]  /*2860*/  BPT.TRAP 0x1 ;  /* 0x000000040000795c */ /* 0x000fe20000300000 */
.L_x_15:
[----:B------:R1:W2:Y:S01]  /*2870*/  SYNCS.PHASECHK.TRANS64.TRYWAIT P2, [UR21+0x22850], R7 ;  /* 0x02285007ff0075a7 */ /* 0x0002a20008040155 */
[----:B------:R-:W-:Y:S05]  /*2880*/  @!P0 BRA `(.L_x_16) ;  /* 0x0000000000048947 */ /* 0x000fea0003800000 */
[----:B------:R-:W-:Y:S01]  /*2890*/  BPT.TRAP 0x1 ;  /* 0x000000040000795c */ /* 0x000fe20000300000 */
.L_x_16:
[----:B--2---:R-:W-:Y:S05]  /*28a0*/  @P2 BRA `(.L_x_17) ;  /* 0x0000000000082947 */ /* 0x004fea0003800000 */
[----:B------:R-:W2:Y:S02]  /*28b0*/  SYNCS.PHASECHK.TRANS64.TRYWAIT P2, [UR21+0x22850], R7 ;  /* 0x02285007ff0075a7 */ /* 0x000ea40008040155 */
[----:B--2---:R-:W-:Y:S05]  /*28c0*/  @!P2 BRA `(.L_x_18) ;  /* 0x000000880080a947 */ /* 0x004fea0003800000 */
.L_x_17:
[----:B------:R3:W-:Y:S01]  /*28d0*/  BAR.SYNC.DEFER_BLOCKING R6, 0x100 ;  /* 0x000400060000751d */ /* 0x0007e20000010000 */
[----:B------:R-:W-:Y:S01]  /*28e0*/  UIADD3 UR45, UR45, 0x400, URZ ;  /* 0x000004002d2d7890 */ /* 0x000fe2000fffe03f */
[----:B--2---:R-:W-:Y:S01]  /*28f0*/  @!P1 VIADD R8, R8, 0x22860 ;  /* 0x0002286008089836 */ /* 0x004fe20000000000 */
[----:B------:R-:W-:Y:S02]  /*2900*/  UISETP.GE.AND UP0, UPT, UR44, 0x61, UPT ;  /* 0x000000612c00788c */ /* 0x000fe4000bf06270 */
[----:B------:R-:W-:Y:S01]  /*2910*/  USHF.R.U32.HI UR45, URZ, 0x4, UR45 ;  /* 0x000000043f2d7899 */ /* 0x000fe2000801162d */
[----:B------:R-:W-:Y:S01]  /*2920*/  UMOV UR7, 0x40000040 ;  /* 0x4000004000077882 */ /* 0x000fe20000000000 */
[----:B------:R-:W-:Y:S02]  /*2930*/  @!P1 PRMT R8, RZ, 0x654, R8 ;  /* 0x00000654ff089816 */ /* 0x000fe40000000008 */
[----:B------:R-:W-:Y:S01]  /*2940*/  ULOP3.LUT UR21, UR45, 0x3fff, URZ, 0xc0, !UPT ;  /* 0x00003fff2d157892 */ /* 0x000fe2000f8ec03f */
[----:B------:R-:W-:-:S03]  /*2950*/  PLOP3.LUT P2, PT, PT, PT, UP0, 0x80, 0x0 ;  /* 0x000000000000781c */ /* 0x000fc60003f4f008 */
[----:B------:R-:W-:-:S04]  /*2960*/  ULOP3.LUT UR21, UR21, 0x3000000, URZ, 0xfc, !UPT ;  /* 0x0300000015157892 */ /* 0x000fc8000f8efc3f */
[----:B------:R-:W-:Y:S01]  /*2970*/  UIMAD UR11, UR36, 0xc00, UR21 ;  /* 0x00000c00240b78a4 */ /* 0x000fe2000f8e0215 */
[----:B------:R-:W-:-:S06]  /*2980*/  WARPGROUP.ARRIVE ;  /* 0x00000000000079c5 */ /* 0x000fcc0000000000 */
[----:B------:R-:W-:Y:S02]  /*2990*/  UMOV UR6, UR11 ;  /* 0x0000000b00067c82 */ /* 0x000fe40008000000 */
[----:B------:R-:W-:Y:S01]  /*29a0*/  HGMMA.64x256x16.F32 R24, R152, gdesc[UR4].tnspB, RZ, !UPT, gsb0 ;  /* 0x43e0000498187df0 */ /* 0x000fe2000c0008ff */
[----:B------:R-:W-:Y:S01]  /*29b0*/  UIADD3 UR6, UR11, 0x80, URZ ;  /* 0x000000800b067890 */ /* 0x000fe2000fffe03f */
[----:B------:R-:W-:Y:S01]  /*29c0*/  UMOV UR7, 0x40000040 ;  /* 0x4000004000077882 */ /* 0x000fe20000000000 */
[----:B------:R-:W-:Y:S02]  /*29d0*/  WARPGROUP.DEPBAR.LE gsb0, 0x0 ;  /* 0x00008000000079c5 */ /* 0x000fe40000010000 */
[----:B------:R-:W-:-:S15]  /*29e0*/  WARPGROUP.ARRIVE ;  /* 0x00000000000079c5 */ /* 0x000fde0000000000 */
[----:B------:R-:W-:-:S08]  /*29f0*/  NOP ;  /* 0x0000000000007918 */ /* 0x000fd00000000000 */
[----:B------:R-:W-:Y:S01]  /*2a00*/  HGMMA.64x256x16.F32 R24, R156, gdesc[UR4].tnspB, R24, gsb0 ;  /* 0x43e000049c187df0 */ /* 0x000fe20008000818 */
        /* <DEDUP_REMOVED lines=23> */
[----:B------:R-:W-:Y:S03]  /*2b80*/  HGMMA.64x256x16.F32 R24, R172, gdesc[UR4].tnspB, R24, gsb0 ;  /* 0x43e00004ac187df0 */ /* 0x000fe60008000818 */
[----:B------:R-:W-:Y:S02]  /*2b90*/  WARPGROUP.DEPBAR.LE gsb0, 0x0 ;  /* 0x00008000000079c5 */ /* 0x000fe40000010000 */
[----:B------:R3:W-:Y:S01]  /*2ba0*/  @!P1 SYNCS.ARRIVE.TRANS64.RED.A1T0 RZ, [R8+URZ], RZ ;  /* 0x000000ff08ff99a7 */ /* 0x0007e2000810043f */
[----:B------:R-:W-:Y:S05]  /*2bb0*/  @!P2 BRA `(.L_x_19) ;  /* 0x0000001c0068a947 */ /* 0x000fea0003800000 */
[----:B------:R-:W-:Y:S01]  /*2bc0*/  IMAD.MOV.U32 R200, RZ, RZ, R3 ;  /* 0x000000ffffc87224 */ /* 0x000fe200078e0003 */
[----:B------:R-:W-:Y:S01]  /*2bd0*/  UIADD3 UR40, UR40, -0x2, URZ ;  /* 0xfffffffe28287890 */ /* 0x000fe2000fffe03f */
[----:B01----:R-:W-:Y:S01]  /*2be0*/  IMAD.MOV.U32 R7, RZ, RZ, R0 ;  /* 0x000000ffff077224 */ /* 0x003fe200078e0000 */
[----:B------:R-:W-:-:S10]  /*2bf0*/  ULDC UR22, c[0x0][0x988] ;  /* 0x0002620000167ab9 */ /* 0x000fd40000000800 */
.L_x_28:
[----:B------:R-:W-:Y:S01]  /*2c00*/  UIADD3 UR36, UR36, 0x1, URZ ;  /* 0x0000000124247890 */ /* 0x000fe2000fffe03f */
[----:B------:R-:W-:Y:S01]  /*2c10*/  IMAD.U32 R0, RZ, RZ, UR40 ;  /* 0x00000028ff007e24 */ /* 0x000fe2000f8e00ff */
[----:B------:R-:W-:Y:S02]  /*2c20*/  UIADD3 UR40, UR40, -0x1, URZ ;  /* 0xffffffff28287890 */ /* 0x000fe4000fffe03f */
[----:B------:R-:W-:Y:S02]  /*2c30*/  UISETP.NE.AND UP0, UPT, UR36, 0x2, UPT ;  /* 0x000000022400788c */ /* 0x000fe4000bf05270 */
[----:B------:R-:W-:Y:S02]  /*2c40*/  ISETP.GT.AND P2, PT, R0, RZ, PT ;  /* 0x000000ff0000720c */ /* 0x000fe40003f44270 */
[----:B------:R-:W-:Y:S02]  /*2c50*/  USEL UR6, URZ, 0x1, UP0 ;  /* 0x000000013f067887 */ /* 0x000fe40008000000 */
[----:B------:R-:W-:-:S02]  /*2c60*/  USEL UR36, UR36, URZ, UP0 ;  /* 0x0000003f24247287 */ /* 0x000fc40008000000 */
[----:B------:R-:W-:Y:S01]  /*2c70*/  ULOP3.LUT UR38, UR38, UR6, URZ, 0x3c, !UPT ;  /* 0x0000000626267292 */ /* 0x000fe2000f8e3c3f */
[----:B--2---:R-:W-:Y:S11]  /*2c80*/  @!P0 BRA `(.L_x_20) ;  /* 0x0000000000048947 */ /* 0x004ff60003800000 */
[----:B------:R-:W-:Y:S01]  /*2c90*/  BPT.TRAP 0x1 ;  /* 0x000000040000795c */ /* 0x000fe20000300000 */
.L_x_20:
[----:B------:R-:W0:Y:S01]  /*2ca0*/  S2UR UR7, SR_CgaCtaId ;  /* 0x00000000000779c3 */ /* 0x000e220000008800 */
[----:B------:R-:W-:Y:S01]  /*2cb0*/  IMAD.U32 R0, RZ, RZ, UR38 ;  /* 0x00000026ff007e24 */ /* 0x000fe2000f8e00ff */
[----:B------:R-:W-:-:S04]  /*2cc0*/  UMOV UR6, 0x400 ;  /* 0x0000040000067882 */ /* 0x000fc80000000000 */
[----:B------:R-:W-:-:S04]  /*2cd0*/  SHF.L.U32 R0, R0, 0x1f, RZ ;  /* 0x0000001f00007819 */ /* 0x000fc800000006ff */
[----:B------:R-:W-:-:S13]  /*2ce0*/  R2UR UR24, R0 ;  /* 0x00000000001872ca */ /* 0x000fda00000e0000 */
[----:B------:R-:W-:Y:S01]  /*2cf0*/  IMAD.U32 R0, RZ, RZ, UR24 ;  /* 0x00000018ff007e24 */ /* 0x000fe2000f8e00ff */
[----:B0-----:R-:W-:-:S04]  /*2d00*/  ULEA UR6, UR7, UR6, 0x18 ;  /* 0x0000000607067291 */ /* 0x001fc8000f8ec03f */
[----:B------:R-:W-:-:S09]  /*2d10*/  ULEA UR23, UR36, UR6, 0x3 ;  /* 0x0000000624177291 */ /* 0x000fd2000f8e183f */
[----:B------:R0:W1:Y:S01]  /*2d20*/  SYNCS.PHASECHK.TRANS64.TRYWAIT P3, [UR23+0x22830], R0 ;  /* 0x02283000ff0075a7 */ /* 0x0000620008060157 */
[----:B------:R-:W-:Y:S05]  /*2d30*/  @!P0 BRA `(.L_x_21) ;  /* 0x0000000000048947 */ /* 0x000fea0003800000 */
[----:B------:R-:W-:Y:S01]  /*2d40*/  BPT.TRAP 0x1 ;  /* 0x000000040000795c */ /* 0x000fe20000300000 */
.L_x_21:
[----:B-1----:R-:W-:Y:S05]  /*2d50*/  @P3 BRA `(.L_x_22) ;  /* 0x00000000000c3947 */ /* 0x002fea0003800000 */
[----:B0-----:R-:W-:-:S04]  /*2d60*/  IMAD.U32 R0, RZ, RZ, UR24 ;  /* 0x00000018ff007e24 */ /* 0x001fc8000f8e00ff */
[----:B------:R-:W0:Y:S02]  /*2d70*/  SYNCS.PHASECHK.TRANS64.TRYWAIT P3, [UR23+0x22830], R0 ;  /* 0x02283000ff0075a7 */ /* 0x000e240008060157 */
[----:B0-----:R-:W-:Y:S05]  /*2d80*/  @!P3 BRA `(.L_x_23) ;  /* 0x000000840064b947 */ /* 0x001fea0003800000 */
.L_x_22:
[----:B------:R-:W-:Y:S01]  /*2d90*/  UIMAD UR6, UR36, 0x300, UR20 ;  /* 0x00000300240678a4 */ /* 0x000fe2000f8e0214 */
[----:B------:R-:W-:Y:S01]  /*2da0*/  WARPGROUP.ARRIVE ;  /* 0x00000000000079c5 */ /* 0x000fe20000000000 */
[----:B------:R-:W-:Y:S01]  /*2db0*/  UMOV UR7, 0x40000040 ;  /* 0x4000004000077882 */ /* 0x000fe20000000000 */
[----:B------:R-:W-:Y:S01]  /*2dc0*/  UMOV UR11, 0x40000040 ;  /* 0x40000040000b7882 */ /* 0x000fe20000000000 */
[----:B------:R-:W-:-:S03]  /*2dd0*/  UIADD3 UR10, UR6, 0x2, URZ ;  /* 0x00000002060a7890 */ /* 0x000fc6000fffe03f */
[----:B------:R-:W1:Y:S01]  /*2de0*/  S2R R203, SR_TID.X ;  /* 0x0000000000cb7919 */ /* 0x000e620000002100 */
[----:B------:R-:W-:Y:S01]  /*2df0*/  UIADD3 UR14, UR6, 0x4, URZ ;  /* 0x00000004060e7890 */ /* 0x000fe2000fffe03f */
[----:B------:R-:W-:Y:S01]  /*2e00*/  UMOV UR15, 0x40000040 ;  /* 0x40000040000f7882 */ /* 0x000fe20000000000 */
[----:B------:R-:W-:Y:S01]  /*2e10*/  HGMMA.64x96x16.F32 R152, gdesc[UR4], RZ, !UPT, gsb0 ;  /* 0x01600000049879f0 */ /* 0x000fe2000c0008ff */
[----:B------:R-:W-:Y:S01]  /*2e20*/  UIADD3 UR18, UR6, 0x6, URZ ;  /* 0x0000000606127890 */ /* 0x000fe2000fffe03f */
[----:B------:R-:W-:Y:S01]  /*2e30*/  UMOV UR19, 0x40000040 ;  /* 0x4000004000137882 */ /* 0x000fe20000000000 */
[----:B-1----:R-:W-:Y:S01]  /*2e40*/  SHF.R.U32.HI R203, RZ, 0x7, R203 ;  /* 0x00000007ffcb7819 */ /* 0x002fe200000116cb */
[----:B------:R-:W-:Y:S02]  /*2e50*/  WARPGROUP.DEPBAR.LE gsb0, 0x0 ;  /* 0x00008000000079c5 */ /* 0x000fe40000010000 */
[----:B------:R-:W-:-:S06]  /*2e60*/  WARPGROUP.ARRIVE ;  /* 0x00000000000079c5 */ /* 0x000fcc0000000000 */
[----:B------:R-:W-:Y:S01]  /*2e70*/  HGMMA.64x96x16.F32 R152, gdesc[UR8], R152, gsb0 ;  /* 0x01600000089879f0 */ /* 0x000fe20008000898 */
[----:B------:R-:W-:Y:S02]  /*2e80*/  UMOV UR10, UR22 ;  /* 0x00000016000a7c82 */ /* 0x000fe40008000000 */
[----:B------:R-:W-:Y:S02]  /*2e90*/  WARPGROUP.DEPBAR.LE gsb0, 0x0 ;  /* 0x00008000000079c5 */ /* 0x000fe40000010000 */
[----:B------:R-:W-:-:S06]  /*2ea0*/  WARPGROUP.ARRIVE ;  /* 0x00000000000079c5 */ /* 0x000fcc0000000000 */
[----:B------:R-:W-:Y:S03]  /*2eb0*/  HGMMA.64x96x16.F32 R152, gdesc[UR12], R152, gsb0 ;  /* 0x016000000c9879f0 */ /* 0x000fe60008000898 */
[----:B------:R-:W-:Y:S02]  /*2ec0*/  WARPGROUP.DEPBAR.LE gsb0, 0x0 ;  /* 0x00008000000079c5 */ /* 0x000fe40000010000 */
[----:B------:R-:W-:-:S06]  /*2ed0*/  WARPGROUP.ARRIVE ;  /* 0x00000000000079c5 */ /* 0x000fcc0000000000 */
[----:B------:R-:W-:Y:S03]  /*2ee0*/  HGMMA.64x96x16.F32 R152, gdesc[UR16], R152, gsb0 ;  /* 0x01600000109879f0 */ /* 0x000fe60008000898 */
[----:B------:R-:W-:Y:S02]  /*2ef0*/  WARPGROUP.DEPBAR.LE gsb0, 0x0 ;  /* 0x00008000000079c5 */ /* 0x000fe40000010000 */
[----:B0-----:R-:W-:Y:S02]  /*2f00*/  FMNMX.FTZ R0, R152, R7, !PT ;  /* 0x0000000798007209 */ /* 0x001fe40007810000 */
[----:B---3--:R-:W-:Y:S02]  /*2f10*/  FMNMX.FTZ R8, R154, R200, !PT ;  /* 0x000000c89a087209 */ /* 0x008fe40007810000 */
[----:B------:R-:W-:-:S04]  /*2f20*/  FMNMX.FTZ R3, R153, R0, !PT ;  /* 0x0000000099037209 */ /* 0x000fc80007810000 */
        /* <DEDUP_REMOVED lines=21> */
[----:B------:R-:W-:-:S05]  /*3080*/  FMNMX.FTZ R3, R197, R0, !PT ;  /* 0x00000000c5037209 */ /* 0x000fca0007810000 */
[----:B------:R-:W0:Y:S02]  /*3090*/  SHFL.BFLY PT, R0, R3, 0x2, 0x1f ;  /* 0x0c401f0003007f89 */ /* 0x000e2400000e0000 */
[----:B0-----:R-:W-:Y:S02]  /*30a0*/  FMNMX.FTZ R9, R3, R0, !PT ;  /* 0x0000000003097209 */ /* 0x001fe40007810000 */
[----:B------:R-:W-:-:S03]  /*30b0*/  FMNMX.FTZ R3, R155, R8, !PT ;  /* 0x000000089b037209 */ /* 0x000fc60007810000 */
[----:B------:R-:W0:Y:S01]  /*30c0*/  SHFL.BFLY PT, R0, R9, 0x1, 0x1f ;  /* 0x0c201f0009007f89 */ /* 0x000e2200000e0000 */
[----:B------:R-:W-:-:S04]  /*30d0*/  FMNMX.FTZ R8, R158, R3, !PT ;  /* 0x000000039e087209 */ /* 0x000fc80007810000 */
[----:B------:R-:W-:-:S04]  /*30e0*/  FMNMX.FTZ R3, R159, R8, !PT ;  /* 0x000000089f037209 */ /* 0x000fc80007810000 */
[----:B------:R-:W-:-:S04]  /*30f0*/  FMNMX.FTZ R8, R162, R3, !PT ;  /* 0x00000003a2087209 */ /* 0x000fc80007810000 */
[----:B------:R-:W-:-:S04]  /*3100*/  FMNMX.FTZ R3, R163, R8, !PT ;  /* 0x00000008a3037209 */ /* 0x000fc80007810000 */
[----:B------:R-:W-:-:S04]  /*3110*/  FMNMX.FTZ R10, R166, R3, !PT ;  /* 0x00000003a60a7209 */ /* 0x000fc80007810000 */
[----:B------:R-:W-:Y:S02]  /*3120*/  FMNMX.FTZ R3, R167, R10, !PT ;  /* 0x0000000aa7037209 */ /* 0x000fe40007810000 */
[----:B0-----:R-:W-:Y:S02]  /*3130*/  FMNMX.FTZ R0, R9, R0, !PT ;  /* 0x0000000009007209 */ /* 0x001fe40007810000 */
[----:B------:R-:W-:-:S03]  /*3140*/  FMNMX.FTZ R10, R170, R3, !PT ;  /* 0x00000003aa0a7209 */ /* 0x000fc60007810000 */
[C---:B------:R-:W-:Y:S01]  /*3150*/  FMUL.FTZ R201, R0.reuse, UR10 ;  /* 0x0000000a00c97c20 */ /* 0x040fe20008410000 */
[----:B------:R-:W-:Y:S01]  /*3160*/  FMNMX.FTZ R3, R171, R10, !PT ;  /* 0x0000000aab037209 */ /* 0x000fe20007810000 */
[----:B------:R-:W-:Y:S02]  /*3170*/  FADD.FTZ R6, -R0, R7 ;  /* 0x0000000700067221 */ /* 0x000fe40000010100 */
[--C-:B------:R-:W-:Y:S01]  /*3180*/  FFMA.FTZ R164, R164, UR10, -R201.reuse ;  /* 0x0000000aa4a47c23 */ /* 0x100fe200080108c9 */
[----:B------:R-:W-:Y:S01]  /*3190*/  FMNMX.FTZ R10, R174, R3, !PT ;  /* 0x00000003ae0a7209 */ /* 0x000fe20007810000 */
[--C-:B------:R-:W-:Y:S01]  /*31a0*/  FFMA.FTZ R15, R169, UR10, -R201.reuse ;  /* 0x0000000aa90f7c23 */ /* 0x100fe200080108c9 */
[--C-:B------:R-:W-:Y:S01]  /*31b0*/  FFMA.FTZ R7, R152, UR10, -R201.reuse ;  /* 0x0000000a98077c23 */ /* 0x100fe200080108c9 */
        /* <DEDUP_REMOVED lines=10> */
[----:B------:R-:W-:Y:S01]  /*3260*/  FMUL.FTZ R6, R6, UR10 ;  /* 0x0000000a06067c20 */ /* 0x000fe20008410000 */
[----:B------:R0:W-:Y:S01]  /*3270*/  MUFU.EX2 R10, R164 ;  /* 0x000000a4000a7308 */ /* 0x0001e20000000800 */
[--C-:B------:R-:W-:Y:S01]  /*3280*/  FFMA.FTZ R23, R177, UR10, -R201.reuse ;  /* 0x0000000ab1177c23 */ /* 0x100fe200080108c9 */
[----:B------:R-:W-:Y:S01]  /*3290*/  FMNMX.FTZ R12, R182, R3, !PT ;  /* 0x00000003b60c7209 */ /* 0x000fe20007810000 */
[--C-:B------:R-:W-:Y:S01]  /*32a0*/  FFMA.FTZ R9, R157, UR10, -R201.reuse ;  /* 0x0000000a9d097c23 */ /* 0x100fe200080108c9 */
[--C-:B------:R-:W-:Y:S01]  /*32b0*/  FFMA.FTZ R172, R172, UR10, -R201.reuse ;  /* 0x0000000aacac7c23 */ /* 0x100fe200080108c9 */
[--C-:B------:R-:W-:Y:S01]  /*32c0*/  FFMA.FTZ R161, R161, UR10, -R201.reuse ;  /* 0x0000000aa1a17c23 */ /* 0x100fe200080108c9 */
[----:B------:R-:W-:Y:S01]  /*32d0*/  FMNMX.FTZ R3, R183, R12, !PT ;  /* 0x0000000cb7037209 */ /* 0x000fe20007810000 */
[--C-:B------:R-:W-:Y:S01]  /*32e0*/  FFMA.FTZ R196, R196, UR10, -R201.reuse ;  /* 0x0000000ac4c47c23 */ /* 0x100fe200080108c9 */
[----:B------:R-:W1:Y:S01]  /*32f0*/  MUFU.EX2 R6, R6 ;  /* 0x0000000600067308 */ /* 0x000e620000000800 */
[--C-:B0-----:R-:W-:Y:S01]  /*3300*/  FFMA.FTZ R164, R176, UR10, -R201.reuse ;  /* 0x0000000ab0a47c23 */ /* 0x101fe200080108c9 */
[----:B------:R-:W-:Y:S01]  /*3310*/  FMNMX.FTZ R12, R186, R3, !PT ;  /* 0x00000003ba0c7209 */ /* 0x000fe20007810000 */
[--C-:B------:R-:W-:Y:S01]  /*3320*/  FFMA.FTZ R13, R165, UR10, -R201.reuse ;  /* 0x0000000aa50d7c23 */ /* 0x100fe200080108c9 */
[--C-:B------:R-:W-:Y:S01]  /*3330*/  FFMA.FTZ R157, R185, UR10, -R201.reuse ;  /* 0x0000000ab99d7c23 */ /* 0x100fe200080108c9 */
[----:B------:R-:W-:Y:S01]  /*3340*/  FFMA.FTZ R165, R193, UR10, -R201 ;  /* 0x0000000ac1a57c23 */ /* 0x000fe200080108c9 */
[----:B------:R-:W-:-:S02]  /*3350*/  FMNMX.FTZ R3, R187, R12, !PT ;  /* 0x0000000cbb037209 */ /* 0x000fc40007810000 */
[----:B------:R-:W0:Y:S02]  /*3360*/  MUFU.EX2 R7, R7 ;  /* 0x0000000700077308 */ /* 0x000e240000000800 */
[----:B------:R-:W-:-:S04]  /*3370*/  FMNMX.FTZ R12, R190, R3, !PT ;  /* 0x00000003be0c7209 */ /* 0x000fc80007810000 */
[----:B------:R-:W-:Y:S02]  /*3380*/  FMNMX.FTZ R3, R191, R12, !PT ;  /* 0x0000000cbf037209 */ /* 0x000fe40007810000 */
[----:B------:R-:W2:Y:S01]  /*3390*/  MUFU.EX2 R152, R152 ;  /* 0x0000009800987308 */ /* 0x000ea20000000800 */
[-C--:B-1----:R-:W-:Y:S01]  /*33a0*/  FMUL.FTZ R24, R24, R6.reuse ;  /* 0x0000000618187220 */ /* 0x082fe20000410000 */
[----:B------:R-:W-:Y:S01]  /*33b0*/  FMNMX.FTZ R12, R194, R3, !PT ;  /* 0x00000003c20c7209 */ /* 0x000fe20007810000 */
[-C--:B------:R-:W-:Y:S01]  /*33c0*/  FMUL.FTZ R25, R25, R6.reuse ;  /* 0x0000000619197220 */ /* 0x080fe20000410000 */
[-C--:B------:R-:W-:Y:S01]  /*33d0*/  FMUL.FTZ R28, R28, R6.reuse ;  /* 0x000000061c1c7220 */ /* 0x080fe20000410000 */
[----:B------:R-:W-:Y:S01]  /*33e0*/  FMUL.FTZ R29, R29, R6 ;  /* 0x000000061d1d7220 */ /* 0x000fe20000410000 */
[----:B------:R-:W-:Y:S01]  /*33f0*/  FMNMX.FTZ R3, R195, R12, !PT ;  /* 0x0000000cc3037209 */ /* 0x000fe20007810000 */
[-C--:B------:R-:W-:Y:S01]  /*3400*/  FMUL.FTZ R32, R32, R6.reuse ;  /* 0x0000000620207220 */ /* 0x080fe20000410000 */
[----:B------:R-:W-:Y:S01]  /*3410*/  MUFU.EX2 R8, R11 ;  /* 0x0000000b00087308 */ /* 0x000fe20000000800 */
[----:B0-----:R-:W-:Y:S01]  /*3420*/  FFMA.FTZ R5, R6, R5, R7 ;  /* 0x0000000506057223 */ /* 0x001fe20000010007 */
[----:B------:R-:W-:Y:S01]  /*3430*/  FMNMX.FTZ R14, R198, R3, !PT ;  /* 0x00000003c60e7209 */ /* 0x000fe20007810000 */
[-C--:B------:R-:W-:Y:S01]  /*3440*/  FMUL.FTZ R33, R33, R6.reuse ;  /* 0x0000000621217220 */ /* 0x080fe20000410000 */
[-C--:B------:R-:W-:Y:S01]  /*3450*/  FMUL.FTZ R36, R36, R6.reuse ;  /* 0x0000000624247220 */ /* 0x080fe20000410000 */
[----:B------:R-:W-:Y:S01]  /*3460*/  FMUL.FTZ R37, R37, R6 ;  /* 0x0000000625257220 */ /* 0x000fe20000410000 */
[----:B------:R-:W-:Y:S01]  /*3470*/  FMNMX.FTZ R3, R199, R14, !PT ;  /* 0x0000000ec7037209 */ /* 0x000fe20007810000 */
[----:B------:R-:W-:Y:S01]  /*3480*/  FFMA.FTZ R14, R180, UR10, -R201 ;  /* 0x0000000ab40e7c23 */ /* 0x000fe200080108c9 */
[----:B------:R-:W-:Y:S01]  /*3490*/  MUFU.EX2 R9, R9 ;  /* 0x0000000900097308 */ /* 0x000fe20000000800 */
[C---:B--2---:R-:W-:Y:S01]  /*34a0*/  FADD.FTZ R5, R152.reuse, R5 ;  /* 0x0000000598057221 */ /* 0x044fe20000010000 */
[----:B------:R-:W-:Y:S01]  /*34b0*/  F2FP.F16.F32.PACK_AB R152, R152, R7 ;  /* 0x000000079898723e */ /* 0x000fe200000000ff */
[----:B------:R-:W0:Y:S01]  /*34c0*/  SHFL.BFLY PT, R20, R3, 0x2, 0x1f ;  /* 0x0c401f0003147f89 */ /* 0x000e2200000e0000 */
[-C--:B------:R-:W-:Y:S01]  /*34d0*/  FMUL.FTZ R40, R40, R6.reuse ;  /* 0x0000000628287220 */ /* 0x080fe20000410000 */
[-C--:B------:R-:W-:Y:S01]  /*34e0*/  FMUL.FTZ R41, R41, R6.reuse ;  /* 0x0000000629297220 */ /* 0x080fe20000410000 */
[-C--:B------:R-:W-:Y:S01]  /*34f0*/  FMUL.FTZ R44, R44, R6.reuse ;  /* 0x000000062c2c7220 */ /* 0x080fe20000410000 */
[-C--:B------:R-:W-:Y:S01]  /*3500*/  FMUL.FTZ R45, R45, R6.reuse ;  /* 0x000000062d2d7220 */ /* 0x080fe20000410000 */
[----:B------:R1:W-:Y:S01]  /*3510*/  MUFU.EX2 R12, R172 ;  /* 0x000000ac000c7308 */ /* 0x0003e20000000800 */
[-C--:B------:R-:W-:Y:S01]  /*3520*/  FMUL.FTZ R48, R48, R6.reuse ;  /* 0x0000000630307220 */ /* 0x080fe20000410000 */
[-C--:B------:R-:W-:Y:S01]  /*3530*/  FMUL.FTZ R49, R49, R6.reuse ;  /* 0x0000000631317220 */ /* 0x080fe20000410000 */
[-C--:B------:R-:W-:Y:S01]  /*3540*/  FMUL.FTZ R52, R52, R6.reuse ;  /* 0x0000000634347220 */ /* 0x080fe20000410000 */
[-C--:B------:R-:W-:Y:S01]  /*3550*/  FMUL.FTZ R53, R53, R6.reuse ;  /* 0x0000000635357220 */ /* 0x080fe20000410000 */
[-C--:B------:R-:W-:Y:S01]  /*3560*/  FMUL.FTZ R56, R56, R6.reuse ;  /* 0x0000000638387220 */ /* 0x080fe20000410000 */
[-C--:B------:R-:W-:Y:S01]  /*3570*/  FMUL.FTZ R57, R57, R6.reuse ;  /* 0x0000000639397220 */ /* 0x080fe20000410000 */
[-C--:B------:R-:W-:Y:S01]  /*3580*/  FMUL.FTZ R60, R60, R6.reuse ;  /* 0x000000063c3c7220 */ /* 0x080fe20000410000 */
[----:B------:R-:W-:Y:S01]  /*3590*/  MUFU.EX2 R156, R156 ;  /* 0x0000009c009c7308 */ /* 0x000fe20000000800 */
[--C-:B-1----:R-:W-:Y:S01]  /*35a0*/  FFMA.FTZ R172, R192, UR10, -R201.reuse ;  /* 0x0000000ac0ac7c23 */ /* 0x102fe200080108c9 */
[-C--:B------:R-:W-:Y:S01]  /*35b0*/  FMUL.FTZ R61, R61, R6.reuse ;  /* 0x000000063d3d7220 */ /* 0x080fe20000410000 */
[-C--:B------:R-:W-:Y:S01]  /*35c0*/  FMUL.FTZ R64, R64, R6.reuse ;  /* 0x0000000640407220 */ /* 0x080fe20000410000 */
[-C--:B------:R-:W-:Y:S01]  /*35d0*/  FMUL.FTZ R65, R65, R6.reuse ;  /* 0x0000000641417220 */ /* 0x080fe20000410000 */
[-C--:B------:R-:W-:Y:S01]  /*35e0*/  FMUL.FTZ R68, R68, R6.reuse ;  /* 0x0000000644447220 */ /* 0x080fe20000410000 */
[-C--:B------:R-:W-:Y:S01]  /*35f0*/  FMUL.FTZ R69, R69, R6.reuse ;  /* 0x0000000645457220 */ /* 0x080fe20000410000 */
[-C--:B------:R-:W-:Y:S01]  /*3600*/  FMUL.FTZ R72, R72, R6.reuse ;  /* 0x0000000648487220 */ /* 0x080fe20000410000 */
[----:B------:R1:W-:Y:S01]  /*3610*/  MUFU.EX2 R11, R161 ;  /* 0x000000a1000b7308 */ /* 0x0003e20000000800 */
[-C--:B------:R-:W-:Y:S01]  /*3620*/  FMUL.FTZ R73, R73, R6.reuse ;  /* 0x0000000649497220 */ /* 0x080fe20000410000 */
[----:B------:R-:W-:Y:S01]  /*3630*/  FMUL.FTZ R76, R76, R6 ;  /* 0x000000064c4c7220 */ /* 0x000fe20000410000 */
[----:B0-----:R-:W-:Y:S01]  /*3640*/  FMNMX.FTZ R169, R3, R20, !PT ;  /* 0x0000001403a97209 */ /* 0x001fe20007810000 */
[--C-:B------:R-:W-:Y:S01]  /*3650*/  FFMA.FTZ R20, R188, UR10, -R201.reuse ;  /* 0x0000000abc147c23 */ /* 0x100fe200080108c9 */
[-C--:B------:R-:W-:Y:S01]  /*3660*/  FMUL.FTZ R77, R77, R6.reuse ;  /* 0x000000064d4d7220 */ /* 0x080fe20000410000 */
[-C--:B------:R-:W-:Y:S01]  /*3670*/  FMUL.FTZ R80, R80, R6.reuse ;  /* 0x0000000650507220 */ /* 0x080fe20000410000 */
[-C--:B------:R-:W-:Y:S01]  /*3680*/  FMUL.FTZ R81, R81, R6.reuse ;  /* 0x0000000651517220 */ /* 0x080fe20000410000 */
[----:B------:R-:W0:Y:S01]  /*3690*/  SHFL.BFLY PT, R176, R169, 0x1, 0x1f ;  /* 0x0c201f00a9b07f89 */ /* 0x000e2200000e0000 */
[----:B------:R-:W-:Y:S01]  /*36a0*/  MUFU.EX2 R13, R13 ;  /* 0x0000000d000d7308 */ /* 0x000fe20000000800 */
[----:B-1----:R-:W-:Y:S01]  /*36b0*/  FFMA.FTZ R161, R189, UR10, -R201 ;  /* 0x0000000abda17c23 */ /* 0x002fe200080108c9 */
[-C--:B------:R-:W-:Y:S01]  /*36c0*/  FMUL.FTZ R84, R84, R6.reuse ;  /* 0x0000000654547220 */ /* 0x080fe20000410000 */
[-C--:B------:R-:W-:Y:S01]  /*36d0*/  FMUL.FTZ R85, R85, R6.reuse ;  /* 0x0000000655557220 */ /* 0x080fe20000410000 */
[-C--:B------:R-:W-:Y:S01]  /*36e0*/  FMUL.FTZ R88, R88, R6.reuse ;  /* 0x0000000658587220 */ /* 0x080fe20000410000 */
[-C--:B------:R-:W-:Y:S01]  /*36f0*/  FMUL.FTZ R89, R89, R6.reuse ;  /* 0x0000000659597220 */ /* 0x080fe20000410000 */
[-C--:B------:R-:W-:Y:S01]  /*3700*/  FMUL.FTZ R92, R92, R6.reuse ;  /* 0x000000065c5c7220 */ /* 0x080fe20000410000 */
[-C--:B------:R-:W-:Y:S01]  /*3710*/  FMUL.FTZ R93, R93, R6.reuse ;  /* 0x000000065d5d7220 */ /* 0x080fe20000410000 */
[----:B------:R-:W-:Y:S01]  /*3720*/  MUFU.EX2 R160, R160 ;  /* 0x000000a000a07308 */ /* 0x000fe20000000800 */
        /* <DEDUP_REMOVED lines=13> */
[----:B------:R-:W-:Y:S01]  /*3800*/  FMUL.FTZ R120, R120, R6 ;  /* 0x0000000678787220 */ /* 0x000fe20000410000 */
[----:B0-----:R-:W-:Y:S01]  /*3810*/  FMNMX.FTZ R3, R169, R176, !PT ;  /* 0x000000b0a9037209 */ /* 0x001fe20007810000 */
[----:B------:R-:W-:Y:S01]  /*3820*/  MUFU.EX2 R21, R21 ;  /* 0x0000001500157308 */ /* 0x000fe20000000800 */
[----:B------:R-:W-:Y:S01]  /*3830*/  IADD3 R176, -R203, 0xb, RZ ;  /* 0x0000000bcbb07810 */ /* 0x000fe20007ffe1ff */
[-C--:B------:R-:W-:Y:S01]  /*3840*/  FMUL.FTZ R121, R121, R6.reuse ;  /* 0x0000000679797220 */ /* 0x080fe20000410000 */
[-C--:B------:R-:W-:Y:S01]  /*3850*/  FMUL.FTZ R124, R124, R6.reuse ;  /* 0x000000067c7c7220 */ /* 0x080fe20000410000 */
[C---:B------:R-:W-:Y:S01]  /*3860*/  FADD.FTZ R173, -R3.reuse, R200 ;  /* 0x000000c803ad7221 */ /* 0x040fe20000010100 */
[----:B------:R-:W-:Y:S01]  /*3870*/  FMUL.FTZ R181, R3, UR10 ;  /* 0x0000000a03b57c20 */ /* 0x000fe20008410000 */
[-C--:B------:R-:W-:Y:S01]  /*3880*/  FMUL.FTZ R125, R125, R6.reuse ;  /* 0x000000067d7d7220 */ /* 0x080fe20000410000 */
[----:B------:R-:W-:Y:S01]  /*3890*/  FMUL.FTZ R128, R128, R6 ;  /* 0x0000000680807220 */ /* 0x000fe20000410000 */
[----:B------:R-:W-:Y:S01]  /*38a0*/  FMUL.FTZ R173, R173, UR10 ;  /* 0x0000000aadad7c20 */ /* 0x000fe20008410000 */
[--C-:B------:R-:W-:Y:S01]  /*38b0*/  FFMA.FTZ R184, R154, UR10, -R181.reuse ;  /* 0x0000000a9ab87c23 */ /* 0x100fe200080108b5 */
[--C-:B------:R-:W-:Y:S01]  /*38c0*/  FFMA.FTZ R155, R155, UR10, -R181.reuse ;  /* 0x0000000a9b9b7c23 */ /* 0x100fe200080108b5 */
[--C-:B------:R-:W-:Y:S01]  /*38d0*/  FFMA.FTZ R177, R158, UR10, -R181.reuse ;  /* 0x0000000a9eb17c23 */ /* 0x100fe200080108b5 */
[--C-:B------:R-:W-:Y:S01]  /*38e0*/  FFMA.FTZ R188, R159, UR10, -R181.reuse ;  /* 0x0000000a9fbc7c23 */ /* 0x100fe200080108b5 */
[--C-:B------:R-:W-:Y:S01]  /*38f0*/  FFMA.FTZ R202, R175, UR10, -R181.reuse ;  /* 0x0000000aafca7c23 */ /* 0x100fe200080108b5 */
[----:B------:R-:W-:Y:S01]  /*3900*/  MUFU.EX2 R173, R173 ;  /* 0x000000ad00ad7308 */ /* 0x000fe20000000800 */
[--C-:B------:R-:W-:Y:S01]  /*3910*/  FFMA.FTZ R175, R178, UR10, -R181.reuse ;  /* 0x0000000ab2af7c23 */ /* 0x100fe200080108b5 */
[--C-:B------:R-:W-:Y:S01]  /*3920*/  FFMA.FTZ R178, R179, UR10, -R181.reuse ;  /* 0x0000000ab3b27c23 */ /* 0x100fe200080108b5 */
[--C-:B------:R-:W-:Y:S01]  /*3930*/  FFMA.FTZ R179, R182, UR10, -R181.reuse ;  /* 0x0000000ab6b37c23 */ /* 0x100fe200080108b5 */
[--C-:B------:R-:W-:Y:S01]  /*3940*/  FFMA.FTZ R159, R162, UR10, -R181.reuse ;  /* 0x0000000aa29f7c23 */ /* 0x100fe200080108b5 */
[----:B------:R-:W-:Y:S01]  /*3950*/  FFMA.FTZ R182, R183, UR10, -R181 ;  /* 0x0000000ab7b67c23 */ /* 0x000fe200080108b5 */
[----:B------:R-:W-:-:S02]  /*3960*/  IMAD.U32 R183, RZ, RZ, UR23 ;  /* 0x00000017ffb77e24 */ /* 0x000fc4000f8e00ff */
[--C-:B------:R-:W-:Y:S01]  /*3970*/  FFMA.FTZ R192, R163, UR10, -R181.reuse ;  /* 0x0000000aa3c07c23 */ /* 0x100fe200080108b5 */
[----:B------:R-:W0:Y:S01]  /*3980*/  MUFU.EX2 R184, R184 ;  /* 0x000000b800b87308 */ /* 0x000e220000000800 */
[--C-:B------:R-:W-:Y:S01]  /*3990*/  FFMA.FTZ R163, R166, UR10, -R181.reuse ;  /* 0x0000000aa6a37c23 */ /* 0x100fe200080108b5 */
[----:B------:R-:W-:Y:S02]  /*39a0*/  @!P1 VIADD R154, R183, 0x22840 ;  /* 0x00022840b79a9836 */ /* 0x000fe40000000000 */
[--C-:B------:R-:W-:Y:S01]  /*39b0*/  FFMA.FTZ R200, R171, UR10, -R181.reuse ;  /* 0x0000000aabc87c23 */ /* 0x100fe200080108b5 */
[--C-:B------:R-:W-:Y:S01]  /*39c0*/  FFMA.FTZ R171, R174, UR10, -R181.reuse ;  /* 0x0000000aaeab7c23 */ /* 0x100fe200080108b5 */
[--C-:B------:R-:W-:Y:S01]  /*39d0*/  FFMA.FTZ R185, R186, UR10, -R181.reuse ;  /* 0x0000000abab97c23 */ /* 0x100fe200080108b5 */
[--C-:B------:R-:W-:Y:S01]  /*39e0*/  FFMA.FTZ R186, R187, UR10, -R181.reuse ;  /* 0x0000000abbba7c23 */ /* 0x100fe200080108b5 */
[----:B------:R-:W-:Y:S01]  /*39f0*/  @!P1 PRMT R154, RZ, 0x654, R154 ;  /* 0x00000654ff9a9816 */ /* 0x000fe2000000009a */
[----:B------:R-:W1:Y:S01]  /*3a00*/  MUFU.EX2 R155, R155 ;  /* 0x0000009b009b7308 */ /* 0x000e620000000800 */
[----:B------:R2:W-:Y:S06]  /*3a10*/  BAR.ARV R176, 0x100 ;  /* 0x000400b00000751d */ /* 0x0005ec0000002000 */
[----:B------:R3:W-:Y:S01]  /*3a20*/  @!P1 SYNCS.ARRIVE.TRANS64.RED.A1T0 RZ, [R154+URZ], RZ ;  /* 0x000000ff9aff99a7 */ /* 0x0007e2000810043f */
[----:B------:R-:W4:Y:S01]  /*3a30*/  MUFU.EX2 R177, R177 ;  /* 0x000000b100b17308 */ /* 0x000f220000000800 */
[----:B0-----:R-:W-:Y:S01]  /*3a40*/  FFMA.FTZ R4, R173, R4, R184 ;  /* 0x00000004ad047223 */ /* 0x001fe200000100b8 */
[--C-:B------:R-:W-:Y:S01]  /*3a50*/  FFMA.FTZ R187, R190, UR10, -R181.reuse ;  /* 0x0000000abebb7c23 */ /* 0x100fe200080108b5 */
[--C-:B------:R-:W-:Y:S01]  /*3a60*/  FFMA.FTZ R190, R191, UR10, -R181.reuse ;  /* 0x0000000abfbe7c23 */ /* 0x100fe200080108b5 */
[--C-:B------:R-:W-:Y:S01]  /*3a70*/  FFMA.FTZ R194, R194, UR10, -R181.reuse ;  /* 0x0000000ac2c27c23 */ /* 0x100fe200080108b5 */
[--C-:B------:R-:W-:Y:S01]  /*3a80*/  FFMA.FTZ R195, R195, UR10, -R181.reuse ;  /* 0x0000000ac3c37c23 */ /* 0x100fe200080108b5 */
[----:B------:R-:W-:Y:S01]  /*3a90*/  FFMA.FTZ R198, R198, UR10, -R181 ;  /* 0x0000000ac6c67c23 */ /* 0x000fe200080108b5 */
[----:B---3--:R-:W-:Y:S01]  /*3aa0*/  FADD.FTZ R154, R8, R5 ;  /* 0x00000005089a7221 */ /* 0x008fe20000010000 */
[----:B------:R-:W0:Y:S01]  /*3ab0*/  MUFU.EX2 R188, R188 ;  /* 0x000000bc00bc7308 */ /* 0x000e220000000800 */
[----:B-1----:R-:W-:Y:S01]  /*3ac0*/  FADD.FTZ R4, R155, R4 ;  /* 0x000000049b047221 */ /* 0x002fe20000010000 */
[----:B------:R-:W-:Y:S01]  /*3ad0*/  FFMA.FTZ R199, R199, UR10, -R181 ;  /* 0x0000000ac7c77c23 */ /* 0x000fe200080108b5 */
[----:B------:R-:W-:Y:S01]  /*3ae0*/  FADD.FTZ R5, R9, R154 ;  /* 0x0000009a09057221 */ /* 0x000fe20000010000 */
[-C--:B------:R-:W-:Y:S01]  /*3af0*/  FMUL.FTZ R129, R129, R6.reuse ;  /* 0x0000000681817220 */ /* 0x080fe20000410000 */
[-C--:B------:R-:W-:Y:S01]  /*3b00*/  FMUL.FTZ R132, R132, R6.reuse ;  /* 0x0000000684847220 */ /* 0x080fe20000410000 */
[-C--:B------:R-:W-:Y:S01]  /*3b10*/  FMUL.FTZ R133, R133, R6.reuse ;  /* 0x0000000685857220 */ /* 0x080fe20000410000 */
[----:B------:R-:W-:Y:S01]  /*3b20*/  FADD.FTZ R154, R156, R5 ;  /* 0x000000059c9a7221 */ /* 0x000fe20000010000 */
[----:B------:R-:W1:Y:S01]  /*3b30*/  MUFU.EX2 R159, R159 ;  /* 0x0000009f009f7308 */ /* 0x000e620000000800 */
[----:B----4-:R-:W-:Y:S01]  /*3b40*/  FADD.FTZ R7, R177, R4 ;  /* 0x00000004b1077221 */ /* 0x010fe20000010000 */
[-C--:B------:R-:W-:Y:S01]  /*3b50*/  FMUL.FTZ R136, R136, R6.reuse ;  /* 0x0000000688887220 */ /* 0x080fe20000410000 */
[----:B------:R-:W-:Y:S01]  /*3b60*/  FADD.FTZ R5, R11, R154 ;  /* 0x0000009a0b057221 */ /* 0x000fe20000010000 */
[-C--:B------:R-:W-:Y:S01]  /*3b70*/  FMUL.FTZ R137, R137, R6.reuse ;  /* 0x0000000689897220 */ /* 0x080fe20000410000 */
[-C--:B------:R-:W-:Y:S01]  /*3b80*/  FMUL.FTZ R140, R140, R6.reuse ;  /* 0x000000068c8c7220 */ /* 0x080fe20000410000 */
[-C--:B------:R-:W-:Y:S01]  /*3b90*/  FMUL.FTZ R141, R141, R6.reuse ;  /* 0x000000068d8d7220 */ /* 0x080fe20000410000 */
[----:B------:R-:W-:Y:S01]  /*3ba0*/  FADD.FTZ R154, R10, R5 ;  /* 0x000000050a9a7221 */ /* 0x000fe20000010000 */
[----:B------:R-:W3:Y:S01]  /*3bb0*/  MUFU.EX2 R192, R192 ;  /* 0x000000c000c07308 */ /* 0x000ee20000000800 */
[----:B0-----:R-:W-:Y:S01]  /*3bc0*/  FADD.FTZ R4, R188, R7 ;  /* 0x00000007bc047221 */ /* 0x001fe20000010000 */
[-C--:B------:R-:W-:Y:S01]  /*3bd0*/  FMUL.FTZ R144, R144, R6.reuse ;  /* 0x0000000690907220 */ /* 0x080fe20000410000 */
[----:B------:R-:W-:Y:S01]  /*3be0*/  FADD.FTZ R5, R13, R154 ;  /* 0x0000009a0d057221 */ /* 0x000fe20000010000 */
[-C--:B------:R-:W-:Y:S01]  /*3bf0*/  FMUL.FTZ R145, R145, R6.reuse ;  /* 0x0000000691917220 */ /* 0x080fe20000410000 */
[-C--:B------:R-:W-:Y:S01]  /*3c00*/  FMUL.FTZ R148, R148, R6.reuse ;  /* 0x0000000694947220 */ /* 0x080fe20000410000 */
[----:B------:R-:W-:Y:S01]  /*3c10*/  FMUL.FTZ R149, R149, R6 ;  /* 0x0000000695957220 */ /* 0x000fe20000410000 */
[----:B------:R-:W-:Y:S01]  /*3c20*/  FADD.FTZ R154, R160, R5 ;  /* 0x00000005a09a7221 */ /* 0x000fe20000010000 */
[----:B------:R0:W-:Y:S01]  /*3c30*/  MUFU.EX2 R169, R196 ;  /* 0x000000c400a97308 */ /* 0x0001e20000000800 */
        /* <DEDUP_REMOVED lines=8> */
[--C-:B0-----:R-:W-:Y:S01]  /*3cc0*/  FFMA.FTZ R196, R167, UR10, -R181.reuse ;  /* 0x0000000aa7c47c23 */ /* 0x101fe200080108b5 */
[----:B------:R-:W-:Y:S01]  /*3cd0*/  FFMA.FTZ R167, R170, UR10, -R181 ;  /* 0x0000000aaaa77c23 */ /* 0x000fe200080108b5 */
[----:B---3--:R-:W-:Y:S01]  /*3ce0*/  FADD.FTZ R4, R192, R7 ;  /* 0x00000007c0047221 */ /* 0x008fe20000010000 */
[----:B------:R-:W-:Y:S01]  /*3cf0*/  FADD.FTZ R5, R21, R154 ;  /* 0x0000009a15057221 */ /* 0x000fe20000010000 */
[-C--:B------:R-:W-:Y:S01]  /*3d00*/  FMUL.FTZ R31, R31, R173.reuse ;  /* 0x000000ad1f1f7220 */ /* 0x080fe20000410000 */
[-C--:B------:R-:W-:Y:S01]  /*3d10*/  FMUL.FTZ R34, R34, R173.reuse ;  /* 0x000000ad22227220 */ /* 0x080fe20000410000 */
[-C--:B------:R-:W-:Y:S01]  /*3d20*/  FMUL.FTZ R35, R35, R173.reuse ;  /* 0x000000ad23237220 */ /* 0x080fe20000410000 */
[----:B------:R-:W0:Y:S01]  /*3d30*/  MUFU.EX2 R196, R196 ;  /* 0x000000c400c47308 */ /* 0x000e220000000800 */
[-C--:B------:R-:W-:Y:S01]  /*3d40*/  FMUL.FTZ R38, R38, R173.reuse ;  /* 0x000000ad26267220 */ /* 0x080fe20000410000 */
[-C--:B------:R-:W-:Y:S01]  /*3d50*/  FMUL.FTZ R39, R39, R173.reuse ;  /* 0x000000ad27277220 */ /* 0x080fe20000410000 */
[-C--:B------:R-:W-:Y:S01]  /*3d60*/  FMUL.FTZ R42, R42, R173.reuse ;  /* 0x000000ad2a2a7220 */ /* 0x080fe20000410000 */
[-C--:B------:R-:W-:Y:S01]  /*3d70*/  FMUL.FTZ R43, R43, R173.reuse ;  /* 0x000000ad2b2b7220 */ /* 0x080fe20000410000 */
[-C--:B------:R-:W-:Y:S01]  /*3d80*/  FMUL.FTZ R46, R46, R173.reuse ;  /* 0x000000ad2e2e7220 */ /* 0x080fe20000410000 */
[-C--:B------:R-:W-:Y:S01]  /*3d90*/  FMUL.FTZ R47, R47, R173.reuse ;  /* 0x000000ad2f2f7220 */ /* 0x080fe20000410000 */
[-C--:B------:R-:W-:Y:S01]  /*3da0*/  FMUL.FTZ R50, R50, R173.reuse ;  /* 0x000000ad32327220 */ /* 0x080fe20000410000 */
[----:B------:R-:W3:Y:S01]  /*3db0*/  MUFU.EX2 R167, R167 ;  /* 0x000000a700a77308 */ /* 0x000ee20000000800 */
[----:B-1----:R-:W-:Y:S01]  /*3dc0*/  FADD.FTZ R7, R163, R4 ;  /* 0x00000004a3077221 */ /* 0x002fe20000010000 */
[-C--:B------:R-:W-:Y:S01]  /*3dd0*/  FMUL.FTZ R51, R51, R173.reuse ;  /* 0x000000ad33337220 */ /* 0x080fe20000410000 */
[-C--:B------:R-:W-:Y:S01]  /*3de0*/  FMUL.FTZ R54, R54, R173.reuse ;  /* 0x000000ad36367220 */ /* 0x080fe20000410000 */
[-C--:B------:R-:W-:Y:S01]  /*3df0*/  FMUL.FTZ R55, R55, R173.reuse ;  /* 0x000000ad37377220 */ /* 0x080fe20000410000 */
[-C--:B------:R-:W-:Y:S01]  /*3e00*/  FMUL.FTZ R58, R58, R173.reuse ;  /* 0x000000ad3a3a7220 */ /* 0x080fe20000410000 */
[-C--:B------:R-:W-:Y:S01]  /*3e10*/  FMUL.FTZ R59, R59, R173.reuse ;  /* 0x000000ad3b3b7220 */ /* 0x080fe20000410000 */
[-C--:B------:R-:W-:Y:S01]  /*3e20*/  FMUL.FTZ R62, R62, R173.reuse ;  /* 0x000000ad3e3e7220 */ /* 0x080fe20000410000 */
[----:B------:R-:W1:Y:S01]  /*3e30*/  MUFU.EX2 R200, R200 ;  /* 0x000000c800c87308 */ /* 0x000e620000000800 */
[----:B0-----:R-:W-:Y:S01]  /*3e40*/  FADD.FTZ R4, R196, R7 ;  /* 0x00000007c4047221 */ /* 0x001fe20000010000 */
[-C--:B------:R-:W-:Y:S01]  /*3e50*/  FMUL.FTZ R63, R63, R173.reuse ;  /* 0x000000ad3f3f7220 */ /* 0x080fe20000410000 */
[-C--:B------:R-:W-:Y:S01]  /*3e60*/  FMUL.FTZ R66, R66, R173.reuse ;  /* 0x000000ad42427220 */ /* 0x080fe20000410000 */
[-C--:B------:R-:W-:Y:S01]  /*3e70*/  FMUL.FTZ R67, R67, R173.reuse ;  /* 0x000000ad43437220 */ /* 0x080fe20000410000 */
[-C--:B------:R-:W-:Y:S01]  /*3e80*/  FMUL.FTZ R70, R70, R173.reuse ;  /* 0x000000ad46467220 */ /* 0x080fe20000410000 */
[-C--:B------:R-:W-:Y:S01]  /*3e90*/  FMUL.FTZ R71, R71, R173.reuse ;  /* 0x000000ad47477220 */ /* 0x080fe20000410000 */
[-C--:B------:R-:W-:Y:S01]  /*3ea0*/  FMUL.FTZ R74, R74, R173.reuse ;  /* 0x000000ad4a4a7220 */ /* 0x080fe20000410000 */
[----:B------:R-:W0:Y:S01]  /*3eb0*/  MUFU.EX2 R171, R171 ;  /* 0x000000ab00ab7308 */ /* 0x000e220000000800 */
[----:B---3--:R-:W-:Y:S01]  /*3ec0*/  FADD.FTZ R7, R167, R4 ;  /* 0x00000004a7077221 */ /* 0x008fe20000010000 */
        /* <DEDUP_REMOVED lines=50> */
[----:B------:R-:W-:Y:S01]  /*41f0*/  FMUL.FTZ R151, R151, R173 ;  /* 0x000000ad97977220 */ /* 0x000fe20000410000 */
[----:B------:R-:W-:-:S02]  /*4200*/  F2FP.F16.F32.PACK_AB R156, R11, R156 ;  /* 0x0000009c0b9c723e */ /* 0x000fc400000000ff */
[----:B------:R-:W-:Y:S01]  /*4210*/  F2FP.F16.F32.PACK_AB R158, R13, R10 ;  /* 0x0000000a0d9e723e */ /* 0x000fe200000000ff */
[----:B------:R-:W3:Y:S01]  /*4220*/  MUFU.EX2 R179, R179 ;  /* 0x000000b300b37308 */ /* 0x000ee20000000800 */
[----:B-1----:R-:W-:Y:S01]  /*4230*/  FADD.FTZ R4, R178, R7 ;  /* 0x00000007b2047221 */ /* 0x002fe20000010000 */
[----:B------:R-:W-:Y:S02]  /*4240*/  F2FP.F16.F32.PACK_AB R160, R15, R160 ;  /* 0x000000a00fa0723e */ /* 0x000fe400000000ff */
[----:B------:R-:W-:Y:S02]  /*4250*/  F2FP.F16.F32.PACK_AB R162, R21, R12 ;  /* 0x0000000c15a2723e */ /* 0x000fe400000000ff */
[----:B------:R-:W-:Y:S02]  /*4260*/  F2FP.F16.F32.PACK_AB R164, R23, R164 ;  /* 0x000000a417a4723e */ /* 0x000fe400000000ff */
[----:B------:R-:W1:Y:S01]  /*4270*/  MUFU.EX2 R153, R153 ;  /* 0x0000009900997308 */ /* 0x000e620000000800 */
[----:B0-----:R-:W-:-:S07]  /*4280*/  FADD.FTZ R154, R14, R5 ;  /* 0x000000050e9a7221 */ /* 0x001fce0000010000 */
[----:B------:R-:W0:Y:S01]  /*4290*/  MUFU.EX2 R182, R182 ;  /* 0x000000b600b67308 */ /* 0x000e220000000800 */
[----:B---3--:R-:W-:-:S07]  /*42a0*/  FADD.FTZ R7, R179, R4 ;  /* 0x00000004b3077221 */ /* 0x008fce0000010000 */
[----:B------:R-:W3:Y:S01]  /*42b0*/  MUFU.EX2 R168, R168 ;  /* 0x000000a800a87308 */ /* 0x000ee20000000800 */
[C---:B-1----:R-:W-:Y:S01]  /*42c0*/  FADD.FTZ R5, R153.reuse, R154 ;  /* 0x0000009a99057221 */ /* 0x042fe20000010000 */
        /* <DEDUP_REMOVED lines=8> */
[----:B-1----:R-:W-:-:S07]  /*4350*/  FADD.FTZ R7, R185, R4 ;  /* 0x00000004b9077221 */ /* 0x002fce0000010000 */
[----:B------:R-:W1:Y:S01]  /*4360*/  MUFU.EX2 R20, R20 ;  /* 0x0000001400147308 */ /* 0x000e620000000800 */
[C---:B0-----:R-:W-:Y:S01]  /*4370*/  FADD.FTZ R5, R157.reuse, R154 ;  /* 0x0000009a9d057221 */ /* 0x041fe20000010000 */
[----:B------:R-:W-:Y:S02]  /*4380*/  F2FP.F16.F32.PACK_AB R168, R157, R168 ;  /* 0x000000a89da8723e */ /* 0x000fe400000000ff */
[----:B------:R-:W-:Y:S02]  /*4390*/  F2FP.F16.F32.PACK_AB R157, R192, R159 ;  /* 0x0000009fc09d723e */ /* 0x000fe400000000ff */
[----:B------:R-:W-:Y:S02]  /*43a0*/  F2FP.F16.F32.PACK_AB R159, R196, R163 ;  /* 0x000000a3c49f723e */ /* 0x000fe400000000ff */
[----:B------:R-:W0:Y:S01]  /*43b0*/  MUFU.EX2 R187, R187 ;  /* 0x000000bb00bb7308 */ /* 0x000e220000000800 */
[----:B---3--:R-:W-:Y:S01]  /*43c0*/  FADD.FTZ R4, R186, R7 ;  /* 0x00000007ba047221 */ /* 0x008fe20000010000 */
[----:B------:R-:W-:-:S06]  /*43d0*/  F2FP.F16.F32.PACK_AB R163, R202, R171 ;  /* 0x000000abcaa3723e */ /* 0x000fcc00000000ff */
[----:B------:R-:W3:Y:S01]  /*43e0*/  MUFU.EX2 R161, R161 ;  /* 0x000000a100a17308 */ /* 0x000ee20000000800 */
[----:B-1----:R-:W-:-:S07]  /*43f0*/  FADD.FTZ R154, R20, R5 ;  /* 0x00000005149a7221 */ /* 0x002fce0000010000 */
[----:B------:R-:W1:Y:S01]  /*4400*/  MUFU.EX2 R190, R190 ;  /* 0x000000be00be7308 */ /* 0x000e620000000800 */
[----:B0-----:R-:W-:-:S07]  /*4410*/  FADD.FTZ R7, R187, R4 ;  /* 0x00000004bb077221 */ /* 0x001fce0000010000 */
[----:B------:R-:W0:Y:S01]  /*4420*/  MUFU.EX2 R172, R172 ;  /* 0x000000ac00ac7308 */ /* 0x000e220000000800 */
[----:B---3--:R-:W-:Y:S01]  /*4430*/  FADD.FTZ R5, R161, R154 ;  /* 0x0000009aa1057221 */ /* 0x008fe20000010000 */
[----:B------:R-:W-:Y:S02]  /*4440*/  F2FP.F16.F32.PACK_AB R154, R9, R8 ;  /* 0x00000008099a723e */ /* 0x000fe400000000ff */
[----:B------:R-:W-:Y:S02]  /*4450*/  F2FP.F16.F32.PACK_AB R170, R161, R20 ;  /* 0x00000014a1aa723e */ /* 0x000fe400000000ff */
[----:B------:R-:W-:Y:S02]  /*4460*/  F2FP.F16.F32.PACK_AB R161, R200, R167 ;  /* 0x000000a7c8a1723e */ /* 0x000fe400000000ff */
[----:B------:R-:W3:Y:S01]  /*4470*/  MUFU.EX2 R181, R194 ;  /* 0x000000c200b57308 */ /* 0x000ee20000000800 */
[----:B-1----:R-:W-:Y:S01]  /*4480*/  FADD.FTZ R4, R190, R7 ;  /* 0x00000007be047221 */ /* 0x002fe20000010000 */
[----:B------:R-:W-:-:S02]  /*4490*/  F2FP.F16.F32.PACK_AB R167, R182, R179 ;  /* 0x000000b3b6a7723e */ /* 0x000fc400000000ff */
[----:B------:R-:W-:-:S04]  /*44a0*/  F2FP.F16.F32.PACK_AB R171, R190, R187 ;  /* 0x000000bbbeab723e */ /* 0x000fc800000000ff */
[----:B------:R-:W1:Y:S01]  /*44b0*/  MUFU.EX2 R165, R165 ;  /* 0x000000a500a57308 */ /* 0x000e620000000800 */
[----:B0-----:R-:W-:-:S07]  /*44c0*/  FADD.FTZ R8, R172, R5 ;  /* 0x00000005ac087221 */ /* 0x001fce0000010000 */
[----:B------:R-:W0:Y:S01]  /*44d0*/  MUFU.EX2 R6, R195 ;  /* 0x000000c300067308 */ /* 0x000e220000000800 */
[----:B---3--:R-:W-:-:S07]  /*44e0*/  FADD.FTZ R7, R181, R4 ;  /* 0x00000004b5077221 */ /* 0x008fce0000010000 */
[----:B------:R-:W3:Y:S01]  /*44f0*/  MUFU.EX2 R198, R198 ;  /* 0x000000c600c67308 */ /* 0x000ee20000000800 */
[C---:B-1----:R-:W-:Y:S01]  /*4500*/  FADD.FTZ R8, R165.reuse, R8 ;  /* 0x00000008a5087221 */ /* 0x042fe20000010000 */
[----:B------:R-:W-:Y:S02]  /*4510*/  F2FP.F16.F32.PACK_AB R172, R165, R172 ;  /* 0x000000aca5ac723e */ /* 0x000fe400000000ff */
[----:B------:R-:W-:Y:S01]  /*4520*/  F2FP.F16.F32.PACK_AB R165, R178, R175 ;  /* 0x000000afb2a5723e */ /* 0x000fe200000000ff */
[----:B------:R-:W-:-:S03]  /*4530*/  FADD.FTZ R5, R169, R8 ;  /* 0x00000008a9057221 */ /* 0x000fc60000010000 */
[----:B------:R-:W1:Y:S01]  /*4540*/  MUFU.EX2 R180, R180 ;  /* 0x000000b400b47308 */ /* 0x000e620000000800 */
[C---:B0-----:R-:W-:Y:S01]  /*4550*/  FADD.FTZ R7, R6.reuse, R7 ;  /* 0x0000000706077221 */ /* 0x041fe20000010000 */
[----:B------:R-:W-:-:S06]  /*4560*/  F2FP.F16.F32.PACK_AB R173, R6, R181 ;  /* 0x000000b506ad723e */ /* 0x000fcc00000000ff */
[----:B------:R-:W0:Y:S01]  /*4570*/  MUFU.EX2 R199, R199 ;  /* 0x000000c700c77308 */ /* 0x000e220000000800 */
[----:B---3--:R-:W-:Y:S01]  /*4580*/  FADD.FTZ R4, R198, R7 ;  /* 0x00000007c6047221 */ /* 0x008fe20000010000 */
[C---:B-1----:R-:W-:Y:S01]  /*4590*/  F2FP.F16.F32.PACK_AB R174, R180.reuse, R169 ;  /* 0x000000a9b4ae723e */ /* 0x042fe200000000ff */
[----:B------:R-:W-:Y:S01]  /*45a0*/  FADD.FTZ R5, R180, R5 ;  /* 0x00000005b4057221 */ /* 0x000fe20000010000 */
[----:B------:R-:W-:Y:S01]  /*45b0*/  F2FP.F16.F32.PACK_AB R169, R186, R185 ;  /* 0x000000b9baa9723e */ /* 0x000fe200000000ff */
[C---:B0-----:R-:W-:Y:S01]  /*45c0*/  FADD.FTZ R4, R199.reuse, R4 ;  /* 0x00000004c7047221 */ /* 0x041fe20000010000 */
[----:B------:R-:W-:Y:S01]  /*45d0*/  F2FP.F16.F32.PACK_AB R175, R199, R198 ;  /* 0x000000c6c7af723e */ /* 0x000fe200000000ff */
[----:B--2---:R-:W-:Y:S06]  /*45e0*/  @!P0 BRA `(.L_x_24) ;  /* 0x0000000000048947 */ /* 0x004fec0003800000 */
[----:B------:R-:W-:Y:S01]  /*45f0*/  BPT.TRAP 0x1 ;  /* 0x000000040000795c */ /* 0x000fe20000300000 */
.L_x_24:
[----:B------:R-:W-:-:S04]  /*4600*/  IMAD.U32 R6, RZ, RZ, UR24 ;  /* 0x00000018ff067e24 */ /* 0x000fc8000f8e00ff */
[----:B------:R0:W1:Y:S01]  /*4610*/  SYNCS.PHASECHK.TRANS64.TRYWAIT P3, [UR23+0x22850], R6 ;  /* 0x02285006ff0075a7 */ /* 0x0000620008060157 */
[----:B------:R-:W-:Y:S05]  /*4620*/  @!P0 BRA `(.L_x_25) ;  /* 0x0000000000048947 */ /* 0x000fea0003800000 */
[----:B------:R-:W-:Y:S01]  /*4630*/  BPT.TRAP 0x1 ;  /* 0x000000040000795c */ /* 0x000fe20000300000 */
.L_x_25:
[----:B-1----:R-:W-:Y:S05]  /*4640*/  @P3 BRA `(.L_x_26) ;  /* 0x00000000000c3947 */ /* 0x002fea0003800000 */
[----:B0-----:R-:W-:-:S04]  /*4650*/  IMAD.U32 R6, RZ, RZ, UR24 ;  /* 0x00000018ff067e24 */ /* 0x001fc8000f8e00ff */
[----:B------:R-:W0:Y:S02]  /*4660*/  SYNCS.PHASECHK.TRANS64.TRYWAIT P3, [UR23+0x22850], R6 ;  /* 0x02285006ff0075a7 */ /* 0x000e240008060157 */
[----:B0-----:R-:W-:Y:S05]  /*4670*/  @!P3 BRA `(.L_x_27) ;  /* 0x0000006c0044b947 */ /* 0x001fea0003800000 */
.L_x_26:
[----:B0-----:R-:W0:Y:S01]  /*4680*/  S2R R6, SR_TID.X ;  /* 0x0000000000067919 */ /* 0x001e220000002100 */
[----:B------:R-:W-:Y:S01]  /*4690*/  UIMAD UR11, UR36, 0xc00, UR21 ;  /* 0x00000c00240b78a4 */ /* 0x000fe2000f8e0215 */
[----:B------:R-:W-:Y:S01]  /*46a0*/  @!P1 VIADD R183, R183, 0x22860 ;  /* 0x00022860b7b79836 */ /* 0x000fe20000000000 */
[----:B------:R-:W-:Y:S01]  /*46b0*/  UMOV UR7, 0x40000040 ;  /* 0x4000004000077882 */ /* 0x000fe20000000000 */
[----:B------:R-:W-:Y:S02]  /*46c0*/  IMAD.MOV.U32 R200, RZ, RZ, R3 ;  /* 0x000000ffffc87224 */ /* 0x000fe400078e0003 */
[----:B------:R-:W-:Y:S01]  /*46d0*/  IMAD.MOV.U32 R7, RZ, RZ, R0 ;  /* 0x000000ffff077224 */ /* 0x000fe200078e0000 */
[----:B------:R-:W-:Y:S01]  /*46e0*/  @!P1 PRMT R183, RZ, 0x654, R183 ;  /* 0x00000654ffb79816 */ /* 0x000fe200000000b7 */
[----:B------:R-:W-:Y:S01]  /*46f0*/  UMOV UR6, UR11 ;  /* 0x0000000b00067c82 */ /* 0x000fe20008000000 */
[----:B0-----:R-:W-:-:S05]  /*4700*/  SHF.R.U32.HI R6, RZ, 0x7, R6 ;  /* 0x00000007ff067819 */ /* 0x001fca0000011606 */
[----:B------:R-:W-:-:S05]  /*4710*/  VIADD R6, R6, 0x8 ;  /* 0x0000000806067836 */ /* 0x000fca0000000000 */
[----:B------:R2:W-:Y:S06]  /*4720*/  BAR.SYNC.DEFER_BLOCKING R6, 0x100 ;  /* 0x000400060000751d */ /* 0x0005ec0000010000 */
[----:B------:R-:W-:-:S06]  /*4730*/  WARPGROUP.ARRIVE ;  /* 0x00000000000079c5 */ /* 0x000fcc0000000000 */
        /* <DEDUP_REMOVED lines=33> */
[----:B------:R-:W-:Y:S05]  /*4950*/  @P2 BRA `(.L_x_28) ;  /* 0xffffffe000a82947 */ /* 0x000fea000383ffff */
.L_x_19:
[----:B--23--:R-:W2:Y:S01]  /*4960*/  SHFL.BFLY PT, R6, R5, 0x2, 0x1f ;  /* 0x0c401f0005067f89 */ /* 0x00cea200000e0000 */
[----:B------:R-:W-:Y:S01]  /*4970*/  MOV R206, 0x400 ;  /* 0x0000040000ce7802 */ /* 0x000fe20000000f00 */
[----:B------:R-:W-:Y:S02]  /*4980*/  UIADD3 UR4, -UR41, URZ, URZ ;  /* 0x0000003f29047290 */ /* 0x000fe4000fffe13f */
[----:B------:R-:W3:Y:S01]  /*4990*/  SHFL.BFLY PT, R9, R4, 0x2, 0x1f ;  /* 0x0c401f0004097f89 */ /* 0x000ee200000e0000 */
[----:B------:R-:W-:Y:S01]  /*49a0*/  ULDC.64 UR6, c[0x0][0xb90] ;  /* 0x0002e40000067ab9 */ /* 0x000fe20000000a00 */
[----:B------:R-:W-:Y:S01]  /*49b0*/  ULDC.64 UR8, c[0x0][0xae8] ;  /* 0x0002ba0000087ab9 */ /* 0x000fe20000000a00 */
[----:B------:R-:W4:Y:S01]  /*49c0*/  S2R R11, SR_CgaCtaId ;  /* 0x00000000000b7919 */ /* 0x000f220000008800 */
[----:B------:R-:W4:Y:S01]  /*49d0*/  S2R R13, SR_SWINHI ;  /* 0x00000000000d7919 */ /* 0x000f220000002f00 */
[----:B--2---:R-:W-:Y:S01]  /*49e0*/  FADD.FTZ R6, R6, R5 ;  /* 0x0000000506067221 */ /* 0x004fe20000010000 */
[----:B------:R-:W-:-:S02]  /*49f0*/  IMAD.MOV.U32 R5, RZ, RZ, -0x800000 ;  /* 0xff800000ff057424 */ /* 0x000fc400078e00ff */
[----:B---3--:R-:W-:Y:S02]  /*4a00*/  FADD.FTZ R9, R9, R4 ;  /* 0x0000000409097221 */ /* 0x008fe40000010000 */
[----:B01----:R-:W0:Y:S01]  /*4a10*/  SHFL.BFLY PT, R7, R6, 0x1, 0x1f ;  /* 0x0c201f0006077f89 */ /* 0x003e2200000e0000 */
[----:B------:R-:W-:-:S03]  /*4a20*/  IMAD.MOV.U32 R4, RZ, RZ, RZ ;  /* 0x000000ffff047224 */ /* 0x000fc600078e00ff */
[----:B------:R-:W1:Y:S01]  /*4a30*/  SHFL.BFLY PT, R8, R9, 0x1, 0x1f ;  /* 0x0c201f0009087f89 */ /* 0x000e6200000e0000 */
[----:B----4-:R-:W-:-:S04]  /*4a40*/  LEA R206, R11, R206, 0x18 ;  /* 0x000000ce0bce7211 */ /* 0x010fc800078ec0ff */
[----:B------:R-:W-:Y:S02]  /*4a50*/  MOV R10, R206 ;  /* 0x000000ce000a7202 */ /* 0x000fe40000000f00 */
[----:B------:R-:W-:Y:S01]  /*4a60*/  MOV R11, R13 ;  /* 0x0000000d000b7202 */ /* 0x000fe20000000f00 */
[----:B------:R-:W-:Y:S02]  /*4a70*/  IMAD.U32 R13, RZ, RZ, UR10 ;  /* 0x0000000aff0d7e24 */ /* 0x000fe4000f8e00ff */
[----:B0-----:R-:W-:Y:S01]  /*4a80*/  FADD.FTZ R12, R6, R7 ;  /* 0x00000007060c7221 */ /* 0x001fe20000010000 */
[----:B------:R-:W-:Y:S02]  /*4a90*/  IMAD.MOV.U32 R7, RZ, RZ, RZ ;  /* 0x000000ffff077224 */ /* 0x000fe400078e00ff */
[----:B------:R-:W-:Y:S02]  /*4aa0*/  IMAD.MOV.U32 R6, RZ, RZ, -0x800000 ;  /* 0xff800000ff067424 */ /* 0x000fe400078e00ff */
[----:B-1----:R-:W-:Y:S01]  /*4ab0*/  FADD.FTZ R14, R9, R8 ;  /* 0x00000008090e7221 */ /* 0x002fe20000010000 */
[----:B------:R0:W-:Y:S08]  /*4ac0*/  BAR.ARV R176, 0x100 ;  /* 0x000400b00000751d */ /* 0x0001f00000002000 */
[----:B------:R-:W-:Y:S08]  /*4ad0*/  BAR.ARV 0x8, 0x180 ;  /* 0x0206000000007b1d */ /* 0x000ff00000002000 */
[----:B------:R-:W-:Y:S01]  /*4ae0*/  BAR.SYNC.DEFER_BLOCKING 0x1, 0x100 ;  /* 0x0044000000007b1d */ /* 0x000fe20000010000 */
[----:B------:R-:W-:Y:S01]  /*4af0*/  FSETP.NE.FTZ.AND P0, PT, R12, RZ, PT ;  /* 0x000000ff0c00720b */ /* 0x000fe20003f15000 */
[----:B------:R-:W-:Y:S01]  /*4b00*/  IMAD R9, R22, 0x40, R2 ;  /* 0x0000004016097824 */ /* 0x000fe200078e0202 */
[----:B------:R-:W-:-:S03]  /*4b10*/  FSETP.NE.FTZ.AND P1, PT, R14, RZ, PT ;  /* 0x000000ff0e00720b */ /* 0x000fc60003f35000 */
[----:B------:R-:W-:-:S04]  /*4b20*/  IMAD.WIDE R8, R9, 0x2, R10 ;  /* 0x0000000209087825 */ /* 0x000fc800078e020a */
[----:B------:R-:W-:-:S04]  /*4b30*/  IMAD.WIDE R10, R211, 0x2, R10 ;  /* 0x00000002d30a7825 */ /* 0x000fc800078e020a */
[----:B------:R-:W1:Y:S01]  /*4b40*/  @P0 MUFU.RCP R7, R12 ;  /* 0x0000000c00070308 */ /* 0x000e620000001000 */
[C---:B------:R-:W-:Y:S01]  /*4b50*/  IADD3 R21, P3, R10.reuse, 0xc060, RZ ;  /* 0x0000c0600a157810 */ /* 0x040fe20007f7e0ff */
[----:B------:R-:W-:Y:S01]  /*4b60*/  @P0 FMUL.FTZ R13, R13, 0.69314718246459960938 ;  /* 0x3f3172180d0d0820 */ /* 0x000fe20000410000 */
[----:B------:R-:W-:Y:S02]  /*4b70*/  LOP3.LUT R171, R10, 0x380, RZ, 0xc0, !PT ;  /* 0x000003800aab7812 */ /* 0x000fe400078ec0ff */
[----:B------:R-:W-:Y:S02]  /*4b80*/  LOP3.LUT R15, R21, 0x380, RZ, 0xc0, !PT ;  /* 0x00000380150f7812 */ /* 0x000fe400078ec0ff */
[----:B------:R-:W-:Y:S01]  /*4b90*/  SHF.R.U64 R171, R171, 0x3, RZ ;  /* 0x00000003abab7819 */ /* 0x000fe200000012ff */
[----:B------:R-:W-:Y:S03]  /*4ba0*/  @P1 MUFU.RCP R4, R14 ;  /* 0x0000000e00041308 */ /* 0x000fe60000001000 */
[----:B------:R-:W-:Y:S01]  /*4bb0*/  LOP3.LUT R170, R171, R10, RZ, 0x3c, !PT ;  /* 0x0000000aabaa7212 */ /* 0x000fe200078e3cff */
[----:B------:R-:W-:-:S04]  /*4bc0*/  IMAD.MOV.U32 R171, RZ, RZ, R11 ;  /* 0x000000ffffab7224 */ /* 0x000fc800078e000b */
[----:B------:R-:W2:Y:S01]  /*4bd0*/  @P0 MUFU.LG2 R12, R12 ;  /* 0x0000000c000c0308 */ /* 0x000ea20000000c00 */
[-C--:B-1----:R-:W-:Y:S01]  /*4be0*/  FMUL.FTZ R204, R53, R7.reuse ;  /* 0x0000000735cc7220 */ /* 0x082fe20000410000 */
[----:B------:R-:W-:Y:S02]  /*4bf0*/  IMAD.U32 R53, RZ, RZ, UR10 ;  /* 0x0000000aff357e24 */ /* 0x000fe4000f8e00ff */
[-C--:B------:R-:W-:Y:S01]  /*4c00*/  FMUL.FTZ R25, R25, R7.reuse ;  /* 0x0000000719197220 */ /* 0x080fe20000410000 */
[-C--:B------:R-:W-:Y:S01]  /*4c10*/  FMUL.FTZ R24, R24, R7.reuse ;  /* 0x0000000718187220 */ /* 0x080fe20000410000 */
[-C--:B------:R-:W-:Y:S01]  /*4c20*/  FMUL.FTZ R187, R29, R7.reuse ;  /* 0x000000071dbb7220 */ /* 0x080fe20000410000 */
[----:B------:R-:W-:Y:S01]  /*4c30*/  @P1 FMUL.FTZ R53, R53, 0.69314718246459960938 ;  /* 0x3f31721835351820 */ /* 0x000fe20000410000 */
[-C--:B------:R-:W-:Y:S01]  /*4c40*/  FMUL.FTZ R28, R28, R7.reuse ;  /* 0x000000071c1c7220 */ /* 0x080fe20000410000 */
[----:B------:R-:W1:Y:S01]  /*4c50*/  @P1 MUFU.LG2 R14, R14 ;  /* 0x0000000e000e1308 */ /* 0x000e620000000c00 */
[-C--:B------:R-:W-:Y:S01]  /*4c60*/  FMUL.FTZ R33, R33, R7.reuse ;  /* 0x0000000721217220 */ /* 0x080fe20000410000 */
[-C--:B------:R-:W-:Y:S01]  /*4c70*/  FMUL.FTZ R32, R32, R7.reuse ;  /* 0x0000000720207220 */ /* 0x080fe20000410000 */
[-C--:B------:R-:W-:Y:S01]  /*4c80*/  FMUL.FTZ R37, R37, R7.reuse ;  /* 0x0000000725257220 */ /* 0x080fe20000410000 */
[-C--:B------:R-:W-:Y:S01]  /*4c90*/  FMUL.FTZ R36, R36, R7.reuse ;  /* 0x0000000724247220 */ /* 0x080fe20000410000 */
[-C--:B------:R-:W-:Y:S01]  /*4ca0*/  FMUL.FTZ R41, R41, R7.reuse ;  /* 0x0000000729297220 */ /* 0x080fe20000410000 */
[-C--:B------:R-:W-:Y:S01]  /*4cb0*/  FMUL.FTZ R40, R40, R7.reuse ;  /* 0x0000000728287220 */ /* 0x080fe20000410000 */
[-C--:B------:R-:W-:Y:S01]  /*4cc0*/  FMUL.FTZ R45, R45, R7.reuse ;  /* 0x000000072d2d7220 */ /* 0x080fe20000410000 */
[-C--:B------:R-:W-:Y:S01]  /*4cd0*/  FMUL.FTZ R44, R44, R7.reuse ;  /* 0x000000072c2c7220 */ /* 0x080fe20000410000 */
[----:B--2---:R-:W-:Y:S01]  /*4ce0*/  @P0 FMUL.FTZ R12, R12, 0.69314718246459960938 ;  /* 0x3f3172180c0c0820 */ /* 0x004fe20000410000 */
[-C--:B------:R-:W-:Y:S01]  /*4cf0*/  FMUL.FTZ R49, R49, R7.reuse ;  /* 0x0000000731317220 */ /* 0x080fe20000410000 */
[-C--:B------:R-:W-:Y:S01]  /*4d00*/  FMUL.FTZ R48, R48, R7.reuse ;  /* 0x0000000730307220 */ /* 0x080fe20000410000 */
[-C--:B------:R-:W-:Y:S01]  /*4d10*/  FMUL.FTZ R189, R52, R7.reuse ;  /* 0x0000000734bd7220 */ /* 0x080fe20000410000 */
[-C--:B------:R-:W-:Y:S01]  /*4d20*/  FMUL.FTZ R203, R57, R7.reuse ;  /* 0x0000000739cb7220 */ /* 0x080fe20000410000 */
[-C--:B------:R-:W-:Y:S01]  /*4d30*/  FMUL.FTZ R188, R56, R7.reuse ;  /* 0x0000000738bc7220 */ /* 0x080fe20000410000 */
[-C--:B------:R-:W-:Y:S01]  /*4d40*/  FMUL.FTZ R202, R61, R7.reuse ;  /* 0x000000073dca7220 */ /* 0x080fe20000410000 */
[-C--:B------:R-:W-:Y:S01]  /*4d50*/  FMUL.FTZ R60, R60, R7.reuse ;  /* 0x000000073c3c7220 */ /* 0x080fe20000410000 */
[----:B-1----:R-:W-:Y:S01]  /*4d60*/  @P1 FMUL.FTZ R14, R14, 0.69314718246459960938 ;  /* 0x3f3172180e0e1820 */ /* 0x002fe20000410000 */
        /* <DEDUP_REMOVED lines=43> */
[----:B------:R-:W-:Y:S01]  /*5020*/  FMUL.FTZ R148, R148, R7 ;  /* 0x0000000794947220 */ /* 0x000fe20000410000 */
[-C--:B------:R-:W-:Y:S01]  /*5030*/  FMUL.FTZ R7, R91, R4.reuse ;  /* 0x000000045b077220 */ /* 0x080fe20000410000 */
[-C--:B0-----:R-:W-:Y:S01]  /*5040*/  FMUL.FTZ R176, R131, R4.reuse ;  /* 0x0000000483b07220 */ /* 0x081fe20000410000 */
[-C--:B------:R-:W-:Y:S01]  /*5050*/  FMUL.FTZ R23, R90, R4.reuse ;  /* 0x000000045a177220 */ /* 0x080fe20000410000 */
[-C--:B------:R-:W-:Y:S01]  /*5060*/  FMUL.FTZ R61, R94, R4.reuse ;  /* 0x000000045e3d7220 */ /* 0x080fe20000410000 */
[----:B------:R-:W-:Y:S01]  /*5070*/  FMUL.FTZ R77, R98, R4 ;  /* 0x00000004624d7220 */ /* 0x000fe20000410000 */
[----:B------:R-:W-:Y:S01]  /*5080*/  @P0 FFMA.FTZ R6, R13, R0, R12 ;  /* 0x000000000d060223 */ /* 0x000fe2000001000c */
[----:B------:R-:W-:Y:S01]  /*5090*/  @P1 FFMA.FTZ R5, R53, R3, R14 ;  /* 0x0000000335051223 */ /* 0x000fe2000001000e */
[----:B------:R-:W-:Y:S01]  /*50a0*/  IADD3 R91, P5, R10, 0xc020, RZ ;  /* 0x0000c0200a5b7810 */ /* 0x000fe20007fbe0ff */
[----:B------:R-:W-:-:S02]  /*50b0*/  IMAD.X R131, RZ, RZ, R11, P3 ;  /* 0x000000ffff837224 */ /* 0x000fc400018e060b */
[-C--:B------:R-:W-:Y:S01]  /*50c0*/  FMUL.FTZ R177, R130, R4.reuse ;  /* 0x0000000482b17220 */ /* 0x080fe20000410000 */
[C---:B------:R-:W-:Y:S01]  /*50d0*/  IADD3 R98, P4, R10.reuse, 0xc040, RZ ;  /* 0x0000c0400a627810 */ /* 0x040fe20007f9e0ff */
        /* <DEDUP_REMOVED lines=9> */
[----:B------:R-:W-:Y:S01]  /*5170*/  IADD3 R56, P3, R10, 0x8020, RZ ;  /* 0x000080200a387810 */ /* 0x000fe20007f7e0ff */
[--C-:B------:R-:W-:Y:S01]  /*5180*/  IMAD.X R135, RZ, RZ, R11.reuse, P4 ;  /* 0x000000ffff877224 */ /* 0x100fe200020e060b */
[----:B------:R-:W-:Y:S01]  /*5190*/  SHF.R.U64 R130, R15, 0x3, RZ ;  /* 0x000000030f827819 */ /* 0x000fe200000012ff */
[--C-:B------:R-:W-:Y:S01]  /*51a0*/  IMAD.X R139, RZ, RZ, R11.reuse, P5 ;  /* 0x000000ffff8b7224 */ /* 0x100fe200028e060b */
[----:B------:R-:W-:Y:S01]  /*51b0*/  LOP3.LUT R57, R91, 0x380, RZ, 0xc0, !PT ;  /* 0x000003805b397812 */ /* 0x000fe200078ec0ff */
[--C-:B------:R-:W-:Y:S01]  /*51c0*/  IMAD.X R143, RZ, RZ, R11.reuse, P6 ;  /* 0x000000ffff8f7224 */ /* 0x100fe200030e060b */
[----:B------:R-:W-:Y:S01]  /*51d0*/  LOP3.LUT R130, R130, R21, RZ, 0x3c, !PT ;  /* 0x0000001582827212 */ /* 0x000fe200078e3cff */
[--C-:B------:R-:W-:Y:S01]  /*51e0*/  IMAD.X R147, RZ, RZ, R11.reuse, P0 ;  /* 0x000000ffff937224 */ /* 0x100fe200000e060b */
[C---:B------:R-:W-:Y:S01]  /*51f0*/  IADD3 R15, P4, R10.reuse, 0x8000, RZ ;  /* 0x000080000a0f7810 */ /* 0x040fe20007f9e0ff */
[--C-:B------:R-:W-:Y:S01]  /*5200*/  IMAD.X R151, RZ, RZ, R11.reuse, P1 ;  /* 0x000000ffff977224 */ /* 0x100fe200008e060b */
[C---:B------:R-:W-:Y:S01]  /*5210*/  IADD3 R52, P5, R10.reuse, 0x4060, RZ ;  /* 0x000040600a347810 */ /* 0x040fe20007fbe0ff */
[--C-:B------:R-:W-:Y:S01]  /*5220*/  IMAD.X R153, RZ, RZ, R11.reuse, P2 ;  /* 0x000000ffff997224 */ /* 0x100fe200010e060b */
[C---:B------:R-:W-:Y:S01]  /*5230*/  IADD3 R14, P6, R10.reuse, 0x40, RZ ;  /* 0x000000400a0e7810 */ /* 0x040fe20007fde0ff */
[--C-:B------:R-:W-:Y:S01]  /*5240*/  IMAD.X R155, RZ, RZ, R11.reuse, P3 ;  /* 0x000000ffff9b7224 */ /* 0x100fe200018e060b */
[----:B------:R-:W-:Y:S01]  /*5250*/  IADD3 R20, P0, R10, 0x4040, RZ ;  /* 0x000040400a147810 */ /* 0x000fe20007f1e0ff */
[-C--:B------:R-:W-:Y:S01]  /*5260*/  FMUL.FTZ R181, R138, R4.reuse ;  /* 0x000000048ab57220 */ /* 0x080fe20000410000 */
[----:B------:R-:W-:Y:S01]  /*5270*/  IADD3 R13, P1, R10, 0x4020, RZ ;  /* 0x000040200a0d7810 */ /* 0x000fe20007f3e0ff */
[-C--:B------:R-:W-:Y:S01]  /*5280*/  FMUL.FTZ R183, R142, R4.reuse ;  /* 0x000000048eb77220 */ /* 0x080fe20000410000 */
[C---:B------:R-:W-:Y:S01]  /*5290*/  IADD3 R21, P2, R10.reuse, 0x4000, RZ ;  /* 0x000040000a157810 */ /* 0x040fe20007f5e0ff */
[-C--:B------:R-:W-:Y:S01]  /*52a0*/  FMUL.FTZ R27, R27, R4.reuse ;  /* 0x000000041b1b7220 */ /* 0x080fe20000410000 */
[----:B------:R-:W-:Y:S01]  /*52b0*/  IADD3 R0, P3, R10, 0x60, RZ ;  /* 0x000000600a007810 */ /* 0x000fe20007f7e0ff */
[-C--:B------:R-:W-:Y:S01]  /*52c0*/  FMUL.FTZ R26, R26, R4.reuse ;  /* 0x000000041a1a7220 */ /* 0x080fe20000410000 */
[----:B------:R-:W-:Y:S01]  /*52d0*/  SHF.R.U64 R10, R57, 0x3, RZ ;  /* 0x00000003390a7819 */ /* 0x000fe200000012ff */
[-C--:B------:R-:W-:Y:S01]  /*52e0*/  FMUL.FTZ R31, R31, R4.reuse ;  /* 0x000000041f1f7220 */ /* 0x080fe20000410000 */
[----:B------:R-:W-:Y:S01]  /*52f0*/  LOP3.LUT R3, R94, 0x380, RZ, 0xc0, !PT ;  /* 0x000003805e037812 */ /* 0x000fe200078ec0ff */
[-C--:B------:R-:W-:Y:S01]  /*5300*/  FMUL.FTZ R30, R30, R4.reuse ;  /* 0x000000041e1e7220 */ /* 0x080fe20000410000 */
[----:B------:R-:W-:Y:S01]  /*5310*/  LOP3.LUT R138, R10, R91, RZ, 0x3c, !PT ;  /* 0x0000005b0a8a7212 */ /* 0x000fe200078e3cff */
[-C--:B------:R-:W-:Y:S01]  /*5320*/  FMUL.FTZ R35, R35, R4.reuse ;  /* 0x0000000423237220 */ /* 0x080fe20000410000 */
[----:B------:R-:W-:Y:S01]  /*5330*/  LOP3.LUT R10, R53, 0x380, RZ, 0xc0, !PT ;  /* 0x00000380350a7812 */ /* 0x000fe200078ec0ff */
[-C--:B------:R-:W-:Y:S01]  /*5340*/  FMUL.FTZ R34, R34, R4.reuse ;  /* 0x0000000422227220 */ /* 0x080fe20000410000 */
[----:B------:R-:W-:Y:S01]  /*5350*/  SHF.R.U64 R3, R3, 0x3, RZ ;  /* 0x0000000303037819 */ /* 0x000fe200000012ff */
[-C--:B------:R-:W-:Y:S01]  /*5360*/  FMUL.FTZ R39, R39, R4.reuse ;  /* 0x0000000427277220 */ /* 0x080fe20000410000 */
[----:B------:R-:W-:Y:S01]  /*5370*/  SHF.R.U64 R10, R10, 0x3, RZ ;  /* 0x000000030a0a7819 */ /* 0x000fe200000012ff */
[----:B------:R-:W-:Y:S01]  /*5380*/  FMUL.FTZ R38, R38, R4 ;  /* 0x0000000426267220 */ /* 0x000fe20000410000 */
[----:B------:R-:W-:Y:S01]  /*5390*/  LOP3.LUT R142, R3, R94, RZ, 0x3c, !PT ;  /* 0x0000005e038e7212 */ /* 0x000fe200078e3cff */
[-C--:B------:R-:W-:Y:S01]  /*53a0*/  FMUL.FTZ R43, R43, R4.reuse ;  /* 0x000000042b2b7220 */ /* 0x080fe20000410000 */
[----:B------:R-:W-:Y:S01]  /*53b0*/  LOP3.LUT R152, R10, R53, RZ, 0x3c, !PT ;  /* 0x000000350a987212 */ /* 0x000fe200078e3cff */
[-C--:B------:R-:W-:Y:S01]  /*53c0*/  FMUL.FTZ R42, R42, R4.reuse ;  /* 0x000000042a2a7220 */ /* 0x080fe20000410000 */
[----:B------:R-:W-:Y:S01]  /*53d0*/  LOP3.LUT R10, R15, 0x380, RZ, 0xc0, !PT ;  /* 0x000003800f0a7812 */ /* 0x000fe200078ec0ff */
[-C--:B------:R-:W-:Y:S01]  /*53e0*/  FMUL.FTZ R47, R47, R4.reuse ;  /* 0x000000042f2f7220 */ /* 0x080fe20000410000 */
[----:B------:R-:W-:Y:S01]  /*53f0*/  LOP3.LUT R3, R12, 0x380, RZ, 0xc0, !PT ;  /* 0x000003800c037812 */ /* 0x000fe200078ec0ff */
[-C--:B------:R-:W-:Y:S01]  /*5400*/  FMUL.FTZ R46, R46, R4.reuse ;  /* 0x000000042e2e7220 */ /* 0x080fe20000410000 */
[----:B------:R-:W-:Y:S01]  /*5410*/  SHF.R.U64 R10, R10, 0x3, RZ ;  /* 0x000000030a0a7819 */ /* 0x000fe200000012ff */
[-C--:B------:R-:W-:Y:S01]  /*5420*/  FMUL.FTZ R51, R51, R4.reuse ;  /* 0x0000000433337220 */ /* 0x080fe20000410000 */
[----:B------:R-:W-:Y:S01]  /*5430*/  SHF.R.U64 R3, R3, 0x3, RZ ;  /* 0x0000000303037819 */ /* 0x000fe200000012ff */
[-C--:B------:R-:W-:Y:S01]  /*5440*/  FMUL.FTZ R50, R50, R4.reuse ;  /* 0x0000000432327220 */ /* 0x080fe20000410000 */
[----:B------:R-:W-:Y:S01]  /*5450*/  LOP3.LUT R156, R10, R15, RZ, 0x3c, !PT ;  /* 0x0000000f0a9c7212 */ /* 0x000fe200078e3cff */
[-C--:B------:R-:W-:Y:S01]  /*5460*/  FMUL.FTZ R55, R55, R4.reuse ;  /* 0x0000000437377220 */ /* 0x080fe20000410000 */
[----:B------:R-:W-:Y:S01]  /*5470*/  LOP3.LUT R10, R13, 0x380, RZ, 0xc0, !PT ;  /* 0x000003800d0a7812 */ /* 0x000fe200078ec0ff */
[-C--:B------:R-:W-:Y:S01]  /*5480*/  FMUL.FTZ R54, R54, R4.reuse ;  /* 0x0000000436367220 */ /* 0x080fe20000410000 */
[-C--:B------:R-:W-:Y:S01]  /*5490*/  FMUL.FTZ R59, R59, R4.reuse ;  /* 0x000000043b3b7220 */ /* 0x080fe20000410000 */
[-C--:B------:R-:W-:Y:S01]  /*54a0*/  FMUL.FTZ R58, R58, R4.reuse ;  /* 0x000000043a3a7220 */ /* 0x080fe20000410000 */
[----:B------:R-:W-:Y:S01]  /*54b0*/  SHF.R.U64 R10, R10, 0x3, RZ ;  /* 0x000000030a0a7819 */ /* 0x000fe200000012ff */
        /* <DEDUP_REMOVED lines=33> */
[--C-:B------:R-:W-:Y:S01]  /*56d0*/  IMAD.X R169, RZ, RZ, R11.reuse, P3 ;  /* 0x000000ffffa97224 */ /* 0x100fe200018e060b */
[----:B------:R-:W-:Y:S01]  /*56e0*/  LOP3.LUT R164, R10, R13, RZ, 0x3c, !PT ;  /* 0x0000000d0aa47212 */ /* 0x000fe200078e3cff */
[--C-:B------:R-:W-:Y:S01]  /*56f0*/  IMAD.X R167, RZ, RZ, R11.reuse, P2 ;  /* 0x000000ffffa77224 */ /* 0x100fe200010e060b */
[----:B------:R-:W-:Y:S01]  /*5700*/  LOP3.LUT R150, R3, R12, RZ, 0x3c, !PT ;  /* 0x0000000c03967212 */ /* 0x000fe200078e3cff */
[--C-:B------:R-:W-:Y:S01]  /*5710*/  IMAD.X R157, RZ, RZ, R11.reuse, P4 ;  /* 0x000000ffff9d7224 */ /* 0x100fe200020e060b */
[----:B------:R-:W-:Y:S01]  /*5720*/  IADD3 R13, P3, R8, 0x1000, RZ ;  /* 0x00001000080d7810 */ /* 0x000fe20007f7e0ff */
[--C-:B------:R-:W-:Y:S01]  /*5730*/  IMAD.X R159, RZ, RZ, R11.reuse, P5 ;  /* 0x000000ffff9f7224 */ /* 0x100fe200028e060b */
[----:B------:R-:W-:Y:S01]  /*5740*/  LOP3.LUT R3, R52, 0x380, RZ, 0xc0, !PT ;  /* 0x0000038034037812 */ /* 0x000fe200078ec0ff */
[--C-:B------:R-:W-:Y:S01]  /*5750*/  IMAD.X R161, RZ, RZ, R11.reuse, P6 ;  /* 0x000000ffffa17224 */ /* 0x100fe200030e060b */
[----:B------:R-:W-:Y:S01]  /*5760*/  LOP3.LUT R12, R13, 0x380, RZ, 0xc0, !PT ;  /* 0x000003800d0c7812 */ /* 0x000fe200078ec0ff */
[--C-:B------:R-:W-:Y:S01]  /*5770*/  IMAD.X R163, RZ, RZ, R11.reuse, P0 ;  /* 0x000000ffffa37224 */ /* 0x100fe200000e060b */
[----:B------:R-:W-:Y:S01]  /*5780*/  SHF.R.U64 R3, R3, 0x3, RZ ;  /* 0x0000000303037819 */ /* 0x000fe200000012ff */
[----:B------:R-:W-:Y:S01]  /*5790*/  IMAD.X R165, RZ, RZ, R11, P1 ;  /* 0x000000ffffa57224 */ /* 0x000fe200008e060b */
[----:B------:R-:W-:Y:S01]  /*57a0*/  SHF.R.U64 R12, R12, 0x3, RZ ;  /* 0x000000030c0c7819 */ /* 0x000fe200000012ff */
[----:B------:R-:W-:Y:S01]  /*57b0*/  ULDC UR10, c[0x0][0xc44] ;  /* 0x00031100000a7ab9 */ /* 0x000fe20000000800 */
[----:B------:R-:W-:Y:S01]  /*57c0*/  LOP3.LUT R95, R98, 0x380, RZ, 0xc0, !PT ;  /* 0x00000380625f7812 */ /* 0x000fe200078ec0ff */
[----:B------:R-:W-:Y:S01]  /*57d0*/  UIMAD UR10, UR10, UR4, UR46 ;  /* 0x000000040a0a72a4 */ /* 0x000fe2000f8e022e */
[----:B------:R-:W-:-:S02]  /*57e0*/  LOP3.LUT R158, R3, R52, RZ, 0x3c, !PT ;  /* 0x00000034039e7212 */ /* 0x000fc400078e3cff */
[----:B------:R-:W-:Y:S01]  /*57f0*/  LOP3.LUT R3, R14, 0x380, RZ, 0xc0, !PT ;  /* 0x000003800e037812 */ /* 0x000fe200078ec0ff */
[----:B------:R-:W-:Y:S01]  /*5800*/  USHF.R.S32.HI UR11, URZ, 0x1f, UR10 ;  /* 0x0000001f3f0b7899 */ /* 0x000fe2000801140a */
[----:B------:R-:W-:Y:S01]  /*5810*/  LOP3.LUT R12, R12, R13, RZ, 0x3c, !PT ;  /* 0x0000000d0c0c7212 */ /* 0x000fe200078e3cff */
[----:B------:R-:W-:Y:S01]  /*5820*/  IMAD.X R13, RZ, RZ, R9, P3 ;  /* 0x000000ffff0d7224 */ /* 0x000fe200018e0609 */
[----:B------:R-:W-:Y:S01]  /*5830*/  SHF.R.U64 R95, R95, 0x3, RZ ;  /* 0x000000035f5f7819 */ /* 0x000fe200000012ff */
[----:B------:R-:W-:Y:S01]  /*5840*/  UIMAD.WIDE.U32 UR4, UR10, UR6, URZ ;  /* 0x000000060a0472a5 */ /* 0x000fe2000f8e003f */
[----:B------:R-:W-:Y:S01]  /*5850*/  SHF.R.U64 R3, R3, 0x3, RZ ;  /* 0x0000000303037819 */ /* 0x000fe200000012ff */
[----:B------:R-:W-:Y:S01]  /*5860*/  UIMAD UR6, UR11, UR6, URZ ;  /* 0x000000060b0672a4 */ /* 0x000fe2000f8e023f */
[----:B------:R-:W-:Y:S02]  /*5870*/  IADD3 R99, P3, R8, 0x8000, RZ ;  /* 0x0000800008637810 */ /* 0x000fe40007f7e0ff */
[----:B------:R-:W-:Y:S01]  /*5880*/  LOP3.LUT R134, R95, R98, RZ, 0x3c, !PT ;  /* 0x000000625f867212 */ /* 0x000fe200078e3cff */
[----:B------:R-:W-:Y:S01]  /*5890*/  UIMAD UR6, UR10, UR7, UR6 ;  /* 0x000000070a0672a4 */ /* 0x000fe2000f8e0206 */
[----:B------:R-:W-:Y:S01]  /*58a0*/  LOP3.LUT R160, R3, R14, RZ, 0x3c, !PT ;  /* 0x0000000e03a07212 */ /* 0x000fe200078e3cff */
[----:B------:R-:W-:Y:S01]  /*58b0*/  IMAD.U32 R10, RZ, RZ, UR4 ;  /* 0x00000004ff0a7e24 */ /* 0x000fe2000f8e00ff */
[----:B------:R-:W-:Y:S01]  /*58c0*/  LOP3.LUT R98, R99, 0x380, RZ, 0xc0, !PT ;  /* 0x0000038063627812 */ /* 0x000fe200078ec0ff */
[----:B------:R-:W-:Y:S01]  /*58d0*/  UIADD3 UR4, UR5, UR6, URZ ;  /* 0x0000000605047290 */ /* 0x000fe2000fffe03f */
[----:B------:R-:W-:Y:S01]  /*58e0*/  LOP3.LUT R3, R0, 0x380, RZ, 0xc0, !PT ;  /* 0x0000038000037812 */ /* 0x000fe200078ec0ff */
[----:B------:R-:W-:Y:S01]  /*58f0*/  USHF.R.S32.HI UR7, URZ, 0x1f, UR41 ;  /* 0x0000001f3f077899 */ /* 0x000fe20008011429 */
[----:B------:R-:W-:Y:S01]  /*5900*/  SHF.R.U64 R98, R98, 0x3, RZ ;  /* 0x0000000362627819 */ /* 0x000fe200000012ff */
[----:B------:R-:W-:Y:S01]  /*5910*/  ULDC UR6, c[0x0][0xa88] ;  /* 0x0002a20000067ab9 */ /* 0x000fe20000000800 */
[----:B------:R-:W-:-:S02]  /*5920*/  SHF.R.U64 R3, R3, 0x3, RZ ;  /* 0x0000000303037819 */ /* 0x000fc400000012ff */
[----:B------:R-:W-:Y:S01]  /*5930*/  LOP3.LUT R98, R98, R99, RZ, 0x3c, !PT ;  /* 0x0000006362627212 */ /* 0x000fe200078e3cff */
[--C-:B------:R-:W-:Y:S01]  /*5940*/  IMAD.X R99, RZ, RZ, R9.reuse, P3 ;  /* 0x000000ffff637224 */ /* 0x100fe200018e0609 */
[----:B------:R-:W-:Y:S02]  /*5950*/  LOP3.LUT R168, R3, R0, RZ, 0x3c, !PT ;  /* 0x0000000003a87212 */ /* 0x000fe400078e3cff */
[C---:B------:R-:W-:Y:S02]  /*5960*/  IADD3 R3, P3, R8.reuse, 0xf000, RZ ;  /* 0x0000f00008037810 */ /* 0x040fe40007f7e0ff */
[----:B------:R-:W-:Y:S02]  /*5970*/  IADD3 R95, P2, R8, 0x7000, RZ ;  /* 0x00007000085f7810 */ /* 0x000fe40007f5e0ff */
[----:B------:R-:W-:Y:S01]  /*5980*/  LOP3.LUT R0, R3, 0x380, RZ, 0xc0, !PT ;  /* 0x0000038003007812 */ /* 0x000fe200078ec0ff */
[----:B------:R-:W-:Y:S01]  /*5990*/  IMAD.X R127, RZ, RZ, R9, P3 ;  /* 0x000000ffff7f7224 */ /* 0x000fe200018e0609 */
[----:B------:R-:W-:-:S02]  /*59a0*/  LOP3.LUT R94, R95, 0x380, RZ, 0xc0, !PT ;  /* 0x000003805f5e7812 */ /* 0x000fc400078ec0ff */
[----:B------:R-:W-:Y:S02]  /*59b0*/  SHF.R.U64 R0, R0, 0x3, RZ ;  /* 0x0000000300007819 */ /* 0x000fe400000012ff */
[----:B------:R-:W-:Y:S02]  /*59c0*/  SHF.R.U64 R94, R94, 0x3, RZ ;  /* 0x000000035e5e7819 */ /* 0x000fe400000012ff */
[----:B------:R-:W-:Y:S01]  /*59d0*/  LOP3.LUT R126, R0, R3, RZ, 0x3c, !PT ;  /* 0x00000003007e7212 */ /* 0x000fe200078e3cff */
[----:B------:R-:W-:Y:S01]  /*59e0*/  IMAD R3, RZ, RZ, -UR46 ;  /* 0x8000002eff037e24 */ /* 0x000fe2000f8e02ff */
[----:B------:R-:W0:Y:S01]  /*59f0*/  LDC R0, c[0x0][0xbe8] ;  /* 0x0002fa00ff007b82 */ /* 0x000e220000000800 */
[----:B------:R-:W-:Y:S01]  /*5a00*/  LOP3.LUT R94, R94, R95, RZ, 0x3c, !PT ;  /* 0x0000005f5e5e7212 */ /* 0x000fe200078e3cff */
[----:B------:R-:W-:Y:S01]  /*5a10*/  IMAD.X R95, RZ, RZ, R9, P2 ;  /* 0x000000ffff5f7224 */ /* 0x000fe200010e0609 */
[----:B------:R-:W-:Y:S02]  /*5a20*/  IADD3 R123, P2, R8, 0xe000, RZ ;  /* 0x0000e000087b7810 */ /* 0x000fe40007f5e0ff */
[----:B------:R-:W-:-:S02]  /*5a30*/  F2FP.F16.F32.PACK_AB R24, R25, R24 ;  /* 0x000000181918723e */ /* 0x000fc400000000ff */
[----:B------:R-:W-:Y:S02]  /*5a40*/  LOP3.LUT R122, R123, 0x380, RZ, 0xc0, !PT ;  /* 0x000003807b7a7812 */ /* 0x000fe400078ec0ff */
[----:B------:R-:W-:Y:S02]  /*5a50*/  F2FP.F16.F32.PACK_AB R25, R27, R26 ;  /* 0x0000001a1b19723e */ /* 0x000fe400000000ff */
[----:B------:R-:W-:Y:S02]  /*5a60*/  SHF.R.U64 R122, R122, 0x3, RZ ;  /* 0x000000037a7a7819 */ /* 0x000fe400000012ff */
[----:B------:R-:W-:Y:S02]  /*5a70*/  F2FP.F16.F32.PACK_AB R26, R187, R28 ;  /* 0x0000001cbb1a723e */ /* 0x000fe400000000ff */
[----:B------:R-:W-:Y:S01]  /*5a80*/  LOP3.LUT R122, R122, R123, RZ, 0x3c, !PT ;  /* 0x0000007b7a7a7212 */ /* 0x000fe200078e3cff */
[----:B------:R-:W-:Y:S01]  /*5a90*/  IMAD.X R123, RZ, RZ, R9, P2 ;  /* 0x000000ffff7b7224 */ /* 0x000fe200010e0609 */
[----:B------:R-:W1:Y:S01]  /*5aa0*/  LDC R28, c[0x0][0xc38] ;  /* 0x00030e00ff1c7b82 */ /* 0x000e620000000800 */
[----:B------:R-:W-:-:S02]  /*5ab0*/  MOV R170, R170 ;  /* 0x000000aa00aa7202 */ /* 0x000fc40000000f00 */
[----:B------:R-:W-:Y:S02]  /*5ac0*/  F2FP.F16.F32.PACK_AB R27, R31, R30 ;  /* 0x0000001e1f1b723e */ /* 0x000fe400000000ff */
[----:B------:R-:W-:Y:S02]  /*5ad0*/  LOP3.LUT R57, R90, 0x380, RZ, 0xc0, !PT ;  /* 0x000003805a397812 */ /* 0x000fe400078ec0ff */
[----:B0-----:R-:W-:Y:S01]  /*5ae0*/  ISETP.NE.AND P2, PT, R0, 0x1, PT ;  /* 0x000000010000780c */ /* 0x001fe20003f45270 */
[----:B------:R0:W-:Y:S01]  /*5af0*/  STSM.16.M88.4 [R170], R24 ;  /* 0x00000018aa007844 */ /* 0x0001e20000000200 */
[----:B------:R-:W-:Y:S01]  /*5b00*/  LOP3.LUT R11, R56, 0x380, RZ, 0xc0, !PT ;  /* 0x00000380380b7812 */ /* 0x000fe200078ec0ff */
[----:B------:R-:W2:Y:S01]  /*5b10*/  LDC.64 R30, c[0x0][0xb98] ;  /* 0x0002e600ff1e7b82 */ /* 0x000ea20000000a00 */
[----:B------:R-:W-:Y:S02]  /*5b20*/  SHF.R.U64 R57, R57, 0x3, RZ ;  /* 0x0000000339397819 */ /* 0x000fe400000012ff */
[----:B------:R-:W-:-:S02]  /*5b30*/  SHF.R.U64 R11, R11, 0x3, RZ ;  /* 0x000000030b0b7819 */ /* 0x000fc400000012ff */
[----:B------:R-:W-:Y:S02]  /*5b40*/  LOP3.LUT R146, R57, R90, RZ, 0x3c, !PT ;  /* 0x0000005a39927212 */ /* 0x000fe400078e3cff */
[----:B------:R-:W-:Y:S02]  /*5b50*/  LOP3.LUT R154, R11, R56, RZ, 0x3c, !PT ;  /* 0x000000380b9a7212 */ /* 0x000fe400078e3cff */
[----:B------:R-:W-:Y:S02]  /*5b60*/  LOP3.LUT R11, R20, 0x380, RZ, 0xc0, !PT ;  /* 0x00000380140b7812 */ /* 0x000fe400078ec0ff */
[----:B------:R-:W-:Y:S02]  /*5b70*/  IADD3 R57, P0, R8, 0x5000, RZ ;  /* 0x0000500008397810 */ /* 0x000fe40007f1e0ff */
[----:B------:R-:W-:Y:S01]  /*5b80*/  F2FP.F16.F32.PACK_AB R32, R33, R32 ;  /* 0x000000202120723e */ /* 0x000fe200000000ff */
[----:B0-----:R-:W0:Y:S01]  /*5b90*/  @P2 LDC R24, c[0x0][0xbec] ;  /* 0x0002fb00ff182b82 */ /* 0x001e220000000800 */
[----:B-1----:R-:W-:Y:S01]  /*5ba0*/  IMAD R3, R28, R3, UR39 ;  /* 0x000000271c037e24 */ /* 0x002fe2000f8e0203 */
[----:B------:R-:W-:-:S02]  /*5bb0*/  F2FP.F16.F32.PACK_AB R33, R35, R34 ;  /* 0x000000222321723e */ /* 0x000fc400000000ff */
[----:B------:R-:W-:Y:S02]  /*5bc0*/  SHF.R.U64 R11, R11, 0x3, RZ ;  /* 0x000000030b0b7819 */ /* 0x000fe400000012ff */
[----:B------:R-:W-:Y:S02]  /*5bd0*/  IADD3 R91, P1, R8, 0x6000, RZ ;  /* 0x00006000085b7810 */ /* 0x000fe40007f3e0ff */
[----:B------:R-:W1:Y:S01]  /*5be0*/  @P2 LDC R25, c[0x0][0xbf0] ;  /* 0x0002fc00ff192b82 */ /* 0x000e620000000800 */
[----:B------:R-:W-:Y:S01]  /*5bf0*/  LOP3.LUT R56, R57, 0x380, RZ, 0xc0, !PT ;  /* 0x0000038039387812 */ /* 0x000fe200078ec0ff */
[----:B--2---:R-:W-:Y:S01]  /*5c00*/  IMAD R28, R30, UR7, RZ ;  /* 0x000000071e1c7c24 */ /* 0x004fe2000f8e02ff */
[----:B------:R-:W-:Y:S01]  /*5c10*/  F2FP.F16.F32.PACK_AB R35, R39, R38 ;  /* 0x000000262723723e */ /* 0x000fe200000000ff */
[----:B------:R-:W-:Y:S01]  /*5c20*/  IMAD R39, R3, 0x80, R210 ;  /* 0x0000008003277824 */ /* 0x000fe200078e02d2 */
[----:B------:R-:W-:Y:S01]  /*5c30*/  LOP3.LUT R162, R11, R20, RZ, 0x3c, !PT ;  /* 0x000000140ba27212 */ /* 0x000fe200078e3cff */
[----:B------:R-:W-:Y:S01]  /*5c40*/  IMAD.U32 R11, RZ, RZ, UR5 ;  /* 0x00000005ff0b7e24 */ /* 0x000fe2000f8e00ff */
[----:B------:R-:W-:Y:S01]  /*5c50*/  LOP3.LUT R90, R91, 0x380, RZ, 0xc0, !PT ;  /* 0x000003805b5a7812 */ /* 0x000fe200078ec0ff */
[----:B------:R-:W-:Y:S01]  /*5c60*/  IMAD.U32 R11, RZ, RZ, UR4 ;  /* 0x00000004ff0b7e24 */ /* 0x000fe2000f8e00ff */
[----:B------:R-:W-:Y:S01]  /*5c70*/  SHF.R.U64 R56, R56, 0x3, RZ ;  /* 0x0000000338387819 */ /* 0x000fe200000012ff */
[----:B------:R-:W-:Y:S01]  /*5c80*/  IMAD R28, R31, UR41, R28 ;  /* 0x000000291f1c7c24 */ /* 0x000fe2000f8e021c */
[----:B------:R-:W-:Y:S01]  /*5c90*/  LOP3.LUT R20, R21, 0x380, RZ, 0xc0, !PT ;  /* 0x0000038015147812 */ /* 0x000fe200078ec0ff */
[----:B------:R-:W-:Y:S01]  /*5ca0*/  IMAD.WIDE.U32 R10, R30, UR41, R10 ;  /* 0x000000291e0a7c25 */ /* 0x000fe2000f8e000a */
[----:B------:R-:W-:Y:S01]  /*5cb0*/  SHF.R.U64 R90, R90, 0x3, RZ ;  /* 0x000000035a5a7819 */ /* 0x000fe200000012ff */
[----:B------:R-:W-:Y:S01]  /*5cc0*/  ULDC.64 UR4, c[0x0][0xb88] ;  /* 0x0002e20000047ab9 */ /* 0x000fe20000000a00 */
[----:B------:R-:W-:Y:S01]  /*5cd0*/  LOP3.LUT R56, R56, R57, RZ, 0x3c, !PT ;  /* 0x0000003938387212 */ /* 0x000fe200078e3cff */
[----:B0-----:R-:W-:Y:S01]  /*5ce0*/  @P2 IMAD.HI.U32 R24, R39, R24, RZ ;  /* 0x0000001827182227 */ /* 0x001fe200078e00ff */
[----:B------:R-:W-:-:S02]  /*5cf0*/  F2FP.F16.F32.PACK_AB R34, R37, R36 ;  /* 0x000000242522723e */ /* 0x000fc400000000ff */
[----:B------:R-:W-:Y:S01]  /*5d00*/  SHF.R.U64 R20, R20, 0x3, RZ ;  /* 0x0000000314147819 */ /* 0x000fe200000012ff */
[----:B------:R-:W-:Y:S01]  /*5d10*/  IMAD.X R57, RZ, RZ, R9, P0 ;  /* 0x000000ffff397224 */ /* 0x000fe200000e0609 */
[----:B------:R-:W-:Y:S01]  /*5d20*/  MOV R150, R150 ;  /* 0x0000009600967202 */ /* 0x000fe20000000f00 */
[----:B------:R-:W-:Y:S01]  /*5d30*/  IMAD.MOV.U32 R37, RZ, RZ, R39 ;  /* 0x000000ffff257224 */ /* 0x000fe200078e0027 */
[----:B------:R-:W-:Y:S02]  /*5d40*/  IADD3 R115, P0, R8, 0xc000, RZ ;  /* 0x0000c00008737810 */ /* 0x000fe40007f1e0ff */
[----:B-1----:R-:W-:Y:S01]  /*5d50*/  @P2 SHF.R.U32.HI R37, RZ, R25, R24 ;  /* 0x00000019ff252219 */ /* 0x002fe20000011618 */
[----:B------:R0:W-:Y:S01]  /*5d60*/  STSM.16.M88.4 [R150], R32 ;  /* 0x0000002096007844 */ /* 0x0001e20000000200 */
[----:B------:R-:W-:Y:S01]  /*5d70*/  LOP3.LUT R90, R90, R91, RZ, 0x3c, !PT ;  /* 0x0000005b5a5a7212 */ /* 0x000fe200078e3cff */
[----:B------:R-:W-:Y:S01]  /*5d80*/  IMAD.X R91, RZ, RZ, R9, P1 ;  /* 0x000000ffff5b7224 */ /* 0x000fe200008e0609 */
[----:B------:R-:W-:-:S02]  /*5d90*/  LOP3.LUT R166, R20, R21, RZ, 0x3c, !PT ;  /* 0x0000001514a67212 */ /* 0x000fc400078e3cff */
[----:B------:R-:W-:Y:S02]  /*5da0*/  F2FP.F16.F32.PACK_AB R40, R41, R40 ;  /* 0x000000282928723e */ /* 0x000fe400000000ff */
[----:B------:R-:W-:Y:S02]  /*5db0*/  IADD3 R119, P1, R8, 0xd000, RZ ;  /* 0x0000d00008777810 */ /* 0x000fe40007f3e0ff */
[----:B------:R-:W-:Y:S02]  /*5dc0*/  LOP3.LUT R114, R115, 0x380, RZ, 0xc0, !PT ;  /* 0x0000038073727812 */ /* 0x000fe400078ec0ff */
[----:B------:R-:W-:Y:S02]  /*5dd0*/  F2FP.F16.F32.PACK_AB R41, R43, R42 ;  /* 0x0000002a2b29723e */ /* 0x000fe400000000ff */
[----:B------:R-:W-:Y:S02]  /*5de0*/  F2FP.F16.F32.PACK_AB R48, R49, R48 ;  /* 0x000000303130723e */ /* 0x000fe400000000ff */
[----:B------:R-:W-:Y:S01]  /*5df0*/  MOV R160, R160 ;  /* 0x000000a000a07202 */ /* 0x000fe20000000f00 */
[----:B0-----:R-:W-:Y:S01]  /*5e00*/  IMAD.MOV R33, RZ, RZ, -R37 ;  /* 0x000000ffff217224 */ /* 0x001fe200078e0a25 */
[----:B------:R-:W-:Y:S01]  /*5e10*/  F2FP.F16.F32.PACK_AB R42, R45, R44 ;  /* 0x0000002c2d2a723e */ /* 0x000fe200000000ff */
[----:B------:R-:W-:Y:S01]  /*5e20*/  IMAD R32, R3, 0x80, R208 ;  /* 0x0000008003207824 */ /* 0x000fe200078e02d0 */
[----:B------:R-:W-:Y:S01]  /*5e30*/  F2FP.F16.F32.PACK_AB R43, R47, R46 ;  /* 0x0000002e2f2b723e */ /* 0x000fe200000000ff */
[----:B------:R-:W-:Y:S01]  /*5e40*/  IMAD R33, R0, R33, R39 ;  /* 0x0000002100217224 */ /* 0x000fe200078e0227 */
[----:B------:R-:W-:-:S02]  /*5e50*/  F2FP.F16.F32.PACK_AB R49, R51, R50 ;  /* 0x000000323331723e */ /* 0x000fc400000000ff */
[----:B------:R-:W-:Y:S01]  /*5e60*/  MOV R168, R168 ;  /* 0x000000a800a87202 */ /* 0x000fe20000000f00 */
[----:B------:R-:W-:Y:S01]  /*5e70*/  STSM.16.M88.4 [R160], R40 ;  /* 0x00000028a0007844 */ /* 0x000fe20000000200 */
[----:B------:R-:W-:Y:S02]  /*5e80*/  F2FP.F16.F32.PACK_AB R50, R204, R189 ;  /* 0x000000bdcc32723e */ /* 0x000fe400000000ff */
[----:B------:R-:W-:Y:S02]  /*5e90*/  F2FP.F16.F32.PACK_AB R51, R55, R54 ;  /* 0x000000363733723e */ /* 0x000fe400000000ff */
[----:B------:R-:W-:Y:S02]  /*5ea0*/  MOV R166, R166 ;  /* 0x000000a600a67202 */ /* 0x000fe40000000f00 */
[----:B------:R-:W-:Y:S01]  /*5eb0*/  F2FP.F16.F32.PACK_AB R24, R203, R188 ;  /* 0x000000bccb18723e */ /* 0x000fe200000000ff */
[----:B------:R-:W-:Y:S01]  /*5ec0*/  STSM.16.M88.4 [R168], R48 ;  /* 0x00000030a8007844 */ /* 0x000fe20000000200 */
[----:B------:R-:W-:-:S02]  /*5ed0*/  F2FP.F16.F32.PACK_AB R25, R59, R58 ;  /* 0x0000003a3b19723e */ /* 0x000fc400000000ff */
[----:B------:R-:W-:Y:S02]  /*5ee0*/  F2FP.F16.F32.PACK_AB R26, R202, R60 ;  /* 0x0000003cca1a723e */ /* 0x000fe400000000ff */
[----:B------:R-:W-:Y:S02]  /*5ef0*/  F2FP.F16.F32.PACK_AB R27, R63, R62 ;  /* 0x0000003e3f1b723e */ /* 0x000fe400000000ff */
[----:B------:R-:W-:Y:S02]  /*5f00*/  LOP3.LUT R118, R119, 0x380, RZ, 0xc0, !PT ;  /* 0x0000038077767812 */ /* 0x000fe400078ec0ff */
[----:B------:R-:W-:Y:S01]  /*5f10*/  SHF.R.U64 R114, R114, 0x3, RZ ;  /* 0x0000000372727819 */ /* 0x000fe200000012ff */
[----:B------:R0:W-:Y:S01]  /*5f20*/  STSM.16.M88.4 [R166], R24 ;  /* 0x00000018a6007844 */ /* 0x0001e20000000200 */
[C---:B------:R-:W-:Y:S02]  /*5f30*/  IADD3 R15, P4, R8.reuse, 0x2000, RZ ;  /* 0x00002000080f7810 */ /* 0x040fe40007f9e0ff */
[----:B------:R-:W-:-:S02]  /*5f40*/  IADD3 R21, P5, R8, 0x3000, RZ ;  /* 0x0000300008157810 */ /* 0x000fc40007fbe0ff */
[----:B------:R-:W-:Y:S02]  /*5f50*/  IADD3 R53, P6, R8, 0x4000, RZ ;  /* 0x0000400008357810 */ /* 0x000fe40007fde0ff */
[----:B------:R-:W-:Y:S02]  /*5f60*/  SHF.R.U64 R118, R118, 0x3, RZ ;  /* 0x0000000376767819 */ /* 0x000fe400000012ff */
[----:B------:R-:W-:Y:S01]  /*5f70*/  LOP3.LUT R114, R114, R115, RZ, 0x3c, !PT ;  /* 0x0000007372727212 */ /* 0x000fe200078e3cff */
[----:B------:R-:W-:Y:S01]  /*5f80*/  IMAD.X R115, RZ, RZ, R9, P0 ;  /* 0x000000ffff737224 */ /* 0x000fe200000e0609 */
[----:B------:R-:W-:Y:S02]  /*5f90*/  F2FP.F16.F32.PACK_AB R64, R65, R64 ;  /* 0x000000404140723e */ /* 0x000fe400000000ff */
[----:B------:R-:W-:Y:S02]  /*5fa0*/  F2FP.F16.F32.PACK_AB R65, R67, R66 ;  /* 0x000000424341723e */ /* 0x000fe400000000ff */
[----:B------:R-:W-:-:S02]  /*5fb0*/  F2FP.F16.F32.PACK_AB R72, R73, R72 ;  /* 0x000000484948723e */ /* 0x000fc400000000ff */
[----:B0-----:R-:W-:Y:S02]  /*5fc0*/  F2FP.F16.F32.PACK_AB R25, R7, R23 ;  /* 0x000000170719723e */ /* 0x001fe400000000ff */
[----:B------:R-:W-:Y:S02]  /*5fd0*/  LOP3.LUT R14, R15, 0x380, RZ, 0xc0, !PT ;  /* 0x000003800f0e7812 */ /* 0x000fe400078ec0ff */
[----:B------:R-:W-:Y:S02]  /*5fe0*/  LOP3.LUT R20, R21, 0x380, RZ, 0xc0, !PT ;  /* 0x0000038015147812 */ /* 0x000fe400078ec0ff */
[----:B------:R-:W-:Y:S02]  /*5ff0*/  LOP3.LUT R52, R53, 0x380, RZ, 0xc0, !PT ;  /* 0x0000038035347812 */ /* 0x000fe400078ec0ff */
[----:B------:R-:W-:Y:S02]  /*6000*/  MOV R164, R164 ;  /* 0x000000a400a47202 */ /* 0x000fe40000000f00 */
[----:B------:R-:W-:-:S02]  /*6010*/  F2FP.F16.F32.PACK_AB R66, R201, R68 ;  /* 0x00000044c942723e */ /* 0x000fc400000000ff */
[----:B------:R-:W-:Y:S02]  /*6020*/  F2FP.F16.F32.PACK_AB R67, R71, R70 ;  /* 0x000000464743723e */ /* 0x000fe400000000ff */
[----:B------:R-:W-:Y:S02]  /*6030*/  F2FP.F16.F32.PACK_AB R73, R75, R74 ;  /* 0x0000004a4b49723e */ /* 0x000fe400000000ff */
[----:B------:R-:W-:Y:S01]  /*6040*/  F2FP.F16.F32.PACK_AB R80, R81, R80 ;  /* 0x000000505150723e */ /* 0x000fe200000000ff */
[----:B------:R-:W-:Y:S01]  /*6050*/  STSM.16.M88.4 [R164], R64 ;  /* 0x00000040a4007844 */ /* 0x000fe20000000200 */
[----:B------:R-:W-:Y:S02]  /*6060*/  SHF.R.S32.HI R23, RZ, 0x1f, R37 ;  /* 0x0000001fff177819 */ /* 0x000fe40000011425 */
[----:B------:R-:W-:Y:S02]  /*6070*/  SHF.R.S32.HI R7, RZ, 0x1f, R33 ;  /* 0x0000001fff077819 */ /* 0x000fe40000011421 */
[----:B------:R-:W-:-:S02]  /*6080*/  IADD3 R10, P0, R37, R10, RZ ;  /* 0x0000000a250a7210 */ /* 0x000fc40007f1e0ff */
[----:B------:R-:W-:Y:S02]  /*6090*/  MOV R162, R162 ;  /* 0x000000a200a27202 */ /* 0x000fe40000000f00 */
[----:B------:R-:W-:Y:S02]  /*60a0*/  F2FP.F16.F32.PACK_AB R74, R200, R76 ;  /* 0x0000004cc84a723e */ /* 0x000fe400000000ff */
[----:B------:R-:W-:Y:S02]  /*60b0*/  F2FP.F16.F32.PACK_AB R75, R79, R78 ;  /* 0x0000004e4f4b723e */ /* 0x000fe400000000ff */
[----:B------:R-:W-:Y:S02]  /*60c0*/  F2FP.F16.F32.PACK_AB R81, R83, R82 ;  /* 0x000000525351723e */ /* 0x000fe400000000ff */
[----:B------:R-:W-:Y:S01]  /*60d0*/  LOP3.LUT R118, R118, R119, RZ, 0x3c, !PT ;  /* 0x0000007776767212 */ /* 0x000fe200078e3cff */
[----:B------:R-:W-:Y:S01]  /*60e0*/  STSM.16.M88.4 [R162], R72 ;  /* 0x00000048a2007844 */ /* 0x000fe20000000200 */
[----:B------:R-:W-:-:S02]  /*60f0*/  MOV R158, R158 ;  /* 0x0000009e009e7202 */ /* 0x000fc40000000f00 */
[----:B------:R-:W-:Y:S02]  /*6100*/  F2FP.F16.F32.PACK_AB R82, R199, R84 ;  /* 0x00000054c752723e */ /* 0x000fe400000000ff */
[----:B------:R-:W-:Y:S02]  /*6110*/  F2FP.F16.F32.PACK_AB R83, R87, R86 ;  /* 0x000000565753723e */ /* 0x000fe400000000ff */
[----:B------:R-:W-:Y:S02]  /*6120*/  LOP3.LUT R119, R8, 0x380, RZ, 0xc0, !PT ;  /* 0x0000038008777812 */ /* 0x000fe400078ec0ff */
[----:B------:R-:W-:Y:S01]  /*6130*/  MOV R156, R156 ;  /* 0x0000009c009c7202 */ /* 0x000fe20000000f00 */
[----:B------:R-:W-:Y:S01]  /*6140*/  STSM.16.M88.4 [R158], R80 ;  /* 0x000000509e007844 */ /* 0x000fe20000000200 */
[----:B------:R-:W-:Y:S02]  /*6150*/  F2FP.F16.F32.PACK_AB R24, R198, R88 ;  /* 0x00000058c618723e */ /* 0x000fe400000000ff */
[----:B------:R-:W-:-:S02]  /*6160*/  F2FP.F16.F32.PACK_AB R26, R197, R92 ;  /* 0x0000005cc51a723e */ /* 0x000fc400000000ff */
[----:B------:R-:W-:Y:S02]  /*6170*/  F2FP.F16.F32.PACK_AB R27, R29, R61 ;  /* 0x0000003d1d1b723e */ /* 0x000fe400000000ff */
[----:B------:R-:W-:Y:S02]  /*6180*/  SHF.R.U64 R14, R14, 0x3, RZ ;  /* 0x000000030e0e7819 */ /* 0x000fe400000012ff */
[----:B------:R-:W-:Y:S01]  /*6190*/  SHF.R.U64 R20, R20, 0x3, RZ ;  /* 0x0000000314147819 */ /* 0x000fe200000012ff */
[----:B------:R0:W-:Y:S01]  /*61a0*/  STSM.16.M88.4 [R156], R24 ;  /* 0x000000189c007844 */ /* 0x0001e20000000200 */
[----:B------:R-:W-:Y:S02]  /*61b0*/  SHF.R.U64 R52, R52, 0x3, RZ ;  /* 0x0000000334347819 */ /* 0x000fe400000012ff */
[----:B------:R-:W-:Y:S01]  /*61c0*/  IADD3.X R11, R23, R11, R28, P0, !PT ;  /* 0x0000000b170b7210 */ /* 0x000fe200007fe41c */
[----:B------:R-:W-:Y:S01]  /*61d0*/  IMAD R28, R7, UR4, RZ ;  /* 0x00000004071c7c24 */ /* 0x000fe2000f8e02ff */
[----:B------:R-:W-:Y:S01]  /*61e0*/  SHF.R.U64 R119, R119, 0x3, RZ ;  /* 0x0000000377777819 */ /* 0x000fe200000012ff */
[----:B------:R-:W-:Y:S01]  /*61f0*/  IMAD R7, R0, UR6, RZ ;  /* 0x0000000600077c24 */ /* 0x000fe2000f8e02ff */
[----:B------:R-:W-:Y:S01]  /*6200*/  LOP3.LUT R14, R14, R15, RZ, 0x3c, !PT ;  /* 0x0000000f0e0e7212 */ /* 0x000fe200078e3cff */
[--C-:B------:R-:W-:Y:S01]  /*6210*/  IMAD.X R15, RZ, RZ, R9.reuse, P4 ;  /* 0x000000ffff0f7224 */ /* 0x100fe200020e0609 */
[----:B------:R-:W-:Y:S01]  /*6220*/  LOP3.LUT R20, R20, R21, RZ, 0x3c, !PT ;  /* 0x0000001514147212 */ /* 0x000fe200078e3cff */
[--C-:B------:R-:W-:Y:S01]  /*6230*/  IMAD.X R21, RZ, RZ, R9.reuse, P5 ;  /* 0x000000ffff157224 */ /* 0x100fe200028e0609 */
[----:B------:R-:W-:Y:S01]  /*6240*/  LOP3.LUT R52, R52, R53, RZ, 0x3c, !PT ;  /* 0x0000003534347212 */ /* 0x000fe200078e3cff */
[----:B------:R-:W-:Y:S01]  /*6250*/  IMAD.X R53, RZ, RZ, R9, P6 ;  /* 0x000000ffff357224 */ /* 0x000fe200030e0609 */
[----:B------:R-:W-:Y:S01]  /*6260*/  MOV R154, R154 ;  /* 0x0000009a009a7202 */ /* 0x000fe20000000f00 */
[----:B------:R-:W-:Y:S01]  /*6270*/  IMAD R23, R33, UR5, R28 ;  /* 0x0000000521177c24 */ /* 0x000fe2000f8e021c */
[----:B------:R-:W-:Y:S01]  /*6280*/  F2FP.F16.F32.PACK_AB R68, R196, R96 ;  /* 0x00000060c444723e */ /* 0x000fe200000000ff */
[----:B0-----:R-:W-:Y:S01]  /*6290*/  VIADD R24, R32, 0x8 ;  /* 0x0000000820187836 */ /* 0x001fe20000000000 */
[----:B------:R-:W-:Y:S01]  /*62a0*/  F2FP.F16.F32.PACK_AB R69, R69, R77 ;  /* 0x0000004d4545723e */ /* 0x000fe200000000ff */
[----:B------:R-:W-:Y:S01]  /*62b0*/  IMAD.WIDE.U32 R10, R33, UR4, R10 ;  /* 0x00000004210a7c25 */ /* 0x000fe2000f8e000a */
[----:B------:R-:W-:Y:S01]  /*62c0*/  F2FP.F16.F32.PACK_AB R70, R195, R100 ;  /* 0x00000064c346723e */ /* 0x000fe200000000ff */
[----:B------:R-:W-:Y:S01]  /*62d0*/  ULDC.64 UR4, c[0x0][0xb50] ;  /* 0x0002d40000047ab9 */ /* 0x000fe20000000a00 */
[----:B------:R-:W-:Y:S01]  /*62e0*/  F2FP.F16.F32.PACK_AB R71, R85, R89 ;  /* 0x000000595547723e */ /* 0x000fe200000000ff */
[----:B------:R-:W-:Y:S01]  /*62f0*/  IMAD.IADD R11, R11, 0x1, R23 ;  /* 0x000000010b0b7824 */ /* 0x000fe200078e0217 */
[----:B------:R-:W-:-:S02]  /*6300*/  LOP3.LUT P0, RZ, R205, 0x3, RZ, 0xc0, !PT ;  /* 0x00000003cdff7812 */ /* 0x000fc4000780c0ff */
[C---:B------:R-:W-:Y:S01]  /*6310*/  IADD3 R103, P4, R8.reuse, 0x9000, RZ ;  /* 0x0000900008677810 */ /* 0x040fe20007f9e0ff */
[----:B------:R-:W-:Y:S01]  /*6320*/  STSM.16.M88.4 [R154], R68 ;  /* 0x000000449a007844 */ /* 0x000fe20000000200 */
[C---:B------:R-:W-:Y:S02]  /*6330*/  IADD3 R107, P5, R8.reuse, 0xa000, RZ ;  /* 0x0000a000086b7810 */ /* 0x040fe40007fbe0ff */
[----:B------:R-:W-:Y:S02]  /*6340*/  IADD3 R111, P6, R8, 0xb000, RZ ;  /* 0x0000b000086f7810 */ /* 0x000fe40007fde0ff */
[----:B------:R-:W-:Y:S02]  /*6350*/  MOV R152, R152 ;  /* 0x0000009800987202 */ /* 0x000fe40000000f00 */
[----:B------:R-:W-:Y:S02]  /*6360*/  F2FP.F16.F32.PACK_AB R28, R194, R104 ;  /* 0x00000068c21c723e */ /* 0x000fe400000000ff */
[----:B------:R-:W-:-:S02]  /*6370*/  F2FP.F16.F32.PACK_AB R29, R93, R97 ;  /* 0x000000615d1d723e */ /* 0x000fc400000000ff */
[----:B------:R-:W-:Y:S02]  /*6380*/  F2FP.F16.F32.PACK_AB R30, R193, R108 ;  /* 0x0000006cc11e723e */ /* 0x000fe400000000ff */
[----:B------:R-:W-:Y:S02]  /*6390*/  F2FP.F16.F32.PACK_AB R31, R101, R105 ;  /* 0x00000069651f723e */ /* 0x000fe400000000ff */
[----:B------:R-:W-:Y:S01]  /*63a0*/  LOP3.LUT R8, R119, R8, RZ, 0x3c, !PT ;  /* 0x0000000877087212 */ /* 0x000fe200078e3cff */
[----:B------:R-:W-:Y:S01]  /*63b0*/  IMAD.X R119, RZ, RZ, R9, P1 ;  /* 0x000000ffff777224 */ /* 0x000fe200008e0609 */
[-C--:B------:R-:W-:Y:S01]  /*63c0*/  ISETP.GE.OR P1, PT, R32, R7.reuse, P0 ;  /* 0x000000072000720c */ /* 0x080fe20000726670 */
[----:B------:R0:W-:Y:S01]  /*63d0*/  STSM.16.M88.4 [R152], R28 ;  /* 0x0000001c98007844 */ /* 0x0001e20000000200 */
[----:B------:R-:W-:Y:S02]  /*63e0*/  ISETP.GE.OR P0, PT, R24, R7, P0 ;  /* 0x000000071800720c */ /* 0x000fe40000706670 */
[----:B------:R-:W-:-:S02]  /*63f0*/  MOV R146, R146 ;  /* 0x0000009200927202 */ /* 0x000fc40000000f00 */
[----:B------:R-:W-:Y:S02]  /*6400*/  F2FP.F16.F32.PACK_AB R24, R192, R112 ;  /* 0x00000070c018723e */ /* 0x000fe400000000ff */
[----:B------:R-:W-:Y:S02]  /*6410*/  F2FP.F16.F32.PACK_AB R25, R109, R113 ;  /* 0x000000716d19723e */ /* 0x000fe400000000ff */
[----:B------:R-:W-:Y:S02]  /*6420*/  F2FP.F16.F32.PACK_AB R26, R191, R116 ;  /* 0x00000074bf1a723e */ /* 0x000fe400000000ff */
[----:B------:R-:W-:Y:S02]  /*6430*/  F2FP.F16.F32.PACK_AB R27, R117, R121 ;  /* 0x00000079751b723e */ /* 0x000fe400000000ff */
[----:B------:R-:W-:Y:S02]  /*6440*/  MOV R142, R142 ;  /* 0x0000008e008e7202 */ /* 0x000fe40000000f00 */
[----:B------:R-:W-:Y:S01]  /*6450*/  LEA R23, P3, R10, UR4, 0x2 ;  /* 0x000000040a177c11 */ /* 0x000fe2000f8610ff */
[----:B------:R-:W-:Y:S01]  /*6460*/  STSM.16.M88.4 [R146], R24 ;  /* 0x0000001892007844 */ /* 0x000fe20000000200 */
[----:B0-----:R-:W-:-:S02]  /*6470*/  F2FP.F16.F32.PACK_AB R28, R190, R120 ;  /* 0x00000078be1c723e */ /* 0x001fc400000000ff */
[----:B------:R-:W-:Y:S01]  /*6480*/  F2FP.F16.F32.PACK_AB R29, R172, R173 ;  /* 0x000000adac1d723e */ /* 0x000fe200000000ff */
[----:B------:R-:W-:Y:S01]  /*6490*/  SHFL.IDX PT, R48, R23, RZ, 0x1c1f ;  /* 0x001c1fff17307589 */ /* 0x000fe200000e0000 */
[----:B------:R-:W-:Y:S02]  /*64a0*/  F2FP.F16.F32.PACK_AB R30, R125, R124 ;  /* 0x0000007c7d1e723e */ /* 0x000fe400000000ff */
[----:B------:R-:W-:Y:S01]  /*64b0*/  F2FP.F16.F32.PACK_AB R31, R174, R175 ;  /* 0x000000afae1f723e */ /* 0x000fe200000000ff */
[----:B------:R-:W-:Y:S01]  /*64c0*/  SHFL.IDX PT, R50, R23, 0x1, 0x1c1f ;  /* 0x003c1f0017327f89 */ /* 0x000fe200000e0000 */
[----:B------:R-:W-:Y:S02]  /*64d0*/  MOV R138, R138 ;  /* 0x0000008a008a7202 */ /* 0x000fe40000000f00 */
[----:B------:R-:W-:Y:S01]  /*64e0*/  F2FP.F16.F32.PACK_AB R32, R129, R128 ;  /* 0x000000808120723e */ /* 0x000fe200000000ff */
[----:B------:R-:W-:Y:S01]  /*64f0*/  STSM.16.M88.4 [R142], R28 ;  /* 0x0000001c8e007844 */ /* 0x000fe20000000200 */
[----:B------:R-:W-:-:S02]  /*6500*/  F2FP.F16.F32.PACK_AB R33, R176, R177 ;  /* 0x000000b1b021723e */ /* 0x000fc400000000ff */
[----:B------:R-:W-:Y:S02]  /*6510*/  F2FP.F16.F32.PACK_AB R34, R133, R132 ;  /* 0x000000848522723e */ /* 0x000fe400000000ff */
[----:B------:R-:W-:Y:S02]  /*6520*/  F2FP.F16.F32.PACK_AB R35, R178, R179 ;  /* 0x000000b3b223723e */ /* 0x000fe400000000ff */
[----:B------:R-:W-:Y:S02]  /*6530*/  MOV R134, R134 ;  /* 0x0000008600867202 */ /* 0x000fe40000000f00 */
[----:B------:R-:W-:Y:S01]  /*6540*/  F2FP.F16.F32.PACK_AB R36, R137, R136 ;  /* 0x000000888924723e */ /* 0x000fe200000000ff */
[----:B------:R-:W-:Y:S01]  /*6550*/  STSM.16.M88.4 [R138], R32 ;  /* 0x000000208a007844 */ /* 0x000fe20000000200 */
[----:B------:R-:W-:Y:S02]  /*6560*/  F2FP.F16.F32.PACK_AB R37, R180, R181 ;  /* 0x000000b5b425723e */ /* 0x000fe400000000ff */
[----:B------:R-:W-:-:S02]  /*6570*/  F2FP.F16.F32.PACK_AB R38, R141, R140 ;  /* 0x0000008c8d26723e */ /* 0x000fc400000000ff */
[----:B------:R-:W-:Y:S02]  /*6580*/  F2FP.F16.F32.PACK_AB R39, R182, R183 ;  /* 0x000000b7b627723e */ /* 0x000fe400000000ff */
[----:B------:R-:W-:Y:S02]  /*6590*/  MOV R130, R130 ;  /* 0x0000008200827202 */ /* 0x000fe40000000f00 */
[----:B------:R-:W-:Y:S01]  /*65a0*/  F2FP.F16.F32.PACK_AB R60, R145, R144 ;  /* 0x00000090913c723e */ /* 0x000fe200000000ff */
[----:B------:R-:W-:Y:S01]  /*65b0*/  STSM.16.M88.4 [R134], R36 ;  /* 0x0000002486007844 */ /* 0x000fe20000000200 */
[----:B------:R-:W-:Y:S02]  /*65c0*/  F2FP.F16.F32.PACK_AB R61, R184, R185 ;  /* 0x000000b9b83d723e */ /* 0x000fe400000000ff */
[----:B------:R-:W-:Y:S02]  /*65d0*/  F2FP.F16.F32.PACK_AB R62, R149, R148 ;  /* 0x00000094953e723e */ /* 0x000fe400000000ff */
[----:B------:R-:W-:-:S02]  /*65e0*/  F2FP.F16.F32.PACK_AB R63, R186, R4 ;  /* 0x00000004ba3f723e */ /* 0x000fc400000000ff */
[----:B------:R-:W-:Y:S01]  /*65f0*/  LEA.HI.X R11, R10, UR5, R11, 0x2, P3 ;  /* 0x000000050a0b7c11 */ /* 0x000fe200098f140b */
[----:B------:R-:W-:Y:S01]  /*6600*/  UIMAD UR6, UR11, UR8, URZ ;  /* 0x000000080b0672a4 */ /* 0x000fe2000f8e023f */
[----:B------:R-:W-:Y:S01]  /*6610*/  LOP3.LUT R102, R103, 0x380, RZ, 0xc0, !PT ;  /* 0x0000038067667812 */ /* 0x000fe200078ec0ff */
[----:B------:R-:W-:Y:S01]  /*6620*/  STSM.16.M88.4 [R130], R60 ;  /* 0x0000003c82007844 */ /* 0x000fe20000000200 */
[----:B------:R-:W-:Y:S02]  /*6630*/  LOP3.LUT R106, R107, 0x380, RZ, 0xc0, !PT ;  /* 0x000003806b6a7812 */ /* 0x000fe400078ec0ff */
[----:B------:R-:W-:Y:S01]  /*6640*/  LOP3.LUT R110, R111, 0x380, RZ, 0xc0, !PT ;  /* 0x000003806f6e7812 */ /* 0x000fe200078ec0ff */
[----:B------:R-:W0:Y:S04]  /*6650*/  SHFL.IDX PT, R49, R11, RZ, 0x1c1f ;  /* 0x001c1fff0b317589 */ /* 0x000e2800000e0000 */
[----:B------:R-:W1:Y:S01]  /*6660*/  SHFL.IDX PT, R51, R11, 0x1, 0x1c1f ;  /* 0x003c1f000b337f89 */ /* 0x000e6200000e0000 */
[----:B------:R-:W-:Y:S01]  /*6670*/  IMAD R4, R19, 0x20, R22 ;  /* 0x0000002013047824 */ /* 0x000fe200078e0216 */
[----:B------:R-:W-:Y:S01]  /*6680*/  UIMAD.WIDE.U32 UR4, UR10, UR8, URZ ;  /* 0x000000080a0472a5 */ /* 0x000fe2000f8e003f */
[----:B------:R-:W-:Y:S01]  /*6690*/  SHF.R.U64 R102, R102, 0x3, RZ ;  /* 0x0000000366667819 */ /* 0x000fe200000012ff */
[----:B------:R-:W-:Y:S01]  /*66a0*/  BAR.SYNC.DEFER_BLOCKING 0x1, 0x100 ;  /* 0x0044000000007b1d */ /* 0x000fe20000010000 */
[----:B------:R-:W-:Y:S01]  /*66b0*/  UIMAD UR6, UR10, UR9, UR6 ;  /* 0x000000090a0672a4 */ /* 0x000fe2000f8e0206 */
[----:B------:R-:W-:-:S02]  /*66c0*/  SHF.R.U64 R106, R106, 0x3, RZ ;  /* 0x000000036a6a7819 */ /* 0x000fc400000012ff */
[----:B------:R-:W-:Y:S02]  /*66d0*/  SHF.R.U64 R110, R110, 0x3, RZ ;  /* 0x000000036e6e7819 */ /* 0x000fe400000012ff */
[----:B------:R-:W-:Y:S01]  /*66e0*/  ULDC.64 UR8, c[0x0][0xaf0] ;  /* 0x0002bc0000087ab9 */ /* 0x000fe20000000a00 */
[----:B------:R-:W-:Y:S01]  /*66f0*/  LOP3.LUT R102, R102, R103, RZ, 0x3c, !PT ;  /* 0x0000006766667212 */ /* 0x000fe200078e3cff */
[----:B0-----:R0:W-:Y:S01]  /*6700*/  @!P1 ST.E desc[UR42][R48.64], R6 ;  /* 0x0000000630009985 */ /* 0x0011e2000c10192a */
[----:B------:R-:W-:Y:S01]  /*6710*/  UIMAD UR7, UR7, UR8, URZ ;  /* 0x00000008070772a4 */ /* 0x000fe2000f8e023f */
[----:B------:R-:W-:Y:S01]  /*6720*/  LOP3.LUT R106, R106, R107, RZ, 0x3c, !PT ;  /* 0x0000006b6a6a7212 */ /* 0x000fe200078e3cff */
[----:B------:R-:W-:Y:S01]  /*6730*/  UIADD3 UR5, UR5, UR6, URZ ;  /* 0x0000000605057290 */ /* 0x000fe2000fffe03f */
[----:B-1----:R1:W-:Y:S01]  /*6740*/  @!P0 ST.E desc[UR42][R50.64], R5 ;  /* 0x0000000532008985 */ /* 0x0023e2000c10192a */
[----:B------:R-:W-:Y:S01]  /*6750*/  LOP3.LUT R110, R110, R111, RZ, 0x3c, !PT ;  /* 0x0000006f6e6e7212 */ /* 0x000fe200078e3cff */
[----:B------:R-:W-:-:S02]  /*6760*/  IMAD.X R103, RZ, RZ, R9, P4 ;  /* 0x000000ffff677224 */ /* 0x000fc400020e0609 */
[----:B------:R2:W5:Y:S01]  /*6770*/  LD.E.128 R44, desc[UR42][R14.64] ;  /* 0x0000002a0e2c7980 */ /* 0x000562000c101d00 */
[----:B0-----:R-:W-:-:S03]  /*6780*/  IMAD R6, R3, 0x80, R4 ;  /* 0x0000008003067824 */ /* 0x001fc600078e0204 */
[----:B------:R0:W5:Y:S01]  /*6790*/  LD.E.128 R40, desc[UR42][R12.64] ;  /* 0x0000002a0c287980 */ /* 0x000162000c101d00 */
[----:B------:R-:W-:Y:S01]  /*67a0*/  UIMAD UR7, UR41, UR9, UR7 ;  /* 0x00000009290772a4 */ /* 0x000fe2000f8e0207 */
[--C-:B------:R-:W-:Y:S01]  /*67b0*/  IMAD.X R107, RZ, RZ, R9.reuse, P5 ;  /* 0x000000ffff6b7224 */ /* 0x100fe200028e0609 */
[----:B-1----:R-:W1:Y:S01]  /*67c0*/  @P2 LDC R5, c[0x0][0xbec] ;  /* 0x0002fb00ff052b82 */ /* 0x002e620000000800 */
[----:B------:R-:W-:Y:S01]  /*67d0*/  UIMAD.WIDE.U32 UR4, UR41, UR8, UR4 ;  /* 0x00000008290472a5 */ /* 0x000fe2000f8e0004 */
[----:B------:R-:W-:Y:S01]  /*67e0*/  IMAD.X R111, RZ, RZ, R9, P6 ;  /* 0x000000ffff6f7224 */ /* 0x000fe200030e0609 */
[----:B------:R3:W5:Y:S01]  /*67f0*/  LD.E.128 R24, desc[UR42][R20.64] ;  /* 0x0000002a14187980 */ /* 0x000762000c101d00 */
[----:B------:R-:W-:-:S03]  /*6800*/  IMAD R30, R3, 0x80, R22 ;  /* 0x00000080031e7824 */ /* 0x000fc600078e0216 */
[----:B------:R-:W5:Y:S01]  /*6810*/  LD.E.128 R52, desc[UR42][R52.64] ;  /* 0x0000002a34347980 */ /* 0x000f62000c101d00 */
[----:B--2---:R-:W2:Y:S03]  /*6820*/  @P2 LDC R14, c[0x0][0xbf0] ;  /* 0x0002fc00ff0e2b82 */ /* 0x004ea60000000800 */
[----:B------:R-:W5:Y:S01]  /*6830*/  LD.E.128 R56, desc[UR42][R56.64] ;  /* 0x0000002a38387980 */ /* 0x000f62000c101d00 */
[----:B------:R-:W-:-:S03]  /*6840*/  IMAD.MOV.U32 R4, RZ, RZ, R6 ;  /* 0x000000ffff047224 */ /* 0x000fc600078e0006 */
[----:B------:R-:W5:Y:S01]  /*6850*/  LD.E.128 R88, desc[UR42][R90.64] ;  /* 0x0000002a5a587980 */ /* 0x000f62000c101d00 */
[----:B0-----:R-:W0:Y:S03]  /*6860*/  LDC.64 R12, c[0x0][0xae0] ;  /* 0x0002b800ff0c7b82 */ /* 0x001e260000000a00 */
[----:B------:R-:W5:Y:S04]  /*6870*/  LD.E.128 R92, desc[UR42][R94.64] ;  /* 0x0000002a5e5c7980 */ /* 0x000f68000c101d00 */
[----:B------:R-:W5:Y:S01]  /*6880*/  LD.E.128 R96, desc[UR42][R98.64] ;  /* 0x0000002a62607980 */ /* 0x000f62000c101d00 */
[----:B-1----:R-:W-:Y:S01]  /*6890*/  @P2 IMAD.HI.U32 R5, R6, R5, RZ ;  /* 0x0000000506052227 */ /* 0x002fe200078e00ff */
[----:B------:R-:W-:-:S02]  /*68a0*/  UIADD3 UR5, UR5, UR7, URZ ;  /* 0x0000000705057290 */ /* 0x000fc4000fffe03f */
[----:B------:R-:W5:Y:S01]  /*68b0*/  LD.E.128 R8, desc[UR42][R8.64] ;  /* 0x0000002a08087980 */ /* 0x000f62000c101d00 */
[----:B------:R-:W-:Y:S01]  /*68c0*/  ULDC.64 UR6, c[0x0][0xad8] ;  /* 0x0002b60000067ab9 */ /* 0x000fe20000000a00 */
[----:B------:R-:W-:Y:S02]  /*68d0*/  UIADD3 UR36, UR36, 0x1, URZ ;  /* 0x0000000124247890 */ /* 0x000fe4000fffe03f */
[----:B------:R-:W5:Y:S01]  /*68e0*/  LD.E.128 R100, desc[UR42][R102.64] ;  /* 0x0000002a66647980 */ /* 0x000f62000c101d00 */
[----:B--2---:R-:W-:Y:S01]  /*68f0*/  @P2 SHF.R.U32.HI R4, RZ, R14, R5 ;  /* 0x0000000eff042219 */ /* 0x004fe20000011605 */
[----:B------:R-:W-:Y:S02]  /*6900*/  ULDC.64 UR8, c[0x0][0xa80] ;  /* 0x0002a00000087ab9 */ /* 0x000fe40000000a00 */
[----:B------:R-:W5:Y:S01]  /*6910*/  LD.E.128 R104, desc[UR42][R106.64] ;  /* 0x0000002a6a687980 */ /* 0x000f62000c101d00 */
[--C-:B------:R-:W-:Y:S01]  /*6920*/  SHF.R.S32.HI R5, RZ, 0x1f, R4.reuse ;  /* 0x0000001fff057819 */ /* 0x100fe20000011404 */
[----:B------:R-:W-:-:S02]  /*6930*/  IMAD.MOV R15, RZ, RZ, -R4 ;  /* 0x000000ffff0f7224 */ /* 0x000fc400078e0a04 */
[----:B------:R-:W5:Y:S02]  /*6940*/  LD.E.128 R108, desc[UR42][R110.64] ;  /* 0x0000002a6e6c7980 */ /* 0x000f64000c101d00 */
[----:B------:R-:W-:Y:S02]  /*6950*/  IMAD R3, R0, R15, R6 ;  /* 0x0000000f00037224 */ /* 0x000fe400078e0206 */
[----:B0-----:R-:W-:Y:S01]  /*6960*/  IMAD R5, R5, R12, RZ ;  /* 0x0000000c05057224 */ /* 0x001fe200078e02ff */
[----:B------:R-:W5:Y:S02]  /*6970*/  LD.E.128 R112, desc[UR42][R114.64] ;  /* 0x0000002a72707980 */ /* 0x000f64000c101d00 */
[----:B------:R-:W-:Y:S02]  /*6980*/  SHF.R.S32.HI R6, RZ, 0x1f, R3 ;  /* 0x0000001fff067819 */ /* 0x000fe40000011403 */
[----:B------:R-:W5:Y:S01]  /*6990*/  LD.E.128 R116, desc[UR42][R118.64] ;  /* 0x0000002a76747980 */ /* 0x000f62000c101d00 */
[----:B------:R-:W-:-:S03]  /*69a0*/  IMAD R13, R4, R13, R5 ;  /* 0x0000000d040d7224 */ /* 0x000fc600078e0205 */
[----:B------:R-:W5:Y:S01]  /*69b0*/  LD.E.128 R120, desc[UR42][R122.64] ;  /* 0x0000002a7a787980 */ /* 0x000f62000c101d00 */
[----:B------:R-:W-:-:S03]  /*69c0*/  IMAD.WIDE.U32 R4, R4, R12, UR4 ;  /* 0x0000000404047e25 */ /* 0x000fc6000f8e000c */
[----:B------:R-:W5:Y:S01]  /*69d0*/  LD.E.128 R124, desc[UR42][R126.64] ;  /* 0x0000002a7e7c7980 */ /* 0x000f62000c101d00 */
[----:B------:R-:W-:Y:S01]  /*69e0*/  @!PT LDS RZ, [RZ] ;  /* 0x00000000fffff984 */ /* 0x000fe20000000800 */
[----:B------:R-:W-:Y:S01]  /*69f0*/  @!PT LDS RZ, [RZ] ;  /* 0x00000000fffff984 */ /* 0x000fe20000000800 */
[----:B------:R-:W-:Y:S01]  /*6a00*/  @!PT LDS RZ, [RZ] ;  /* 0x00000000fffff984 */ /* 0x000fe20000000800 */
[----:B------:R-:W-:Y:S01]  /*6a10*/  @!PT LDS RZ, [RZ] ;  /* 0x00000000fffff984 */ /* 0x000fe20000000800 */
[----:B------:R0:W-:Y:S06]  /*6a20*/  MEMBAR.ALL.CTA ;  /* 0x0000000000007992 */ /* 0x0001ec0000008000 */
[----:B0-----:R-:W0:Y:S01]  /*6a30*/  FENCE.VIEW.ASYNC.S ;  /* 0x00000000000073c6 */ /* 0x001e220000000000 */
[----:B------:R-:W-:Y:S02]  /*6a40*/  IMAD.IADD R5, R5, 0x1, R13 ;  /* 0x0000000105057824 */ /* 0x000fe400078e020d */
[----:B------:R-:W-:-:S02]  /*6a50*/  IMAD R6, R6, UR6, RZ ;  /* 0x0000000606067c24 */ /* 0x000fc4000f8e02ff */
[----:B------:R-:W-:Y:S01]  /*6a60*/  IMAD.WIDE.U32 R4, R3, UR6, R4 ;  /* 0x0000000603047c25 */ /* 0x000fe2000f8e0004 */
[----:B------:R-:W-:-:S03]  /*6a70*/  ISETP.GE.AND P2, PT, R30, R7, PT ;  /* 0x000000071e00720c */ /* 0x000fc60003f46270 */
[----:B------:R-:W-:Y:S01]  /*6a80*/  IMAD R13, R3, UR7, R6 ;  /* 0x00000007030d7c24 */ /* 0x000fe2000f8e0206 */
[----:B------:R-:W-:Y:S01]  /*6a90*/  LEA R6, P3, R4, UR8, 0x1 ;  /* 0x0000000804067c11 */ /* 0x000fe2000f8608ff */
[----:B------:R-:W-:Y:S02]  /*6aa0*/  VIADD R206, R206, 0x22820 ;  /* 0x00022820cece7836 */ /* 0x000fe40000000000 */
[----:B------:R-:W-:Y:S01]  /*6ab0*/  IMAD.IADD R3, R5, 0x1, R13 ;  /* 0x0000000105037824 */ /* 0x000fe200078e020d */
[----:B------:R-:W-:Y:S01]  /*6ac0*/  UISETP.NE.AND UP0, UPT, UR36, 0x2, UPT ;  /* 0x000000022400788c */ /* 0x000fe2000bf05270 */
[----:B------:R-:W-:Y:S01]  /*6ad0*/  VIADD R0, R30, 0x20 ;  /* 0x000000201e007836 */ /* 0x000fe20000000000 */
[----:B------:R-:W-:Y:S01]  /*6ae0*/  ULDC UR4, c[0x0][0xc] ;  /* 0x0000030000047ab9 */ /* 0x000fe20000000800 */
[----:B------:R-:W-:Y:S01]  /*6af0*/  PRMT R206, RZ, 0x654, R206 ;  /* 0x00000654ffce7816 */ /* 0x000fe200000000ce */
[----:B------:R-:W-:Y:S01]  /*6b00*/  UIADD3 UR39, UR4, UR39, URZ ;  /* 0x0000002704277290 */ /* 0x000fe2000fffe03f */
[----:B------:R-:W-:Y:S01]  /*6b10*/  LEA.HI.X R3, R4, UR9, R3, 0x1, P3 ;  /* 0x0000000904037c11 */ /* 0x000fe200098f0c03 */
[----:B------:R-:W-:Y:S01]  /*6b20*/  USEL UR4, URZ, 0x1, UP0 ;  /* 0x000000013f047887 */ /* 0x000fe20008000000 */
[-C--:B------:R-:W-:Y:S01]  /*6b30*/  ISETP.GE.AND P1, PT, R0, R7.reuse, PT ;  /* 0x000000070000720c */ /* 0x080fe20003f26270 */
[----:B------:R-:W-:Y:S01]  /*6b40*/  VIADD R0, R30, 0x40 ;  /* 0x000000401e007836 */ /* 0x000fe20000000000 */
[----:B------:R-:W-:Y:S01]  /*6b50*/  USEL UR36, UR36, URZ, UP0 ;  /* 0x0000003f24247287 */ /* 0x000fe20008000000 */
[----:B0-----:R3:W-:Y:S01]  /*6b60*/  SYNCS.ARRIVE.TRANS64.RED.A1T0 RZ, [R206+URZ], RZ ;  /* 0x000000ffceff79a7 */ /* 0x0017e2000810043f */
[----:B------:R-:W-:Y:S01]  /*6b70*/  ULOP3.LUT UR38, UR38, UR4, URZ, 0x3c, !UPT ;  /* 0x0000000426267292 */ /* 0x000fe2000f8e3c3f */
[----:B------:R3:W0:Y:S01]  /*6b80*/  SHFL.IDX PT, R12, R6, RZ, 0x181f ;  /* 0x00181fff060c7589 */ /* 0x00062200000e0000 */
[----:B------:R-:W-:Y:S03]  /*6b90*/  BSSY B0, `(.L_x_29) ;  /* 0x0000014000007945 */ /* 0x000fe60003800000 */
[----:B------:R3:W1:Y:S01]  /*6ba0*/  SHFL.IDX PT, R13, R3, RZ, 0x181f ;  /* 0x00181fff030d7589 */ /* 0x00066200000e0000 */
[----:B------:R-:W-:Y:S01]  /*6bb0*/  ISETP.GE.AND P0, PT, R0, R7, PT ;  /* 0x000000070000720c */ /* 0x000fe20003f06270 */
[----:B------:R-:W-:-:S12]  /*6bc0*/  @P2 BRA `(.L_x_30) ;  /* 0x0000000000402947 */ /* 0x000fd80003800000 */
[----:B------:R-:W-:Y:S02]  /*6bd0*/  ULDC UR4, c[0x0][0xac8] ;  /* 0x0002b20000047ab9 */ /* 0x000fe40000000800 */
[----:B------:R-:W-:Y:S02]  /*6be0*/  ISETP.GE.AND P4, PT, R18, UR4, PT ;  /* 0x0000000412007c0c */ /* 0x000fe4000bf86270 */
[----:B------:R-:W-:Y:S02]  /*6bf0*/  ISETP.GE.AND P3, PT, R17, UR4, PT ;  /* 0x0000000411007c0c */ /* 0x000fe4000bf66270 */
[----:B------:R-:W-:Y:S02]  /*6c00*/  ISETP.GE.AND P2, PT, R16, UR4, PT ;  /* 0x0000000410007c0c */ /* 0x000fe4000bf46270 */
[----:B------:R-:W-:-:S07]  /*6c10*/  ISETP.GE.AND P5, PT, R2, UR4, PT ;  /* 0x0000000402007c0c */ /* 0x000fce000bfa6270 */
[----:B0-----:R-:W-:-:S04]  /*6c20*/  @!P4 LEA R14, P6, R18, R12, 0x1 ;  /* 0x0000000c120ec211 */ /* 0x001fc800078c08ff */
[----:B-1----:R-:W-:Y:S02]  /*6c30*/  @!P4 LEA.HI.X R15, R18, R13, R214, 0x1, P6 ;  /* 0x0000000d120fc211 */ /* 0x002fe400030f0cd6 */
[----:B---3--:R-:W-:Y:S01]  /*6c40*/  @!P3 LEA R20, P6, R17, R12, 0x1 ;  /* 0x0000000c1114b211 */ /* 0x008fe200078c08ff */
[----:B------:R-:W-:-:S03]  /*6c50*/  @!P5 IMAD.WIDE R4, R2, 0x2, R12 ;  /* 0x000000020204d825 */ /* 0x000fc600078e020c */
[-C--:B------:R-:W-:Y:S02]  /*6c60*/  @!P3 LEA.HI.X R21, R17, R13.reuse, R213, 0x1, P6 ;  /* 0x0000000d1115b211 */ /* 0x080fe400030f0cd5 */
[C---:B------:R-:W-:Y:S01]  /*6c70*/  @!P2 LEA R28, P6, R16.reuse, R12, 0x1 ;  /* 0x0000000c101ca211 */ /* 0x040fe200078c08ff */
[----:B-----5:R2:W-:Y:S03]  /*6c80*/  @!P5 ST.E.128 desc[UR42][R4.64], R8 ;  /* 0x000000080400d985 */ /* 0x0205e6000c101d2a */
[----:B------:R-:W-:Y:S01]  /*6c90*/  @!P2 LEA.HI.X R29, R16, R13, R212, 0x1, P6 ;  /* 0x0000000d101da211 */ /* 0x000fe200030f0cd4 */
[----:B------:R2:W-:Y:S04]  /*6ca0*/  @!P4 ST.E.128 desc[UR42][R14.64], R52 ;  /* 0x000000340e00c985 */ /* 0x0005e8000c101d2a */
[----:B------:R2:W-:Y:S04]  /*6cb0*/  @!P3 ST.E.128 desc[UR42][R20.64], R96 ;  /* 0x000000601400b985 */ /* 0x0005e8000c101d2a */
[----:B------:R2:W-:Y:S02]  /*6cc0*/  @!P2 ST.E.128 desc[UR42][R28.64], R112 ;  /* 0x000000701c00a985 */ /* 0x0005e4000c101d2a */
.L_x_30:
[----:B------:R-:W-:Y:S05]  /*6cd0*/  BSYNC B0 ;  /* 0x0000000000007941 */ /* 0x000fea0003800000 */
.L_x_29:
[----:B--2--5:R2:W4:Y:S01]  /*6ce0*/  SHFL.IDX PT, R9, R3, 0x1, 0x181f ;  /* 0x00381f0003097f89 */ /* 0x02452200000e0000 */
[----:B------:R-:W-:Y:S03]  /*6cf0*/  BSSY B0, `(.L_x_31) ;  /* 0x0000013000007945 */ /* 0x000fe60003800000 */
[----:B------:R2:W0:Y:S01]  /*6d00*/  SHFL.IDX PT, R8, R6, 0x1, 0x181f ;  /* 0x00381f0006087f89 */ /* 0x00042200000e0000 */
[----:B------:R-:W-:Y:S05]  /*6d10*/  @P1 BRA `(.L_x_32) ;  /* 0x0000000000401947 */ /* 0x000fea0003800000 */
[----:B------:R-:W-:Y:S02]  /*6d20*/  ULDC UR4, c[0x0][0xac8] ;  /* 0x0002b20000047ab9 */ /* 0x000fe40000000800 */
[----:B------:R-:W-:Y:S02]  /*6d30*/  ISETP.GE.AND P3, PT, R18, UR4, PT ;  /* 0x0000000412007c0c */ /* 0x000fe4000bf66270 */
[----:B------:R-:W-:Y:S02]  /*6d40*/  ISETP.GE.AND P2, PT, R17, UR4, PT ;  /* 0x0000000411007c0c */ /* 0x000fe4000bf46270 */
[----:B------:R-:W-:Y:S02]  /*6d50*/  ISETP.GE.AND P1, PT, R16, UR4, PT ;  /* 0x0000000410007c0c */ /* 0x000fe4000bf26270 */
[----:B------:R-:W-:-:S07]  /*6d60*/  ISETP.GE.AND P4, PT, R2, UR4, PT ;  /* 0x0000000402007c0c */ /* 0x000fce000bf86270 */
[CC--:B0-----:R-:W-:Y:S02]  /*6d70*/  @!P3 LEA R10, P6, R18.reuse, R8.reuse, 0x1 ;  /* 0x00000008120ab211 */ /* 0x0c1fe400078c08ff */
[CC--:B------:R-:W-:Y:S02]  /*6d80*/  @!P2 LEA R12, P5, R17.reuse, R8.reuse, 0x1 ;  /* 0x00000008110ca211 */ /* 0x0c0fe400078a08ff */
[-C--:B----4-:R-:W-:Y:S02]  /*6d90*/  @!P3 LEA.HI.X R11, R18, R9.reuse, R214, 0x1, P6 ;  /* 0x00000009120bb211 */ /* 0x090fe400030f0cd6 */
[----:B------:R-:W-:Y:S01]  /*6da0*/  @!P1 LEA R14, P6, R16, R8, 0x1 ;  /* 0x00000008100e9211 */ /* 0x000fe200078c08ff */
[----:B------:R-:W-:Y:S01]  /*6db0*/  @!P4 IMAD.WIDE R4, R2, 0x2, R8 ;  /* 0x000000020204c825 */ /* 0x000fe200078e0208 */
[-C--:B-1----:R-:W-:Y:S02]  /*6dc0*/  @!P2 LEA.HI.X R13, R17, R9.reuse, R213, 0x1, P5 ;  /* 0x00000009110da211 */ /* 0x082fe400028f0cd5 */
[----:B------:R-:W-:-:S02]  /*6dd0*/  @!P1 LEA.HI.X R15, R16, R9, R212, 0x1, P6 ;  /* 0x00000009100f9211 */ /* 0x000fc400030f0cd4 */
[----:B------:R0:W-:Y:S04]  /*6de0*/  @!P4 ST.E.128 desc[UR42][R4.64], R40 ;  /* 0x000000280400c985 */ /* 0x0001e8000c101d2a */
[----:B------:R0:W-:Y:S04]  /*6df0*/  @!P3 ST.E.128 desc[UR42][R10.64], R56 ;  /* 0x000000380a00b985 */ /* 0x0001e8000c101d2a */
[----:B------:R0:W-:Y:S04]  /*6e00*/  @!P2 ST.E.128 desc[UR42][R12.64], R100 ;  /* 0x000000640c00a985 */ /* 0x0001e8000c101d2a */
[----:B------:R0:W-:Y:S02]  /*6e10*/  @!P1 ST.E.128 desc[UR42][R14.64], R116 ;  /* 0x000000740e009985 */ /* 0x0001e4000c101d2a */
.L_x_32:
[----:B------:R-:W-:Y:S05]  /*6e20*/  BSYNC B0 ;  /* 0x0000000000007941 */ /* 0x000fea0003800000 */
.L_x_31:
[----:B----4-:R4:W1:Y:S01]  /*6e30*/  SHFL.IDX PT, R9, R3, 0x2, 0x181f ;  /* 0x00581f0003097f89 */ /* 0x01086200000e0000 */
[----:B------:R-:W-:Y:S03]  /*6e40*/  BSSY B0, `(.L_x_33) ;  /* 0x0000013000007945 */ /* 0x000fe60003800000 */
[----:B0-----:R4:W0:Y:S01]  /*6e50*/  SHFL.IDX PT, R8, R6, 0x2, 0x181f ;  /* 0x00581f0006087f89 */ /* 0x00182200000e0000 */
[----:B------:R-:W-:Y:S05]  /*6e60*/  @P0 BRA `(.L_x_34) ;  /* 0x0000000000400947 */ /* 0x000fea0003800000 */
[----:B------:R-:W-:Y:S02]  /*6e70*/  ULDC UR4, c[0x0][0xac8] ;  /* 0x0002b20000047ab9 */ /* 0x000fe40000000800 */
[----:B------:R-:W-:Y:S02]  /*6e80*/  ISETP.GE.AND P4, PT, R18, UR4, PT ;  /* 0x0000000412007c0c */ /* 0x000fe4000bf86270 */
[----:B------:R-:W-:Y:S02]  /*6e90*/  ISETP.GE.AND P5, PT, R17, UR4, PT ;  /* 0x0000000411007c0c */ /* 0x000fe4000bfa6270 */
[----:B------:R-:W-:Y:S02]  /*6ea0*/  ISETP.GE.AND P6, PT, R16, UR4, PT ;  /* 0x0000000410007c0c */ /* 0x000fe4000bfc6270 */
[----:B------:R-:W-:-:S07]  /*6eb0*/  ISETP.GE.AND P3, PT, R2, UR4, PT ;  /* 0x0000000402007c0c */ /* 0x000fce000bf66270 */
[-C--:B0-----:R-:W-:Y:S02]  /*6ec0*/  @!P4 LEA R10, P0, R18, R8.reuse, 0x1 ;  /* 0x00000008120ac211 */ /* 0x081fe400078008ff */
[CC--:B------:R-:W-:Y:S02]  /*6ed0*/  @!P5 LEA R12, P1, R17.reuse, R8.reuse, 0x1 ;  /* 0x00000008110cd211 */ /* 0x0c0fe400078208ff */
[----:B------:R-:W-:Y:S02]  /*6ee0*/  @!P6 LEA R14, P2, R16, R8, 0x1 ;  /* 0x00000008100ee211 */ /* 0x000fe400078408ff */
[----:B-1----:R-:W-:Y:S01]  /*6ef0*/  @!P3 IMAD.WIDE R4, R2, 0x2, R8 ;  /* 0x000000020204b825 */ /* 0x002fe200078e0208 */
[-C--:B------:R-:W-:Y:S02]  /*6f00*/  @!P4 LEA.HI.X R11, R18, R9.reuse, R214, 0x1, P0 ;  /* 0x00000009120bc211 */ /* 0x080fe400000f0cd6 */
[-C--:B------:R-:W-:Y:S02]  /*6f10*/  @!P5 LEA.HI.X R13, R17, R9.reuse, R213, 0x1, P1 ;  /* 0x00000009110dd211 */ /* 0x080fe400008f0cd5 */
[----:B------:R-:W-:Y:S01]  /*6f20*/  @!P6 LEA.HI.X R15, R16, R9, R212, 0x1, P2 ;  /* 0x00000009100fe211 */ /* 0x000fe200010f0cd4 */
[----:B------:R0:W-:Y:S04]  /*6f30*/  @!P3 ST.E.128 desc[UR42][R4.64], R44 ;  /* 0x0000002c0400b985 */ /* 0x0001e8000c101d2a */
[----:B------:R0:W-:Y:S04]  /*6f40*/  @!P4 ST.E.128 desc[UR42][R10.64], R88 ;  /* 0x000000580a00c985 */ /* 0x0001e8000c101d2a */
[----:B------:R0:W-:Y:S04]  /*6f50*/  @!P5 ST.E.128 desc[UR42][R12.64], R104 ;  /* 0x000000680c00d985 */ /* 0x0001e8000c101d2a */
[----:B------:R0:W-:Y:S02]  /*6f60*/  @!P6 ST.E.128 desc[UR42][R14.64], R120 ;  /* 0x000000780e00e985 */ /* 0x0001e4000c101d2a */
.L_x_34:
[----:B------:R-:W-:Y:S05]  /*6f70*/  BSYNC B0 ;  /* 0x0000000000007941 */ /* 0x000fea0003800000 */
.L_x_33:
[----:B------:R-:W-:Y:S01]  /*6f80*/  VIADD R0, R30, 0x60 ;  /* 0x000000601e007836 */ /* 0x000fe20000000000 */
[----:B-1----:R1:W1:Y:S01]  /*6f90*/  SHFL.IDX PT, R9, R3, 0x3, 0x181f ;  /* 0x00781f0003097f89 */ /* 0x00226200000e0000 */
[----:B------:R-:W-:Y:S01]  /*6fa0*/  UIADD3 UR47, UR47, 0x1, URZ ;  /* 0x000000012f2f7890 */ /* 0x000fe2000fffe03f */
[----:B------:R-:W-:Y:S02]  /*6fb0*/  BSSY B0, `(.L_x_35) ;  /* 0x0000014000007945 */ /* 0x000fe40003800000 */
[----:B------:R-:W-:Y:S01]  /*6fc0*/  ISETP.GE.AND P0, PT, R0, R7, PT ;  /* 0x000000070000720c */ /* 0x000fe20003f06270 */
[----:B0-----:R0:W0:-:S12]  /*6fd0*/  SHFL.IDX PT, R8, R6, 0x3, 0x181f ;  /* 0x00781f0006087f89 */ /* 0x00101800000e0000 */
[----:B------:R-:W-:Y:S05]  /*6fe0*/  @P0 BRA `(.L_x_36) ;  /* 0x0000000000400947 */ /* 0x000fea0003800000 */
[----:B------:R-:W-:Y:S02]  /*6ff0*/  ULDC UR4, c[0x0][0xac8] ;  /* 0x0002b20000047ab9 */ /* 0x000fe40000000800 */
[----:B------:R-:W-:Y:S02]  /*7000*/  ISETP.GE.AND P4, PT, R18, UR4, PT ;  /* 0x0000000412007c0c */ /* 0x000fe4000bf86270 */
[----:B------:R-:W-:Y:S02]  /*7010*/  ISETP.GE.AND P5, PT, R17, UR4, PT ;  /* 0x0000000411007c0c */ /* 0x000fe4000bfa6270 */
[----:B------:R-:W-:Y:S02]  /*7020*/  ISETP.GE.AND P6, PT, R16, UR4, PT ;  /* 0x0000000410007c0c */ /* 0x000fe4000bfc6270 */
[----:B------:R-:W-:-:S07]  /*7030*/  ISETP.GE.AND P3, PT, R2, UR4, PT ;  /* 0x0000000402007c0c */ /* 0x000fce000bf66270 */
[-C--:B0-234-:R-:W-:Y:S02]  /*7040*/  @!P4 LEA R6, P0, R18, R8.reuse, 0x1 ;  /* 0x000000081206c211 */ /* 0x09dfe400078008ff */
        /* <DEDUP_REMOVED lines=10> */
.L_x_36:
[----:B------:R-:W-:Y:S05]  /*70f0*/  BSYNC B0 ;  /* 0x0000000000007941 */ /* 0x000fea0003800000 */
.L_x_35:
[----:B------:R-:W5:Y:S02]  /*7100*/  LDC R0, c[0x0][0xc34] ;  /* 0x00030d00ff007b82 */ /* 0x000f640000000800 */
[----:B-----5:R-:W-:-:S13]  /*7110*/  ISETP.LE.AND P0, PT, R0, UR39, PT ;  /* 0x0000002700007c0c */ /* 0x020fda000bf03270 */
[----:B------:R-:W-:Y:S05]  /*7120*/  @!P0 BRA `(.L_x_37) ;  /* 0xffffff9c00208947 */ /* 0x000fea000383ffff */
[----:B------:R-:W-:Y:S05]  /*7130*/  EXIT ;  /* 0x000000000000794d */ /* 0x000fea0003800000 */
.L_x_7:
[----:B------:R-:W-:-:S08]  /*7140*/  NOP ;  /* 0x0000000000007918 */ /* 0x000fd00000000000 */
[----:B------:R-:W0:-:S00]  /*7150*/  USETMAXREG.DEALLOC.CTAPOOL 0x18 ;  /* 0x00000018000079c8 */ /* 0x000e0000080e0500 */
[----:B------:R-:W1:Y:S01]  /*7160*/  S2UR UR5, SR_CTAID.X ;  /* 0x00000000000579c3 */ /* 0x000e620000002500 */
[----:B0-----:R-:W-:Y:S02]  /*7170*/  IMAD.MOV.U32 R2, RZ, RZ, 0x1 ;  /* 0x00000001ff027424 */ /* 0x001fe400078e00ff */
[----:B------:R-:W-:-:S05]  /*7180*/  IMAD.MOV.U32 R18, RZ, RZ, RZ ;  /* 0x000000ffff127224 */ /* 0x000fca00078e00ff */
[----:B------:R-:W1:Y:S02]  /*7190*/  LDC R3, c[0x0][0xc34] ;  /* 0x00030d00ff037b82 */ /* 0x000e640000000800 */
[----:B-1----:R-:W-:Y:S01]  /*71a0*/  ISETP.LE.AND P0, PT, R3, UR5, PT ;  /* 0x0000000503007c0c */ /* 0x002fe2000bf03270 */
[----:B------:R-:W-:-:S05]  /*71b0*/  IMAD.MOV.U32 R3, RZ, RZ, 0x1 ;  /* 0x00000001ff037424 */ /* 0x000fca00078e00ff */
[----:B------:R0:W-:Y:S07]  /*71c0*/  STL [R1], R3 ;  /* 0x0000000301007387 */ /* 0x0001ee0000100800 */
[----:B------:R-:W-:Y:S05]  /*71d0*/  @P0 BRA `(.L_x_38) ;  /* 0x0000003c00340947 */ /* 0x000fea0003800000 */
[----:B------:R-:W1:Y:S01]  /*71e0*/  S2UR UR4, SR_CgaCtaId ;  /* 0x00000000000479c3 */ /* 0x000e620000008800 */
[C---:B------:R-:W-:Y:S01]  /*71f0*/  IMAD.SHL.U32 R2, R0.reuse, 0x8, RZ ;  /* 0x0000000800027824 */ /* 0x040fe200078e00ff */
[----:B------:R-:W-:Y:S01]  /*7200*/  LOP3.LUT R5, R0, 0x7f, RZ, 0xc0, !PT ;  /* 0x0000007f00057812 */ /* 0x000fe200078ec0ff */
[----:B------:R-:W-:Y:S01]  /*7210*/  UMOV UR36, 0x400 ;  /* 0x0000040000247882 */ /* 0x000fe20000000000 */
[----:B------:R-:W-:Y:S01]  /*7220*/  IMAD.MOV.U32 R18, RZ, RZ, RZ ;  /* 0x000000ffff127224 */ /* 0x000fe200078e00ff */
[----:B------:R-:W-:Y:S01]  /*7230*/  ULDC.64 UR40, c[0x0][0x198] ;  /* 0x0000660000287ab9 */ /* 0x000fe20000000a00 */
[----:B0-----:R-:W-:Y:S01]  /*7240*/  LOP3.LUT R3, R2, 0x1f8, RZ, 0xc0, !PT ;  /* 0x000001f802037812 */ /* 0x001fe200078ec0ff */
[----:B------:R-:W-:Y:S01]  /*7250*/  IMAD.U32 R2, RZ, RZ, UR5 ;  /* 0x00000005ff027e24 */ /* 0x000fe2000f8e00ff */
[----:B------:R-:W-:Y:S02]  /*7260*/  ULDC UR38, c[0x0][0xc] ;  /* 0x0000030000267ab9 */ /* 0x000fe40000000800 */
[----:B------:R-:W-:Y:S01]  /*7270*/  LOP3.LUT R4, R3, 0x38, R0, 0x78, !PT ;  /* 0x0000003803047812 */ /* 0x000fe200078e7800 */
[----:B------:R-:W-:Y:S01]  /*7280*/  IMAD.SHL.U32 R3, R5, 0x8, RZ ;  /* 0x0000000805037824 */ /* 0x000fe200078e00ff */
[----:B------:R-:W-:-:S04]  /*7290*/  SHF.R.U32.HI R5, RZ, 0x3, R5 ;  /* 0x00000003ff057819 */ /* 0x000fc80000011605 */
[----:B------:R-:W-:Y:S01]  /*72a0*/  LOP3.LUT R3, R4, 0x200, R3, 0xf8, !PT ;  /* 0x0000020004037812 */ /* 0x000fe200078ef803 */
[----:B------:R-:W-:-:S05]  /*72b0*/  IMAD.SHL.U32 R4, R0, 0x10, RZ ;  /* 0x0000001000047824 */ /* 0x000fca00078e00ff */
[----:B------:R-:W-:Y:S01]  /*72c0*/  LOP3.LUT R0, R5, 0x70, R4, 0xf8, !PT ;  /* 0x0000007005007812 */ /* 0x000fe200078ef804 */
[----:B------:R-:W-:Y:S01]  /*72d0*/  IMAD.MOV.U32 R0, RZ, RZ, 0x1 ;  /* 0x00000001ff007424 */ /* 0x000fe200078e00ff */
[----:B-1----:R-:W-:-:S06]  /*72e0*/  ULEA UR36, UR4, UR36, 0x18 ;  /* 0x0000002404247291 */ /* 0x002fcc000f8ec03f */
[----:B------:R-:W-:-:S05]  /*72f0*/  LEA R3, R3, UR36, 0x1 ;  /* 0x0000002403037c11 */ /* 0x000fca000f8e08ff */
[----:B------:R0:W-:Y:S04]  /*7300*/  STL [R1+0x14], R3 ;  /* 0x0000140301007387 */ /* 0x0001e80000100800 */
[----:B------:R0:W-:Y:S04]  /*7310*/  STL [R1+0x24], R2 ;  /* 0x0000240201007387 */ /* 0x0001e80000100800 */
[----:B------:R0:W-:Y:S04]  /*7320*/  STL [R1], R0 ;  /* 0x0000000001007387 */ /* 0x0001e80000100800 */
[----:B------:R0:W-:Y:S02]  /*7330*/  STL [R1+0x30], RZ ;  /* 0x000030ff01007387 */ /* 0x0001e40000100800 */
.L_x_114:
[----:B------:R-:W2:Y:S01]  /*7340*/  LDL R4, [R1+0x24] ;  /* 0x0000240001047983 */ /* 0x000ea20000100800 */
[----:B0-----:R-:W0:Y:S01]  /*7350*/  LDC R0, c[0x0][0xc38] ;  /* 0x00030e00ff007b82 */ /* 0x001e220000000800 */
[----:B------:R-:W-:Y:S05]  /*7360*/  YIELD ;  /* 0x0000000000007946 */ /* 0x000fea0003800000 */
[----:B------:R-:W-:Y:S02]  /*7370*/  ULDC.64 UR4, c[0x0][0x418] ;  /* 0x0001060000047ab9 */ /* 0x000fe40000000a00 */
[----:B-1----:R-:W1:Y:S01]  /*7380*/  LDC R17, c[0x0][0xc44] ;  /* 0x00031100ff117b82 */ /* 0x002e620000000800 */
[----:B------:R-:W-:-:S03]  /*7390*/  UISETP.NE.U32.AND UP0, UPT, UR4, URZ, UPT ;  /* 0x0000003f0400728c */ /* 0x000fc6000bf05070 */
[----:B------:R-:W-:Y:S01]  /*73a0*/  ULDC UR4, c[0x0][0x424] ;  /* 0x0001090000047ab9 */ /* 0x000fe20000000800 */
[----:B------:R-:W-:Y:S02]  /*73b0*/  UISETP.NE.AND.EX UP0, UPT, UR5, URZ, UPT, UP0 ;  /* 0x0000003f0500728c */ /* 0x000fe4000bf05300 */
[----:B------:R-:W-:Y:S02]  /*73c0*/  UIADD3 UR5, UR36, 0x1c400, URZ ;  /* 0x0001c40024057890 */ /* 0x000fe4000fffe03f */
[----:B------:R-:W-:Y:S02]  /*73d0*/  USEL UR4, UR4, 0x1, UP0 ;  /* 0x0000000104047887 */ /* 0x000fe40008000000 */
[----:B------:R-:W-:Y:S01]  /*73e0*/  ULOP3.LUT UP0, URZ, UR5, 0x3ff, URZ, 0xc0, !UPT ;  /* 0x000003ff053f7892 */ /* 0x000fe2000f80c03f */
[----:B0-----:R-:W-:Y:S02]  /*73f0*/  ISETP.NE.AND P0, PT, R0, 0x1, PT ;  /* 0x000000010000780c */ /* 0x001fe40003f05270 */
[----:B-1----:R-:W-:-:S11]  /*7400*/  ISETP.NE.AND P1, PT, R17, 0x1, PT ;  /* 0x000000011100780c */ /* 0x002fd60003f25270 */
[----:B------:R-:W2:Y:S08]  /*7410*/  @P0 LDC R0, c[0x0][0xc3c] ;  /* 0x00030f00ff000b82 */ /* 0x000eb00000000800 */
[----:B------:R-:W0:Y:S08]  /*7420*/  @P0 LDC R5, c[0x0][0xc40] ;  /* 0x00031000ff050b82 */ /* 0x000e300000000800 */
[----:B------:R-:W1:Y:S01]  /*7430*/  @P1 LDC.64 R2, c[0x0][0xc48] ;  /* 0x00031200ff021b82 */ /* 0x000e620000000a00 */
[----:B--2---:R-:W-:-:S05]  /*7440*/  @P0 IMAD.HI.U32 R0, R4, R0, RZ ;  /* 0x0000000004000227 */ /* 0x004fca00078e00ff */
[----:B0-----:R-:W-:Y:S02]  /*7450*/  @P0 SHF.R.U32.HI R4, RZ, R5, R0 ;  /* 0x00000005ff040219 */ /* 0x001fe40000011600 */
[----:B------:R-:W0:Y:S01]  /*7460*/  LDC R0, c[0x0][0x2f0] ;  /* 0x0000bc00ff007b82 */ /* 0x000e220000000800 */
[----:B------:R-:W-:Y:S02]  /*7470*/  PLOP3.LUT P0, PT, PT, PT, UP0, 0x80, 0x0 ;  /* 0x000000000000781c */ /* 0x000fe40003f0f008 */
[----:B-1----:R-:W-:Y:S01]  /*7480*/  @P1 IMAD.HI.U32 R2, R4, R2, RZ ;  /* 0x0000000204021227 */ /* 0x002fe200078e00ff */
[----:B------:R1:W-:Y:S03]  /*7490*/  STL [R1+0x1c], R4 ;  /* 0x00001c0401007387 */ /* 0x0003e60000100800 */
[----:B------:R-:W-:Y:S01]  /*74a0*/  IMAD.MOV.U32 R19, RZ, RZ, R4 ;  /* 0x000000ffff137224 */ /* 0x000fe200078e0004 */
[----:B------:R-:W-:-:S05]  /*74b0*/  @P1 SHF.R.U32.HI R19, RZ, R3, R2 ;  /* 0x00000003ff131219 */ /* 0x000fca0000011602 */
[----:B------:R1:W-:Y:S01]  /*74c0*/  STL [R1+0x10], R19 ;  /* 0x0000101301007387 */ /* 0x0003e20000100800 */
[----:B0-----:R-:W-:Y:S02]  /*74d0*/  IMAD R6, R0, UR4, RZ ;  /* 0x0000000400067c24 */ /* 0x001fe4000f8e02ff */
[----:B------:R-:W-:Y:S02]  /*74e0*/  IMAD.MOV R0, RZ, RZ, -R19 ;  /* 0x000000ffff007224 */ /* 0x000fe400078e0a13 */
[----:B------:R-:W-:Y:S01]  /*74f0*/  VIADD R2, R6, 0x5f ;  /* 0x0000005f06027836 */ /* 0x000fe20000000000 */
[----:B------:R1:W-:Y:S01]  /*7500*/  STL [R1+0x2c], R6 ;  /* 0x00002c0601007387 */ /* 0x0003e20000100800 */
[----:B------:R-:W-:Y:S02]  /*7510*/  IMAD R17, R17, R0, R4 ;  /* 0x0000000011117224 */ /* 0x000fe400078e0204 */
[----:B------:R-:W-:-:S05]  /*7520*/  IMAD.HI R2, R2, 0x2aaaaaab, RZ ;  /* 0x2aaaaaab02027827 */ /* 0x000fca00078e02ff */
[----:B------:R-:W-:-:S04]  /*7530*/  SHF.R.U32.HI R3, RZ, 0x1f, R2 ;  /* 0x0000001fff037819 */ /* 0x000fc80000011602 */
[----:B------:R-:W-:-:S05]  /*7540*/  LEA.HI.SX32 R0, R2, R3, 0x1c ;  /* 0x0000000302007211 */ /* 0x000fca00078fe2ff */
[----:B------:R1:W-:Y:S01]  /*7550*/  STL [R1+0x20], R0 ;  /* 0x0000200001007387 */ /* 0x0003e20000100800 */
[----:B------:R-:W-:Y:S05]  /*7560*/  @!P0 BRA `(.L_x_39) ;  /* 0x0000000000408947 */ /* 0x000fea0003800000 */
[----:B------:R-:W-:Y:S01]  /*7570*/  MOV R2, 0x0 ;  /* 0x0000000000027802 */ /* 0x000fe20000000f00 */
[----:B------:R-:W-:Y:S01]  /*7580*/  ULDC.64 UR6, c[0x4][0x98] ;  /* 0x0100260000067ab9 */ /* 0x000fe20000000a00 */
[----:B------:R-:W-:Y:S01]  /*7590*/  ULDC.64 UR8, c[0x4][0xa0] ;  /* 0x0100280000087ab9 */ /* 0x000fe20000000a00 */
[----:B------:R-:W-:Y:S01]  /*75a0*/  ULDC.64 UR4, c[0x4][0x8] ;  /* 0x0100020000047ab9 */ /* 0x000fe20000000a00 */
[----:B-1----:R-:W-:Y:S02]  /*75b0*/  IMAD.U32 R4, RZ, RZ, UR6 ;  /* 0x00000006ff047e24 */ /* 0x002fe4000f8e00ff */
[----:B------:R-:W0:Y:S01]  /*75c0*/  LDC.64 R2, c[0x4][R2] ;  /* 0x0100000002027b82 */ /* 0x000e220000000a00 */
[----:B------:R-:W-:Y:S02]  /*75d0*/  IMAD.U32 R5, RZ, RZ, UR7 ;  /* 0x00000007ff057e24 */ /* 0x000fe4000f8e00ff */
[----:B------:R-:W-:Y:S02]  /*75e0*/  IMAD.U32 R6, RZ, RZ, UR8 ;  /* 0x00000008ff067e24 */ /* 0x000fe4000f8e00ff */
[----:B------:R-:W-:-:S02]  /*75f0*/  IMAD.U32 R7, RZ, RZ, UR9 ;  /* 0x00000009ff077e24 */ /* 0x000fc4000f8e00ff */
[----:B------:R-:W-:Y:S02]  /*7600*/  IMAD.U32 R10, RZ, RZ, UR4 ;  /* 0x00000004ff0a7e24 */ /* 0x000fe4000f8e00ff */
[----:B------:R-:W-:Y:S02]  /*7610*/  IMAD.U32 R11, RZ, RZ, UR5 ;  /* 0x00000005ff0b7e24 */ /* 0x000fe4000f8e00ff */
[----:B------:R-:W-:Y:S02]  /*7620*/  IMAD.MOV.U32 R8, RZ, RZ, 0x70 ;  /* 0x00000070ff087424 */ /* 0x000fe400078e00ff */
[----:B------:R-:W-:Y:S02]  /*7630*/  IMAD.MOV.U32 R12, RZ, RZ, 0x1 ;  /* 0x00000001ff0c7424 */ /* 0x000fe400078e00ff */
[----:B------:R-:W-:-:S07]  /*7640*/  IMAD.MOV.U32 R13, RZ, RZ, RZ ;  /* 0x000000ffff0d7224 */ /* 0x000fce00078e00ff */
[----:B------:R-:W-:-:S07]  /*7650*/  LEPC R20, `(.L_x_39) ;  /* 0x000000001014794e */ /* 0x000fce0000000000 */
[----:B0-----:R-:W-:Y:S05]  /*7660*/  CALL.ABS.NOINC R2 ;  /* 0x0000000002007343 */ /* 0x001fea0003c00000 */
.L_x_39:
[----:B------:R-:W-:-:S04]  /*7670*/  UIADD3 UR4, UR36, 0x400, URZ ;  /* 0x0000040024047890 */ /* 0x000fc8000fffe03f */
[----:B------:R-:W-:-:S06]  /*7680*/  ULOP3.LUT UP0, URZ, UR4, 0x3ff, URZ, 0xc0, !UPT ;  /* 0x000003ff043f7892 */ /* 0x000fcc000f80c03f */
[----:B------:R-:W-:-:S13]  /*7690*/  PLOP3.LUT P0, PT, PT, PT, UP0, 0x80, 0x0 ;  /* 0x000000000000781c */ /* 0x000fda0003f0f008 */
[----:B------:R-:W-:Y:S05]  /*76a0*/  @!P0 BRA `(.L_x_40) ;  /* 0x00000000007c8947 */ /* 0x000fea0003800000 */
[----:B------:R-:W-:Y:S01]  /*76b0*/  MOV R16, 0x0 ;  /* 0x0000000000107802 */ /* 0x000fe20000000f00 */
[----:B------:R-:W-:Y:S01]  /*76c0*/  ULDC.64 UR6, c[0x4][0x98] ;  /* 0x0100260000067ab9 */ /* 0x000fe20000000a00 */
[----:B------:R-:W-:Y:S01]  /*76d0*/  ULDC.64 UR8, c[0x4][0xa0] ;  /* 0x0100280000087ab9 */ /* 0x000fe20000000a00 */
[----:B------:R-:W-:Y:S01]  /*76e0*/  ULDC.64 UR4, c[0x4][0x10] ;  /* 0x0100040000047ab9 */ /* 0x000fe20000000a00 */
[----:B------:R0:W2:Y:S01]  /*76f0*/  LDC.64 R2, c[0x4][R16] ;  /* 0x0100000010027b82 */ /* 0x0000a20000000a00 */
[----:B-1----:R-:W-:Y:S02]  /*7700*/  IMAD.U32 R4, RZ, RZ, UR6 ;  /* 0x00000006ff047e24 */ /* 0x002fe4000f8e00ff */
[----:B------:R-:W-:Y:S02]  /*7710*/  IMAD.U32 R5, RZ, RZ, UR7 ;  /* 0x00000007ff057e24 */ /* 0x000fe4000f8e00ff */
[----:B------:R-:W-:Y:S02]  /*7720*/  IMAD.U32 R6, RZ, RZ, UR8 ;  /* 0x00000008ff067e24 */ /* 0x000fe4000f8e00ff */
[----:B------:R-:W-:-:S02]  /*7730*/  IMAD.U32 R7, RZ, RZ, UR9 ;  /* 0x00000009ff077e24 */ /* 0x000fc4000f8e00ff */
[----:B------:R-:W-:Y:S02]  /*7740*/  IMAD.U32 R10, RZ, RZ, UR4 ;  /* 0x00000004ff0a7e24 */ /* 0x000fe4000f8e00ff */
[----:B------:R-:W-:Y:S02]  /*7750*/  IMAD.U32 R11, RZ, RZ, UR5 ;  /* 0x00000005ff0b7e24 */ /* 0x000fe4000f8e00ff */
[----:B------:R-:W-:Y:S02]  /*7760*/  IMAD.MOV.U32 R8, RZ, RZ, 0x70 ;  /* 0x00000070ff087424 */ /* 0x000fe400078e00ff */
[----:B------:R-:W-:Y:S02]  /*7770*/  IMAD.MOV.U32 R12, RZ, RZ, 0x1 ;  /* 0x00000001ff0c7424 */ /* 0x000fe400078e00ff */
[----:B0-----:R-:W-:-:S07]  /*7780*/  IMAD.MOV.U32 R13, RZ, RZ, RZ ;  /* 0x000000ffff0d7224 */ /* 0x001fce00078e00ff */
[----:B------:R-:W-:-:S07]  /*7790*/  LEPC R20, `(.L_x_41) ;  /* 0x000000001014794e */ /* 0x000fce0000000000 */
[----:B--2---:R-:W-:Y:S05]  /*77a0*/  CALL.ABS.NOINC R2 ;  /* 0x0000000002007343 */ /* 0x004fea0003c00000 */
.L_x_41:
[----:B------:R0:W1:Y:S01]  /*77b0*/  LDC.64 R2, c[0x4][R16] ;  /* 0x0100000010027b82 */ /* 0x0000620000000a00 */
[----:B------:R-:W-:Y:S01]  /*77c0*/  ULDC.64 UR6, c[0x4][0x98] ;  /* 0x0100260000067ab9 */ /* 0x000fe20000000a00 */
[----:B------:R-:W-:Y:S01]  /*77d0*/  ULDC.64 UR8, c[0x4][0xa0] ;  /* 0x0100280000087ab9 */ /* 0x000fe20000000a00 */
[----:B------:R-:W-:Y:S01]  /*77e0*/  ULDC.64 UR4, c[0x4][0x18] ;  /* 0x0100060000047ab9 */ /* 0x000fe20000000a00 */
[----:B------:R-:W-:Y:S02]  /*77f0*/  IMAD.U32 R4, RZ, RZ, UR6 ;  /* 0x00000006ff047e24 */ /* 0x000fe4000f8e00ff */
        /* <DEDUP_REMOVED lines=9> */
[----:B-1----:R-:W-:Y:S05]  /*7890*/  CALL.ABS.NOINC R2 ;  /* 0x0000000002007343 */ /* 0x002fea0003c00000 */
.L_x_40:
[----:B------:R-:W-:Y:S01]  /*78a0*/  ULDC.64 UR4, c[0x0][0x9f8] ;  /* 0x00027e0000047ab9 */ /* 0x000fe20000000a00 */
[----:B------:R-:W2:Y:S01]  /*78b0*/  LDL R16, [R1+0x20] ;  /* 0x0000200001107983 */ /* 0x000ea20000100800 */
[----:B------:R-:W-:-:S04]  /*78c0*/  ISETP.NE.U32.AND P0, PT, RZ, UR4, PT ;  /* 0x00000004ff007c0c */ /* 0x000fc8000bf05070 */
[----:B------:R-:W-:-:S13]  /*78d0*/  ISETP.NE.AND.EX P0, PT, RZ, UR5, PT, P0 ;  /* 0x00000005ff007c0c */ /* 0x000fda000bf05300 */
[----:B------:R-:W0:Y:S02]  /*78e0*/  @P0 LDC.64 R2, c[0x0][0x9f8] ;  /* 0x00027e00ff020b82 */ /* 0x000e240000000a00 */
[----:B0-----:R-:W-:-:S05]  /*78f0*/  @P0 IMAD.WIDE R2, R19, 0x4, R2 ;  /* 0x0000000413020825 */ /* 0x001fca00078e0202 */
[----:B-1----:R0:W3:Y:S01]  /*7900*/  @P0 LDG.E R19, desc[UR42][R2.64] ;  /* 0x0000002a02130981 */ /* 0x0020e2000c1e1900 */
[----:B------:R-:W-:Y:S01]  /*7910*/  UMOV UR4, 0xffffffff ;  /* 0xffffffff00047882 */ /* 0x000fe20000000000 */
[----:B0-----:R-:W0:Y:S02]  /*7920*/  LDC.64 R2, c[0x0][0x418] ;  /* 0x00010600ff027b82 */ /* 0x001e240000000a00 */
[----:B0-----:R-:W-:-:S04]  /*7930*/  ISETP.NE.U32.AND P0, PT, R2, RZ, PT ;  /* 0x000000ff0200720c */ /* 0x001fc80003f05070 */
[----:B------:R-:W-:-:S04]  /*7940*/  ISETP.NE.AND.EX P1, PT, R3, RZ, PT, P0 ;  /* 0x000000ff0300720c */ /* 0x000fc80003f25300 */
[----:B------:R-:W-:Y:S01]  /*7950*/  P2R R0, PR, RZ, 0x2 ;  /* 0x00000002ff007803 */ /* 0x000fe20000000000 */
[----:B--2---:R-:W-:-:S05]  /*7960*/  VIADD R8, R16, 0xffffffff ;  /* 0xffffffff10087836 */ /* 0x004fca0000000000 */
[----:B------:R0:W-:Y:S04]  /*7970*/  STL [R1+0x18], R8 ;  /* 0x0000180801007387 */ /* 0x0001e80000100800 */
[----:B------:R0:W-:Y:S01]  /*7980*/  STL [R1+0xc], R0 ;  /* 0x00000c0001007387 */ /* 0x0001e20000100800 */
[----:B---3--:R-:W-:Y:S02]  /*7990*/  SHF.R.S32.HI R7, RZ, 0x1f, R19 ;  /* 0x0000001fff077819 */ /* 0x008fe40000011413 */
[----:B------:R-:W-:-:S03]  /*79a0*/  SEL R16, R19, RZ, !P1 ;  /* 0x000000ff13107207 */ /* 0x000fc60004800000 */
[----:B------:R0:W-:Y:S01]  /*79b0*/  STL [R1+0x4], R7 ;  /* 0x0000040701007387 */ /* 0x0001e20000100800 */
[----:B------:R-:W-:Y:S05]  /*79c0*/  BRA.DIV UR4, `(.L_x_42) ;  /* 0x0000003a04887947 */ /* 0x000fea000b800000 */
[----:B0-----:R-:W0:Y:S02]  /*79d0*/  S2R R0, SR_TID.X ;  /* 0x0000000000007919 */ /* 0x001e240000002100 */
[----:B0-----:R-:W-:-:S04]  /*79e0*/  SHF.R.U32.HI R0, RZ, 0x5, R0 ;  /* 0x00000005ff007819 */ /* 0x001fc80000011600 */
[----:B------:R-:W-:-:S05]  /*79f0*/  LOP3.LUT R0, R0, 0x3, RZ, 0xc0, !PT ;  /* 0x0000000300007812 */ /* 0x000fca00078ec0ff */
[----:B------:R0:W1:Y:S02]  /*7a00*/  SHFL.IDX PT, R14, R0, RZ, 0x1f ;  /* 0x00001fff000e7589 */ /* 0x00006400000e0000 */
.L_x_130:
[----:B------:R-:W-:Y:S02]  /*7a10*/  PLOP3.LUT P2, PT, PT, PT, PT, 0x8, 0x0 ;  /* 0x000000000000781c */ /* 0x000fe40003f4e170 */
[----:B-1----:R-:W-:Y:S02]  /*7a20*/  ISETP.NE.AND P0, PT, R14, RZ, PT ;  /* 0x000000ff0e00720c */ /* 0x002fe40003f05270 */
[----:B0-----:R-:W-:-:S05]  /*7a30*/  P2R R0, PR, RZ, 0x4 ;  /* 0x00000004ff007803 */ /* 0x001fca0000000000 */
[----:B------:R0:W-:Y:S06]  /*7a40*/  STL [R1+0x8], R0 ;  /* 0x0000080001007387 */ /* 0x0001ec0000100800 */
[----:B------:R-:W-:Y:S05]  /*7a50*/  @P0 BRA `(.L_x_43) ;  /* 0x0000000000f80947 */ /* 0x000fea0003800000 */
[----:B------:R-:W-:-:S03]  /*7a60*/  UMOV UR4, 0xffffffff ;  /* 0xffffffff00047882 */ /* 0x000fc60000000000 */
[----:B------:R-:W-:Y:S05]  /*7a70*/  BRA.DIV UR4, `(.L_x_44) ;  /* 0x0000003a04907947 */ /* 0x000fea000b800000 */
[----:B------:R-:W-:-:S13]  /*7a80*/  ELECT P6, URZ, PT ;  /* 0x00000000003f782f */ /* 0x000fda00038c0000 */
.L_x_133:
[----:B------:R-:W-:Y:S05]  /*7a90*/  @!P6 BRA `(.L_x_43) ;  /* 0x0000000000e8e947 */ /* 0x000fea0003800000 */
[----:B------:R1:W-:Y:S01]  /*7aa0*/  STL [R1+0x28], R8 ;  /* 0x0000280801007387 */ /* 0x0003e20000100800 */
[----:B------:R-:W-:Y:S01]  /*7ab0*/  IMAD.MOV.U32 R16, RZ, RZ, R19 ;  /* 0x000000ffff107224 */ /* 0x000fe200078e0013 */
[----:B------:R-:W-:Y:S06]  /*7ac0*/  @!P1 BRA `(.L_x_45) ;  /* 0x00000000004c9947 */ /* 0x000fec0003800000 */
[----:B------:R-:W2:Y:S01]  /*7ad0*/  LDC R6, c[0x0][0x43c] ;  /* 0x00010f00ff067b82 */ /* 0x000ea20000000800 */
[----:B0-----:R-:W-:Y:S01]  /*7ae0*/  IMAD.MOV.U32 R0, RZ, RZ, R8 ;  /* 0x000000ffff007224 */ /* 0x001fe200078e0008 */
[----:B------:R-:W-:Y:S01]  /*7af0*/  ULDC.64 UR4, c[0x0][0x428] ;  /* 0x00010a0000047ab9 */ /* 0x000fe20000000a00 */
[----:B--2---:R-:W-:-:S13]  /*7b00*/  ISETP.NE.AND P0, PT, R6, 0x1, PT ;  /* 0x000000010600780c */ /* 0x004fda0003f05270 */
[----:B------:R-:W0:Y:S02]  /*7b10*/  @P0 LDC.64 R4, c[0x0][0x440] ;  /* 0x00011000ff040b82 */ /* 0x000e240000000a00 */
[----:B0-----:R-:W-:-:S05]  /*7b20*/  @P0 IMAD.HI.U32 R4, R8, R4, RZ ;  /* 0x0000000408040227 */ /* 0x001fca00078e00ff */
[----:B------:R-:W-:-:S04]  /*7b30*/  @P0 SHF.R.U32.HI R0, RZ, R5, R4 ;  /* 0x00000005ff000219 */ /* 0x000fc80000011604 */
[--C-:B------:R-:W-:Y:S01]  /*7b40*/  SHF.R.S32.HI R5, RZ, 0x1f, R0.reuse ;  /* 0x0000001fff057819 */ /* 0x100fe20000011400 */
[----:B------:R-:W-:-:S04]  /*7b50*/  IMAD.MOV R4, RZ, RZ, -R0 ;  /* 0x000000ffff047224 */ /* 0x000fc800078e0a00 */
[----:B------:R-:W-:Y:S02]  /*7b60*/  IMAD R6, R6, R4, R8 ;  /* 0x0000000406067224 */ /* 0x000fe400078e0208 */
[----:B------:R-:W-:-:S03]  /*7b70*/  IMAD.MOV.U32 R4, RZ, RZ, R0 ;  /* 0x000000ffff047224 */ /* 0x000fc600078e0000 */
[----:B------:R0:W-:Y:S01]  /*7b80*/  STL [R1+0x28], R6 ;  /* 0x0000280601007387 */ /* 0x0001e20000100800 */
[----:B------:R-:W-:-:S03]  /*7b90*/  IMAD.WIDE.U32 R4, R19, UR4, R4 ;  /* 0x0000000413047c25 */ /* 0x000fc6000f8e0004 */
[----:B------:R-:W-:Y:S01]  /*7ba0*/  LEA R2, P0, R4, R2, 0x2 ;  /* 0x0000000204027211 */ /* 0x000fe200078010ff */
[----:B0-----:R-:W-:-:S04]  /*7bb0*/  IMAD R6, R7, UR4, RZ ;  /* 0x0000000407067c24 */ /* 0x001fc8000f8e02ff */
[----:B------:R-:W-:-:S04]  /*7bc0*/  IMAD R0, R19, UR5, R6 ;  /* 0x0000000513007c24 */ /* 0x000fc8000f8e0206 */
[----:B------:R-:W-:-:S05]  /*7bd0*/  IMAD.IADD R0, R5, 0x1, R0 ;  /* 0x0000000105007824 */ /* 0x000fca00078e0200 */
[----:B------:R-:W-:-:S05]  /*7be0*/  LEA.HI.X R3, R4, R3, R0, 0x2, P0 ;  /* 0x0000000304037211 */ /* 0x000fca00000f1400 */
[----:B------:R2:W5:Y:S02]  /*7bf0*/  LDG.E R16, desc[UR42][R2.64] ;  /* 0x0000002a02107981 */ /* 0x000564000c1e1900 */
.L_x_45:
[----:B--2---:R-:W2:Y:S01]  /*7c00*/  LDL R2, [R1] ;  /* 0x0000000001027983 */ /* 0x004ea20000100800 */
[----:B0-----:R-:W-:Y:S02]  /*7c10*/  LEA R0, R18, UR36, 0x3 ;  /* 0x0000002412007c11 */ /* 0x001fe4000f8e18ff */
[----:B--2---:R-:W-:-:S04]  /*7c20*/  SHF.L.U32 R2, R2, 0x1f, RZ ;  /* 0x0000001f02027819 */ /* 0x004fc800000006ff */
[----:B------:R-:W0:Y:S02]  /*7c30*/  SYNCS.PHASECHK.TRANS64.TRYWAIT P0, [R0+URZ+0x22840], R2 ;  /* 0x02284002000075a7 */ /* 0x000e24000800017f */
[----:B0-----:R-:W-:Y:S05]  /*7c40*/  @!P0 BRA `(.L_x_46) ;  /* 0x00000038003c8947 */ /* 0x001fea0003800000 */
.L_x_134:
[----:B------:R-:W2:Y:S02]  /*7c50*/  S2R R3, SR_TID.X ;  /* 0x0000000000037919 */ /* 0x000ea40000002100 */
[----:B--2---:R-:W-:-:S04]  /*7c60*/  LOP3.LUT R3, R3, 0x7f, RZ, 0xc0, !PT ;  /* 0x0000007f03037812 */ /* 0x004fc800078ec0ff */
[----:B------:R-:W-:-:S13]  /*7c70*/  ISETP.NE.AND P0, PT, R3, RZ, PT ;  /* 0x000000ff0300720c */ /* 0x000fda0003f05270 */
[----:B------:R-:W-:Y:S05]  /*7c80*/  @P0 BRA `(.L_x_47) ;  /* 0x00000000001c0947 */ /* 0x000fea0003800000 */
[----:B------:R-:W2:Y:S01]  /*7c90*/  S2R R3, SR_TID.X ;  /* 0x0000000000037919 */ /* 0x000ea20000002100 */
[----:B0-----:R-:W-:-:S04]  /*7ca0*/  IMAD.MOV.U32 R2, RZ, RZ, 0x3000 ;  /* 0x00003000ff027424 */ /* 0x001fc800078e00ff */
[----:B------:R3:W-:Y:S01]  /*7cb0*/  SYNCS.ARRIVE.TRANS64 RZ, [R0+URZ+0x22830], R2 ;  /* 0x0228300200ff79a7 */ /* 0x0007e2000800003f */
[----:B--2---:R-:W-:-:S04]  /*7cc0*/  LOP3.LUT R3, R3, 0x1f, RZ, 0xc0, !PT ;  /* 0x0000001f03037812 */ /* 0x004fc800078ec0ff */
[----:B------:R-:W-:-:S13]  /*7cd0*/  ISETP.NE.AND P0, PT, R3, RZ, PT ;  /* 0x000000ff0300720c */ /* 0x000fda0003f05270 */
[----:B---3--:R-:W-:Y:S05]  /*7ce0*/  @!P0 BRA `(.L_x_47) ;  /* 0x0000000000048947 */ /* 0x008fea0003800000 */
[----:B------:R-:W-:Y:S01]  /*7cf0*/  BPT.TRAP 0x1 ;  /* 0x000000040000795c */ /* 0x000fe20000300000 */
.L_x_47:
[----:B0-----:R-:W2:Y:S01]  /*7d00*/  LDL R2, [R1+0x28] ;  /* 0x0000280001027983 */ /* 0x001ea20000100800 */
[----:B------:R-:W-:Y:S01]  /*7d10*/  R2UR UR8, R18 ;  /* 0x00000000120872ca */ /* 0x000fe200000e0000 */
[----:B------:R-:W-:Y:S01]  /*7d20*/  UIADD3 UR4, UP0, UR40, 0x370, URZ ;  /* 0x0000037028047890 */ /* 0x000fe2000ff1e03f */
[----:B------:R-:W-:Y:S01]  /*7d30*/  R2UR UR9, R0 ;  /* 0x00000000000972ca */ /* 0x000fe200000e0000 */
[----:B------:R-:W-:Y:S01]  /*7d40*/  UMOV UR6, 0x0 ;  /* 0x0000000000067882 */ /* 0x000fe20000000000 */
[----:B------:R-:W-:Y:S01]  /*7d50*/  R2UR UR12, R17 ;  /* 0x00000000110c72ca */ /* 0x000fe200000e0000 */
[----:B------:R-:W-:Y:S01]  /*7d60*/  UIADD3.X UR5, URZ, UR41, URZ, UP0, !UPT ;  /* 0x000000293f057290 */ /* 0x000fe200087fe43f */
[----:B-----5:R-:W-:Y:S01]  /*7d70*/  R2UR UR13, R16 ;  /* 0x00000000100d72ca */ /* 0x020fe200000e0000 */
[----:B------:R-:W-:Y:S01]  /*7d80*/  UMOV UR7, 0x14f00000 ;  /* 0x14f0000000077882 */ /* 0x000fe20000000000 */
[----:B------:R-:W-:Y:S01]  /*7d90*/  PLOP3.LUT P0, PT, PT, PT, PT, 0x80, 0x0 ;  /* 0x000000000000781c */ /* 0x000fe20003f0f070 */
[----:B------:R-:W-:-:S03]  /*7da0*/  UMOV UR10, URZ ;  /* 0x0000003f000a7c82 */ /* 0x000fc60008000000 */
[----:B------:R-:W-:Y:S01]  /*7db0*/  P2R R0, PR, RZ, 0x1 ;  /* 0x00000001ff007803 */ /* 0x000fe20000000000 */
[----:B------:R-:W-:Y:S02]  /*7dc0*/  UIMAD UR8, UR8, 0x3000, UR36 ;  /* 0x00003000080878a4 */ /* 0x000fe4000f8e0224 */
[----:B------:R-:W-:Y:S02]  /*7dd0*/  UIADD3 UR9, UR9, 0x22830, URZ ;  /* 0x0002283009097890 */ /* 0x000fe4000fffe03f */
[----:B------:R-:W-:Y:S01]  /*7de0*/  UIADD3 UR8, UR8, 0x1c400, URZ ;  /* 0x0001c40008087890 */ /* 0x000fe2000fffe03f */
[----:B------:R3:W-:Y:S01]  /*7df0*/  STL [R1+0x8], R0 ;  /* 0x0000080001007387 */ /* 0x0007e20000100800 */
[----:B--2---:R-:W-:-:S13]  /*7e00*/  R2UR UR11, R2 ;  /* 0x00000000020b72ca */ /* 0x004fda00000e0000 */
[----:B------:R-:W-:-:S09]  /*7e10*/  UIMAD UR11, UR11, 0x60, URZ ;  /* 0x000000600b0b78a4 */ /* 0x000fd2000f8e023f */
[----:B------:R3:W-:Y:S02]  /*7e20*/  UTMALDG.4D [UR8], [UR4], desc[UR6] ;  /* 0x00000608040075b4 */ /* 0x0007e40008019000 */
[----:B---3--:R-:W-:Y:S01]  /*7e30*/  NOP ;  /* 0x0000000000007918 */ /* 0x008fe20000000000 */
.L_x_43:
[----:B------:R-:W-:Y:S05]  /*7e40*/  WARPSYNC.ALL ;  /* 0x0000000000007948 */ /* 0x000fea0003800000 */
[----:B------:R-:W-:Y:S01]  /*7e50*/  UIADD3 UR4, UR36, 0x18400, URZ ;  /* 0x0001840024047890 */ /* 0x000fe2000fffe03f */
[----:B------:R-:W-:Y:S03]  /*7e60*/  BAR.SYNC.DEFER_BLOCKING 0x8, 0x180 ;  /* 0x0206000000007b1d */ /* 0x000fe60000010000 */
[----:B------:R-:W-:-:S06]  /*7e70*/  ULOP3.LUT UP0, URZ, UR4, 0x3ff, URZ, 0xc0, !UPT ;  /* 0x000003ff043f7892 */ /* 0x000fcc000f80c03f */
[----:B------:R-:W-:-:S13]  /*7e80*/  PLOP3.LUT P0, PT, PT, PT, UP0, 0x80, 0x0 ;  /* 0x000000000000781c */ /* 0x000fda0003f0f008 */
[----:B------:R-:W-:Y:S05]  /*7e90*/  @!P0 BRA `(.L_x_48) ;  /* 0x0000000000408947 */ /* 0x000fea0003800000 */
[----:B------:R-:W-:Y:S01]  /*7ea0*/  MOV R2, 0x0 ;  /* 0x0000000000027802 */ /* 0x000fe20000000f00 */
[----:B------:R-:W-:Y:S01]  /*7eb0*/  ULDC.64 UR6, c[0x4][0x98] ;  /* 0x0100260000067ab9 */ /* 0x000fe20000000a00 */
[----:B------:R-:W-:Y:S01]  /*7ec0*/  ULDC.64 UR8, c[0x4][0xa0] ;  /* 0x0100280000087ab9 */ /* 0x000fe20000000a00 */
[----:B------:R-:W-:Y:S01]  /*7ed0*/  ULDC.64 UR4, c[0x4][0x20] ;  /* 0x0100080000047ab9 */ /* 0x000fe20000000a00 */
[----:B------:R-:W-:Y:S02]  /*7ee0*/  IMAD.U32 R4, RZ, RZ, UR6 ;  /* 0x00000006ff047e24 */ /* 0x000fe4000f8e00ff */
[----:B------:R-:W2:Y:S01]  /*7ef0*/  LDC.64 R2, c[0x4][R2] ;  /* 0x0100000002027b82 */ /* 0x000ea20000000a00 */
[----:B------:R-:W-:Y:S02]  /*7f00*/  IMAD.U32 R5, RZ, RZ, UR7 ;  /* 0x00000007ff057e24 */ /* 0x000fe4000f8e00ff */
[----:B------:R-:W-:Y:S02]  /*7f10*/  IMAD.U32 R6, RZ, RZ, UR8 ;  /* 0x00000008ff067e24 */ /* 0x000fe4000f8e00ff */
[----:B------:R-:W-:-:S02]  /*7f20*/  IMAD.U32 R7, RZ, RZ, UR9 ;  /* 0x00000009ff077e24 */ /* 0x000fc4000f8e00ff */
[----:B------:R-:W-:Y:S02]  /*7f30*/  IMAD.U32 R10, RZ, RZ, UR4 ;  /* 0x00000004ff0a7e24 */ /* 0x000fe4000f8e00ff */
[----:B------:R-:W-:Y:S02]  /*7f40*/  IMAD.U32 R11, RZ, RZ, UR5 ;  /* 0x00000005ff0b7e24 */ /* 0x000fe4000f8e00ff */
[----:B-1----:R-:W-:Y:S02]  /*7f50*/  IMAD.MOV.U32 R8, RZ, RZ, 0x70 ;  /* 0x00000070ff087424 */ /* 0x002fe400078e00ff */
[----:B------:R-:W-:Y:S02]  /*7f60*/  IMAD.MOV.U32 R12, RZ, RZ, 0x1 ;  /* 0x00000001ff0c7424 */ /* 0x000fe400078e00ff */
[----:B------:R-:W-:-:S07]  /*7f70*/  IMAD.MOV.U32 R13, RZ, RZ, RZ ;  /* 0x000000ffff0d7224 */ /* 0x000fce00078e00ff */
[----:B------:R-:W-:-:S07]  /*7f80*/  LEPC R20, `(.L_x_48) ;  /* 0x000000001014794e */ /* 0x000fce0000000000 */
[----:B0-2---:R-:W-:Y:S05]  /*7f90*/  CALL.ABS.NOINC R2 ;  /* 0x0000000002007343 */ /* 0x005fea0003c00000 */
.L_x_48:
[----:B------:R-:W2:Y:S01]  /*7fa0*/  LDL.LU R5, [R1+0x10] ;  /* 0x0000100001057983 */ /* 0x000ea20000300800 */
[----:B0-----:R-:W-:Y:S01]  /*7fb0*/  SHF.R.S32.HI R0, RZ, 0x1f, R17 ;  /* 0x0000001fff007819 */ /* 0x001fe20000011411 */
[----:B------:R-:W-:Y:S01]  /*7fc0*/  ULDC.64 UR4, c[0x0][0x2d8] ;  /* 0x0000b60000047ab9 */ /* 0x000fe20000000a00 */
[----:B-1----:R-:W0:Y:S01]  /*7fd0*/  LDC R8, c[0x0][0x448] ;  /* 0x00011200ff087b82 */ /* 0x002e220000000800 */
[----:B------:R-:W3:Y:S01]  /*7fe0*/  LDL.LU R7, [R1+0x1c] ;  /* 0x00001c0001077983 */ /* 0x000ee20000300800 */
[----:B------:R-:W-:Y:S01]  /*7ff0*/  ULDC UR6, c[0x0][0x2b8] ;  /* 0x0000ae0000067ab9 */ /* 0x000fe20000000800 */
[----:B------:R-:W-:Y:S02]  /*8000*/  IMAD R0, R0, UR4, RZ ;  /* 0x0000000400007c24 */ /* 0x000fe4000f8e02ff */
[C---:B------:R-:W-:Y:S01]  /*8010*/  IMAD.WIDE.U32 R2, R17.reuse, UR4, RZ ;  /* 0x0000000411027c25 */ /* 0x040fe2000f8e00ff */
[----:B------:R-:W4:Y:S03]  /*8020*/  LDL R4, [R1+0x24] ;  /* 0x0000240001047983 */ /* 0x000f260000100800 */
[----:B------:R-:W-:Y:S01]  /*8030*/  IMAD R0, R17, UR5, R0 ;  /* 0x0000000511007c24 */ /* 0x000fe2000f8e0200 */
[----:B------:R-:W-:-:S03]  /*8040*/  ULDC.64 UR4, c[0x0][0x2e0] ;  /* 0x0000b80000047ab9 */ /* 0x000fc60000000a00 */
[----:B------:R-:W-:Y:S01]  /*8050*/  IMAD.IADD R3, R3, 0x1, R0 ;  /* 0x0000000103037824 */ /* 0x000fe200078e0200 */
[----:B0-----:R-:W-:-:S13]  /*8060*/  ISETP.NE.AND P0, PT, R8, 0x1, PT ;  /* 0x000000010800780c */ /* 0x001fda0003f05270 */
[----:B------:R-:W0:Y:S01]  /*8070*/  @P0 LDC R6, c[0x0][0x44c] ;  /* 0x00011300ff060b82 */ /* 0x000e220000000800 */
[----:B--2---:R-:W-:Y:S01]  /*8080*/  SHF.R.S32.HI R0, RZ, 0x1f, R5 ;  /* 0x0000001fff007819 */ /* 0x004fe20000011405 */
[----:B------:R-:W-:-:S04]  /*8090*/  IMAD.WIDE.U32 R2, R5, UR4, R2 ;  /* 0x0000000405027c25 */ /* 0x000fc8000f8e0002 */
[----:B------:R-:W-:Y:S01]  /*80a0*/  IMAD R0, R0, UR4, RZ ;  /* 0x0000000400007c24 */ /* 0x000fe2000f8e02ff */
[----:B------:R-:W-:-:S03]  /*80b0*/  ULDC UR4, c[0x0][0xc38] ;  /* 0x00030e0000047ab9 */ /* 0x000fc60000000800 */
[----:B------:R-:W-:Y:S02]  /*80c0*/  IMAD R0, R5, UR5, R0 ;  /* 0x0000000505007c24 */ /* 0x000fe4000f8e0200 */
[----:B------:R-:W1:Y:S02]  /*80d0*/  S2R R5, SR_TID.X ;  /* 0x0000000000057919 */ /* 0x000e640000002100 */
[----:B------:R-:W-:Y:S02]  /*80e0*/  IMAD.IADD R3, R3, 0x1, R0 ;  /* 0x0000000103037824 */ /* 0x000fe400078e0200 */
[----:B---3--:R-:W-:Y:S02]  /*80f0*/  IMAD.MOV R0, RZ, RZ, -R7 ;  /* 0x000000ffff007224 */ /* 0x008fe400078e0a07 */
[----:B------:R-:W2:Y:S02]  /*8100*/  @P0 LDC R7, c[0x0][0x450] ;  /* 0x00011400ff070b82 */ /* 0x000ea40000000800 */
[----:B----4-:R-:W-:Y:S01]  /*8110*/  IMAD R0, R0, UR4, R4 ;  /* 0x0000000400007c24 */ /* 0x010fe2000f8e0204 */
[----:B------:R-:W3:Y:S01]  /*8120*/  S2R R10, SR_TID.X ;  /* 0x00000000000a7919 */ /* 0x000ee20000002100 */
[----:B------:R-:W-:-:S02]  /*8130*/  ULDC.64 UR4, c[0x0][0x2d0] ;  /* 0x0000b40000047ab9 */ /* 0x000fc40000000a00 */
[----:B------:R-:W-:Y:S01]  /*8140*/  IMAD.SHL.U32 R4, R0, 0x80, RZ ;  /* 0x0000008000047824 */ /* 0x000fe200078e00ff */
[----:B-1----:R-:W-:-:S04]  /*8150*/  LOP3.LUT R5, R5, 0x7f, RZ, 0xc0, !PT ;  /* 0x0000007f05057812 */ /* 0x002fc800078ec0ff */
[----:B------:R-:W-:Y:S02]  /*8160*/  SHF.R.U32.HI R9, RZ, 0x3, R5 ;  /* 0x00000003ff097819 */ /* 0x000fe40000011605 */
[----:B------:R-:W1:Y:S02]  /*8170*/  S2R R5, SR_TID.X ;  /* 0x0000000000057919 */ /* 0x000e640000002100 */
[----:B-1----:R-:W-:-:S05]  /*8180*/  IMAD.SHL.U32 R5, R5, 0x10, RZ ;  /* 0x0000001005057824 */ /* 0x002fca00078e00ff */
[----:B------:R-:W-:Y:S02]  /*8190*/  LOP3.LUT R5, R9, 0x70, R5, 0xf8, !PT ;  /* 0x0000007009057812 */ /* 0x000fe400078ef805 */
[----:B------:R1:W5:Y:S02]  /*81a0*/  LDL R9, [R1+0x14] ;  /* 0x0000140001097983 */ /* 0x0003640000100800 */
[----:B------:R-:W-:-:S05]  /*81b0*/  LOP3.LUT R0, R5, R4, RZ, 0xfc, !PT ;  /* 0x0000000405007212 */ /* 0x000fca00078efcff */
[----:B0-----:R-:W-:-:S04]  /*81c0*/  @P0 IMAD.HI.U32 R6, R0, R6, RZ ;  /* 0x0000000600060227 */ /* 0x001fc800078e00ff */
[----:B------:R-:W-:Y:S01]  /*81d0*/  IMAD.MOV.U32 R5, RZ, RZ, R0 ;  /* 0x000000ffff057224 */ /* 0x000fe200078e0000 */
[----:B--2---:R-:W-:-:S05]  /*81e0*/  @P0 SHF.R.U32.HI R5, RZ, R7, R6 ;  /* 0x00000007ff050219 */ /* 0x004fca0000011606 */
[----:B------:R-:W-:-:S04]  /*81f0*/  IMAD.MOV R6, RZ, RZ, -R5 ;  /* 0x000000ffff067224 */ /* 0x000fc800078e0a05 */
[----:B------:R-:W-:Y:S01]  /*8200*/  IMAD R0, R8, R6, R0 ;  /* 0x0000000608007224 */ /* 0x000fe200078e0200 */
[----:B------:R-:W-:Y:S01]  /*8210*/  SHF.R.S32.HI R6, RZ, 0x1f, R5 ;  /* 0x0000001fff067819 */ /* 0x000fe20000011405 */
[----:B------:R-:W-:-:S04]  /*8220*/  IMAD.WIDE.U32 R2, R5, UR4, R2 ;  /* 0x0000000405027c25 */ /* 0x000fc8000f8e0002 */
[----:B------:R-:W-:-:S04]  /*8230*/  IMAD R6, R6, UR4, RZ ;  /* 0x0000000406067c24 */ /* 0x000fc8000f8e02ff */
[----:B------:R-:W-:Y:S01]  /*8240*/  IMAD R6, R5, UR5, R6 ;  /* 0x0000000505067c24 */ /* 0x000fe2000f8e0206 */
[----:B------:R-:W-:Y:S01]  /*8250*/  SHF.R.S32.HI R5, RZ, 0x1f, R0 ;  /* 0x0000001fff057819 */ /* 0x000fe20000011400 */
[----:B------:R-:W-:Y:S02]  /*8260*/  ULDC.64 UR4, c[0x0][0x2c8] ;  /* 0x0000b20000047ab9 */ /* 0x000fe40000000a00 */
[----:B------:R-:W-:Y:S02]  /*8270*/  IMAD.IADD R3, R3, 0x1, R6 ;  /* 0x0000000103037824 */ /* 0x000fe400078e0206 */
[----:B------:R-:W-:Y:S02]  /*8280*/  IMAD R5, R5, UR4, RZ ;  /* 0x0000000405057c24 */ /* 0x000fe4000f8e02ff */
[----:B------:R-:W-:-:S04]  /*8290*/  IMAD.WIDE.U32 R2, R0, UR4, R2 ;  /* 0x0000000400027c25 */ /* 0x000fc8000f8e0002 */
[----:B---3--:R-:W-:Y:S02]  /*82a0*/  IMAD.SHL.U32 R10, R10, 0x8, RZ ;  /* 0x000000080a0a7824 */ /* 0x008fe400078e00ff */
[----:B------:R-:W-:Y:S01]  /*82b0*/  IMAD R5, R0, UR5, R5 ;  /* 0x0000000500057c24 */ /* 0x000fe2000f8e0205 */
[----:B------:R-:W-:Y:S02]  /*82c0*/  ULDC.64 UR4, c[0x0][0x280] ;  /* 0x0000a00000047ab9 */ /* 0x000fe40000000a00 */
[----:B------:R-:W-:Y:S01]  /*82d0*/  LOP3.LUT R10, R10, 0x38, RZ, 0xc0, !PT ;  /* 0x000000380a0a7812 */ /* 0x000fe200078ec0ff */
[----:B------:R-:W-:Y:S01]  /*82e0*/  IMAD.IADD R5, R3, 0x1, R5 ;  /* 0x0000000103057824 */ /* 0x000fe200078e0205 */
[----:B------:R-:W-:Y:S01]  /*82f0*/  LEA R0, P1, R2, UR4, 0x1 ;  /* 0x0000000402007c11 */ /* 0x000fe2000f8208ff */
[----:B------:R-:W-:Y:S01]  /*8300*/  UMOV UR4, 0xffffffff ;  /* 0xffffffff00047882 */ /* 0x000fe20000000000 */
[----:B------:R-:W-:Y:S02]  /*8310*/  ISETP.GE.AND P0, PT, R10, UR6, PT ;  /* 0x000000060a007c0c */ /* 0x000fe4000bf06270 */
[----:B------:R-:W-:Y:S01]  /*8320*/  LEA.HI.X R2, R2, UR5, R5, 0x1, P1 ;  /* 0x0000000502027c11 */ /* 0x000fe200088f0c05 */
[----:B-1----:R-:W-:Y:S10]  /*8330*/  BRA.DIV UR4, `(.L_x_49) ;  /* 0x0000003204947947 */ /* 0x002ff4000b800000 */
[----:B------:R-:W0:Y:S01]  /*8340*/  S2R R6, SR_TID.X ;  /* 0x0000000000067919 */ /* 0x000e220000002100 */
[----:B------:R-:W-:Y:S02]  /*8350*/  ULDC UR4, c[0x0][0x288] ;  /* 0x0000a20000047ab9 */ /* 0x000fe40000000800 */
[----:B------:R-:W-:Y:S01]  /*8360*/  IMAD R3, R8, UR4, RZ ;  /* 0x0000000408037c24 */ /* 0x000fe2000f8e02ff */
[----:B------:R-:W1:Y:S04]  /*8370*/  SHFL.IDX PT, R7, R0, RZ, 0x181f ;  /* 0x00181fff00077589 */ /* 0x000e6800000e0000 */
[----:B------:R-:W-:Y:S01]  /*8380*/  SHFL.IDX PT, R8, R2, 0x1, 0x181f ;  /* 0x00381f0002087f89 */ /* 0x000fe200000e0000 */
[----:B0-----:R-:W-:-:S04]  /*8390*/  LOP3.LUT R6, R6, 0x7f, RZ, 0xc0, !PT ;  /* 0x0000007f06067812 */ /* 0x001fc800078ec0ff */
[----:B------:R-:W-:-:S05]  /*83a0*/  SHF.R.U32.HI R6, RZ, 0x3, R6 ;  /* 0x00000003ff067819 */ /* 0x000fca0000011606 */
[----:B------:R-:W-:Y:S02]  /*83b0*/  IMAD.IADD R4, R6, 0x1, R4 ;  /* 0x0000000106047824 */ /* 0x000fe400078e0204 */
[----:B------:R-:W0:Y:S02]  /*83c0*/  SHFL.IDX PT, R6, R2, RZ, 0x181f ;  /* 0x00181fff02067589 */ /* 0x000e2400000e0000 */
[C---:B------:R-:W-:Y:S01]  /*83d0*/  VIADD R5, R4.reuse, 0x10 ;  /* 0x0000001004057836 */ /* 0x040fe20000000000 */
[----:B------:R-:W-:-:S04]  /*83e0*/  ISETP.GE.AND P1, PT, R4, R3, PT ;  /* 0x000000030400720c */ /* 0x000fc80003f26270 */
[----:B------:R-:W-:Y:S02]  /*83f0*/  ISETP.GE.AND P2, PT, R5, R3, PT ;  /* 0x000000030500720c */ /* 0x000fe40003f46270 */
[----:B------:R-:W2:Y:S07]  /*8400*/  SHFL.IDX PT, R5, R0, 0x1, 0x181f ;  /* 0x00381f0000057f89 */ /* 0x000eae00000e0000 */
[----:B-1----:R-:W-:-:S05]  /*8410*/  @!P1 LEA R7, P3, R10, R7, 0x1 ;  /* 0x000000070a079211 */ /* 0x002fca00078608ff */
[----:B0-----:R-:W-:-:S05]  /*8420*/  @!P1 IMAD.X R6, RZ, RZ, R6, P3 ;  /* 0x000000ffff069224 */ /* 0x001fca00018e0606 */
[----:B------:R-:W-:-:S04]  /*8430*/  @!P1 LOP3.LUT R7, R7, R6, RZ, 0x3c, !PT ;  /* 0x0000000607079212 */ /* 0x000fc800078e3cff */
[----:B------:R-:W-:-:S04]  /*8440*/  @!P1 LOP3.LUT R6, R7, R6, RZ, 0x3c, !PT ;  /* 0x0000000607069212 */ /* 0x000fc800078e3cff */
[----:B------:R-:W-:-:S05]  /*8450*/  @!P1 LOP3.LUT R7, R7, R6, RZ, 0x3c, !PT ;  /* 0x0000000607079212 */ /* 0x000fca00078e3cff */
[----:B-----5:R2:W-:Y:S02]  /*8460*/  @!P1 LDGSTS.E.BYPASS.LTC128B.128 [R9+0x18400], desc[UR42][R6.64], !P0 ;  /* 0x1840000006099fae */ /* 0x0205e4000c101d6a */
[----:B--2---:R-:W-:Y:S01]  /*8470*/  @!P2 LEA R7, P1, R10, R5, 0x1 ;  /* 0x000000050a07a211 */ /* 0x004fe200078208ff */
[----:B------:R-:W-:-:S04]  /*8480*/  VIADD R5, R4, 0x20 ;  /* 0x0000002004057836 */ /* 0x000fc80000000000 */
[----:B------:R-:W-:Y:S01]  /*8490*/  @!P2 IMAD.X R6, RZ, RZ, R8, P1 ;  /* 0x000000ffff06a224 */ /* 0x000fe200008e0608 */
[----:B------:R-:W-:Y:S01]  /*84a0*/  ISETP.GE.AND P1, PT, R5, R3, PT ;  /* 0x000000030500720c */ /* 0x000fe20003f26270 */
[----:B------:R-:W-:-:S03]  /*84b0*/  VIADD R5, R4, 0x30 ;  /* 0x0000003004057836 */ /* 0x000fc60000000000 */
[----:B------:R-:W-:-:S04]  /*84c0*/  @!P2 LOP3.LUT R7, R7, R6, RZ, 0x3c, !PT ;  /* 0x000000060707a212 */ /* 0x000fc800078e3cff */
[----:B------:R-:W-:-:S04]  /*84d0*/  @!P2 LOP3.LUT R6, R7, R6, RZ, 0x3c, !PT ;  /* 0x000000060706a212 */ /* 0x000fc800078e3cff */
[----:B------:R-:W-:-:S05]  /*84e0*/  @!P2 LOP3.LUT R7, R7, R6, RZ, 0x3c, !PT ;  /* 0x000000060707a212 */ /* 0x000fca00078e3cff */
[----:B------:R0:W-:Y:S04]  /*84f0*/  @!P2 LDGSTS.E.BYPASS.LTC128B.128 [R9+0x18c00], desc[UR42][R6.64], !P0 ;  /* 0x18c000000609afae */ /* 0x0001e8000c101d6a */
[----:B0-----:R-:W0:Y:S04]  /*8500*/  SHFL.IDX PT, R7, R0, 0x2, 0x181f ;  /* 0x00581f0000077f89 */ /* 0x001e2800000e0000 */
[----:B------:R-:W1:Y:S01]  /*8510*/  SHFL.IDX PT, R6, R2, 0x2, 0x181f ;  /* 0x00581f0002067f89 */ /* 0x000e6200000e0000 */
[----:B0-----:R-:W-:-:S05]  /*8520*/  @!P1 LEA R7, P2, R10, R7, 0x1 ;  /* 0x000000070a079211 */ /* 0x001fca00078408ff */
[----:B-1----:R-:W-:-:S05]  /*8530*/  @!P1 IMAD.X R6, RZ, RZ, R6, P2 ;  /* 0x000000ffff069224 */ /* 0x002fca00010e0606 */
[----:B------:R-:W-:-:S04]  /*8540*/  @!P1 LOP3.LUT R7, R7, R6, RZ, 0x3c, !PT ;  /* 0x0000000607079212 */ /* 0x000fc800078e3cff */
[----:B------:R-:W-:-:S04]  /*8550*/  @!P1 LOP3.LUT R6, R7, R6, RZ, 0x3c, !PT ;  /* 0x0000000607069212 */ /* 0x000fc800078e3cff */
[----:B------:R-:W-:-:S05]  /*8560*/  @!P1 LOP3.LUT R7, R7, R6, RZ, 0x3c, !PT ;  /* 0x0000000607079212 */ /* 0x000fca00078e3cff */
[----:B------:R0:W-:Y:S01]  /*8570*/  @!P1 LDGSTS.E.BYPASS.LTC128B.128 [R9+0x19400], desc[UR42][R6.64], !P0 ;  /* 0x1940000006099fae */ /* 0x0001e2000c101d6a */
[----:B------:R-:W-:Y:S01]  /*8580*/  ISETP.GE.AND P1, PT, R5, R3, PT ;  /* 0x000000030500720c */ /* 0x000fe20003f26270 */
[----:B------:R-:W-:Y:S02]  /*8590*/  VIADD R5, R4, 0x40 ;  /* 0x0000004004057836 */ /* 0x000fe40000000000 */
[----:B0-----:R-:W0:Y:S04]  /*85a0*/  SHFL.IDX PT, R7, R0, 0x3, 0x181f ;  /* 0x00781f0000077f89 */ /* 0x001e2800000e0000 */
[----:B------:R-:W1:Y:S06]  /*85b0*/  SHFL.IDX PT, R6, R2, 0x3, 0x181f ;  /* 0x00781f0002067f89 */ /* 0x000e6c00000e0000 */
        /* <DEDUP_REMOVED lines=26> */
[----:B------:R-:W-:-:S03]  /*8760*/  ISETP.GE.AND P1, PT, R5, R3, PT ;  /* 0x000000030500720c */ /* 0x000fc60003f26270 */
[----:B------:R-:W-:Y:S04]  /*8770*/  SHFL.IDX PT, R5, R2, 0x7, 0x181f ;  /* 0x00f81f0002057f89 */ /* 0x000fe800000e0000 */
[----:B0-----:R-:W0:Y:S04]  /*8780*/  SHFL.IDX PT, R7, R0, 0x6, 0x181f ;  /* 0x00d81f0000077f89 */ /* 0x001e2800000e0000 */
[----:B------:R-:W1:Y:S04]  /*8790*/  SHFL.IDX PT, R6, R2, 0x6, 0x181f ;  /* 0x00d81f0002067f89 */ /* 0x000e6800000e0000 */
[----:B------:R-:W2:Y:S01]  /*87a0*/  SHFL.IDX PT, R0, R0, 0x7, 0x181f ;  /* 0x00f81f0000007f89 */ /* 0x000ea200000e0000 */
[----:B0-----:R-:W-:-:S05]  /*87b0*/  @!P1 LEA R7, P2, R10, R7, 0x1 ;  /* 0x000000070a079211 */ /* 0x001fca00078408ff */
[----:B-1----:R-:W-:-:S05]  /*87c0*/  @!P1 IMAD.X R6, RZ, RZ, R6, P2 ;  /* 0x000000ffff069224 */ /* 0x002fca00010e0606 */
[----:B------:R-:W-:-:S04]  /*87d0*/  @!P1 LOP3.LUT R7, R7, R6, RZ, 0x3c, !PT ;  /* 0x0000000607079212 */ /* 0x000fc800078e3cff */
[----:B------:R-:W-:-:S04]  /*87e0*/  @!P1 LOP3.LUT R6, R7, R6, RZ, 0x3c, !PT ;  /* 0x0000000607069212 */ /* 0x000fc800078e3cff */
[----:B------:R-:W-:-:S05]  /*87f0*/  @!P1 LOP3.LUT R7, R7, R6, RZ, 0x3c, !PT ;  /* 0x0000000607079212 */ /* 0x000fca00078e3cff */
[----:B--2---:R0:W-:Y:S02]  /*8800*/  @!P1 LDGSTS.E.BYPASS.LTC128B.128 [R9+0x1b400], desc[UR42][R6.64], !P0 ;  /* 0x1b40000006099fae */ /* 0x0041e4000c101d6a */
.L_x_151:
[----:B01----:R-:W2:Y:S01]  /*8810*/  LDL R6, [R1+0x30] ;  /* 0x0000300001067983 */ /* 0x003ea20000100800 */
[----:B------:R-:W-:-:S05]  /*8820*/  VIADD R4, R4, 0x70 ;  /* 0x0000007004047836 */ /* 0x000fca0000000000 */
[----:B------:R-:W-:-:S13]  /*8830*/  ISETP.GE.AND P1, PT, R4, R3, PT ;  /* 0x000000030400720c */ /* 0x000fda0003f26270 */
[----:B------:R-:W-:-:S05]  /*8840*/  @!P1 LEA R2, P2, R10, R0, 0x1 ;  /* 0x000000000a029211 */ /* 0x000fca00078408ff */
[----:B------:R-:W-:-:S05]  /*8850*/  @!P1 IMAD.X R3, RZ, RZ, R5, P2 ;  /* 0x000000ffff039224 */ /* 0x000fca00010e0605 */
[----:B------:R-:W-:Y:S01]  /*8860*/  @!PT LDS RZ, [RZ] ;  /* 0x00000000fffff984 */ /* 0x000fe20000000800 */
[----:B------:R-:W-:Y:S01]  /*8870*/  @!PT LDS RZ, [RZ] ;  /* 0x00000000fffff984 */ /* 0x000fe20000000800 */
[----:B------:R-:W-:Y:S01]  /*8880*/  @!PT LDS RZ, [RZ] ;  /* 0x00000000fffff984 */ /* 0x000fe20000000800 */
[----:B------:R0:W-:Y:S01]  /*8890*/  @!P1 LDGSTS.E.BYPASS.LTC128B.128 [R9+0x1bc00], desc[UR42][R2.64], !P0 ;  /* 0x1bc0000002099fae */ /* 0x0001e2000c101d6a */
[----:B------:R-:W-:Y:S01]  /*88a0*/  NOP ;  /* 0x0000000000007918 */ /* 0x000fe20000000000 */
[----:B------:R-:W-:Y:S02]  /*88b0*/  SYNCS.ARRIVE.TRANS64.RED.A0T1 RZ, [UR36+0x22800], RZ ;  /* 0x022800ffffff79a7 */ /* 0x000fe40008200424 */
[----:B------:R-:W-:Y:S01]  /*88c0*/  ARRIVES.LDGSTSBAR.64.TRANSCNT [UR36+0x22800] ;  /* 0x02280000ff0079b0 */ /* 0x000fe20008000aa4 */
[----:B--2---:R-:W-:-:S04]  /*88d0*/  LOP3.LUT R0, R6, 0x1, RZ, 0xc, !PT ;  /* 0x0000000106007812 */ /* 0x004fc800078e0cff */
[----:B------:R-:W-:Y:S01]  /*88e0*/  SHF.L.U32 R0, R0, 0x1f, RZ ;  /* 0x0000001f00007819 */ /* 0x000fe200000006ff */
[----:B------:R-:W-:Y:S01]  /*88f0*/  NOP ;  /* 0x0000000000007918 */ /* 0x000fe20000000000 */
[----:B------:R-:W-:Y:S01]  /*8900*/  SYNCS.ARRIVE.TRANS64.A1T0 RZ, [UR36+0x22800], RZ ;  /* 0x022800ffffff79a7 */ /* 0x000fe20008100024 */
[----:B------:R-:W-:Y:S01]  /*8910*/  BSSY B0, `(.L_x_50) ;  /* 0x0000003000007945 */ /* 0x000fe20003800000 */
[----:B------:R-:W1:Y:S03]  /*8920*/  SYNCS.PHASECHK.TRANS64.TRYWAIT P0, [UR36+0x22820], R0 ;  /* 0x02282000ff0075a7 */ /* 0x000e660008000164 */
[----:B01----:R-:W-:Y:S05]  /*8930*/  @!P0 BRA `(.L_x_51) ;  /* 0x0000003400c88947 */ /* 0x003fea0003800000 */
.L_x_152:
[----:B------:R-:W-:Y:S05]  /*8940*/  BSYNC B0 ;  /* 0x0000000000007941 */ /* 0x000fea0003800000 */
.L_x_50:
[----:B------:R-:W2:Y:S01]  /*8950*/  LDL R2, [R1+0x8] ;  /* 0x0000080001027983 */ /* 0x000ea20000100800 */
[----:B------:R-:W-:Y:S01]  /*8960*/  BSSY B0, `(.L_x_52) ;  /* 0x000005a000007945 */ /* 0x000fe20003800000 */
[----:B--2---:R-:W-:-:S13]  /*8970*/  ISETP.NE.AND P0, PT, R2, RZ, PT ;  /* 0x000000ff0200720c */ /* 0x004fda0003f05270 */
[----:B------:R-:W-:Y:S05]  /*8980*/  @!P0 BRA `(.L_x_53) ;  /* 0x00000004005c8947 */ /* 0x000fea0003800000 */
[----:B------:R-:W2:Y:S01]  /*8990*/  LDL R4, [R1] ;  /* 0x0000000001047983 */ /* 0x000ea20000100800 */
[----:B------:R-:W-:Y:S01]  /*89a0*/  LEA R2, R18, UR36, 0x3 ;  /* 0x0000002412027c11 */ /* 0x000fe2000f8e18ff */
[----:B------:R-:W-:Y:S01]  /*89b0*/  BSSY B1, `(.L_x_54) ;  /* 0x0000007000017945 */ /* 0x000fe20003800000 */
[----:B0-----:R-:W0:Y:S02]  /*89c0*/  S2R R3, SR_TID.X ;  /* 0x0000000000037919 */ /* 0x001e240000002100 */
[----:B0-----:R-:W-:-:S04]  /*89d0*/  LOP3.LUT R3, R3, 0x7f, RZ, 0xc0, !PT ;  /* 0x0000007f03037812 */ /* 0x001fc800078ec0ff */
[----:B------:R-:W-:Y:S02]  /*89e0*/  ISETP.NE.AND P1, PT, R3, RZ, PT ;  /* 0x000000ff0300720c */ /* 0x000fe40003f25270 */
[----:B--2---:R-:W-:-:S04]  /*89f0*/  SHF.L.U32 R0, R4, 0x1f, RZ ;  /* 0x0000001f04007819 */ /* 0x004fc800000006ff */
[----:B------:R-:W0:Y:S02]  /*8a00*/  SYNCS.PHASECHK.TRANS64.TRYWAIT P0, [R2+URZ+0x22860], R0 ;  /* 0x02286000020075a7 */ /* 0x000e24000800017f */
[----:B0-----:R-:W-:Y:S05]  /*8a10*/  @!P0 BRA `(.L_x_55) ;  /* 0x0000003400a88947 */ /* 0x001fea0003800000 */
.L_x_153:
[----:B------:R-:W-:Y:S05]  /*8a20*/  BSYNC B1 ;  /* 0x0000000000017941 */ /* 0x000fea0003800000 */
.L_x_54:
[----:B------:R-:W-:Y:S04]  /*8a30*/  BSSY B1, `(.L_x_56) ;  /* 0x0000009000017945 */ /* 0x000fe80003800000 */
[----:B------:R-:W-:Y:S05]  /*8a40*/  @P1 BRA `(.L_x_57) ;  /* 0x00000000001c1947 */ /* 0x000fea0003800000 */
[----:B------:R-:W1:Y:S01]  /*8a50*/  S2R R3, SR_TID.X ;  /* 0x0000000000037919 */ /* 0x000e620000002100 */
[----:B0-----:R-:W-:-:S04]  /*8a60*/  IMAD.MOV.U32 R0, RZ, RZ, 0xc000 ;  /* 0x0000c000ff007424 */ /* 0x001fc800078e00ff */
[----:B------:R2:W-:Y:S01]  /*8a70*/  SYNCS.ARRIVE.TRANS64 RZ, [R2+URZ+0x22850], R0 ;  /* 0x0228500002ff79a7 */ /* 0x0005e2000800003f */
[----:B-1----:R-:W-:-:S04]  /*8a80*/  LOP3.LUT R3, R3, 0x1f, RZ, 0xc0, !PT ;  /* 0x0000001f03037812 */ /* 0x002fc800078ec0ff */
[----:B------:R-:W-:-:S13]  /*8a90*/  ISETP.NE.AND P0, PT, R3, RZ, PT ;  /* 0x000000ff0300720c */ /* 0x000fda0003f05270 */
[----:B--2---:R-:W-:Y:S05]  /*8aa0*/  @!P0 BRA `(.L_x_57) ;  /* 0x0000000000048947 */ /* 0x004fea0003800000 */
[----:B------:R-:W-:Y:S01]  /*8ab0*/  BPT.TRAP 0x1 ;  /* 0x000000040000795c */ /* 0x000fe20000300000 */
.L_x_57:
[----:B------:R-:W-:Y:S05]  /*8ac0*/  BSYNC B1 ;  /* 0x0000000000017941 */ /* 0x000fea0003800000 */
.L_x_56:
[----:B0-----:R-:W2:Y:S01]  /*8ad0*/  LDL R0, [R1+0x28] ;  /* 0x0000280001007983 */ /* 0x001ea20000100800 */
[----:B------:R-:W-:Y:S01]  /*8ae0*/  IMAD.U32 R3, RZ, RZ, UR36 ;  /* 0x00000024ff037e24 */ /* 0x000fe2000f8e00ff */
[----:B------:R-:W-:Y:S01]  /*8af0*/  UIADD3 UR4, UP0, UR40, 0x470, URZ ;  /* 0x0000047028047890 */ /* 0x000fe2000ff1e03f */
[----:B------:R-:W-:Y:S01]  /*8b00*/  PLOP3.LUT P0, PT, PT, PT, PT, 0x80, 0x0 ;  /* 0x000000000000781c */ /* 0x000fe20003f0f070 */
[----:B------:R-:W-:Y:S01]  /*8b10*/  VIADD R2, R2, 0x22850 ;  /* 0x0002285002027836 */ /* 0x000fe20000000000 */
[----:B------:R-:W-:Y:S01]  /*8b20*/  UMOV UR6, 0x0 ;  /* 0x0000000000067882 */ /* 0x000fe20000000000 */
[----:B------:R-:W-:Y:S01]  /*8b30*/  IMAD R3, R18, 0xc000, R3 ;  /* 0x0000c00012037824 */ /* 0x000fe200078e0203 */
[----:B------:R-:W-:Y:S01]  /*8b40*/  UIADD3.X UR5, URZ, UR41, URZ, UP0, !UPT ;  /* 0x000000293f057290 */ /* 0x000fe200087fe43f */
[----:B------:R-:W-:Y:S02]  /*8b50*/  UMOV UR7, 0x14f00000 ;  /* 0x14f0000000077882 */ /* 0x000fe40000000000 */
[----:B------:R-:W-:Y:S01]  /*8b60*/  VIADD R4, R3, 0x400 ;  /* 0x0000040003047836 */ /* 0x000fe20000000000 */
[----:B------:R-:W-:Y:S01]  /*8b70*/  UMOV UR10, URZ ;  /* 0x0000003f000a7c82 */ /* 0x000fe20008000000 */
[----:B--2---:R-:W-:-:S07]  /*8b80*/  IMAD R0, R0, 0x60, RZ ;  /* 0x0000006000007824 */ /* 0x004fce00078e02ff */
.L_x_58:
[----:B------:R-:W-:-:S13]  /*8b90*/  @P0 ELECT P1, URZ, PT ;  /* 0x00000000003f082f */ /* 0x000fda0003820000 */
[----:B------:R-:W-:Y:S02]  /*8ba0*/  @P1 R2UR UR13, R16 ;  /* 0x00000000100d12ca */ /* 0x000fe400000e0000 */
[----:B------:R-:W-:Y:S02]  /*8bb0*/  @P1 R2UR UR12, R17 ;  /* 0x00000000110c12ca */ /* 0x000fe400000e0000 */
[----:B------:R-:W-:Y:S02]  /*8bc0*/  @P1 R2UR UR11, R0 ;  /* 0x00000000000b12ca */ /* 0x000fe400000e0000 */
[----:B------:R-:W-:Y:S02]  /*8bd0*/  @P1 R2UR UR9, R2 ;  /* 0x00000000020912ca */ /* 0x000fe400000e0000 */
[----:B------:R-:W-:Y:S02]  /*8be0*/  @P1 R2UR UR8, R4 ;  /* 0x00000000040812ca */ /* 0x000fe400000e0000 */
[----:B------:R-:W-:-:S02]  /*8bf0*/  @P1 PLOP3.LUT P0, PT, P1, PT, PT, 0x8, 0x0 ;  /* 0x000000000000181c */ /* 0x000fc40000f0e170 */
[----:B------:R-:W-:-:S09]  /*8c00*/  PLOP3.LUT P1, PT, PT, PT, PT, 0x8, 0x0 ;  /* 0x000000000000781c */ /* 0x000fd20003f2e170 */
[----:B------:R0:W-:Y:S02]  /*8c10*/  UTMALDG.4D [UR8], [UR4], desc[UR6] ;  /* 0x00000608040075b4 */ /* 0x0001e40008019000 */
[----:B0-----:R-:W-:Y:S05]  /*8c20*/  @P0 BRA.U.ANY `(.L_x_58) ;  /* 0xfffffffd00d80947 */ /* 0x001fea000393ffff */
[----:B------:R-:W-:Y:S01]  /*8c30*/  PLOP3.LUT P0, PT, PT, PT, PT, 0x80, 0x0 ;  /* 0x000000000000781c */ /* 0x000fe20003f0f070 */
[----:B------:R-:W-:Y:S01]  /*8c40*/  VIADD R4, R3, 0x3400 ;  /* 0x0000340003047836 */ /* 0x000fe20000000000 */
[----:B------:R-:W-:Y:S01]  /*8c50*/  UMOV UR6, 0x0 ;  /* 0x0000000000067882 */ /* 0x000fe20000000000 */
[----:B------:R-:W-:Y:S01]  /*8c60*/  UMOV UR7, 0x14f00000 ;  /* 0x14f0000000077882 */ /* 0x000fe20000000000 */
[----:B------:R-:W-:-:S09]  /*8c70*/  UMOV UR10, 0x40 ;  /* 0x00000040000a7882 */ /* 0x000fd20000000000 */
.L_x_59:
        /* <DEDUP_REMOVED lines=15> */
.L_x_60:
        /* <DEDUP_REMOVED lines=15> */
.L_x_61:
        /* <DEDUP_REMOVED lines=9> */
[----:B-1----:R-:W-:Y:S05]  /*8ef0*/  @P0 BRA.U.ANY `(.L_x_61) ;  /* 0xfffffffd00d80947 */ /* 0x002fea000393ffff */
.L_x_53:
[----:B------:R-:W-:Y:S05]  /*8f00*/  BSYNC B0 ;  /* 0x0000000000007941 */ /* 0x000fea0003800000 */
.L_x_52:
[----:B------:R-:W2:Y:S04]  /*8f10*/  LDL.LU R4, [R1+0x2c] ;  /* 0x00002c0001047983 */ /* 0x000ea80000300800 */
[----:B------:R-:W3:Y:S01]  /*8f20*/  LDL.LU R7, [R1] ;  /* 0x0000000001077983 */ /* 0x000ee20000300800 */
[----:B------:R-:W-:-:S05]  /*8f30*/  VIADD R18, R18, 0x1 ;  /* 0x0000000112127836 */ /* 0x000fca0000000000 */
[----:B------:R-:W-:-:S04]  /*8f40*/  ISETP.NE.AND P0, PT, R18, 0x2, PT ;  /* 0x000000021200780c */ /* 0x000fc80003f05270 */
[----:B0-----:R-:W-:Y:S02]  /*8f50*/  SEL R0, RZ, 0x1, P0 ;  /* 0x00000001ff007807 */ /* 0x001fe40000000000 */
[----:B------:R-:W-:Y:S02]  /*8f60*/  SEL R18, R18, RZ, P0 ;  /* 0x000000ff12127207 */ /* 0x000fe40000000000 */
[----:B--2---:R-:W-:Y:S02]  /*8f70*/  ISETP.GE.AND P1, PT, R4, 0x61, PT ;  /* 0x000000610400780c */ /* 0x004fe40003f26270 */
[----:B---3--:R-:W-:-:S05]  /*8f80*/  LOP3.LUT R7, R7, R0, RZ, 0x3c, !PT ;  /* 0x0000000007077212 */ /* 0x008fca00078e3cff */
[----:B------:R0:W-:Y:S06]  /*8f90*/  STL [R1], R7 ;  /* 0x0000000701007387 */ /* 0x0001ec0000100800 */
[----:B------:R-:W-:Y:S05]  /*8fa0*/  @!P1 BRA `(.L_x_62) ;  /* 0x0000001c00989947 */ /* 0x000fea0003800000 */
[----:B------:R-:W2:Y:S01]  /*8fb0*/  LDL R4, [R1+0x20] ;  /* 0x0000200001047983 */ /* 0x000ea20000100800 */
[----:B------:R-:W-:Y:S02]  /*8fc0*/  IMAD.MOV.U32 R0, RZ, RZ, 0x1 ;  /* 0x00000001ff007424 */ /* 0x000fe400078e00ff */
[----:B--2---:R-:W-:-:S05]  /*8fd0*/  IMAD.MOV R6, RZ, RZ, -R4 ;  /* 0x000000ffff067224 */ /* 0x004fca00078e0a04 */
[----:B------:R-:W-:-:S05]  /*8fe0*/  VIADDMNMX R6, R6, R0, 0xffffffff, !PT ;  /* 0xffffffff06067446 */ /* 0x000fca0007800100 */
[----:B------:R-:W-:-:S05]  /*8ff0*/  IMAD.IADD R0, R4, 0x1, R6 ;  /* 0x0000000104007824 */ /* 0x000fca00078e0206 */
[----:B------:R-:W-:-:S04]  /*9000*/  LOP3.LUT R0, R0, 0x1, RZ, 0xc0, !PT ;  /* 0x0000000100007812 */ /* 0x000fc800078ec0ff */
[----:B------:R-:W-:Y:S01]  /*9010*/  ISETP.NE.U32.AND P0, PT, R0, 0x1, PT ;  /* 0x000000010000780c */ /* 0x000fe20003f05070 */
[----:B------:R-:W-:-:S12]  /*9020*/  VIADD R0, R4, 0xfffffffe ;  /* 0xfffffffe04007836 */ /* 0x000fd80000000000 */
[----:B------:R-:W-:Y:S05]  /*9030*/  @P0 BRA `(.L_x_63) ;  /* 0x0000000800740947 */ /* 0x000fea0003800000 */
[----:B------:R-:W2:Y:S01]  /*9040*/  LDL R4, [R1+0x8] ;  /* 0x0000080001047983 */ /* 0x000ea20000100800 */
[----:B------:R-:W-:Y:S01]  /*9050*/  BSSY B0, `(.L_x_64) ;  /* 0x0000092000007945 */ /* 0x000fe20003800000 */
[----:B--2---:R-:W-:-:S13]  /*9060*/  ISETP.NE.AND P2, PT, R4, RZ, PT ;  /* 0x000000ff0400720c */ /* 0x004fda0003f45270 */
[----:B------:R-:W-:Y:S05]  /*9070*/  @!P2 BRA `(.L_x_65) ;  /* 0x00000008003ca947 */ /* 0x000fea0003800000 */
[----:B------:R-:W2:Y:S02]  /*9080*/  LDL R4, [R1+0xc] ;  /* 0x00000c0001047983 */ /* 0x000ea40000100800 */
[----:B--2---:R-:W-:-:S13]  /*9090*/  ISETP.NE.AND P2, PT, R4, RZ, PT ;  /* 0x000000ff0400720c */ /* 0x004fda0003f45270 */
[----:B------:R-:W-:Y:S05]  /*90a0*/  @!P2 BRA `(.L_x_66) ;  /* 0x00000000004ca947 */ /* 0x000fea0003800000 */
[----:B------:R-:W2:Y:S01]  /*90b0*/  LDL R8, [R1+0x4] ;  /* 0x0000040001087983 */ /* 0x000ea20000100800 */
[----:B------:R-:W1:Y:S01]  /*90c0*/  LDC R5, c[0x0][0x43c] ;  /* 0x00010f00ff057b82 */ /* 0x000e620000000800 */
[----:B------:R-:W-:Y:S01]  /*90d0*/  ULDC.64 UR4, c[0x0][0x428] ;  /* 0x00010a0000047ab9 */ /* 0x000fe20000000a00 */
[----:B-1----:R-:W-:-:S13]  /*90e0*/  ISETP.NE.AND P0, PT, R5, 0x1, PT ;  /* 0x000000010500780c */ /* 0x002fda0003f05270 */
[----:B------:R-:W1:Y:S02]  /*90f0*/  @P0 LDC.64 R2, c[0x0][0x440] ;  /* 0x00011000ff020b82 */ /* 0x000e640000000a00 */
[----:B-1----:R-:W-:-:S04]  /*9100*/  @P0 IMAD.HI.U32 R4, R0, R2, RZ ;  /* 0x0000000200040227 */ /* 0x002fc800078e00ff */
[----:B------:R-:W-:Y:S01]  /*9110*/  IMAD.MOV.U32 R2, RZ, RZ, R0 ;  /* 0x000000ffff027224 */ /* 0x000fe200078e0000 */
[----:B------:R-:W-:-:S05]  /*9120*/  @P0 SHF.R.U32.HI R2, RZ, R3, R4 ;  /* 0x00000003ff020219 */ /* 0x000fca0000011604 */
[----:B------:R-:W-:-:S04]  /*9130*/  IMAD.MOV R3, RZ, RZ, -R2 ;  /* 0x000000ffff037224 */ /* 0x000fc800078e0a02 */
[----:B------:R-:W-:Y:S01]  /*9140*/  IMAD R0, R5, R3, R0 ;  /* 0x0000000305007224 */ /* 0x000fe200078e0200 */
[----:B------:R-:W-:-:S03]  /*9150*/  SHF.R.S32.HI R3, RZ, 0x1f, R2 ;  /* 0x0000001fff037819 */ /* 0x000fc60000011402 */
[----:B------:R-:W-:-:S04]  /*9160*/  IMAD.WIDE.U32 R2, R19, UR4, R2 ;  /* 0x0000000413027c25 */ /* 0x000fc8000f8e0002 */
[----:B--2---:R-:W-:-:S04]  /*9170*/  IMAD R4, R8, UR4, RZ ;  /* 0x0000000408047c24 */ /* 0x004fc8000f8e02ff */
[----:B------:R-:W-:Y:S01]  /*9180*/  IMAD R4, R19, UR5, R4 ;  /* 0x0000000513047c24 */ /* 0x000fe2000f8e0204 */
[----:B------:R-:W-:-:S03]  /*9190*/  ULDC.64 UR4, c[0x0][0x418] ;  /* 0x0001060000047ab9 */ /* 0x000fc60000000a00 */
[----:B------:R-:W-:Y:S01]  /*91a0*/  IMAD.IADD R3, R4, 0x1, R3 ;  /* 0x0000000104037824 */ /* 0x000fe200078e0203 */
[----:B------:R-:W-:-:S04]  /*91b0*/  LEA R4, P0, R2, UR4, 0x2 ;  /* 0x0000000402047c11 */ /* 0x000fc8000f8010ff */
[----:B------:R-:W-:-:S05]  /*91c0*/  LEA.HI.X R5, R2, UR5, R3, 0x2, P0 ;  /* 0x0000000502057c11 */ /* 0x000fca00080f1403 */
[----:B------:R1:W5:Y:S04]  /*91d0*/  LDG.E R16, desc[UR42][R4.64] ;  /* 0x0000002a04107981 */ /* 0x000368000c1e1900 */
.L_x_66:
[----:B------:R-:W-:Y:S01]  /*91e0*/  LEA R3, R18, UR36, 0x3 ;  /* 0x0000002412037c11 */ /* 0x000fe2000f8e18ff */
[----:B-1----:R-:W1:Y:S01]  /*91f0*/  S2R R4, SR_TID.X ;  /* 0x0000000000047919 */ /* 0x002e620000002100 */
[----:B------:R-:W-:Y:S01]  /*9200*/  SHF.L.U32 R2, R7, 0x1f, RZ ;  /* 0x0000001f07027819 */ /* 0x000fe200000006ff */
[----:B------:R-:W-:Y:S03]  /*9210*/  BSSY B1, `(.L_x_67) ;  /* 0x0000005000017945 */ /* 0x000fe60003800000 */
[----:B------:R-:W2:Y:S01]  /*9220*/  SYNCS.PHASECHK.TRANS64.TRYWAIT P0, [R3+URZ+0x22840], R2 ;  /* 0x02284002030075a7 */ /* 0x000ea2000800017f */
[----:B-1----:R-:W-:-:S04]  /*9230*/  LOP3.LUT R4, R4, 0x7f, RZ, 0xc0, !PT ;  /* 0x0000007f04047812 */ /* 0x002fc800078ec0ff */
[----:B------:R-:W-:Y:S01]  /*9240*/  ISETP.NE.AND P1, PT, R4, RZ, PT ;  /* 0x000000ff0400720c */ /* 0x000fe20003f25270 */
[----:B--2---:R-:W-:-:S12]  /*9250*/  @!P0 BRA `(.L_x_68) ;  /* 0x0000002c00ac8947 */ /* 0x004fd80003800000 */
.L_x_154:
[----:B------:R-:W-:Y:S05]  /*9260*/  BSYNC B1 ;  /* 0x0000000000017941 */ /* 0x000fea0003800000 */
.L_x_67:
[----:B------:R-:W-:Y:S04]  /*9270*/  BSSY B1, `(.L_x_69) ;  /* 0x0000009000017945 */ /* 0x000fe80003800000 */
[----:B------:R-:W-:Y:S05]  /*9280*/  @P1 BRA `(.L_x_70) ;  /* 0x00000000001c1947 */ /* 0x000fea0003800000 */
[----:B------:R-:W2:Y:S01]  /*9290*/  S2R R5, SR_TID.X ;  /* 0x0000000000057919 */ /* 0x000ea20000002100 */
[----:B------:R-:W-:-:S04]  /*92a0*/  IMAD.MOV.U32 R4, RZ, RZ, 0x3000 ;  /* 0x00003000ff047424 */ /* 0x000fc800078e00ff */
[----:B------:R3:W-:Y:S01]  /*92b0*/  SYNCS.ARRIVE.TRANS64 RZ, [R3+URZ+0x22830], R4 ;  /* 0x0228300403ff79a7 */ /* 0x0007e2000800003f */
[----:B--2---:R-:W-:-:S04]  /*92c0*/  LOP3.LUT R5, R5, 0x1f, RZ, 0xc0, !PT ;  /* 0x0000001f05057812 */ /* 0x004fc800078ec0ff */
[----:B------:R-:W-:-:S13]  /*92d0*/  ISETP.NE.AND P0, PT, R5, RZ, PT ;  /* 0x000000ff0500720c */ /* 0x000fda0003f05270 */
[----:B---3--:R-:W-:Y:S05]  /*92e0*/  @!P0 BRA `(.L_x_70) ;  /* 0x0000000000048947 */ /* 0x008fea0003800000 */
[----:B------:R-:W-:Y:S01]  /*92f0*/  BPT.TRAP 0x1 ;  /* 0x000000040000795c */ /* 0x000fe20000300000 */
.L_x_70:
[----:B------:R-:W-:Y:S05]  /*9300*/  BSYNC B1 ;  /* 0x0000000000017941 */ /* 0x000fea0003800000 */
.L_x_69:
[----:B------:R-:W-:Y:S01]  /*9310*/  IMAD.MOV.U32 R10, RZ, RZ, RZ ;  /* 0x000000ffff0a7224 */ /* 0x000fe200078e00ff */
[----:B------:R-:W-:Y:S01]  /*9320*/  UIADD3 UR4, UP0, UR40, 0x370, URZ ;  /* 0x0000037028047890 */ /* 0x000fe2000ff1e03f */
[----:B0-----:R-:W-:Y:S01]  /*9330*/  IMAD.U32 R7, RZ, RZ, UR36 ;  /* 0x00000024ff077e24 */ /* 0x001fe2000f8e00ff */
[----:B------:R-:W-:Y:S01]  /*9340*/  PLOP3.LUT P0, PT, PT, PT, PT, 0x80, 0x0 ;  /* 0x000000000000781c */ /* 0x000fe20003f0f070 */
[----:B------:R-:W-:Y:S01]  /*9350*/  IMAD R0, R0, 0x60, RZ ;  /* 0x0000006000007824 */ /* 0x000fe200078e02ff */
[----:B------:R-:W-:Y:S01]  /*9360*/  R2UR UR10, R10 ;  /* 0x000000000a0a72ca */ /* 0x000fe200000e0000 */
[----:B------:R-:W-:Y:S01]  /*9370*/  IMAD R4, R18, 0x3000, R7 ;  /* 0x0000300012047824 */ /* 0x000fe200078e0207 */
[----:B------:R-:W-:Y:S01]  /*9380*/  UIADD3.X UR5, URZ, UR41, URZ, UP0, !UPT ;  /* 0x000000293f057290 */ /* 0x000fe200087fe43f */
[----:B------:R-:W-:Y:S01]  /*9390*/  VIADD R5, R3, 0x22830 ;  /* 0x0002283003057836 */ /* 0x000fe20000000000 */
[----:B------:R-:W-:Y:S01]  /*93a0*/  UMOV UR6, 0x0 ;  /* 0x0000000000067882 */ /* 0x000fe20000000000 */
[----:B------:R-:W-:Y:S01]  /*93b0*/  VIADD R4, R4, 0x1c400 ;  /* 0x0001c40004047836 */ /* 0x000fe20000000000 */
[----:B------:R-:W-:-:S09]  /*93c0*/  UMOV UR7, 0x14f00000 ;  /* 0x14f0000000077882 */ /* 0x000fd20000000000 */
.L_x_71:
[----:B------:R-:W-:-:S13]  /*93d0*/  @P0 ELECT P2, URZ, PT ;  /* 0x00000000003f082f */ /* 0x000fda0003840000 */
[----:B-----5:R-:W-:Y:S02]  /*93e0*/  @P2 R2UR UR13, R16 ;  /* 0x00000000100d22ca */ /* 0x020fe400000e0000 */
        /* <DEDUP_REMOVED lines=8> */
[----:B------:R-:W0:Y:S01]  /*9470*/  SYNCS.PHASECHK.TRANS64.TRYWAIT P0, [R3+URZ+0x22860], R2 ;  /* 0x02286002030075a7 */ /* 0x000e22000800017f */
[----:B------:R-:W-:Y:S04]  /*9480*/  BSSY B1, `(.L_x_72) ;  /* 0x0000002000017945 */ /* 0x000fe80003800000 */
[----:B0-----:R-:W-:Y:S05]  /*9490*/  @!P0 BRA `(.L_x_73) ;  /* 0x0000002c00308947 */ /* 0x001fea0003800000 */
.L_x_155:
[----:B------:R-:W-:Y:S05]  /*94a0*/  BSYNC B1 ;  /* 0x0000000000017941 */ /* 0x000fea0003800000 */
.L_x_72:
[----:B------:R-:W-:Y:S01]  /*94b0*/  BSSY B1, `(.L_x_74) ;  /* 0x000000b000017945 */ /* 0x000fe20003800000 */
[----:B------:R-:W-:Y:S02]  /*94c0*/  IMAD.MOV.U32 R8, RZ, RZ, 0x0 ;  /* 0x00000000ff087424 */ /* 0x000fe400078e00ff */
[----:B------:R-:W-:Y:S01]  /*94d0*/  IMAD.MOV.U32 R9, RZ, RZ, 0x14f00000 ;  /* 0x14f00000ff097424 */ /* 0x000fe200078e00ff */
[----:B------:R-:W-:Y:S06]  /*94e0*/  @P1 BRA `(.L_x_75) ;  /* 0x00000000001c1947 */ /* 0x000fec0003800000 */
[----:B------:R-:W2:Y:S01]  /*94f0*/  S2R R4, SR_TID.X ;  /* 0x0000000000047919 */ /* 0x000ea20000002100 */
[----:B01----:R-:W-:-:S04]  /*9500*/  IMAD.MOV.U32 R2, RZ, RZ, 0xc000 ;  /* 0x0000c000ff027424 */ /* 0x003fc800078e00ff */
[----:B------:R3:W-:Y:S01]  /*9510*/  SYNCS.ARRIVE.TRANS64 RZ, [R3+URZ+0x22850], R2 ;  /* 0x0228500203ff79a7 */ /* 0x0007e2000800003f */
[----:B--2---:R-:W-:-:S04]  /*9520*/  LOP3.LUT R4, R4, 0x1f, RZ, 0xc0, !PT ;  /* 0x0000001f04047812 */ /* 0x004fc800078ec0ff */
[----:B------:R-:W-:-:S13]  /*9530*/  ISETP.NE.AND P0, PT, R4, RZ, PT ;  /* 0x000000ff0400720c */ /* 0x000fda0003f05270 */
[----:B---3--:R-:W-:Y:S05]  /*9540*/  @!P0 BRA `(.L_x_75) ;  /* 0x0000000000048947 */ /* 0x008fea0003800000 */
[----:B------:R-:W-:Y:S01]  /*9550*/  BPT.TRAP 0x1 ;  /* 0x000000040000795c */ /* 0x000fe20000300000 */
.L_x_75:
[----:B------:R-:W-:Y:S05]  /*9560*/  BSYNC B1 ;  /* 0x0000000000017941 */ /* 0x000fea0003800000 */
.L_x_74:
[----:B------:R-:W-:Y:S01]  /*9570*/  R2UR UR10, R10 ;  /* 0x000000000a0a72ca */ /* 0x000fe200000e0000 */
[----:B01----:R-:W-:Y:S01]  /*9580*/  IMAD R2, R18, 0xc000, R7 ;  /* 0x0000c00012027824 */ /* 0x003fe200078e0207 */
[----:B------:R-:W-:Y:S01]  /*9590*/  R2UR UR6, R8 ;  /* 0x00000000080672ca */ /* 0x000fe200000e0000 */
[----:B------:R-:W-:Y:S01]  /*95a0*/  UIADD3 UR4, UP0, UR40, 0x470, URZ ;  /* 0x0000047028047890 */ /* 0x000fe2000ff1e03f */
[----:B------:R-:W-:Y:S01]  /*95b0*/  R2UR UR7, R9 ;  /* 0x00000000090772ca */ /* 0x000fe200000e0000 */
[----:B------:R-:W-:Y:S01]  /*95c0*/  VIADD R3, R3, 0x22850 ;  /* 0x0002285003037836 */ /* 0x000fe20000000000 */
[----:B------:R-:W-:Y:S01]  /*95d0*/  PLOP3.LUT P0, PT, PT, PT, PT, 0x80, 0x0 ;  /* 0x000000000000781c */ /* 0x000fe20003f0f070 */
[----:B------:R-:W-:Y:S01]  /*95e0*/  VIADD R4, R2, 0x400 ;  /* 0x0000040002047836 */ /* 0x000fe20000000000 */
[----:B------:R-:W-:-:S12]  /*95f0*/  UIADD3.X UR5, URZ, UR41, URZ, UP0, !UPT ;  /* 0x000000293f057290 */ /* 0x000fd800087fe43f */
.L_x_76:
        /* <DEDUP_REMOVED lines=10> */
[----:B------:R-:W-:Y:S01]  /*96a0*/  R2UR UR6, R8 ;  /* 0x00000000080672ca */ /* 0x000fe200000e0000 */
[----:B------:R-:W-:Y:S01]  /*96b0*/  VIADD R4, R2, 0x3400 ;  /* 0x0000340002047836 */ /* 0x000fe20000000000 */
[----:B------:R-:W-:Y:S01]  /*96c0*/  R2UR UR7, R9 ;  /* 0x00000000090772ca */ /* 0x000fe200000e0000 */
[----:B------:R-:W-:Y:S01]  /*96d0*/  UMOV UR10, 0x40 ;  /* 0x00000040000a7882 */ /* 0x000fe20000000000 */
[----:B------:R-:W-:-:S13]  /*96e0*/  PLOP3.LUT P0, PT, PT, PT, PT, 0x80, 0x0 ;  /* 0x000000000000781c */ /* 0x000fda0003f0f070 */
.L_x_77:
        /* <DEDUP_REMOVED lines=15> */
.L_x_78:
        /* <DEDUP_REMOVED lines=15> */
.L_x_79:
        /* <DEDUP_REMOVED lines=10> */
.L_x_65:
[----:B------:R-:W-:Y:S05]  /*9970*/  BSYNC B0 ;  /* 0x0000000000007941 */ /* 0x000fea0003800000 */
.L_x_64:
[----:B------:R-:W2:Y:S04]  /*9980*/  LDL.LU R5, [R1] ;  /* 0x0000000001057983 */ /* 0x000ea80000300800 */
[----:B------:R-:W3:Y:S01]  /*9990*/  LDL.LU R4, [R1+0x20] ;  /* 0x0000200001047983 */ /* 0x000ee20000300800 */
[----:B------:R-:W-:-:S05]  /*99a0*/  VIADD R18, R18, 0x1 ;  /* 0x0000000112127836 */ /* 0x000fca0000000000 */
[----:B------:R-:W-:-:S04]  /*99b0*/  ISETP.NE.AND P0, PT, R18, 0x2, PT ;  /* 0x000000021200780c */ /* 0x000fc80003f05270 */
[----:B------:R-:W-:Y:S02]  /*99c0*/  SEL R0, RZ, 0x1, P0 ;  /* 0x00000001ff007807 */ /* 0x000fe40000000000 */
[----:B------:R-:W-:Y:S02]  /*99d0*/  SEL R18, R18, RZ, P0 ;  /* 0x000000ff12127207 */ /* 0x000fe40000000000 */
[----:B--2---:R-:W-:Y:S01]  /*99e0*/  LOP3.LUT R5, R5, R0, RZ, 0x3c, !PT ;  /* 0x0000000005057212 */ /* 0x004fe200078e3cff */
[----:B---3--:R-:W-:-:S04]  /*99f0*/  VIADD R0, R4, 0xfffffffd ;  /* 0xfffffffd04007836 */ /* 0x008fc80000000000 */
[----:B------:R1:W-:Y:S03]  /*9a00*/  STL [R1], R5 ;  /* 0x0000000501007387 */ /* 0x0003e60000100800 */
.L_x_63:
[----:B------:R-:W2:Y:S01]  /*9a10*/  LDL.LU R2, [R1+0x18] ;  /* 0x0000180001027983 */ /* 0x000ea20000300800 */
[----:B------:R-:W-:Y:S01]  /*9a20*/  IMAD.MOV R6, RZ, RZ, -R6 ;  /* 0x000000ffff067224 */ /* 0x000fe200078e0a06 */
[----:B------:R-:W-:Y:S04]  /*9a30*/  BSSY B0, `(.L_x_62) ;  /* 0x000013d000007945 */ /* 0x000fe80003800000 */
[----:B--2---:R-:W-:-:S13]  /*9a40*/  ISETP.NE.AND P0, PT, R2, R6, PT ;  /* 0x000000060200720c */ /* 0x004fda0003f05270 */
[----:B------:R-:W-:Y:S05]  /*9a50*/  @!P0 BRA `(.L_x_80) ;  /* 0x0000001000e88947 */ /* 0x000fea0003800000 */
.L_x_113:
[----:B--2---:R-:W2:Y:S01]  /*9a60*/  LDL R2, [R1+0x8] ;  /* 0x0000080001027983 */ /* 0x004ea20000100800 */
[----:B------:R-:W-:Y:S01]  /*9a70*/  BSSY B1, `(.L_x_81) ;  /* 0x0000094000017945 */ /* 0x000fe20003800000 */
[----:B--2---:R-:W-:-:S13]  /*9a80*/  ISETP.NE.AND P0, PT, R2, RZ, PT ;  /* 0x000000ff0200720c */ /* 0x004fda0003f05270 */
[----:B------:R-:W-:Y:S05]  /*9a90*/  @!P0 BRA `(.L_x_82) ;  /* 0x0000000800448947 */ /* 0x000fea0003800000 */
[----:B------:R-:W2:Y:S01]  /*9aa0*/  LDL R2, [R1+0xc] ;  /* 0x00000c0001027983 */ /* 0x000ea20000100800 */
[----:B------:R-:W-:Y:S01]  /*9ab0*/  IMAD.MOV.U32 R6, RZ, RZ, R0 ;  /* 0x000000ffff067224 */ /* 0x000fe200078e0000 */
[----:B--2---:R-:W-:-:S13]  /*9ac0*/  ISETP.NE.AND P0, PT, R2, RZ, PT ;  /* 0x000000ff0200720c */ /* 0x004fda0003f05270 */
[----:B------:R-:W-:Y:S05]  /*9ad0*/  @!P0 BRA `(.L_x_83) ;  /* 0x00000000004c8947 */ /* 0x000fea0003800000 */
[----:B-1----:R-:W2:Y:S01]  /*9ae0*/  LDL R5, [R1+0x4] ;  /* 0x0000040001057983 */ /* 0x002ea20000100800 */
        /* <DEDUP_REMOVED lines=18> */
.L_x_83:
[----:B------:R-:W3:Y:S01]  /*9c10*/  LDL R2, [R1] ;  /* 0x0000000001027983 */ /* 0x000ee20000100800 */
[----:B--2---:R-:W-:Y:S01]  /*9c20*/  LEA R4, R18, UR36, 0x3 ;  /* 0x0000002412047c11 */ /* 0x004fe2000f8e18ff */
[----:B------:R-:W-:Y:S01]  /*9c30*/  BSSY B2, `(.L_x_84) ;  /* 0x0000007000027945 */ /* 0x000fe20003800000 */
[----:B------:R-:W2:Y:S02]  /*9c40*/  S2R R3, SR_TID.X ;  /* 0x0000000000037919 */ /* 0x000ea40000002100 */
[----:B--2---:R-:W-:-:S04]  /*9c50*/  LOP3.LUT R3, R3, 0x7f, RZ, 0xc0, !PT ;  /* 0x0000007f03037812 */ /* 0x004fc800078ec0ff */
[----:B------:R-:W-:Y:S02]  /*9c60*/  ISETP.NE.AND P1, PT, R3, RZ, PT ;  /* 0x000000ff0300720c */ /* 0x000fe40003f25270 */
[----:B---3--:R-:W-:-:S04]  /*9c70*/  SHF.L.U32 R2, R2, 0x1f, RZ ;  /* 0x0000001f02027819 */ /* 0x008fc800000006ff */
[----:B------:R-:W2:Y:S02]  /*9c80*/  SYNCS.PHASECHK.TRANS64.TRYWAIT P0, [R4+URZ+0x22840], R2 ;  /* 0x02284002040075a7 */ /* 0x000ea4000800017f */
[----:B--2---:R-:W-:Y:S05]  /*9c90*/  @!P0 BRA `(.L_x_85) ;  /* 0x0000002400448947 */ /* 0x004fea0003800000 */
.L_x_156:
[----:B------:R-:W-:Y:S05]  /*9ca0*/  BSYNC B2 ;  /* 0x0000000000027941 */ /* 0x000fea0003800000 */
.L_x_84:
[----:B------:R-:W-:Y:S04]  /*9cb0*/  BSSY B2, `(.L_x_86) ;  /* 0x0000009000027945 */ /* 0x000fe80003800000 */
[----:B------:R-:W-:Y:S05]  /*9cc0*/  @P1 BRA `(.L_x_87) ;  /* 0x00000000001c1947 */ /* 0x000fea0003800000 */
[----:B-1----:R-:W1:Y:S01]  /*9cd0*/  S2R R5, SR_TID.X ;  /* 0x0000000000057919 */ /* 0x002e620000002100 */
[----:B------:R-:W-:-:S04]  /*9ce0*/  IMAD.MOV.U32 R3, RZ, RZ, 0x3000 ;  /* 0x00003000ff037424 */ /* 0x000fc800078e00ff */
[----:B------:R3:W-:Y:S01]  /*9cf0*/  SYNCS.ARRIVE.TRANS64 RZ, [R4+URZ+0x22830], R3 ;  /* 0x0228300304ff79a7 */ /* 0x0007e2000800003f */
[----:B-1----:R-:W-:-:S04]  /*9d00*/  LOP3.LUT R5, R5, 0x1f, RZ, 0xc0, !PT ;  /* 0x0000001f05057812 */ /* 0x002fc800078ec0ff */
[----:B------:R-:W-:-:S13]  /*9d10*/  ISETP.NE.AND P0, PT, R5, RZ, PT ;  /* 0x000000ff0500720c */ /* 0x000fda0003f05270 */
[----:B---3--:R-:W-:Y:S05]  /*9d20*/  @!P0 BRA `(.L_x_87) ;  /* 0x0000000000048947 */ /* 0x008fea0003800000 */
[----:B------:R-:W-:Y:S01]  /*9d30*/  BPT.TRAP 0x1 ;  /* 0x000000040000795c */ /* 0x000fe20000300000 */
.L_x_87:
[----:B------:R-:W-:Y:S05]  /*9d40*/  BSYNC B2 ;  /* 0x0000000000027941 */ /* 0x000fea0003800000 */
.L_x_86:
[----:B------:R-:W-:Y:S01]  /*9d50*/  IMAD.MOV.U32 R8, RZ, RZ, RZ ;  /* 0x000000ffff087224 */ /* 0x000fe200078e00ff */
[----:B------:R-:W-:Y:S01]  /*9d60*/  UIADD3 UR4, UP0, UR40, 0x370, URZ ;  /* 0x0000037028047890 */ /* 0x000fe2000ff1e03f */
[----:B-1----:R-:W-:Y:S01]  /*9d70*/  IMAD.U32 R5, RZ, RZ, UR36 ;  /* 0x00000024ff057e24 */ /* 0x002fe2000f8e00ff */
[----:B------:R-:W-:Y:S01]  /*9d80*/  PLOP3.LUT P0, PT, PT, PT, PT, 0x80, 0x0 ;  /* 0x000000000000781c */ /* 0x000fe20003f0f070 */
[----:B------:R-:W-:Y:S01]  /*9d90*/  IMAD R6, R6, 0x60, RZ ;  /* 0x0000006006067824 */ /* 0x000fe200078e02ff */
[----:B------:R-:W-:Y:S01]  /*9da0*/  R2UR UR10, R8 ;  /* 0x00000000080a72ca */ /* 0x000fe200000e0000 */
[----:B------:R-:W-:Y:S01]  /*9db0*/  IMAD R3, R18, 0x3000, R5 ;  /* 0x0000300012037824 */ /* 0x000fe200078e0205 */
[----:B------:R-:W-:Y:S01]  /*9dc0*/  UIADD3.X UR5, URZ, UR41, URZ, UP0, !UPT ;  /* 0x000000293f057290 */ /* 0x000fe200087fe43f */
[----:B0-----:R-:W-:Y:S01]  /*9dd0*/  VIADD R7, R4, 0x22830 ;  /* 0x0002283004077836 */ /* 0x001fe20000000000 */
[----:B------:R-:W-:Y:S01]  /*9de0*/  UMOV UR6, 0x0 ;  /* 0x0000000000067882 */ /* 0x000fe20000000000 */
[----:B------:R-:W-:Y:S01]  /*9df0*/  VIADD R3, R3, 0x1c400 ;  /* 0x0001c40003037836 */ /* 0x000fe20000000000 */
[----:B------:R-:W-:-:S09]  /*9e00*/  UMOV UR7, 0x14f00000 ;  /* 0x14f0000000077882 */ /* 0x000fd20000000000 */
.L_x_88:
        /* <DEDUP_REMOVED lines=13> */
.L_x_157:
[----:B------:R-:W-:Y:S05]  /*9ee0*/  BSYNC B2 ;  /* 0x0000000000027941 */ /* 0x000fea0003800000 */
.L_x_89:
[----:B------:R-:W-:Y:S01]  /*9ef0*/  BSSY B2, `(.L_x_91) ;  /* 0x000000b000027945 */ /* 0x000fe20003800000 */
[----:B0-2---:R-:W-:Y:S02]  /*9f00*/  IMAD.MOV.U32 R2, RZ, RZ, 0x0 ;  /* 0x00000000ff027424 */ /* 0x005fe400078e00ff */
[----:B------:R-:W-:Y:S01]  /*9f10*/  IMAD.MOV.U32 R3, RZ, RZ, 0x14f00000 ;  /* 0x14f00000ff037424 */ /* 0x000fe200078e00ff */
[----:B------:R-:W-:Y:S06]  /*9f20*/  @P1 BRA `(.L_x_92) ;  /* 0x00000000001c1947 */ /* 0x000fec0003800000 */
[----:B------:R-:W0:Y:S01]  /*9f30*/  S2R R9, SR_TID.X ;  /* 0x0000000000097919 */ /* 0x000e220000002100 */
[----:B------:R-:W-:-:S04]  /*9f40*/  IMAD.MOV.U32 R7, RZ, RZ, 0xc000 ;  /* 0x0000c000ff077424 */ /* 0x000fc800078e00ff */
[----:B------:R1:W-:Y:S01]  /*9f50*/  SYNCS.ARRIVE.TRANS64 RZ, [R4+URZ+0x22850], R7 ;  /* 0x0228500704ff79a7 */ /* 0x0003e2000800003f */
[----:B0-----:R-:W-:-:S04]  /*9f60*/  LOP3.LUT R9, R9, 0x1f, RZ, 0xc0, !PT ;  /* 0x0000001f09097812 */ /* 0x001fc800078ec0ff */
[----:B------:R-:W-:-:S13]  /*9f70*/  ISETP.NE.AND P0, PT, R9, RZ, PT ;  /* 0x000000ff0900720c */ /* 0x000fda0003f05270 */
[----:B-1----:R-:W-:Y:S05]  /*9f80*/  @!P0 BRA `(.L_x_92) ;  /* 0x0000000000048947 */ /* 0x002fea0003800000 */
[----:B------:R-:W-:Y:S01]  /*9f90*/  BPT.TRAP 0x1 ;  /* 0x000000040000795c */ /* 0x000fe20000300000 */
.L_x_92:
[----:B------:R-:W-:Y:S05]  /*9fa0*/  BSYNC B2 ;  /* 0x0000000000027941 */ /* 0x000fea0003800000 */
.L_x_91:
[----:B------:R-:W-:Y:S01]  /*9fb0*/  R2UR UR10, R8 ;  /* 0x00000000080a72ca */ /* 0x000fe200000e0000 */
[----:B------:R-:W-:Y:S01]  /*9fc0*/  IMAD R5, R18, 0xc000, R5 ;  /* 0x0000c00012057824 */ /* 0x000fe200078e0205 */
[----:B------:R-:W-:Y:S01]  /*9fd0*/  R2UR UR6, R2 ;  /* 0x00000000020672ca */ /* 0x000fe200000e0000 */
[----:B------:R-:W-:Y:S01]  /*9fe0*/  UIADD3 UR4, UP0, UR40, 0x470, URZ ;  /* 0x0000047028047890 */ /* 0x000fe2000ff1e03f */
[----:B------:R-:W-:Y:S01]  /*9ff0*/  R2UR UR7, R3 ;  /* 0x00000000030772ca */ /* 0x000fe200000e0000 */
[----:B------:R-:W-:Y:S01]  /*a000*/  VIADD R4, R4, 0x22850 ;  /* 0x0002285004047836 */ /* 0x000fe20000000000 */
[----:B------:R-:W-:Y:S01]  /*a010*/  PLOP3.LUT P0, PT, PT, PT, PT, 0x80, 0x0 ;  /* 0x000000000000781c */ /* 0x000fe20003f0f070 */
[----:B------:R-:W-:Y:S01]  /*a020*/  VIADD R7, R5, 0x400 ;  /* 0x0000040005077836 */ /* 0x000fe20000000000 */
[----:B------:R-:W-:-:S12]  /*a030*/  UIADD3.X UR5, URZ, UR41, URZ, UP0, !UPT ;  /* 0x000000293f057290 */ /* 0x000fd800087fe43f */
.L_x_93:
        /* <DEDUP_REMOVED lines=15> */
.L_x_94:
        /* <DEDUP_REMOVED lines=15> */
.L_x_95:
        /* <DEDUP_REMOVED lines=15> */
.L_x_96:
        /* <DEDUP_REMOVED lines=9> */
[----:B--2---:R-:W-:Y:S05]  /*a3a0*/  @P0 BRA.U.ANY `(.L_x_96) ;  /* 0xfffffffd00d80947 */ /* 0x004fea000393ffff */
.L_x_82:
[----:B------:R-:W-:Y:S05]  /*a3b0*/  BSYNC B1 ;  /* 0x0000000000017941 */ /* 0x000fea0003800000 */
.L_x_81:
[----:B------:R-:W2:Y:S04]  /*a3c0*/  LDL R3, [R1+0x8] ;  /* 0x0000080001037983 */ /* 0x000ea80000100800 */
[----:B------:R-:W3:Y:S01]  /*a3d0*/  LDL.LU R2, [R1] ;  /* 0x0000000001027983 */ /* 0x000ee20000300800 */
[----:B0-----:R-:W-:Y:S01]  /*a3e0*/  VIADD R7, R18, 0x1 ;  /* 0x0000000112077836 */ /* 0x001fe20000000000 */
[----:B------:R-:W-:Y:S04]  /*a3f0*/  BSSY B1, `(.L_x_97) ;  /* 0x0000097000017945 */ /* 0x000fe80003800000 */
[----:B------:R-:W-:-:S04]  /*a400*/  ISETP.NE.AND P0, PT, R7, 0x2, PT ;  /* 0x000000020700780c */ /* 0x000fc80003f05270 */
[----:B------:R-:W-:Y:S02]  /*a410*/  SEL R6, RZ, 0x1, P0 ;  /* 0x00000001ff067807 */ /* 0x000fe40000000000 */
[----:B------:R-:W-:Y:S02]  /*a420*/  SEL R7, R7, RZ, P0 ;  /* 0x000000ff07077207 */ /* 0x000fe40000000000 */
[----:B--2---:R-:W-:Y:S02]  /*a430*/  ISETP.NE.AND P2, PT, R3, RZ, PT ;  /* 0x000000ff0300720c */ /* 0x004fe40003f45270 */
[----:B---3--:R-:W-:-:S11]  /*a440*/  LOP3.LUT R6, R2, R6, RZ, 0x3c, !PT ;  /* 0x0000000602067212 */ /* 0x008fd600078e3cff */
[----:B------:R-:W-:Y:S05]  /*a450*/  @!P2 BRA `(.L_x_98) ;  /* 0x000000080040a947 */ /* 0x000fea0003800000 */
[----:B------:R-:W2:Y:S01]  /*a460*/  LDL R2, [R1+0xc] ;  /* 0x00000c0001027983 */ /* 0x000ea20000100800 */
[----:B------:R-:W-:Y:S01]  /*a470*/  VIADD R8, R0, 0xffffffff ;  /* 0xffffffff00087836 */ /* 0x000fe20000000000 */
[----:B--2---:R-:W-:-:S13]  /*a480*/  ISETP.NE.AND P2, PT, R2, RZ, PT ;  /* 0x000000ff0200720c */ /* 0x004fda0003f45270 */
[----:B------:R-:W-:Y:S05]  /*a490*/  @!P2 BRA `(.L_x_99) ;  /* 0x00000000004ca947 */ /* 0x000fea0003800000 */
[----:B------:R-:W2:Y:S01]  /*a4a0*/  LDL R9, [R1+0x4] ;  /* 0x0000040001097983 */ /* 0x000ea20000100800 */
[----:B------:R-:W0:Y:S01]  /*a4b0*/  LDC R4, c[0x0][0x43c] ;  /* 0x00010f00ff047b82 */ /* 0x000e220000000800 */
[----:B------:R-:W-:Y:S01]  /*a4c0*/  ULDC.64 UR4, c[0x0][0x428] ;  /* 0x00010a0000047ab9 */ /* 0x000fe20000000a00 */
[----:B0-----:R-:W-:-:S13]  /*a4d0*/  ISETP.NE.AND P0, PT, R4, 0x1, PT ;  /* 0x000000010400780c */ /* 0x001fda0003f05270 */
        /* <DEDUP_REMOVED lines=15> */
.L_x_99:
[----:B0-----:R-:W-:Y:S01]  /*a5d0*/  LEA R4, R7, UR36, 0x3 ;  /* 0x0000002407047c11 */ /* 0x001fe2000f8e18ff */
[----:B------:R-:W0:Y:S01]  /*a5e0*/  S2R R3, SR_TID.X ;  /* 0x0000000000037919 */ /* 0x000e220000002100 */
[----:B------:R-:W-:Y:S01]  /*a5f0*/  SHF.L.U32 R2, R6, 0x1f, RZ ;  /* 0x0000001f06027819 */ /* 0x000fe200000006ff */
[----:B------:R-:W-:Y:S03]  /*a600*/  BSSY B2, `(.L_x_100) ;  /* 0x0000005000027945 */ /* 0x000fe60003800000 */
[----:B------:R-:W2:Y:S01]  /*a610*/  SYNCS.PHASECHK.TRANS64.TRYWAIT P0, [R4+URZ+0x22840], R2 ;  /* 0x02284002040075a7 */ /* 0x000ea2000800017f */
[----:B0-----:R-:W-:-:S04]  /*a620*/  LOP3.LUT R3, R3, 0x7f, RZ, 0xc0, !PT ;  /* 0x0000007f03037812 */ /* 0x001fc800078ec0ff */
[----:B------:R-:W-:Y:S01]  /*a630*/  ISETP.NE.AND P1, PT, R3, RZ, PT ;  /* 0x000000ff0300720c */ /* 0x000fe20003f25270 */
[----:B--2---:R-:W-:-:S12]  /*a640*/  @!P0 BRA `(.L_x_101) ;  /* 0x0000001c00008947 */ /* 0x004fd80003800000 */
.L_x_158:
[----:B------:R-:W-:Y:S05]  /*a650*/  BSYNC B2 ;  /* 0x0000000000027941 */ /* 0x000fea0003800000 */
.L_x_100:
[----:B------:R-:W-:Y:S04]  /*a660*/  BSSY B2, `(.L_x_102) ;  /* 0x0000009000027945 */ /* 0x000fe80003800000 */
[----:B------:R-:W-:Y:S05]  /*a670*/  @P1 BRA `(.L_x_103) ;  /* 0x00000000001c1947 */ /* 0x000fea0003800000 */
[----:B-1----:R-:W1:Y:S01]  /*a680*/  S2R R5, SR_TID.X ;  /* 0x0000000000057919 */ /* 0x002e620000002100 */
[----:B------:R-:W-:-:S04]  /*a690*/  IMAD.MOV.U32 R3, RZ, RZ, 0x3000 ;  /* 0x00003000ff037424 */ /* 0x000fc800078e00ff */
[----:B------:R2:W-:Y:S01]  /*a6a0*/  SYNCS.ARRIVE.TRANS64 RZ, [R4+URZ+0x22830], R3 ;  /* 0x0228300304ff79a7 */ /* 0x0005e2000800003f */
[----:B-1----:R-:W-:-:S04]  /*a6b0*/  LOP3.LUT R5, R5, 0x1f, RZ, 0xc0, !PT ;  /* 0x0000001f05057812 */ /* 0x002fc800078ec0ff */
[----:B------:R-:W-:-:S13]  /*a6c0*/  ISETP.NE.AND P0, PT, R5, RZ, PT ;  /* 0x000000ff0500720c */ /* 0x000fda0003f05270 */
[----:B--2---:R-:W-:Y:S05]  /*a6d0*/  @!P0 BRA `(.L_x_103) ;  /* 0x0000000000048947 */ /* 0x004fea0003800000 */
[----:B------:R-:W-:Y:S01]  /*a6e0*/  BPT.TRAP 0x1 ;  /* 0x000000040000795c */ /* 0x000fe20000300000 */
.L_x_103:
[----:B------:R-:W-:Y:S05]  /*a6f0*/  BSYNC B2 ;  /* 0x0000000000027941 */ /* 0x000fea0003800000 */
.L_x_102:
        /* <DEDUP_REMOVED lines=12> */
.L_x_104:
        /* <DEDUP_REMOVED lines=10> */
[----:B------:R-:W1:Y:S01]  /*a860*/  SYNCS.PHASECHK.TRANS64.TRYWAIT P0, [R4+URZ+0x22860], R2 ;  /* 0x02286002040075a7 */ /* 0x000e62000800017f */
[----:B------:R-:W-:Y:S04]  /*a870*/  BSSY B2, `(.L_x_105) ;  /* 0x0000002000027945 */ /* 0x000fe80003800000 */
[----:B-1----:R-:W-:Y:S05]  /*a880*/  @!P0 BRA `(.L_x_106) ;  /* 0x0000001800848947 */ /* 0x002fea0003800000 */
.L_x_159:
[----:B------:R-:W-:Y:S05]  /*a890*/  BSYNC B2 ;  /* 0x0000000000027941 */ /* 0x000fea0003800000 */
.L_x_105:
[----:B------:R-:W-:Y:S01]  /*a8a0*/  BSSY B2, `(.L_x_107) ;  /* 0x000000b000027945 */ /* 0x000fe20003800000 */
[----:B01----:R-:W-:Y:S02]  /*a8b0*/  IMAD.MOV.U32 R2, RZ, RZ, 0x0 ;  /* 0x00000000ff027424 */ /* 0x003fe400078e00ff */
        /* <DEDUP_REMOVED lines=9> */
.L_x_108:
[----:B------:R-:W-:Y:S05]  /*a950*/  BSYNC B2 ;  /* 0x0000000000027941 */ /* 0x000fea0003800000 */
.L_x_107:
        /* <DEDUP_REMOVED lines=9> */
.L_x_109:
        /* <DEDUP_REMOVED lines=15> */
.L_x_110:
        /* <DEDUP_REMOVED lines=15> */
.L_x_111:
        /* <DEDUP_REMOVED lines=15> */
.L_x_112:
        /* <DEDUP_REMOVED lines=10> */
.L_x_98:
[----:B------:R-:W-:Y:S05]  /*ad60*/  BSYNC B1 ;  /* 0x0000000000017941 */ /* 0x000fea0003800000 */
.L_x_97:
[----:B------:R-:W-:Y:S01]  /*ad70*/  VIADD R7, R7, 0x1 ;  /* 0x0000000107077836 */ /* 0x000fe20000000000 */
[C---:B------:R-:W-:Y:S01]  /*ad80*/  ISETP.GT.AND P1, PT, R0.reuse, 0x1, PT ;  /* 0x000000010000780c */ /* 0x040fe20003f24270 */
[----:B------:R-:W-:-:S03]  /*ad90*/  VIADD R0, R0, 0xfffffffe ;  /* 0xfffffffe00007836 */ /* 0x000fc60000000000 */
[----:B------:R-:W-:-:S04]  /*ada0*/  ISETP.NE.AND P0, PT, R7, 0x2, PT ;  /* 0x000000020700780c */ /* 0x000fc80003f05270 */
[----:B------:R-:W-:Y:S02]  /*adb0*/  SEL R3, RZ, 0x1, P0 ;  /* 0x00000001ff037807 */ /* 0x000fe40000000000 */
[----:B------:R-:W-:Y:S02]  /*adc0*/  SEL R18, R7, RZ, P0 ;  /* 0x000000ff07127207 */ /* 0x000fe40000000000 */
[----:B------:R-:W-:-:S05]  /*add0*/  LOP3.LUT R2, R6, R3, RZ, 0x3c, !PT ;  /* 0x0000000306027212 */ /* 0x000fca00078e3cff */
[----:B------:R2:W-:Y:S01]  /*ade0*/  STL [R1], R2 ;  /* 0x0000000201007387 */ /* 0x0005e20000100800 */
[----:B------:R-:W-:Y:S05]  /*adf0*/  @P1 BRA `(.L_x_113) ;  /* 0xffffffec00181947 */ /* 0x000fea000383ffff */
.L_x_80:
[----:B------:R-:W-:Y:S05]  /*ae00*/  BSYNC B0 ;  /* 0x0000000000007941 */ /* 0x000fea0003800000 */
.L_x_62:
[----:B--2---:R-:W2:Y:S01]  /*ae10*/  LDL.LU R2, [R1+0x24] ;  /* 0x0000240001027983 */ /* 0x004ea20000300800 */
[----:B------:R-:W-:-:S03]  /*ae20*/  ULDC UR4, c[0x0][0xc34] ;  /* 0x00030d0000047ab9 */ /* 0x000fc60000000800 */
[----:B------:R-:W3:Y:S01]  /*ae30*/  LDL.LU R0, [R1+0x30] ;  /* 0x0000300001007983 */ /* 0x000ee20000300800 */
[----:B--2---:R-:W-:Y:S02]  /*ae40*/  VIADD R2, R2, UR38 ;  /* 0x0000002602027c36 */ /* 0x004fe40008000000 */
[----:B---3--:R-:W-:-:S03]  /*ae50*/  VIADD R0, R0, 0x1 ;  /* 0x0000000100007836 */ /* 0x008fc60000000000 */
[----:B------:R2:W-:Y:S01]  /*ae60*/  STL [R1+0x24], R2 ;  /* 0x0000240201007387 */ /* 0x0005e20000100800 */
[----:B------:R-:W-:-:S03]  /*ae70*/  ISETP.GE.AND P0, PT, R2, UR4, PT ;  /* 0x0000000402007c0c */ /* 0x000fc6000bf06270 */
[----:B------:R2:W-:Y:S10]  /*ae80*/  STL [R1+0x30], R0 ;  /* 0x0000300001007387 */ /* 0x0005f40000100800 */
[----:B--2---:R-:W-:Y:S05]  /*ae90*/  @!P0 BRA `(.L_x_114) ;  /* 0xffffffc400288947 */ /* 0x004fea000383ffff */
[----:B------:R-:W-:-:S07]  /*aea0*/  LOP3.LUT R2, R0, 0x1, RZ, 0xc, !PT ;  /* 0x0000000100027812 */ /* 0x000fce00078e0cff */
.L_x_38:
[----:B0-----:R-:W0:Y:S01]  /*aeb0*/  S2R R3, SR_CgaCtaId ;  /* 0x0000000000037919 */ /* 0x001e220000008800 */
[----:B------:R-:W-:Y:S01]  /*aec0*/  MOV R0, 0x400 ;  /* 0x0000040000007802 */ /* 0x000fe20000000f00 */
[----:B------:R-:W-:Y:S03]  /*aed0*/  BSSY B0, `(.L_x_115) ;  /* 0x0000005000007945 */ /* 0x000fe60003800000 */
[----:B0-----:R-:W-:Y:S02]  /*aee0*/  LEA R0, R3, R0, 0x18 ;  /* 0x0000000003007211 */ /* 0x001fe400078ec0ff */
[----:B------:R-:W-:-:S04]  /*aef0*/  SHF.L.U32 R3, R2, 0x1f, RZ ;  /* 0x0000001f02037819 */ /* 0x000fc800000006ff */
[----:B------:R-:W0:Y:S02]  /*af00*/  SYNCS.PHASECHK.TRANS64.TRYWAIT P0, [R0+URZ+0x22820], R3 ;  /* 0x02282003000075a7 */ /* 0x000e24000800017f */
[----:B0-----:R-:W-:Y:S05]  /*af10*/  @!P0 BRA `(.L_x_116) ;  /* 0x0000001000f48947 */ /* 0x001fea0003800000 */
.L_x_160:
[----:B------:R-:W-:Y:S05]  /*af20*/  BSYNC B0 ;  /* 0x0000000000007941 */ /* 0x000fea0003800000 */
.L_x_115:
[----:B------:R-:W-:-:S03]  /*af30*/  UMOV UR4, 0xffffffff ;  /* 0xffffffff00047882 */ /* 0x000fc60000000000 */
[----:B------:R-:W-:Y:S05]  /*af40*/  BRA.DIV UR4, `(.L_x_117) ;  /* 0x0000001204fc7947 */ /* 0x000fea000b800000 */
[----:B------:R-:W2:Y:S02]  /*af50*/  S2R R2, SR_TID.X ;  /* 0x0000000000027919 */ /* 0x000ea40000002100 */
[----:B--2---:R-:W-:-:S04]  /*af60*/  SHF.R.U32.HI R2, RZ, 0x5, R2 ;  /* 0x00000005ff027819 */ /* 0x004fc80000011602 */
[----:B------:R-:W-:-:S05]  /*af70*/  LOP3.LUT R2, R2, 0x3, RZ, 0xc0, !PT ;  /* 0x0000000302027812 */ /* 0x000fca00078ec0ff */
[----:B------:R2:W3:Y:S02]  /*af80*/  SHFL.IDX PT, R14, R2, RZ, 0x1f ;  /* 0x00001fff020e7589 */ /* 0x0004e400000e0000 */
.L_x_163:
[----:B---3--:R-:W-:Y:S01]  /*af90*/  ISETP.NE.AND P0, PT, R14, RZ, PT ;  /* 0x000000ff0e00720c */ /* 0x008fe20003f05270 */
[----:B------:R-:W-:-:S12]  /*afa0*/  BSSY B0, `(.L_x_118) ;  /* 0x0000025000007945 */ /* 0x000fd80003800000 */
[----:B------:R-:W-:Y:S05]  /*afb0*/  @P0 BRA `(.L_x_119) ;  /* 0x00000000008c0947 */ /* 0x000fea0003800000 */
[----:B------:R-:W-:-:S03]  /*afc0*/  UMOV UR4, 0xffffffff ;  /* 0xffffffff00047882 */ /* 0x000fc60000000000 */
[----:B------:R-:W-:Y:S05]  /*afd0*/  BRA.DIV UR4, `(.L_x_120) ;  /* 0x00000016040c7947 */ /* 0x000fea000b800000 */
[----:B------:R-:W-:-:S13]  /*afe0*/  ELECT P6, URZ, PT ;  /* 0x00000000003f782f */ /* 0x000fda00038c0000 */
.L_x_166:
[----:B------:R-:W-:Y:S05]  /*aff0*/  @!P6 BRA `(.L_x_119) ;  /* 0x00000000007ce947 */ /* 0x000fea0003800000 */
[----:B------:R-:W-:-:S06]  /*b000*/  ULOP3.LUT UR4, UR37, 0x2, URZ, 0xfc, !UPT ;  /* 0x0000000225047892 */ /* 0x000fcc000f8efc3f */
[----:B--2---:R-:W-:-:S05]  /*b010*/  IMAD.U32 R2, RZ, RZ, UR4 ;  /* 0x00000004ff027e24 */ /* 0x004fca000f8e00ff */
[----:B------:R-:W-:-:S13]  /*b020*/  ISETP.NE.AND P2, PT, R2, 0x3, PT ;  /* 0x000000030200780c */ /* 0x000fda0003f45270 */
[----:B------:R-:W-:Y:S05]  /*b030*/  @!P2 BRA `(.L_x_121) ;  /* 0x000000000004a947 */ /* 0x000fea0003800000 */
[----:B------:R-:W-:Y:S01]  /*b040*/  BPT.TRAP 0x1 ;  /* 0x000000040000795c */ /* 0x000fe20000300000 */
.L_x_121:
[----:B------:R-:W1:Y:S01]  /*b050*/  LDL.LU R7, [R1] ;  /* 0x0000000001077983 */ /* 0x000e620000300800 */
[----:B0-----:R-:W-:Y:S02]  /*b060*/  VIADD R3, R0, 0x22840 ;  /* 0x0002284000037836 */ /* 0x001fe40000000000 */
[C---:B------:R-:W-:Y:S02]  /*b070*/  VIADD R2, R18.reuse, 0x1 ;  /* 0x0000000112027836 */ /* 0x040fe40000000000 */
[----:B------:R-:W-:-:S03]  /*b080*/  IMAD R6, R18, 0x8, R3 ;  /* 0x0000000812067824 */ /* 0x000fc600078e0203 */
[----:B------:R-:W-:-:S04]  /*b090*/  ISETP.NE.AND P1, PT, R2, 0x2, PT ;  /* 0x000000020200780c */ /* 0x000fc80003f25270 */
[----:B------:R-:W-:Y:S02]  /*b0a0*/  SEL R4, RZ, 0x1, P1 ;  /* 0x00000001ff047807 */ /* 0x000fe40000800000 */
[C---:B-1----:R-:W-:Y:S02]  /*b0b0*/  SHF.L.U32 R5, R7.reuse, 0x1f, RZ ;  /* 0x0000001f07057819 */ /* 0x042fe400000006ff */
[----:B------:R-:W-:Y:S02]  /*b0c0*/  LOP3.LUT R7, R7, R4, RZ, 0x3c, !PT ;  /* 0x0000000407077212 */ /* 0x000fe400078e3cff */
[----:B------:R-:W0:Y:S01]  /*b0d0*/  SYNCS.PHASECHK.TRANS64.TRYWAIT P0, [R6+URZ], R5 ;  /* 0x00000005060075a7 */ /* 0x000e22000800017f */
[----:B------:R-:W-:Y:S02]  /*b0e0*/  SEL R4, R2, RZ, P1 ;  /* 0x000000ff02047207 */ /* 0x000fe40000800000 */
[----:B------:R-:W-:-:S03]  /*b0f0*/  SHF.L.U32 R2, R7, 0x1f, RZ ;  /* 0x0000001f07027819 */ /* 0x000fc600000006ff */
[----:B------:R-:W-:Y:S01]  /*b100*/  IMAD R3, R4, 0x8, R3 ;  /* 0x0000000804037824 */ /* 0x000fe200078e0203 */
[----:B0-----:R-:W-:Y:S06]  /*b110*/  @!P0 BRA `(.L_x_122) ;  /* 0x0000001000dc8947 */ /* 0x001fec0003800000 */
.L_x_167:
[----:B------:R-:W1:Y:S02]  /*b120*/  SYNCS.PHASECHK.TRANS64.TRYWAIT P0, [R3+URZ], R2 ;  /* 0x00000002030075a7 */ /* 0x000e64000800017f */
[----:B-1----:R-:W-:Y:S05]  /*b130*/  @!P0 BRA `(.L_x_123) ;  /* 0x0000001000e88947 */ /* 0x002fea0003800000 */
.L_x_168:
[----:B------:R-:W-:Y:S05]  /*b140*/  @!P2 BRA `(.L_x_124) ;  /* 0x000000000004a947 */ /* 0x000fea0003800000 */
[----:B------:R-:W-:Y:S01]  /*b150*/  BPT.TRAP 0x1 ;  /* 0x000000040000795c */ /* 0x000fe20000300000 */
.L_x_124:
[----:B-1----:R-:W-:-:S04]  /*b160*/  VIADD R3, R0, 0x22860 ;  /* 0x0002286000037836 */ /* 0x002fc80000000000 */
[----:B------:R-:W-:-:S04]  /*b170*/  IMAD R18, R18, 0x8, R3 ;  /* 0x0000000812127824 */ /* 0x000fc800078e0203 */
[----:B------:R-:W1:Y:S02]  /*b180*/  SYNCS.PHASECHK.TRANS64.TRYWAIT P0, [R18+URZ], R5 ;  /* 0x00000005120075a7 */ /* 0x000e64000800017f */
[----:B-1----:R-:W-:Y:S05]  /*b190*/  @!P0 BRA `(.L_x_125) ;  /* 0x0000001000e48947 */ /* 0x002fea0003800000 */
.L_x_169:
[----:B------:R-:W-:-:S07]  /*b1a0*/  IMAD R3, R4, 0x8, R3 ;  /* 0x0000000804037824 */ /* 0x000fce00078e0203 */
.L_x_126:
[----:B--2---:R2:W3:Y:S02]  /*b1b0*/  SYNCS.PHASECHK.TRANS64.TRYWAIT P0, [R3+URZ], R2 ;  /* 0x00000002030075a7 */ /* 0x0044e4000800017f */
[----:B---3--:R-:W-:Y:S05]  /*b1c0*/  @!P0 NANOSLEEP.SYNCS 0x989680 ;  /* 0x009896800000895d */ /* 0x008fea0003900000 */
[----:B------:R-:W3:Y:S02]  /*b1d0*/  @!P0 SYNCS.PHASECHK.TRANS64 P0, [R3+URZ], R2 ;  /* 0x00000002030085a7 */ /* 0x000ee4000800007f */
[----:B---3--:R-:W-:Y:S05]  /*b1e0*/  @!P0 BRA `(.L_x_126) ;  /* 0xfffffffc00f08947 */ /* 0x008fea000383ffff */
.L_x_119:
[----:B------:R-:W-:Y:S05]  /*b1f0*/  BSYNC B0 ;  /* 0x0000000000007941 */ /* 0x000fea0003800000 */
.L_x_118:
[----:B------:R-:W-:Y:S05]  /*b200*/  EXIT ;  /* 0x000000000000794d */ /* 0x000fea0003800000 */
.L_x_10:
[----:B0-----:R-:W-:-:S04]  /*b210*/  IMAD.U32 R3, RZ, RZ, UR45 ;  /* 0x0000002dff037e24 */ /* 0x001fc8000f8e00ff */
[----:B------:R0:W1:Y:S03]  /*b220*/  SYNCS.PHASECHK.TRANS64.TRYWAIT P0, [R3+URZ+0x22800], R0 ;  /* 0x02280000030075a7 */ /* 0x000066000800017f */
[----:B-1----:R-:W-:Y:S05]  /*b230*/  @!P0 NANOSLEEP.SYNCS 0x989680 ;  /* 0x009896800000895d */ /* 0x002fea0003900000 */
[----:B------:R-:W1:Y:S02]  /*b240*/  @!P0 SYNCS.PHASECHK.TRANS64 P0, [R3+URZ+0x22800], R0 ;  /* 0x02280000030085a7 */ /* 0x000e64000800007f */
[----:B-1----:R-:W-:Y:S05]  /*b250*/  @!P0 BRA `(.L_x_10) ;  /* 0xfffffffc00ec8947 */ /* 0x002fea000383ffff */
[----:B------:R-:W-:Y:S05]  /*b260*/  BRA `(.L_x_127) ;  /* 0xffffff5c00cc7947 */ /* 0x000fea000383ffff */
.L_x_14:
[----:B-1----:R-:W-:-:S04]  /*b270*/  IMAD.U32 R0, RZ, RZ, UR21 ;  /* 0x00000015ff007e24 */ /* 0x002fc8000f8e00ff */
[----:B------:R1:W2:Y:S03]  /*b280*/  SYNCS.PHASECHK.TRANS64.TRYWAIT P1, [R0+URZ+0x22830], R7 ;  /* 0x02283007000075a7 */ /* 0x0002a6000802017f */
[----:B--2---:R-:W-:Y:S05]  /*b290*/  @!P1 NANOSLEEP.SYNCS 0x989680 ;  /* 0x009896800000995d */ /* 0x004fea0003900000 */
[----:B------:R-:W2:Y:S02]  /*b2a0*/  @!P1 SYNCS.PHASECHK.TRANS64 P1, [R0+URZ+0x22830], R7 ;  /* 0x02283007000095a7 */ /* 0x000ea4000802007f */
[----:B--2---:R-:W-:Y:S05]  /*b2b0*/  @!P1 BRA `(.L_x_14) ;  /* 0xfffffffc00ec9947 */ /* 0x004fea000383ffff */
[----:B------:R-:W-:Y:S05]  /*b2c0*/  BRA `(.L_x_13) ;  /* 0xffffff5c00f07947 */ /* 0x000fea000383ffff */
.L_x_18:
[----:B--2---:R2:W3:Y:S02]  /*b2d0*/  SYNCS.PHASECHK.TRANS64.TRYWAIT P2, [R8+URZ+0x22850], R7 ;  /* 0x02285007080075a7 */ /* 0x0044e4000804017f */
[----:B---3--:R-:W-:Y:S05]  /*b2e0*/  @!P2 NANOSLEEP.SYNCS 0x989680 ;  /* 0x009896800000a95d */ /* 0x008fea0003900000 */
[----:B------:R-:W3:Y:S02]  /*b2f0*/  @!P2 SYNCS.PHASECHK.TRANS64 P2, [R8+URZ+0x22850], R7 ;  /* 0x022850070800a5a7 */ /* 0x000ee4000804007f */
[----:B---3--:R-:W-:Y:S05]  /*b300*/  @!P2 BRA `(.L_x_18) ;  /* 0xfffffffc00f0a947 */ /* 0x008fea000383ffff */
[----:B------:R-:W-:Y:S05]  /*b310*/  BRA `(.L_x_17) ;  /* 0xffffff74006c7947 */ /* 0x000fea000383ffff */
.L_x_23:
[----:B0-----:R-:W-:Y:S02]  /*b320*/  IMAD.U32 R0, RZ, RZ, UR23 ;  /* 0x00000017ff007e24 */ /* 0x001fe4000f8e00ff */
[----:B------:R-:W-:-:S04]  /*b330*/  IMAD.U32 R3, RZ, RZ, UR24 ;  /* 0x00000018ff037e24 */ /* 0x000fc8000f8e00ff */
[----:B------:R0:W1:Y:S03]  /*b340*/  SYNCS.PHASECHK.TRANS64.TRYWAIT P3, [R0+URZ+0x22830], R3 ;  /* 0x02283003000075a7 */ /* 0x000066000806017f */
[----:B-1----:R-:W-:Y:S05]  /*b350*/  @!P3 NANOSLEEP.SYNCS 0x989680 ;  /* 0x009896800000b95d */ /* 0x002fea0003900000 */
[----:B------:R-:W1:Y:S02]  /*b360*/  @!P3 SYNCS.PHASECHK.TRANS64 P3, [R0+URZ+0x22830], R3 ;  /* 0x022830030000b5a7 */ /* 0x000e64000806007f */
[----:B-1----:R-:W-:Y:S05]  /*b370*/  @!P3 BRA `(.L_x_23) ;  /* 0xfffffffc00e8b947 */ /* 0x002fea000383ffff */
[----:B------:R-:W-:Y:S05]  /*b380*/  BRA `(.L_x_22) ;  /* 0xffffff7800807947 */ /* 0x000fea000383ffff */
.L_x_27:
[----:B0-----:R-:W-:-:S04]  /*b390*/  IMAD.U32 R6, RZ, RZ, UR24 ;  /* 0x00000018ff067e24 */ /* 0x001fc8000f8e00ff */
[----:B------:R0:W1:Y:S03]  /*b3a0*/  SYNCS.PHASECHK.TRANS64.TRYWAIT P3, [R183+URZ+0x22850], R6 ;  /* 0x02285006b70075a7 */ /* 0x000066000806017f */
[----:B-1----:R-:W-:Y:S05]  /*b3b0*/  @!P3 NANOSLEEP.SYNCS 0x989680 ;  /* 0x009896800000b95d */ /* 0x002fea0003900000 */
[----:B------:R-:W1:Y:S02]  /*b3c0*/  @!P3 SYNCS.PHASECHK.TRANS64 P3, [R183+URZ+0x22850], R6 ;  /* 0x02285006b700b5a7 */ /* 0x000e64000806007f */
[----:B-1----:R-:W-:Y:S05]  /*b3d0*/  @!P3 BRA `(.L_x_27) ;  /* 0xfffffffc00ecb947 */ /* 0x002fea000383ffff */
[----:B------:R-:W-:Y:S05]  /*b3e0*/  BRA `(.L_x_26) ;  /* 0xffffff9000a47947 */ /* 0x000fea000383ffff */
.L_x_42:
[----:B0-----:R-:W0:Y:S01]  /*b3f0*/  S2R R0, SR_TID.X ;  /* 0x0000000000007919 */ /* 0x001e220000002100 */
[----:B------:R-:W-:Y:S01]  /*b400*/  BSSY B0, `(.L_x_128) ;  /* 0x000000a000007945 */ /* 0x000fe20003800000 */
[----:B------:R-:W-:Y:S02]  /*b410*/  IMAD.MOV.U32 R12, RZ, RZ, RZ ;  /* 0x000000ffff0c7224 */ /* 0x000fe400078e00ff */
[----:B------:R-:W-:Y:S02]  /*b420*/  IMAD.MOV.U32 R11, RZ, RZ, 0x1f ;  /* 0x0000001fff0b7424 */ /* 0x000fe400078e00ff */
[----:B------:R-:W-:Y:S01]  /*b430*/  IMAD.MOV.U32 R15, RZ, RZ, -0x1 ;  /* 0xffffffffff0f7424 */ /* 0x000fe200078e00ff */
[----:B0-----:R-:W-:-:S04]  /*b440*/  SHF.R.U32.HI R0, RZ, 0x5, R0 ;  /* 0x00000005ff007819 */ /* 0x001fc80000011600 */
[----:B------:R-:W-:-:S05]  /*b450*/  LOP3.LUT R0, R0, 0x3, RZ, 0xc0, !PT ;  /* 0x0000000300007812 */ /* 0x000fca00078ec0ff */
[----:B------:R-:W-:-:S07]  /*b460*/  IMAD.MOV.U32 R13, RZ, RZ, R0 ;  /* 0x000000ffff0d7224 */ /* 0x000fce00078e0000 */
[----:B------:R-:W-:Y:S05]  /*b470*/  WARPSYNC.COLLECTIVE R15, `(.L_x_129) ;  /* 0x000000000f087348 */ /* 0x000fea0003c00000 */
[----:B------:R0:W1:Y:S02]  /*b480*/  SHFL.IDX P6, R14, R13, R12, R11 ;  /* 0x0000000c0d0e7389 */ /* 0x00006400000c000b */
[----:B01----:R-:W-:Y:S01]  /*b490*/  ENDCOLLECTIVE ;  /* 0x000000000000791b */ /* 0x003fe20003800000 */
.L_x_129:
[----:B------:R-:W-:Y:S05]  /*b4a0*/  BSYNC B0 ;  /* 0x0000000000007941 */ /* 0x000fea0003800000 */
.L_x_128:
[----:B------:R-:W-:Y:S05]  /*b4b0*/  BRA `(.L_x_130) ;  /* 0xffffffc400547947 */ /* 0x000fea000383ffff */
.L_x_44:
[----:B------:R-:W-:Y:S01]  /*b4c0*/  BSSY B0, `(.L_x_131) ;  /* 0x0000006000007945 */ /* 0x000fe20003800000 */
[----:B------:R-:W-:-:S07]  /*b4d0*/  IMAD.MOV.U32 R15, RZ, RZ, -0x1 ;  /* 0xffffffffff0f7424 */ /* 0x000fce00078e00ff */
[----:B0-----:R-:W-:Y:S05]  /*b4e0*/  WARPSYNC.COLLECTIVE R15, `(.L_x_132) ;  /* 0x000000000f0c7348 */ /* 0x001fea0003c00000 */
[----:B------:R-:W-:Y:S02]  /*b4f0*/  ELECT P6, UR62, PT ;  /* 0x00000000003e782f */ /* 0x000fe400038c0000 */
[----:B------:R-:W-:Y:S01]  /*b500*/  MOV R14, UR62 ;  /* 0x0000003e000e7c02 */ /* 0x000fe20008000f00 */
[----:B0-----:R-:W-:Y:S10]  /*b510*/  ENDCOLLECTIVE ;  /* 0x000000000000791b */ /* 0x001ff40003800000 */
.L_x_132:
[----:B------:R-:W-:Y:S05]  /*b520*/  BSYNC B0 ;  /* 0x0000000000007941 */ /* 0x000fea0003800000 */
.L_x_131:
[----:B------:R-:W-:Y:S05]  /*b530*/  BRA `(.L_x_133) ;  /* 0xffffffc400547947 */ /* 0x000fea000383ffff */
.L_x_46:
[----:B0-----:R0:W2:Y:S02]  /*b540*/  SYNCS.PHASECHK.TRANS64.TRYWAIT P0, [R0+URZ+0x22840], R2 ;  /* 0x02284002000075a7 */ /* 0x0010a4000800017f */
[----:B--2---:R-:W-:Y:S05]  /*b550*/  @!P0 NANOSLEEP.SYNCS 0x989680 ;  /* 0x009896800000895d */ /* 0x004fea0003900000 */
[----:B------:R-:W2:Y:S02]  /*b560*/  @!P0 SYNCS.PHASECHK.TRANS64 P0, [R0+URZ+0x22840], R2 ;  /* 0x02284002000085a7 */ /* 0x000ea4000800007f */
[----:B--2---:R-:W-:Y:S05]  /*b570*/  @!P0 BRA `(.L_x_46) ;  /* 0xfffffffc00f08947 */ /* 0x004fea000383ffff */
[----:B------:R-:W-:Y:S05]  /*b580*/  BRA `(.L_x_134) ;  /* 0xffffffc400b07947 */ /* 0x000fea000383ffff */
.L_x_49:
[----:B------:R-:W-:Y:S01]  /*b590*/  IMAD.MOV.U32 R13, RZ, RZ, R2 ;  /* 0x000000ffff0d7224 */ /* 0x000fe200078e0002 */
[----:B------:R-:W0:Y:S01]  /*b5a0*/  S2R R7, SR_TID.X ;  /* 0x0000000000077919 */ /* 0x000e220000002100 */
[----:B------:R-:W-:Y:S02]  /*b5b0*/  IMAD.MOV.U32 R12, RZ, RZ, RZ ;  /* 0x000000ffff0c7224 */ /* 0x000fe400078e00ff */
[----:B------:R-:W-:Y:S02]  /*b5c0*/  IMAD.MOV.U32 R11, RZ, RZ, 0x181f ;  /* 0x0000181fff0b7424 */ /* 0x000fe400078e00ff */
[----:B------:R-:W-:-:S07]  /*b5d0*/  IMAD.MOV.U32 R15, RZ, RZ, -0x1 ;  /* 0xffffffffff0f7424 */ /* 0x000fce00078e00ff */
[----:B0----5:R-:W-:Y:S05]  /*b5e0*/  WARPSYNC.COLLECTIVE R15, `(.L_x_135) ;  /* 0x000000000f087348 */ /* 0x021fea0003c00000 */
[----:B------:R1:W2:Y:S02]  /*b5f0*/  SHFL.IDX P6, R14, R13, R12, R11 ;  /* 0x0000000c0d0e7389 */ /* 0x0002a400000c000b */
[----:B012--5:R-:W-:Y:S01]  /*b600*/  ENDCOLLECTIVE ;  /* 0x000000000000791b */ /* 0x027fe20003800000 */
.L_x_135:
[----:B------:R-:W-:Y:S01]  /*b610*/  IMAD.MOV.U32 R13, RZ, RZ, R0 ;  /* 0x000000ffff0d7224 */ /* 0x000fe200078e0000 */
[----:B------:R-:W-:Y:S01]  /*b620*/  LOP3.LUT R7, R7, 0x7f, RZ, 0xc0, !PT ;  /* 0x0000007f07077812 */ /* 0x000fe200078ec0ff */
[----:B------:R-:W-:-:S07]  /*b630*/  IMAD.MOV.U32 R6, RZ, RZ, R14 ;  /* 0x000000ffff067224 */ /* 0x000fce00078e000e */
[----:B------:R-:W-:Y:S05]  /*b640*/  WARPSYNC.COLLECTIVE R15, `(.L_x_136) ;  /* 0x000000000f087348 */ /* 0x000fea0003c00000 */
[----:B------:R0:W1:Y:S02]  /*b650*/  SHFL.IDX P6, R14, R13, R12, R11 ;  /* 0x0000000c0d0e7389 */ /* 0x00006400000c000b */
[----:B01----:R-:W-:Y:S01]  /*b660*/  ENDCOLLECTIVE ;  /* 0x000000000000791b */ /* 0x003fe20003800000 */
.L_x_136:
[----:B------:R-:W-:Y:S01]  /*b670*/  ULDC UR4, c[0x0][0x288] ;  /* 0x0000a20000047ab9 */ /* 0x000fe20000000800 */
[----:B------:R-:W-:Y:S01]  /*b680*/  SHF.R.U32.HI R5, RZ, 0x3, R7 ;  /* 0x00000003ff057819 */ /* 0x000fe20000011607 */
[----:B------:R-:W-:-:S04]  /*b690*/  IMAD R3, R8, UR4, RZ ;  /* 0x0000000408037c24 */ /* 0x000fc8000f8e02ff */
[----:B------:R-:W-:-:S04]  /*b6a0*/  IMAD.IADD R4, R5, 0x1, R4 ;  /* 0x0000000105047824 */ /* 0x000fc800078e0204 */
[C---:B------:R-:W-:Y:S01]  /*b6b0*/  VIADD R5, R4.reuse, 0x10 ;  /* 0x0000001004057836 */ /* 0x040fe20000000000 */
[-C--:B------:R-:W-:Y:S01]  /*b6c0*/  ISETP.GE.AND P1, PT, R4, R3.reuse, PT ;  /* 0x000000030400720c */ /* 0x080fe20003f26270 */
[----:B------:R-:W-:Y:S02]  /*b6d0*/  IMAD.MOV.U32 R13, RZ, RZ, R2 ;  /* 0x000000ffff0d7224 */ /* 0x000fe400078e0002 */
[----:B------:R-:W-:Y:S01]  /*b6e0*/  IMAD.MOV.U32 R12, RZ, RZ, 0x1 ;  /* 0x00000001ff0c7424 */ /* 0x000fe200078e00ff */
[----:B------:R-:W-:Y:S01]  /*b6f0*/  ISETP.GE.AND P2, PT, R5, R3, PT ;  /* 0x000000030500720c */ /* 0x000fe20003f46270 */
[----:B------:R-:W-:-:S12]  /*b700*/  IMAD.MOV.U32 R7, RZ, RZ, R14 ;  /* 0x000000ffff077224 */ /* 0x000fd800078e000e */
[----:B------:R-:W-:Y:S05]  /*b710*/  WARPSYNC.COLLECTIVE R15, `(.L_x_137) ;  /* 0x000000000f087348 */ /* 0x000fea0003c00000 */
[----:B------:R0:W1:Y:S02]  /*b720*/  SHFL.IDX P6, R14, R13, R12, R11 ;  /* 0x0000000c0d0e7389 */ /* 0x00006400000c000b */
[----:B01----:R-:W-:Y:S01]  /*b730*/  ENDCOLLECTIVE ;  /* 0x000000000000791b */ /* 0x003fe20003800000 */
.L_x_137:
[----:B------:R-:W-:-:S05]  /*b740*/  @!P1 LEA R7, P3, R10, R7, 0x1 ;  /* 0x000000070a079211 */ /* 0x000fca00078608ff */
[----:B------:R-:W-:-:S05]  /*b750*/  @!P1 IMAD.X R6, RZ, RZ, R6, P3 ;  /* 0x000000ffff069224 */ /* 0x000fca00018e0606 */
[----:B------:R-:W-:Y:S01]  /*b760*/  @!P1 LOP3.LUT R7, R7, R6, RZ, 0x3c, !PT ;  /* 0x0000000607079212 */ /* 0x000fe200078e3cff */
[----:B------:R-:W-:-:S03]  /*b770*/  IMAD.MOV.U32 R13, RZ, RZ, R0 ;  /* 0x000000ffff0d7224 */ /* 0x000fc600078e0000 */
[----:B------:R-:W-:-:S04]  /*b780*/  @!P1 LOP3.LUT R6, R7, R6, RZ, 0x3c, !PT ;  /* 0x0000000607069212 */ /* 0x000fc800078e3cff */
[----:B------:R-:W-:Y:S01]  /*b790*/  @!P1 LOP3.LUT R7, R7, R6, RZ, 0x3c, !PT ;  /* 0x0000000607079212 */ /* 0x000fe200078e3cff */
[----:B------:R-:W-:-:S07]  /*b7a0*/  IMAD.MOV.U32 R8, RZ, RZ, R14 ;  /* 0x000000ffff087224 */ /* 0x000fce00078e000e */
[----:B------:R-:W-:Y:S05]  /*b7b0*/  WARPSYNC.COLLECTIVE R15, `(.L_x_138) ;  /* 0x000000000f087348 */ /* 0x000fea0003c00000 */
[----:B------:R0:W1:Y:S02]  /*b7c0*/  SHFL.IDX P6, R14, R13, R12, R11 ;  /* 0x0000000c0d0e7389 */ /* 0x00006400000c000b */
[----:B01----:R-:W-:Y:S01]  /*b7d0*/  ENDCOLLECTIVE ;  /* 0x000000000000791b */ /* 0x003fe20003800000 */
.L_x_138:
[----:B------:R-:W-:Y:S01]  /*b7e0*/  @!PT LDS RZ, [RZ] ;  /* 0x00000000fffff984 */ /* 0x000fe20000000800 */
[----:B------:R-:W-:Y:S01]  /*b7f0*/  @!PT LDS RZ, [RZ] ;  /* 0x00000000fffff984 */ /* 0x000fe20000000800 */
[----:B------:R-:W-:Y:S01]  /*b800*/  @!PT LDS RZ, [RZ] ;  /* 0x00000000fffff984 */ /* 0x000fe20000000800 */
[----:B------:R0:W-:Y:S01]  /*b810*/  @!P1 LDGSTS.E.BYPASS.LTC128B.128 [R9+0x18400], desc[UR42][R6.64], !P0 ;  /* 0x1840000006099fae */ /* 0x0001e2000c101d6a */
[----:B------:R-:W-:Y:S02]  /*b820*/  IMAD.MOV.U32 R13, RZ, RZ, R2 ;  /* 0x000000ffff0d7224 */ /* 0x000fe400078e0002 */
[----:B------:R-:W-:Y:S02]  /*b830*/  IMAD.MOV.U32 R12, RZ, RZ, 0x2 ;  /* 0x00000002ff0c7424 */ /* 0x000fe400078e00ff */
[----:B------:R-:W-:-:S07]  /*b840*/  IMAD.MOV.U32 R5, RZ, RZ, R14 ;  /* 0x000000ffff057224 */ /* 0x000fce00078e000e */
[----:B0-----:R-:W-:Y:S05]  /*b850*/  WARPSYNC.COLLECTIVE R15, `(.L_x_139) ;  /* 0x000000000f087348 */ /* 0x001fea0003c00000 */
[----:B------:R1:W2:Y:S02]  /*b860*/  SHFL.IDX P6, R14, R13, R12, R11 ;  /* 0x0000000c0d0e7389 */ /* 0x0002a400000c000b */
[----:B012---:R-:W-:Y:S01]  /*b870*/  ENDCOLLECTIVE ;  /* 0x000000000000791b */ /* 0x007fe20003800000 */
.L_x_139:
[----:B------:R-:W-:Y:S01]  /*b880*/  @!P2 LEA R7, P1, R10, R5, 0x1 ;  /* 0x000000050a07a211 */ /* 0x000fe200078208ff */
[----:B------:R-:W-:-:S04]  /*b890*/  VIADD R5, R4, 0x20 ;  /* 0x0000002004057836 */ /* 0x000fc80000000000 */
[----:B------:R-:W-:Y:S01]  /*b8a0*/  @!P2 IMAD.X R6, RZ, RZ, R8, P1 ;  /* 0x000000ffff06a224 */ /* 0x000fe200008e0608 */
[----:B------:R-:W-:Y:S01]  /*b8b0*/  ISETP.GE.AND P1, PT, R5, R3, PT ;  /* 0x000000030500720c */ /* 0x000fe20003f26270 */
[----:B------:R-:W-:-:S03]  /*b8c0*/  VIADD R5, R4, 0x30 ;  /* 0x0000003004057836 */ /* 0x000fc60000000000 */
[----:B------:R-:W-:Y:S01]  /*b8d0*/  @!P2 LOP3.LUT R7, R7, R6, RZ, 0x3c, !PT ;  /* 0x000000060707a212 */ /* 0x000fe200078e3cff */
[----:B------:R-:W-:-:S03]  /*b8e0*/  IMAD.MOV.U32 R13, RZ, RZ, R0 ;  /* 0x000000ffff0d7224 */ /* 0x000fc600078e0000 */
[----:B------:R-:W-:-:S04]  /*b8f0*/  @!P2 LOP3.LUT R6, R7, R6, RZ, 0x3c, !PT ;  /* 0x000000060706a212 */ /* 0x000fc800078e3cff */
[----:B------:R-:W-:-:S05]  /*b900*/  @!P2 LOP3.LUT R7, R7, R6, RZ, 0x3c, !PT ;  /* 0x000000060707a212 */ /* 0x000fca00078e3cff */
[----:B------:R-:W-:Y:S01]  /*b910*/  @!PT LDS RZ, [RZ] ;  /* 0x00000000fffff984 */ /* 0x000fe20000000800 */
[----:B------:R-:W-:Y:S01]  /*b920*/  @!PT LDS RZ, [RZ] ;  /* 0x00000000fffff984 */ /* 0x000fe20000000800 */
[----:B------:R-:W-:Y:S01]  /*b930*/  @!PT LDS RZ, [RZ] ;  /* 0x00000000fffff984 */ /* 0x000fe20000000800 */
[----:B------:R0:W-:Y:S02]  /*b940*/  @!P2 LDGSTS.E.BYPASS.LTC128B.128 [R9+0x18c00], desc[UR42][R6.64], !P0 ;  /* 0x18c000000609afae */ /* 0x0001e4000c101d6a */
[----:B0-----:R-:W-:-:S07]  /*b950*/  IMAD.MOV.U32 R6, RZ, RZ, R14 ;  /* 0x000000ffff067224 */ /* 0x001fce00078e000e */
[----:B------:R-:W-:Y:S05]  /*b960*/  WARPSYNC.COLLECTIVE R15, `(.L_x_140) ;  /* 0x000000000f087348 */ /* 0x000fea0003c00000 */
[----:B------:R0:W1:Y:S02]  /*b970*/  SHFL.IDX P6, R14, R13, R12, R11 ;  /* 0x0000000c0d0e7389 */ /* 0x00006400000c000b */
[----:B01----:R-:W-:Y:S01]  /*b980*/  ENDCOLLECTIVE ;  /* 0x000000000000791b */ /* 0x003fe20003800000 */
.L_x_140:
[----:B------:R-:W-:Y:S02]  /*b990*/  IMAD.MOV.U32 R13, RZ, RZ, R2 ;  /* 0x000000ffff0d7224 */ /* 0x000fe400078e0002 */
[----:B------:R-:W-:Y:S02]  /*b9a0*/  IMAD.MOV.U32 R12, RZ, RZ, 0x3 ;  /* 0x00000003ff0c7424 */ /* 0x000fe400078e00ff */
[----:B------:R-:W-:-:S07]  /*b9b0*/  IMAD.MOV.U32 R7, RZ, RZ, R14 ;  /* 0x000000ffff077224 */ /* 0x000fce00078e000e */
[----:B------:R-:W-:Y:S05]  /*b9c0*/  WARPSYNC.COLLECTIVE R15, `(.L_x_141) ;  /* 0x000000000f087348 */ /* 0x000fea0003c00000 */
[----:B------:R0:W1:Y:S02]  /*b9d0*/  SHFL.IDX P6, R14, R13, R12, R11 ;  /* 0x0000000c0d0e7389 */ /* 0x00006400000c000b */
[----:B01----:R-:W-:Y:S01]  /*b9e0*/  ENDCOLLECTIVE ;  /* 0x000000000000791b */ /* 0x003fe20003800000 */
.L_x_141:
[----:B------:R-:W-:-:S05]  /*b9f0*/  @!P1 LEA R7, P2, R10, R7, 0x1 ;  /* 0x000000070a079211 */ /* 0x000fca00078408ff */
[----:B------:R-:W-:-:S05]  /*ba00*/  @!P1 IMAD.X R6, RZ, RZ, R6, P2 ;  /* 0x000000ffff069224 */ /* 0x000fca00010e0606 */
[----:B------:R-:W-:Y:S01]  /*ba10*/  @!P1 LOP3.LUT R7, R7, R6, RZ, 0x3c, !PT ;  /* 0x0000000607079212 */ /* 0x000fe200078e3cff */
[----:B------:R-:W-:-:S03]  /*ba20*/  IMAD.MOV.U32 R13, RZ, RZ, R0 ;  /* 0x000000ffff0d7224 */ /* 0x000fc600078e0000 */
[----:B------:R-:W-:-:S04]  /*ba30*/  @!P1 LOP3.LUT R6, R7, R6, RZ, 0x3c, !PT ;  /* 0x0000000607069212 */ /* 0x000fc800078e3cff */
[----:B------:R-:W-:-:S05]  /*ba40*/  @!P1 LOP3.LUT R7, R7, R6, RZ, 0x3c, !PT ;  /* 0x0000000607079212 */ /* 0x000fca00078e3cff */
[----:B------:R-:W-:Y:S01]  /*ba50*/  @!PT LDS RZ, [RZ] ;  /* 0x00000000fffff984 */ /* 0x000fe20000000800 */
[----:B------:R-:W-:Y:S01]  /*ba60*/  @!PT LDS RZ, [RZ] ;  /* 0x00000000fffff984 */ /* 0x000fe20000000800 */
[----:B------:R-:W-:Y:S01]  /*ba70*/  @!PT LDS RZ, [RZ] ;  /* 0x00000000fffff984 */ /* 0x000fe20000000800 */
[----:B------:R0:W-:Y:S01]  /*ba80*/  @!P1 LDGSTS.E.BYPASS.LTC128B.128 [R9+0x19400], desc[UR42][R6.64], !P0 ;  /* 0x1940000006099fae */ /* 0x0001e2000c101d6a */
[----:B------:R-:W-:Y:S01]  /*ba90*/  ISETP.GE.AND P1, PT, R5, R3, PT ;  /* 0x000000030500720c */ /* 0x000fe20003f26270 */
[----:B------:R-:W-:Y:S02]  /*baa0*/  VIADD R5, R4, 0x40 ;  /* 0x0000004004057836 */ /* 0x000fe40000000000 */
[----:B0-----:R-:W-:-:S10]  /*bab0*/  IMAD.MOV.U32 R6, RZ, RZ, R14 ;  /* 0x000000ffff067224 */ /* 0x001fd400078e000e */
[----:B------:R-:W-:Y:S05]  /*bac0*/  WARPSYNC.COLLECTIVE R15, `(.L_x_142) ;  /* 0x000000000f087348 */ /* 0x000fea0003c00000 */
[----:B------:R0:W1:Y:S02]  /*bad0*/  SHFL.IDX P6, R14, R13, R12, R11 ;  /* 0x0000000c0d0e7389 */ /* 0x00006400000c000b */
[----:B01----:R-:W-:Y:S01]  /*bae0*/  ENDCOLLECTIVE ;  /* 0x000000000000791b */ /* 0x003fe20003800000 */
.L_x_142:
[----:B------:R-:W-:Y:S02]  /*baf0*/  IMAD.MOV.U32 R13, RZ, RZ, R2 ;  /* 0x000000ffff0d7224 */ /* 0x000fe400078e0002 */
[----:B------:R-:W-:Y:S02]  /*bb00*/  IMAD.MOV.U32 R12, RZ, RZ, 0x4 ;  /* 0x00000004ff0c7424 */ /* 0x000fe400078e00ff */
[----:B------:R-:W-:-:S07]  /*bb10*/  IMAD.MOV.U32 R7, RZ, RZ, R14 ;  /* 0x000000ffff077224 */ /* 0x000fce00078e000e */
[----:B------:R-:W-:Y:S05]  /*bb20*/  WARPSYNC.COLLECTIVE R15, `(.L_x_143) ;  /* 0x000000000f087348 */ /* 0x000fea0003c00000 */
[----:B------:R0:W1:Y:S02]  /*bb30*/  SHFL.IDX P6, R14, R13, R12, R11 ;  /* 0x0000000c0d0e7389 */ /* 0x00006400000c000b */
[----:B01----:R-:W-:Y:S01]  /*bb40*/  ENDCOLLECTIVE ;  /* 0x000000000000791b */ /* 0x003fe20003800000 */
.L_x_143:
        /* <DEDUP_REMOVED lines=16> */
.L_x_144:
[----:B------:R-:W-:Y:S02]  /*bc50*/  IMAD.MOV.U32 R13, RZ, RZ, R2 ;  /* 0x000000ffff0d7224 */ /* 0x000fe400078e0002 */
[----:B------:R-:W-:Y:S02]  /*bc60*/  IMAD.MOV.U32 R12, RZ, RZ, 0x5 ;  /* 0x00000005ff0c7424 */ /* 0x000fe400078e00ff */
[----:B------:R-:W-:-:S07]  /*bc70*/  IMAD.MOV.U32 R7, RZ, RZ, R14 ;  /* 0x000000ffff077224 */ /* 0x000fce00078e000e */
[----:B------:R-:W-:Y:S05]  /*bc80*/  WARPSYNC.COLLECTIVE R15, `(.L_x_145) ;  /* 0x000000000f087348 */ /* 0x000fea0003c00000 */
[----:B------:R0:W1:Y:S02]  /*bc90*/  SHFL.IDX P6, R14, R13, R12, R11 ;  /* 0x0000000c0d0e7389 */ /* 0x00006400000c000b */
[----:B01----:R-:W-:Y:S01]  /*bca0*/  ENDCOLLECTIVE ;  /* 0x000000000000791b */ /* 0x003fe20003800000 */
.L_x_145:
        /* <DEDUP_REMOVED lines=16> */
.L_x_146:
[----:B------:R-:W-:Y:S02]  /*bdb0*/  IMAD.MOV.U32 R13, RZ, RZ, R2 ;  /* 0x000000ffff0d7224 */ /* 0x000fe400078e0002 */
[----:B------:R-:W-:Y:S02]  /*bdc0*/  IMAD.MOV.U32 R12, RZ, RZ, 0x6 ;  /* 0x00000006ff0c7424 */ /* 0x000fe400078e00ff */
[----:B------:R-:W-:-:S07]  /*bdd0*/  IMAD.MOV.U32 R7, RZ, RZ, R14 ;  /* 0x000000ffff077224 */ /* 0x000fce00078e000e */
[----:B------:R-:W-:Y:S05]  /*bde0*/  WARPSYNC.COLLECTIVE R15, `(.L_x_147) ;  /* 0x000000000f087348 */ /* 0x000fea0003c00000 */
[----:B------:R0:W1:Y:S02]  /*bdf0*/  SHFL.IDX P6, R14, R13, R12, R11 ;  /* 0x0000000c0d0e7389 */ /* 0x00006400000c000b */
[----:B01----:R-:W-:Y:S01]  /*be00*/  ENDCOLLECTIVE ;  /* 0x000000000000791b */ /* 0x003fe20003800000 */
.L_x_147:
        /* <DEDUP_REMOVED lines=11> */
[----:B0-----:R-:W-:-:S12]  /*bec0*/  IMAD.MOV.U32 R6, RZ, RZ, R14 ;  /* 0x000000ffff067224 */ /* 0x001fd800078e000e */
[----:B------:R-:W-:Y:S05]  /*bed0*/  WARPSYNC.COLLECTIVE R15, `(.L_x_148) ;  /* 0x000000000f087348 */ /* 0x000fea0003c00000 */
[----:B------:R0:W1:Y:S02]  /*bee0*/  SHFL.IDX P6, R14, R13, R12, R11 ;  /* 0x0000000c0d0e7389 */ /* 0x00006400000c000b */
[----:B01----:R-:W-:Y:S01]  /*bef0*/  ENDCOLLECTIVE ;  /* 0x000000000000791b */ /* 0x003fe20003800000 */
.L_x_148:
[----:B------:R-:W-:Y:S02]  /*bf00*/  IMAD.MOV.U32 R13, RZ, RZ, R2 ;  /* 0x000000ffff0d7224 */ /* 0x000fe400078e0002 */
[----:B------:R-:W-:Y:S02]  /*bf10*/  IMAD.MOV.U32 R12, RZ, RZ, 0x7 ;  /* 0x00000007ff0c7424 */ /* 0x000fe400078e00ff */
[----:B------:R-:W-:-:S07]  /*bf20*/  IMAD.MOV.U32 R7, RZ, RZ, R14 ;  /* 0x000000ffff077224 */ /* 0x000fce00078e000e */
[----:B------:R-:W-:Y:S05]  /*bf30*/  WARPSYNC.COLLECTIVE R15, `(.L_x_149) ;  /* 0x000000000f087348 */ /* 0x000fea0003c00000 */
[----:B------:R0:W1:Y:S02]  /*bf40*/  SHFL.IDX P6, R14, R13, R12, R11 ;  /* 0x0000000c0d0e7389 */ /* 0x00006400000c000b */
[----:B01----:R-:W-:Y:S01]  /*bf50*/  ENDCOLLECTIVE ;  /* 0x000000000000791b */ /* 0x003fe20003800000 */
.L_x_149:
        /* <DEDUP_REMOVED lines=10> */
.L_x_150:
[----:B------:R-:W-:Y:S01]  /*c000*/  @!PT LDS RZ, [RZ] ;  /* 0x00000000fffff984 */ /* 0x000fe20000000800 */
[----:B------:R-:W-:Y:S01]  /*c010*/  @!PT LDS RZ, [RZ] ;  /* 0x00000000fffff984 */ /* 0x000fe20000000800 */
[----:B------:R-:W-:Y:S01]  /*c020*/  @!PT LDS RZ, [RZ] ;  /* 0x00000000fffff984 */ /* 0x000fe20000000800 */
[----:B------:R1:W-:Y:S01]  /*c030*/  @!P1 LDGSTS.E.BYPASS.LTC128B.128 [R9+0x1b400], desc[UR42][R6.64], !P0 ;  /* 0x1b40000006099fae */ /* 0x0003e2000c101d6a */
[----:B------:R-:W-:Y:S01]  /*c040*/  IMAD.MOV.U32 R0, RZ, RZ, R14 ;  /* 0x000000ffff007224 */ /* 0x000fe200078e000e */
[----:B------:R-:W-:Y:S06]  /*c050*/  BRA `(.L_x_151) ;  /* 0xffffffc400ec7947 */ /* 0x000fec000383ffff */
.L_x_51:
[----:B0-----:R-:W-:-:S04]  /*c060*/  IMAD.U32 R3, RZ, RZ, UR36 ;  /* 0x00000024ff037e24 */ /* 0x001fc8000f8e00ff */
[----:B------:R0:W1:Y:S03]  /*c070*/  SYNCS.PHASECHK.TRANS64.TRYWAIT P0, [R3+URZ+0x22820], R0 ;  /* 0x02282000030075a7 */ /* 0x000066000800017f */
[----:B-1----:R-:W-:Y:S05]  /*c080*/  @!P0 NANOSLEEP.SYNCS 0x989680 ;  /* 0x009896800000895d */ /* 0x002fea0003900000 */
[----:B------:R-:W1:Y:S02]  /*c090*/  @!P0 SYNCS.PHASECHK.TRANS64 P0, [R3+URZ+0x22820], R0 ;  /* 0x02282000030085a7 */ /* 0x000e64000800007f */
[----:B-1----:R-:W-:Y:S05]  /*c0a0*/  @!P0 BRA `(.L_x_51) ;  /* 0xfffffffc00ec8947 */ /* 0x002fea000383ffff */
[----:B------:R-:W-:Y:S05]  /*c0b0*/  BRA `(.L_x_152) ;  /* 0xffffffc800207947 */ /* 0x000fea000383ffff */
.L_x_55:
[----:B0-----:R0:W1:Y:S02]  /*c0c0*/  SYNCS.PHASECHK.TRANS64.TRYWAIT P0, [R2+URZ+0x22860], R0 ;  /* 0x02286000020075a7 */ /* 0x001064000800017f */
[----:B-1----:R-:W-:Y:S05]  /*c0d0*/  @!P0 NANOSLEEP.SYNCS 0x989680 ;  /* 0x009896800000895d */ /* 0x002fea0003900000 */
[----:B------:R-:W1:Y:S02]  /*c0e0*/  @!P0 SYNCS.PHASECHK.TRANS64 P0, [R2+URZ+0x22860], R0 ;  /* 0x02286000020085a7 */ /* 0x000e64000800007f */
[----:B-1----:R-:W-:Y:S05]  /*c0f0*/  @!P0 BRA `(.L_x_55) ;  /* 0xfffffffc00f08947 */ /* 0x002fea000383ffff */
[----:B------:R-:W-:Y:S05]  /*c100*/  BRA `(.L_x_153) ;  /* 0xffffffc800447947 */ /* 0x000fea000383ffff */
.L_x_68:
[----:B-1----:R1:W2:Y:S02]  /*c110*/  SYNCS.PHASECHK.TRANS64.TRYWAIT P0, [R3+URZ+0x22840], R2 ;  /* 0x02284002030075a7 */ /* 0x0022a4000800017f */
[----:B--2---:R-:W-:Y:S05]  /*c120*/  @!P0 NANOSLEEP.SYNCS 0x989680 ;  /* 0x009896800000895d */ /* 0x004fea0003900000 */
[----:B------:R-:W2:Y:S02]  /*c130*/  @!P0 SYNCS.PHASECHK.TRANS64 P0, [R3+URZ+0x22840], R2 ;  /* 0x02284002030085a7 */ /* 0x000ea4000800007f */
[----:B--2---:R-:W-:Y:S05]  /*c140*/  @!P0 BRA `(.L_x_68) ;  /* 0xfffffffc00f08947 */ /* 0x004fea000383ffff */
[----:B------:R-:W-:Y:S05]  /*c150*/  BRA `(.L_x_154) ;  /* 0xffffffd000407947 */ /* 0x000fea000383ffff */
.L_x_73:
[----:B0-----:R0:W2:Y:S02]  /*c160*/  SYNCS.PHASECHK.TRANS64.TRYWAIT P0, [R3+URZ+0x22860], R2 ;  /* 0x02286002030075a7 */ /* 0x0010a4000800017f */
[----:B--2---:R-:W-:Y:S05]  /*c170*/  @!P0 NANOSLEEP.SYNCS 0x989680 ;  /* 0x009896800000895d */ /* 0x004fea0003900000 */
[----:B------:R-:W2:Y:S02]  /*c180*/  @!P0 SYNCS.PHASECHK.TRANS64 P0, [R3+URZ+0x22860], R2 ;  /* 0x02286002030085a7 */ /* 0x000ea4000800007f */
[----:B--2---:R-:W-:Y:S05]  /*c190*/  @!P0 BRA `(.L_x_73) ;  /* 0xfffffffc00f08947 */ /* 0x004fea000383ffff */
[----:B------:R-:W-:Y:S05]  /*c1a0*/  BRA `(.L_x_155) ;  /* 0xffffffd000bc7947 */ /* 0x000fea000383ffff */
.L_x_85:
[----:B--2---:R2:W3:Y:S02]  /*c1b0*/  SYNCS.PHASECHK.TRANS64.TRYWAIT P0, [R4+URZ+0x22840], R2 ;  /* 0x02284002040075a7 */ /* 0x0044e4000800017f */
[----:B---3--:R-:W-:Y:S05]  /*c1c0*/  @!P0 NANOSLEEP.SYNCS 0x989680 ;  /* 0x009896800000895d */ /* 0x008fea0003900000 */
[----:B------:R-:W3:Y:S02]  /*c1d0*/  @!P0 SYNCS.PHASECHK.TRANS64 P0, [R4+URZ+0x22840], R2 ;  /* 0x02284002040085a7 */ /* 0x000ee4000800007f */
[----:B---3--:R-:W-:Y:S05]  /*c1e0*/  @!P0 BRA `(.L_x_85) ;  /* 0xfffffffc00f08947 */ /* 0x008fea000383ffff */
[----:B------:R-:W-:Y:S05]  /*c1f0*/  BRA `(.L_x_156) ;  /* 0xffffffd800a87947 */ /* 0x000fea000383ffff */
.L_x_90:
[----:B0-----:R0:W1:Y:S02]  /*c200*/  SYNCS.PHASECHK.TRANS64.TRYWAIT P0, [R4+URZ+0x22860], R2 ;  /* 0x02286002040075a7 */ /* 0x001064000800017f */
[----:B-1----:R-:W-:Y:S05]  /*c210*/  @!P0 NANOSLEEP.SYNCS 0x989680 ;  /* 0x009896800000895d */ /* 0x002fea0003900000 */
[----:B------:R-:W1:Y:S02]  /*c220*/  @!P0 SYNCS.PHASECHK.TRANS64 P0, [R4+URZ+0x22860], R2 ;  /* 0x02286002040085a7 */ /* 0x000e64000800007f */
[----:B-1----:R-:W-:Y:S05]  /*c230*/  @!P0 BRA `(.L_x_90) ;  /* 0xfffffffc00f08947 */ /* 0x002fea000383ffff */
[----:B------:R-:W-:Y:S05]  /*c240*/  BRA `(.L_x_157) ;  /* 0xffffffdc00247947 */ /* 0x000fea000383ffff */
.L_x_101:
[----:B0-----:R0:W2:Y:S02]  /*c250*/  SYNCS.PHASECHK.TRANS64.TRYWAIT P0, [R4+URZ+0x22840], R2 ;  /* 0x02284002040075a7 */ /* 0x0010a4000800017f */
[----:B--2---:R-:W-:Y:S05]  /*c260*/  @!P0 NANOSLEEP.SYNCS 0x989680 ;  /* 0x009896800000895d */ /* 0x004fea0003900000 */
[----:B------:R-:W2:Y:S02]  /*c270*/  @!P0 SYNCS.PHASECHK.TRANS64 P0, [R4+URZ+0x22840], R2 ;  /* 0x02284002040085a7 */ /* 0x000ea4000800007f */
[----:B--2---:R-:W-:Y:S05]  /*c280*/  @!P0 BRA `(.L_x_101) ;  /* 0xfffffffc00f08947 */ /* 0x004fea000383ffff */
[----:B------:R-:W-:Y:S05]  /*c290*/  BRA `(.L_x_158) ;  /* 0xffffffe000ec7947 */ /* 0x000fea000383ffff */
.L_x_106:
[----:B-1----:R1:W2:Y:S02]  /*c2a0*/  SYNCS.PHASECHK.TRANS64.TRYWAIT P0, [R4+URZ+0x22860], R2 ;  /* 0x02286002040075a7 */ /* 0x0022a4000800017f */
[----:B--2---:R-:W-:Y:S05]  /*c2b0*/  @!P0 NANOSLEEP.SYNCS 0x989680 ;  /* 0x009896800000895d */ /* 0x004fea0003900000 */
[----:B------:R-:W2:Y:S02]  /*c2c0*/  @!P0 SYNCS.PHASECHK.TRANS64 P0, [R4+URZ+0x22860], R2 ;  /* 0x02286002040085a7 */ /* 0x000ea4000800007f */
[----:B--2---:R-:W-:Y:S05]  /*c2d0*/  @!P0 BRA `(.L_x_106) ;  /* 0xfffffffc00f08947 */ /* 0x004fea000383ffff */
[----:B------:R-:W-:Y:S05]  /*c2e0*/  BRA `(.L_x_159) ;  /* 0xffffffe400687947 */ /* 0x000fea000383ffff */
.L_x_116:
[----:B0-----:R0:W2:Y:S02]  /*c2f0*/  SYNCS.PHASECHK.TRANS64.TRYWAIT P0, [R0+URZ+0x22820], R3 ;  /* 0x02282003000075a7 */ /* 0x0010a4000800017f */
[----:B--2---:R-:W-:Y:S05]  /*c300*/  @!P0 NANOSLEEP.SYNCS 0x989680 ;  /* 0x009896800000895d */ /* 0x004fea0003900000 */
[----:B------:R-:W2:Y:S02]  /*c310*/  @!P0 SYNCS.PHASECHK.TRANS64 P0, [R0+URZ+0x22820], R3 ;  /* 0x02282003000085a7 */ /* 0x000ea4000800007f */
[----:B--2---:R-:W-:Y:S05]  /*c320*/  @!P0 BRA `(.L_x_116) ;  /* 0xfffffffc00f08947 */ /* 0x004fea000383ffff */
[----:B------:R-:W-:Y:S05]  /*c330*/  BRA `(.L_x_160) ;  /* 0xffffffe800f87947 */ /* 0x000fea000383ffff */
.L_x_117:
[----:B------:R-:W2:Y:S01]  /*c340*/  S2R R2, SR_TID.X ;  /* 0x0000000000027919 */ /* 0x000ea20000002100 */
[----:B------:R-:W-:Y:S01]  /*c350*/  BSSY B0, `(.L_x_161) ;  /* 0x000000a000007945 */ /* 0x000fe20003800000 */
[----:B------:R-:W-:Y:S02]  /*c360*/  IMAD.MOV.U32 R12, RZ, RZ, RZ ;  /* 0x000000ffff0c7224 */ /* 0x000fe400078e00ff */
[----:B------:R-:W-:Y:S02]  /*c370*/  IMAD.MOV.U32 R11, RZ, RZ, 0x1f ;  /* 0x0000001fff0b7424 */ /* 0x000fe400078e00ff */
[----:B------:R-:W-:Y:S01]  /*c380*/  IMAD.MOV.U32 R15, RZ, RZ, -0x1 ;  /* 0xffffffffff0f7424 */ /* 0x000fe200078e00ff */
[----:B--2---:R-:W-:-:S04]  /*c390*/  SHF.R.U32.HI R2, RZ, 0x5, R2 ;  /* 0x00000005ff027819 */ /* 0x004fc80000011602 */
[----:B------:R-:W-:-:S05]  /*c3a0*/  LOP3.LUT R2, R2, 0x3, RZ, 0xc0, !PT ;  /* 0x0000000302027812 */ /* 0x000fca00078ec0ff */
[----:B------:R-:W-:-:S07]  /*c3b0*/  IMAD.MOV.U32 R13, RZ, RZ, R2 ;  /* 0x000000ffff0d7224 */ /* 0x000fce00078e0002 */
[----:B01----:R-:W-:Y:S05]  /*c3c0*/  WARPSYNC.COLLECTIVE R15, `(.L_x_162) ;  /* 0x000000000f087348 */ /* 0x003fea0003c00000 */
[----:B------:R2:W3:Y:S02]  /*c3d0*/  SHFL.IDX P6, R14, R13, R12, R11 ;  /* 0x0000000c0d0e7389 */ /* 0x0004e400000c000b */
[----:B0123--:R-:W-:Y:S01]  /*c3e0*/  ENDCOLLECTIVE ;  /* 0x000000000000791b */ /* 0x00ffe20003800000 */
.L_x_162:
[----:B------:R-:W-:Y:S05]  /*c3f0*/  BSYNC B0 ;  /* 0x0000000000007941 */ /* 0x000fea0003800000 */
.L_x_161:
[----:B------:R-:W-:Y:S05]  /*c400*/  BRA `(.L_x_163) ;  /* 0xffffffe800e07947 */ /* 0x000fea000383ffff */
.L_x_120:
[----:B------:R-:W-:Y:S01]  /*c410*/  BSSY B1, `(.L_x_164) ;  /* 0x0000006000017945 */ /* 0x000fe20003800000 */
[----:B------:R-:W-:-:S07]  /*c420*/  IMAD.MOV.U32 R15, RZ, RZ, -0x1 ;  /* 0xffffffffff0f7424 */ /* 0x000fce00078e00ff */
[----:B012---:R-:W-:Y:S05]  /*c430*/  WARPSYNC.COLLECTIVE R15, `(.L_x_165) ;  /* 0x000000000f0c7348 */ /* 0x007fea0003c00000 */
[----:B------:R-:W-:Y:S02]  /*c440*/  ELECT P6, UR62, PT ;  /* 0x00000000003e782f */ /* 0x000fe400038c0000 */
[----:B------:R-:W-:Y:S01]  /*c450*/  MOV R14, UR62 ;  /* 0x0000003e000e7c02 */ /* 0x000fe20008000f00 */
[----:B012---:R-:W-:Y:S10]  /*c460*/  ENDCOLLECTIVE ;  /* 0x000000000000791b */ /* 0x007ff40003800000 */
.L_x_165:
[----:B------:R-:W-:Y:S05]  /*c470*/  BSYNC B1 ;  /* 0x0000000000017941 */ /* 0x000fea0003800000 */
.L_x_164:
[----:B------:R-:W-:Y:S05]  /*c480*/  BRA `(.L_x_166) ;  /* 0xffffffe800d87947 */ /* 0x000fea000383ffff */
.L_x_122:
[----:B0-----:R0:W1:Y:S02]  /*c490*/  SYNCS.PHASECHK.TRANS64.TRYWAIT P0, [R6+URZ], R5 ;  /* 0x00000005060075a7 */ /* 0x001064000800017f */
[----:B-1----:R-:W-:Y:S05]  /*c4a0*/  @!P0 NANOSLEEP.SYNCS 0x989680 ;  /* 0x009896800000895d */ /* 0x002fea0003900000 */
[----:B------:R-:W1:Y:S02]  /*c4b0*/  @!P0 SYNCS.PHASECHK.TRANS64 P0, [R6+URZ], R5 ;  /* 0x00000005060085a7 */ /* 0x000e64000800007f */
[----:B-1----:R-:W-:Y:S05]  /*c4c0*/  @!P0 BRA `(.L_x_122) ;  /* 0xfffffffc00f08947 */ /* 0x002fea000383ffff */
[----:B------:R-:W-:Y:S05]  /*c4d0*/  BRA `(.L_x_167) ;  /* 0xffffffec00107947 */ /* 0x000fea000383ffff */
.L_x_123:
[----:B-1----:R1:W2:Y:S02]  /*c4e0*/  SYNCS.PHASECHK.TRANS64.TRYWAIT P0, [R3+URZ], R2 ;  /* 0x00000002030075a7 */ /* 0x0022a4000800017f */
[----:B--2---:R-:W-:Y:S05]  /*c4f0*/  @!P0 NANOSLEEP.SYNCS 0x989680 ;  /* 0x009896800000895d */ /* 0x004fea0003900000 */
[----:B------:R-:W2:Y:S02]  /*c500*/  @!P0 SYNCS.PHASECHK.TRANS64 P0, [R3+URZ], R2 ;  /* 0x00000002030085a7 */ /* 0x000ea4000800007f */
[----:B--2---:R-:W-:Y:S05]  /*c510*/  @!P0 BRA `(.L_x_123) ;  /* 0xfffffffc00f08947 */ /* 0x004fea000383ffff */
[----:B------:R-:W-:Y:S05]  /*c520*/  BRA `(.L_x_168) ;  /* 0xffffffec00047947 */ /* 0x000fea000383ffff */
.L_x_125:
[----:B-1----:R1:W2:Y:S02]  /*c530*/  SYNCS.PHASECHK.TRANS64.TRYWAIT P0, [R18+URZ], R5 ;  /* 0x00000005120075a7 */ /* 0x0022a4000800017f */
[----:B--2---:R-:W-:Y:S05]  /*c540*/  @!P0 NANOSLEEP.SYNCS 0x989680 ;  /* 0x009896800000895d */ /* 0x004fea0003900000 */
[----:B------:R-:W2:Y:S02]  /*c550*/  @!P0 SYNCS.PHASECHK.TRANS64 P0, [R18+URZ], R5 ;  /* 0x00000005120085a7 */ /* 0x000ea4000800007f */
[----:B--2---:R-:W-:Y:S05]  /*c560*/  @!P0 BRA `(.L_x_125) ;  /* 0xfffffffc00f08947 */ /* 0x004fea000383ffff */
[----:B------:R-:W-:Y:S05]  /*c570*/  BRA `(.L_x_169) ;  /* 0xffffffec00087947 */ /* 0x000fea000383ffff */
.L_x_170:
[----:B------:R-:W-:-:S00]  /*c580*/  BRA `(.L_x_170) ;  /* 0xfffffffc00fc7947 */ /* 0x000fc0000383ffff */
[----:B------:R-:W-:-:S00]  /*c590*/  NOP ;  /* 0x0000000000007918 */ /* 0x000fc00000000000 */
        /* <DEDUP_REMOVED lines=14> */
.L_x_6034:


//--------------------- .text._ZN7cutlass13device_kernelIN5flash11enable_sm90INS1_16FlashAttnFwdSm90INS1_25CollectiveMainloopFwdSm90ILi2EN4cute5tupleIJNS5_1CILi1EEES8_S8_EEENS6_IJNS7_ILi128EEENS7_ILi96EEENS7_ILi64EEEEEELi256ENS_6half_tEfNS_4arch4Sm90ELb0ELb0ELb0ELb0ELb0ELb0ELb1ELb1ELb0ELb1ELb0ELb0EEENS1_21CollectiveEpilogueFwdINS6_IJSA_NS7_ILi256EEESB_EEES9_SE_SG_Li256ELb0ELb1ELb0ELb0EEENS1_29StaticPersistentTileSchedulerILb0EEEEEEEEEvNT_6ParamsE --------------------------
	.section	.text._ZN7cutlass13device_kernelIN5flash11enable_sm90INS1_16FlashAttnFwdSm90INS1_25CollectiveMainloopFwdSm90ILi2EN4cute5tupleIJNS5_1CILi1EEES8_S8_EEENS6_IJNS7_ILi128EEENS7_ILi96EEENS7_ILi64EEEEEELi256ENS_6half_tEfNS_4arch4Sm90ELb0ELb0ELb0ELb0ELb0ELb0ELb1ELb1ELb0ELb1ELb0ELb0EEENS1_21CollectiveEpilogueFwdINS6_IJSA_NS7_ILi256EEESB_EEES9_SE_SG_Li256ELb0ELb1ELb0ELb0EEENS1_29StaticPersistentTileSchedulerILb0EEEEEEEEEvNT_6ParamsE,"ax",@progbits
	.align	128
.text._ZN7cutlass13device_kernelIN5flash11enable_sm90INS1_16FlashAttnFwdSm90INS1_25CollectiveMainloopFwdSm90ILi2EN4cute5tupleIJNS5_1CILi1EEES8_S8_EEENS6_IJNS7_ILi128EEENS7_ILi96EEENS7_ILi64EEEEEELi256ENS_6half_tEfNS_4arch4Sm90ELb0ELb0ELb0ELb0ELb0ELb0ELb1ELb1ELb0ELb1ELb0ELb0EEENS1_21CollectiveEpilogueFwdINS6_IJSA_NS7_ILi256EEESB_EEES9_SE_SG_Li256ELb0ELb1ELb0ELb0EEENS1_29StaticPersistentTileSchedulerILb0EEEEEEEEEvNT_6ParamsE:
        .type           _ZN7cutlass13device_kernelIN5flash11enable_sm90INS1_16FlashAttnFwdSm90INS1_25CollectiveMainloopFwdSm90ILi2EN4cute5tupleIJNS5_1CILi1EEES8_S8_EEENS6_IJNS7_ILi128EEENS7_ILi96EEENS7_ILi64EEEEEELi256ENS_6half_tEfNS_4arch4Sm90ELb0ELb0ELb0ELb0ELb0ELb0ELb1ELb1ELb0ELb1ELb0ELb0EEENS1_21CollectiveEpilogueFwdINS6_IJSA_NS7_ILi256EEESB_EEES9_SE_SG_Li256ELb0ELb1ELb0ELb0EEENS1_29StaticPersistentTileSchedulerILb0EEEEEEEEEvNT_6ParamsE,@function
        .size           _ZN7cutlass13device_kernelIN5flash11enable_sm90INS1_16FlashAttnFwdSm90INS1_25CollectiveMainloopFwdSm90ILi2EN4cute5tupleIJNS5_1CILi1EEES8_S8_EEENS6_IJNS7_ILi128EEENS7_ILi96EEENS7_ILi64EEEEEELi256ENS_6half_tEfNS_4arch4Sm90ELb0ELb0ELb0ELb0ELb0ELb0ELb1ELb1ELb0ELb1ELb0ELb0EEENS1_21CollectiveEpilogueFwdINS6_IJSA_NS7_ILi256EEESB_EEES9_SE_SG_Li256ELb0ELb1ELb0ELb0EEENS1_29StaticPersistentTileSchedulerILb0EEEEEEEEEvNT_6ParamsE,(.L_x_6035 - _ZN7cutlass13device_kernelIN5flash11enable_sm90INS1_16FlashAttnFwdSm90INS1_25CollectiveMainloopFwdSm90ILi2EN4cute5tupleIJNS5_1CILi1EEES8_S8_EEENS6_IJNS7_ILi128EEENS7_ILi96EEENS7_ILi64EEEEEELi256ENS_6half_tEfNS_4arch4Sm90ELb0ELb0ELb0ELb0ELb0ELb0ELb1ELb1ELb0ELb1ELb0ELb0EEENS1_21CollectiveEpilogueFwdINS6_IJSA_NS7_ILi256EEESB_EEES9_SE_SG_Li256ELb0ELb1ELb0ELb0EEENS1_29StaticPersistentTileSchedulerILb0EEEEEEEEEvNT_6ParamsE)
        .other          _ZN7cutlass13device_kernelIN5flash11enable_sm90INS1_16FlashAttnFwdSm90INS1_25CollectiveMainloopFwdSm90ILi2EN4cute5tupleIJNS5_1CILi1EEES8_S8_EEENS6_IJNS7_ILi128EEENS7_ILi96EEENS7_ILi64EEEEEELi256ENS_6half_tEfNS_4arch4Sm90ELb0ELb0ELb0ELb0ELb0ELb0ELb1ELb1ELb0ELb1ELb0ELb0EEENS1_21CollectiveEpilogueFwdINS6_IJSA_NS7_ILi256EEESB_EEES9_SE_SG_Li256ELb0ELb1ELb0ELb0EEENS1_29StaticPersistentTileSchedulerILb0EEEEEEEEEvNT_6ParamsE,@"STO_CUDA_ENTRY STV_DEFAULT"
_ZN7cutlass13device_kernelIN5flash11enable_sm90INS1_16FlashAttnFwdSm90INS1_25CollectiveMainloopFwdSm90ILi2EN4cute5tupleIJNS5_1CILi1EEES8_S8_EEENS6_IJNS7_ILi128EEENS7_ILi96EEENS7_ILi64EEEEEELi256ENS_6half_tEfNS_4arch4Sm90ELb0ELb0ELb0ELb0ELb0ELb0ELb1ELb1ELb0ELb1ELb0ELb0EEENS1_21CollectiveEpilogueFwdINS6_IJSA_NS7_ILi256EEESB_EEES9_SE_SG_Li256ELb0ELb1ELb0ELb0EEENS1_29StaticPersistentTileSchedulerILb0EEEEEEEEEvNT_6ParamsE:
        /* <DEDUP_REMOVED lines=18> */
.L_x_172:
[----:B------:R-:W-:Y:S05]  /*0120*/  BSYNC B0 ;  /* 0x0000000000007941 */ /* 0x000fea0003800000 */
.L_x_171:
        /* <DEDUP_REMOVED lines=21> */
[----:B0-----:R0:W1:Y:S01]  /*0280*/  @UP1 SYNCS.EXCH.64 URZ, [UR8+0x32400], UR4 ;  /* 0x03240004083f15b2 */ /* 0x0010620008000100 */
[----:B------:R0:W2:Y:S04]  /*0290*/  @UP2 SYNCS.EXCH.64 URZ, [UR8+0x32410], UR4 ;  /* 0x03241004083f25b2 */ /* 0x0000a80008000100 */
[----:B------:R0:W3:Y:S01]  /*02a0*/  @UP3 SYNCS.EXCH.64 URZ, [UR8+0x32420], UR6 ;  /* 0x03242006083f35b2 */ /* 0x0000e20008000100 */
        /* <DEDUP_REMOVED lines=18> */
[----:B----4-:R-:W-:Y:S01]  /*03d0*/  NOP ;  /* 0x0000000000007918 */ /* 0x010fe20000000000 */
.L_x_173:
[----:B------:R-:W4:Y:S01]  /*03e0*/  SHFL.IDX PT, R3, R2, RZ, 0x1f ;  /* 0x00001fff02037589 */ /* 0x000f2200000e0000 */
[----:B------:R-:W-:Y:S01]  /*03f0*/  NOP ;  /* 0x0000000000007918 */ /* 0x000fe20000000000 */
[----:B----4-:R-:W-:-:S13]  /*0400*/  ISETP.NE.AND P0, PT, R3, RZ, PT ;  /* 0x000000ff0300720c */ /* 0x010fda0003f05270 */
        /* <DEDUP_REMOVED lines=19> */
.L_x_174:
[----:B------:R-:W4:Y:S01]  /*0540*/  SHFL.IDX PT, R3, R2, RZ, 0x1f ;  /* 0x00001fff02037589 */ /* 0x000f2200000e0000 */
[----:B------:R-:W-:Y:S01]  /*0550*/  NOP ;  /* 0x0000000000007918 */ /* 0x000fe20000000000 */
[----:B----4-:R-:W-:-:S13]  /*0560*/  ISETP.NE.AND P0, PT, R3, RZ, PT ;  /* 0x000000ff0300720c */ /* 0x010fda0003f05270 */
        /* <DEDUP_REMOVED lines=14> */
[----:B----4-:R-:W-:Y:S01]  /*0650*/  NOP ;  /* 0x0000000000007918 */ /* 0x010fe20000000000 */
.L_x_175:
        /* <DEDUP_REMOVED lines=22> */
.L_x_176:
        /* <DEDUP_REMOVED lines=22> */
.L_x_177:
[----:B------:R-:W-:Y:S01]  /*0920*/  PLOP3.LUT P0, PT, PT, PT, UP0, 0x80, 0x0 ;  /* 0x000000000000781c */ /* 0x000fe20003f0f008 */
[----:B------:R-:W-:Y:S01]  /*0930*/  UMOV UR36, 0x1 ;  /* 0x0000000100247882 */ /* 0x000fe20000000000 */
[----:B------:R-:W-:Y:S01]  /*0940*/  NOP ;  /* 0x0000000000007918 */ /* 0x000fe20000000000 */
[----:B------:R-:W-:Y:S01]  /*0950*/  USEL UR36, UR36, 0x2, !UP0 ;  /* 0x0000000224247887 */ /* 0x000fe2000c000000 */
[----:B------:R-:W-:Y:S01]  /*0960*/  ULDC.64 UR46, c[0x0][0x208] ;  /* 0x00008200002e7ab9 */ /* 0x000fe20000000a00 */
[----:B0123--:R-:W-:Y:S08]  /*0970*/  BAR.SYNC.DEFER_BLOCKING 0x0 ;  /* 0x0000000000007b1d */ /* 0x00fff00000010000 */
[----:B------:R-:W-:Y:S05]  /*0980*/  @!P0 BRA `(.L_x_178) ;  /* 0x0000007400648947 */ /* 0x000fea0003800000 */
.L_x_179:
        /* <DEDUP_REMOVED lines=68> */
.L_x_209:
[----:B0-----:R-:W0:Y:S01]  /*0dd0*/  SHFL.IDX PT, R0, R207, RZ, 0x1f ;  /* 0x00001fffcf007589 */ /* 0x001e2200000e0000 */
[----:B-1----:R-:W1:Y:S01]  /*0de0*/  S2UR UR4, SR_CgaCtaId ;  /* 0x00000000000479c3 */ /* 0x002e620000008800 */
[----:B------:R-:W-:Y:S01]  /*0df0*/  ULDC UR5, c[0x0][0xd38] ;  /* 0x00034e0000057ab9 */ /* 0x000fe20000000800 */
[----:B------:R-:W-:Y:S01]  /*0e00*/  ULDC.64 UR6, c[0x0][0x418] ;  /* 0x0001060000067ab9 */ /* 0x000fe20000000a00 */
[----:B------:R-:W-:Y:S02]  /*0e10*/  UISETP.NE.AND UP1, UPT, UR5, 0x1, UPT ;  /* 0x000000010500788c */ /* 0x000fe4000bf25270 */
[----:B------:R-:W-:Y:S01]  /*0e20*/  UISETP.NE.U32.AND UP0, UPT, UR6, URZ, UPT ;  /* 0x0000003f0600728c */ /* 0x000fe2000bf05070 */
[----:B------:R-:W-:Y:S01]  /*0e30*/  UMOV UR50, 0x400 ;  /* 0x0000040000327882 */ /* 0x000fe20000000000 */
[----:B------:R-:W-:Y:S02]  /*0e40*/  ULDC UR48, c[0x0][0x424] ;  /* 0x0001090000307ab9 */ /* 0x000fe40000000800 */
[----:B------:R-:W-:Y:S01]  /*0e50*/  UISETP.NE.AND.EX UP0, UPT, UR7, URZ, UPT, UP0 ;  /* 0x0000003f0700728c */ /* 0x000fe2000bf05300 */
[----:B------:R-:W-:-:S02]  /*0e60*/  ULDC UR5, c[0x0][0xd44] ;  /* 0x0003510000057ab9 */ /* 0x000fc40000000800 */
[----:B------:R-:W-:Y:S01]  /*0e70*/  ULDC UR7, c[0x0][0x2f0] ;  /* 0x0000bc0000077ab9 */ /* 0x000fe20000000800 */
[----:B------:R-:W-:Y:S02]  /*0e80*/  USEL UR48, UR48, 0x1, UP0 ;  /* 0x0000000130307887 */ /* 0x000fe40008000000 */
[----:B------:R-:W-:Y:S02]  /*0e90*/  UISETP.NE.AND UP2, UPT, UR5, 0x1, UPT ;  /* 0x000000010500788c */ /* 0x000fe4000bf45270 */
[----:B------:R-:W-:Y:S01]  /*0ea0*/  UIMAD UR48, UR48, UR7, URZ ;  /* 0x00000007303072a4 */ /* 0x000fe2000f8e023f */
[----:B------:R-:W-:Y:S01]  /*0eb0*/  @UP1 ULDC UR8, c[0x0][0xd40] ;  /* 0x0003500000081ab9 */ /* 0x000fe20000000800 */
[----:B------:R-:W-:Y:S01]  /*0ec0*/  UMOV UR41, UR44 ;  /* 0x0000002c00297c82 */ /* 0x000fe20008000000 */
[----:B0-----:R-:W-:Y:S01]  /*0ed0*/  R2UR UR42, R0 ;  /* 0x00000000002a72ca */ /* 0x001fe200000e0000 */
[----:B-1----:R-:W-:-:S05]  /*0ee0*/  ULEA UR50, UR4, UR50, 0x18 ;  /* 0x0000003204327291 */ /* 0x002fca000f8ec03f */
[----:B------:R-:W-:Y:S01]  /*0ef0*/  @UP2 ULDC.64 UR10, c[0x0][0xd48] ;  /* 0x00035200000a2ab9 */ /* 0x000fe20000000a00 */
[----:B------:R-:W-:Y:S01]  /*0f00*/  @UP1 ULDC UR4, c[0x0][0xd3c] ;  /* 0x00034f0000041ab9 */ /* 0x000fe20000000800 */
[----:B------:R-:W-:Y:S02]  /*0f10*/  UIADD3 UR9, UR50, 0x18400, URZ ;  /* 0x0001840032097890 */ /* 0x000fe4000fffe03f */
[----:B------:R-:W-:Y:S02]  /*0f20*/  UIMAD.WIDE.U32 UR4, UR44, UR4, URZ ;  /* 0x000000042c0472a5 */ /* 0x000fe4000f8e003f */
[----:B------:R-:W-:Y:S02]  /*0f30*/  ULOP3.LUT UP0, URZ, UR9, 0x1bf, URZ, 0xc0, !UPT ;  /* 0x000001bf093f7892 */ /* 0x000fe4000f80c03f */
[----:B------:R-:W-:Y:S02]  /*0f40*/  @UP1 USHF.R.U32.HI UR41, URZ, UR8, UR5 ;  /* 0x000000083f291299 */ /* 0x000fe40008011605 */
[----:B------:R-:W-:-:S02]  /*0f50*/  ULEA.HI UR6, UR42, UR42, URZ, 0x1 ;  /* 0x0000002a2a067291 */ /* 0x000fc4000f8f083f */
[----:B------:R-:W-:Y:S01]  /*0f60*/  PLOP3.LUT P0, PT, PT, PT, UP0, 0x80, 0x0 ;  /* 0x000000000000781c */ /* 0x000fe20003f0f008 */
[----:B------:R-:W-:Y:S02]  /*0f70*/  UIMAD.WIDE.U32 UR4, UR41, UR10, URZ ;  /* 0x0000000a290472a5 */ /* 0x000fe4000f8e003f */
[----:B------:R-:W-:Y:S01]  /*0f80*/  ULOP3.LUT UR6, UR6, 0xfffffffe, URZ, 0xc0, !UPT ;  /* 0xfffffffe06067892 */ /* 0x000fe2000f8ec03f */
[----:B------:R-:W-:Y:S01]  /*0f90*/  UMOV UR43, UR41 ;  /* 0x00000029002b7c82 */ /* 0x000fe20008000000 */
[----:B------:R-:W-:Y:S02]  /*0fa0*/  @UP2 USHF.R.U32.HI UR43, URZ, UR11, UR5 ;  /* 0x0000000b3f2b2299 */ /* 0x000fe40008011605 */
[----:B------:R-:W-:Y:S02]  /*0fb0*/  UIADD3 UR42, UR42, -UR6, URZ ;  /* 0x800000062a2a7290 */ /* 0x000fe4000fffe03f */
[----:B------:R-:W-:Y:S02]  /*0fc0*/  UIADD3 UR6, UR48, 0x5f, URZ ;  /* 0x0000005f30067890 */ /* 0x000fe4000fffe03f */
[----:B------:R-:W-:-:S02]  /*0fd0*/  ULEA UR8, UR42, UR50, 0xd ;  /* 0x000000322a087291 */ /* 0x000fc4000f8e683f */
[----:B------:R-:W-:Y:S02]  /*0fe0*/  UIMAD.WIDE UR6, UR6, 0x2aaaaaab, URZ ;  /* 0x2aaaaaab060678a5 */ /* 0x000fe4000f8e023f */
[----:B------:R-:W-:Y:S02]  /*0ff0*/  UIADD3 UR8, UR8, 0x22400, URZ ;  /* 0x0002240008087890 */ /* 0x000fe4000fffe03f */
[----:B------:R-:W-:Y:S02]  /*1000*/  USHF.R.U32.HI UR45, URZ, 0x1f, UR7 ;  /* 0x0000001f3f2d7899 */ /* 0x000fe40008011607 */
[----:B------:R-:W-:Y:S02]  /*1010*/  USHF.R.U32.HI UR8, URZ, 0x4, UR8 ;  /* 0x000000043f087899 */ /* 0x000fe40008011608 */
[----:B------:R-:W-:Y:S02]  /*1020*/  ULEA.HI.SX32 UR45, UR7, UR45, 0x1c ;  /* 0x0000002d072d7291 */ /* 0x000fe4000f8fe23f */
[----:B------:R-:W-:Y:S01]  /*1030*/  ULOP3.LUT UR49, UR8, 0x3fff, URZ, 0xc0, !UPT ;  /* 0x00003fff08317892 */ /* 0x000fe2000f8ec03f */
        /* <DEDUP_REMOVED lines=17> */
.L_x_180:
        /* <DEDUP_REMOVED lines=8> */
.L_x_303:
[----:B0-----:R-:W-:Y:S01]  /*11d0*/  IMAD.U32 R3, RZ, RZ, UR40 ;  /* 0x00000028ff037e24 */ /* 0x001fe2000f8e00ff */
[----:B------:R-:W-:Y:S05]  /*11e0*/  WARPSYNC.ALL ;  /* 0x0000000000007948 */ /* 0x000fea0003800000 */
[----:B------:R0:W-:Y:S01]  /*11f0*/  BAR.SYNC.DEFER_BLOCKING R192, 0x100 ;  /* 0x000400c00000751d */ /* 0x0001e20000010000 */
[----:B------:R-:W-:-:S13]  /*1200*/  ISETP.NE.AND P0, PT, R3, 0x3, PT ;  /* 0x000000030300780c */ /* 0x000fda0003f05270 */
[----:B0-----:R-:W-:Y:S05]  /*1210*/  @!P0 BRA `(.L_x_182) ;  /* 0x0000000000048947 */ /* 0x001fea0003800000 */
[----:B------:R-:W-:Y:S01]  /*1220*/  BPT.TRAP 0x1 ;  /* 0x000000040000795c */ /* 0x000fe20000300000 */
.L_x_182:
[----:B------:R-:W-:Y:S01]  /*1230*/  ULEA UR26, UR38, UR50, 0x3 ;  /* 0x00000032261a7291 */ /* 0x000fe2000f8e183f */
[----:B------:R-:W-:-:S05]  /*1240*/  IMAD.U32 R3, RZ, RZ, UR37 ;  /* 0x00000025ff037e24 */ /* 0x000fca000f8e00ff */
[----:B------:R-:W-:-:S04]  /*1250*/  SHF.L.U32 R3, R3, 0x1f, RZ ;  /* 0x0000001f03037819 */ /* 0x000fc800000006ff */
[----:B------:R0:W1:Y:S01]  /*1260*/  SYNCS.PHASECHK.TRANS64.TRYWAIT P1, [UR26+0x32430], R3 ;  /* 0x03243003ff0075a7 */ /* 0x000062000802015a */
[----:B------:R-:W-:Y:S05]  /*1270*/  @!P0 BRA `(.L_x_183) ;  /* 0x0000000000048947 */ /* 0x000fea0003800000 */
[----:B------:R-:W-:Y:S01]  /*1280*/  BPT.TRAP 0x1 ;  /* 0x000000040000795c */ /* 0x000fe20000300000 */
.L_x_183:
[----:B-1----:R-:W-:Y:S05]  /*1290*/  @P1 BRA `(.L_x_184) ;  /* 0x0000000000081947 */ /* 0x002fea0003800000 */
[----:B------:R-:W1:Y:S02]  /*12a0*/  SYNCS.PHASECHK.TRANS64.TRYWAIT P1, [UR26+0x32430], R3 ;  /* 0x03243003ff0075a7 */ /* 0x000e64000802015a */
[----:B-1----:R-:W-:Y:S05]  /*12b0*/  @!P1 BRA `(.L_x_185) ;  /* 0x000000b800909947 */ /* 0x002fea0003800000 */
.L_x_184:
[----:B------:R-:W-:Y:S01]  /*12c0*/  ULEA UR4, UR42, UR50, 0xd ;  /* 0x000000322a047291 */ /* 0x000fe2000f8e683f */
[----:B------:R-:W-:Y:S01]  /*12d0*/  WARPGROUP.ARRIVE ;  /* 0x00000000000079c5 */ /* 0x000fe20000000000 */
[----:B------:R-:W-:Y:S02]  /*12e0*/  UIADD3 UR5, UR50, 0x1c400, URZ ;  /* 0x0001c40032057890 */ /* 0x000fe4000fffe03f */
[----:B------:R-:W-:Y:S02]  /*12f0*/  UIADD3 UR4, UR4, 0x18400, URZ ;  /* 0x0001840004047890 */ /* 0x000fe4000fffe03f */
[----:B------:R-:W-:Y:S02]  /*1300*/  USHF.R.U32.HI UR5, URZ, 0x4, UR5 ;  /* 0x000000043f057899 */ /* 0x000fe40008011605 */
[----:B------:R-:W-:Y:S02]  /*1310*/  USHF.R.U32.HI UR4, URZ, 0x4, UR4 ;  /* 0x000000043f047899 */ /* 0x000fe40008011604 */
[----:B------:R-:W-:-:S02]  /*1320*/  ULOP3.LUT UR5, UR5, 0x3fff, URZ, 0xc0, !UPT ;  /* 0x00003fff05057892 */ /* 0x000fc4000f8ec03f */
[----:B------:R-:W-:Y:S02]  /*1330*/  ULOP3.LUT UR4, UR4, 0x3fff, URZ, 0xc0, !UPT ;  /* 0x00003fff04047892 */ /* 0x000fe4000f8ec03f */
[----:B------:R-:W-:Y:S02]  /*1340*/  ULOP3.LUT UR24, UR5, 0x10000, URZ, 0xfc, !UPT ;  /* 0x0001000005187892 */ /* 0x000fe4000f8efc3f */
[----:B------:R-:W-:Y:S02]  /*1350*/  ULOP3.LUT UR4, UR4, 0x10000, URZ, 0xfc, !UPT ;  /* 0x0001000004047892 */ /* 0x000fe4000f8efc3f */
[----:B------:R-:W-:Y:S01]  /*1360*/  UIMAD UR6, UR38, 0x300, UR24 ;  /* 0x00000300260678a4 */ /* 0x000fe2000f8e0218 */
[----:B------:R-:W-:Y:S01]  /*1370*/  UMOV UR5, 0x40000040 ;  /* 0x4000004000057882 */ /* 0x000fe20000000000 */
[----:B------:R-:W-:Y:S01]  /*1380*/  UMOV UR7, 0x40000040 ;  /* 0x4000004000077882 */ /* 0x000fe20000000000 */
[----:B------:R-:W-:Y:S02]  /*1390*/  UIADD3 UR8, UR4, 0x2, URZ ;  /* 0x0000000204087890 */ /* 0x000fe4000fffe03f */
[----:B------:R-:W-:Y:S01]  /*13a0*/  UIADD3 UR10, UR6, 0x2, URZ ;  /* 0x00000002060a7890 */ /* 0x000fe2000fffe03f */
[----:B------:R-:W-:-:S03]  /*13b0*/  UMOV UR9, 0x40000040 ;  /* 0x4000004000097882 */ /* 0x000fc60000000000 */
[----:B------:R-:W-:Y:S01]  /*13c0*/  HGMMA.64x96x16.F32 R24, gdesc[UR4], RZ, !UPT, gsb0 ;  /* 0x01600000041879f0 */ /* 0x000fe2000c0008ff */
[----:B------:R-:W-:Y:S01]  /*13d0*/  UMOV UR11, 0x40000040 ;  /* 0x40000040000b7882 */ /* 0x000fe20000000000 */
[----:B------:R-:W-:Y:S02]  /*13e0*/  UIADD3 UR12, UR4, 0x4, URZ ;  /* 0x00000004040c7890 */ /* 0x000fe4000fffe03f */
[----:B------:R-:W-:Y:S01]  /*13f0*/  UIADD3 UR14, UR6, 0x4, URZ ;  /* 0x00000004060e7890 */ /* 0x000fe2000fffe03f */
[----:B------:R-:W-:Y:S01]  /*1400*/  UMOV UR13, 0x40000040 ;  /* 0x40000040000d7882 */ /* 0x000fe20000000000 */
[----:B------:R-:W-:Y:S01]  /*1410*/  UMOV UR15, 0x40000040 ;  /* 0x40000040000f7882 */ /* 0x000fe20000000000 */
[----:B------:R-:W-:Y:S02]  /*1420*/  UIADD3 UR16, UR4, 0x6, URZ ;  /* 0x0000000604107890 */ /* 0x000fe4000fffe03f */
[----:B------:R-:W-:Y:S01]  /*1430*/  UIADD3 UR18, UR6, 0x6, URZ ;  /* 0x0000000606127890 */ /* 0x000fe2000fffe03f */
[----:B------:R-:W-:Y:S01]  /*1440*/  UMOV UR17, 0x40000040 ;  /* 0x4000004000117882 */ /* 0x000fe20000000000 */
[----:B------:R-:W-:Y:S01]  /*1450*/  UMOV UR19, 0x40000040 ;  /* 0x4000004000137882 */ /* 0x000fe20000000000 */
[----:B------:R-:W-:-:S02]  /*1460*/  WARPGROUP.DEPBAR.LE gsb0, 0x0 ;  /* 0x00008000000079c5 */ /* 0x000fc40000010000 */
[----:B------:R-:W-:-:S06]  /*1470*/  WARPGROUP.ARRIVE ;  /* 0x00000000000079c5 */ /* 0x000fcc0000000000 */
[----:B------:R-:W-:Y:S03]  /*1480*/  HGMMA.64x96x16.F32 R24, gdesc[UR8], R24, gsb0 ;  /* 0x01600000081879f0 */ /* 0x000fe60008000818 */
[----:B------:R-:W-:Y:S02]  /*1490*/  WARPGROUP.DEPBAR.LE gsb0, 0x0 ;  /* 0x00008000000079c5 */ /* 0x000fe40000010000 */
[----:B------:R-:W-:-:S06]  /*14a0*/  WARPGROUP.ARRIVE ;  /* 0x00000000000079c5 */ /* 0x000fcc0000000000 */
[----:B------:R-:W-:Y:S03]  /*14b0*/  HGMMA.64x96x16.F32 R24, gdesc[UR12], R24, gsb0 ;  /* 0x016000000c1879f0 */ /* 0x000fe60008000818 */
[----:B------:R-:W-:Y:S02]  /*14c0*/  WARPGROUP.DEPBAR.LE gsb0, 0x0 ;  /* 0x00008000000079c5 */ /* 0x000fe40000010000 */
[----:B------:R-:W-:-:S06]  /*14d0*/  WARPGROUP.ARRIVE ;  /* 0x00000000000079c5 */ /* 0x000fcc0000000000 */
[----:B------:R-:W-:Y:S03]  /*14e0*/  HGMMA.64x96x16.F32 R24, gdesc[UR16], R24, gsb0 ;  /* 0x01600000101879f0 */ /* 0x000fe60008000818 */
[----:B------:R-:W-:Y:S02]  /*14f0*/  WARPGROUP.DEPBAR.LE gsb0, 0x0 ;  /* 0x00008000000079c5 */ /* 0x000fe40000010000 */
[----:B------:R-:W2:Y:S02]  /*1500*/  SYNCS.PHASECHK.TRANS64.TRYWAIT P1, [UR50+0x32410], R0 ;  /* 0x03241000ff0075a7 */ /* 0x000ea40008020172 */
[----:B--2---:R-:W-:Y:S05]  /*1510*/  @!P1 BRA `(.L_x_186) ;  /* 0x000000b800109947 */ /* 0x004fea0003800000 */
.L_x_304:
[----:B------:R-:W-:Y:S05]  /*1520*/  @!P0 BRA `(.L_x_187) ;  /* 0x0000000000048947 */ /* 0x000fea0003800000 */
[----:B------:R-:W-:Y:S01]  /*1530*/  BPT.TRAP 0x1 ;  /* 0x000000040000795c */ /* 0x000fe20000300000 */
.L_x_187:
[----:B------:R3:W4:Y:S01]  /*1540*/  SYNCS.PHASECHK.TRANS64.TRYWAIT P1, [UR26+0x32450], R3 ;  /* 0x03245003ff0075a7 */ /* 0x000722000802015a */
[----:B------:R-:W-:Y:S05]  /*1550*/  @!P0 BRA `(.L_x_188) ;  /* 0x0000000000048947 */ /* 0x000fea0003800000 */
[----:B------:R-:W-:Y:S01]  /*1560*/  BPT.TRAP 0x1 ;  /* 0x000000040000795c */ /* 0x000fe20000300000 */
.L_x_188:
[----:B----4-:R-:W-:Y:S05]  /*1570*/  @P1 BRA `(.L_x_189) ;  /* 0x0000000000081947 */ /* 0x010fea0003800000 */
[----:B------:R-:W4:Y:S02]  /*1580*/  SYNCS.PHASECHK.TRANS64.TRYWAIT P1, [UR26+0x32450], R3 ;  /* 0x03245003ff0075a7 */ /* 0x000f24000802015a */
[----:B----4-:R-:W-:Y:S05]  /*1590*/  @!P1 BRA `(.L_x_190) ;  /* 0x000000b800089947 */ /* 0x010fea0003800000 */
.L_x_189:
[----:B------:R-:W-:Y:S01]  /*15a0*/  UIADD3 UR50, UR50, 0x400, URZ ;  /* 0x0000040032327890 */ /* 0x000fe2000fffe03f */
[----:B------:R-:W-:Y:S01]  /*15b0*/  WARPGROUP.ARRIVE ;  /* 0x00000000000079c5 */ /* 0x000fe20000000000 */
[----:B------:R-:W-:-:S05]  /*15c0*/  ULOP3.LUT UR7, UR49, 0x10000, URZ, 0xfc, !UPT ;  /* 0x0001000031077892 */ /* 0x000fca000f8efc3f */
[----:B------:R-:W4:Y:S01]  /*15d0*/  S2R R72, SR_TID.X ;  /* 0x0000000000487919 */ /* 0x000f220000002100 */
[----:B------:R-:W-:Y:S01]  /*15e0*/  USHF.R.U32.HI UR6, URZ, 0x4, UR50 ;  /* 0x000000043f067899 */ /* 0x000fe20008011632 */
[----:B------:R-:W-:Y:S01]  /*15f0*/  IMAD.U32 R184, RZ, RZ, UR26 ;  /* 0x0000001affb87e24 */ /* 0x000fe2000f8e00ff */
[----:B------:R-:W-:Y:S01]  /*1600*/  UMOV UR21, 0x40000040 ;  /* 0x4000004000157882 */ /* 0x000fe20000000000 */
[----:B------:R-:W-:Y:S01]  /*1610*/  UMOV UR23, 0x40000040 ;  /* 0x4000004000177882 */ /* 0x000fe20000000000 */
[----:B------:R-:W-:Y:S01]  /*1620*/  ULOP3.LUT UR6, UR6, 0x3fff, URZ, 0xc0, !UPT ;  /* 0x00003fff06067892 */ /* 0x000fe2000f8ec03f */
[----:B------:R-:W-:Y:S01]  /*1630*/  UMOV UR20, UR7 ;  /* 0x0000000700147c82 */ /* 0x000fe20008000000 */
[----:B------:R-:W-:Y:S02]  /*1640*/  ULDC UR27, c[0x0][0xa80] ;  /* 0x0002a000001b7ab9 */ /* 0x000fe40000000800 */
[----:B------:R-:W-:Y:S02]  /*1650*/  ULOP3.LUT UR25, UR6, 0x10000, URZ, 0xfc, !UPT ;  /* 0x0001000006197892 */ /* 0x000fe4000f8efc3f */
[----:B------:R-:W-:-:S02]  /*1660*/  ULOP3.LUT UR26, UR6, 0x3000000, URZ, 0xfc, !UPT ;  /* 0x03000000061a7892 */ /* 0x000fc4000f8efc3f */
[----:B------:R-:W-:Y:S02]  /*1670*/  UIMAD UR10, UR38, 0xc00, UR25 ;  /* 0x00000c00260a78a4 */ /* 0x000fe4000f8e0219 */
[----:B------:R-:W-:-:S05]  /*1680*/  UISETP.GE.AND UP0, UPT, UR48, 0x61, UPT ;  /* 0x000000613000788c */ /* 0x000fca000bf06270 */
[----:B------:R-:W-:Y:S02]  /*1690*/  UMOV UR22, UR10 ;  /* 0x0000000a00167c82 */ /* 0x000fe40008000000 */
[----:B------:R-:W-:Y:S01]  /*16a0*/  HGMMA.64x96x16.F32 R24, gdesc[UR20], R24, gsb0 ;  /* 0x01600000141879f0 */ /* 0x000fe20008000818 */
[----:B------:R-:W-:Y:S02]  /*16b0*/  UIADD3 UR20, UR7, 0x2, URZ ;  /* 0x0000000207147890 */ /* 0x000fe4000fffe03f */
[----:B------:R-:W-:Y:S01]  /*16c0*/  UIADD3 UR22, UR10, 0x2, URZ ;  /* 0x000000020a167890 */ /* 0x000fe2000fffe03f */
[----:B------:R-:W-:Y:S01]  /*16d0*/  UMOV UR21, 0x40000040 ;  /* 0x4000004000157882 */ /* 0x000fe20000000000 */
[----:B------:R-:W-:Y:S01]  /*16e0*/  UMOV UR23, 0x40000040 ;  /* 0x4000004000177882 */ /* 0x000fe20000000000 */
[----:B----4-:R-:W-:Y:S01]  /*16f0*/  LOP3.LUT R72, R72, 0x7f, RZ, 0xc0, !PT ;  /* 0x0000007f48487812 */ /* 0x010fe200078ec0ff */
[----:B------:R-:W-:Y:S02]  /*1700*/  WARPGROUP.DEPBAR.LE gsb0, 0x0 ;  /* 0x00008000000079c5 */ /* 0x000fe40000010000 */
[----:B------:R-:W-:-:S06]  /*1710*/  WARPGROUP.ARRIVE ;  /* 0x00000000000079c5 */ /* 0x000fcc0000000000 */
[----:B------:R-:W-:Y:S01]  /*1720*/  HGMMA.64x96x16.F32 R24, gdesc[UR20], R24, gsb0 ;  /* 0x01600000141879f0 */ /* 0x000fe20008000818 */
[----:B------:R-:W-:Y:S02]  /*1730*/  UIADD3 UR20, UR7, 0x4, URZ ;  /* 0x0000000407147890 */ /* 0x000fe4000fffe03f */
[----:B------:R-:W-:Y:S01]  /*1740*/  UIADD3 UR22, UR10, 0x4, URZ ;  /* 0x000000040a167890 */ /* 0x000fe2000fffe03f */
[----:B------:R-:W-:Y:S01]  /*1750*/  UMOV UR21, 0x40000040 ;  /* 0x4000004000157882 */ /* 0x000fe20000000000 */
[----:B------:R-:W-:Y:S01]  /*1760*/  UMOV UR23, 0x40000040 ;  /* 0x4000004000177882 */ /* 0x000fe20000000000 */
        /* <DEDUP_REMOVED lines=91> */
[----:B------:R-:W-:Y:S02]  /*1d20*/  UIMAD UR7, UR45, -0x60, UR48 ;  /* 0xffffffa02d0778a4 */ /* 0x000fe4000f8e0230 */
[----:B------:R-:W-:Y:S02]  /*1d30*/  UIMAD UR10, UR38, 0xc00, UR26 ;  /* 0x00000c00260a78a4 */ /* 0x000fe4000f8e021a */
[----:B------:R-:W-:-:S05]  /*1d40*/  UIADD3 UR7, UR7, 0x60, URZ ;  /* 0x0000006007077890 */ /* 0x000fca000fffe03f */
[----:B------:R-:W-:Y:S01]  /*1d50*/  UMOV UR6, UR10 ;  /* 0x0000000a00067c82 */ /* 0x000fe20008000000 */
[----:B--2---:R-:W-:Y:S01]  /*1d60*/  IMAD.U32 R0, RZ, RZ, UR7 ;  /* 0x00000007ff007e24 */ /* 0x004fe2000f8e00ff */
[----:B------:R-:W-:-:S03]  /*1d70*/  UMOV UR7, 0x40000040 ;  /* 0x4000004000077882 */ /* 0x000fc60000000000 */
        /* <DEDUP_REMOVED lines=9> */
[----:B------:R-:W-:Y:S03]  /*1e10*/  HGMMA.64x96x16.F32 R24, gdesc[UR20], R24, gsb0 ;  /* 0x01600000141879f0 */ /* 0x000fe60008000818 */
[----:B------:R-:W-:Y:S02]  /*1e20*/  WARPGROUP.DEPBAR.LE gsb0, 0x0 ;  /* 0x00008000000079c5 */ /* 0x000fe40000010000 */
[----:B------:R-:W-:Y:S02]  /*1e30*/  FSEL R5, R26, -INF , P2 ;  /* 0xff8000001a057808 */ /* 0x000fe40001000000 */
[----:B------:R-:W-:Y:S02]  /*1e40*/  FSEL R24, R24, -INF , P2 ;  /* 0xff80000018187808 */ /* 0x000fe40001000000 */
[----:B------:R-:W-:Y:S02]  /*1e50*/  FSEL R26, R25, -INF , P1 ;  /* 0xff800000191a7808 */ /* 0x000fe40000800000 */
[----:B------:R-:W-:-:S02]  /*1e60*/  FSEL R28, R28, -INF , P6 ;  /* 0xff8000001c1c7808 */ /* 0x000fc40003000000 */
[----:B01-3--:R-:W-:Y:S02]  /*1e70*/  FMNMX.FTZ R3, R24, R26, !PT ;  /* 0x0000001a18037209 */ /* 0x00bfe40007810000 */
[----:B------:R-:W-:Y:S02]  /*1e80*/  FSEL R25, R30, -INF , P6 ;  /* 0xff8000001e197808 */ /* 0x000fe40003000000 */
[----:B------:R-:W-:Y:S02]  /*1e90*/  FSEL R30, R29, -INF , P5 ;  /* 0xff8000001d1e7808 */ /* 0x000fe40002800000 */
[----:B------:R-:W-:Y:S02]  /*1ea0*/  FMNMX.FTZ R3, R28, R3, !PT ;  /* 0x000000031c037209 */ /* 0x000fe40007810000 */
[----:B------:R-:W-:Y:S02]  /*1eb0*/  FSEL R6, R32, -INF , P4 ;  /* 0xff80000020067808 */ /* 0x000fe40002000000 */
[----:B------:R-:W-:-:S02]  /*1ec0*/  FMNMX.FTZ R3, R30, R3, !PT ;  /* 0x000000031e037209 */ /* 0x000fc40007810000 */
[----:B------:R-:W-:Y:S02]  /*1ed0*/  ISETP.GT.AND P2, PT, R0, 0x18, PT ;  /* 0x000000180000780c */ /* 0x000fe40003f44270 */
[----:B------:R-:W-:Y:S02]  /*1ee0*/  FSEL R8, R33, -INF , P3 ;  /* 0xff80000021087808 */ /* 0x000fe40001800000 */
[----:B------:R-:W-:Y:S02]  /*1ef0*/  FMNMX.FTZ R3, R6, R3, !PT ;  /* 0x0000000306037209 */ /* 0x000fe40007810000 */
[----:B------:R-:W-:Y:S02]  /*1f00*/  FSEL R27, R27, -INF , P1 ;  /* 0xff8000001b1b7808 */ /* 0x000fe40000800000 */
[----:B------:R-:W-:Y:S02]  /*1f10*/  FSEL R4, R34, -INF , P4 ;  /* 0xff80000022047808 */ /* 0x000fe40002000000 */
[----:B------:R-:W-:-:S02]  /*1f20*/  ISETP.GT.AND P1, PT, R0, 0x19, PT ;  /* 0x000000190000780c */ /* 0x000fc40003f24270 */
[----:B------:R-:W-:Y:S02]  /*1f30*/  FSEL R11, R36, -INF , P2 ;  /* 0xff800000240b7808 */ /* 0x000fe40001000000 */
[----:B------:R-:W-:Y:S02]  /*1f40*/  FMNMX.FTZ R34, R8, R3, !PT ;  /* 0x0000000308227209 */ /* 0x000fe40007810000 */
[----:B------:R-:W-:Y:S02]  /*1f50*/  FMNMX.FTZ R32, R5, R27, !PT ;  /* 0x0000001b05207209 */ /* 0x000fe40007810000 */
[----:B------:R-:W-:Y:S02]  /*1f60*/  ISETP.GT.AND P6, PT, R0, 0x20, PT ;  /* 0x000000200000780c */ /* 0x000fe40003fc4270 */
[----:B------:R-:W-:Y:S02]  /*1f70*/  FSEL R20, R37, -INF , P1 ;  /* 0xff80000025147808 */ /* 0x000fe40000800000 */
[----:B------:R-:W-:-:S02]  /*1f80*/  FMNMX.FTZ R3, R11, R34, !PT ;  /* 0x000000220b037209 */ /* 0x000fc40007810000 */
[----:B------:R-:W-:Y:S02]  /*1f90*/  FSEL R31, R31, -INF , P5 ;  /* 0xff8000001f1f7808 */ /* 0x000fe40002800000 */
[----:B------:R-:W-:Y:S02]  /*1fa0*/  FMNMX.FTZ R32, R25, R32, !PT ;  /* 0x0000002019207209 */ /* 0x000fe40007810000 */
[----:B------:R-:W-:Y:S02]  /*1fb0*/  ISETP.GT.AND P5, PT, R0, 0x21, PT ;  /* 0x000000210000780c */ /* 0x000fe40003fa4270 */
[----:B------:R-:W-:Y:S02]  /*1fc0*/  FSEL R12, R40, -INF , P6 ;  /* 0xff800000280c7808 */ /* 0x000fe40003000000 */
[----:B------:R-:W-:Y:S02]  /*1fd0*/  FMNMX.FTZ R23, R20, R3, !PT ;  /* 0x0000000314177209 */ /* 0x000fe40007810000 */
[----:B------:R-:W-:-:S02]  /*1fe0*/  FMNMX.FTZ R3, R31, R32, !PT ;  /* 0x000000201f037209 */ /* 0x000fc40007810000 */
[----:B------:R-:W-:Y:S02]  /*1ff0*/  ISETP.GT.AND P4, PT, R0, 0x28, PT ;  /* 0x000000280000780c */ /* 0x000fe40003f84270 */
[----:B------:R-:W-:Y:S02]  /*2000*/  FSEL R15, R41, -INF , P5 ;  /* 0xff800000290f7808 */ /* 0x000fe40002800000 */
[----:B------:R-:W-:Y:S02]  /*2010*/  FMNMX.FTZ R34, R12, R23, !PT ;  /* 0x000000170c227209 */ /* 0x000fe40007810000 */
[----:B------:R-:W-:Y:S02]  /*2020*/  FSEL R7, R35, -INF , P3 ;  /* 0xff80000023077808 */ /* 0x000fe40001800000 */
[----:B------:R-:W-:Y:S02]  /*2030*/  FMNMX.FTZ R32, R4, R3, !PT ;  /* 0x0000000304207209 */ /* 0x000fe40007810000 */
[----:B------:R-:W-:-:S02]  /*2040*/  ISETP.GT.AND P3, PT, R0, 0x29, PT ;  /* 0x000000290000780c */ /* 0x000fc40003f64270 */
[----:B------:R-:W-:Y:S02]  /*2050*/  FSEL R156, R44, -INF , P4 ;  /* 0xff8000002c9c7808 */ /* 0x000fe40002000000 */
[----:B------:R-:W-:Y:S02]  /*2060*/  FMNMX.FTZ R3, R15, R34, !PT ;  /* 0x000000220f037209 */ /* 0x000fe40007810000 */
[----:B------:R-:W-:Y:S02]  /*2070*/  FSEL R9, R38, -INF , P2 ;  /* 0xff80000026097808 */ /* 0x000fe40001000000 */
[----:B------:R-:W-:Y:S02]  /*2080*/  FMNMX.FTZ R32, R7, R32, !PT ;  /* 0x0000002007207209 */ /* 0x000fe40007810000 */
[----:B------:R-:W-:Y:S02]  /*2090*/  ISETP.GT.AND P2, PT, R0, 0x30, PT ;  /* 0x000000300000780c */ /* 0x000fe40003f44270 */
[----:B------:R-:W-:-:S02]  /*20a0*/  FSEL R160, R45, -INF , P3 ;  /* 0xff8000002da07808 */ /* 0x000fc40001800000 */
[----:B------:R-:W-:Y:S02]  /*20b0*/  FMNMX.FTZ R3, R156, R3, !PT ;  /* 0x000000039c037209 */ /* 0x000fe40007810000 */
[----:B------:R-:W-:Y:S02]  /*20c0*/  FSEL R13, R39, -INF , P1 ;  /* 0xff800000270d7808 */ /* 0x000fe40000800000 */
        /* <DEDUP_REMOVED lines=9> */
[----:B------:R-:W-:-:S02]  /*2160*/  FSEL R14, R43, -INF , P5 ;  /* 0xff8000002b0e7808 */ /* 0x000fc40002800000 */
[----:B------:R-:W-:Y:S02]  /*2170*/  FMNMX.FTZ R3, R10, R3, !PT ;  /* 0x000000030a037209 */ /* 0x000fe40007810000 */
[----:B------:R-:W-:Y:S02]  /*2180*/  ISETP.GT.AND P5, PT, R0, 0x39, PT ;  /* 0x000000390000780c */ /* 0x000fe40003fa4270 */
        /* <DEDUP_REMOVED lines=19> */
[----:B------:R-:W-:Y:S02]  /*22c0*/  FSEL R163, R54, -INF , P6 ;  /* 0xff80000036a37808 */ /* 0x000fe40003000000 */
[----:B------:R-:W-:Y:S02]  /*22d0*/  ISETP.GT.AND P6, PT, R0, 0x49, PT ;  /* 0x000000490000780c */ /* 0x000fe40003fc4270 */
[----:B------:R-:W-:-:S02]  /*22e0*/  FSEL R168, R60, -INF , P2 ;  /* 0xff8000003ca87808 */ /* 0x000fc40001000000 */
[----:B------:R-:W-:Y:S02]  /*22f0*/  FMNMX.FTZ R3, R165, R34, !PT ;  /* 0x00000022a5037209 */ /* 0x000fe40007810000 */
        /* <DEDUP_REMOVED lines=21> */
[----:B------:R-:W-:Y:S02]  /*2450*/  FMNMX.FTZ R32, R173, R0, !PT ;  /* 0x00000000ad207209 */ /* 0x000fe40007810000 */
[----:B------:R-:W-:-:S02]  /*2460*/  FSEL R189, R63, -INF , P6 ;  /* 0xff8000003fbd7808 */ /* 0x000fc40003000000 */
[----:B------:R-:W-:Y:S02]  /*2470*/  FMNMX.FTZ R0, R186, R3, !PT ;  /* 0x00000003ba007209 */ /* 0x000fe40007810000 */
[----:B------:R-:W-:Y:S02]  /*2480*/  FSEL R185, R66, -INF , P1 ;  /* 0xff80000042b97808 */ /* 0x000fe40000800000 */
[----:B------:R-:W-:Y:S02]  /*2490*/  FMNMX.FTZ R0, R189, R0, !PT ;  /* 0x00000000bd007209 */ /* 0x000fe40007810000 */
[----:B------:R-:W-:Y:S02]  /*24a0*/  FSEL R187, R67, -INF , P5 ;  /* 0xff80000043bb7808 */ /* 0x000fe40002800000 */
[----:B------:R-:W-:Y:S02]  /*24b0*/  FMNMX.FTZ R0, R185, R0, !PT ;  /* 0x00000000b9007209 */ /* 0x000fe40007810000 */
[----:B------:R-:W-:-:S02]  /*24c0*/  FSEL R175, R69, -INF , P3 ;  /* 0xff80000045af7808 */ /* 0x000fc40001800000 */
[----:B------:R-:W-:Y:S02]  /*24d0*/  FSEL R188, R70, -INF , P4 ;  /* 0xff80000046bc7808 */ /* 0x000fe40002000000 */
[----:B------:R-:W-:Y:S02]  /*24e0*/  FMNMX.FTZ R3, R187, R0, !PT ;  /* 0x00000000bb037209 */ /* 0x000fe40007810000 */
[----:B------:R-:W-:Y:S02]  /*24f0*/  FMNMX.FTZ R32, R175, R32, !PT ;  /* 0x00000020af207209 */ /* 0x000fe40007810000 */
[----:B------:R-:W-:Y:S02]  /*2500*/  FSEL R193, R71, -INF , P3 ;  /* 0xff80000047c17808 */ /* 0x000fe40001800000 */
[----:B------:R-:W-:Y:S01]  /*2510*/  FMNMX.FTZ R0, R188, R3, !PT ;  /* 0x00000003bc007209 */ /* 0x000fe20007810000 */
[----:B------:R-:W0:Y:S01]  /*2520*/  SHFL.BFLY PT, R29, R32, 0x2, 0x1f ;  /* 0x0c401f00201d7f89 */ /* 0x000e2200000e0000 */
[----:B------:R-:W-:-:S02]  /*2530*/  PLOP3.LUT P2, PT, PT, PT, UP0, 0x80, 0x0 ;  /* 0x000000000000781c */ /* 0x000fc40003f4f008 */
[----:B------:R-:W-:-:S05]  /*2540*/  FMNMX.FTZ R3, R193, R0, !PT ;  /* 0x00000000c1037209 */ /* 0x000fca0007810000 */
[----:B------:R-:W1:Y:S01]  /*2550*/  SHFL.BFLY PT, R34, R3, 0x2, 0x1f ;  /* 0x0c401f0003227f89 */ /* 0x000e6200000e0000 */
[----:B0-----:R-:W-:-:S05]  /*2560*/  FMNMX.FTZ R29, R32, R29, !PT ;  /* 0x0000001d201d7209 */ /* 0x001fca0007810000 */
[----:B------:R-:W0:Y:S01]  /*2570*/  SHFL.BFLY PT, R0, R29, 0x1, 0x1f ;  /* 0x0c201f001d007f89 */ /* 0x000e2200000e0000 */
[----:B-1----:R-:W-:-:S05]  /*2580*/  FMNMX.FTZ R34, R3, R34, !PT ;  /* 0x0000002203227209 */ /* 0x002fca0007810000 */
[----:B------:R-:W1:Y:S01]  /*2590*/  SHFL.BFLY PT, R33, R34, 0x1, 0x1f ;  /* 0x0c201f0022217f89 */ /* 0x000e6200000e0000 */
[----:B0-----:R-:W-:-:S04]  /*25a0*/  FMNMX.FTZ R0, R29, R0, !PT ;  /* 0x000000001d007209 */ /* 0x001fc80007810000 */
[C---:B------:R-:W-:Y:S01]  /*25b0*/  FSETP.NEU.FTZ.AND P1, PT, R0.reuse, -INF , PT ;  /* 0xff8000000000780b */ /* 0x040fe20003f3d000 */
[----:B------:R-:W-:Y:S01]  /*25c0*/  FMUL.FTZ R191, R0, UR27 ;  /* 0x0000001b00bf7c20 */ /* 0x000fe20008410000 */
[----:B-1----:R-:W-:-:S04]  /*25d0*/  FMNMX.FTZ R3, R34, R33, !PT ;  /* 0x0000002122037209 */ /* 0x002fc80007810000 */
[----:B------:R-:W-:Y:S02]  /*25e0*/  FSEL R191, R191, RZ, P1 ;  /* 0x000000ffbfbf7208 */ /* 0x000fe40000800000 */
[C---:B------:R-:W-:Y:S01]  /*25f0*/  FSETP.NEU.FTZ.AND P1, PT, R3.reuse, -INF , PT ;  /* 0xff8000000300780b */ /* 0x040fe20003f3d000 */
[----:B------:R-:W-:Y:S02]  /*2600*/  FMUL.FTZ R190, R3, UR27 ;  /* 0x0000001b03be7c20 */ /* 0x000fe40008410000 */
[--C-:B------:R-:W-:Y:S01]  /*2610*/  FFMA.FTZ R177, R24, UR27, -R191.reuse ;  /* 0x0000001b18b17c23 */ /* 0x100fe200080108bf */
[--C-:B------:R-:W-:Y:S01]  /*2620*/  FFMA.FTZ R176, R26, UR27, -R191.reuse ;  /* 0x0000001b1ab07c23 */ /* 0x100fe200080108bf */
[--C-:B------:R-:W-:Y:S01]  /*2630*/  FFMA.FTZ R179, R28, UR27, -R191.reuse ;  /* 0x0000001b1cb37c23 */ /* 0x100fe200080108bf */
[----:B------:R-:W-:Y:S01]  /*2640*/  FSEL R190, R190, RZ, P1 ;  /* 0x000000ffbebe7208 */ /* 0x000fe20000800000 */
[--C-:B------:R-:W-:Y:S01]  /*2650*/  FFMA.FTZ R182, R30, UR27, -R191.reuse ;  /* 0x0000001b1eb67c23 */ /* 0x100fe200080108bf */
[----:B------:R-:W-:Y:S01]  /*2660*/  ISETP.NE.AND P1, PT, R72, RZ, PT ;  /* 0x000000ff4800720c */ /* 0x000fe20003f25270 */
[----:B------:R-:W-:Y:S01]  /*2670*/  MUFU.EX2 R177, R177 ;  /* 0x000000b100b17308 */ /* 0x000fe20000000800 */
[----:B------:R-:W0:Y:S01]  /*2680*/  S2R R72, SR_TID.X ;  /* 0x0000000000487919 */ /* 0x000e220000002100 */
[--C-:B------:R-:W-:Y:S01]  /*2690*/  FFMA.FTZ R178, R5, UR27, -R190.reuse ;  /* 0x0000001b05b27c23 */ /* 0x100fe200080108be */
[--C-:B------:R-:W-:Y:S01]  /*26a0*/  FFMA.FTZ R183, R27, UR27, -R190.reuse ;  /* 0x0000001b1bb77c23 */ /* 0x100fe200080108be */
[--C-:B------:R-:W-:Y:S01]  /*26b0*/  FFMA.FTZ R180, R25, UR27, -R190.reuse ;  /* 0x0000001b19b47c23 */ /* 0x100fe200080108be */
[--C-:B------:R-:W-:Y:S01]  /*26c0*/  FFMA.FTZ R181, R31, UR27, -R190.reuse ;  /* 0x0000001b1fb57c23 */ /* 0x100fe200080108be */
[--C-:B------:R-:W-:Y:S01]  /*26d0*/  FFMA.FTZ R195, R8, UR27, -R191.reuse ;  /* 0x0000001b08c37c23 */ /* 0x100fe200080108bf */
[--C-:B------:R-:W-:Y:S01]  /*26e0*/  FFMA.FTZ R8, R11, UR27, -R191.reuse ;  /* 0x0000001b0b087c23 */ /* 0x100fe200080108bf */
[----:B------:R-:W1:Y:S01]  /*26f0*/  MUFU.EX2 R176, R176 ;  /* 0x000000b000b07308 */ /* 0x000e620000000800 */
[--C-:B------:R-:W-:Y:S01]  /*2700*/  FFMA.FTZ R11, R20, UR27, -R191.reuse ;  /* 0x0000001b140b7c23 */ /* 0x100fe200080108bf */
[----:B------:R-:W-:Y:S01]  /*2710*/  FFMA.FTZ R6, R6, UR27, -R191 ;  /* 0x0000001b06067c23 */ /* 0x000fe200080108bf */
[----:B------:R-:W-:Y:S01]  /*2720*/  FFMA.FTZ R4, R4, UR27, -R190 ;  /* 0x0000001b04047c23 */ /* 0x000fe200080108be */
[----:B------:R-:W-:-:S02]  /*2730*/  @!P1 VIADD R24, R184, 0x32440 ;  /* 0x00032440b8189836 */ /* 0x000fc40000000000 */
[--C-:B------:R-:W-:Y:S01]  /*2740*/  FFMA.FTZ R7, R7, UR27, -R190.reuse ;  /* 0x0000001b07077c23 */ /* 0x100fe200080108be */
[--C-:B------:R-:W-:Y:S01]  /*2750*/  FFMA.FTZ R9, R9, UR27, -R190.reuse ;  /* 0x0000001b09097c23 */ /* 0x100fe200080108be */
[----:B------:R-:W-:Y:S01]  /*2760*/  FFMA.FTZ R20, R13, UR27, -R190 ;  /* 0x0000001b0d147c23 */ /* 0x000fe200080108be */
[----:B------:R-:W-:Y:S01]  /*2770*/  MUFU.EX2 R179, R179 ;  /* 0x000000b300b37308 */ /* 0x000fe20000000800 */
[----:B------:R-:W-:Y:S01]  /*2780*/  @!P1 PRMT R24, RZ, 0x654, R24 ;  /* 0x00000654ff189816 */ /* 0x000fe20000000018 */
[--C-:B------:R-:W-:Y:S01]  /*2790*/  FFMA.FTZ R13, R15, UR27, -R191.reuse ;  /* 0x0000001b0f0d7c23 */ /* 0x100fe200080108bf */
[--C-:B------:R-:W-:Y:S01]  /*27a0*/  FFMA.FTZ R197, R14, UR27, -R190.reuse ;  /* 0x0000001b0ec57c23 */ /* 0x100fe200080108be */
[--C-:B------:R-:W-:Y:S01]  /*27b0*/  FFMA.FTZ R15, R156, UR27, -R191.reuse ;  /* 0x0000001b9c0f7c23 */ /* 0x100fe200080108bf */
[--C-:B------:R-:W-:Y:S01]  /*27c0*/  FFMA.FTZ R14, R21, UR27, -R190.reuse ;  /* 0x0000001b150e7c23 */ /* 0x100fe200080108be */
[--C-:B------:R-:W-:Y:S01]  /*27d0*/  FFMA.FTZ R12, R12, UR27, -R191.reuse ;  /* 0x0000001b0c0c7c23 */ /* 0x100fe200080108bf */
[--C-:B------:R-:W-:Y:S01]  /*27e0*/  FFMA.FTZ R156, R160, UR27, -R191.reuse ;  /* 0x0000001ba09c7c23 */ /* 0x100fe200080108bf */
[----:B------:R-:W2:Y:S01]  /*27f0*/  MUFU.EX2 R182, R182 ;  /* 0x000000b600b67308 */ /* 0x000ea20000000800 */
[----:B-1----:R-:W-:Y:S01]  /*2800*/  F2FP.F16.F32.PACK_AB R152, R176, R177 ;  /* 0x000000b1b098723e */ /* 0x002fe200000000ff */
[--C-:B------:R-:W-:Y:S01]  /*2810*/  FFMA.FTZ R10, R10, UR27, -R190.reuse ;  /* 0x0000001b0a0a7c23 */ /* 0x100fe200080108be */
[--C-:B------:R-:W-:Y:S01]  /*2820*/  FFMA.FTZ R21, R158, UR27, -R190.reuse ;  /* 0x0000001b9e157c23 */ /* 0x100fe200080108be */
[--C-:B------:R-:W-:Y:S01]  /*2830*/  FFMA.FTZ R160, R164, UR27, -R191.reuse ;  /* 0x0000001ba4a07c23 */ /* 0x100fe200080108bf */
[--C-:B------:R-:W-:Y:S01]  /*2840*/  FFMA.FTZ R158, R161, UR27, -R191.reuse ;  /* 0x0000001ba19e7c23 */ /* 0x100fe200080108bf */
[----:B------:R-:W-:Y:S01]  /*2850*/  FFMA.FTZ R164, R159, UR27, -R190 ;  /* 0x0000001b9fa47c23 */ /* 0x000fe200080108be */
[--C-:B------:R-:W-:Y:S01]  /*2860*/  FFMA.FTZ R157, R157, UR27, -R191.reuse ;  /* 0x0000001b9d9d7c23 */ /* 0x100fe200080108bf */
[----:B------:R-:W-:Y:S01]  /*2870*/  MUFU.EX2 R178, R178 ;  /* 0x000000b200b27308 */ /* 0x000fe20000000800 */
[----:B0-----:R-:W-:Y:S01]  /*2880*/  SHF.R.U32.HI R72, RZ, 0x7, R72 ;  /* 0x00000007ff487819 */ /* 0x001fe20000011648 */
[--C-:B------:R-:W-:Y:S01]  /*2890*/  FFMA.FTZ R161, R167, UR27, -R191.reuse ;  /* 0x0000001ba7a17c23 */ /* 0x100fe200080108bf */
[--C-:B------:R-:W-:Y:S01]  /*28a0*/  FFMA.FTZ R23, R23, UR27, -R190.reuse ;  /* 0x0000001b17177c23 */ /* 0x100fe200080108be */
[--C-:B------:R-:W-:Y:S01]  /*28b0*/  FFMA.FTZ R159, R163, UR27, -R190.reuse ;  /* 0x0000001ba39f7c23 */ /* 0x100fe200080108be */
[----:B------:R-:W-:Y:S01]  /*28c0*/  IADD3 R5, -R72, 0xb, RZ ;  /* 0x0000000b48057810 */ /* 0x000fe20007ffe1ff */
[--C-:B------:R-:W-:Y:S01]  /*28d0*/  FFMA.FTZ R163, R165, UR27, -R191.reuse ;  /* 0x0000001ba5a37c23 */ /* 0x100fe200080108bf */
[--C-:B------:R-:W-:Y:S01]  /*28e0*/  FFMA.FTZ R165, R168, UR27, -R191.reuse ;  /* 0x0000001ba8a57c23 */ /* 0x100fe200080108bf */
[----:B------:R-:W0:Y:S01]  /*28f0*/  MUFU.EX2 R183, R183 ;  /* 0x000000b700b77308 */ /* 0x000e220000000800 */
[----:B--2---:R-:W-:Y:S01]  /*2900*/  F2FP.F16.F32.PACK_AB R154, R182, R179 ;  /* 0x000000b3b69a723e */ /* 0x004fe200000000ff */
[----:B------:R1:W-:Y:S06]  /*2910*/  BAR.ARV R5, 0x100 ;  /* 0x000400050000751d */ /* 0x0003ec0000002000 */
[----:B------:R2:W-:Y:S01]  /*2920*/  @!P1 SYNCS.ARRIVE.TRANS64.RED.A1T0 RZ, [R24+URZ], RZ ;  /* 0x000000ff18ff99a7 */ /* 0x0005e2000810043f */
[----:B------:R-:W-:Y:S01]  /*2930*/  MUFU.EX2 R180, R180 ;  /* 0x000000b400b47308 */ /* 0x000fe20000000800 */
[----:B------:R3:W-:Y:S01]  /*2940*/  BAR.SYNC.DEFER_BLOCKING R192, 0x100 ;  /* 0x000400c00000751d */ /* 0x0007e20000010000 */
[--C-:B------:R-:W-:Y:S01]  /*2950*/  FFMA.FTZ R168, R172, UR27, -R191.reuse ;  /* 0x0000001baca87c23 */ /* 0x100fe200080108bf */
[--C-:B------:R-:W-:Y:S01]  /*2960*/  FFMA.FTZ R167, R169, UR27, -R190.reuse ;  /* 0x0000001ba9a77c23 */ /* 0x100fe200080108be */
[--C-:B------:R-:W-:Y:S01]  /*2970*/  FFMA.FTZ R172, R174, UR27, -R190.reuse ;  /* 0x0000001baeac7c23 */ /* 0x100fe200080108be */
[--C-:B------:R-:W-:Y:S01]  /*2980*/  FFMA.FTZ R162, R162, UR27, -R191.reuse ;  /* 0x0000001ba2a27c23 */ /* 0x100fe200080108bf */
[--C-:B------:R-:W-:Y:S01]  /*2990*/  FFMA.FTZ R169, R186, UR27, -R190.reuse ;  /* 0x0000001bbaa97c23 */ /* 0x100fe200080108be */
[--C-:B------:R-:W-:Y:S01]  /*29a0*/  FFMA.FTZ R174, R189, UR27, -R190.reuse ;  /* 0x0000001bbdae7c23 */ /* 0x100fe200080108be */
[----:B------:R-:W4:Y:S01]  /*29b0*/  MUFU.EX2 R181, R181 ;  /* 0x000000b500b57308 */ /* 0x000f220000000800 */
[----:B0-----:R-:W-:Y:S01]  /*29c0*/  F2FP.F16.F32.PACK_AB R153, R183, R178 ;  /* 0x000000b2b799723e */ /* 0x001fe200000000ff */
[--C-:B---3--:R-:W-:Y:S01]  /*29d0*/  FFMA.FTZ R192, R171, UR27, -R190.reuse ;  /* 0x0000001babc07c23 */ /* 0x108fe200080108be */
[--C-:B------:R-:W-:Y:S01]  /*29e0*/  FFMA.FTZ R171, R170, UR27, -R191.reuse ;  /* 0x0000001baaab7c23 */ /* 0x100fe200080108bf */
[--C-:B------:R-:W-:Y:S01]  /*29f0*/  FFMA.FTZ R170, R173, UR27, -R191.reuse ;  /* 0x0000001badaa7c23 */ /* 0x100fe200080108bf */
[--C-:B------:R-:W-:Y:S01]  /*2a00*/  FFMA.FTZ R173, R175, UR27, -R191.reuse ;  /* 0x0000001bafad7c23 */ /* 0x100fe200080108bf */
[--C-:B------:R-:W-:Y:S01]  /*2a10*/  FFMA.FTZ R175, R185, UR27, -R190.reuse ;  /* 0x0000001bb9af7c23 */ /* 0x100fe200080108be */
[--C-:B------:R-:W-:Y:S01]  /*2a20*/  FFMA.FTZ R185, R188, UR27, -R190.reuse ;  /* 0x0000001bbcb97c23 */ /* 0x100fe200080108be */
[----:B------:R-:W-:Y:S01]  /*2a30*/  MUFU.EX2 R6, R6 ;  /* 0x0000000600067308 */ /* 0x000fe20000000800 */
[----:B------:R-:W-:Y:S01]  /*2a40*/  FFMA.FTZ R166, R166, UR27, -R191 ;  /* 0x0000001ba6a67c23 */ /* 0x000fe200080108bf */
[--C-:B------:R-:W-:Y:S01]  /*2a50*/  FFMA.FTZ R186, R187, UR27, -R190.reuse ;  /* 0x0000001bbbba7c23 */ /* 0x100fe200080108be */
[----:B------:R-:W-:Y:S01]  /*2a60*/  FFMA.FTZ R188, R193, UR27, -R190 ;  /* 0x0000001bc1bc7c23 */ /* 0x000fe200080108be */
[----:B------:R-:W-:Y:S01]  /*2a70*/  FADD.FTZ R176, R177, R176 ;  /* 0x000000b0b1b07221 */ /* 0x000fe20000010000 */
[----:B------:R-:W-:Y:S01]  /*2a80*/  FADD.FTZ R183, R178, R183 ;  /* 0x000000b7b2b77221 */ /* 0x000fe20000010000 */
[----:B------:R-:W-:-:S02]  /*2a90*/  @!P1 VIADD R184, R184, 0x32460 ;  /* 0x00032460b8b89836 */ /* 0x000fc40000000000 */
[----:B------:R-:W0:Y:S01]  /*2aa0*/  MUFU.EX2 R195, R195 ;  /* 0x000000c300c37308 */ /* 0x000e220000000800 */
[----:B----4-:R-:W-:Y:S01]  /*2ab0*/  F2FP.F16.F32.PACK_AB R155, R181, R180 ;  /* 0x000000b4b59b723e */ /* 0x010fe200000000ff */
[----:B------:R-:W-:Y:S01]  /*2ac0*/  FADD.FTZ R179, R179, R176 ;  /* 0x000000b0b3b37221 */ /* 0x000fe20000010000 */
[----:B------:R-:W-:Y:S01]  /*2ad0*/  FADD.FTZ R180, R180, R183 ;  /* 0x000000b7b4b47221 */ /* 0x000fe20000010000 */
[----:B------:R-:W-:Y:S01]  /*2ae0*/  @!P1 PRMT R184, RZ, 0x654, R184 ;  /* 0x00000654ffb89816 */ /* 0x000fe200000000b8 */
[----:B--2---:R-:W-:Y:S01]  /*2af0*/  WARPGROUP.ARRIVE ;  /* 0x00000000000079c5 */ /* 0x004fe20000000000 */
[----:B------:R-:W-:Y:S01]  /*2b00*/  FADD.FTZ R179, R182, R179 ;  /* 0x000000b3b6b37221 */ /* 0x000fe20000010000 */
[----:B------:R-:W-:Y:S01]  /*2b10*/  FADD.FTZ R181, R181, R180 ;  /* 0x000000b4b5b57221 */ /* 0x000fe20000010000 */
[----:B------:R-:W-:Y:S03]  /*2b20*/  MUFU.EX2 R8, R8 ;  /* 0x0000000800087308 */ /* 0x000fe60000000800 */
[----:B------:R-:W-:Y:S01]  /*2b30*/  HGMMA.64x256x16.F32 R24, R152, gdesc[UR4].tnspB, RZ, !UPT, gsb0 ;  /* 0x43e0000498187df0 */ /* 0x000fe2000c0008ff */
[----:B------:R-:W-:Y:S01]  /*2b40*/  UIADD3 UR6, UR10, 0x80, URZ ;  /* 0x000000800a067890 */ /* 0x000fe2000fffe03f */
[----:B------:R-:W-:-:S03]  /*2b50*/  UMOV UR7, 0x40000040 ;  /* 0x4000004000077882 */ /* 0x000fc60000000000 */
[----:B------:R-:W-:Y:S08]  /*2b60*/  MUFU.EX2 R11, R11 ;  /* 0x0000000b000b7308 */ /* 0x000ff00000000800 */
[----:B------:R-:W-:Y:S08]  /*2b70*/  MUFU.EX2 R4, R4 ;  /* 0x0000000400047308 */ /* 0x000ff00000000800 */
[----:B------:R-:W2:Y:S08]  /*2b80*/  MUFU.EX2 R7, R7 ;  /* 0x0000000700077308 */ /* 0x000eb00000000800 */
[----:B------:R-:W-:Y:S08]  /*2b90*/  MUFU.EX2 R9, R9 ;  /* 0x0000000900097308 */ /* 0x000ff00000000800 */
[----:B------:R-:W3:Y:S08]  /*2ba0*/  MUFU.EX2 R20, R20 ;  /* 0x0000001400147308 */ /* 0x000ef00000000800 */
[----:B------:R-:W-:Y:S08]  /*2bb0*/  MUFU.EX2 R12, R12 ;  /* 0x0000000c000c7308 */ /* 0x000ff00000000800 */
[----:B------:R-:W4:Y:S08]  /*2bc0*/  MUFU.EX2 R13, R13 ;  /* 0x0000000d000d7308 */ /* 0x000f300000000800 */
[----:B------:R-:W-:Y:S08]  /*2bd0*/  MUFU.EX2 R15, R15 ;  /* 0x0000000f000f7308 */ /* 0x000ff00000000800 */
[----:B------:R-:W-:Y:S08]  /*2be0*/  MUFU.EX2 R156, R156 ;  /* 0x0000009c009c7308 */ /* 0x000ff00000000800 */
[----:B------:R-:W-:Y:S08]  /*2bf0*/  MUFU.EX2 R10, R10 ;  /* 0x0000000a000a7308 */ /* 0x000ff00000000800 */
[----:B------:R-:W5:Y:S08]  /*2c00*/  MUFU.EX2 R197, R197 ;  /* 0x000000c500c57308 */ /* 0x000f700000000800 */
[----:B------:R-:W-:Y:S08]  /*2c10*/  MUFU.EX2 R14, R14 ;  /* 0x0000000e000e7308 */ /* 0x000ff00000000800 */
[----:B------:R-:W1:Y:S08]  /*2c20*/  MUFU.EX2 R21, R21 ;  /* 0x0000001500157308 */ /* 0x000e700000000800 */
[----:B------:R-:W-:Y:S08]  /*2c30*/  MUFU.EX2 R157, R157 ;  /* 0x0000009d009d7308 */ /* 0x000ff00000000800 */
[----:B------:R-:W1:Y:S08]  /*2c40*/  MUFU.EX2 R158, R158 ;  /* 0x0000009e009e7308 */ /* 0x000e700000000800 */
[----:B------:R-:W-:Y:S08]  /*2c50*/  MUFU.EX2 R160, R160 ;  /* 0x000000a000a07308 */ /* 0x000ff00000000800 */
[----:B------:R-:W-:Y:S08]  /*2c60*/  MUFU.EX2 R161, R161 ;  /* 0x000000a100a17308 */ /* 0x000ff00000000800 */
[----:B------:R-:W-:Y:S08]  /*2c70*/  MUFU.EX2 R23, R23 ;  /* 0x0000001700177308 */ /* 0x000ff00000000800 */
[----:B------:R-:W1:Y:S08]  /*2c80*/  MUFU.EX2 R164, R164 ;  /* 0x000000a400a47308 */ /* 0x000e700000000800 */
        /* <DEDUP_REMOVED lines=14> */
[----:B------:R-:W-:Y:S01]  /*2d70*/  MUFU.EX2 R175, R175 ;  /* 0x000000af00af7308 */ /* 0x000fe20000000800 */
[----:B------:R-:W-:-:S02]  /*2d80*/  WARPGROUP.DEPBAR.LE gsb0, 0x0 ;  /* 0x00008000000079c5 */ /* 0x000fc40000010000 */
[----:B0-----:R-:W-:Y:S01]  /*2d90*/  F2FP.F16.F32.PACK_AB R152, R195, R6 ;  /* 0x00000006c398723e */ /* 0x001fe200000000ff */
[----:B------:R-:W-:Y:S01]  /*2da0*/  FADD.FTZ R6, R6, R179 ;  /* 0x000000b306067221 */ /* 0x000fe20000010000 */
[----:B--2---:R-:W-:Y:S01]  /*2db0*/  F2FP.F16.F32.PACK_AB R153, R7, R4 ;  /* 0x000000040799723e */ /* 0x004fe200000000ff */
[----:B------:R-:W-:Y:S01]  /*2dc0*/  FADD.FTZ R4, R4, R181 ;  /* 0x000000b504047221 */ /* 0x000fe20000010000 */
[----:B------:R-:W-:Y:S01]  /*2dd0*/  F2FP.F16.F32.PACK_AB R154, R11, R8 ;  /* 0x000000080b9a723e */ /* 0x000fe200000000ff */
[----:B------:R-:W0:Y:S01]  /*2de0*/  MUFU.EX2 R186, R186 ;  /* 0x000000ba00ba7308 */ /* 0x000e220000000800 */
[----:B---3--:R-:W-:Y:S01]  /*2df0*/  F2FP.F16.F32.PACK_AB R155, R20, R9 ;  /* 0x00000009149b723e */ /* 0x008fe200000000ff */
[----:B------:R-:W-:Y:S01]  /*2e00*/  FADD.FTZ R195, R195, R6 ;  /* 0x00000006c3c37221 */ /* 0x000fe20000010000 */
[----:B------:R-:W-:Y:S02]  /*2e10*/  FADD.FTZ R4, R7, R4 ;  /* 0x0000000407047221 */ /* 0x000fe40000010000 */
[----:B------:R-:W-:Y:S01]  /*2e20*/  WARPGROUP.ARRIVE ;  /* 0x00000000000079c5 */ /* 0x000fe20000000000 */
[----:B------:R-:W-:Y:S01]  /*2e30*/  FADD.FTZ R8, R8, R195 ;  /* 0x000000c308087221 */ /* 0x000fe20000010000 */
[----:B------:R-:W-:Y:S01]  /*2e40*/  FADD.FTZ R9, R9, R4 ;  /* 0x0000000409097221 */ /* 0x000fe20000010000 */
[----:B------:R-:W-:Y:S02]  /*2e50*/  MUFU.EX2 R185, R185 ;  /* 0x000000b900b97308 */ /* 0x000fe40000000800 */
[----:B------:R-:W-:Y:S01]  /*2e60*/  FADD.FTZ R11, R11, R8 ;  /* 0x000000080b0b7221 */ /* 0x000fe20000010000 */
[----:B------:R-:W-:Y:S01]  /*2e70*/  HGMMA.64x256x16.F32 R24, R152, gdesc[UR4].tnspB, R24, gsb0 ;  /* 0x43e0000498187df0 */ /* 0x000fe20008000818 */
[----:B------:R-:W-:Y:S01]  /*2e80*/  UIADD3 UR6, UR10, 0x100, URZ ;  /* 0x000001000a067890 */ /* 0x000fe2000fffe03f */
[----:B------:R-:W-:Y:S01]  /*2e90*/  FADD.FTZ R9, R20, R9 ;  /* 0x0000000914097221 */ /* 0x000fe20000010000 */
[----:B------:R-:W-:-:S02]  /*2ea0*/  UMOV UR7, 0x40000040 ;  /* 0x4000004000077882 */ /* 0x000fc40000000000 */
[----:B------:R-:W2:Y:S01]  /*2eb0*/  MUFU.EX2 R188, R188 ;  /* 0x000000bc00bc7308 */ /* 0x000ea20000000800 */
[----:B------:R-:W-:Y:S02]  /*2ec0*/  WARPGROUP.DEPBAR.LE gsb0, 0x0 ;  /* 0x00008000000079c5 */ /* 0x000fe40000010000 */
[----:B----4-:R-:W-:Y:S01]  /*2ed0*/  F2FP.F16.F32.PACK_AB R152, R13, R12 ;  /* 0x0000000c0d98723e */ /* 0x010fe200000000ff */
[----:B------:R-:W-:Y:S01]  /*2ee0*/  FADD.FTZ R12, R12, R11 ;  /* 0x0000000b0c0c7221 */ /* 0x000fe20000010000 */
[----:B-----5:R-:W-:Y:S01]  /*2ef0*/  F2FP.F16.F32.PACK_AB R153, R197, R10 ;  /* 0x0000000ac599723e */ /* 0x020fe200000000ff */
[----:B------:R-:W-:Y:S01]  /*2f00*/  FADD.FTZ R10, R10, R9 ;  /* 0x000000090a0a7221 */ /* 0x000fe20000010000 */
[----:B------:R-:W-:Y:S01]  /*2f10*/  F2FP.F16.F32.PACK_AB R154, R156, R15 ;  /* 0x0000000f9c9a723e */ /* 0x000fe200000000ff */
[----:B------:R-:W-:Y:S01]  /*2f20*/  FADD.FTZ R12, R13, R12 ;  /* 0x0000000c0d0c7221 */ /* 0x000fe20000010000 */
[----:B-1----:R-:W-:Y:S01]  /*2f30*/  F2FP.F16.F32.PACK_AB R155, R21, R14 ;  /* 0x0000000e159b723e */ /* 0x002fe200000000ff */
[----:B------:R-:W-:-:S02]  /*2f40*/  FADD.FTZ R197, R197, R10 ;  /* 0x0000000ac5c57221 */ /* 0x000fc40000010000 */
[----:B------:R-:W-:Y:S01]  /*2f50*/  FADD.FTZ R15, R15, R12 ;  /* 0x0000000c0f0f7221 */ /* 0x000fe20000010000 */
[----:B------:R-:W-:Y:S01]  /*2f60*/  WARPGROUP.ARRIVE ;  /* 0x00000000000079c5 */ /* 0x000fe20000000000 */
[----:B------:R-:W-:Y:S02]  /*2f70*/  FADD.FTZ R14, R14, R197 ;  /* 0x000000c50e0e7221 */ /* 0x000fe40000010000 */
[----:B------:R-:W-:Y:S02]  /*2f80*/  FADD.FTZ R156, R156, R15 ;  /* 0x0000000f9c9c7221 */ /* 0x000fe40000010000 */
[----:B------:R-:W-:-:S05]  /*2f90*/  FADD.FTZ R14, R21, R14 ;  /* 0x0000000e150e7221 */ /* 0x000fca0000010000 */
[----:B------:R-:W-:Y:S01]  /*2fa0*/  HGMMA.64x256x16.F32 R24, R152, gdesc[UR4].tnspB, R24, gsb0 ;  /* 0x43e0000498187df0 */ /* 0x000fe20008000818 */
[----:B------:R-:W-:Y:S01]  /*2fb0*/  UIADD3 UR6, UR10, 0x180, URZ ;  /* 0x000001800a067890 */ /* 0x000fe2000fffe03f */
[----:B------:R-:W-:Y:S01]  /*2fc0*/  UMOV UR7, 0x40000040 ;  /* 0x4000004000077882 */ /* 0x000fe20000000000 */
[----:B------:R-:W-:Y:S02]  /*2fd0*/  WARPGROUP.DEPBAR.LE gsb0, 0x0 ;  /* 0x00008000000079c5 */ /* 0x000fe40000010000 */
[----:B------:R-:W-:Y:S01]  /*2fe0*/  F2FP.F16.F32.PACK_AB R152, R158, R157 ;  /* 0x0000009d9e98723e */ /* 0x000fe200000000ff */
[----:B------:R-:W-:Y:S01]  /*2ff0*/  FADD.FTZ R157, R157, R156 ;  /* 0x0000009c9d9d7221 */ /* 0x000fe20000010000 */
[----:B------:R-:W-:Y:S01]  /*3000*/  F2FP.F16.F32.PACK_AB R153, R164, R23 ;  /* 0x00000017a499723e */ /* 0x000fe200000000ff */
[----:B------:R-:W-:Y:S01]  /*3010*/  FADD.FTZ R23, R23, R14 ;  /* 0x0000000e17177221 */ /* 0x000fe20000010000 */
[----:B------:R-:W-:Y:S01]  /*3020*/  F2FP.F16.F32.PACK_AB R154, R161, R160 ;  /* 0x000000a0a19a723e */ /* 0x000fe200000000ff */
[----:B------:R-:W-:Y:S01]  /*3030*/  FADD.FTZ R157, R158, R157 ;  /* 0x0000009d9e9d7221 */ /* 0x000fe20000010000 */
[----:B------:R-:W-:Y:S01]  /*3040*/  F2FP.F16.F32.PACK_AB R155, R192, R159 ;  /* 0x0000009fc09b723e */ /* 0x000fe200000000ff */
[----:B------:R-:W-:-:S02]  /*3050*/  FADD.FTZ R164, R164, R23 ;  /* 0x00000017a4a47221 */ /* 0x000fc40000010000 */
[----:B------:R-:W-:Y:S01]  /*3060*/  FADD.FTZ R160, R160, R157 ;  /* 0x0000009da0a07221 */ /* 0x000fe20000010000 */
[----:B------:R-:W-:Y:S01]  /*3070*/  WARPGROUP.ARRIVE ;  /* 0x00000000000079c5 */ /* 0x000fe20000000000 */
[----:B------:R-:W-:Y:S02]  /*3080*/  FADD.FTZ R159, R159, R164 ;  /* 0x000000a49f9f7221 */ /* 0x000fe40000010000 */
[----:B------:R-:W-:Y:S02]  /*3090*/  FADD.FTZ R161, R161, R160 ;  /* 0x000000a0a1a17221 */ /* 0x000fe40000010000 */
[----:B------:R-:W-:-:S08]  /*30a0*/  FADD.FTZ R192, R192, R159 ;  /* 0x0000009fc0c07221 */ /* 0x000fd00000010000 */
        /* <DEDUP_REMOVED lines=23> */
[----:B0-----:R-:W-:Y:S01]  /*3220*/  F2FP.F16.F32.PACK_AB R153, R186, R175 ;  /* 0x000000afba99723e */ /* 0x001fe200000000ff */
[----:B------:R-:W-:Y:S01]  /*3230*/  FADD.FTZ R175, R175, R174 ;  /* 0x000000aeafaf7221 */ /* 0x000fe20000010000 */
[----:B------:R-:W-:Y:S01]  /*3240*/  F2FP.F16.F32.PACK_AB R154, R173, R170 ;  /* 0x000000aaad9a723e */ /* 0x000fe200000000ff */
[----:B------:R-:W-:Y:S01]  /*3250*/  FADD.FTZ R171, R171, R166 ;  /* 0x000000a6abab7221 */ /* 0x000fe20000010000 */
[----:B--2---:R-:W-:Y:S01]  /*3260*/  F2FP.F16.F32.PACK_AB R155, R188, R185 ;  /* 0x000000b9bc9b723e */ /* 0x004fe200000000ff */
[----:B------:R-:W-:-:S02]  /*3270*/  FADD.FTZ R186, R186, R175 ;  /* 0x000000afbaba7221 */ /* 0x000fc40000010000 */
[----:B------:R-:W-:Y:S01]  /*3280*/  FADD.FTZ R4, R170, R171 ;  /* 0x000000abaa047221 */ /* 0x000fe20000010000 */
[----:B------:R-:W-:Y:S01]  /*3290*/  WARPGROUP.ARRIVE ;  /* 0x00000000000079c5 */ /* 0x000fe20000000000 */
[----:B------:R-:W-:Y:S02]  /*32a0*/  FADD.FTZ R185, R185, R186 ;  /* 0x000000bab9b97221 */ /* 0x000fe40000010000 */
[----:B------:R-:W-:Y:S02]  /*32b0*/  FADD.FTZ R4, R173, R4 ;  /* 0x00000004ad047221 */ /* 0x000fe40000010000 */
[----:B------:R-:W-:-:S08]  /*32c0*/  FADD.FTZ R6, R188, R185 ;  /* 0x000000b9bc067221 */ /* 0x000fd00000010000 */
[----:B------:R-:W-:Y:S03]  /*32d0*/  HGMMA.64x256x16.F32 R24, R152, gdesc[UR4].tnspB, R24, gsb0 ;  /* 0x43e0000498187df0 */ /* 0x000fe60008000818 */
[----:B------:R-:W-:Y:S02]  /*32e0*/  WARPGROUP.DEPBAR.LE gsb0, 0x0 ;  /* 0x00008000000079c5 */ /* 0x000fe40000010000 */
[----:B------:R0:W-:Y:S01]  /*32f0*/  @!P1 SYNCS.ARRIVE.TRANS64.RED.A1T0 RZ, [R184+URZ], RZ ;  /* 0x000000ffb8ff99a7 */ /* 0x0001e2000810043f */
[----:B------:R-:W-:Y:S05]  /*3300*/  @!P2 BRA `(.L_x_191) ;  /* 0x00000024000ca947 */ /* 0x000fea0003800000 */
[----:B------:R-:W-:Y:S01]  /*3310*/  IMAD.MOV.U32 R11, RZ, RZ, R3 ;  /* 0x000000ffff0b7224 */ /* 0x000fe200078e0003 */
[----:B------:R-:W-:Y:S01]  /*3320*/  UIADD3 UR45, UR45, -0x2, URZ ;  /* 0xfffffffe2d2d7890 */ /* 0x000fe2000fffe03f */
[----:B------:R-:W-:Y:S01]  /*3330*/  IMAD.MOV.U32 R7, RZ, RZ, R0 ;  /* 0x000000ffff077224 */ /* 0x000fe200078e0000 */
[----:B------:R-:W-:-:S10]  /*3340*/  ULDC UR27, c[0x0][0xa80] ;  /* 0x0002a000001b7ab9 */ /* 0x000fd40000000800 */
.L_x_200:
        /* <DEDUP_REMOVED lines=8> */
[----:B-1----:R-:W-:Y:S11]  /*33d0*/  @!P0 BRA `(.L_x_192) ;  /* 0x0000000000048947 */ /* 0x002ff60003800000 */
[----:B------:R-:W-:Y:S01]  /*33e0*/  BPT.TRAP 0x1 ;  /* 0x000000040000795c */ /* 0x000fe20000300000 */
.L_x_192:
[----:B------:R-:W1:Y:S01]  /*33f0*/  S2UR UR7, SR_CgaCtaId ;  /* 0x00000000000779c3 */ /* 0x000e620000008800 */
[----:B------:R-:W-:Y:S01]  /*3400*/  UMOV UR6, 0x400 ;  /* 0x0000040000067882 */ /* 0x000fe20000000000 */
[----:B------:R-:W-:-:S05]  /*3410*/  IMAD.U32 R0, RZ, RZ, UR37 ;  /* 0x00000025ff007e24 */ /* 0x000fca000f8e00ff */
[----:B------:R-:W-:Y:S01]  /*3420*/  SHF.L.U32 R0, R0, 0x1f, RZ ;  /* 0x0000001f00007819 */ /* 0x000fe200000006ff */
[----:B-1----:R-:W-:-:S04]  /*3430*/  ULEA UR20, UR7, UR6, 0x18 ;  /* 0x0000000607147291 */ /* 0x002fc8000f8ec03f */
[----:B------:R-:W-:-:S09]  /*3440*/  ULEA UR28, UR38, UR20, 0x3 ;  /* 0x00000014261c7291 */ /* 0x000fd2000f8e183f */
[----:B------:R1:W2:Y:S01]  /*3450*/  SYNCS.PHASECHK.TRANS64.TRYWAIT P3, [UR28+0x32430], R0 ;  /* 0x03243000ff0075a7 */ /* 0x0002a2000806015c */
[----:B------:R-:W-:Y:S05]  /*3460*/  @!P0 BRA `(.L_x_193) ;  /* 0x0000000000048947 */ /* 0x000fea0003800000 */
[----:B------:R-:W-:Y:S01]  /*3470*/  BPT.TRAP 0x1 ;  /* 0x000000040000795c */ /* 0x000fe20000300000 */
.L_x_193:
[----:B--2---:R-:W-:Y:S05]  /*3480*/  @P3 BRA `(.L_x_194) ;  /* 0x0000000000083947 */ /* 0x004fea0003800000 */
[----:B------:R-:W2:Y:S02]  /*3490*/  SYNCS.PHASECHK.TRANS64.TRYWAIT P3, [UR28+0x32430], R0 ;  /* 0x03243000ff0075a7 */ /* 0x000ea4000806015c */
[----:B--2---:R-:W-:Y:S05]  /*34a0*/  @!P3 BRA `(.L_x_195) ;  /* 0x00000098005cb947 */ /* 0x004fea0003800000 */
.L_x_194:
[----:B------:R-:W-:Y:S01]  /*34b0*/  UIMAD UR6, UR38, 0x300, UR24 ;  /* 0x00000300260678a4 */ /* 0x000fe2000f8e0218 */
[----:B0-----:R-:W-:Y:S01]  /*34c0*/  WARPGROUP.ARRIVE ;  /* 0x00000000000079c5 */ /* 0x001fe20000000000 */
[----:B------:R-:W-:Y:S01]  /*34d0*/  UMOV UR7, 0x40000040 ;  /* 0x4000004000077882 */ /* 0x000fe20000000000 */
[----:B------:R-:W-:Y:S01]  /*34e0*/  UMOV UR11, 0x40000040 ;  /* 0x40000040000b7882 */ /* 0x000fe20000000000 */
[----:B------:R-:W-:Y:S02]  /*34f0*/  UIADD3 UR10, UR6, 0x2, URZ ;  /* 0x00000002060a7890 */ /* 0x000fe4000fffe03f */
[----:B------:R-:W-:Y:S01]  /*3500*/  UIADD3 UR14, UR6, 0x4, URZ ;  /* 0x00000004060e7890 */ /* 0x000fe2000fffe03f */
[----:B------:R-:W-:Y:S02]  /*3510*/  UMOV UR15, 0x40000040 ;  /* 0x40000040000f7882 */ /* 0x000fe40000000000 */
[----:B------:R-:W-:Y:S01]  /*3520*/  HGMMA.64x96x16.F32 R152, gdesc[UR4], RZ, !UPT, gsb0 ;  /* 0x01600000049879f0 */ /* 0x000fe2000c0008ff */
[----:B------:R-:W-:Y:S01]  /*3530*/  UIADD3 UR18, UR6, 0x6, URZ ;  /* 0x0000000606127890 */ /* 0x000fe2000fffe03f */
        /* <DEDUP_REMOVED lines=11> */
[----:B------:R-:W-:Y:S05]  /*35f0*/  @!P0 BRA `(.L_x_196) ;  /* 0x0000000000048947 */ /* 0x000fea0003800000 */
[----:B------:R-:W-:Y:S01]  /*3600*/  BPT.TRAP 0x1 ;  /* 0x000000040000795c */ /* 0x000fe20000300000 */
.L_x_196:
[----:B------:R0:W3:Y:S01]  /*3610*/  SYNCS.PHASECHK.TRANS64.TRYWAIT P3, [UR28+0x32450], R0 ;  /* 0x03245000ff0075a7 */ /* 0x0000e2000806015c */
[----:B------:R-:W-:Y:S05]  /*3620*/  @!P0 BRA `(.L_x_197) ;  /* 0x0000000000048947 */ /* 0x000fea0003800000 */
[----:B------:R-:W-:Y:S01]  /*3630*/  BPT.TRAP 0x1 ;  /* 0x000000040000795c */ /* 0x000fe20000300000 */
.L_x_197:
[----:B---3--:R-:W-:Y:S05]  /*3640*/  @P3 BRA `(.L_x_198) ;  /* 0x0000000000083947 */ /* 0x008fea0003800000 */
[----:B------:R-:W3:Y:S02]  /*3650*/  SYNCS.PHASECHK.TRANS64.TRYWAIT P3, [UR28+0x32450], R0 ;  /* 0x03245000ff0075a7 */ /* 0x000ee4000806015c */
[----:B---3--:R-:W-:Y:S05]  /*3660*/  @!P3 BRA `(.L_x_199) ;  /* 0x000000980004b947 */ /* 0x008fea0003800000 */
.L_x_198:
[----:B------:R-:W-:Y:S01]  /*3670*/  ULEA UR20, UR42, UR20, 0xd ;  /* 0x000000142a147291 */ /* 0x000fe2000f8e683f */
[----:B------:R-:W-:Y:S01]  /*3680*/  WARPGROUP.ARRIVE ;  /* 0x00000000000079c5 */ /* 0x000fe20000000000 */
[----:B------:R-:W-:-:S05]  /*3690*/  UIMAD UR7, UR38, 0xc00, UR25 ;  /* 0x00000c00260778a4 */ /* 0x000fca000f8e0219 */
[----:B------:R-:W3:Y:S01]  /*36a0*/  S2R R200, SR_TID.X ;  /* 0x0000000000c87919 */ /* 0x000ee20000002100 */
[----:B------:R-:W-:Y:S01]  /*36b0*/  UIADD3 UR20, UR20, 0x22400, URZ ;  /* 0x0002240014147890 */ /* 0x000fe2000fffe03f */
[----:B------:R-:W-:Y:S01]  /*36c0*/  IMAD.U32 R20, RZ, RZ, UR28 ;  /* 0x0000001cff147e24 */ /* 0x000fe2000f8e00ff */
[----:B------:R-:W-:Y:S01]  /*36d0*/  UMOV UR23, 0x40000040 ;  /* 0x4000004000177882 */ /* 0x000fe20000000000 */
[----:B------:R-:W-:Y:S01]  /*36e0*/  UMOV UR21, 0x40000040 ;  /* 0x4000004000157882 */ /* 0x000fe20000000000 */
[----:B------:R-:W-:Y:S01]  /*36f0*/  USHF.R.U32.HI UR20, URZ, 0x4, UR20 ;  /* 0x000000043f147899 */ /* 0x000fe20008011614 */
[C---:B------:R-:W-:Y:S01]  /*3700*/  @!P1 VIADD R21, R20.reuse, 0x32440 ;  /* 0x0003244014159836 */ /* 0x040fe20000000000 */
[----:B------:R-:W-:Y:S01]  /*3710*/  UMOV UR22, UR7 ;  /* 0x0000000700167c82 */ /* 0x000fe20008000000 */
[----:B------:R-:W-:Y:S01]  /*3720*/  UIMAD UR10, UR38, 0xc00, UR26 ;  /* 0x00000c00260a78a4 */ /* 0x000fe2000f8e021a */
[----:B------:R-:W-:Y:S01]  /*3730*/  @!P1 VIADD R20, R20, 0x32460 ;  /* 0x0003246014149836 */ /* 0x000fe20000000000 */
[----:B------:R-:W-:-:S04]  /*3740*/  ULOP3.LUT UR6, UR20, 0x3fff, URZ, 0xc0, !UPT ;  /* 0x00003fff14067892 */ /* 0x000fc8000f8ec03f */
[----:B------:R-:W-:Y:S01]  /*3750*/  ULOP3.LUT UR6, UR6, 0x10000, URZ, 0xfc, !UPT ;  /* 0x0001000006067892 */ /* 0x000fe2000f8efc3f */
[----:B------:R-:W-:-:S06]  /*3760*/  @!P1 PRMT R20, RZ, 0x654, R20 ;  /* 0x00000654ff149816 */ /* 0x000fcc0000000014 */
[----:B------:R-:W-:Y:S02]  /*3770*/  UMOV UR20, UR6 ;  /* 0x0000000600147c82 */ /* 0x000fe40008000000 */
[----:B------:R-:W-:Y:S01]  /*3780*/  HGMMA.64x96x16.F32 R152, gdesc[UR20], R152, gsb0 ;  /* 0x01600000149879f0 */ /* 0x000fe20008000898 */
[----:B------:R-:W-:Y:S02]  /*3790*/  UIADD3 UR22, UR7, 0x2, URZ ;  /* 0x0000000207167890 */ /* 0x000fe4000fffe03f */
[----:B------:R-:W-:Y:S01]  /*37a0*/  UIADD3 UR20, UR6, 0x2, URZ ;  /* 0x0000000206147890 */ /* 0x000fe2000fffe03f */
[----:B------:R-:W-:Y:S01]  /*37b0*/  UMOV UR23, 0x40000040 ;  /* 0x4000004000177882 */ /* 0x000fe20000000000 */
[----:B------:R-:W-:Y:S01]  /*37c0*/  UMOV UR21, 0x40000040 ;  /* 0x4000004000157882 */ /* 0x000fe20000000000 */
[----:B---3--:R-:W-:Y:S01]  /*37d0*/  SHF.R.U32.HI R200, RZ, 0x7, R200 ;  /* 0x00000007ffc87819 */ /* 0x008fe200000116c8 */
        /* <DEDUP_REMOVED lines=98> */
[----:B------:R-:W-:Y:S01]  /*3e00*/  UMOV UR6, UR10 ;  /* 0x0000000a00067c82 */ /* 0x000fe20008000000 */
[----:B------:R-:W-:Y:S01]  /*3e10*/  UMOV UR7, 0x40000040 ;  /* 0x4000004000077882 */ /* 0x000fe20000000000 */
[----:B------:R-:W-:Y:S02]  /*3e20*/  WARPGROUP.DEPBAR.LE gsb0, 0x0 ;  /* 0x00008000000079c5 */ /* 0x000fe40000010000 */
[----:B------:R-:W-:-:S06]  /*3e30*/  WARPGROUP.ARRIVE ;  /* 0x00000000000079c5 */ /* 0x000fcc0000000000 */
[----:B------:R-:W-:Y:S03]  /*3e40*/  HGMMA.64x96x16.F32 R152, gdesc[UR20], R152, gsb0 ;  /* 0x01600000149879f0 */ /* 0x000fe60008000898 */
[----:B------:R-:W-:Y:S02]  /*3e50*/  WARPGROUP.DEPBAR.LE gsb0, 0x0 ;  /* 0x00008000000079c5 */ /* 0x000fe40000010000 */
[----:B012---:R-:W-:-:S04]  /*3e60*/  FMNMX.FTZ R0, R152, R7, !PT ;  /* 0x0000000798007209 */ /* 0x007fc80007810000 */
[----:B------:R-:W-:-:S04]  /*3e70*/  FMNMX.FTZ R3, R153, R0, !PT ;  /* 0x0000000099037209 */ /* 0x000fc80007810000 */
[----:B------:R-:W-:-:S04]  /*3e80*/  FMNMX.FTZ R0, R156, R3, !PT ;  /* 0x000000039c007209 */ /* 0x000fc80007810000 */
[----:B------:R-:W-:-:S04]  /*3e90*/  FMNMX.FTZ R3, R157, R0, !PT ;  /* 0x000000009d037209 */ /* 0x000fc80007810000 */
[----:B------:R-:W-:-:S04]  /*3ea0*/  FMNMX.FTZ R0, R160, R3, !PT ;  /* 0x00000003a0007209 */ /* 0x000fc80007810000 */
[----:B------:R-:W-:Y:S02]  /*3eb0*/  FMNMX.FTZ R3, R161, R0, !PT ;  /* 0x00000000a1037209 */ /* 0x000fe40007810000 */
[----:B------:R-:W-:Y:S02]  /*3ec0*/  FMNMX.FTZ R0, R154, R11, !PT ;  /* 0x0000000b9a007209 */ /* 0x000fe40007810000 */
[----:B------:R-:W-:Y:S02]  /*3ed0*/  FMNMX.FTZ R8, R164, R3, !PT ;  /* 0x00000003a4087209 */ /* 0x000fe40007810000 */
[----:B------:R-:W-:Y:S02]  /*3ee0*/  FMNMX.FTZ R3, R155, R0, !PT ;  /* 0x000000009b037209 */ /* 0x000fe40007810000 */
[----:B------:R-:W-:Y:S02]  /*3ef0*/  FMNMX.FTZ R5, R165, R8, !PT ;  /* 0x00000008a5057209 */ /* 0x000fe40007810000 */
[----:B------:R-:W-:-:S02]  /*3f00*/  FMNMX.FTZ R0, R158, R3, !PT ;  /* 0x000000039e007209 */ /* 0x000fc40007810000 */
        /* <DEDUP_REMOVED lines=31> */
[----:B------:R-:W-:-:S03]  /*4100*/  FMNMX.FTZ R0, R190, R3, !PT ;  /* 0x00000003be007209 */ /* 0x000fc60007810000 */
[----:B------:R-:W0:Y:S01]  /*4110*/  SHFL.BFLY PT, R5, R8, 0x2, 0x1f ;  /* 0x0c401f0008057f89 */ /* 0x000e2200000e0000 */
[----:B------:R-:W-:-:S04]  /*4120*/  FMNMX.FTZ R3, R191, R0, !PT ;  /* 0x00000000bf037209 */ /* 0x000fc80007810000 */
[----:B------:R-:W-:-:S04]  /*4130*/  FMNMX.FTZ R0, R194, R3, !PT ;  /* 0x00000003c2007209 */ /* 0x000fc80007810000 */
[----:B------:R-:W-:-:S04]  /*4140*/  FMNMX.FTZ R3, R195, R0, !PT ;  /* 0x00000000c3037209 */ /* 0x000fc80007810000 */
[----:B------:R-:W-:-:S04]  /*4150*/  FMNMX.FTZ R0, R198, R3, !PT ;  /* 0x00000003c6007209 */ /* 0x000fc80007810000 */
[----:B------:R-:W-:-:S05]  /*4160*/  FMNMX.FTZ R3, R199, R0, !PT ;  /* 0x00000000c7037209 */ /* 0x000fca0007810000 */
[----:B------:R-:W1:Y:S01]  /*4170*/  SHFL.BFLY PT, R10, R3, 0x2, 0x1f ;  /* 0x0c401f00030a7f89 */ /* 0x000e6200000e0000 */
[----:B0-----:R-:W-:-:S05]  /*4180*/  FMNMX.FTZ R5, R8, R5, !PT ;  /* 0x0000000508057209 */ /* 0x001fca0007810000 */
[----:B------:R-:W0:Y:S01]  /*4190*/  SHFL.BFLY PT, R0, R5, 0x1, 0x1f ;  /* 0x0c201f0005007f89 */ /* 0x000e2200000e0000 */
[----:B-1----:R-:W-:-:S05]  /*41a0*/  FMNMX.FTZ R10, R3, R10, !PT ;  /* 0x0000000a030a7209 */ /* 0x002fca0007810000 */
[----:B------:R-:W1:Y:S01]  /*41b0*/  SHFL.BFLY PT, R13, R10, 0x1, 0x1f ;  /* 0x0c201f000a0d7f89 */ /* 0x000e6200000e0000 */
[----:B0-----:R-:W-:-:S05]  /*41c0*/  FMNMX.FTZ R0, R5, R0, !PT ;  /* 0x0000000005007209 */ /* 0x001fca0007810000 */
[C---:B------:R-:W-:Y:S01]  /*41d0*/  FMUL.FTZ R12, R0.reuse, UR27 ;  /* 0x0000001b000c7c20 */ /* 0x040fe20008410000 */
[----:B------:R-:W-:-:S03]  /*41e0*/  FADD.FTZ R7, -R0, R7 ;  /* 0x0000000700077221 */ /* 0x000fc60000010100 */
[--C-:B------:R-:W-:Y:S01]  /*41f0*/  FFMA.FTZ R156, R156, UR27, -R12.reuse ;  /* 0x0000001b9c9c7c23 */ /* 0x100fe2000801080c */
[--C-:B------:R-:W-:Y:S01]  /*4200*/  FFMA.FTZ R8, R152, UR27, -R12.reuse ;  /* 0x0000001b98087c23 */ /* 0x100fe2000801080c */
[--C-:B------:R-:W-:Y:S01]  /*4210*/  FFMA.FTZ R9, R153, UR27, -R12.reuse ;  /* 0x0000001b99097c23 */ /* 0x100fe2000801080c */
[----:B------:R-:W-:Y:S01]  /*4220*/  FMUL.FTZ R7, R7, UR27 ;  /* 0x0000001b07077c20 */ /* 0x000fe20008410000 */
[----:B------:R-:W-:Y:S01]  /*4230*/  VIADD R153, R200, 0x8 ;  /* 0x00000008c8997836 */ /* 0x000fe20000000000 */
[----:B------:R-:W-:Y:S02]  /*4240*/  @!P1 PRMT R152, RZ, 0x654, R21 ;  /* 0x00000654ff989816 */ /* 0x000fe40000000015 */
[----:B------:R-:W-:Y:S01]  /*4250*/  MUFU.EX2 R8, R8 ;  /* 0x0000000800087308 */ /* 0x000fe20000000800 */
[----:B-1----:R-:W-:Y:S01]  /*4260*/  FMNMX.FTZ R3, R10, R13, !PT ;  /* 0x0000000d0a037209 */ /* 0x002fe20007810000 */
[----:B------:R-:W-:-:S06]  /*4270*/  FFMA.FTZ R13, R157, UR27, -R12 ;  /* 0x0000001b9d0d7c23 */ /* 0x000fcc000801080c */
[----:B------:R0:W-:Y:S01]  /*4280*/  MUFU.EX2 R10, R156 ;  /* 0x0000009c000a7308 */ /* 0x0001e20000000800 */
[--C-:B------:R-:W-:Y:S01]  /*4290*/  FFMA.FTZ R157, R160, UR27, -R12.reuse ;  /* 0x0000001ba09d7c23 */ /* 0x100fe2000801080c */
[--C-:B------:R-:W-:Y:S01]  /*42a0*/  FFMA.FTZ R160, R165, UR27, -R12.reuse ;  /* 0x0000001ba5a07c23 */ /* 0x100fe2000801080c */
[C---:B------:R-:W-:Y:S01]  /*42b0*/  FADD.FTZ R5, -R3.reuse, R11 ;  /* 0x0000000b03057221 */ /* 0x040fe20000010100 */
[----:B------:R-:W-:Y:S01]  /*42c0*/  FMUL.FTZ R23, R3, UR27 ;  /* 0x0000001b03177c20 */ /* 0x000fe20008410000 */
[--C-:B------:R-:W-:Y:S01]  /*42d0*/  FFMA.FTZ R165, R168, UR27, -R12.reuse ;  /* 0x0000001ba8a57c23 */ /* 0x100fe2000801080c */
[--C-:B------:R-:W-:Y:S01]  /*42e0*/  FFMA.FTZ R168, R173, UR27, -R12.reuse ;  /* 0x0000001bada87c23 */ /* 0x100fe2000801080c */
[----:B------:R-:W-:Y:S01]  /*42f0*/  FMUL.FTZ R11, R5, UR27 ;  /* 0x0000001b050b7c20 */ /* 0x000fe20008410000 */
[----:B------:R-:W-:Y:S01]  /*4300*/  IADD3 R5, -R200, 0xb, RZ ;  /* 0x0000000bc8057810 */ /* 0x000fe20007ffe1ff */
[--C-:B------:R-:W-:Y:S01]  /*4310*/  FFMA.FTZ R14, R154, UR27, -R23.reuse ;  /* 0x0000001b9a0e7c23 */ /* 0x100fe20008010817 */
[--C-:B------:R-:W-:Y:S01]  /*4320*/  FFMA.FTZ R15, R155, UR27, -R23.reuse ;  /* 0x0000001b9b0f7c23 */ /* 0x100fe20008010817 */
[--C-:B0-----:R-:W-:Y:S01]  /*4330*/  FFMA.FTZ R156, R159, UR27, -R23.reuse ;  /* 0x0000001b9f9c7c23 */ /* 0x101fe20008010817 */
[--C-:B------:R-:W-:Y:S01]  /*4340*/  FFMA.FTZ R158, R158, UR27, -R23.reuse ;  /* 0x0000001b9e9e7c23 */ /* 0x100fe20008010817 */
[----:B------:R1:W-:Y:S06]  /*4350*/  BAR.ARV R5, 0x100 ;  /* 0x000400050000751d */ /* 0x0003ec0000002000 */
[----:B------:R0:W-:Y:S01]  /*4360*/  @!P1 SYNCS.ARRIVE.TRANS64.RED.A1T0 RZ, [R152+URZ], RZ ;  /* 0x000000ff98ff99a7 */ /* 0x0001e2000810043f */
[----:B------:R-:W2:Y:S01]  /*4370*/  MUFU.EX2 R7, R7 ;  /* 0x0000000700077308 */ /* 0x000ea20000000800 */
[--C-:B------:R-:W-:Y:S01]  /*4380*/  FFMA.FTZ R159, R164, UR27, -R12.reuse ;  /* 0x0000001ba49f7c23 */ /* 0x100fe2000801080c */
[--C-:B------:R-:W-:Y:S01]  /*4390*/  FFMA.FTZ R164, R167, UR27, -R23.reuse ;  /* 0x0000001ba7a47c23 */ /* 0x100fe20008010817 */
[--C-:B------:R-:W-:Y:S01]  /*43a0*/  FFMA.FTZ R167, R172, UR27, -R12.reuse ;  /* 0x0000001baca77c23 */ /* 0x100fe2000801080c */
[--C-:B------:R-:W-:Y:S01]  /*43b0*/  FFMA.FTZ R172, R175, UR27, -R23.reuse ;  /* 0x0000001bafac7c23 */ /* 0x100fe20008010817 */
[--C-:B------:R-:W-:Y:S01]  /*43c0*/  FFMA.FTZ R173, R176, UR27, -R12.reuse ;  /* 0x0000001bb0ad7c23 */ /* 0x100fe2000801080c */
[--C-:B------:R-:W-:Y:S01]  /*43d0*/  FFMA.FTZ R175, R180, UR27, -R12.reuse ;  /* 0x0000001bb4af7c23 */ /* 0x100fe2000801080c */
[--C-:B------:R-:W-:Y:S01]  /*43e0*/  FFMA.FTZ R176, R181, UR27, -R12.reuse ;  /* 0x0000001bb5b07c23 */ /* 0x100fe2000801080c */
[----:B------:R-:W3:Y:S01]  /*43f0*/  MUFU.EX2 R11, R11 ;  /* 0x0000000b000b7308 */ /* 0x000ee20000000800 */
[--C-:B------:R-:W-:Y:S01]  /*4400*/  FFMA.FTZ R180, R183, UR27, -R23.reuse ;  /* 0x0000001bb7b47c23 */ /* 0x100fe20008010817 */
[--C-:B------:R-:W-:Y:S01]  /*4410*/  FFMA.FTZ R181, R184, UR27, -R12.reuse ;  /* 0x0000001bb8b57c23 */ /* 0x100fe2000801080c */
[--C-:B------:R-:W-:Y:S01]  /*4420*/  FFMA.FTZ R183, R188, UR27, -R12.reuse ;  /* 0x0000001bbcb77c23 */ /* 0x100fe2000801080c */
[--C-:B------:R-:W-:Y:S01]  /*4430*/  FFMA.FTZ R184, R189, UR27, -R12.reuse ;  /* 0x0000001bbdb87c23 */ /* 0x100fe2000801080c */
[--C-:B------:R-:W-:Y:S01]  /*4440*/  FFMA.FTZ R188, R191, UR27, -R23.reuse ;  /* 0x0000001bbfbc7c23 */ /* 0x100fe20008010817 */
[--C-:B------:R-:W-:Y:S01]  /*4450*/  FFMA.FTZ R189, R192, UR27, -R12.reuse ;  /* 0x0000001bc0bd7c23 */ /* 0x100fe2000801080c */
[--C-:B------:R-:W-:Y:S01]  /*4460*/  FFMA.FTZ R192, R194, UR27, -R23.reuse ;  /* 0x0000001bc2c07c23 */ /* 0x100fe20008010817 */
[----:B------:R-:W0:Y:S01]  /*4470*/  MUFU.EX2 R9, R9 ;  /* 0x0000000900097308 */ /* 0x000e220000000800 */
[-C--:B--2---:R-:W-:Y:S01]  /*4480*/  FMUL.FTZ R24, R24, R7.reuse ;  /* 0x0000000718187220 */ /* 0x084fe20000410000 */
[-C--:B------:R-:W-:Y:S01]  /*4490*/  FMUL.FTZ R25, R25, R7.reuse ;  /* 0x0000000719197220 */ /* 0x080fe20000410000 */
[-C--:B------:R-:W-:Y:S01]  /*44a0*/  FMUL.FTZ R28, R28, R7.reuse ;  /* 0x000000071c1c7220 */ /* 0x080fe20000410000 */
[-C--:B------:R-:W-:Y:S01]  /*44b0*/  FMUL.FTZ R29, R29, R7.reuse ;  /* 0x000000071d1d7220 */ /* 0x080fe20000410000 */
[-C--:B------:R-:W-:Y:S01]  /*44c0*/  FMUL.FTZ R32, R32, R7.reuse ;  /* 0x0000000720207220 */ /* 0x080fe20000410000 */
[-C--:B------:R-:W-:Y:S01]  /*44d0*/  FMUL.FTZ R33, R33, R7.reuse ;  /* 0x0000000721217220 */ /* 0x080fe20000410000 */
[-C--:B------:R-:W-:Y:S01]  /*44e0*/  FMUL.FTZ R36, R36, R7.reuse ;  /* 0x0000000724247220 */ /* 0x080fe20000410000 */
[----:B------:R-:W2:Y:S01]  /*44f0*/  MUFU.EX2 R13, R13 ;  /* 0x0000000d000d7308 */ /* 0x000ea20000000800 */
        /* <DEDUP_REMOVED lines=15> */
[----:B------:R-:W4:Y:S01]  /*45f0*/  MUFU.EX2 R15, R15 ;  /* 0x0000000f000f7308 */ /* 0x000f220000000800 */
[----:B------:R4:W-:Y:S01]  /*4600*/  BAR.SYNC.DEFER_BLOCKING R153, 0x100 ;  /* 0x000400990000751d */ /* 0x0009e20000010000 */
        /* <DEDUP_REMOVED lines=14> */
[----:B------:R-:W1:Y:S01]  /*46f0*/  MUFU.EX2 R156, R156 ;  /* 0x0000009c009c7308 */ /* 0x000e620000000800 */
        /* <DEDUP_REMOVED lines=30> */
[-C--:B---3--:R-:W-:Y:S01]  /*48e0*/  FMUL.FTZ R26, R26, R11.reuse ;  /* 0x0000000b1a1a7220 */ /* 0x088fe20000410000 */
        /* <DEDUP_REMOVED lines=63> */
[----:B0-----:R-:W-:Y:S01]  /*4ce0*/  F2FP.F16.F32.PACK_AB R152, R9, R8 ;  /* 0x000000080998723e */ /* 0x001fe200000000ff */
[--C-:B-----5:R-:W-:Y:S01]  /*4cf0*/  FFMA.FTZ R158, R161, UR27, -R12.reuse ;  /* 0x0000001ba19e7c23 */ /* 0x120fe2000801080c */
[----:B--2---:R-:W-:Y:S01]  /*4d00*/  F2FP.F16.F32.PACK_AB R154, R13, R10 ;  /* 0x0000000a0d9a723e */ /* 0x004fe200000000ff */
[--C-:B------:R-:W-:Y:S01]  /*4d10*/  FFMA.FTZ R161, R162, UR27, -R23.reuse ;  /* 0x0000001ba2a17c23 */ /* 0x100fe20008010817 */
[----:B----4-:R-:W-:Y:S01]  /*4d20*/  F2FP.F16.F32.PACK_AB R153, R15, R14 ;  /* 0x0000000e0f99723e */ /* 0x010fe200000000ff */
[--C-:B------:R-:W-:Y:S01]  /*4d30*/  FFMA.FTZ R162, R163, UR27, -R23.reuse ;  /* 0x0000001ba3a27c23 */ /* 0x100fe20008010817 */
[----:B-1----:R-:W-:Y:S01]  /*4d40*/  F2FP.F16.F32.PACK_AB R155, R156, R21 ;  /* 0x000000159c9b723e */ /* 0x002fe200000000ff */
[--C-:B------:R-:W-:Y:S01]  /*4d50*/  FFMA.FTZ R163, R166, UR27, -R23.reuse ;  /* 0x0000001ba6a37c23 */ /* 0x100fe20008010817 */
[----:B------:R-:W-:Y:S01]  /*4d60*/  MUFU.EX2 R157, R157 ;  /* 0x0000009d009d7308 */ /* 0x000fe20000000800 */
[--C-:B------:R-:W-:Y:S01]  /*4d70*/  FFMA.FTZ R166, R169, UR27, -R12.reuse ;  /* 0x0000001ba9a67c23 */ /* 0x100fe2000801080c */
[----:B------:R-:W-:Y:S01]  /*4d80*/  WARPGROUP.ARRIVE ;  /* 0x00000000000079c5 */ /* 0x000fe20000000000 */
[--C-:B------:R-:W-:Y:S01]  /*4d90*/  FFMA.FTZ R169, R170, UR27, -R23.reuse ;  /* 0x0000001baaa97c23 */ /* 0x100fe20008010817 */
[--C-:B------:R-:W-:Y:S01]  /*4da0*/  FFMA.FTZ R170, R171, UR27, -R23.reuse ;  /* 0x0000001babaa7c23 */ /* 0x100fe20008010817 */
[--C-:B------:R-:W-:Y:S01]  /*4db0*/  FFMA.FTZ R171, R174, UR27, -R23.reuse ;  /* 0x0000001baeab7c23 */ /* 0x100fe20008010817 */
[--C-:B------:R-:W-:Y:S01]  /*4dc0*/  FFMA.FTZ R174, R177, UR27, -R12.reuse ;  /* 0x0000001bb1ae7c23 */ /* 0x100fe2000801080c */
[--C-:B------:R-:W-:Y:S01]  /*4dd0*/  FFMA.FTZ R177, R178, UR27, -R23.reuse ;  /* 0x0000001bb2b17c23 */ /* 0x100fe20008010817 */
[----:B------:R-:W-:Y:S01]  /*4de0*/  HGMMA.64x256x16.F32 R24, R152, gdesc[UR4].tnspB, R24, gsb0 ;  /* 0x43e0000498187df0 */ /* 0x000fe20008000818 */
[----:B------:R-:W0:Y:S01]  /*4df0*/  MUFU.EX2 R158, R158 ;  /* 0x0000009e009e7308 */ /* 0x000e220000000800 */
[----:B------:R-:W-:Y:S01]  /*4e00*/  UIADD3 UR6, UR10, 0x80, URZ ;  /* 0x000000800a067890 */ /* 0x000fe2000fffe03f */
[--C-:B------:R-:W-:Y:S01]  /*4e10*/  FFMA.FTZ R178, R179, UR27, -R23.reuse ;  /* 0x0000001bb3b27c23 */ /* 0x100fe20008010817 */
[----:B------:R-:W-:Y:S01]  /*4e20*/  UMOV UR7, 0x40000040 ;  /* 0x4000004000077882 */ /* 0x000fe20000000000 */
        /* <DEDUP_REMOVED lines=9> */
[--C-:B------:R-:W-:Y:S01]  /*4ec0*/  FFMA.FTZ R194, R198, UR27, -R23.reuse ;  /* 0x0000001bc6c27c23 */ /* 0x100fe20008010817 */
[----:B------:R-:W-:Y:S01]  /*4ed0*/  FFMA.FTZ R12, R197, UR27, -R12 ;  /* 0x0000001bc50c7c23 */ /* 0x000fe2000801080c */
[----:B------:R-:W-:Y:S01]  /*4ee0*/  FFMA.FTZ R23, R199, UR27, -R23 ;  /* 0x0000001bc7177c23 */ /* 0x000fe20008010817 */
[----:B------:R-:W-:Y:S01]  /*4ef0*/  MUFU.EX2 R160, R160 ;  /* 0x000000a000a07308 */ /* 0x000fe20000000800 */
[----:B------:R-:W-:Y:S01]  /*4f00*/  FFMA.FTZ R4, R7, R4, R8 ;  /* 0x0000000407047223 */ /* 0x000fe20000010008 */
[----:B------:R-:W-:Y:S01]  /*4f10*/  FFMA.FTZ R6, R11, R6, R14 ;  /* 0x000000060b067223 */ /* 0x000fe2000001000e */
[----:B------:R-:W-:-:S02]  /*4f20*/  IMAD.MOV.U32 R11, RZ, RZ, R3 ;  /* 0x000000ffff0b7224 */ /* 0x000fc400078e0003 */
[----:B------:R-:W-:Y:S01]  /*4f30*/  FADD.FTZ R9, R9, R4 ;  /* 0x0000000409097221 */ /* 0x000fe20000010000 */
[----:B------:R-:W-:Y:S01]  /*4f40*/  FADD.FTZ R6, R15, R6 ;  /* 0x000000060f067221 */ /* 0x000fe20000010000 */
[----:B------:R-:W-:Y:S01]  /*4f50*/  IMAD.MOV.U32 R7, RZ, RZ, R0 ;  /* 0x000000ffff077224 */ /* 0x000fe200078e0000 */
[----:B------:R-:W-:Y:S01]  /*4f60*/  MUFU.EX2 R161, R161 ;  /* 0x000000a100a17308 */ /* 0x000fe20000000800 */
[----:B------:R-:W-:Y:S01]  /*4f70*/  FADD.FTZ R10, R10, R9 ;  /* 0x000000090a0a7221 */ /* 0x000fe20000010000 */
[----:B------:R-:W-:-:S03]  /*4f80*/  FADD.FTZ R21, R21, R6 ;  /* 0x0000000615157221 */ /* 0x000fc60000010000 */
[----:B------:R-:W-:Y:S01]  /*4f90*/  FADD.FTZ R10, R13, R10 ;  /* 0x0000000a0d0a7221 */ /* 0x000fe20000010000 */
[----:B------:R-:W-:Y:S02]  /*4fa0*/  FADD.FTZ R156, R156, R21 ;  /* 0x000000159c9c7221 */ /* 0x000fe40000010000 */
[----:B------:R-:W1:Y:S08]  /*4fb0*/  MUFU.EX2 R162, R162 ;  /* 0x000000a200a27308 */ /* 0x000e700000000800 */
[----:B------:R-:W-:Y:S08]  /*4fc0*/  MUFU.EX2 R163, R163 ;  /* 0x000000a300a37308 */ /* 0x000ff00000000800 */
[----:B------:R-:W2:Y:S08]  /*4fd0*/  MUFU.EX2 R164, R164 ;  /* 0x000000a400a47308 */ /* 0x000eb00000000800 */
[----:B------:R-:W-:Y:S08]  /*4fe0*/  MUFU.EX2 R165, R165 ;  /* 0x000000a500a57308 */ /* 0x000ff00000000800 */
[----:B------:R-:W3:Y:S08]  /*4ff0*/  MUFU.EX2 R166, R166 ;  /* 0x000000a600a67308 */ /* 0x000ef00000000800 */
[----:B------:R-:W-:Y:S08]  /*5000*/  MUFU.EX2 R167, R167 ;  /* 0x000000a700a77308 */ /* 0x000ff00000000800 */
[----:B------:R-:W-:Y:S08]  /*5010*/  MUFU.EX2 R168, R168 ;  /* 0x000000a800a87308 */ /* 0x000ff00000000800 */
[----:B------:R-:W-:Y:S08]  /*5020*/  MUFU.EX2 R169, R169 ;  /* 0x000000a900a97308 */ /* 0x000ff00000000800 */
[----:B------:R-:W4:Y:S08]  /*5030*/  MUFU.EX2 R170, R170 ;  /* 0x000000aa00aa7308 */ /* 0x000f300000000800 */
[----:B------:R-:W-:Y:S08]  /*5040*/  MUFU.EX2 R171, R171 ;  /* 0x000000ab00ab7308 */ /* 0x000ff00000000800 */
[----:B------:R-:W5:Y:S08]  /*5050*/  MUFU.EX2 R172, R172 ;  /* 0x000000ac00ac7308 */ /* 0x000f700000000800 */
[----:B------:R-:W-:Y:S08]  /*5060*/  MUFU.EX2 R173, R173 ;  /* 0x000000ad00ad7308 */ /* 0x000ff00000000800 */
[----:B------:R-:W5:Y:S08]  /*5070*/  MUFU.EX2 R174, R174 ;  /* 0x000000ae00ae7308 */ /* 0x000f700000000800 */
[----:B------:R-:W-:Y:S08]  /*5080*/  MUFU.EX2 R175, R175 ;  /* 0x000000af00af7308 */ /* 0x000ff00000000800 */
[----:B------:R-:W-:Y:S08]  /*5090*/  MUFU.EX2 R176, R176 ;  /* 0x000000b000b07308 */ /* 0x000ff00000000800 */
[----:B------:R-:W-:Y:S08]  /*50a0*/  MUFU.EX2 R177, R177 ;  /* 0x000000b100b17308 */ /* 0x000ff00000000800 */
[----:B------:R-:W5:Y:S08]  /*50b0*/  MUFU.EX2 R178, R178 ;  /* 0x000000b200b27308 */ /* 0x000f700000000800 */
        /* <DEDUP_REMOVED lines=12> */
[----:B------:R-:W-:Y:S01]  /*5180*/  MUFU.EX2 R191, R191 ;  /* 0x000000bf00bf7308 */ /* 0x000fe20000000800 */
[----:B------:R-:W-:-:S02]  /*5190*/  WARPGROUP.DEPBAR.LE gsb0, 0x0 ;  /* 0x00008000000079c5 */ /* 0x000fc40000010000 */
[----:B0-----:R-:W-:-:S05]  /*51a0*/  F2FP.F16.F32.PACK_AB R152, R158, R157 ;  /* 0x0000009d9e98723e */ /* 0x001fca00000000ff */
[----:B------:R-:W-:Y:S01]  /*51b0*/  MUFU.EX2 R12, R12 ;  /* 0x0000000c000c7308 */ /* 0x000fe20000000800 */
[----:B-1----:R-:W-:Y:S01]  /*51c0*/  F2FP.F16.F32.PACK_AB R153, R162, R161 ;  /* 0x000000a1a299723e */ /* 0x002fe200000000ff */
[----:B------:R-:W-:Y:S01]  /*51d0*/  FADD.FTZ R157, R157, R10 ;  /* 0x0000000a9d9d7221 */ /* 0x000fe20000010000 */
[----:B------:R-:W-:Y:S01]  /*51e0*/  F2FP.F16.F32.PACK_AB R154, R160, R159 ;  /* 0x0000009fa09a723e */ /* 0x000fe200000000ff */
[----:B------:R-:W-:Y:S01]  /*51f0*/  FADD.FTZ R161, R161, R156 ;  /* 0x0000009ca1a17221 */ /* 0x000fe20000010000 */
[----:B--2---:R-:W-:Y:S01]  /*5200*/  F2FP.F16.F32.PACK_AB R155, R164, R163 ;  /* 0x000000a3a49b723e */ /* 0x004fe200000000ff */
[----:B------:R-:W-:Y:S02]  /*5210*/  FADD.FTZ R158, R158, R157 ;  /* 0x0000009d9e9e7221 */ /* 0x000fe40000010000 */
[----:B------:R-:W-:Y:S01]  /*5220*/  MUFU.EX2 R192, R192 ;  /* 0x000000c000c07308 */ /* 0x000fe20000000800 */
[----:B------:R-:W-:Y:S01]  /*5230*/  WARPGROUP.ARRIVE ;  /* 0x00000000000079c5 */ /* 0x000fe20000000000 */
[----:B------:R-:W-:Y:S01]  /*5240*/  FADD.FTZ R162, R162, R161 ;  /* 0x000000a1a2a27221 */ /* 0x000fe20000010000 */
[----:B------:R-:W-:-:S03]  /*5250*/  FADD.FTZ R159, R159, R158 ;  /* 0x0000009e9f9f7221 */ /* 0x000fc60000010000 */
[----:B------:R-:W-:Y:S01]  /*5260*/  FADD.FTZ R163, R163, R162 ;  /* 0x000000a2a3a37221 */ /* 0x000fe20000010000 */
[----:B------:R-:W-:Y:S01]  /*5270*/  HGMMA.64x256x16.F32 R24, R152, gdesc[UR4].tnspB, R24, gsb0 ;  /* 0x43e0000498187df0 */ /* 0x000fe20008000818 */
[----:B------:R-:W-:Y:S01]  /*5280*/  UIADD3 UR6, UR10, 0x100, URZ ;  /* 0x000001000a067890 */ /* 0x000fe2000fffe03f */
[----:B------:R-:W0:Y:S01]  /*5290*/  MUFU.EX2 R193, R193 ;  /* 0x000000c100c17308 */ /* 0x000e220000000800 */
[----:B------:R-:W-:Y:S01]  /*52a0*/  UMOV UR7, 0x40000040 ;  /* 0x4000004000077882 */ /* 0x000fe20000000000 */
[----:B------:R-:W-:Y:S01]  /*52b0*/  FADD.FTZ R160, R160, R159 ;  /* 0x0000009fa0a07221 */ /* 0x000fe20000010000 */
[----:B------:R-:W-:-:S05]  /*52c0*/  FADD.FTZ R164, R164, R163 ;  /* 0x000000a3a4a47221 */ /* 0x000fca0000010000 */
[----:B------:R-:W-:Y:S08]  /*52d0*/  MUFU.EX2 R194, R194 ;  /* 0x000000c200c27308 */ /* 0x000ff00000000800 */
[----:B------:R-:W1:Y:S01]  /*52e0*/  MUFU.EX2 R23, R23 ;  /* 0x0000001700177308 */ /* 0x000e620000000800 */
[----:B------:R-:W-:Y:S02]  /*52f0*/  WARPGROUP.DEPBAR.LE gsb0, 0x0 ;  /* 0x00008000000079c5 */ /* 0x000fe40000010000 */
[----:B---3--:R-:W-:Y:S01]  /*5300*/  F2FP.F16.F32.PACK_AB R152, R166, R165 ;  /* 0x000000a5a698723e */ /* 0x008fe200000000ff */
[----:B------:R-:W-:Y:S01]  /*5310*/  FADD.FTZ R165, R165, R160 ;  /* 0x000000a0a5a57221 */ /* 0x000fe20000010000 */
[----:B----4-:R-:W-:Y:S01]  /*5320*/  F2FP.F16.F32.PACK_AB R153, R170, R169 ;  /* 0x000000a9aa99723e */ /* 0x010fe200000000ff */
[----:B------:R-:W-:Y:S01]  /*5330*/  FADD.FTZ R169, R169, R164 ;  /* 0x000000a4a9a97221 */ /* 0x000fe20000010000 */
[----:B------:R-:W-:Y:S01]  /*5340*/  F2FP.F16.F32.PACK_AB R154, R168, R167 ;  /* 0x000000a7a89a723e */ /* 0x000fe200000000ff */
[----:B------:R-:W-:Y:S01]  /*5350*/  FADD.FTZ R166, R166, R165 ;  /* 0x000000a5a6a67221 */ /* 0x000fe20000010000 */
[----:B-----5:R-:W-:Y:S01]  /*5360*/  F2FP.F16.F32.PACK_AB R155, R172, R171 ;  /* 0x000000abac9b723e */ /* 0x020fe200000000ff */
[----:B------:R-:W-:-:S02]  /*5370*/  FADD.FTZ R170, R170, R169 ;  /* 0x000000a9aaaa7221 */ /* 0x000fc40000010000 */
[----:B------:R-:W-:Y:S01]  /*5380*/  FADD.FTZ R167, R167, R166 ;  /* 0x000000a6a7a77221 */ /* 0x000fe20000010000 */
[----:B------:R-:W-:Y:S01]  /*5390*/  WARPGROUP.ARRIVE ;  /* 0x00000000000079c5 */ /* 0x000fe20000000000 */
[----:B------:R-:W-:Y:S02]  /*53a0*/  FADD.FTZ R171, R171, R170 ;  /* 0x000000aaabab7221 */ /* 0x000fe40000010000 */
[----:B------:R-:W-:Y:S02]  /*53b0*/  FADD.FTZ R168, R168, R167 ;  /* 0x000000a7a8a87221 */ /* 0x000fe40000010000 */
[----:B------:R-:W-:Y:S01]  /*53c0*/  FADD.FTZ R172, R172, R171 ;  /* 0x000000abacac7221 */ /* 0x000fe20000010000 */
[----:B------:R-:W-:Y:S01]  /*53d0*/  HGMMA.64x256x16.F32 R24, R152, gdesc[UR4].tnspB, R24, gsb0 ;  /* 0x43e0000498187df0 */ /* 0x000fe20008000818 */
[----:B------:R-:W-:Y:S01]  /*53e0*/  UIADD3 UR6, UR10, 0x180, URZ ;  /* 0x000001800a067890 */ /* 0x000fe2000fffe03f */
[----:B------:R-:W-:Y:S01]  /*53f0*/  UMOV UR7, 0x40000040 ;  /* 0x4000004000077882 */ /* 0x000fe20000000000 */
[----:B------:R-:W-:-:S02]  /*5400*/  WARPGROUP.DEPBAR.LE gsb0, 0x0 ;  /* 0x00008000000079c5 */ /* 0x000fc40000010000 */
[----:B------:R-:W-:Y:S01]  /*5410*/  F2FP.F16.F32.PACK_AB R152, R174, R173 ;  /* 0x000000adae98723e */ /* 0x000fe200000000ff */
[----:B------:R-:W-:Y:S01]  /*5420*/  FADD.FTZ R173, R173, R168 ;  /* 0x000000a8adad7221 */ /* 0x000fe20000010000 */
[----:B------:R-:W-:Y:S01]  /*5430*/  F2FP.F16.F32.PACK_AB R153, R178, R177 ;  /* 0x000000b1b299723e */ /* 0x000fe200000000ff */
[----:B------:R-:W-:Y:S01]  /*5440*/  FADD.FTZ R177, R177, R172 ;  /* 0x000000acb1b17221 */ /* 0x000fe20000010000 */
[----:B------:R-:W-:Y:S01]  /*5450*/  F2FP.F16.F32.PACK_AB R154, R176, R175 ;  /* 0x000000afb09a723e */ /* 0x000fe200000000ff */
[----:B------:R-:W-:Y:S01]  /*5460*/  FADD.FTZ R174, R174, R173 ;  /* 0x000000adaeae7221 */ /* 0x000fe20000010000 */
[----:B------:R-:W-:Y:S01]  /*5470*/  F2FP.F16.F32.PACK_AB R155, R180, R179 ;  /* 0x000000b3b49b723e */ /* 0x000fe200000000ff */
[----:B------:R-:W-:Y:S02]  /*5480*/  FADD.FTZ R178, R178, R177 ;  /* 0x000000b1b2b27221 */ /* 0x000fe40000010000 */
[----:B------:R-:W-:Y:S01]  /*5490*/  FADD.FTZ R175, R175, R174 ;  /* 0x000000aeafaf7221 */ /* 0x000fe20000010000 */
[----:B------:R-:W-:Y:S01]  /*54a0*/  WARPGROUP.ARRIVE ;  /* 0x00000000000079c5 */ /* 0x000fe20000000000 */
[----:B------:R-:W-:-:S02]  /*54b0*/  FADD.FTZ R179, R179, R178 ;  /* 0x000000b2b3b37221 */ /* 0x000fc40000010000 */
        /* <DEDUP_REMOVED lines=39> */
[----:B------:R-:W-:Y:S05]  /*5730*/  @P2 BRA `(.L_x_200) ;  /* 0xffffffdc00042947 */ /* 0x000fea000383ffff */
.L_x_191:
[----:B------:R-:W2:Y:S01]  /*5740*/  SHFL.BFLY PT, R7, R4, 0x2, 0x1f ;  /* 0x0c401f0004077f89 */ /* 0x000ea200000e0000 */
[----:B------:R-:W-:Y:S01]  /*5750*/  MOV R206, 0x400 ;  /* 0x0000040000ce7802 */ /* 0x000fe20000000f00 */
[----:B------:R-:W-:Y:S02]  /*5760*/  UIADD3 UR4, -UR43, URZ, URZ ;  /* 0x0000003f2b047290 */ /* 0x000fe4000fffe13f */
[----:B------:R-:W3:Y:S01]  /*5770*/  SHFL.BFLY PT, R9, R6, 0x2, 0x1f ;  /* 0x0c401f0006097f89 */ /* 0x000ee200000e0000 */
[----:B------:R-:W-:Y:S01]  /*5780*/  ULDC UR10, c[0x0][0xd44] ;  /* 0x00035100000a7ab9 */ /* 0x000fe20000000800 */
[----:B------:R-:W-:Y:S01]  /*5790*/  ULDC.64 UR6, c[0x0][0xc90] ;  /* 0x0003240000067ab9 */ /* 0x000fe20000000a00 */
[----:B------:R-:W-:Y:S01]  /*57a0*/  UIMAD UR10, UR10, UR4, UR41 ;  /* 0x000000040a0a72a4 */ /* 0x000fe2000f8e0229 */
[----:B------:R-:W4:Y:S01]  /*57b0*/  S2R R11, SR_CgaCtaId ;  /* 0x00000000000b7919 */ /* 0x000f220000008800 */
[----:B------:R-:W-:Y:S02]  /*57c0*/  ULDC.64 UR8, c[0x0][0xbe8] ;  /* 0x0002fa0000087ab9 */ /* 0x000fe40000000a00 */
[----:B------:R-:W-:Y:S01]  /*57d0*/  USHF.R.S32.HI UR11, URZ, 0x1f, UR10 ;  /* 0x0000001f3f0b7899 */ /* 0x000fe2000801140a */
[----:B------:R-:W0:Y:S01]  /*57e0*/  S2R R13, SR_SWINHI ;  /* 0x00000000000d7919 */ /* 0x000e220000002f00 */
[----:B------:R-:W-:-:S02]  /*57f0*/  UIMAD.WIDE.U32 UR4, UR10, UR6, URZ ;  /* 0x000000060a0472a5 */ /* 0x000fc4000f8e003f */
[----:B------:R-:W-:Y:S01]  /*5800*/  UIMAD UR6, UR11, UR6, URZ ;  /* 0x000000060b0672a4 */ /* 0x000fe2000f8e023f */
[----:B------:R1:W-:Y:S06]  /*5810*/  BAR.ARV R5, 0x100 ;  /* 0x000400050000751d */ /* 0x0003ec0000002000 */
[----:B------:R-:W-:Y:S01]  /*5820*/  UIMAD UR6, UR10, UR7, UR6 ;  /* 0x000000070a0672a4 */ /* 0x000fe2000f8e0206 */
[----:B--2---:R-:W-:Y:S01]  /*5830*/  FADD.FTZ R7, R7, R4 ;  /* 0x0000000407077221 */ /* 0x004fe20000010000 */
[----:B------:R-:W-:Y:S01]  /*5840*/  IMAD.MOV.U32 R4, RZ, RZ, RZ ;  /* 0x000000ffff047224 */ /* 0x000fe200078e00ff */
[----:B------:R-:W-:Y:S06]  /*5850*/  BAR.ARV 0x8, 0x180 ;  /* 0x0206000000007b1d */ /* 0x000fec0000002000 */
[----:B---3--:R-:W-:Y:S01]  /*5860*/  FADD.FTZ R9, R9, R6 ;  /* 0x0000000609097221 */ /* 0x008fe20000010000 */
[----:B------:R-:W-:Y:S01]  /*5870*/  IMAD.MOV.U32 R6, RZ, RZ, -0x800000 ;  /* 0xff800000ff067424 */ /* 0x000fe200078e00ff */
[----:B------:R-:W2:Y:S01]  /*5880*/  SHFL.BFLY PT, R8, R7, 0x1, 0x1f ;  /* 0x0c201f0007087f89 */ /* 0x000ea200000e0000 */
[----:B-1----:R-:W-:Y:S01]  /*5890*/  IMAD.MOV.U32 R5, RZ, RZ, -0x800000 ;  /* 0xff800000ff057424 */ /* 0x002fe200078e00ff */
[----:B------:R-:W-:-:S02]  /*58a0*/  USHF.R.S32.HI UR7, URZ, 0x1f, UR43 ;  /* 0x0000001f3f077899 */ /* 0x000fc4000801142b */
[----:B------:R-:W1:Y:S01]  /*58b0*/  SHFL.BFLY PT, R10, R9, 0x1, 0x1f ;  /* 0x0c201f00090a7f89 */ /* 0x000e6200000e0000 */
[----:B----4-:R-:W-:Y:S01]  /*58c0*/  LEA R206, R11, R206, 0x18 ;  /* 0x000000ce0bce7211 */ /* 0x010fe200078ec0ff */
[----:B------:R-:W-:Y:S01]  /*58d0*/  BAR.SYNC.DEFER_BLOCKING 0x1, 0x100 ;  /* 0x0044000000007b1d */ /* 0x000fe20000010000 */
[----:B--2---:R-:W-:Y:S01]  /*58e0*/  FADD.FTZ R12, R7, R8 ;  /* 0x00000008070c7221 */ /* 0x004fe20000010000 */
[----:B------:R-:W-:Y:S02]  /*58f0*/  IMAD.MOV.U32 R8, RZ, RZ, RZ ;  /* 0x000000ffff087224 */ /* 0x000fe400078e00ff */
[----:B-1----:R-:W-:Y:S02]  /*5900*/  FADD.FTZ R14, R9, R10 ;  /* 0x0000000a090e7221 */ /* 0x002fe40000010000 */
[----:B------:R-:W-:Y:S01]  /*5910*/  FSETP.NE.FTZ.AND P0, PT, R12, RZ, PT ;  /* 0x000000ff0c00720b */ /* 0x000fe20003f15000 */
[----:B------:R-:W-:Y:S01]  /*5920*/  IMAD R9, R22, 0x40, R2 ;  /* 0x0000004016097824 */ /* 0x000fe200078e0202 */
[----:B------:R-:W-:-:S02]  /*5930*/  MOV R10, R206 ;  /* 0x000000ce000a7202 */ /* 0x000fc40000000f00 */
[----:B0-----:R-:W-:Y:S01]  /*5940*/  MOV R11, R13 ;  /* 0x0000000d000b7202 */ /* 0x001fe20000000f00 */
[----:B------:R-:W-:Y:S01]  /*5950*/  IMAD.U32 R13, RZ, RZ, UR27 ;  /* 0x0000001bff0d7e24 */ /* 0x000fe2000f8e00ff */
[----:B------:R-:W-:-:S07]  /*5960*/  FSETP.NE.FTZ.AND P1, PT, R14, RZ, PT ;  /* 0x000000ff0e00720b */ /* 0x000fce0003f35000 */
[----:B------:R-:W0:Y:S01]  /*5970*/  @P0 MUFU.RCP R8, R12 ;  /* 0x0000000c00080308 */ /* 0x000e220000001000 */
[----:B------:R-:W-:-:S07]  /*5980*/  @P0 FMUL.FTZ R13, R13, 0.69314718246459960938 ;  /* 0x3f3172180d0d0820 */ /* 0x000fce0000410000 */
[----:B------:R-:W-:Y:S08]  /*5990*/  @P1 MUFU.RCP R4, R14 ;  /* 0x0000000e00041308 */ /* 0x000ff00000001000 */
[----:B------:R-:W1:Y:S01]  /*59a0*/  @P0 MUFU.LG2 R12, R12 ;  /* 0x0000000c000c0308 */ /* 0x000e620000000c00 */
[-C--:B0-----:R-:W-:Y:S01]  /*59b0*/  FMUL.FTZ R25, R25, R8.reuse ;  /* 0x0000000819197220 */ /* 0x081fe20000410000 */
[-C--:B------:R-:W-:Y:S01]  /*59c0*/  FMUL.FTZ R24, R24, R8.reuse ;  /* 0x0000000818187220 */ /* 0x080fe20000410000 */
[-C--:B------:R-:W-:Y:S01]  /*59d0*/  FMUL.FTZ R187, R29, R8.reuse ;  /* 0x000000081dbb7220 */ /* 0x080fe20000410000 */
[-C--:B------:R-:W-:Y:S01]  /*59e0*/  FMUL.FTZ R28, R28, R8.reuse ;  /* 0x000000081c1c7220 */ /* 0x080fe20000410000 */
[-C--:B------:R-:W-:Y:S01]  /*59f0*/  FMUL.FTZ R33, R33, R8.reuse ;  /* 0x0000000821217220 */ /* 0x080fe20000410000 */
[-C--:B------:R-:W-:Y:S01]  /*5a00*/  FMUL.FTZ R32, R32, R8.reuse ;  /* 0x0000000820207220 */ /* 0x080fe20000410000 */
[-C--:B------:R-:W-:Y:S01]  /*5a10*/  FMUL.FTZ R37, R37, R8.reuse ;  /* 0x0000000825257220 */ /* 0x080fe20000410000 */
[----:B------:R-:W0:Y:S01]  /*5a20*/  @P1 MUFU.LG2 R14, R14 ;  /* 0x0000000e000e1308 */ /* 0x000e220000000c00 */
        /* <DEDUP_REMOVED lines=57> */
[----:B------:R-:W-:-:S04]  /*5dc0*/  IMAD.WIDE R8, R9, 0x2, R10 ;  /* 0x0000000209087825 */ /* 0x000fc800078e020a */
[----:B-1----:R-:W-:Y:S01]  /*5dd0*/  @P0 FMUL.FTZ R12, R12, 0.69314718246459960938 ;  /* 0x3f3172180c0c0820 */ /* 0x002fe20000410000 */
[----:B0-----:R-:W-:Y:S01]  /*5de0*/  @P1 FMUL.FTZ R14, R14, 0.69314718246459960938 ;  /* 0x3f3172180e0e1820 */ /* 0x001fe20000410000 */
[----:B------:R-:W-:Y:S01]  /*5df0*/  FMUL.FTZ R7, R91, R4 ;  /* 0x000000045b077220 */ /* 0x000fe20000410000 */
[----:B------:R-:W-:-:S04]  /*5e00*/  IMAD.WIDE R10, R211, 0x2, R10 ;  /* 0x00000002d30a7825 */ /* 0x000fc800078e020a */
[-C--:B------:R-:W-:Y:S01]  /*5e10*/  FMUL.FTZ R176, R131, R4.reuse ;  /* 0x0000000483b07220 */ /* 0x080fe20000410000 */
[-C--:B------:R-:W-:Y:S01]  /*5e20*/  FMUL.FTZ R23, R90, R4.reuse ;  /* 0x000000045a177220 */ /* 0x080fe20000410000 */
[-C--:B------:R-:W-:Y:S01]  /*5e30*/  FMUL.FTZ R61, R94, R4.reuse ;  /* 0x000000045e3d7220 */ /* 0x080fe20000410000 */
[----:B------:R-:W-:Y:S01]  /*5e40*/  IMAD.U32 R53, RZ, RZ, UR27 ;  /* 0x0000001bff357e24 */ /* 0x000fe2000f8e00ff */
[----:B------:R-:W-:Y:S01]  /*5e50*/  IADD3 R21, P3, R10, 0xc060, RZ ;  /* 0x0000c0600a157810 */ /* 0x000fe20007f7e0ff */
[----:B------:R-:W-:Y:S01]  /*5e60*/  FMUL.FTZ R77, R98, R4 ;  /* 0x00000004624d7220 */ /* 0x000fe20000410000 */
[C---:B------:R-:W-:Y:S01]  /*5e70*/  LOP3.LUT R171, R10.reuse, 0x380, RZ, 0xc0, !PT ;  /* 0x000003800aab7812 */ /* 0x040fe200078ec0ff */
[----:B------:R-:W-:Y:S01]  /*5e80*/  @P1 FMUL.FTZ R53, R53, 0.69314718246459960938 ;  /* 0x3f31721835351820 */ /* 0x000fe20000410000 */
[----:B------:R-:W-:Y:S01]  /*5e90*/  LOP3.LUT R15, R21, 0x380, RZ, 0xc0, !PT ;  /* 0x00000380150f7812 */ /* 0x000fe200078ec0ff */
[----:B------:R-:W-:Y:S01]  /*5ea0*/  @P0 FFMA.FTZ R6, R13, R0, R12 ;  /* 0x000000000d060223 */ /* 0x000fe2000001000c */
[----:B------:R-:W-:Y:S01]  /*5eb0*/  IADD3 R91, P5, R10, 0xc020, RZ ;  /* 0x0000c0200a5b7810 */ /* 0x000fe20007fbe0ff */
[----:B------:R-:W-:Y:S01]  /*5ec0*/  @P1 FFMA.FTZ R5, R53, R3, R14 ;  /* 0x0000000335051223 */ /* 0x000fe2000001000e */
        /* <DEDUP_REMOVED lines=34> */
[----:B------:R-:W-:Y:S01]  /*60f0*/  IADD3 R0, P3, R10, 0x60, RZ ;  /* 0x000000600a007810 */ /* 0x000fe20007f7e0ff */
[----:B------:R-:W-:Y:S01]  /*6100*/  FMUL.FTZ R31, R31, R4 ;  /* 0x000000041f1f7220 */ /* 0x000fe20000410000 */
[----:B------:R-:W-:Y:S01]  /*6110*/  LOP3.LUT R170, R171, R10, RZ, 0x3c, !PT ;  /* 0x0000000aabaa7212 */ /* 0x000fe200078e3cff */
        /* <DEDUP_REMOVED lines=67> */
[--C-:B------:R-:W-:Y:S01]  /*6550*/  IMAD.MOV.U32 R171, RZ, RZ, R11.reuse ;  /* 0x000000ffffab7224 */ /* 0x100fe200078e000b */
[----:B------:R-:W-:Y:S01]  /*6560*/  IADD3 R13, P3, R8, 0x1000, RZ ;  /* 0x00001000080d7810 */ /* 0x000fe20007f7e0ff */
[--C-:B------:R-:W-:Y:S01]  /*6570*/  IMAD.X R157, RZ, RZ, R11.reuse, P4 ;  /* 0x000000ffff9d7224 */ /* 0x100fe200020e060b */
[----:B------:R-:W-:Y:S01]  /*6580*/  LOP3.LUT R3, R52, 0x380, RZ, 0xc0, !PT ;  /* 0x0000038034037812 */ /* 0x000fe200078ec0ff */
[--C-:B------:R-:W-:Y:S01]  /*6590*/  IMAD.X R159, RZ, RZ, R11.reuse, P5 ;  /* 0x000000ffff9f7224 */ /* 0x100fe200028e060b */
[----:B------:R-:W-:Y:S01]  /*65a0*/  LOP3.LUT R12, R13, 0x380, RZ, 0xc0, !PT ;  /* 0x000003800d0c7812 */ /* 0x000fe200078ec0ff */
[--C-:B------:R-:W-:Y:S01]  /*65b0*/  IMAD.X R161, RZ, RZ, R11.reuse, P6 ;  /* 0x000000ffffa17224 */ /* 0x100fe200030e060b */
[----:B------:R-:W-:Y:S01]  /*65c0*/  SHF.R.U64 R3, R3, 0x3, RZ ;  /* 0x0000000303037819 */ /* 0x000fe200000012ff */
[--C-:B------:R-:W-:Y:S01]  /*65d0*/  IMAD.X R163, RZ, RZ, R11.reuse, P0 ;  /* 0x000000ffffa37224 */ /* 0x100fe200000e060b */
[----:B------:R-:W-:Y:S01]  /*65e0*/  SHF.R.U64 R12, R12, 0x3, RZ ;  /* 0x000000030c0c7819 */ /* 0x000fe200000012ff */
[----:B------:R-:W-:Y:S01]  /*65f0*/  IMAD.X R165, RZ, RZ, R11, P1 ;  /* 0x000000ffffa57224 */ /* 0x000fe200008e060b */
[----:B------:R-:W-:Y:S01]  /*6600*/  LOP3.LUT R95, R98, 0x380, RZ, 0xc0, !PT ;  /* 0x00000380625f7812 */ /* 0x000fe200078ec0ff */
[----:B------:R-:W-:Y:S01]  /*6610*/  IMAD.U32 R10, RZ, RZ, UR4 ;  /* 0x00000004ff0a7e24 */ /* 0x000fe2000f8e00ff */
[----:B------:R-:W-:Y:S01]  /*6620*/  LOP3.LUT R158, R3, R52, RZ, 0x3c, !PT ;  /* 0x00000034039e7212 */ /* 0x000fe200078e3cff */
[----:B------:R-:W-:Y:S01]  /*6630*/  UIADD3 UR4, UR5, UR6, URZ ;  /* 0x0000000605047290 */ /* 0x000fe2000fffe03f */
[----:B------:R-:W-:-:S02]  /*6640*/  LOP3.LUT R3, R14, 0x380, RZ, 0xc0, !PT ;  /* 0x000003800e037812 */ /* 0x000fc400078ec0ff */
[----:B------:R-:W-:Y:S01]  /*6650*/  LOP3.LUT R12, R12, R13, RZ, 0x3c, !PT ;  /* 0x0000000d0c0c7212 */ /* 0x000fe200078e3cff */
[----:B------:R-:W-:Y:S01]  /*6660*/  IMAD.X R13, RZ, RZ, R9, P3 ;  /* 0x000000ffff0d7224 */ /* 0x000fe200018e0609 */
[----:B------:R-:W-:Y:S01]  /*6670*/  SHF.R.U64 R95, R95, 0x3, RZ ;  /* 0x000000035f5f7819 */ /* 0x000fe200000012ff */
[----:B------:R-:W-:Y:S01]  /*6680*/  ULDC UR6, c[0x0][0xb88] ;  /* 0x0002e20000067ab9 */ /* 0x000fe20000000800 */
[----:B------:R-:W-:Y:S02]  /*6690*/  SHF.R.U64 R3, R3, 0x3, RZ ;  /* 0x0000000303037819 */ /* 0x000fe400000012ff */
[----:B------:R-:W-:Y:S02]  /*66a0*/  IADD3 R99, P3, R8, 0x8000, RZ ;  /* 0x0000800008637810 */ /* 0x000fe40007f7e0ff */
[----:B------:R-:W-:Y:S02]  /*66b0*/  LOP3.LUT R134, R95, R98, RZ, 0x3c, !PT ;  /* 0x000000625f867212 */ /* 0x000fe400078e3cff */
[----:B------:R-:W-:-:S02]  /*66c0*/  LOP3.LUT R160, R3, R14, RZ, 0x3c, !PT ;  /* 0x0000000e03a07212 */ /* 0x000fc400078e3cff */
[----:B------:R-:W-:Y:S02]  /*66d0*/  LOP3.LUT R98, R99, 0x380, RZ, 0xc0, !PT ;  /* 0x0000038063627812 */ /* 0x000fe400078ec0ff */
[----:B------:R-:W-:Y:S02]  /*66e0*/  LOP3.LUT R3, R0, 0x380, RZ, 0xc0, !PT ;  /* 0x0000038000037812 */ /* 0x000fe400078ec0ff */
[----:B------:R-:W-:Y:S02]  /*66f0*/  SHF.R.U64 R98, R98, 0x3, RZ ;  /* 0x0000000362627819 */ /* 0x000fe400000012ff */
[----:B------:R-:W-:Y:S02]  /*6700*/  SHF.R.U64 R3, R3, 0x3, RZ ;  /* 0x0000000303037819 */ /* 0x000fe400000012ff */
[----:B------:R-:W-:Y:S01]  /*6710*/  LOP3.LUT R98, R98, R99, RZ, 0x3c, !PT ;  /* 0x0000006362627212 */ /* 0x000fe200078e3cff */
[----:B------:R-:W-:Y:S01]  /*6720*/  IMAD.X R99, RZ, RZ, R9, P3 ;  /* 0x000000ffff637224 */ /* 0x000fe200018e0609 */
[----:B------:R-:W-:-:S02]  /*6730*/  LOP3.LUT R168, R3, R0, RZ, 0x3c, !PT ;  /* 0x0000000003a87212 */ /* 0x000fc400078e3cff */
[C---:B------:R-:W-:Y:S02]  /*6740*/  IADD3 R3, P3, R8.reuse, 0xf000, RZ ;  /* 0x0000f00008037810 */ /* 0x040fe40007f7e0ff */
[----:B------:R-:W-:Y:S02]  /*6750*/  IADD3 R95, P2, R8, 0x7000, RZ ;  /* 0x00007000085f7810 */ /* 0x000fe40007f5e0ff */
[----:B------:R-:W-:Y:S01]  /*6760*/  LOP3.LUT R0, R3, 0x380, RZ, 0xc0, !PT ;  /* 0x0000038003007812 */ /* 0x000fe200078ec0ff */
[----:B------:R-:W-:Y:S01]  /*6770*/  IMAD.X R127, RZ, RZ, R9, P3 ;  /* 0x000000ffff7f7224 */ /* 0x000fe200018e0609 */
[----:B------:R-:W-:Y:S02]  /*6780*/  LOP3.LUT R94, R95, 0x380, RZ, 0xc0, !PT ;  /* 0x000003805f5e7812 */ /* 0x000fe400078ec0ff */
[----:B------:R-:W-:Y:S02]  /*6790*/  SHF.R.U64 R0, R0, 0x3, RZ ;  /* 0x0000000300007819 */ /* 0x000fe400000012ff */
[----:B------:R-:W-:-:S02]  /*67a0*/  SHF.R.U64 R94, R94, 0x3, RZ ;  /* 0x000000035e5e7819 */ /* 0x000fc400000012ff */
[----:B------:R-:W-:Y:S01]  /*67b0*/  LOP3.LUT R126, R0, R3, RZ, 0x3c, !PT ;  /* 0x00000003007e7212 */ /* 0x000fe200078e3cff */
[----:B------:R-:W-:Y:S01]  /*67c0*/  IMAD R3, RZ, RZ, -UR41 ;  /* 0x80000029ff037e24 */ /* 0x000fe2000f8e02ff */
[----:B------:R-:W0:Y:S01]  /*67d0*/  LDC R0, c[0x0][0xce8] ;  /* 0x00033a00ff007b82 */ /* 0x000e220000000800 */
[----:B------:R-:W-:Y:S01]  /*67e0*/  LOP3.LUT R94, R94, R95, RZ, 0x3c, !PT ;  /* 0x0000005f5e5e7212 */ /* 0x000fe200078e3cff */
[----:B------:R-:W-:Y:S01]  /*67f0*/  IMAD.X R95, RZ, RZ, R9, P2 ;  /* 0x000000ffff5f7224 */ /* 0x000fe200010e0609 */
[----:B------:R-:W-:Y:S02]  /*6800*/  IADD3 R123, P2, R8, 0xe000, RZ ;  /* 0x0000e000087b7810 */ /* 0x000fe40007f5e0ff */
[----:B------:R-:W-:Y:S02]  /*6810*/  F2FP.F16.F32.PACK_AB R24, R25, R24 ;  /* 0x000000181918723e */ /* 0x000fe400000000ff */
[----:B------:R-:W-:Y:S02]  /*6820*/  LOP3.LUT R122, R123, 0x380, RZ, 0xc0, !PT ;  /* 0x000003807b7a7812 */ /* 0x000fe400078ec0ff */
[----:B------:R-:W-:-:S02]  /*6830*/  F2FP.F16.F32.PACK_AB R25, R27, R26 ;  /* 0x0000001a1b19723e */ /* 0x000fc400000000ff */
[----:B------:R-:W-:Y:S02]  /*6840*/  SHF.R.U64 R122, R122, 0x3, RZ ;  /* 0x000000037a7a7819 */ /* 0x000fe400000012ff */
[----:B------:R-:W-:Y:S02]  /*6850*/  F2FP.F16.F32.PACK_AB R26, R187, R28 ;  /* 0x0000001cbb1a723e */ /* 0x000fe400000000ff */
[----:B------:R-:W-:Y:S01]  /*6860*/  LOP3.LUT R122, R122, R123, RZ, 0x3c, !PT ;  /* 0x0000007b7a7a7212 */ /* 0x000fe200078e3cff */
[----:B------:R-:W-:Y:S01]  /*6870*/  IMAD.X R123, RZ, RZ, R9, P2 ;  /* 0x000000ffff7b7224 */ /* 0x000fe200010e0609 */
[----:B------:R-:W1:Y:S01]  /*6880*/  LDC R28, c[0x0][0xd38] ;  /* 0x00034e00ff1c7b82 */ /* 0x000e620000000800 */
[----:B------:R-:W-:Y:S02]  /*6890*/  MOV R170, R170 ;  /* 0x000000aa00aa7202 */ /* 0x000fe40000000f00 */
[----:B------:R-:W-:Y:S02]  /*68a0*/  F2FP.F16.F32.PACK_AB R27, R31, R30 ;  /* 0x0000001e1f1b723e */ /* 0x000fe400000000ff */
[----:B------:R-:W-:-:S02]  /*68b0*/  LOP3.LUT R57, R90, 0x380, RZ, 0xc0, !PT ;  /* 0x000003805a397812 */ /* 0x000fc400078ec0ff */
[----:B0-----:R-:W-:Y:S01]  /*68c0*/  ISETP.NE.AND P2, PT, R0, 0x1, PT ;  /* 0x000000010000780c */ /* 0x001fe20003f45270 */
[----:B------:R0:W-:Y:S01]  /*68d0*/  STSM.16.M88.4 [R170], R24 ;  /* 0x00000018aa007844 */ /* 0x0001e20000000200 */
[----:B------:R-:W-:Y:S01]  /*68e0*/  LOP3.LUT R11, R56, 0x380, RZ, 0xc0, !PT ;  /* 0x00000380380b7812 */ /* 0x000fe200078ec0ff */
[----:B------:R-:W2:Y:S01]  /*68f0*/  LDC.64 R30, c[0x0][0xc98] ;  /* 0x00032600ff1e7b82 */ /* 0x000ea20000000a00 */
[----:B------:R-:W-:Y:S02]  /*6900*/  SHF.R.U64 R57, R57, 0x3, RZ ;  /* 0x0000000339397819 */ /* 0x000fe400000012ff */
[----:B------:R-:W-:Y:S02]  /*6910*/  SHF.R.U64 R11, R11, 0x3, RZ ;  /* 0x000000030b0b7819 */ /* 0x000fe400000012ff */
[----:B------:R-:W-:Y:S02]  /*6920*/  LOP3.LUT R146, R57, R90, RZ, 0x3c, !PT ;  /* 0x0000005a39927212 */ /* 0x000fe400078e3cff */
[----:B------:R-:W-:-:S02]  /*6930*/  LOP3.LUT R154, R11, R56, RZ, 0x3c, !PT ;  /* 0x000000380b9a7212 */ /* 0x000fc400078e3cff */
[----:B------:R-:W-:Y:S02]  /*6940*/  LOP3.LUT R11, R20, 0x380, RZ, 0xc0, !PT ;  /* 0x00000380140b7812 */ /* 0x000fe400078ec0ff */
[----:B------:R-:W-:Y:S02]  /*6950*/  IADD3 R57, P0, R8, 0x5000, RZ ;  /* 0x0000500008397810 */ /* 0x000fe40007f1e0ff */
[----:B------:R-:W-:Y:S01]  /*6960*/  F2FP.F16.F32.PACK_AB R32, R33, R32 ;  /* 0x000000202120723e */ /* 0x000fe200000000ff */
[----:B0-----:R-:W0:Y:S01]  /*6970*/  @P2 LDC R24, c[0x0][0xcec] ;  /* 0x00033b00ff182b82 */ /* 0x001e220000000800 */
[----:B-1----:R-:W-:Y:S01]  /*6980*/  IMAD R3, R28, R3, UR44 ;  /* 0x0000002c1c037e24 */ /* 0x002fe2000f8e0203 */
[----:B------:R-:W-:Y:S02]  /*6990*/  F2FP.F16.F32.PACK_AB R33, R35, R34 ;  /* 0x000000222321723e */ /* 0x000fe400000000ff */
[----:B------:R-:W-:Y:S02]  /*69a0*/  SHF.R.U64 R11, R11, 0x3, RZ ;  /* 0x000000030b0b7819 */ /* 0x000fe400000012ff */
[----:B------:R-:W-:-:S02]  /*69b0*/  IADD3 R91, P1, R8, 0x6000, RZ ;  /* 0x00006000085b7810 */ /* 0x000fc40007f3e0ff */
        /* <DEDUP_REMOVED lines=271> */
.L_x_202:
[----:B------:R-:W-:Y:S05]  /*7ab0*/  BSYNC B0 ;  /* 0x0000000000007941 */ /* 0x000fea0003800000 */
.L_x_201:
        /* <DEDUP_REMOVED lines=20> */
.L_x_204:
[----:B------:R-:W-:Y:S05]  /*7c00*/  BSYNC B0 ;  /* 0x0000000000007941 */ /* 0x000fea0003800000 */
.L_x_203:
        /* <DEDUP_REMOVED lines=20> */
.L_x_206:
[----:B------:R-:W-:Y:S05]  /*7d50*/  BSYNC B0 ;  /* 0x0000000000007941 */ /* 0x000fea0003800000 */
.L_x_205:
        /* <DEDUP_REMOVED lines=23> */
.L_x_208:
[----:B------:R-:W-:Y:S05]  /*7ed0*/  BSYNC B0 ;  /* 0x0000000000007941 */ /* 0x000fea0003800000 */
.L_x_207:
[----:B------:R-:W5:Y:S02]  /*7ee0*/  LDC R0, c[0x0][0xd34] ;  /* 0x00034d00ff007b82 */ /* 0x000f640000000800 */
[----:B-----5:R-:W-:-:S13]  /*7ef0*/  ISETP.LE.AND P0, PT, R0, UR44, PT ;  /* 0x0000002c00007c0c */ /* 0x020fda000bf03270 */
[----:B------:R-:W-:Y:S05]  /*7f00*/  @!P0 BRA `(.L_x_209) ;  /* 0xffffff8c00b08947 */ /* 0x000fea000383ffff */
[----:B------:R-:W-:Y:S05]  /*7f10*/  EXIT ;  /* 0x000000000000794d */ /* 0x000fea0003800000 */
.L_x_178:
        /* <DEDUP_REMOVED lines=8> */
[----:B------:R0:W-:Y:S07]  /*7fa0*/  STL [R1+0x8], R3 ;  /* 0x0000080301007387 */ /* 0x0001ee0000100800 */
[----:B------:R-:W-:Y:S05]  /*7fb0*/  @P0 BRA `(.L_x_210) ;  /* 0x0000004800600947 */ /* 0x000fea0003800000 */
[----:B------:R-:W1:Y:S01]  /*7fc0*/  S2UR UR4, SR_CgaCtaId ;  /* 0x00000000000479c3 */ /* 0x000e620000008800 */
[C---:B------:R-:W-:Y:S01]  /*7fd0*/  IMAD.SHL.U32 R2, R0.reuse, 0x8, RZ ;  /* 0x0000000800027824 */ /* 0x040fe200078e00ff */
[----:B------:R-:W-:Y:S01]  /*7fe0*/  LOP3.LUT R5, R0, 0x7f, RZ, 0xc0, !PT ;  /* 0x0000007f00057812 */ /* 0x000fe200078ec0ff */
[----:B------:R-:W-:Y:S01]  /*7ff0*/  UMOV UR37, 0x400 ;  /* 0x0000040000257882 */ /* 0x000fe20000000000 */
[----:B------:R-:W-:Y:S01]  /*8000*/  IMAD.MOV.U32 R19, RZ, RZ, RZ ;  /* 0x000000ffff137224 */ /* 0x000fe200078e00ff */
[----:B------:R-:W-:Y:S01]  /*8010*/  ULDC.64 UR40, c[0x0][0x198] ;  /* 0x0000660000287ab9 */ /* 0x000fe20000000a00 */
[C---:B0-----:R-:W-:Y:S01]  /*8020*/  LOP3.LUT R3, R2.reuse, 0x1f8, RZ, 0xc0, !PT ;  /* 0x000001f802037812 */ /* 0x041fe200078ec0ff */
[----:B------:R-:W-:Y:S01]  /*8030*/  ULDC UR38, c[0x0][0xc] ;  /* 0x0000030000267ab9 */ /* 0x000fe20000000800 */
[----:B------:R-:W-:Y:S02]  /*8040*/  LOP3.LUT R2, R2, 0x38, RZ, 0xc0, !PT ;  /* 0x0000003802027812 */ /* 0x000fe400078ec0ff */
        /* <DEDUP_REMOVED lines=8> */
[----:B------:R-:W-:Y:S01]  /*80d0*/  LEA R4, R3, UR37, 0x1 ;  /* 0x0000002503047c11 */ /* 0x000fe2000f8e08ff */
[----:B------:R-:W-:-:S04]  /*80e0*/  IMAD.U32 R3, RZ, RZ, UR5 ;  /* 0x00000005ff037e24 */ /* 0x000fc8000f8e00ff */
[----:B------:R0:W-:Y:S04]  /*80f0*/  STL [R1+0x4], R4 ;  /* 0x0000040401007387 */ /* 0x0001e80000100800 */
[----:B------:R1:W-:Y:S04]  /*8100*/  STL [R1+0x24], R3 ;  /* 0x0000240301007387 */ /* 0x0003e80000100800 */
[----:B------:R2:W-:Y:S01]  /*8110*/  STL [R1+0x8], R0 ;  /* 0x0000080001007387 */ /* 0x0005e20000100800 */
[----:B0-----:R-:W-:-:S03]  /*8120*/  LOP3.LUT R4, R2, 0x40, RZ, 0xfc, !PT ;  /* 0x0000004002047812 */ /* 0x001fc600078efcff */
[----:B------:R0:W-:Y:S01]  /*8130*/  STL [R1+0x5c], RZ ;  /* 0x00005cff01007387 */ /* 0x0001e20000100800 */
[C---:B-1----:R-:W-:Y:S02]  /*8140*/  LOP3.LUT R3, R2.reuse, 0x80, RZ, 0xfc, !PT ;  /* 0x0000008002037812 */ /* 0x042fe400078efcff */
[----:B--2---:R-:W-:-:S07]  /*8150*/  LOP3.LUT R0, R2, 0xc0, RZ, 0xfc, !PT ;  /* 0x000000c002007812 */ /* 0x004fce00078efcff */
.L_x_290:
[----:B------:R-:W2:Y:S01]  /*8160*/  LDL R2, [R1+0x24] ;  /* 0x0000240001027983 */ /* 0x000ea20000100800 */
[----:B-1----:R-:W1:Y:S01]  /*8170*/  LDC R0, c[0x0][0xd38] ;  /* 0x00034e00ff007b82 */ /* 0x002e620000000800 */
[----:B------:R-:W-:Y:S05]  /*8180*/  YIELD ;  /* 0x0000000000007946 */ /* 0x000fea0003800000 */
[----:B------:R-:W-:Y:S02]  /*8190*/  ULDC.64 UR4, c[0x0][0x418] ;  /* 0x0001060000047ab9 */ /* 0x000fe40000000a00 */
[----:B------:R-:W3:Y:S01]  /*81a0*/  LDC R17, c[0x0][0xd44] ;  /* 0x00035100ff117b82 */ /* 0x000ee20000000800 */
[----:B------:R-:W-:-:S03]  /*81b0*/  UISETP.NE.U32.AND UP0, UPT, UR4, URZ, UPT ;  /* 0x0000003f0400728c */ /* 0x000fc6000bf05070 */
[----:B------:R-:W-:Y:S01]  /*81c0*/  ULDC UR4, c[0x0][0x424] ;  /* 0x0001090000047ab9 */ /* 0x000fe20000000800 */
[----:B------:R-:W-:-:S04]  /*81d0*/  UISETP.NE.AND.EX UP0, UPT, UR5, URZ, UPT, UP0 ;  /* 0x0000003f0500728c */ /* 0x000fc8000bf05300 */
[----:B------:R-:W-:Y:S01]  /*81e0*/  USEL UR4, UR4, 0x1, UP0 ;  /* 0x0000000104047887 */ /* 0x000fe20008000000 */
[----:B-1----:R-:W-:-:S13]  /*81f0*/  ISETP.NE.AND P0, PT, R0, 0x1, PT ;  /* 0x000000010000780c */ /* 0x002fda0003f05270 */
[----:B------:R-:W2:Y:S08]  /*8200*/  @P0 LDC R0, c[0x0][0xd3c] ;  /* 0x00034f00ff000b82 */ /* 0x000eb00000000800 */
[----:B------:R-:W1:Y:S01]  /*8210*/  @P0 LDC R3, c[0x0][0xd40] ;  /* 0x00035000ff030b82 */ /* 0x000e620000000800 */
[----:B--2---:R-:W-:-:S04]  /*8220*/  @P0 IMAD.HI.U32 R0, R2, R0, RZ ;  /* 0x0000000002000227 */ /* 0x004fc800078e00ff */
[----:B------:R-:W-:Y:S01]  /*8230*/  IMAD.MOV.U32 R4, RZ, RZ, R2 ;  /* 0x000000ffff047224 */ /* 0x000fe200078e0002 */
[----:B-1----:R-:W-:Y:S02]  /*8240*/  @P0 SHF.R.U32.HI R4, RZ, R3, R0 ;  /* 0x00000003ff040219 */ /* 0x002fe40000011600 */
[----:B---3--:R-:W-:-:S03]  /*8250*/  ISETP.NE.AND P0, PT, R17, 0x1, PT ;  /* 0x000000011100780c */ /* 0x008fc60003f05270 */
[----:B------:R-:W-:Y:S01]  /*8260*/  IMAD.MOV.U32 R5, RZ, RZ, R4 ;  /* 0x000000ffff057224 */ /* 0x000fe200078e0004 */
[----:B------:R-:W-:Y:S09]  /*8270*/  STL [R1+0x10], R4 ;  /* 0x0000100401007387 */ /* 0x000ff20000100800 */
[----:B------:R-:W1:Y:S02]  /*8280*/  @P0 LDC.64 R2, c[0x0][0xd48] ;  /* 0x00035200ff020b82 */ /* 0x000e640000000a00 */
[----:B-1----:R-:W-:-:S05]  /*8290*/  @P0 IMAD.HI.U32 R2, R4, R2, RZ ;  /* 0x0000000204020227 */ /* 0x002fca00078e00ff */
[----:B------:R-:W-:-:S05]  /*82a0*/  @P0 SHF.R.U32.HI R5, RZ, R3, R2 ;  /* 0x00000003ff050219 */ /* 0x000fca0000011602 */
[----:B------:R-:W-:Y:S01]  /*82b0*/  IMAD.MOV R0, RZ, RZ, -R5 ;  /* 0x000000ffff007224 */ /* 0x000fe200078e0a05 */
[----:B------:R-:W-:Y:S03]  /*82c0*/  STL [R1+0x14], R5 ;  /* 0x0000140501007387 */ /* 0x000fe60000100800 */
[----:B------:R-:W-:Y:S02]  /*82d0*/  IMAD R17, R17, R0, R4 ;  /* 0x0000000011117224 */ /* 0x000fe400078e0204 */
[----:B------:R-:W1:Y:S02]  /*82e0*/  LDC R0, c[0x0][0x2f0] ;  /* 0x0000bc00ff007b82 */ /* 0x000e640000000800 */
[----:B-1----:R-:W-:Y:S01]  /*82f0*/  IMAD R2, R0, UR4, RZ ;  /* 0x0000000400027c24 */ /* 0x002fe2000f8e02ff */
[----:B------:R-:W-:-:S03]  /*8300*/  UIADD3 UR4, UR37, 0x1c400, URZ ;  /* 0x0001c40025047890 */ /* 0x000fc6000fffe03f */
[----:B------:R-:W-:Y:S01]  /*8310*/  VIADD R0, R2, 0x5f ;  /* 0x0000005f02007836 */ /* 0x000fe20000000000 */
[----:B------:R1:W-:Y:S01]  /*8320*/  STL [R1+0x58], R2 ;  /* 0x0000580201007387 */ /* 0x0003e20000100800 */
[----:B------:R-:W-:Y:S02]  /*8330*/  ULOP3.LUT UP0, URZ, UR4, 0x3ff, URZ, 0xc0, !UPT ;  /* 0x000003ff043f7892 */ /* 0x000fe4000f80c03f */
[----:B------:R-:W-:-:S04]  /*8340*/  IMAD.HI R0, R0, 0x2aaaaaab, RZ ;  /* 0x2aaaaaab00007827 */ /* 0x000fc800078e02ff */
[----:B------:R-:W-:Y:S02]  /*8350*/  PLOP3.LUT P0, PT, PT, PT, UP0, 0x80, 0x0 ;  /* 0x000000000000781c */ /* 0x000fe40003f0f008 */
[----:B-1----:R-:W-:-:S04]  /*8360*/  SHF.R.U32.HI R2, RZ, 0x1f, R0 ;  /* 0x0000001fff027819 */ /* 0x002fc80000011600 */
[----:B------:R-:W-:-:S05]  /*8370*/  LEA.HI.SX32 R0, R0, R2, 0x1c ;  /* 0x0000000200007211 */ /* 0x000fca00078fe2ff */
[----:B------:R1:W-:Y:S02]  /*8380*/  STL [R1+0x20], R0 ;  /* 0x0000200001007387 */ /* 0x0003e40000100800 */
[----:B0-----:R-:W-:Y:S05]  /*8390*/  @!P0 BRA `(.L_x_211) ;  /* 0x0000000000408947 */ /* 0x001fea0003800000 */
        /* <DEDUP_REMOVED lines=15> */
[----:B012---:R-:W-:Y:S05]  /*8490*/  CALL.ABS.NOINC R2 ;  /* 0x0000000002007343 */ /* 0x007fea0003c00000 */
.L_x_211:
        /* <DEDUP_REMOVED lines=8> */
[----:B------:R2:W3:Y:S01]  /*8520*/  LDC.64 R2, c[0x4][R16] ;  /* 0x0100000010027b82 */ /* 0x0004e20000000a00 */
        /* <DEDUP_REMOVED lines=8> */
[----:B--2---:R-:W-:-:S07]  /*85b0*/  IMAD.MOV.U32 R13, RZ, RZ, RZ ;  /* 0x000000ffff0d7224 */ /* 0x004fce00078e00ff */
[----:B------:R-:W-:-:S07]  /*85c0*/  LEPC R20, `(.L_x_213) ;  /* 0x000000001014794e */ /* 0x000fce0000000000 */
[----:B01-3--:R-:W-:Y:S05]  /*85d0*/  CALL.ABS.NOINC R2 ;  /* 0x0000000002007343 */ /* 0x00bfea0003c00000 */
.L_x_213:
        /* <DEDUP_REMOVED lines=15> */
.L_x_212:
[----:B------:R-:W2:Y:S01]  /*86d0*/  LDL R2, [R1+0x20] ;  /* 0x0000200001027983 */ /* 0x000ea20000100800 */
[----:B------:R-:W-:-:S03]  /*86e0*/  ULDC.64 UR4, c[0x0][0xaf0] ;  /* 0x0002bc0000047ab9 */ /* 0x000fc60000000a00 */
[----:B-1----:R-:W3:Y:S01]  /*86f0*/  LDL R0, [R1+0x14] ;  /* 0x0000140001007983 */ /* 0x002ee20000100800 */
[----:B------:R-:W-:-:S04]  /*8700*/  ISETP.NE.U32.AND P0, PT, RZ, UR4, PT ;  /* 0x00000004ff007c0c */ /* 0x000fc8000bf05070 */
[----:B------:R-:W-:Y:S01]  /*8710*/  ISETP.NE.AND.EX P0, PT, RZ, UR5, PT, P0 ;  /* 0x00000005ff007c0c */ /* 0x000fe2000bf05300 */
[----:B--2---:R-:W-:-:S12]  /*8720*/  IMAD.MOV.U32 R16, RZ, RZ, R2 ;  /* 0x000000ffff107224 */ /* 0x004fd800078e0002 */
[----:B------:R-:W1:Y:S01]  /*8730*/  @P0 LDC.64 R2, c[0x0][0xaf0] ;  /* 0x0002bc00ff020b82 */ /* 0x000e620000000a00 */
[----:B---3--:R-:W-:Y:S02]  /*8740*/  IMAD.MOV.U32 R7, RZ, RZ, R0 ;  /* 0x000000ffff077224 */ /* 0x008fe400078e0000 */
[----:B-1----:R-:W-:-:S05]  /*8750*/  @P0 IMAD.WIDE R2, R0, 0x4, R2 ;  /* 0x0000000400020825 */ /* 0x002fca00078e0202 */
[----:B------:R1:W2:Y:S01]  /*8760*/  @P0 LDG.E R7, desc[UR46][R2.64] ;  /* 0x0000002e02070981 */ /* 0x0002a2000c1e1900 */
[----:B------:R-:W-:Y:S01]  /*8770*/  VIADD R9, R16, 0xffffffff ;  /* 0xffffffff10097836 */ /* 0x000fe20000000000 */
[----:B------:R-:W-:Y:S01]  /*8780*/  UMOV UR4, 0xffffffff ;  /* 0xffffffff00047882 */ /* 0x000fe20000000000 */
[----:B------:R-:W-:Y:S01]  /*8790*/  LOP3.LUT R18, R18, 0xfffffffe, RZ, 0xc0, !PT ;  /* 0xfffffffe12127812 */ /* 0x000fe200078ec0ff */
[----:B-1----:R-:W1:Y:S02]  /*87a0*/  LDC.64 R2, c[0x0][0x418] ;  /* 0x00010600ff027b82 */ /* 0x002e640000000a00 */
[----:B-1----:R-:W-:-:S04]  /*87b0*/  ISETP.NE.U32.AND P0, PT, R2, RZ, PT ;  /* 0x000000ff0200720c */ /* 0x002fc80003f05070 */
[----:B------:R-:W-:-:S13]  /*87c0*/  ISETP.NE.AND.EX P1, PT, R3, RZ, PT, P0 ;  /* 0x000000ff0300720c */ /* 0x000fda0003f25300 */
[----:B------:R-:W-:Y:S02]  /*87d0*/  @P1 LOP3.LUT R18, R18, 0x1, RZ, 0xfc, !PT ;  /* 0x0000000112121812 */ /* 0x000fe400078efcff */
[----:B--2---:R-:W-:Y:S01]  /*87e0*/  SHF.R.S32.HI R8, RZ, 0x1f, R7 ;  /* 0x0000001fff087819 */ /* 0x004fe20000011407 */
[----:B------:R1:W-:Y:S01]  /*87f0*/  STL [R1], R7 ;  /* 0x0000000701007387 */ /* 0x0003e20000100800 */
[----:B------:R-:W-:-:S03]  /*8800*/  SEL R16, R7, RZ, !P1 ;  /* 0x000000ff07107207 */ /* 0x000fc60004800000 */
[----:B------:R1:W-:Y:S04]  /*8810*/  STL [R1+0x1c], R9 ;  /* 0x00001c0901007387 */ /* 0x0003e80000100800 */
[----:B------:R1:W-:Y:S01]  /*8820*/  STL [R1+0xc], R8 ;  /* 0x00000c0801007387 */ /* 0x0003e20000100800 */
[----:B------:R-:W-:Y:S05]  /*8830*/  BRA.DIV UR4, `(.L_x_214) ;  /* 0x0000004604a87947 */ /* 0x000fea000b800000 */
[----:B------:R-:W2:Y:S02]  /*8840*/  S2R R0, SR_TID.X ;  /* 0x0000000000007919 */ /* 0x000ea40000002100 */
[----:B--2---:R-:W-:-:S04]  /*8850*/  SHF.R.U32.HI R0, RZ, 0x5, R0 ;  /* 0x00000005ff007819 */ /* 0x004fc80000011600 */
[----:B------:R-:W-:-:S05]  /*8860*/  LOP3.LUT R0, R0, 0x3, RZ, 0xc0, !PT ;  /* 0x0000000300007812 */ /* 0x000fca00078ec0ff */
[----:B------:R2:W3:Y:S02]  /*8870*/  SHFL.IDX PT, R14, R0, RZ, 0x1f ;  /* 0x00001fff000e7589 */ /* 0x0004e400000e0000 */
.L_x_307:
[----:B---3--:R-:W-:Y:S02]  /*8880*/  ISETP.NE.AND P0, PT, R14, RZ, PT ;  /* 0x000000ff0e00720c */ /* 0x008fe40003f05270 */
[----:B------:R-:W-:Y:S02]  /*8890*/  PLOP3.LUT P2, PT, PT, PT, PT, 0x8, 0x0 ;  /* 0x000000000000781c */ /* 0x000fe40003f4e170 */
[----:B------:R-:W-:-:S11]  /*88a0*/  LOP3.LUT R18, R18, 0xfffffffd, RZ, 0xc0, !PT ;  /* 0xfffffffd12127812 */ /* 0x000fd600078ec0ff */
[----:B------:R-:W-:Y:S01]  /*88b0*/  @P2 LOP3.LUT R18, R18, 0x2, RZ, 0xfc, !PT ;  /* 0x0000000212122812 */ /* 0x000fe200078efcff */
[----:B------:R-:W-:Y:S06]  /*88c0*/  @P0 BRA `(.L_x_215) ;  /* 0x0000000000f80947 */ /* 0x000fec0003800000 */
[----:B------:R-:W-:-:S03]  /*88d0*/  UMOV UR4, 0xffffffff ;  /* 0xffffffff00047882 */ /* 0x000fc60000000000 */
[----:B------:R-:W-:Y:S05]  /*88e0*/  BRA.DIV UR4, `(.L_x_216) ;  /* 0x0000004604b07947 */ /* 0x000fea000b800000 */
[----:B------:R-:W-:-:S13]  /*88f0*/  ELECT P6, URZ, PT ;  /* 0x00000000003f782f */ /* 0x000fda00038c0000 */
.L_x_310:
[----:B------:R-:W-:Y:S05]  /*8900*/  @!P6 BRA `(.L_x_215) ;  /* 0x0000000000e8e947 */ /* 0x000fea0003800000 */
[----:B------:R3:W-:Y:S01]  /*8910*/  STL [R1+0x4c], R9 ;  /* 0x00004c0901007387 */ /* 0x0007e20000100800 */
[----:B------:R-:W-:Y:S01]  /*8920*/  IMAD.MOV.U32 R16, RZ, RZ, R7 ;  /* 0x000000ffff107224 */ /* 0x000fe200078e0007 */
[----:B------:R-:W-:Y:S06]  /*8930*/  @!P1 BRA `(.L_x_217) ;  /* 0x00000000004c9947 */ /* 0x000fec0003800000 */
[----:B------:R-:W4:Y:S01]  /*8940*/  LDC R6, c[0x0][0x43c] ;  /* 0x00010f00ff067b82 */ /* 0x000f220000000800 */
[----:B--2---:R-:W-:Y:S01]  /*8950*/  IMAD.MOV.U32 R0, RZ, RZ, R9 ;  /* 0x000000ffff007224 */ /* 0x004fe200078e0009 */
[----:B------:R-:W-:Y:S01]  /*8960*/  ULDC.64 UR4, c[0x0][0x428] ;  /* 0x00010a0000047ab9 */ /* 0x000fe20000000a00 */
[----:B----4-:R-:W-:-:S13]  /*8970*/  ISETP.NE.AND P0, PT, R6, 0x1, PT ;  /* 0x000000010600780c */ /* 0x010fda0003f05270 */
[----:B------:R-:W2:Y:S02]  /*8980*/  @P0 LDC.64 R4, c[0x0][0x440] ;  /* 0x00011000ff040b82 */ /* 0x000ea40000000a00 */
[----:B--2---:R-:W-:-:S05]  /*8990*/  @P0 IMAD.HI.U32 R4, R9, R4, RZ ;  /* 0x0000000409040227 */ /* 0x004fca00078e00ff */
        /* <DEDUP_REMOVED lines=8> */
[----:B--2---:R-:W-:-:S04]  /*8a20*/  IMAD R6, R8, UR4, RZ ;  /* 0x0000000408067c24 */ /* 0x004fc8000f8e02ff */
[----:B------:R-:W-:-:S04]  /*8a30*/  IMAD R0, R7, UR5, R6 ;  /* 0x0000000507007c24 */ /* 0x000fc8000f8e0206 */
[----:B------:R-:W-:-:S05]  /*8a40*/  IMAD.IADD R0, R5, 0x1, R0 ;  /* 0x0000000105007824 */ /* 0x000fca00078e0200 */
[----:B------:R-:W-:-:S05]  /*8a50*/  LEA.HI.X R3, R4, R3, R0, 0x2, P0 ;  /* 0x0000000304037211 */ /* 0x000fca00000f1400 */
[----:B------:R4:W5:Y:S02]  /*8a60*/  LDG.E R16, desc[UR46][R2.64] ;  /* 0x0000002e02107981 */ /* 0x000964000c1e1900 */
.L_x_217:
[----:B----4-:R-:W4:Y:S01]  /*8a70*/  LDL R2, [R1+0x8] ;  /* 0x0000080001027983 */ /* 0x010f220000100800 */
[----:B--2---:R-:W-:Y:S02]  /*8a80*/  LEA R0, R19, UR37, 0x3 ;  /* 0x0000002513007c11 */ /* 0x004fe4000f8e18ff */
[----:B----4-:R-:W-:-:S04]  /*8a90*/  SHF.L.U32 R2, R2, 0x1f, RZ ;  /* 0x0000001f02027819 */ /* 0x010fc800000006ff */
[----:B------:R-:W2:Y:S02]  /*8aa0*/  SYNCS.PHASECHK.TRANS64.TRYWAIT P0, [R0+URZ+0x32440], R2 ;  /* 0x03244002000075a7 */ /* 0x000ea4000800017f */
[----:B--2---:R-:W-:Y:S05]  /*8ab0*/  @!P0 BRA `(.L_x_218) ;  /* 0x00000044005c8947 */ /* 0x004fea0003800000 */
.L_x_311:
[----:B------:R-:W4:Y:S02]  /*8ac0*/  S2R R3, SR_TID.X ;  /* 0x0000000000037919 */ /* 0x000f240000002100 */
[----:B----4-:R-:W-:-:S04]  /*8ad0*/  LOP3.LUT R3, R3, 0x7f, RZ, 0xc0, !PT ;  /* 0x0000007f03037812 */ /* 0x010fc800078ec0ff */
[----:B------:R-:W-:-:S13]  /*8ae0*/  ISETP.NE.AND P0, PT, R3, RZ, PT ;  /* 0x000000ff0300720c */ /* 0x000fda0003f05270 */
[----:B------:R-:W-:Y:S05]  /*8af0*/  @P0 BRA `(.L_x_219) ;  /* 0x00000000001c0947 */ /* 0x000fea0003800000 */
[----:B------:R-:W4:Y:S01]  /*8b00*/  S2R R3, SR_TID.X ;  /* 0x0000000000037919 */ /* 0x000f220000002100 */
[----:B--2---:R-:W-:-:S04]  /*8b10*/  IMAD.MOV.U32 R2, RZ, RZ, 0x3000 ;  /* 0x00003000ff027424 */ /* 0x004fc800078e00ff */
[----:B------:R2:W-:Y:S01]  /*8b20*/  SYNCS.ARRIVE.TRANS64 RZ, [R0+URZ+0x32430], R2 ;  /* 0x0324300200ff79a7 */ /* 0x0005e2000800003f */
[----:B----4-:R-:W-:-:S04]  /*8b30*/  LOP3.LUT R3, R3, 0x1f, RZ, 0xc0, !PT ;  /* 0x0000001f03037812 */ /* 0x010fc800078ec0ff */
[----:B------:R-:W-:-:S13]  /*8b40*/  ISETP.NE.AND P0, PT, R3, RZ, PT ;  /* 0x000000ff0300720c */ /* 0x000fda0003f05270 */
[----:B--2---:R-:W-:Y:S05]  /*8b50*/  @!P0 BRA `(.L_x_219) ;  /* 0x0000000000048947 */ /* 0x004fea0003800000 */
[----:B------:R-:W-:Y:S01]  /*8b60*/  BPT.TRAP 0x1 ;  /* 0x000000040000795c */ /* 0x000fe20000300000 */
.L_x_219:
[----:B--2---:R-:W2:Y:S01]  /*8b70*/  LDL R2, [R1+0x4c] ;  /* 0x00004c0001027983 */ /* 0x004ea20000100800 */
        /* <DEDUP_REMOVED lines=8> */
[----:B------:R-:W-:Y:S01]  /*8c00*/  UMOV UR10, URZ ;  /* 0x0000003f000a7c82 */ /* 0x000fe20008000000 */
[----:B------:R-:W-:-:S02]  /*8c10*/  PLOP3.LUT P0, PT, PT, PT, PT, 0x80, 0x0 ;  /* 0x000000000000781c */ /* 0x000fc40003f0f070 */
[----:B------:R-:W-:Y:S02]  /*8c20*/  LOP3.LUT R18, R18, 0xfffffffd, RZ, 0xc0, !PT ;  /* 0xfffffffd12127812 */ /* 0x000fe400078ec0ff */
[----:B------:R-:W-:Y:S02]  /*8c30*/  UIMAD UR8, UR8, 0x3000, UR37 ;  /* 0x00003000080878a4 */ /* 0x000fe4000f8e0225 */
[----:B------:R-:W-:Y:S02]  /*8c40*/  UIADD3 UR9, UR9, 0x32430, URZ ;  /* 0x0003243009097890 */ /* 0x000fe4000fffe03f */
[----:B------:R-:W-:-:S05]  /*8c50*/  UIADD3 UR8, UR8, 0x1c400, URZ ;  /* 0x0001c40008087890 */ /* 0x000fca000fffe03f */
[----:B------:R-:W-:Y:S02]  /*8c60*/  @P0 LOP3.LUT R18, R18, 0x2, RZ, 0xfc, !PT ;  /* 0x0000000212120812 */ /* 0x000fe400078efcff */
[----:B--2---:R-:W-:-:S13]  /*8c70*/  R2UR UR11, R2 ;  /* 0x00000000020b72ca */ /* 0x004fda00000e0000 */
[----:B------:R-:W-:-:S09]  /*8c80*/  UIMAD UR11, UR11, 0x60, URZ ;  /* 0x000000600b0b78a4 */ /* 0x000fd2000f8e023f */
[----:B------:R4:W-:Y:S02]  /*8c90*/  UTMALDG.4D [UR8], [UR4], desc[UR6] ;  /* 0x00000608040075b4 */ /* 0x0009e40008019000 */
[----:B----4-:R-:W-:Y:S01]  /*8ca0*/  NOP ;  /* 0x0000000000007918 */ /* 0x010fe20000000000 */
.L_x_215:
[----:B--2---:R-:W2:Y:S01]  /*8cb0*/  LDL R0, [R1+0x14] ;  /* 0x0000140001007983 */ /* 0x004ea20000100800 */
[----:B------:R-:W-:Y:S05]  /*8cc0*/  WARPSYNC.ALL ;  /* 0x0000000000007948 */ /* 0x000fea0003800000 */
[----:B------:R-:W-:Y:S01]  /*8cd0*/  UIADD3 UR4, UR37, 0x18400, URZ ;  /* 0x0001840025047890 */ /* 0x000fe2000fffe03f */
[----:B------:R-:W-:-:S03]  /*8ce0*/  SHF.R.S32.HI R2, RZ, 0x1f, R17 ;  /* 0x0000001fff027819 */ /* 0x000fc60000011411 */
[----:B------:R-:W-:Y:S01]  /*8cf0*/  ULOP3.LUT UP0, URZ, UR4, 0x3ff, URZ, 0xc0, !UPT ;  /* 0x000003ff043f7892 */ /* 0x000fe2000f80c03f */
[----:B------:R-:W-:Y:S05]  /*8d00*/  BAR.SYNC.DEFER_BLOCKING 0x8, 0x180 ;  /* 0x0206000000007b1d */ /* 0x000fea0000010000 */
[----:B------:R-:W-:Y:S02]  /*8d10*/  PLOP3.LUT P0, PT, PT, PT, UP0, 0x80, 0x0 ;  /* 0x000000000000781c */ /* 0x000fe40003f0f008 */
[----:B--2---:R-:W-:-:S05]  /*8d20*/  SHF.R.S32.HI R0, RZ, 0x1f, R0 ;  /* 0x0000001fff007819 */ /* 0x004fca0000011400 */
[----:B------:R2:W-:Y:S04]  /*8d30*/  STL [R1+0x48], R0 ;  /* 0x0000480001007387 */ /* 0x0005e80000100800 */
[----:B------:R2:W-:Y:S02]  /*8d40*/  STL [R1+0x40], R2 ;  /* 0x0000400201007387 */ /* 0x0005e40000100800 */
[----:B------:R-:W-:Y:S05]  /*8d50*/  @!P0 BRA `(.L_x_220) ;  /* 0x0000000000408947 */ /* 0x000fea0003800000 */
[----:B--2---:R-:W-:Y:S01]  /*8d60*/  MOV R2, 0x0 ;  /* 0x0000000000027802 */ /* 0x004fe20000000f00 */
[----:B------:R-:W-:Y:S01]  /*8d70*/  ULDC.64 UR6, c[0x4][0x98] ;  /* 0x0100260000067ab9 */ /* 0x000fe20000000a00 */
[----:B------:R-:W-:Y:S01]  /*8d80*/  ULDC.64 UR8, c[0x4][0xa0] ;  /* 0x0100280000087ab9 */ /* 0x000fe20000000a00 */
[----:B------:R-:W-:Y:S01]  /*8d90*/  ULDC.64 UR4, c[0x4][0x20] ;  /* 0x0100080000047ab9 */ /* 0x000fe20000000a00 */
[----:B------:R-:W-:Y:S02]  /*8da0*/  IMAD.U32 R4, RZ, RZ, UR6 ;  /* 0x00000006ff047e24 */ /* 0x000fe4000f8e00ff */
[----:B------:R-:W2:Y:S01]  /*8db0*/  LDC.64 R2, c[0x4][R2] ;  /* 0x0100000002027b82 */ /* 0x000ea20000000a00 */
[----:B------:R-:W-:Y:S02]  /*8dc0*/  IMAD.U32 R5, RZ, RZ, UR7 ;  /* 0x00000007ff057e24 */ /* 0x000fe4000f8e00ff */
[----:B------:R-:W-:Y:S02]  /*8dd0*/  IMAD.U32 R6, RZ, RZ, UR8 ;  /* 0x00000008ff067e24 */ /* 0x000fe4000f8e00ff */
[----:B-1----:R-:W-:-:S02]  /*8de0*/  IMAD.U32 R7, RZ, RZ, UR9 ;  /* 0x00000009ff077e24 */ /* 0x002fc4000f8e00ff */
[----:B------:R-:W-:Y:S02]  /*8df0*/  IMAD.U32 R10, RZ, RZ, UR4 ;  /* 0x00000004ff0a7e24 */ /* 0x000fe4000f8e00ff */
[----:B------:R-:W-:Y:S02]  /*8e00*/  IMAD.U32 R11, RZ, RZ, UR5 ;  /* 0x00000005ff0b7e24 */ /* 0x000fe4000f8e00ff */
[----:B------:R-:W-:Y:S02]  /*8e10*/  IMAD.MOV.U32 R8, RZ, RZ, 0x70 ;  /* 0x00000070ff087424 */ /* 0x000fe400078e00ff */
[----:B------:R-:W-:Y:S02]  /*8e20*/  IMAD.MOV.U32 R12, RZ, RZ, 0x1 ;  /* 0x00000001ff0c7424 */ /* 0x000fe400078e00ff */
[----:B------:R-:W-:-:S07]  /*8e30*/  IMAD.MOV.U32 R13, RZ, RZ, RZ ;  /* 0x000000ffff0d7224 */ /* 0x000fce00078e00ff */
[----:B------:R-:W-:-:S07]  /*8e40*/  LEPC R20, `(.L_x_220) ;  /* 0x000000001014794e */ /* 0x000fce0000000000 */
[----:B0-23--:R-:W-:Y:S05]  /*8e50*/  CALL.ABS.NOINC R2 ;  /* 0x0000000002007343 */ /* 0x00dfea0003c00000 */
.L_x_220:
[----:B--2---:R-:W3:Y:S01]  /*8e60*/  LDL R2, [R1+0x40] ;  /* 0x0000400001027983 */ /* 0x004ee20000100800 */
[----:B------:R-:W2:Y:S01]  /*8e70*/  LDC R6, c[0x0][0x448] ;  /* 0x00011200ff067b82 */ /* 0x000ea20000000800 */
[----:B------:R-:W-:Y:S01]  /*8e80*/  ULDC UR4, c[0x0][0xd38] ;  /* 0x00034e0000047ab9 */ /* 0x000fe20000000800 */
[----:B------:R-:W-:Y:S01]  /*8e90*/  ULDC.64 UR6, c[0x0][0x280] ;  /* 0x0000a00000067ab9 */ /* 0x000fe20000000a00 */
[----:B------:R-:W4:Y:S04]  /*8ea0*/  LDL.LU R0, [R1+0x10] ;  /* 0x0000100001007983 */ /* 0x000f280000300800 */
[----:B------:R-:W4:Y:S04]  /*8eb0*/  LDL R4, [R1+0x24] ;  /* 0x0000240001047983 */ /* 0x000f280000100800 */
[----:B------:R-:W4:Y:S01]  /*8ec0*/  LDL R10, [R1+0x48] ;  /* 0x00004800010a7983 */ /* 0x000f220000100800 */
[----:B------:R-:W0:Y:S01]  /*8ed0*/  S2R R3, SR_TID.X ;  /* 0x0000000000037919 */ /* 0x000e220000002100 */
[----:B------:R-:W0:Y:S02]  /*8ee0*/  S2R R5, SR_TID.X ;  /* 0x0000000000057919 */ /* 0x000e240000002100 */
[----:B-1----:R-:W4:Y:S01]  /*8ef0*/  LDL R8, [R1+0x14] ;  /* 0x0000140001087983 */ /* 0x002f220000100800 */
[----:B--2---:R-:W-:-:S02]  /*8f00*/  ISETP.NE.AND P0, PT, R6, 0x1, PT ;  /* 0x000000010600780c */ /* 0x004fc40003f05270 */
[----:B0-----:R-:W-:-:S04]  /*8f10*/  LOP3.LUT R3, R3, 0x7f, RZ, 0xc0, !PT ;  /* 0x0000007f03037812 */ /* 0x001fc800078ec0ff */
[----:B------:R-:W-:Y:S01]  /*8f20*/  SHF.R.U32.HI R7, RZ, 0x3, R3 ;  /* 0x00000003ff077819 */ /* 0x000fe20000011603 */
[----:B------:R-:W-:-:S06]  /*8f30*/  IMAD.SHL.U32 R5, R5, 0x10, RZ ;  /* 0x0000001005057824 */ /* 0x000fcc00078e00ff */
[----:B------:R-:W0:Y:S01]  /*8f40*/  @P0 LDC R3, c[0x0][0x450] ;  /* 0x00011400ff030b82 */ /* 0x000e220000000800 */
[----:B------:R-:W-:Y:S01]  /*8f50*/  LOP3.LUT R5, R7, 0x70, R5, 0xf8, !PT ;  /* 0x0000007007057812 */ /* 0x000fe200078ef805 */
[----:B---3--:R-:W-:-:S06]  /*8f60*/  IMAD.MOV.U32 R9, RZ, RZ, R2 ;  /* 0x000000ffff097224 */ /* 0x008fcc00078e0002 */
[----:B------:R-:W1:Y:S01]  /*8f70*/  @P0 LDC R2, c[0x0][0x44c] ;  /* 0x00011300ff020b82 */ /* 0x000e620000000800 */
[----:B----4-:R-:W-:-:S04]  /*8f80*/  IMAD.MOV R0, RZ, RZ, -R0 ;  /* 0x000000ffff007224 */ /* 0x010fc800078e0a00 */
[----:B------:R-:W-:Y:S01]  /*8f90*/  IMAD R0, R0, UR4, R4 ;  /* 0x0000000400007c24 */ /* 0x000fe2000f8e0204 */
[----:B------:R-:W-:-:S03]  /*8fa0*/  ULDC.64 UR4, c[0x0][0x2d8] ;  /* 0x0000b60000047ab9 */ /* 0x000fc60000000a00 */
[----:B------:R-:W-:-:S05]  /*8fb0*/  IMAD.SHL.U32 R4, R0, 0x80, RZ ;  /* 0x0000008000047824 */ /* 0x000fca00078e00ff */
[----:B------:R-:W-:Y:S01]  /*8fc0*/  LOP3.LUT R7, R5, R4, RZ, 0xfc, !PT ;  /* 0x0000000405077212 */ /* 0x000fe200078efcff */
[----:B------:R-:W-:-:S04]  /*8fd0*/  IMAD R5, R9, UR4, RZ ;  /* 0x0000000409057c24 */ /* 0x000fc8000f8e02ff */
[----:B------:R-:W-:Y:S01]  /*8fe0*/  IMAD.MOV.U32 R0, RZ, RZ, R7 ;  /* 0x000000ffff007224 */ /* 0x000fe200078e0007 */
[----:B------:R2:W-:Y:S01]  /*8ff0*/  STL [R1+0x18], R7 ;  /* 0x0000180701007387 */ /* 0x0005e20000100800 */
[----:B------:R-:W-:Y:S02]  /*9000*/  IMAD R5, R17, UR5, R5 ;  /* 0x0000000511057c24 */ /* 0x000fe4000f8e0205 */
[----:B-1----:R-:W-:-:S05]  /*9010*/  @P0 IMAD.HI.U32 R2, R7, R2, RZ ;  /* 0x0000000207020227 */ /* 0x002fca00078e00ff */
[----:B0-----:R-:W-:Y:S01]  /*9020*/  @P0 SHF.R.U32.HI R0, RZ, R3, R2 ;  /* 0x00000003ff000219 */ /* 0x001fe20000011602 */
[----:B------:R-:W-:Y:S01]  /*9030*/  IMAD.WIDE.U32 R2, R17, UR4, RZ ;  /* 0x0000000411027c25 */ /* 0x000fe2000f8e00ff */
[----:B------:R-:W-:-:S03]  /*9040*/  ULDC.64 UR4, c[0x0][0x2e0] ;  /* 0x0000b80000047ab9 */ /* 0x000fc60000000a00 */
[----:B------:R-:W-:Y:S02]  /*9050*/  IMAD.IADD R3, R3, 0x1, R5 ;  /* 0x0000000103037824 */ /* 0x000fe400078e0205 */
[----:B------:R-:W-:Y:S02]  /*9060*/  IMAD R5, R10, UR4, RZ ;  /* 0x000000040a057c24 */ /* 0x000fe4000f8e02ff */
[----:B------:R2:W5:Y:S01]  /*9070*/  LDL R10, [R1+0x4] ;  /* 0x00000400010a7983 */ /* 0x0005620000100800 */
[----:B------:R-:W-:-:S04]  /*9080*/  IMAD.WIDE.U32 R2, R8, UR4, R2 ;  /* 0x0000000408027c25 */ /* 0x000fc8000f8e0002 */
[----:B------:R-:W-:Y:S01]  /*9090*/  IMAD R5, R8, UR5, R5 ;  /* 0x0000000508057c24 */ /* 0x000fe2000f8e0205 */
[----:B------:R-:W-:Y:S01]  /*90a0*/  ULDC.64 UR4, c[0x0][0x2d0] ;  /* 0x0000b40000047ab9 */ /* 0x000fe20000000a00 */
[----:B------:R-:W0:Y:S02]  /*90b0*/  S2R R8, SR_TID.X ;  /* 0x0000000000087919 */ /* 0x000e240000002100 */
[----:B------:R-:W-:Y:S01]  /*90c0*/  IMAD.IADD R3, R3, 0x1, R5 ;  /* 0x0000000103037824 */ /* 0x000fe200078e0205 */
[----:B------:R-:W-:Y:S01]  /*90d0*/  SHF.R.S32.HI R5, RZ, 0x1f, R0 ;  /* 0x0000001fff057819 */ /* 0x000fe20000011400 */
[----:B------:R-:W-:-:S04]  /*90e0*/  IMAD.WIDE.U32 R2, R0, UR4, R2 ;  /* 0x0000000400027c25 */ /* 0x000fc8000f8e0002 */
[----:B------:R-:W-:-:S04]  /*90f0*/  IMAD R5, R5, UR4, RZ ;  /* 0x0000000405057c24 */ /* 0x000fc8000f8e02ff */
[----:B------:R-:W-:Y:S01]  /*9100*/  IMAD R5, R0, UR5, R5 ;  /* 0x0000000500057c24 */ /* 0x000fe2000f8e0205 */
[----:B------:R-:W-:Y:S01]  /*9110*/  ULDC.64 UR4, c[0x0][0x2c8] ;  /* 0x0000b20000047ab9 */ /* 0x000fe20000000a00 */
[----:B------:R-:W-:Y:S02]  /*9120*/  IMAD.MOV R0, RZ, RZ, -R0 ;  /* 0x000000ffff007224 */ /* 0x000fe400078e0a00 */
[----:B------:R-:W-:Y:S02]  /*9130*/  IMAD.IADD R3, R3, 0x1, R5 ;  /* 0x0000000103037824 */ /* 0x000fe400078e0205 */
[----:B------:R-:W-:-:S05]  /*9140*/  IMAD R0, R6, R0, R7 ;  /* 0x0000000006007224 */ /* 0x000fca00078e0207 */
[----:B------:R-:W-:Y:S01]  /*9150*/  SHF.R.S32.HI R5, RZ, 0x1f, R0 ;  /* 0x0000001fff057819 */ /* 0x000fe20000011400 */
[----:B------:R-:W-:-:S04]  /*9160*/  IMAD.WIDE.U32 R2, R0, UR4, R2 ;  /* 0x0000000400027c25 */ /* 0x000fc8000f8e0002 */
[----:B------:R-:W-:Y:S01]  /*9170*/  IMAD R5, R5, UR4, RZ ;  /* 0x0000000405057c24 */ /* 0x000fe2000f8e02ff */
[----:B------:R-:W-:Y:S01]  /*9180*/  ULDC UR4, c[0x0][0x2b8] ;  /* 0x0000ae0000047ab9 */ /* 0x000fe20000000800 */
[----:B0-----:R-:W-:Y:S02]  /*9190*/  IMAD.SHL.U32 R8, R8, 0x8, RZ ;  /* 0x0000000808087824 */ /* 0x001fe400078e00ff */
[----:B------:R-:W-:-:S03]  /*91a0*/  IMAD R5, R0, UR5, R5 ;  /* 0x0000000500057c24 */ /* 0x000fc6000f8e0205 */
[----:B------:R-:W-:Y:S01]  /*91b0*/  LOP3.LUT R8, R8, 0x38, RZ, 0xc0, !PT ;  /* 0x0000003808087812 */ /* 0x000fe200078ec0ff */
[----:B------:R-:W-:Y:S01]  /*91c0*/  IMAD.IADD R5, R3, 0x1, R5 ;  /* 0x0000000103057824 */ /* 0x000fe200078e0205 */
[----:B------:R-:W-:Y:S02]  /*91d0*/  LEA R0, P1, R2, UR6, 0x1 ;  /* 0x0000000602007c11 */ /* 0x000fe4000f8208ff */
[----:B------:R-:W-:Y:S01]  /*91e0*/  ISETP.GE.AND P0, PT, R8, UR4, PT ;  /* 0x0000000408007c0c */ /* 0x000fe2000bf06270 */
[----:B------:R-:W-:Y:S01]  /*91f0*/  UMOV UR4, 0xffffffff ;  /* 0xffffffff00047882 */ /* 0x000fe20000000000 */
[----:B------:R-:W-:Y:S02]  /*9200*/  LEA.HI.X R2, R2, UR7, R5, 0x1, P1 ;  /* 0x0000000702027c11 */ /* 0x000fe400088f0c05 */
[----:B--2---:R-:W-:Y:S09]  /*9210*/  BRA.DIV UR4, `(.L_x_221) ;  /* 0x0000003e04987947 */ /* 0x004ff2000b800000 */
[----:B------:R-:W0:Y:S01]  /*9220*/  S2R R5, SR_TID.X ;  /* 0x0000000000057919 */ /* 0x000e220000002100 */
[----:B------:R-:W-:Y:S02]  /*9230*/  ULDC UR4, c[0x0][0x288] ;  /* 0x0000a20000047ab9 */ /* 0x000fe40000000800 */
[----:B------:R-:W-:Y:S01]  /*9240*/  IMAD R3, R6, UR4, RZ ;  /* 0x0000000406037c24 */ /* 0x000fe2000f8e02ff */
[----:B------:R-:W1:Y:S01]  /*9250*/  S2R R11, SR_TID.X ;  /* 0x00000000000b7919 */ /* 0x000e620000002100 */
[----:B------:R-:W-:Y:S04]  /*9260*/  SHFL.IDX PT, R7, R2, RZ, 0x181f ;  /* 0x00181fff02077589 */ /* 0x000fe800000e0000 */
[----:B------:R-:W-:Y:S01]  /*9270*/  SHFL.IDX PT, R6, R0, 0x1, 0x181f ;  /* 0x00381f0000067f89 */ /* 0x000fe200000e0000 */
[----:B0-----:R-:W-:-:S04]  /*9280*/  LOP3.LUT R5, R5, 0x7f, RZ, 0xc0, !PT ;  /* 0x0000007f05057812 */ /* 0x001fc800078ec0ff */
[----:B------:R-:W-:Y:S01]  /*9290*/  SHF.R.U32.HI R8, RZ, 0x3, R5 ;  /* 0x00000003ff087819 */ /* 0x000fe20000011605 */
[----:B-1----:R-:W-:Y:S01]  /*92a0*/  IMAD.SHL.U32 R11, R11, 0x8, RZ ;  /* 0x000000080b0b7824 */ /* 0x002fe200078e00ff */
[----:B------:R-:W0:Y:S03]  /*92b0*/  SHFL.IDX PT, R5, R0, RZ, 0x181f ;  /* 0x00181fff00057589 */ /* 0x000e2600000e0000 */
[----:B------:R-:W-:Y:S01]  /*92c0*/  IMAD.IADD R12, R8, 0x1, R4 ;  /* 0x00000001080c7824 */ /* 0x000fe200078e0204 */
[----:B------:R-:W-:Y:S01]  /*92d0*/  LOP3.LUT R11, R11, 0x38, RZ, 0xc0, !PT ;  /* 0x000000380b0b7812 */ /* 0x000fe200078ec0ff */
[----:B------:R-:W1:Y:S02]  /*92e0*/  SHFL.IDX PT, R8, R2, 0x1, 0x181f ;  /* 0x00381f0002087f89 */ /* 0x000e6400000e0000 */
[C---:B------:R-:W-:Y:S01]  /*92f0*/  VIADD R13, R12.reuse, 0x10 ;  /* 0x000000100c0d7836 */ /* 0x040fe20000000000 */
[CC--:B------:R-:W-:Y:S01]  /*9300*/  ISETP.GE.AND P1, PT, R12.reuse, R3.reuse, PT ;  /* 0x000000030c00720c */ /* 0x0c0fe20003f26270 */
[----:B------:R-:W-:Y:S03]  /*9310*/  STL [R1+0x10], R12 ;  /* 0x0000100c01007387 */ /* 0x000fe60000100800 */
[----:B------:R-:W-:Y:S01]  /*9320*/  ISETP.GE.AND P2, PT, R13, R3, PT ;  /* 0x000000030d00720c */ /* 0x000fe20003f46270 */
[----:B------:R2:W-:Y:S02]  /*9330*/  STL [R1+0x28], R13 ;  /* 0x0000280d01007387 */ /* 0x0005e40000100800 */
[----:B--2---:R-:W-:-:S06]  /*9340*/  VIADD R13, R12, 0x20 ;  /* 0x000000200c0d7836 */ /* 0x004fcc0000000000 */
[----:B0-----:R-:W-:Y:S01]  /*9350*/  @!P1 LEA R5, P3, R11, R5, 0x1 ;  /* 0x000000050b059211 */ /* 0x001fe200078608ff */
[----:B------:R-:W-:Y:S04]  /*9360*/  STL [R1+0x2c], R13 ;  /* 0x00002c0d01007387 */ /* 0x000fe80000100800 */
[----:B------:R-:W-:Y:S02]  /*9370*/  @!P1 IMAD.X R4, RZ, RZ, R7, P3 ;  /* 0x000000ffff049224 */ /* 0x000fe400018e0607 */
[----:B------:R-:W-:-:S03]  /*9380*/  VIADD R7, R12, 0x30 ;  /* 0x000000300c077836 */ /* 0x000fc60000000000 */
[-C--:B------:R-:W-:Y:S02]  /*9390*/  @!P1 LOP3.LUT R5, R5, R4.reuse, RZ, 0x3c, !PT ;  /* 0x0000000405059212 */ /* 0x080fe400078e3cff */
[----:B------:R-:W-:Y:S02]  /*93a0*/  STL [R1+0x30], R7 ;  /* 0x0000300701007387 */ /* 0x000fe40000100800 */
[----:B------:R-:W-:-:S04]  /*93b0*/  @!P1 LOP3.LUT R4, R5, R4, RZ, 0x3c, !PT ;  /* 0x0000000405049212 */ /* 0x000fc800078e3cff */
[----:B------:R-:W-:-:S05]  /*93c0*/  @!P1 LOP3.LUT R5, R5, R4, RZ, 0x3c, !PT ;  /* 0x0000000405059212 */ /* 0x000fca00078e3cff */
[----:B-----5:R0:W-:Y:S02]  /*93d0*/  @!P1 LDGSTS.E.BYPASS.LTC128B.128 [R10+0x18400], desc[UR46][R4.64], !P0 ;  /* 0x18400000040a9fae */ /* 0x0201e4000c101d6e */
[----:B0-----:R-:W-:Y:S02]  /*93e0*/  @!P2 LEA R5, P1, R11, R6, 0x1 ;  /* 0x000000060b05a211 */ /* 0x001fe400078208ff */
[----:B------:R-:W-:Y:S03]  /*93f0*/  SHFL.IDX PT, R6, R2, 0x2, 0x181f ;  /* 0x00581f0002067f89 */ /* 0x000fe600000e0000 */
[----:B-1----:R-:W-:Y:S01]  /*9400*/  @!P2 IMAD.X R4, RZ, RZ, R8, P1 ;  /* 0x000000ffff04a224 */ /* 0x002fe200008e0608 */
[----:B------:R-:W-:-:S04]  /*9410*/  ISETP.GE.AND P1, PT, R13, R3, PT ;  /* 0x000000030d00720c */ /* 0x000fc80003f26270 */
[----:B------:R-:W-:-:S04]  /*9420*/  @!P2 LOP3.LUT R5, R5, R4, RZ, 0x3c, !PT ;  /* 0x000000040505a212 */ /* 0x000fc800078e3cff */
[----:B------:R-:W-:-:S04]  /*9430*/  @!P2 LOP3.LUT R4, R5, R4, RZ, 0x3c, !PT ;  /* 0x000000040504a212 */ /* 0x000fc800078e3cff */
[----:B------:R-:W-:-:S05]  /*9440*/  @!P2 LOP3.LUT R5, R5, R4, RZ, 0x3c, !PT ;  /* 0x000000040505a212 */ /* 0x000fca00078e3cff */
[----:B------:R0:W-:Y:S04]  /*9450*/  @!P2 LDGSTS.E.BYPASS.LTC128B.128 [R10+0x18c00], desc[UR46][R4.64], !P0 ;  /* 0x18c00000040aafae */ /* 0x0001e8000c101d6e */
[----:B0-----:R-:W0:Y:S02]  /*9460*/  SHFL.IDX PT, R4, R0, 0x2, 0x181f ;  /* 0x00581f0000047f89 */ /* 0x001e2400000e0000 */
[----:B0-----:R-:W-:-:S05]  /*9470*/  @!P1 LEA R5, P2, R11, R4, 0x1 ;  /* 0x000000040b059211 */ /* 0x001fca00078408ff */
[----:B------:R-:W-:Y:S02]  /*9480*/  @!P1 IMAD.X R4, RZ, RZ, R6, P2 ;  /* 0x000000ffff049224 */ /* 0x000fe400010e0606 */
[----:B------:R-:W-:Y:S03]  /*9490*/  SHFL.IDX PT, R6, R2, 0x3, 0x181f ;  /* 0x00781f0002067f89 */ /* 0x000fe600000e0000 */
[----:B------:R-:W-:-:S04]  /*94a0*/  @!P1 LOP3.LUT R5, R5, R4, RZ, 0x3c, !PT ;  /* 0x0000000405059212 */ /* 0x000fc800078e3cff */
[----:B------:R-:W-:-:S04]  /*94b0*/  @!P1 LOP3.LUT R4, R5, R4, RZ, 0x3c, !PT ;  /* 0x0000000405049212 */ /* 0x000fc800078e3cff */
[----:B------:R-:W-:-:S05]  /*94c0*/  @!P1 LOP3.LUT R5, R5, R4, RZ, 0x3c, !PT ;  /* 0x0000000405059212 */ /* 0x000fca00078e3cff */
[----:B------:R0:W-:Y:S01]  /*94d0*/  @!P1 LDGSTS.E.BYPASS.LTC128B.128 [R10+0x19400], desc[UR46][R4.64], !P0 ;  /* 0x19400000040a9fae */ /* 0x0001e2000c101d6e */
[----:B------:R-:W-:Y:S01]  /*94e0*/  ISETP.GE.AND P1, PT, R7, R3, PT ;  /* 0x000000030700720c */ /* 0x000fe20003f26270 */
[----:B------:R-:W-:-:S05]  /*94f0*/  VIADD R7, R12, 0x40 ;  /* 0x000000400c077836 */ /* 0x000fca0000000000 */
[----:B------:R-:W-:Y:S04]  /*9500*/  STL [R1+0x34], R7 ;  /* 0x0000340701007387 */ /* 0x000fe80000100800 */
[----:B0-----:R-:W0:Y:S03]  /*9510*/  SHFL.IDX PT, R4, R0, 0x3, 0x181f ;  /* 0x00781f0000047f89 */ /* 0x001e2600000e0000 */
        /* <DEDUP_REMOVED lines=29> */
[----:B------:R-:W-:-:S03]  /*96f0*/  ISETP.GE.AND P1, PT, R7, R3, PT ;  /* 0x000000030700720c */ /* 0x000fc60003f26270 */
[----:B0-----:R-:W0:Y:S04]  /*9700*/  SHFL.IDX PT, R4, R0, 0x6, 0x181f ;  /* 0x00d81f0000047f89 */ /* 0x001e2800000e0000 */
[----:B------:R-:W1:Y:S06]  /*9710*/  SHFL.IDX PT, R0, R0, 0x7, 0x181f ;  /* 0x00f81f0000007f89 */ /* 0x000e6c00000e0000 */
[----:B0-----:R-:W-:-:S05]  /*9720*/  @!P1 LEA R5, P2, R11, R4, 0x1 ;  /* 0x000000040b059211 */ /* 0x001fca00078408ff */
[----:B------:R-:W-:-:S05]  /*9730*/  @!P1 IMAD.X R4, RZ, RZ, R6, P2 ;  /* 0x000000ffff049224 */ /* 0x000fca00010e0606 */
[----:B------:R-:W-:-:S04]  /*9740*/  @!P1 LOP3.LUT R5, R5, R4, RZ, 0x3c, !PT ;  /* 0x0000000405059212 */ /* 0x000fc800078e3cff */
[----:B------:R-:W-:-:S04]  /*9750*/  @!P1 LOP3.LUT R4, R5, R4, RZ, 0x3c, !PT ;  /* 0x0000000405049212 */ /* 0x000fc800078e3cff */
[----:B------:R-:W-:-:S05]  /*9760*/  @!P1 LOP3.LUT R5, R5, R4, RZ, 0x3c, !PT ;  /* 0x0000000405059212 */ /* 0x000fca00078e3cff */
[----:B------:R0:W-:Y:S04]  /*9770*/  @!P1 LDGSTS.E.BYPASS.LTC128B.128 [R10+0x1b400], desc[UR46][R4.64], !P0 ;  /* 0x1b400000040a9fae */ /* 0x0001e8000c101d6e */
[----:B01----:R0:W2:Y:S02]  /*9780*/  SHFL.IDX PT, R4, R2, 0x7, 0x181f ;  /* 0x00f81f0002047f89 */ /* 0x0030a400000e0000 */
.L_x_328:
[----:B------:R-:W3:Y:S01]  /*9790*/  LDL R5, [R1+0x10] ;  /* 0x0000100001057983 */ /* 0x000ee20000100800 */
[----:B0-----:R-:W0:Y:S02]  /*97a0*/  S2R R2, SR_TID.X ;  /* 0x0000000000027919 */ /* 0x001e240000002100 */
[----:B0-----:R-:W-:-:S05]  /*97b0*/  IMAD.SHL.U32 R2, R2, 0x8, RZ ;  /* 0x0000000802027824 */ /* 0x001fca00078e00ff */
[----:B------:R-:W-:Y:S01]  /*97c0*/  LOP3.LUT R2, R2, 0x38, RZ, 0xc0, !PT ;  /* 0x0000003802027812 */ /* 0x000fe200078ec0ff */
[----:B---3--:R-:W-:-:S05]  /*97d0*/  VIADD R5, R5, 0x70 ;  /* 0x0000007005057836 */ /* 0x008fca0000000000 */
[----:B------:R-:W-:Y:S01]  /*97e0*/  ISETP.GE.AND P1, PT, R5, R3, PT ;  /* 0x000000030500720c */ /* 0x000fe20003f26270 */
[----:B------:R0:W-:-:S12]  /*97f0*/  STL [R1+0x50], R5 ;  /* 0x0000500501007387 */ /* 0x0001d80000100800 */
[----:B------:R-:W-:-:S05]  /*9800*/  @!P1 LEA R2, P2, R2, R0, 0x1 ;  /* 0x0000000002029211 */ /* 0x000fca00078408ff */
[----:B--2---:R-:W-:-:S05]  /*9810*/  @!P1 IMAD.X R3, RZ, RZ, R4, P2 ;  /* 0x000000ffff039224 */ /* 0x004fca00010e0604 */
[----:B------:R-:W-:Y:S01]  /*9820*/  @!PT LDS RZ, [RZ] ;  /* 0x00000000fffff984 */ /* 0x000fe20000000800 */
[----:B------:R-:W-:Y:S01]  /*9830*/  @!PT LDS RZ, [RZ] ;  /* 0x00000000fffff984 */ /* 0x000fe20000000800 */
[----:B------:R-:W-:Y:S01]  /*9840*/  @!PT LDS RZ, [RZ] ;  /* 0x00000000fffff984 */ /* 0x000fe20000000800 */
[----:B------:R1:W-:Y:S01]  /*9850*/  @!P1 LDGSTS.E.BYPASS.LTC128B.128 [R10+0x1bc00], desc[UR46][R2.64], !P0 ;  /* 0x1bc00000020a9fae */ /* 0x0003e2000c101d6e */
[----:B------:R-:W-:Y:S01]  /*9860*/  NOP ;  /* 0x0000000000007918 */ /* 0x000fe20000000000 */
[----:B------:R-:W-:Y:S02]  /*9870*/  SYNCS.ARRIVE.TRANS64.RED.A0T1 RZ, [UR37+0x32400], RZ ;  /* 0x032400ffffff79a7 */ /* 0x000fe40008200425 */
[----:B------:R-:W-:Y:S01]  /*9880*/  ARRIVES.LDGSTSBAR.64.TRANSCNT [UR37+0x32400] ;  /* 0x03240000ff0079b0 */ /* 0x000fe20008000aa5 */
[----:B------:R-:W-:Y:S01]  /*9890*/  NOP ;  /* 0x0000000000007918 */ /* 0x000fe20000000000 */
[----:B------:R-:W-:Y:S01]  /*98a0*/  ULDC.64 UR6, c[0x0][0x3d8] ;  /* 0x0000f60000067ab9 */ /* 0x000fe20000000a00 */
[----:B------:R-:W-:Y:S01]  /*98b0*/  UIADD3 UR4, UR37, 0x22400, URZ ;  /* 0x0002240025047890 */ /* 0x000fe2000fffe03f */
[----:B------:R-:W-:Y:S01]  /*98c0*/  IMAD R0, R9, UR6, RZ ;  /* 0x0000000609007c24 */ /* 0x000fe2000f8e02ff */
[----:B------:R-:W-:Y:S01]  /*98d0*/  SYNCS.ARRIVE.TRANS64.A1T0 RZ, [UR37+0x32400], RZ ;  /* 0x032400ffffff79a7 */ /* 0x000fe20008100025 */
[----:B-1----:R-:W-:Y:S01]  /*98e0*/  IMAD.WIDE.U32 R2, R17, UR6, RZ ;  /* 0x0000000611027c25 */ /* 0x002fe2000f8e00ff */
[----:B------:R-:W-:-:S03]  /*98f0*/  ULOP3.LUT UP0, URZ, UR4, 0x3ff, URZ, 0xc0, !UPT ;  /* 0x000003ff043f7892 */ /* 0x000fc6000f80c03f */
[----:B------:R-:W-:Y:S01]  /*9900*/  IMAD R0, R17, UR7, R0 ;  /* 0x0000000711007c24 */ /* 0x000fe2000f8e0200 */
[----:B------:R0:W-:Y:S02]  /*9910*/  STL.64 [R1+0x40], R2 ;  /* 0x0000400201007387 */ /* 0x0001e40000100a00 */
[----:B------:R-:W-:Y:S01]  /*9920*/  PLOP3.LUT P0, PT, PT, PT, UP0, 0x80, 0x0 ;  /* 0x000000000000781c */ /* 0x000fe20003f0f008 */
[----:B------:R-:W-:-:S05]  /*9930*/  IMAD.IADD R0, R3, 0x1, R0 ;  /* 0x0000000103007824 */ /* 0x000fca00078e0200 */
[----:B------:R0:W-:Y:S07]  /*9940*/  STL [R1+0x54], R0 ;  /* 0x0000540001007387 */ /* 0x0001ee0000100800 */
[----:B------:R-:W-:Y:S05]  /*9950*/  @!P0 BRA `(.L_x_222) ;  /* 0x0000000000408947 */ /* 0x000fea0003800000 */
[----:B0-----:R-:W-:Y:S01]  /*9960*/  MOV R2, 0x0 ;  /* 0x0000000000027802 */ /* 0x001fe20000000f00 */
[----:B------:R-:W-:Y:S01]  /*9970*/  ULDC.64 UR6, c[0x4][0x98] ;  /* 0x0100260000067ab9 */ /* 0x000fe20000000a00 */
[----:B------:R-:W-:Y:S01]  /*9980*/  ULDC.64 UR8, c[0x4][0xa0] ;  /* 0x0100280000087ab9 */ /* 0x000fe20000000a00 */
[----:B------:R-:W-:Y:S01]  /*9990*/  ULDC.64 UR4, c[0x4][0x28] ;  /* 0x01000a0000047ab9 */ /* 0x000fe20000000a00 */
[----:B------:R-:W-:Y:S02]  /*99a0*/  IMAD.U32 R4, RZ, RZ, UR6 ;  /* 0x00000006ff047e24 */ /* 0x000fe4000f8e00ff */
        /* <DEDUP_REMOVED lines=11> */
.L_x_222:
[----:B0-----:R-:W2:Y:S01]  /*9a60*/  LDL.LU R5, [R1+0x54] ;  /* 0x0000540001057983 */ /* 0x001ea20000300800 */
[----:B------:R-:W0:Y:S01]  /*9a70*/  LDC R6, c[0x0][0x448] ;  /* 0x00011200ff067b82 */ /* 0x000e220000000800 */
[----:B------:R-:W-:Y:S01]  /*9a80*/  ULDC.64 UR4, c[0x0][0x3e0] ;  /* 0x0000f80000047ab9 */ /* 0x000fe20000000a00 */
[----:B------:R-:W-:Y:S01]  /*9a90*/  ULDC.64 UR6, c[0x0][0x390] ;  /* 0x0000e40000067ab9 */ /* 0x000fe20000000a00 */
[----:B------:R-:W2:Y:S04]  /*9aa0*/  LDL.LU.64 R2, [R1+0x40] ;  /* 0x0000400001027983 */ /* 0x000ea80000300a00 */
[----:B------:R-:W3:Y:S04]  /*9ab0*/  LDL.LU R0, [R1+0x48] ;  /* 0x0000480001007983 */ /* 0x000ee80000300800 */
[----:B------:R-:W4:Y:S04]  /*9ac0*/  LDL.LU R4, [R1+0x14] ;  /* 0x0000140001047983 */ /* 0x000f280000300800 */
[----:B------:R-:W5:Y:S01]  /*9ad0*/  LDL.LU R7, [R1+0x18] ;  /* 0x0000180001077983 */ /* 0x000f620000300800 */
[----:B------:R-:W1:Y:S01]  /*9ae0*/  S2R R8, SR_TID.X ;  /* 0x0000000000087919 */ /* 0x000e620000002100 */
[----:B0-----:R-:W-:Y:S01]  /*9af0*/  ISETP.NE.AND P0, PT, R6, 0x1, PT ;  /* 0x000000010600780c */ /* 0x001fe20003f05270 */
[----:B-1----:R-:W-:-:S05]  /*9b00*/  IMAD.SHL.U32 R8, R8, 0x8, RZ ;  /* 0x0000000808087824 */ /* 0x002fca00078e00ff */
[----:B------:R-:W-:Y:S01]  /*9b10*/  LOP3.LUT R8, R8, 0x38, RZ, 0xc0, !PT ;  /* 0x0000003808087812 */ /* 0x000fe200078ec0ff */
[----:B--2---:R-:W-:-:S06]  /*9b20*/  IMAD.MOV.U32 R3, RZ, RZ, R5 ;  /* 0x000000ffff037224 */ /* 0x004fcc00078e0005 */
[----:B------:R-:W0:Y:S01]  /*9b30*/  @P0 LDC R5, c[0x0][0x450] ;  /* 0x00011400ff050b82 */ /* 0x000e220000000800 */
[----:B---3--:R-:W-:-:S04]  /*9b40*/  IMAD R0, R0, UR4, RZ ;  /* 0x0000000400007c24 */ /* 0x008fc8000f8e02ff */
[C---:B----4-:R-:W-:Y:S02]  /*9b50*/  IMAD R0, R4.reuse, UR5, R0 ;  /* 0x0000000504007c24 */ /* 0x050fe4000f8e0200 */
[----:B------:R-:W-:Y:S01]  /*9b60*/  IMAD.WIDE.U32 R2, R4, UR4, R2 ;  /* 0x0000000404027c25 */ /* 0x000fe2000f8e0002 */
[----:B------:R-:W-:-:S03]  /*9b70*/  ULDC.64 UR4, c[0x0][0x3d0] ;  /* 0x0000f40000047ab9 */ /* 0x000fc60000000a00 */
[----:B------:R-:W-:Y:S02]  /*9b80*/  IMAD.IADD R3, R3, 0x1, R0 ;  /* 0x0000000103037824 */ /* 0x000fe400078e0200 */
[----:B------:R-:W1:Y:S01]  /*9b90*/  @P0 LDC R0, c[0x0][0x44c] ;  /* 0x00011300ff000b82 */ /* 0x000e620000000800 */
[----:B-----5:R-:W-:Y:S02]  /*9ba0*/  IMAD.MOV.U32 R4, RZ, RZ, R7 ;  /* 0x000000ffff047224 */ /* 0x020fe400078e0007 */
[----:B-1----:R-:W-:-:S05]  /*9bb0*/  @P0 IMAD.HI.U32 R0, R7, R0, RZ ;  /* 0x0000000007000227 */ /* 0x002fca00078e00ff */
[----:B0-----:R-:W-:-:S04]  /*9bc0*/  @P0 SHF.R.U32.HI R4, RZ, R5, R0 ;  /* 0x00000005ff040219 */ /* 0x001fc80000011600 */
[--C-:B------:R-:W-:Y:S01]  /*9bd0*/  SHF.R.S32.HI R5, RZ, 0x1f, R4.reuse ;  /* 0x0000001fff057819 */ /* 0x100fe20000011404 */
[----:B------:R-:W-:Y:S02]  /*9be0*/  IMAD.MOV R0, RZ, RZ, -R4 ;  /* 0x000000ffff007224 */ /* 0x000fe400078e0a04 */
[----:B------:R-:W-:-:S04]  /*9bf0*/  IMAD.WIDE.U32 R2, R4, UR4, R2 ;  /* 0x0000000404027c25 */ /* 0x000fc8000f8e0002 */
[----:B------:R-:W-:Y:S02]  /*9c00*/  IMAD R0, R6, R0, R7 ;  /* 0x0000000006007224 */ /* 0x000fe400078e0207 */
[----:B------:R-:W0:Y:S01]  /*9c10*/  S2R R7, SR_TID.X ;  /* 0x0000000000077919 */ /* 0x000e220000002100 */
[----:B------:R-:W-:-:S04]  /*9c20*/  IMAD R5, R5, UR4, RZ ;  /* 0x0000000405057c24 */ /* 0x000fc8000f8e02ff */
[----:B------:R-:W-:Y:S01]  /*9c30*/  IMAD R4, R4, UR5, R5 ;  /* 0x0000000504047c24 */ /* 0x000fe2000f8e0205 */
[----:B------:R-:W-:-:S03]  /*9c40*/  ULDC.64 UR4, c[0x0][0x3c8] ;  /* 0x0000f20000047ab9 */ /* 0x000fc60000000a00 */
[----:B------:R-:W-:Y:S01]  /*9c50*/  IMAD.IADD R3, R3, 0x1, R4 ;  /* 0x0000000103037824 */ /* 0x000fe200078e0204 */
[----:B------:R-:W-:Y:S01]  /*9c60*/  SHF.R.S32.HI R4, RZ, 0x1f, R0 ;  /* 0x0000001fff047819 */ /* 0x000fe20000011400 */
[----:B------:R-:W-:-:S04]  /*9c70*/  IMAD.WIDE.U32 R2, R0, UR4, R2 ;  /* 0x0000000400027c25 */ /* 0x000fc8000f8e0002 */
[----:B------:R-:W-:Y:S01]  /*9c80*/  IMAD R4, R4, UR4, RZ ;  /* 0x0000000404047c24 */ /* 0x000fe2000f8e02ff */
[----:B------:R-:W-:Y:S01]  /*9c90*/  ULDC UR4, c[0x0][0x3b8] ;  /* 0x0000ee0000047ab9 */ /* 0x000fe20000000800 */
[----:B------:R-:W-:Y:S02]  /*9ca0*/  LEA R5, P4, R2, UR6, 0x1 ;  /* 0x0000000602057c11 */ /* 0x000fe4000f8808ff */
[----:B------:R-:W-:Y:S01]  /*9cb0*/  IMAD R0, R0, UR5, R4 ;  /* 0x0000000500007c24 */ /* 0x000fe2000f8e0204 */
[----:B------:R-:W-:-:S03]  /*9cc0*/  ISETP.GE.AND P0, PT, R8, UR4, PT ;  /* 0x0000000408007c0c */ /* 0x000fc6000bf06270 */
[----:B------:R-:W-:-:S05]  /*9cd0*/  IMAD.IADD R0, R3, 0x1, R0 ;  /* 0x0000000103007824 */ /* 0x000fca00078e0200 */
[----:B------:R-:W-:Y:S01]  /*9ce0*/  LEA.HI.X R4, R2, UR7, R0, 0x1, P4 ;  /* 0x0000000702047c11 */ /* 0x000fe2000a0f0c00 */
[----:B0-----:R-:W-:-:S05]  /*9cf0*/  IMAD.SHL.U32 R7, R7, 0x8, RZ ;  /* 0x0000000807077824 */ /* 0x001fca00078e00ff */
[----:B------:R-:W-:-:S04]  /*9d00*/  LOP3.LUT R7, R7, 0x38, RZ, 0xc0, !PT ;  /* 0x0000003807077812 */ /* 0x000fc800078ec0ff */
[C---:B------:R-:W-:Y:S02]  /*9d10*/  LOP3.LUT R10, R7.reuse, 0x40, RZ, 0xfc, !PT ;  /* 0x00000040070a7812 */ /* 0x040fe400078efcff */
[C---:B------:R-:W-:Y:S02]  /*9d20*/  LOP3.LUT R9, R7.reuse, 0x80, RZ, 0xfc, !PT ;  /* 0x0000008007097812 */ /* 0x040fe400078efcff */
[----:B------:R-:W-:Y:S02]  /*9d30*/  LOP3.LUT R7, R7, 0xc0, RZ, 0xfc, !PT ;  /* 0x000000c007077812 */ /* 0x000fe400078efcff */
[----:B------:R-:W-:Y:S02]  /*9d40*/  ISETP.GE.AND P1, PT, R10, UR4, PT ;  /* 0x000000040a007c0c */ /* 0x000fe4000bf26270 */
[----:B------:R-:W-:Y:S02]  /*9d50*/  ISETP.GE.AND P2, PT, R9, UR4, PT ;  /* 0x0000000409007c0c */ /* 0x000fe4000bf46270 */
[----:B------:R-:W-:Y:S01]  /*9d60*/  ISETP.GE.AND P3, PT, R7, UR4, PT ;  /* 0x0000000407007c0c */ /* 0x000fe2000bf66270 */
[----:B------:R-:W-:-:S03]  /*9d70*/  UMOV UR4, 0xffffffff ;  /* 0xffffffff00047882 */ /* 0x000fc60000000000 */
[----:B------:R-:W-:Y:S09]  /*9d80*/  BRA.DIV UR4, `(.L_x_223) ;  /* 0x0000003e04a07947 */ /* 0x000ff2000b800000 */
[----:B------:R-:W2:Y:S01]  /*9d90*/  LDL.LU R3, [R1+0x10] ;  /* 0x0000100001037983 */ /* 0x000ea20000300800 */
[----:B------:R-:W-:-:S03]  /*9da0*/  ULDC UR4, c[0x0][0x288] ;  /* 0x0000a20000047ab9 */ /* 0x000fc60000000800 */
[----:B------:R-:W3:Y:S04]  /*9db0*/  LDL.LU R9, [R1+0x28] ;  /* 0x0000280001097983 */ /* 0x000ee80000300800 */
[----:B------:R-:W4:Y:S04]  /*9dc0*/  LDL.LU R10, [R1+0x2c] ;  /* 0x00002c00010a7983 */ /* 0x000f280000300800 */
[----:B------:R-:W5:Y:S01]  /*9dd0*/  LDL R7, [R1+0x4] ;  /* 0x0000040001077983 */ /* 0x000f620000100800 */
[----:B------:R-:W-:-:S03]  /*9de0*/  IMAD R0, R6, UR4, RZ ;  /* 0x0000000406007c24 */ /* 0x000fc6000f8e02ff */
[----:B------:R-:W-:Y:S04]  /*9df0*/  SHFL.IDX PT, R2, R4, RZ, 0x181f ;  /* 0x00181fff04027589 */ /* 0x000fe800000e0000 */
[----:B------:R-:W-:Y:S01]  /*9e00*/  SHFL.IDX PT, R6, R4, 0x1, 0x181f ;  /* 0x00381f0004067f89 */ /* 0x000fe200000e0000 */
[-C--:B--2---:R-:W-:Y:S02]  /*9e10*/  ISETP.GE.AND P5, PT, R3, R0.reuse, PT ;  /* 0x000000000300720c */ /* 0x084fe40003fa6270 */
[----:B---3--:R-:W-:Y:S02]  /*9e20*/  ISETP.GE.AND P4, PT, R9, R0, PT ;  /* 0x000000000900720c */ /* 0x008fe40003f86270 */
[----:B------:R-:W2:Y:S04]  /*9e30*/  LDL.LU R9, [R1+0x30] ;  /* 0x0000300001097983 */ /* 0x000ea80000300800 */
[----:B------:R-:W0:Y:S04]  /*9e40*/  SHFL.IDX PT, R3, R5, RZ, 0x181f ;  /* 0x00181fff05037589 */ /* 0x000e2800000e0000 */
[----:B------:R-:W3:Y:S01]  /*9e50*/  LDL.LU R11, [R1+0x34] ;  /* 0x00003400010b7983 */ /* 0x000ee20000300800 */
[----:B0-----:R-:W-:-:S05]  /*9e60*/  @!P5 LEA R3, P6, R8, R3, 0x1 ;  /* 0x000000030803d211 */ /* 0x001fca00078c08ff */
[----:B------:R-:W-:-:S05]  /*9e70*/  @!P5 IMAD.X R2, RZ, RZ, R2, P6 ;  /* 0x000000ffff02d224 */ /* 0x000fca00030e0602 */
[----:B------:R-:W-:-:S04]  /*9e80*/  @!P5 LOP3.LUT R3, R3, R2, RZ, 0x3c, !PT ;  /* 0x000000020303d212 */ /* 0x000fc800078e3cff */
[----:B------:R-:W-:-:S04]  /*9e90*/  @!P5 LOP3.LUT R2, R3, R2, RZ, 0x3c, !PT ;  /* 0x000000020302d212 */ /* 0x000fc800078e3cff */
[----:B------:R-:W-:-:S05]  /*9ea0*/  @!P5 LOP3.LUT R3, R3, R2, RZ, 0x3c, !PT ;  /* 0x000000020303d212 */ /* 0x000fca00078e3cff */
[----:B-----5:R-:W-:Y:S04]  /*9eb0*/  @!P5 LDGSTS.E.BYPASS.LTC128B.128 [R7+0x22400], desc[UR46][R2.64], !P0 ;  /* 0x224000000207dfae */ /* 0x020fe8000c101d6e */
[----:B------:R-:W-:Y:S04]  /*9ec0*/  @!P5 LDGSTS.E.BYPASS.LTC128B.128 [R7+0x26400], desc[UR46][R2.64+0x80], !P1 ;  /* 0x264000800207dfae */ /* 0x000fe8000c901d6e */
[----:B------:R-:W-:Y:S04]  /*9ed0*/  @!P5 LDGSTS.E.BYPASS.LTC128B.128 [R7+0x2a400], desc[UR46][R2.64+0x100], !P2 ;  /* 0x2a4001000207dfae */ /* 0x000fe8000d101d6e */
[----:B------:R0:W-:Y:S04]  /*9ee0*/  @!P5 LDGSTS.E.BYPASS.LTC128B.128 [R7+0x2e400], desc[UR46][R2.64+0x180], !P3 ;  /* 0x2e4001800207dfae */ /* 0x0001e8000d901d6e */
[----:B0-----:R-:W0:Y:S02]  /*9ef0*/  SHFL.IDX PT, R2, R5, 0x1, 0x181f ;  /* 0x00381f0005027f89 */ /* 0x001e2400000e0000 */
[----:B0-----:R-:W-:-:S05]  /*9f00*/  @!P4 LEA R2, P6, R8, R2, 0x1 ;  /* 0x000000020802c211 */ /* 0x001fca00078c08ff */
[----:B------:R-:W-:-:S05]  /*9f10*/  @!P4 IMAD.X R3, RZ, RZ, R6, P6 ;  /* 0x000000ffff03c224 */ /* 0x000fca00030e0606 */
[----:B------:R-:W-:Y:S04]  /*9f20*/  @!P4 LDGSTS.E.BYPASS.LTC128B.128 [R7+0x22c00], desc[UR46][R2.64], !P0 ;  /* 0x22c000000207cfae */ /* 0x000fe8000c101d6e */
[----:B------:R-:W-:Y:S04]  /*9f30*/  @!P4 LDGSTS.E.BYPASS.LTC128B.128 [R7+0x26c00], desc[UR46][R2.64+0x80], !P1 ;  /* 0x26c000800207cfae */ /* 0x000fe8000c901d6e */
[----:B------:R-:W-:Y:S04]  /*9f40*/  @!P4 LDGSTS.E.BYPASS.LTC128B.128 [R7+0x2ac00], desc[UR46][R2.64+0x100], !P2 ;  /* 0x2ac001000207cfae */ /* 0x000fe8000d101d6e */
[----:B------:R0:W-:Y:S01]  /*9f50*/  @!P4 LDGSTS.E.BYPASS.LTC128B.128 [R7+0x2ec00], desc[UR46][R2.64+0x180], !P3 ;  /* 0x2ec001800207cfae */ /* 0x0001e2000d901d6e */
[----:B----4-:R-:W-:-:S03]  /*9f60*/  ISETP.GE.AND P4, PT, R10, R0, PT ;  /* 0x000000000a00720c */ /* 0x010fc60003f86270 */
[----:B------:R-:W4:Y:S04]  /*9f70*/  LDL.LU R10, [R1+0x38] ;  /* 0x00003800010a7983 */ /* 0x000f280000300800 */
[----:B------:R-:W-:Y:S04]  /*9f80*/  SHFL.IDX PT, R6, R4, 0x2, 0x181f ;  /* 0x00581f0004067f89 */ /* 0x000fe800000e0000 */
[----:B0-----:R-:W0:Y:S02]  /*9f90*/  SHFL.IDX PT, R2, R5, 0x2, 0x181f ;  /* 0x00581f0005027f89 */ /* 0x001e2400000e0000 */
[----:B0-----:R-:W-:-:S05]  /*9fa0*/  @!P4 LEA R2, P6, R8, R2, 0x1 ;  /* 0x000000020802c211 */ /* 0x001fca00078c08ff */
[----:B------:R-:W-:-:S05]  /*9fb0*/  @!P4 IMAD.X R3, RZ, RZ, R6, P6 ;  /* 0x000000ffff03c224 */ /* 0x000fca00030e0606 */
[----:B------:R-:W-:Y:S04]  /*9fc0*/  @!P4 LDGSTS.E.BYPASS.LTC128B.128 [R7+0x23400], desc[UR46][R2.64], !P0 ;  /* 0x234000000207cfae */ /* 0x000fe8000c101d6e */
[----:B------:R-:W-:Y:S04]  /*9fd0*/  @!P4 LDGSTS.E.BYPASS.LTC128B.128 [R7+0x27400], desc[UR46][R2.64+0x80], !P1 ;  /* 0x274000800207cfae */ /* 0x000fe8000c901d6e */
[----:B------:R-:W-:Y:S04]  /*9fe0*/  @!P4 LDGSTS.E.BYPASS.LTC128B.128 [R7+0x2b400], desc[UR46][R2.64+0x100], !P2 ;  /* 0x2b4001000207cfae */ /* 0x000fe8000d101d6e */
[----:B------:R0:W-:Y:S01]  /*9ff0*/  @!P4 LDGSTS.E.BYPASS.LTC128B.128 [R7+0x2f400], desc[UR46][R2.64+0x180], !P3 ;  /* 0x2f4001800207cfae */ /* 0x0001e2000d901d6e */
[----:B--2---:R-:W-:-:S03]  /*a000*/  ISETP.GE.AND P4, PT, R9, R0, PT ;  /* 0x000000000900720c */ /* 0x004fc60003f86270 */
[----:B------:R-:W2:Y:S04]  /*a010*/  LDL.LU R9, [R1+0x3c] ;  /* 0x00003c0001097983 */ /* 0x000ea80000300800 */
[----:B0-----:R-:W0:Y:S04]  /*a020*/  SHFL.IDX PT, R2, R5, 0x3, 0x181f ;  /* 0x00781f0005027f89 */ /* 0x001e2800000e0000 */
[----:B------:R-:W1:Y:S02]  /*a030*/  SHFL.IDX PT, R6, R4, 0x3, 0x181f ;  /* 0x00781f0004067f89 */ /* 0x000e6400000e0000 */
[----:B0-----:R-:W-:-:S05]  /*a040*/  @!P4 LEA R2, P6, R8, R2, 0x1 ;  /* 0x000000020802c211 */ /* 0x001fca00078c08ff */
[----:B-1----:R-:W-:Y:S02]  /*a050*/  @!P4 IMAD.X R3, RZ, RZ, R6, P6 ;  /* 0x000000ffff03c224 */ /* 0x002fe400030e0606 */
[----:B------:R-:W-:Y:S04]  /*a060*/  SHFL.IDX PT, R6, R4, 0x4, 0x181f ;  /* 0x00981f0004067f89 */ /* 0x000fe800000e0000 */
[----:B------:R-:W-:Y:S04]  /*a070*/  @!P4 LDGSTS.E.BYPASS.LTC128B.128 [R7+0x23c00], desc[UR46][R2.64], !P0 ;  /* 0x23c000000207cfae */ /* 0x000fe8000c101d6e */
[----:B------:R-:W-:Y:S04]  /*a080*/  @!P4 LDGSTS.E.BYPASS.LTC128B.128 [R7+0x27c00], desc[UR46][R2.64+0x80], !P1 ;  /* 0x27c000800207cfae */ /* 0x000fe8000c901d6e */
[----:B------:R-:W-:Y:S04]  /*a090*/  @!P4 LDGSTS.E.BYPASS.LTC128B.128 [R7+0x2bc00], desc[UR46][R2.64+0x100], !P2 ;  /* 0x2bc001000207cfae */ /* 0x000fe8000d101d6e */
[----:B------:R0:W-:Y:S01]  /*a0a0*/  @!P4 LDGSTS.E.BYPASS.LTC128B.128 [R7+0x2fc00], desc[UR46][R2.64+0x180], !P3 ;  /* 0x2fc001800207cfae */ /* 0x0001e2000d901d6e */
[----:B---3--:R-:W-:-:S03]  /*a0b0*/  ISETP.GE.AND P4, PT, R11, R0, PT ;  /* 0x000000000b00720c */ /* 0x008fc60003f86270 */
[----:B0-----:R-:W0:Y:S10]  /*a0c0*/  SHFL.IDX PT, R2, R5, 0x4, 0x181f ;  /* 0x00981f0005027f89 */ /* 0x001e3400000e0000 */
[----:B0-----:R-:W-:-:S05]  /*a0d0*/  @!P4 LEA R2, P6, R8, R2, 0x1 ;  /* 0x000000020802c211 */ /* 0x001fca00078c08ff */
[----:B------:R-:W-:Y:S02]  /*a0e0*/  @!P4 IMAD.X R3, RZ, RZ, R6, P6 ;  /* 0x000000ffff03c224 */ /* 0x000fe400030e0606 */
[----:B------:R-:W-:Y:S04]  /*a0f0*/  SHFL.IDX PT, R6, R4, 0x5, 0x181f ;  /* 0x00b81f0004067f89 */ /* 0x000fe800000e0000 */
[----:B------:R-:W-:Y:S04]  /*a100*/  @!P4 LDGSTS.E.BYPASS.LTC128B.128 [R7+0x24400], desc[UR46][R2.64], !P0 ;  /* 0x244000000207cfae */ /* 0x000fe8000c101d6e */
[----:B------:R-:W-:Y:S04]  /*a110*/  @!P4 LDGSTS.E.BYPASS.LTC128B.128 [R7+0x28400], desc[UR46][R2.64+0x80], !P1 ;  /* 0x284000800207cfae */ /* 0x000fe8000c901d6e */
[----:B------:R-:W-:Y:S04]  /*a120*/  @!P4 LDGSTS.E.BYPASS.LTC128B.128 [R7+0x2c400], desc[UR46][R2.64+0x100], !P2 ;  /* 0x2c4001000207cfae */ /* 0x000fe8000d101d6e */
[----:B------:R0:W-:Y:S04]  /*a130*/  @!P4 LDGSTS.E.BYPASS.LTC128B.128 [R7+0x30400], desc[UR46][R2.64+0x180], !P3 ;  /* 0x304001800207cfae */ /* 0x0001e8000d901d6e */
[----:B0-----:R-:W0:Y:S01]  /*a140*/  SHFL.IDX PT, R2, R5, 0x5, 0x181f ;  /* 0x00b81f0005027f89 */ /* 0x001e2200000e0000 */
[----:B----4-:R-:W-:-:S13]  /*a150*/  ISETP.GE.AND P4, PT, R10, R0, PT ;  /* 0x000000000a00720c */ /* 0x010fda0003f86270 */
        /* <DEDUP_REMOVED lines=8> */
[----:B--2---:R-:W-:-:S13]  /*a1e0*/  ISETP.GE.AND P4, PT, R9, R0, PT ;  /* 0x000000000900720c */ /* 0x004fda0003f86270 */
[----:B0-----:R-:W-:-:S05]  /*a1f0*/  @!P4 LEA R2, P6, R8, R2, 0x1 ;  /* 0x000000020802c211 */ /* 0x001fca00078c08ff */
[----:B------:R-:W-:Y:S02]  /*a200*/  @!P4 IMAD.X R3, RZ, RZ, R6, P6 ;  /* 0x000000ffff03c224 */ /* 0x000fe400030e0606 */
[----:B------:R0:W1:Y:S04]  /*a210*/  SHFL.IDX PT, R6, R4, 0x7, 0x181f ;  /* 0x00f81f0004067f89 */ /* 0x00006800000e0000 */
[----:B------:R-:W-:Y:S04]  /*a220*/  @!P4 LDGSTS.E.BYPASS.LTC128B.128 [R7+0x25400], desc[UR46][R2.64], !P0 ;  /* 0x254000000207cfae */ /* 0x000fe8000c101d6e */
[----:B------:R-:W-:Y:S04]  /*a230*/  @!P4 LDGSTS.E.BYPASS.LTC128B.128 [R7+0x29400], desc[UR46][R2.64+0x80], !P1 ;  /* 0x294000800207cfae */ /* 0x000fe8000c901d6e */
[----:B------:R-:W-:Y:S04]  /*a240*/  @!P4 LDGSTS.E.BYPASS.LTC128B.128 [R7+0x2d400], desc[UR46][R2.64+0x100], !P2 ;  /* 0x2d4001000207cfae */ /* 0x000fe8000d101d6e */
[----:B------:R2:W-:Y:S04]  /*a250*/  @!P4 LDGSTS.E.BYPASS.LTC128B.128 [R7+0x31400], desc[UR46][R2.64+0x180], !P3 ;  /* 0x314001800207cfae */ /* 0x0005e8000d901d6e */
[----:B-12---:R0:W2:Y:S02]  /*a260*/  SHFL.IDX PT, R2, R5, 0x7, 0x181f ;  /* 0x00f81f0005027f89 */ /* 0x0060a400000e0000 */
.L_x_346:
[----:B------:R-:W3:Y:S01]  /*a270*/  LDL.LU R7, [R1+0x50] ;  /* 0x0000500001077983 */ /* 0x000ee20000300800 */
[----:B------:R-:W-:Y:S01]  /*a280*/  BSSY B0, `(.L_x_224) ;  /* 0x000000d000007945 */ /* 0x000fe20003800000 */
[----:B---3--:R-:W-:-:S13]  /*a290*/  ISETP.GE.AND P4, PT, R7, R0, PT ;  /* 0x000000000700720c */ /* 0x008fda0003f86270 */
[----:B------:R-:W-:Y:S05]  /*a2a0*/  @P4 BRA `(.L_x_225) ;  /* 0x0000000000284947 */ /* 0x000fea0003800000 */
[----:B------:R-:W3:Y:S01]  /*a2b0*/  LDL R7, [R1+0x4] ;  /* 0x0000040001077983 */ /* 0x000ee20000100800 */
[----:B--2---:R-:W-:-:S05]  /*a2c0*/  LEA R2, P4, R8, R2, 0x1 ;  /* 0x0000000208027211 */ /* 0x004fca00078808ff */
[----:B------:R-:W-:-:S05]  /*a2d0*/  IMAD.X R3, RZ, RZ, R6, P4 ;  /* 0x000000ffff037224 */ /* 0x000fca00020e0606 */
[----:B------:R-:W-:Y:S01]  /*a2e0*/  @!PT LDS RZ, [RZ] ;  /* 0x00000000fffff984 */ /* 0x000fe20000000800 */
[----:B------:R-:W-:Y:S01]  /*a2f0*/  @!PT LDS RZ, [RZ] ;  /* 0x00000000fffff984 */ /* 0x000fe20000000800 */
[----:B------:R-:W-:Y:S01]  /*a300*/  @!PT LDS RZ, [RZ] ;  /* 0x00000000fffff984 */ /* 0x000fe20000000800 */
[----:B---3--:R1:W-:Y:S04]  /*a310*/  LDGSTS.E.BYPASS.LTC128B.128 [R7+0x25c00], desc[UR46][R2.64], !P0 ;  /* 0x25c0000002077fae */ /* 0x0083e8000c101d6e */
[----:B------:R1:W-:Y:S04]  /*a320*/  LDGSTS.E.BYPASS.LTC128B.128 [R7+0x29c00], desc[UR46][R2.64+0x80], !P1 ;  /* 0x29c0008002077fae */ /* 0x0003e8000c901d6e */
[----:B------:R1:W-:Y:S04]  /*a330*/  LDGSTS.E.BYPASS.LTC128B.128 [R7+0x2dc00], desc[UR46][R2.64+0x100], !P2 ;  /* 0x2dc0010002077fae */ /* 0x0003e8000d101d6e */
[----:B------:R1:W-:Y:S02]  /*a340*/  LDGSTS.E.BYPASS.LTC128B.128 [R7+0x31c00], desc[UR46][R2.64+0x180], !P3 ;  /* 0x31c0018002077fae */ /* 0x0003e4000d901d6e */
.L_x_225:
[----:B------:R-:W-:Y:S05]  /*a350*/  BSYNC B0 ;  /* 0x0000000000007941 */ /* 0x000fea0003800000 */
.L_x_224:
[----:B-12---:R-:W2:Y:S01]  /*a360*/  LDL R2, [R1+0x5c] ;  /* 0x00005c0001027983 */ /* 0x006ea20000100800 */
        /* <DEDUP_REMOVED lines=9> */
[----:B-1----:R-:W-:Y:S05]  /*a400*/  @!P0 BRA `(.L_x_227) ;  /* 0x00000044005c8947 */ /* 0x002fea0003800000 */
.L_x_347:
[----:B------:R-:W-:Y:S05]  /*a410*/  BSYNC B0 ;  /* 0x0000000000007941 */ /* 0x000fea0003800000 */
.L_x_226:
[----:B------:R-:W-:Y:S01]  /*a420*/  LOP3.LUT P0, RZ, R18, 0x2, RZ, 0xc0, !PT ;  /* 0x0000000212ff7812 */ /* 0x000fe2000780c0ff */
[----:B------:R-:W-:-:S12]  /*a430*/  BSSY B0, `(.L_x_228) ;  /* 0x0000059000007945 */ /* 0x000fd80003800000 */
[----:B------:R-:W-:Y:S05]  /*a440*/  @!P0 BRA `(.L_x_229) ;  /* 0x00000004005c8947 */ /* 0x000fea0003800000 */
[----:B0-----:R-:W2:Y:S01]  /*a450*/  LDL R4, [R1+0x8] ;  /* 0x0000080001047983 */ /* 0x001ea20000100800 */
[----:B------:R-:W-:Y:S01]  /*a460*/  LEA R2, R19, UR37, 0x3 ;  /* 0x0000002513027c11 */ /* 0x000fe2000f8e18ff */
[----:B------:R-:W-:Y:S01]  /*a470*/  BSSY B1, `(.L_x_230) ;  /* 0x0000007000017945 */ /* 0x000fe20003800000 */
[----:B-1----:R-:W0:Y:S02]  /*a480*/  S2R R3, SR_TID.X ;  /* 0x0000000000037919 */ /* 0x002e240000002100 */
[----:B0-----:R-:W-:-:S04]  /*a490*/  LOP3.LUT R3, R3, 0x7f, RZ, 0xc0, !PT ;  /* 0x0000007f03037812 */ /* 0x001fc800078ec0ff */
[----:B------:R-:W-:Y:S02]  /*a4a0*/  ISETP.NE.AND P1, PT, R3, RZ, PT ;  /* 0x000000ff0300720c */ /* 0x000fe40003f25270 */
[----:B--2---:R-:W-:-:S04]  /*a4b0*/  SHF.L.U32 R0, R4, 0x1f, RZ ;  /* 0x0000001f04007819 */ /* 0x004fc800000006ff */
[----:B------:R-:W0:Y:S02]  /*a4c0*/  SYNCS.PHASECHK.TRANS64.TRYWAIT P0, [R2+URZ+0x32460], R0 ;  /* 0x03246000020075a7 */ /* 0x000e24000800017f */
[----:B0-----:R-:W-:Y:S05]  /*a4d0*/  @!P0 BRA `(.L_x_231) ;  /* 0x0000004400408947 */ /* 0x001fea0003800000 */
.L_x_348:
[----:B------:R-:W-:Y:S05]  /*a4e0*/  BSYNC B1 ;  /* 0x0000000000017941 */ /* 0x000fea0003800000 */
.L_x_230:
        /* <DEDUP_REMOVED lines=9> */
.L_x_233:
[----:B------:R-:W-:Y:S05]  /*a580*/  BSYNC B1 ;  /* 0x0000000000017941 */ /* 0x000fea0003800000 */
.L_x_232:
        /* <DEDUP_REMOVED lines=12> */
.L_x_234:
        /* <DEDUP_REMOVED lines=15> */
.L_x_235:
        /* <DEDUP_REMOVED lines=15> */
.L_x_236:
        /* <DEDUP_REMOVED lines=15> */
.L_x_237:
        /* <DEDUP_REMOVED lines=10> */
.L_x_229:
[----:B------:R-:W-:Y:S05]  /*a9c0*/  BSYNC B0 ;  /* 0x0000000000007941 */ /* 0x000fea0003800000 */
.L_x_228:
[----:B0-----:R-:W2:Y:S04]  /*a9d0*/  LDL.LU R4, [R1+0x58] ;  /* 0x0000580001047983 */ /* 0x001ea80000300800 */
[----:B------:R-:W3:Y:S01]  /*a9e0*/  LDL.LU R7, [R1+0x8] ;  /* 0x0000080001077983 */ /* 0x000ee20000300800 */
[----:B------:R-:W-:-:S05]  /*a9f0*/  VIADD R19, R19, 0x1 ;  /* 0x0000000113137836 */ /* 0x000fca0000000000 */
[----:B------:R-:W-:-:S04]  /*aa00*/  ISETP.NE.AND P0, PT, R19, 0x2, PT ;  /* 0x000000021300780c */ /* 0x000fc80003f05270 */
[----:B-1----:R-:W-:Y:S02]  /*aa10*/  SEL R0, RZ, 0x1, P0 ;  /* 0x00000001ff007807 */ /* 0x002fe40000000000 */
[----:B------:R-:W-:Y:S02]  /*aa20*/  SEL R19, R19, RZ, P0 ;  /* 0x000000ff13137207 */ /* 0x000fe40000000000 */
[----:B--2---:R-:W-:Y:S02]  /*aa30*/  ISETP.GE.AND P1, PT, R4, 0x61, PT ;  /* 0x000000610400780c */ /* 0x004fe40003f26270 */
[----:B---3--:R-:W-:-:S05]  /*aa40*/  LOP3.LUT R7, R7, R0, RZ, 0x3c, !PT ;  /* 0x0000000007077212 */ /* 0x008fca00078e3cff */
[----:B------:R0:W-:Y:S06]  /*aa50*/  STL [R1+0x8], R7 ;  /* 0x0000080701007387 */ /* 0x0001ec0000100800 */
        /* <DEDUP_REMOVED lines=10> */
[----:B------:R-:W-:Y:S01]  /*ab00*/  LOP3.LUT P2, RZ, R18, 0x2, RZ, 0xc0, !PT ;  /* 0x0000000212ff7812 */ /* 0x000fe2000784c0ff */
[----:B------:R-:W-:-:S12]  /*ab10*/  BSSY B0, `(.L_x_240) ;  /* 0x0000091000007945 */ /* 0x000fd80003800000 */
[----:B------:R-:W-:Y:S05]  /*ab20*/  @!P2 BRA `(.L_x_241) ;  /* 0x00000008003ca947 */ /* 0x000fea0003800000 */
[----:B------:R-:W-:-:S13]  /*ab30*/  LOP3.LUT P2, RZ, R18, 0x1, RZ, 0xc0, !PT ;  /* 0x0000000112ff7812 */ /* 0x000fda000784c0ff */
[----:B------:R-:W-:Y:S05]  /*ab40*/  @!P2 BRA `(.L_x_242) ;  /* 0x000000000050a947 */ /* 0x000fea0003800000 */
[----:B------:R-:W2:Y:S01]  /*ab50*/  LDL R9, [R1+0xc] ;  /* 0x00000c0001097983 */ /* 0x000ea20000100800 */
[----:B------:R-:W1:Y:S01]  /*ab60*/  LDC R5, c[0x0][0x43c] ;  /* 0x00010f00ff057b82 */ /* 0x000e620000000800 */
[----:B------:R-:W-:Y:S02]  /*ab70*/  ULDC.64 UR4, c[0x0][0x428] ;  /* 0x00010a0000047ab9 */ /* 0x000fe40000000a00 */
[----:B------:R-:W3:Y:S01]  /*ab80*/  LDL R8, [R1] ;  /* 0x0000000001087983 */ /* 0x000ee20000100800 */
[----:B-1----:R-:W-:-:S13]  /*ab90*/  ISETP.NE.AND P0, PT, R5, 0x1, PT ;  /* 0x000000010500780c */ /* 0x002fda0003f05270 */
[----:B------:R-:W1:Y:S02]  /*aba0*/  @P0 LDC.64 R2, c[0x0][0x440] ;  /* 0x00011000ff020b82 */ /* 0x000e640000000a00 */
[----:B-1----:R-:W-:-:S04]  /*abb0*/  @P0 IMAD.HI.U32 R4, R0, R2, RZ ;  /* 0x0000000200040227 */ /* 0x002fc800078e00ff */
[----:B------:R-:W-:Y:S01]  /*abc0*/  IMAD.MOV.U32 R2, RZ, RZ, R0 ;  /* 0x000000ffff027224 */ /* 0x000fe200078e0000 */
[----:B------:R-:W-:-:S05]  /*abd0*/  @P0 SHF.R.U32.HI R2, RZ, R3, R4 ;  /* 0x00000003ff020219 */ /* 0x000fca0000011604 */
[----:B------:R-:W-:-:S04]  /*abe0*/  IMAD.MOV R3, RZ, RZ, -R2 ;  /* 0x000000ffff037224 */ /* 0x000fc800078e0a02 */
[----:B------:R-:W-:Y:S01]  /*abf0*/  IMAD R0, R5, R3, R0 ;  /* 0x0000000305007224 */ /* 0x000fe200078e0200 */
[----:B------:R-:W-:Y:S01]  /*ac00*/  SHF.R.S32.HI R3, RZ, 0x1f, R2 ;  /* 0x0000001fff037819 */ /* 0x000fe20000011402 */
[----:B--2---:R-:W-:-:S04]  /*ac10*/  IMAD R4, R9, UR4, RZ ;  /* 0x0000000409047c24 */ /* 0x004fc8000f8e02ff */
[C---:B---3--:R-:W-:Y:S02]  /*ac20*/  IMAD R4, R8.reuse, UR5, R4 ;  /* 0x0000000508047c24 */ /* 0x048fe4000f8e0204 */
[----:B------:R-:W-:Y:S01]  /*ac30*/  IMAD.WIDE.U32 R2, R8, UR4, R2 ;  /* 0x0000000408027c25 */ /* 0x000fe2000f8e0002 */
[----:B------:R-:W-:-:S03]  /*ac40*/  ULDC.64 UR4, c[0x0][0x418] ;  /* 0x0001060000047ab9 */ /* 0x000fc60000000a00 */
[----:B------:R-:W-:Y:S01]  /*ac50*/  IMAD.IADD R3, R4, 0x1, R3 ;  /* 0x0000000104037824 */ /* 0x000fe200078e0203 */
[----:B------:R-:W-:-:S04]  /*ac60*/  LEA R4, P0, R2, UR4, 0x2 ;  /* 0x0000000402047c11 */ /* 0x000fc8000f8010ff */
[----:B------:R-:W-:-:S05]  /*ac70*/  LEA.HI.X R5, R2, UR5, R3, 0x2, P0 ;  /* 0x0000000502057c11 */ /* 0x000fca00080f1403 */
[----:B------:R1:W5:Y:S04]  /*ac80*/  LDG.E R16, desc[UR46][R4.64] ;  /* 0x0000002e04107981 */ /* 0x000368000c1e1900 */
.L_x_242:
        /* <DEDUP_REMOVED lines=8> */
.L_x_349:
[----:B------:R-:W-:Y:S05]  /*ad10*/  BSYNC B1 ;  /* 0x0000000000017941 */ /* 0x000fea0003800000 */
.L_x_243:
        /* <DEDUP_REMOVED lines=9> */
.L_x_246:
[----:B------:R-:W-:Y:S05]  /*adb0*/  BSYNC B1 ;  /* 0x0000000000017941 */ /* 0x000fea0003800000 */
.L_x_245:
        /* <DEDUP_REMOVED lines=12> */
.L_x_247:
        /* <DEDUP_REMOVED lines=13> */
.L_x_350:
[----:B------:R-:W-:Y:S05]  /*af50*/  BSYNC B1 ;  /* 0x0000000000017941 */ /* 0x000fea0003800000 */
.L_x_248:
        /* <DEDUP_REMOVED lines=11> */
.L_x_251:
[----:B------:R-:W-:Y:S05]  /*b010*/  BSYNC B1 ;  /* 0x0000000000017941 */ /* 0x000fea0003800000 */
.L_x_250:
        /* <DEDUP_REMOVED lines=9> */
.L_x_252:
        /* <DEDUP_REMOVED lines=15> */
.L_x_253:
        /* <DEDUP_REMOVED lines=15> */
.L_x_254:
        /* <DEDUP_REMOVED lines=15> */
.L_x_255:
        /* <DEDUP_REMOVED lines=10> */
.L_x_241:
[----:B------:R-:W-:Y:S05]  /*b420*/  BSYNC B0 ;  /* 0x0000000000007941 */ /* 0x000fea0003800000 */
.L_x_240:
[----:B------:R-:W2:Y:S04]  /*b430*/  LDL.LU R5, [R1+0x8] ;  /* 0x0000080001057983 */ /* 0x000ea80000300800 */
[----:B------:R-:W3:Y:S01]  /*b440*/  LDL.LU R4, [R1+0x20] ;  /* 0x0000200001047983 */ /* 0x000ee20000300800 */
[----:B------:R-:W-:-:S05]  /*b450*/  VIADD R19, R19, 0x1 ;  /* 0x0000000113137836 */ /* 0x000fca0000000000 */
[----:B------:R-:W-:-:S04]  /*b460*/  ISETP.NE.AND P0, PT, R19, 0x2, PT ;  /* 0x000000021300780c */ /* 0x000fc80003f05270 */
[----:B------:R-:W-:Y:S02]  /*b470*/  SEL R0, RZ, 0x1, P0 ;  /* 0x00000001ff007807 */ /* 0x000fe40000000000 */
[----:B------:R-:W-:Y:S02]  /*b480*/  SEL R19, R19, RZ, P0 ;  /* 0x000000ff13137207 */ /* 0x000fe40000000000 */
[----:B--2---:R-:W-:Y:S01]  /*b490*/  LOP3.LUT R5, R5, R0, RZ, 0x3c, !PT ;  /* 0x0000000005057212 */ /* 0x004fe200078e3cff */
[----:B---3--:R-:W-:-:S04]  /*b4a0*/  VIADD R0, R4, 0xfffffffd ;  /* 0xfffffffd04007836 */ /* 0x008fc80000000000 */
[----:B------:R1:W-:Y:S03]  /*b4b0*/  STL [R1+0x8], R5 ;  /* 0x0000080501007387 */ /* 0x0003e60000100800 */
.L_x_239:
[----:B------:R-:W2:Y:S01]  /*b4c0*/  LDL.LU R2, [R1+0x1c] ;  /* 0x00001c0001027983 */ /* 0x000ea20000300800 */
[----:B------:R-:W-:Y:S01]  /*b4d0*/  IMAD.MOV R6, RZ, RZ, -R6 ;  /* 0x000000ffff067224 */ /* 0x000fe200078e0a06 */
[----:B------:R-:W-:Y:S04]  /*b4e0*/  BSSY B0, `(.L_x_238) ;  /* 0x000013b000007945 */ /* 0x000fe80003800000 */
[----:B--2---:R-:W-:-:S13]  /*b4f0*/  ISETP.NE.AND P0, PT, R2, R6, PT ;  /* 0x000000060200720c */ /* 0x004fda0003f05270 */
[----:B------:R-:W-:Y:S05]  /*b500*/  @!P0 BRA `(.L_x_256) ;  /* 0x0000001000e08947 */ /* 0x000fea0003800000 */
.L_x_289:
[----:B------:R-:W-:Y:S01]  /*b510*/  LOP3.LUT P0, RZ, R18, 0x2, RZ, 0xc0, !PT ;  /* 0x0000000212ff7812 */ /* 0x000fe2000780c0ff */
[----:B------:R-:W-:-:S12]  /*b520*/  BSSY B1, `(.L_x_257) ;  /* 0x0000093000017945 */ /* 0x000fd80003800000 */
[----:B--2---:R-:W-:Y:S05]  /*b530*/  @!P0 BRA `(.L_x_258) ;  /* 0x0000000800448947 */ /* 0x004fea0003800000 */
[----:B------:R-:W-:Y:S01]  /*b540*/  LOP3.LUT P0, RZ, R18, 0x1, RZ, 0xc0, !PT ;  /* 0x0000000112ff7812 */ /* 0x000fe2000780c0ff */
[----:B------:R-:W-:-:S12]  /*b550*/  IMAD.MOV.U32 R6, RZ, RZ, R0 ;  /* 0x000000ffff067224 */ /* 0x000fd800078e0000 */
[----:B------:R-:W-:Y:S05]  /*b560*/  @!P0 BRA `(.L_x_259) ;  /* 0x0000000000508947 */ /* 0x000fea0003800000 */
[----:B0-----:R-:W2:Y:S01]  /*b570*/  LDL R7, [R1+0xc] ;  /* 0x00000c0001077983 */ /* 0x001ea20000100800 */
[----:B------:R-:W0:Y:S01]  /*b580*/  LDC R6, c[0x0][0x43c] ;  /* 0x00010f00ff067b82 */ /* 0x000e220000000800 */
[----:B------:R-:W-:Y:S02]  /*b590*/  ULDC.64 UR4, c[0x0][0x428] ;  /* 0x00010a0000047ab9 */ /* 0x000fe40000000a00 */
[----:B-1----:R-:W3:Y:S01]  /*b5a0*/  LDL R5, [R1] ;  /* 0x0000000001057983 */ /* 0x002ee20000100800 */
[----:B0-----:R-:W-:-:S13]  /*b5b0*/  ISETP.NE.AND P0, PT, R6, 0x1, PT ;  /* 0x000000010600780c */ /* 0x001fda0003f05270 */
[----:B------:R-:W0:Y:S02]  /*b5c0*/  @P0 LDC.64 R2, c[0x0][0x440] ;  /* 0x00011000ff020b82 */ /* 0x000e240000000a00 */
[----:B0-----:R-:W-:-:S04]  /*b5d0*/  @P0 IMAD.HI.U32 R4, R0, R2, RZ ;  /* 0x0000000200040227 */ /* 0x001fc800078e00ff */
        /* <DEDUP_REMOVED lines=13> */
.L_x_259:
[----:B------:R-:W3:Y:S01]  /*b6b0*/  LDL R2, [R1+0x8] ;  /* 0x0000080001027983 */ /* 0x000ee20000100800 */
        /* <DEDUP_REMOVED lines=8> */
.L_x_351:
[----:B------:R-:W-:Y:S05]  /*b740*/  BSYNC B2 ;  /* 0x0000000000027941 */ /* 0x000fea0003800000 */
.L_x_260:
        /* <DEDUP_REMOVED lines=9> */
.L_x_263:
[----:B------:R-:W-:Y:S05]  /*b7e0*/  BSYNC B2 ;  /* 0x0000000000027941 */ /* 0x000fea0003800000 */
.L_x_262:
        /* <DEDUP_REMOVED lines=8> */
[----:B-1----:R-:W-:Y:S01]  /*b870*/  VIADD R5, R4, 0x32430 ;  /* 0x0003243004057836 */ /* 0x002fe20000000000 */
[----:B------:R-:W-:Y:S01]  /*b880*/  UMOV UR6, 0x0 ;  /* 0x0000000000067882 */ /* 0x000fe20000000000 */
[----:B------:R-:W-:Y:S01]  /*b890*/  VIADD R3, R3, 0x1c400 ;  /* 0x0001c40003037836 */ /* 0x000fe20000000000 */
[----:B------:R-:W-:-:S09]  /*b8a0*/  UMOV UR7, 0x14f00000 ;  /* 0x14f0000000077882 */ /* 0x000fd20000000000 */
.L_x_264:
        /* <DEDUP_REMOVED lines=13> */
.L_x_352:
[----:B------:R-:W-:Y:S05]  /*b980*/  BSYNC B2 ;  /* 0x0000000000027941 */ /* 0x000fea0003800000 */
.L_x_265:
        /* <DEDUP_REMOVED lines=11> */
.L_x_268:
[----:B------:R-:W-:Y:S05]  /*ba40*/  BSYNC B2 ;  /* 0x0000000000027941 */ /* 0x000fea0003800000 */
.L_x_267:
        /* <DEDUP_REMOVED lines=9> */
.L_x_269:
        /* <DEDUP_REMOVED lines=15> */
.L_x_270:
        /* <DEDUP_REMOVED lines=15> */
.L_x_271:
        /* <DEDUP_REMOVED lines=15> */
.L_x_272:
        /* <DEDUP_REMOVED lines=10> */
.L_x_258:
[----:B------:R-:W-:Y:S05]  /*be50*/  BSYNC B1 ;  /* 0x0000000000017941 */ /* 0x000fea0003800000 */
.L_x_257:
[----:B------:R-:W2:Y:S01]  /*be60*/  LDL.LU R2, [R1+0x8] ;  /* 0x0000080001027983 */ /* 0x000ea20000300800 */
[----:B------:R-:W-:Y:S01]  /*be70*/  LOP3.LUT P2, RZ, R18, 0x2, RZ, 0xc0, !PT ;  /* 0x0000000212ff7812 */ /* 0x000fe2000784c0ff */
[----:B0-----:R-:W-:Y:S01]  /*be80*/  VIADD R7, R19, 0x1 ;  /* 0x0000000113077836 */ /* 0x001fe20000000000 */
[----:B------:R-:W-:Y:S04]  /*be90*/  BSSY B1, `(.L_x_273) ;  /* 0x0000096000017945 */ /* 0x000fe80003800000 */
[----:B------:R-:W-:-:S04]  /*bea0*/  ISETP.NE.AND P0, PT, R7, 0x2, PT ;  /* 0x000000020700780c */ /* 0x000fc80003f05270 */
[----:B------:R-:W-:Y:S02]  /*beb0*/  SEL R6, RZ, 0x1, P0 ;  /* 0x00000001ff067807 */ /* 0x000fe40000000000 */
[----:B------:R-:W-:Y:S02]  /*bec0*/  SEL R7, R7, RZ, P0 ;  /* 0x000000ff07077207 */ /* 0x000fe40000000000 */
[----:B--2---:R-:W-:Y:S01]  /*bed0*/  LOP3.LUT R6, R2, R6, RZ, 0x3c, !PT ;  /* 0x0000000602067212 */ /* 0x004fe200078e3cff */
[----:B------:R-:W-:Y:S06]  /*bee0*/  @!P2 BRA `(.L_x_274) ;  /* 0x000000080040a947 */ /* 0x000fec0003800000 */
[----:B------:R-:W-:Y:S01]  /*bef0*/  LOP3.LUT P2, RZ, R18, 0x1, RZ, 0xc0, !PT ;  /* 0x0000000112ff7812 */ /* 0x000fe2000784c0ff */
[----:B------:R-:W-:-:S12]  /*bf00*/  VIADD R8, R0, 0xffffffff ;  /* 0xffffffff00087836 */ /* 0x000fd80000000000 */
[----:B------:R-:W-:Y:S05]  /*bf10*/  @!P2 BRA `(.L_x_275) ;  /* 0x000000000050a947 */ /* 0x000fea0003800000 */
[----:B------:R-:W2:Y:S01]  /*bf20*/  LDL R10, [R1+0xc] ;  /* 0x00000c00010a7983 */ /* 0x000ea20000100800 */
[----:B------:R-:W0:Y:S01]  /*bf30*/  LDC R4, c[0x0][0x43c] ;  /* 0x00010f00ff047b82 */ /* 0x000e220000000800 */
[----:B------:R-:W-:Y:S02]  /*bf40*/  ULDC.64 UR4, c[0x0][0x428] ;  /* 0x00010a0000047ab9 */ /* 0x000fe40000000a00 */
[----:B------:R-:W3:Y:S01]  /*bf50*/  LDL R9, [R1] ;  /* 0x0000000001097983 */ /* 0x000ee20000100800 */
[----:B0-----:R-:W-:-:S13]  /*bf60*/  ISETP.NE.AND P0, PT, R4, 0x1, PT ;  /* 0x000000010400780c */ /* 0x001fda0003f05270 */
        /* <DEDUP_REMOVED lines=15> */
.L_x_275:
        /* <DEDUP_REMOVED lines=8> */
.L_x_353:
[----:B------:R-:W-:Y:S05]  /*c0e0*/  BSYNC B2 ;  /* 0x0000000000027941 */ /* 0x000fea0003800000 */
.L_x_276:
        /* <DEDUP_REMOVED lines=9> */
.L_x_279:
[----:B------:R-:W-:Y:S05]  /*c180*/  BSYNC B2 ;  /* 0x0000000000027941 */ /* 0x000fea0003800000 */
.L_x_278:
[----:B------:R-:W-:Y:S01]  /*c190*/  IMAD.MOV.U32 R10, RZ, RZ, RZ ;  /* 0x000000ffff0a7224 */ /* 0x000fe200078e00ff */
[----:B------:R-:W-:Y:S01]  /*c1a0*/  UIADD3 UR4, UP0, UR40, 0x370, URZ ;  /* 0x0000037028047890 */ /* 0x000fe2000ff1e03f */
[----:B------:R-:W-:Y:S01]  /*c1b0*/  IMAD.U32 R9, RZ, RZ, UR37 ;  /* 0x00000025ff097e24 */ /* 0x000fe2000f8e00ff */
        /* <DEDUP_REMOVED lines=9> */
.L_x_280:
        /* <DEDUP_REMOVED lines=13> */
.L_x_354:
[----:B------:R-:W-:Y:S05]  /*c320*/  BSYNC B2 ;  /* 0x0000000000027941 */ /* 0x000fea0003800000 */
.L_x_281:
        /* <DEDUP_REMOVED lines=11> */
.L_x_284:
[----:B------:R-:W-:Y:S05]  /*c3e0*/  BSYNC B2 ;  /* 0x0000000000027941 */ /* 0x000fea0003800000 */
.L_x_283:
        /* <DEDUP_REMOVED lines=9> */
.L_x_285:
        /* <DEDUP_REMOVED lines=15> */
.L_x_286:
        /* <DEDUP_REMOVED lines=15> */
.L_x_287:
        /* <DEDUP_REMOVED lines=15> */
.L_x_288:
        /* <DEDUP_REMOVED lines=10> */
.L_x_274:
[----:B------:R-:W-:Y:S05]  /*c7f0*/  BSYNC B1 ;  /* 0x0000000000017941 */ /* 0x000fea0003800000 */
.L_x_273:
[----:B------:R-:W-:Y:S01]  /*c800*/  VIADD R7, R7, 0x1 ;  /* 0x0000000107077836 */ /* 0x000fe20000000000 */
[C---:B------:R-:W-:Y:S01]  /*c810*/  ISETP.GT.AND P1, PT, R0.reuse, 0x1, PT ;  /* 0x000000010000780c */ /* 0x040fe20003f24270 */
[----:B------:R-:W-:-:S03]  /*c820*/  VIADD R0, R0, 0xfffffffe ;  /* 0xfffffffe00007836 */ /* 0x000fc60000000000 */
[----:B------:R-:W-:-:S04]  /*c830*/  ISETP.NE.AND P0, PT, R7, 0x2, PT ;  /* 0x000000020700780c */ /* 0x000fc80003f05270 */
[----:B------:R-:W-:Y:S02]  /*c840*/  SEL R2, RZ, 0x1, P0 ;  /* 0x00000001ff027807 */ /* 0x000fe40000000000 */
[----:B------:R-:W-:Y:S02]  /*c850*/  SEL R19, R7, RZ, P0 ;  /* 0x000000ff07137207 */ /* 0x000fe40000000000 */
[----:B------:R-:W-:-:S05]  /*c860*/  LOP3.LUT R2, R6, R2, RZ, 0x3c, !PT ;  /* 0x0000000206027212 */ /* 0x000fca00078e3cff */
[----:B------:R2:W-:Y:S01]  /*c870*/  STL [R1+0x8], R2 ;  /* 0x0000080201007387 */ /* 0x0005e20000100800 */
[----:B------:R-:W-:Y:S05]  /*c880*/  @P1 BRA `(.L_x_289) ;  /* 0xffffffec00201947 */ /* 0x000fea000383ffff */
.L_x_256:
[----:B------:R-:W-:Y:S05]  /*c890*/  BSYNC B0 ;  /* 0x0000000000007941 */ /* 0x000fea0003800000 */
.L_x_238:
        /* <DEDUP_REMOVED lines=10> */
.L_x_210:
[----:B0-----:R-:W0:Y:S01]  /*c940*/  S2R R3, SR_CgaCtaId ;  /* 0x0000000000037919 */ /* 0x001e220000008800 */
[----:B------:R-:W-:Y:S01]  /*c950*/  MOV R0, 0x400 ;  /* 0x0000040000007802 */ /* 0x000fe20000000f00 */
[----:B------:R-:W-:Y:S03]  /*c960*/  BSSY B0, `(.L_x_291) ;  /* 0x0000005000007945 */ /* 0x000fe60003800000 */
[----:B0-----:R-:W-:Y:S02]  /*c970*/  LEA R0, R3, R0, 0x18 ;  /* 0x0000000003007211 */ /* 0x001fe400078ec0ff */
[----:B------:R-:W-:-:S04]  /*c980*/  SHF.L.U32 R3, R2, 0x1f, RZ ;  /* 0x0000001f02037819 */ /* 0x000fc800000006ff */
[----:B------:R-:W0:Y:S02]  /*c990*/  SYNCS.PHASECHK.TRANS64.TRYWAIT P0, [R0+URZ+0x32420], R3 ;  /* 0x03242003000075a7 */ /* 0x000e24000800017f */
[----:B0-----:R-:W-:Y:S05]  /*c9a0*/  @!P0 BRA `(.L_x_292) ;  /* 0x0000002000988947 */ /* 0x001fea0003800000 */
.L_x_355:
[----:B------:R-:W-:Y:S05]  /*c9b0*/  BSYNC B0 ;  /* 0x0000000000007941 */ /* 0x000fea0003800000 */
.L_x_291:
[----:B------:R-:W-:-:S03]  /*c9c0*/  UMOV UR4, 0xffffffff ;  /* 0xffffffff00047882 */ /* 0x000fc60000000000 */
[----:B------:R-:W-:Y:S05]  /*c9d0*/  BRA.DIV UR4, `(.L_x_293) ;  /* 0x0000002204a07947 */ /* 0x000fea000b800000 */
[----:B------:R-:W2:Y:S02]  /*c9e0*/  S2R R2, SR_TID.X ;  /* 0x0000000000027919 */ /* 0x000ea40000002100 */
[----:B--2---:R-:W-:-:S04]  /*c9f0*/  SHF.R.U32.HI R2, RZ, 0x5, R2 ;  /* 0x00000005ff027819 */ /* 0x004fc80000011602 */
[----:B------:R-:W-:-:S05]  /*ca00*/  LOP3.LUT R2, R2, 0x3, RZ, 0xc0, !PT ;  /* 0x0000000302027812 */ /* 0x000fca00078ec0ff */
[----:B------:R2:W3:Y:S02]  /*ca10*/  SHFL.IDX PT, R14, R2, RZ, 0x1f ;  /* 0x00001fff020e7589 */ /* 0x0004e400000e0000 */
.L_x_358:
[----:B---3--:R-:W-:Y:S01]  /*ca20*/  ISETP.NE.AND P0, PT, R14, RZ, PT ;  /* 0x000000ff0e00720c */ /* 0x008fe20003f05270 */
[----:B------:R-:W-:-:S12]  /*ca30*/  BSSY B0, `(.L_x_294) ;  /* 0x0000025000007945 */ /* 0x000fd80003800000 */
[----:B------:R-:W-:Y:S05]  /*ca40*/  @P0 BRA `(.L_x_295) ;  /* 0x00000000008c0947 */ /* 0x000fea0003800000 */
[----:B------:R-:W-:-:S03]  /*ca50*/  UMOV UR4, 0xffffffff ;  /* 0xffffffff00047882 */ /* 0x000fc60000000000 */
[----:B------:R-:W-:Y:S05]  /*ca60*/  BRA.DIV UR4, `(.L_x_296) ;  /* 0x0000002204b07947 */ /* 0x000fea000b800000 */
[----:B------:R-:W-:-:S13]  /*ca70*/  ELECT P6, URZ, PT ;  /* 0x00000000003f782f */ /* 0x000fda00038c0000 */
.L_x_361:
[----:B------:R-:W-:Y:S05]  /*ca80*/  @!P6 BRA `(.L_x_295) ;  /* 0x00000000007ce947 */ /* 0x000fea0003800000 */
[----:B------:R-:W-:-:S06]  /*ca90*/  ULOP3.LUT UR4, UR36, 0x2, URZ, 0xfc, !UPT ;  /* 0x0000000224047892 */ /* 0x000fcc000f8efc3f */
[----:B--2---:R-:W-:-:S05]  /*caa0*/  IMAD.U32 R2, RZ, RZ, UR4 ;  /* 0x00000004ff027e24 */ /* 0x004fca000f8e00ff */
[----:B------:R-:W-:-:S13]  /*cab0*/  ISETP.NE.AND P2, PT, R2, 0x3, PT ;  /* 0x000000030200780c */ /* 0x000fda0003f45270 */
[----:B------:R-:W-:Y:S05]  /*cac0*/  @!P2 BRA `(.L_x_297) ;  /* 0x000000000004a947 */ /* 0x000fea0003800000 */
[----:B------:R-:W-:Y:S01]  /*cad0*/  BPT.TRAP 0x1 ;  /* 0x000000040000795c */ /* 0x000fe20000300000 */
.L_x_297:
[----:B------:R-:W1:Y:S01]  /*cae0*/  LDL.LU R7, [R1+0x8] ;  /* 0x0000080001077983 */ /* 0x000e620000300800 */
[----:B------:R-:W-:Y:S02]  /*caf0*/  VIADD R2, R0, 0x32440 ;  /* 0x0003244000027836 */ /* 0x000fe40000000000 */
[C---:B0-----:R-:W-:Y:S02]  /*cb00*/  VIADD R3, R19.reuse, 0x1 ;  /* 0x0000000113037836 */ /* 0x041fe40000000000 */
[----:B------:R-:W-:-:S03]  /*cb10*/  IMAD R6, R19, 0x8, R2 ;  /* 0x0000000813067824 */ /* 0x000fc600078e0202 */
[----:B------:R-:W-:-:S04]  /*cb20*/  ISETP.NE.AND P1, PT, R3, 0x2, PT ;  /* 0x000000020300780c */ /* 0x000fc80003f25270 */
[----:B------:R-:W-:Y:S02]  /*cb30*/  SEL R4, RZ, 0x1, P1 ;  /* 0x00000001ff047807 */ /* 0x000fe40000800000 */
[----:B------:R-:W-:Y:S02]  /*cb40*/  SEL R3, R3, RZ, P1 ;  /* 0x000000ff03037207 */ /* 0x000fe40000800000 */
[C---:B-1----:R-:W-:Y:S02]  /*cb50*/  SHF.L.U32 R5, R7.reuse, 0x1f, RZ ;  /* 0x0000001f07057819 */ /* 0x042fe400000006ff */
[----:B------:R-:W-:Y:S01]  /*cb60*/  LOP3.LUT R4, R7, R4, RZ, 0x3c, !PT ;  /* 0x0000000407047212 */ /* 0x000fe200078e3cff */
[----:B------:R-:W-:Y:S01]  /*cb70*/  IMAD R7, R3, 0x8, R2 ;  /* 0x0000000803077824 */ /* 0x000fe200078e0202 */
[----:B------:R-:W0:Y:S02]  /*cb80*/  SYNCS.PHASECHK.TRANS64.TRYWAIT P0, [R6+URZ], R5 ;  /* 0x00000005060075a7 */ /* 0x000e24000800017f */
[----:B------:R-:W-:Y:S01]  /*cb90*/  SHF.L.U32 R2, R4, 0x1f, RZ ;  /* 0x0000001f04027819 */ /* 0x000fe200000006ff */
[----:B0-----:R-:W-:Y:S06]  /*cba0*/  @!P0 BRA `(.L_x_298) ;  /* 0x0000002000808947 */ /* 0x001fec0003800000 */
.L_x_362:
[----:B------:R-:W1:Y:S02]  /*cbb0*/  SYNCS.PHASECHK.TRANS64.TRYWAIT P0, [R7+URZ], R2 ;  /* 0x00000002070075a7 */ /* 0x000e64000800017f */
[----:B-1----:R-:W-:Y:S05]  /*cbc0*/  @!P0 BRA `(.L_x_299) ;  /* 0x00000020008c8947 */ /* 0x002fea0003800000 */
.L_x_363:
[----:B------:R-:W-:Y:S05]  /*cbd0*/  @!P2 BRA `(.L_x_300) ;  /* 0x000000000004a947 */ /* 0x000fea0003800000 */
[----:B------:R-:W-:Y:S01]  /*cbe0*/  BPT.TRAP 0x1 ;  /* 0x000000040000795c */ /* 0x000fe20000300000 */
.L_x_300:
[----:B------:R-:W-:-:S04]  /*cbf0*/  VIADD R0, R0, 0x32460 ;  /* 0x0003246000007836 */ /* 0x000fc80000000000 */
[----:B------:R-:W-:-:S04]  /*cc00*/  IMAD R4, R19, 0x8, R0 ;  /* 0x0000000813047824 */ /* 0x000fc800078e0200 */
[----:B------:R-:W2:Y:S02]  /*cc10*/  SYNCS.PHASECHK.TRANS64.TRYWAIT P0, [R4+URZ], R5 ;  /* 0x00000005040075a7 */ /* 0x000ea4000800017f */
[----:B--2---:R-:W-:Y:S05]  /*cc20*/  @!P0 BRA `(.L_x_301) ;  /* 0x0000002000888947 */ /* 0x004fea0003800000 */
.L_x_364:
[----:B------:R-:W-:-:S07]  /*cc30*/  IMAD R3, R3, 0x8, R0 ;  /* 0x0000000803037824 */ /* 0x000fce00078e0200 */
.L_x_302:
[----:B---3--:R3:W4:Y:S02]  /*cc40*/  SYNCS.PHASECHK.TRANS64.TRYWAIT P0, [R3+URZ], R2 ;  /* 0x00000002030075a7 */ /* 0x008724000800017f */
[----:B----4-:R-:W-:Y:S05]  /*cc50*/  @!P0 NANOSLEEP.SYNCS 0x989680 ;  /* 0x009896800000895d */ /* 0x010fea0003900000 */
[----:B------:R-:W4:Y:S02]  /*cc60*/  @!P0 SYNCS.PHASECHK.TRANS64 P0, [R3+URZ], R2 ;  /* 0x00000002030085a7 */ /* 0x000f24000800007f */
[----:B----4-:R-:W-:Y:S05]  /*cc70*/  @!P0 BRA `(.L_x_302) ;  /* 0xfffffffc00f08947 */ /* 0x010fea000383ffff */
.L_x_295:
[----:B------:R-:W-:Y:S05]  /*cc80*/  BSYNC B0 ;  /* 0x0000000000007941 */ /* 0x000fea0003800000 */
.L_x_294:
[----:B------:R-:W-:Y:S05]  /*cc90*/  EXIT ;  /* 0x000000000000794d */ /* 0x000fea0003800000 */
.L_x_181:
[----:B0-----:R-:W-:-:S04]  /*cca0*/  IMAD.U32 R3, RZ, RZ, UR50 ;  /* 0x00000032ff037e24 */ /* 0x001fc8000f8e00ff */
[----:B------:R0:W1:Y:S03]  /*ccb0*/  SYNCS.PHASECHK.TRANS64.TRYWAIT P0, [R3+URZ+0x32400], R0 ;  /* 0x03240000030075a7 */ /* 0x000066000800017f */
[----:B-1----:R-:W-:Y:S05]  /*ccc0*/  @!P0 NANOSLEEP.SYNCS 0x989680 ;  /* 0x009896800000895d */ /* 0x002fea0003900000 */
[----:B------:R-:W1:Y:S02]  /*ccd0*/  @!P0 SYNCS.PHASECHK.TRANS64 P0, [R3+URZ+0x32400], R0 ;  /* 0x03240000030085a7 */ /* 0x000e64000800007f */
[----:B-1----:R-:W-:Y:S05]  /*cce0*/  @!P0 BRA `(.L_x_181) ;  /* 0xfffffffc00ec8947 */ /* 0x002fea000383ffff */
[----:B------:R-:W-:Y:S05]  /*ccf0*/  BRA `(.L_x_303) ;  /* 0xffffff4400347947 */ /* 0x000fea000383ffff */
.L_x_185:
[----:B-1----:R-:W-:-:S04]  /*cd00*/  IMAD.U32 R4, RZ, RZ, UR26 ;  /* 0x0000001aff047e24 */ /* 0x002fc8000f8e00ff */
[----:B------:R1:W2:Y:S03]  /*cd10*/  SYNCS.PHASECHK.TRANS64.TRYWAIT P1, [R4+URZ+0x32430], R3 ;  /* 0x03243003040075a7 */ /* 0x0002a6000802017f */
[----:B--2---:R-:W-:Y:S05]  /*cd20*/  @!P1 NANOSLEEP.SYNCS 0x989680 ;  /* 0x009896800000995d */ /* 0x004fea0003900000 */
[----:B------:R-:W2:Y:S02]  /*cd30*/  @!P1 SYNCS.PHASECHK.TRANS64 P1, [R4+URZ+0x32430], R3 ;  /* 0x03243003040095a7 */ /* 0x000ea4000802007f */
[----:B--2---:R-:W-:Y:S05]  /*cd40*/  @!P1 BRA `(.L_x_185) ;  /* 0xfffffffc00ec9947 */ /* 0x004fea000383ffff */
[----:B------:R-:W-:Y:S05]  /*cd50*/  BRA `(.L_x_184) ;  /* 0xffffff4400587947 */ /* 0x000fea000383ffff */
.L_x_186:
[----:B--2---:R-:W-:-:S04]  /*cd60*/  IMAD.U32 R5, RZ, RZ, UR50 ;  /* 0x00000032ff057e24 */ /* 0x004fc8000f8e00ff */
[----:B------:R2:W3:Y:S03]  /*cd70*/  SYNCS.PHASECHK.TRANS64.TRYWAIT P1, [R5+URZ+0x32410], R0 ;  /* 0x03241000050075a7 */ /* 0x0004e6000802017f */
[----:B---3--:R-:W-:Y:S05]  /*cd80*/  @!P1 NANOSLEEP.SYNCS 0x989680 ;  /* 0x009896800000995d */ /* 0x008fea0003900000 */
[----:B------:R-:W3:Y:S02]  /*cd90*/  @!P1 SYNCS.PHASECHK.TRANS64 P1, [R5+URZ+0x32410], R0 ;  /* 0x03241000050095a7 */ /* 0x000ee4000802007f */
[----:B---3--:R-:W-:Y:S05]  /*cda0*/  @!P1 BRA `(.L_x_186) ;  /* 0xfffffffc00ec9947 */ /* 0x008fea000383ffff */
[----:B------:R-:W-:Y:S05]  /*cdb0*/  BRA `(.L_x_304) ;  /* 0xffffff4400d87947 */ /* 0x000fea000383ffff */
.L_x_190:
[----:B--2---:R-:W-:-:S04]  /*cdc0*/  IMAD.U32 R0, RZ, RZ, UR26 ;  /* 0x0000001aff007e24 */ /* 0x004fc8000f8e00ff */
[----:B------:R2:W4:Y:S03]  /*cdd0*/  SYNCS.PHASECHK.TRANS64.TRYWAIT P1, [R0+URZ+0x32450], R3 ;  /* 0x03245003000075a7 */ /* 0x000526000802017f */
[----:B----4-:R-:W-:Y:S05]  /*cde0*/  @!P1 NANOSLEEP.SYNCS 0x989680 ;  /* 0x009896800000995d */ /* 0x010fea0003900000 */
[----:B------:R-:W4:Y:S02]  /*cdf0*/  @!P1 SYNCS.PHASECHK.TRANS64 P1, [R0+URZ+0x32450], R3 ;  /* 0x03245003000095a7 */ /* 0x000f24000802007f */
[----:B----4-:R-:W-:Y:S05]  /*ce00*/  @!P1 BRA `(.L_x_190) ;  /* 0xfffffffc00ec9947 */ /* 0x010fea000383ffff */
[----:B------:R-:W-:Y:S05]  /*ce10*/  BRA `(.L_x_189) ;  /* 0xffffff4400e07947 */ /* 0x000fea000383ffff */
.L_x_195:
[----:B--2---:R-:W-:-:S04]  /*ce20*/  IMAD.U32 R3, RZ, RZ, UR28 ;  /* 0x0000001cff037e24 */ /* 0x004fc8000f8e00ff */
[----:B------:R2:W3:Y:S03]  /*ce30*/  SYNCS.PHASECHK.TRANS64.TRYWAIT P3, [R3+URZ+0x32430], R0 ;  /* 0x03243000030075a7 */ /* 0x0004e6000806017f */
[----:B---3--:R-:W-:Y:S05]  /*ce40*/  @!P3 NANOSLEEP.SYNCS 0x989680 ;  /* 0x009896800000b95d */ /* 0x008fea0003900000 */
[----:B------:R-:W3:Y:S02]  /*ce50*/  @!P3 SYNCS.PHASECHK.TRANS64 P3, [R3+URZ+0x32430], R0 ;  /* 0x032430000300b5a7 */ /* 0x000ee4000806007f */
[----:B---3--:R-:W-:Y:S05]  /*ce60*/  @!P3 BRA `(.L_x_195) ;  /* 0xfffffffc00ecb947 */ /* 0x008fea000383ffff */
[----:B------:R-:W-:Y:S05]  /*ce70*/  BRA `(.L_x_194) ;  /* 0xffffff64008c7947 */ /* 0x000fea000383ffff */
.L_x_199:
[----:B--2---:R-:W-:-:S04]  /*ce80*/  IMAD.U32 R3, RZ, RZ, UR28 ;  /* 0x0000001cff037e24 */ /* 0x004fc8000f8e00ff */
[----:B------:R2:W3:Y:S03]  /*ce90*/  SYNCS.PHASECHK.TRANS64.TRYWAIT P3, [R3+URZ+0x32450], R0 ;  /* 0x03245000030075a7 */ /* 0x0004e6000806017f */
[----:B---3--:R-:W-:Y:S05]  /*cea0*/  @!P3 NANOSLEEP.SYNCS 0x989680 ;  /* 0x009896800000b95d */ /* 0x008fea0003900000 */
[----:B------:R-:W3:Y:S02]  /*ceb0*/  @!P3 SYNCS.PHASECHK.TRANS64 P3, [R3+URZ+0x32450], R0 ;  /* 0x032450000300b5a7 */ /* 0x000ee4000806007f */
[----:B---3--:R-:W-:Y:S05]  /*cec0*/  @!P3 BRA `(.L_x_199) ;  /* 0xfffffffc00ecb947 */ /* 0x008fea000383ffff */
[----:B------:R-:W-:Y:S05]  /*ced0*/  BRA `(.L_x_198) ;  /* 0xffffff6400e47947 */ /* 0x000fea000383ffff */
.L_x_214:
        /* <DEDUP_REMOVED lines=11> */
.L_x_306:
[----:B------:R-:W-:Y:S05]  /*cf90*/  BSYNC B0 ;  /* 0x0000000000007941 */ /* 0x000fea0003800000 */
.L_x_305:
[----:B------:R-:W-:Y:S05]  /*cfa0*/  BRA `(.L_x_307) ;  /* 0xffffffb800347947 */ /* 0x000fea000383ffff */
.L_x_216:
[----:B------:R-:W-:Y:S01]  /*cfb0*/  BSSY B0, `(.L_x_308) ;  /* 0x0000006000007945 */ /* 0x000fe20003800000 */
[----:B------:R-:W-:-:S07]  /*cfc0*/  IMAD.MOV.U32 R15, RZ, RZ, -0x1 ;  /* 0xffffffffff0f7424 */ /* 0x000fce00078e00ff */
[----:B012---:R-:W-:Y:S05]  /*cfd0*/  WARPSYNC.COLLECTIVE R15, `(.L_x_309) ;  /* 0x000000000f0c7348 */ /* 0x007fea0003c00000 */
[----:B------:R-:W-:Y:S02]  /*cfe0*/  ELECT P6, UR62, PT ;  /* 0x00000000003e782f */ /* 0x000fe400038c0000 */
[----:B------:R-:W-:Y:S01]  /*cff0*/  MOV R14, UR62 ;  /* 0x0000003e000e7c02 */ /* 0x000fe20008000f00 */
[----:B012---:R-:W-:Y:S10]  /*d000*/  ENDCOLLECTIVE ;  /* 0x000000000000791b */ /* 0x007ff40003800000 */
.L_x_309:
[----:B------:R-:W-:Y:S05]  /*d010*/  BSYNC B0 ;  /* 0x0000000000007941 */ /* 0x000fea0003800000 */
.L_x_308:
[----:B------:R-:W-:Y:S05]  /*d020*/  BRA `(.L_x_310) ;  /* 0xffffffb800347947 */ /* 0x000fea000383ffff */
.L_x_218:
[----:B--2---:R2:W4:Y:S02]  /*d030*/  SYNCS.PHASECHK.TRANS64.TRYWAIT P0, [R0+URZ+0x32440], R2 ;  /* 0x03244002000075a7 */ /* 0x004524000800017f */
[----:B----4-:R-:W-:Y:S05]  /*d040*/  @!P0 NANOSLEEP.SYNCS 0x989680 ;  /* 0x009896800000895d */ /* 0x010fea0003900000 */
[----:B------:R-:W4:Y:S02]  /*d050*/  @!P0 SYNCS.PHASECHK.TRANS64 P0, [R0+URZ+0x32440], R2 ;  /* 0x03244002000085a7 */ /* 0x000f24000800007f */
[----:B----4-:R-:W-:Y:S05]  /*d060*/  @!P0 BRA `(.L_x_218) ;  /* 0xfffffffc00f08947 */ /* 0x010fea000383ffff */
[----:B------:R-:W-:Y:S05]  /*d070*/  BRA `(.L_x_311) ;  /* 0xffffffb800907947 */ /* 0x000fea000383ffff */
.L_x_221:
[----:B------:R-:W-:Y:S01]  /*d080*/  IMAD.MOV.U32 R13, RZ, RZ, R2 ;  /* 0x000000ffff0d7224 */ /* 0x000fe200078e0002 */
[----:B------:R-:W0:Y:S01]  /*d090*/  S2R R5, SR_TID.X ;  /* 0x0000000000057919 */ /* 0x000e220000002100 */
[----:B------:R-:W-:Y:S02]  /*d0a0*/  IMAD.MOV.U32 R12, RZ, RZ, RZ ;  /* 0x000000ffff0c7224 */ /* 0x000fe400078e00ff */
[----:B------:R-:W-:Y:S01]  /*d0b0*/  IMAD.MOV.U32 R11, RZ, RZ, 0x181f ;  /* 0x0000181fff0b7424 */ /* 0x000fe200078e00ff */
[----:B------:R1:W-:Y:S01]  /*d0c0*/  STL [R1+0x60], R9 ;  /* 0x0000600901007387 */ /* 0x0003e20000100800 */
[----:B------:R-:W-:-:S07]  /*d0d0*/  IMAD.MOV.U32 R15, RZ, RZ, -0x1 ;  /* 0xffffffffff0f7424 */ /* 0x000fce00078e00ff */
[----:B01---5:R-:W-:Y:S05]  /*d0e0*/  WARPSYNC.COLLECTIVE R15, `(.L_x_312) ;  /* 0x000000000f087348 */ /* 0x023fea0003c00000 */
[----:B------:R2:W3:Y:S02]  /*d0f0*/  SHFL.IDX P6, R14, R13, R12, R11 ;  /* 0x0000000c0d0e7389 */ /* 0x0004e400000c000b */
[----:B0123-5:R-:W-:Y:S01]  /*d100*/  ENDCOLLECTIVE ;  /* 0x000000000000791b */ /* 0x02ffe20003800000 */
.L_x_312:
[----:B------:R-:W-:Y:S01]  /*d110*/  IMAD.MOV.U32 R13, RZ, RZ, R0 ;  /* 0x000000ffff0d7224 */ /* 0x000fe200078e0000 */
[----:B------:R-:W-:Y:S01]  /*d120*/  LOP3.LUT R5, R5, 0x7f, RZ, 0xc0, !PT ;  /* 0x0000007f05057812 */ /* 0x000fe200078ec0ff */
[----:B------:R-:W-:-:S07]  /*d130*/  IMAD.MOV.U32 R7, RZ, RZ, R14 ;  /* 0x000000ffff077224 */ /* 0x000fce00078e000e */
[----:B------:R-:W-:Y:S05]  /*d140*/  WARPSYNC.COLLECTIVE R15, `(.L_x_313) ;  /* 0x000000000f087348 */ /* 0x000fea0003c00000 */
[----:B------:R0:W1:Y:S02]  /*d150*/  SHFL.IDX P6, R14, R13, R12, R11 ;  /* 0x0000000c0d0e7389 */ /* 0x00006400000c000b */
[----:B01----:R-:W-:Y:S01]  /*d160*/  ENDCOLLECTIVE ;  /* 0x000000000000791b */ /* 0x003fe20003800000 */
.L_x_313:
[----:B------:R-:W-:Y:S01]  /*d170*/  ULDC UR4, c[0x0][0x288] ;  /* 0x0000a20000047ab9 */ /* 0x000fe20000000800 */
[----:B------:R-:W-:Y:S01]  /*d180*/  SHF.R.U32.HI R9, RZ, 0x3, R5 ;  /* 0x00000003ff097819 */ /* 0x000fe20000011605 */
[----:B------:R-:W-:-:S04]  /*d190*/  IMAD R3, R6, UR4, RZ ;  /* 0x0000000406037c24 */ /* 0x000fc8000f8e02ff */
[----:B------:R-:W-:-:S05]  /*d1a0*/  IMAD.IADD R9, R9, 0x1, R4 ;  /* 0x0000000109097824 */ /* 0x000fca00078e0204 */
[----:B------:R-:W-:Y:S01]  /*d1b0*/  ISETP.GE.AND P1, PT, R9, R3, PT ;  /* 0x000000030900720c */ /* 0x000fe20003f26270 */
[----:B------:R0:W-:Y:S01]  /*d1c0*/  STL [R1+0x10], R9 ;  /* 0x0000100901007387 */ /* 0x0001e20000100800 */
[----:B------:R-:W-:Y:S02]  /*d1d0*/  IMAD.MOV.U32 R13, RZ, RZ, R2 ;  /* 0x000000ffff0d7224 */ /* 0x000fe400078e0002 */
[----:B------:R-:W-:Y:S02]  /*d1e0*/  IMAD.MOV.U32 R12, RZ, RZ, 0x1 ;  /* 0x00000001ff0c7424 */ /* 0x000fe400078e00ff */
[----:B------:R-:W-:-:S07]  /*d1f0*/  IMAD.MOV.U32 R5, RZ, RZ, R14 ;  /* 0x000000ffff057224 */ /* 0x000fce00078e000e */
[----:B0-----:R-:W-:Y:S05]  /*d200*/  WARPSYNC.COLLECTIVE R15, `(.L_x_314) ;  /* 0x000000000f087348 */ /* 0x001fea0003c00000 */
[----:B------:R1:W2:Y:S02]  /*d210*/  SHFL.IDX P6, R14, R13, R12, R11 ;  /* 0x0000000c0d0e7389 */ /* 0x0002a400000c000b */
[----:B012---:R-:W-:Y:S01]  /*d220*/  ENDCOLLECTIVE ;  /* 0x000000000000791b */ /* 0x007fe20003800000 */
.L_x_314:
[----:B------:R-:W-:-:S05]  /*d230*/  @!P1 LEA R5, P3, R8, R5, 0x1 ;  /* 0x0000000508059211 */ /* 0x000fca00078608ff */
[----:B------:R-:W-:Y:S02]  /*d240*/  @!P1 IMAD.X R4, RZ, RZ, R7, P3 ;  /* 0x000000ffff049224 */ /* 0x000fe400018e0607 */
[----:B------:R-:W0:Y:S03]  /*d250*/  S2R R7, SR_TID.X ;  /* 0x0000000000077919 */ /* 0x000e260000002100 */
[----:B------:R-:W-:Y:S01]  /*d260*/  @!P1 LOP3.LUT R5, R5, R4, RZ, 0x3c, !PT ;  /* 0x0000000405059212 */ /* 0x000fe200078e3cff */
[----:B------:R-:W-:-:S03]  /*d270*/  IMAD.MOV.U32 R13, RZ, RZ, R0 ;  /* 0x000000ffff0d7224 */ /* 0x000fc600078e0000 */
[----:B------:R-:W-:-:S04]  /*d280*/  @!P1 LOP3.LUT R4, R5, R4, RZ, 0x3c, !PT ;  /* 0x0000000405049212 */ /* 0x000fc800078e3cff */
[----:B------:R-:W-:Y:S01]  /*d290*/  @!P1 LOP3.LUT R5, R5, R4, RZ, 0x3c, !PT ;  /* 0x0000000405059212 */ /* 0x000fe200078e3cff */
[----:B------:R-:W-:-:S07]  /*d2a0*/  IMAD.MOV.U32 R8, RZ, RZ, R14 ;  /* 0x000000ffff087224 */ /* 0x000fce00078e000e */
[----:B0-----:R-:W-:Y:S05]  /*d2b0*/  WARPSYNC.COLLECTIVE R15, `(.L_x_315) ;  /* 0x000000000f087348 */ /* 0x001fea0003c00000 */
[----:B------:R1:W2:Y:S02]  /*d2c0*/  SHFL.IDX P6, R14, R13, R12, R11 ;  /* 0x0000000c0d0e7389 */ /* 0x0002a400000c000b */
[----:B012---:R-:W-:Y:S01]  /*d2d0*/  ENDCOLLECTIVE ;  /* 0x000000000000791b */ /* 0x007fe20003800000 */
.L_x_315:
[----:B------:R-:W-:Y:S01]  /*d2e0*/  @!PT LDS RZ, [RZ] ;  /* 0x00000000fffff984 */ /* 0x000fe20000000800 */
[----:B------:R-:W-:Y:S01]  /*d2f0*/  @!PT LDS RZ, [RZ] ;  /* 0x00000000fffff984 */ /* 0x000fe20000000800 */
[----:B------:R-:W-:Y:S01]  /*d300*/  @!PT LDS RZ, [RZ] ;  /* 0x00000000fffff984 */ /* 0x000fe20000000800 */
[----:B------:R0:W-:Y:S01]  /*d310*/  @!P1 LDGSTS.E.BYPASS.LTC128B.128 [R10+0x18400], desc[UR46][R4.64], !P0 ;  /* 0x18400000040a9fae */ /* 0x0001e2000c101d6e */
[----:B------:R-:W-:Y:S02]  /*d320*/  IMAD.MOV.U32 R13, RZ, RZ, R2 ;  /* 0x000000ffff0d7224 */ /* 0x000fe400078e0002 */
[----:B------:R-:W-:Y:S02]  /*d330*/  IMAD.MOV.U32 R12, RZ, RZ, 0x2 ;  /* 0x00000002ff0c7424 */ /* 0x000fe400078e00ff */
[----:B0-----:R-:W-:Y:S02]  /*d340*/  VIADD R5, R9, 0x10 ;  /* 0x0000001009057836 */ /* 0x001fe40000000000 */
[----:B------:R-:W-:-:S03]  /*d350*/  IMAD.SHL.U32 R7, R7, 0x8, RZ ;  /* 0x0000000807077824 */ /* 0x000fc600078e00ff */
[----:B------:R-:W-:Y:S01]  /*d360*/  ISETP.GE.AND P2, PT, R5, R3, PT ;  /* 0x000000030500720c */ /* 0x000fe20003f46270 */
[----:B------:R-:W-:Y:S01]  /*d370*/  IMAD.MOV.U32 R6, RZ, RZ, R14 ;  /* 0x000000ffff067224 */ /* 0x000fe200078e000e */
[----:B------:R-:W-:-:S11]  /*d380*/  LOP3.LUT R7, R7, 0x38, RZ, 0xc0, !PT ;  /* 0x0000003807077812 */ /* 0x000fd600078ec0ff */
[----:B------:R-:W-:Y:S05]  /*d390*/  WARPSYNC.COLLECTIVE R15, `(.L_x_316) ;  /* 0x000000000f087348 */ /* 0x000fea0003c00000 */
[----:B------:R0:W1:Y:S02]  /*d3a0*/  SHFL.IDX P6, R14, R13, R12, R11 ;  /* 0x0000000c0d0e7389 */ /* 0x00006400000c000b */
[----:B01----:R-:W-:Y:S01]  /*d3b0*/  ENDCOLLECTIVE ;  /* 0x000000000000791b */ /* 0x003fe20003800000 */
.L_x_316:
[----:B------:R0:W-:Y:S01]  /*d3c0*/  STL [R1+0x28], R5 ;  /* 0x0000280501007387 */ /* 0x0001e20000100800 */
[----:B------:R-:W-:Y:S01]  /*d3d0*/  IMAD.MOV.U32 R13, RZ, RZ, R0 ;  /* 0x000000ffff0d7224 */ /* 0x000fe200078e0000 */
[----:B0-----:R-:W-:-:S05]  /*d3e0*/  @!P2 LEA R5, P1, R7, R6, 0x1 ;  /* 0x000000060705a211 */ /* 0x001fca00078208ff */
[----:B------:R-:W-:Y:S02]  /*d3f0*/  @!P2 IMAD.X R4, RZ, RZ, R8, P1 ;  /* 0x000000ffff04a224 */ /* 0x000fe400008e0608 */
[----:B------:R-:W-:Y:S02]  /*d400*/  VIADD R8, R9, 0x20 ;  /* 0x0000002009087836 */ /* 0x000fe40000000000 */
[----:B------:R-:W-:Y:S01]  /*d410*/  IMAD.MOV.U32 R6, RZ, RZ, R14 ;  /* 0x000000ffff067224 */ /* 0x000fe200078e000e */
[----:B------:R-:W-:-:S07]  /*d420*/  @!P2 LOP3.LUT R5, R5, R4, RZ, 0x3c, !PT ;  /* 0x000000040505a212 */ /* 0x000fce00078e3cff */
[----:B------:R-:W-:Y:S05]  /*d430*/  WARPSYNC.COLLECTIVE R15, `(.L_x_317) ;  /* 0x000000000f087348 */ /* 0x000fea0003c00000 */
[----:B------:R0:W1:Y:S02]  /*d440*/  SHFL.IDX P6, R14, R13, R12, R11 ;  /* 0x0000000c0d0e7389 */ /* 0x00006400000c000b */
[----:B01----:R-:W-:Y:S01]  /*d450*/  ENDCOLLECTIVE ;  /* 0x000000000000791b */ /* 0x003fe20003800000 */
.L_x_317:
[----:B------:R-:W-:Y:S02]  /*d460*/  ISETP.GE.AND P1, PT, R8, R3, PT ;  /* 0x000000030800720c */ /* 0x000fe40003f26270 */
[C---:B------:R-:W-:Y:S01]  /*d470*/  @!P2 LOP3.LUT R4, R5.reuse, R4, RZ, 0x3c, !PT ;  /* 0x000000040504a212 */ /* 0x040fe200078e3cff */
[----:B------:R0:W-:Y:S03]  /*d480*/  STL [R1+0x2c], R8 ;  /* 0x00002c0801007387 */ /* 0x0001e60000100800 */
[----:B------:R-:W-:-:S05]  /*d490*/  @!P2 LOP3.LUT R5, R5, R4, RZ, 0x3c, !PT ;  /* 0x000000040505a212 */ /* 0x000fca00078e3cff */
[----:B------:R-:W-:Y:S01]  /*d4a0*/  @!PT LDS RZ, [RZ] ;  /* 0x00000000fffff984 */ /* 0x000fe20000000800 */
[----:B------:R-:W-:Y:S01]  /*d4b0*/  @!PT LDS RZ, [RZ] ;  /* 0x00000000fffff984 */ /* 0x000fe20000000800 */
[----:B------:R-:W-:Y:S01]  /*d4c0*/  @!PT LDS RZ, [RZ] ;  /* 0x00000000fffff984 */ /* 0x000fe20000000800 */
[----:B------:R1:W-:Y:S01]  /*d4d0*/  @!P2 LDGSTS.E.BYPASS.LTC128B.128 [R10+0x18c00], desc[UR46][R4.64], !P0 ;  /* 0x18c00000040aafae */ /* 0x0003e2000c101d6e */
[----:B------:R-:W-:Y:S02]  /*d4e0*/  IMAD.MOV.U32 R13, RZ, RZ, R2 ;  /* 0x000000ffff0d7224 */ /* 0x000fe400078e0002 */
[----:B------:R-:W-:Y:S02]  /*d4f0*/  IMAD.MOV.U32 R12, RZ, RZ, 0x3 ;  /* 0x00000003ff0c7424 */ /* 0x000fe400078e00ff */
[----:B0-----:R-:W-:-:S05]  /*d500*/  VIADD R8, R9, 0x30 ;  /* 0x0000003009087836 */ /* 0x001fca0000000000 */
[----:B------:R0:W-:Y:S01]  /*d510*/  STL [R1+0x30], R8 ;  /* 0x0000300801007387 */ /* 0x0001e20000100800 */
[----:B-1----:R-:W-:-:S07]  /*d520*/  IMAD.MOV.U32 R4, RZ, RZ, R14 ;  /* 0x000000ffff047224 */ /* 0x002fce00078e000e */
[----:B0-----:R-:W-:Y:S05]  /*d530*/  WARPSYNC.COLLECTIVE R15, `(.L_x_318) ;  /* 0x000000000f087348 */ /* 0x001fea0003c00000 */
[----:B------:R1:W2:Y:S02]  /*d540*/  SHFL.IDX P6, R14, R13, R12, R11 ;  /* 0x0000000c0d0e7389 */ /* 0x0002a400000c000b */
[----:B012---:R-:W-:Y:S01]  /*d550*/  ENDCOLLECTIVE ;  /* 0x000000000000791b */ /* 0x007fe20003800000 */
.L_x_318:
[----:B------:R-:W-:-:S05]  /*d560*/  @!P1 LEA R5, P2, R7, R4, 0x1 ;  /* 0x0000000407059211 */ /* 0x000fca00078408ff */
[----:B------:R-:W-:-:S05]  /*d570*/  @!P1 IMAD.X R4, RZ, RZ, R6, P2 ;  /* 0x000000ffff049224 */ /* 0x000fca00010e0606 */
[----:B------:R-:W-:Y:S01]  /*d580*/  @!P1 LOP3.LUT R5, R5, R4, RZ, 0x3c, !PT ;  /* 0x0000000405059212 */ /* 0x000fe200078e3cff */
[----:B------:R-:W-:-:S03]  /*d590*/  IMAD.MOV.U32 R13, RZ, RZ, R0 ;  /* 0x000000ffff0d7224 */ /* 0x000fc600078e0000 */
[----:B------:R-:W-:-:S04]  /*d5a0*/  @!P1 LOP3.LUT R4, R5, R4, RZ, 0x3c, !PT ;  /* 0x0000000405049212 */ /* 0x000fc800078e3cff */
[----:B------:R-:W-:Y:S01]  /*d5b0*/  @!P1 LOP3.LUT R5, R5, R4, RZ, 0x3c, !PT ;  /* 0x0000000405059212 */ /* 0x000fe200078e3cff */
[----:B------:R-:W-:-:S04]  /*d5c0*/  IMAD.MOV.U32 R6, RZ, RZ, R14 ;  /* 0x000000ffff067224 */ /* 0x000fc800078e000e */
[----:B------:R-:W-:Y:S01]  /*d5d0*/  @!PT LDS RZ, [RZ] ;  /* 0x00000000fffff984 */ /* 0x000fe20000000800 */
[----:B------:R-:W-:Y:S01]  /*d5e0*/  @!PT LDS RZ, [RZ] ;  /* 0x00000000fffff984 */ /* 0x000fe20000000800 */
[----:B------:R-:W-:Y:S01]  /*d5f0*/  @!PT LDS RZ, [RZ] ;  /* 0x00000000fffff984 */ /* 0x000fe20000000800 */
[----:B------:R0:W-:Y:S01]  /*d600*/  @!P1 LDGSTS.E.BYPASS.LTC128B.128 [R10+0x19400], desc[UR46][R4.64], !P0 ;  /* 0x19400000040a9fae */ /* 0x0001e2000c101d6e */
[----:B------:R-:W-:Y:S01]  /*d610*/  ISETP.GE.AND P1, PT, R8, R3, PT ;  /* 0x000000030800720c */ /* 0x000fe20003f26270 */
[----:B------:R-:W-:-:S12]  /*d620*/  VIADD R8, R9, 0x40 ;  /* 0x0000004009087836 */ /* 0x000fd80000000000 */
[----:B0-----:R-:W-:Y:S05]  /*d630*/  WARPSYNC.COLLECTIVE R15, `(.L_x_319) ;  /* 0x000000000f087348 */ /* 0x001fea0003c00000 */
[----:B------:R1:W2:Y:S02]  /*d640*/  SHFL.IDX P6, R14, R13, R12, R11 ;  /* 0x0000000c0d0e7389 */ /* 0x0002a400000c000b */
[----:B012---:R-:W-:Y:S01]  /*d650*/  ENDCOLLECTIVE ;  /* 0x000000000000791b */ /* 0x007fe20003800000 */
.L_x_319:
[----:B------:R0:W-:Y:S01]  /*d660*/  STL [R1+0x34], R8 ;  /* 0x0000340801007387 */ /* 0x0001e20000100800 */
[----:B------:R-:W-:Y:S02]  /*d670*/  IMAD.MOV.U32 R13, RZ, RZ, R2 ;  /* 0x000000ffff0d7224 */ /* 0x000fe400078e0002 */
[----:B------:R-:W-:Y:S02]  /*d680*/  IMAD.MOV.U32 R12, RZ, RZ, 0x4 ;  /* 0x00000004ff0c7424 */ /* 0x000fe400078e00ff */
[----:B------:R-:W-:-:S07]  /*d690*/  IMAD.MOV.U32 R4, RZ, RZ, R14 ;  /* 0x000000ffff047224 */ /* 0x000fce00078e000e */
[----:B0-----:R-:W-:Y:S05]  /*d6a0*/  WARPSYNC.COLLECTIVE R15, `(.L_x_320) ;  /* 0x000000000f087348 */ /* 0x001fea0003c00000 */
[----:B------:R1:W2:Y:S02]  /*d6b0*/  SHFL.IDX P6, R14, R13, R12, R11 ;  /* 0x0000000c0d0e7389 */ /* 0x0002a400000c000b */
[----:B012---:R-:W-:Y:S01]  /*d6c0*/  ENDCOLLECTIVE ;  /* 0x000000000000791b */ /* 0x007fe20003800000 */
.L_x_320:
        /* <DEDUP_REMOVED lines=10> */
.L_x_321:
[----:B------:R-:W-:Y:S01]  /*d770*/  @!PT LDS RZ, [RZ] ;  /* 0x00000000fffff984 */ /* 0x000fe20000000800 */
[----:B------:R-:W-:Y:S01]  /*d780*/  @!PT LDS RZ, [RZ] ;  /* 0x00000000fffff984 */ /* 0x000fe20000000800 */
[----:B------:R-:W-:Y:S01]  /*d790*/  @!PT LDS RZ, [RZ] ;  /* 0x00000000fffff984 */ /* 0x000fe20000000800 */
[----:B------:R0:W-:Y:S01]  /*d7a0*/  @!P1 LDGSTS.E.BYPASS.LTC128B.128 [R10+0x19c00], desc[UR46][R4.64], !P0 ;  /* 0x19c00000040a9fae */ /* 0x0001e2000c101d6e */
[----:B------:R-:W-:Y:S01]  /*d7b0*/  ISETP.GE.AND P1, PT, R8, R3, PT ;  /* 0x000000030800720c */ /* 0x000fe20003f26270 */
[----:B------:R-:W-:-:S05]  /*d7c0*/  VIADD R8, R9, 0x50 ;  /* 0x0000005009087836 */ /* 0x000fca0000000000 */
[----:B------:R1:W-:Y:S01]  /*d7d0*/  STL [R1+0x38], R8 ;  /* 0x0000380801007387 */ /* 0x0003e20000100800 */
[----:B------:R-:W-:Y:S02]  /*d7e0*/  IMAD.MOV.U32 R13, RZ, RZ, R2 ;  /* 0x000000ffff0d7224 */ /* 0x000fe400078e0002 */
[----:B------:R-:W-:Y:S02]  /*d7f0*/  IMAD.MOV.U32 R12, RZ, RZ, 0x5 ;  /* 0x00000005ff0c7424 */ /* 0x000fe400078e00ff */
[----:B0-----:R-:W-:-:S07]  /*d800*/  IMAD.MOV.U32 R4, RZ, RZ, R14 ;  /* 0x000000ffff047224 */ /* 0x001fce00078e000e */
[----:B-1----:R-:W-:Y:S05]  /*d810*/  WARPSYNC.COLLECTIVE R15, `(.L_x_322) ;  /* 0x000000000f087348 */ /* 0x002fea0003c00000 */
[----:B------:R0:W2:Y:S02]  /*d820*/  SHFL.IDX P6, R14, R13, R12, R11 ;  /* 0x0000000c0d0e7389 */ /* 0x0000a400000c000b */
[----:B012---:R-:W-:Y:S01]  /*d830*/  ENDCOLLECTIVE ;  /* 0x000000000000791b */ /* 0x007fe20003800000 */
.L_x_322:
        /* <DEDUP_REMOVED lines=10> */
.L_x_323:
[----:B------:R-:W-:Y:S01]  /*d8e0*/  @!PT LDS RZ, [RZ] ;  /* 0x00000000fffff984 */ /* 0x000fe20000000800 */
[----:B------:R-:W-:Y:S01]  /*d8f0*/  @!PT LDS RZ, [RZ] ;  /* 0x00000000fffff984 */ /* 0x000fe20000000800 */
[----:B------:R-:W-:Y:S01]  /*d900*/  @!PT LDS RZ, [RZ] ;  /* 0x00000000fffff984 */ /* 0x000fe20000000800 */
[----:B------:R0:W-:Y:S01]  /*d910*/  @!P1 LDGSTS.E.BYPASS.LTC128B.128 [R10+0x1a400], desc[UR46][R4.64], !P0 ;  /* 0x1a400000040a9fae */ /* 0x0001e2000c101d6e */
[----:B------:R-:W-:Y:S01]  /*d920*/  ISETP.GE.AND P1, PT, R8, R3, PT ;  /* 0x000000030800720c */ /* 0x000fe20003f26270 */
[----:B------:R-:W-:Y:S02]  /*d930*/  VIADD R8, R9, 0x60 ;  /* 0x0000006009087836 */ /* 0x000fe40000000000 */
[----:B------:R1:W5:Y:S01]  /*d940*/  LDL.LU R9, [R1+0x60] ;  /* 0x0000600001097983 */ /* 0x0003620000300800 */
[----:B------:R-:W-:Y:S02]  /*d950*/  IMAD.MOV.U32 R13, RZ, RZ, R2 ;  /* 0x000000ffff0d7224 */ /* 0x000fe400078e0002 */
[----:B------:R-:W-:Y:S02]  /*d960*/  IMAD.MOV.U32 R12, RZ, RZ, 0x6 ;  /* 0x00000006ff0c7424 */ /* 0x000fe400078e00ff */
[----:B01----:R-:W-:-:S07]  /*d970*/  IMAD.MOV.U32 R4, RZ, RZ, R14 ;  /* 0x000000ffff047224 */ /* 0x003fce00078e000e */
[----:B-----5:R-:W-:Y:S05]  /*d980*/  WARPSYNC.COLLECTIVE R15, `(.L_x_324) ;  /* 0x000000000f087348 */ /* 0x020fea0003c00000 */
[----:B------:R0:W1:Y:S02]  /*d990*/  SHFL.IDX P6, R14, R13, R12, R11 ;  /* 0x0000000c0d0e7389 */ /* 0x00006400000c000b */
[----:B01---5:R-:W-:Y:S01]  /*d9a0*/  ENDCOLLECTIVE ;  /* 0x000000000000791b */ /* 0x023fe20003800000 */
.L_x_324:
        /* <DEDUP_REMOVED lines=10> */
.L_x_325:
[----:B------:R-:W-:Y:S01]  /*da50*/  @!PT LDS RZ, [RZ] ;  /* 0x00000000fffff984 */ /* 0x000fe20000000800 */
[----:B------:R-:W-:Y:S01]  /*da60*/  @!PT LDS RZ, [RZ] ;  /* 0x00000000fffff984 */ /* 0x000fe20000000800 */
[----:B------:R-:W-:Y:S01]  /*da70*/  @!PT LDS RZ, [RZ] ;  /* 0x00000000fffff984 */ /* 0x000fe20000000800 */
[----:B------:R0:W-:Y:S01]  /*da80*/  @!P1 LDGSTS.E.BYPASS.LTC128B.128 [R10+0x1ac00], desc[UR46][R4.64], !P0 ;  /* 0x1ac00000040a9fae */ /* 0x0001e2000c101d6e */
[----:B------:R-:W-:Y:S01]  /*da90*/  ISETP.GE.AND P1, PT, R8, R3, PT ;  /* 0x000000030800720c */ /* 0x000fe20003f26270 */
[----:B------:R-:W-:Y:S02]  /*daa0*/  IMAD.MOV.U32 R13, RZ, RZ, R2 ;  /* 0x000000ffff0d7224 */ /* 0x000fe400078e0002 */
[----:B------:R-:W-:Y:S02]  /*dab0*/  IMAD.MOV.U32 R12, RZ, RZ, 0x7 ;  /* 0x00000007ff0c7424 */ /* 0x000fe400078e00ff */
[----:B0-----:R-:W-:-:S08]  /*dac0*/  IMAD.MOV.U32 R4, RZ, RZ, R14 ;  /* 0x000000ffff047224 */ /* 0x001fd000078e000e */
[----:B------:R-:W-:Y:S05]  /*dad0*/  WARPSYNC.COLLECTIVE R15, `(.L_x_326) ;  /* 0x000000000f087348 */ /* 0x000fea0003c00000 */
[----:B------:R0:W1:Y:S02]  /*dae0*/  SHFL.IDX P6, R14, R13, R12, R11 ;  /* 0x0000000c0d0e7389 */ /* 0x00006400000c000b */
[----:B01----:R-:W-:Y:S01]  /*daf0*/  ENDCOLLECTIVE ;  /* 0x000000000000791b */ /* 0x003fe20003800000 */
.L_x_326:
[----:B------:R-:W-:-:S05]  /*db00*/  @!P1 LEA R5, P2, R7, R4, 0x1 ;  /* 0x0000000407059211 */ /* 0x000fca00078408ff */
[----:B------:R-:W-:-:S05]  /*db10*/  @!P1 IMAD.X R4, RZ, RZ, R6, P2 ;  /* 0x000000ffff049224 */ /* 0x000fca00010e0606 */
[----:B------:R-:W-:-:S04]  /*db20*/  @!P1 LOP3.LUT R5, R5, R4, RZ, 0x3c, !PT ;  /* 0x0000000405059212 */ /* 0x000fc800078e3cff */
[----:B------:R-:W-:Y:S01]  /*db30*/  @!P1 LOP3.LUT R4, R5, R4, RZ, 0x3c, !PT ;  /* 0x0000000405049212 */ /* 0x000fe200078e3cff */
[----:B------:R-:W-:-:S03]  /*db40*/  IMAD.MOV.U32 R13, RZ, RZ, R0 ;  /* 0x000000ffff0d7224 */ /* 0x000fc600078e0000 */
[----:B------:R-:W-:-:S05]  /*db50*/  @!P1 LOP3.LUT R5, R5, R4, RZ, 0x3c, !PT ;  /* 0x0000000405059212 */ /* 0x000fca00078e3cff */
[----:B------:R-:W-:Y:S01]  /*db60*/  @!PT LDS RZ, [RZ] ;  /* 0x00000000fffff984 */ /* 0x000fe20000000800 */
[----:B------:R-:W-:Y:S01]  /*db70*/  @!PT LDS RZ, [RZ] ;  /* 0x00000000fffff984 */ /* 0x000fe20000000800 */
[----:B------:R-:W-:Y:S01]  /*db80*/  @!PT LDS RZ, [RZ] ;  /* 0x00000000fffff984 */ /* 0x000fe20000000800 */
[----:B------:R0:W-:Y:S04]  /*db90*/  @!P1 LDGSTS.E.BYPASS.LTC128B.128 [R10+0x1b400], desc[UR46][R4.64], !P0 ;  /* 0x1b400000040a9fae */ /* 0x0001e8000c101d6e */
[----:B------:R1:W-:Y:S01]  /*dba0*/  STL [R1+0x3c], R8 ;  /* 0x00003c0801007387 */ /* 0x0003e20000100800 */
[----:B0-----:R-:W-:-:S07]  /*dbb0*/  IMAD.MOV.U32 R4, RZ, RZ, R14 ;  /* 0x000000ffff047224 */ /* 0x001fce00078e000e */
[----:B-1----:R-:W-:Y:S05]  /*dbc0*/  WARPSYNC.COLLECTIVE R15, `(.L_x_327) ;  /* 0x000000000f087348 */ /* 0x002fea0003c00000 */
[----:B------:R0:W2:Y:S02]  /*dbd0*/  SHFL.IDX P6, R14, R13, R12, R11 ;  /* 0x0000000c0d0e7389 */ /* 0x0000a400000c000b */
[----:B012---:R-:W-:Y:S01]  /*dbe0*/  ENDCOLLECTIVE ;  /* 0x000000000000791b */ /* 0x007fe20003800000 */
.L_x_327:
[----:B------:R-:W-:Y:S01]  /*dbf0*/  IMAD.MOV.U32 R0, RZ, RZ, R14 ;  /* 0x000000ffff007224 */ /* 0x000fe200078e000e */
[----:B------:R-:W-:Y:S06]  /*dc00*/  BRA `(.L_x_328) ;  /* 0xffffffb800e07947 */ /* 0x000fec000383ffff */
.L_x_223:
[----:B------:R-:W-:Y:S01]  /*dc10*/  BSSY B0, `(.L_x_329) ;  /* 0x0000008000007945 */ /* 0x000fe20003800000 */
[----:B------:R-:W-:Y:S02]  /*dc20*/  IMAD.MOV.U32 R13, RZ, RZ, R4 ;  /* 0x000000ffff0d7224 */ /* 0x000fe400078e0004 */
[----:B------:R-:W-:Y:S02]  /*dc30*/  IMAD.MOV.U32 R12, RZ, RZ, RZ ;  /* 0x000000ffff0c7224 */ /* 0x000fe400078e00ff */
[----:B------:R-:W-:Y:S02]  /*dc40*/  IMAD.MOV.U32 R11, RZ, RZ, 0x181f ;  /* 0x0000181fff0b7424 */ /* 0x000fe400078e00ff */
[----:B------:R-:W-:-:S07]  /*dc50*/  IMAD.MOV.U32 R15, RZ, RZ, -0x1 ;  /* 0xffffffffff0f7424 */ /* 0x000fce00078e00ff */
[----:B------:R-:W-:Y:S05]  /*dc60*/  WARPSYNC.COLLECTIVE R15, `(.L_x_330) ;  /* 0x000000000f087348 */ /* 0x000fea0003c00000 */
[----:B------:R0:W1:Y:S02]  /*dc70*/  SHFL.IDX P6, R14, R13, R12, R11 ;  /* 0x0000000c0d0e7389 */ /* 0x00006400000c000b */
[----:B01----:R-:W-:Y:S01]  /*dc80*/  ENDCOLLECTIVE ;  /* 0x000000000000791b */ /* 0x003fe20003800000 */
.L_x_330:
[----:B------:R-:W-:Y:S05]  /*dc90*/  BSYNC B0 ;  /* 0x0000000000007941 */ /* 0x000fea0003800000 */
.L_x_329:
[----:B------:R-:W-:Y:S01]  /*dca0*/  IMAD.MOV.U32 R13, RZ, RZ, R5 ;  /* 0x000000ffff0d7224 */ /* 0x000fe200078e0005 */
[----:B------:R0:W5:Y:S01]  /*dcb0*/  LDL.LU R10, [R1+0x38] ;  /* 0x00003800010a7983 */ /* 0x0001620000300800 */
[----:B------:R-:W-:Y:S02]  /*dcc0*/  IMAD.MOV.U32 R12, RZ, RZ, RZ ;  /* 0x000000ffff0c7224 */ /* 0x000fe400078e00ff */
[----:B------:R-:W-:Y:S01]  /*dcd0*/  IMAD.MOV.U32 R11, RZ, RZ, 0x181f ;  /* 0x0000181fff0b7424 */ /* 0x000fe200078e00ff */
[----:B------:R0:W5:Y:S01]  /*dce0*/  LDL.LU R9, [R1+0x3c] ;  /* 0x00003c0001097983 */ /* 0x0001620000300800 */
[----:B------:R-:W-:Y:S02]  /*dcf0*/  IMAD.MOV.U32 R15, RZ, RZ, -0x1 ;  /* 0xffffffffff0f7424 */ /* 0x000fe400078e00ff */
[----:B------:R-:W-:Y:S01]  /*dd00*/  IMAD.MOV.U32 R2, RZ, RZ, R14 ;  /* 0x000000ffff027224 */ /* 0x000fe200078e000e */
[----:B------:R0:W5:Y:S06]  /*dd10*/  LDL R7, [R1+0x4] ;  /* 0x0000040001077983 */ /* 0x00016c0000100800 */
[----:B0----5:R-:W-:Y:S05]  /*dd20*/  WARPSYNC.COLLECTIVE R15, `(.L_x_331) ;  /* 0x000000000f087348 */ /* 0x021fea0003c00000 */
[----:B------:R1:W2:Y:S02]  /*dd30*/  SHFL.IDX P6, R14, R13, R12, R11 ;  /* 0x0000000c0d0e7389 */ /* 0x0002a400000c000b */
[----:B012--5:R-:W-:Y:S01]  /*dd40*/  ENDCOLLECTIVE ;  /* 0x000000000000791b */ /* 0x027fe20003800000 */
.L_x_331:
[----:B------:R-:W-:Y:S01]  /*dd50*/  ULDC UR4, c[0x0][0x288] ;  /* 0x0000a20000047ab9 */ /* 0x000fe20000000800 */
[----:B------:R-:W2:Y:S04]  /*dd60*/  LDL.LU R13, [R1+0x28] ;  /* 0x00002800010d7983 */ /* 0x000ea80000300800 */
[----:B------:R-:W3:Y:S04]  /*dd70*/  LDL.LU R12, [R1+0x2c] ;  /* 0x00002c00010c7983 */ /* 0x000ee80000300800 */
[----:B------:R-:W4:Y:S04]  /*dd80*/  LDL.LU R11, [R1+0x30] ;  /* 0x00003000010b7983 */ /* 0x000f280000300800 */
[----:B------:R-:W5:Y:S01]  /*dd90*/  LDL.LU R15, [R1+0x34] ;  /* 0x00003400010f7983 */ /* 0x000f620000300800 */
[----:B------:R-:W-:-:S03]  /*dda0*/  IMAD.MOV.U32 R3, RZ, RZ, R14 ;  /* 0x000000ffff037224 */ /* 0x000fc600078e000e */
[----:B------:R-:W5:Y:S01]  /*ddb0*/  LDL.LU R14, [R1+0x10] ;  /* 0x00001000010e7983 */ /* 0x000f620000300800 */
[----:B------:R-:W-:Y:S01]  /*ddc0*/  IMAD R0, R6, UR4, RZ ;  /* 0x0000000406007c24 */ /* 0x000fe2000f8e02ff */
[----:B------:R-:W-:-:S04]  /*ddd0*/  LOP3.LUT R18, R18, 0xffffffbf, RZ, 0xc0, !PT ;  /* 0xffffffbf12127812 */ /* 0x000fc800078ec0ff */
[-C--:B--2---:R-:W-:Y:S01]  /*dde0*/  ISETP.GE.AND P6, PT, R13, R0.reuse, PT ;  /* 0x000000000d00720c */ /* 0x084fe20003fc6270 */
[----:B------:R-:W-:Y:S01]  /*ddf0*/  IMAD.MOV.U32 R13, RZ, RZ, R4 ;  /* 0x000000ffff0d7224 */ /* 0x000fe200078e0004 */
[----:B---3--:R-:W-:Y:S01]  /*de00*/  ISETP.GE.AND P5, PT, R12, R0, PT ;  /* 0x000000000c00720c */ /* 0x008fe20003fa6270 */
[----:B------:R-:W-:-:S10]  /*de10*/  IMAD.MOV.U32 R12, RZ, RZ, 0x1 ;  /* 0x00000001ff0c7424 */ /* 0x000fd400078e00ff */
[----:B------:R-:W-:Y:S02]  /*de20*/  @P6 LOP3.LUT R18, R18, 0x40, RZ, 0xfc, !PT ;  /* 0x0000004012126812 */ /* 0x000fe400078efcff */
[-C--:B----4-:R-:W-:Y:S01]  /*de30*/  ISETP.GE.AND P6, PT, R11, R0.reuse, PT ;  /* 0x000000000b00720c */ /* 0x090fe20003fc6270 */
[----:B------:R-:W-:Y:S01]  /*de40*/  IMAD.MOV.U32 R11, RZ, RZ, 0x181f ;  /* 0x0000181fff0b7424 */ /* 0x000fe200078e00ff */
[----:B------:R-:W-:Y:S02]  /*de50*/  LOP3.LUT R18, R18, 0xffffffdf, RZ, 0xc0, !PT ;  /* 0xffffffdf12127812 */ /* 0x000fe400078ec0ff */
[-C--:B-----5:R-:W-:Y:S02]  /*de60*/  ISETP.GE.AND P4, PT, R14, R0.reuse, PT ;  /* 0x000000000e00720c */ /* 0x0a0fe40003f86270 */
[----:B------:R-:W-:Y:S02]  /*de70*/  @P5 LOP3.LUT R18, R18, 0x20, RZ, 0xfc, !PT ;  /* 0x0000002012125812 */ /* 0x000fe400078efcff */
[----:B------:R-:W-:Y:S01]  /*de80*/  ISETP.GE.AND P5, PT, R15, R0, PT ;  /* 0x000000000f00720c */ /* 0x000fe20003fa6270 */
[----:B------:R-:W-:Y:S01]  /*de90*/  IMAD.MOV.U32 R15, RZ, RZ, -0x1 ;  /* 0xffffffffff0f7424 */ /* 0x000fe200078e00ff */
[----:B------:R-:W-:-:S04]  /*dea0*/  LOP3.LUT R18, R18, 0xffffffef, RZ, 0xc0, !PT ;  /* 0xffffffef12127812 */ /* 0x000fc800078ec0ff */
[----:B------:R-:W-:Y:S02]  /*deb0*/  @P6 LOP3.LUT R18, R18, 0x10, RZ, 0xfc, !PT ;  /* 0x0000001012126812 */ /* 0x000fe400078efcff */
[----:B------:R-:W-:Y:S02]  /*dec0*/  ISETP.GE.AND P6, PT, R10, R0, PT ;  /* 0x000000000a00720c */ /* 0x000fe40003fc6270 */
[----:B------:R-:W-:-:S04]  /*ded0*/  LOP3.LUT R18, R18, 0xfffffff7, RZ, 0xc0, !PT ;  /* 0xfffffff712127812 */ /* 0x000fc800078ec0ff */
[----:B------:R-:W-:Y:S02]  /*dee0*/  @P5 LOP3.LUT R18, R18, 0x8, RZ, 0xfc, !PT ;  /* 0x0000000812125812 */ /* 0x000fe400078efcff */
[----:B------:R-:W-:Y:S02]  /*def0*/  ISETP.GE.AND P5, PT, R9, R0, PT ;  /* 0x000000000900720c */ /* 0x000fe40003fa6270 */
[----:B------:R-:W-:-:S04]  /*df00*/  LOP3.LUT R18, R18, 0xffffff7f, RZ, 0xc0, !PT ;  /* 0xffffff7f12127812 */ /* 0x000fc800078ec0ff */
[----:B------:R-:W-:-:S04]  /*df10*/  LOP3.LUT R18, R18, 0xfffffffb, RZ, 0xc0, !PT ;  /* 0xfffffffb12127812 */ /* 0x000fc800078ec0ff */
[----:B------:R-:W-:Y:S02]  /*df20*/  @P6 LOP3.LUT R18, R18, 0x4, RZ, 0xfc, !PT ;  /* 0x0000000412126812 */ /* 0x000fe400078efcff */
[----:B------:R-:W-:Y:S02]  /*df30*/  @!P4 LEA R3, P6, R8, R3, 0x1 ;  /* 0x000000030803c211 */ /* 0x000fe400078c08ff */
[----:B------:R-:W-:-:S03]  /*df40*/  @P5 LOP3.LUT R18, R18, 0x80, RZ, 0xfc, !PT ;  /* 0x0000008012125812 */ /* 0x000fc600078efcff */
[----:B------:R-:W-:Y:S01]  /*df50*/  @!P4 IMAD.X R2, RZ, RZ, R2, P6 ;  /* 0x000000ffff02c224 */ /* 0x000fe200030e0602 */
[----:B------:R-:W-:-:S04]  /*df60*/  LOP3.LUT P5, RZ, R18, 0x20, RZ, 0xc0, !PT ;  /* 0x0000002012ff7812 */ /* 0x000fc800078ac0ff */
[----:B------:R-:W-:-:S09]  /*df70*/  @!P4 LOP3.LUT R3, R3, R2, RZ, 0x3c, !PT ;  /* 0x000000020303c212 */ /* 0x000fd200078e3cff */
[----:B------:R-:W-:Y:S05]  /*df80*/  WARPSYNC.COLLECTIVE R15, `(.L_x_332) ;  /* 0x000000000f087348 */ /* 0x000fea0003c00000 */
[----:B------:R0:W1:Y:S02]  /*df90*/  SHFL.IDX P6, R14, R13, R12, R11 ;  /* 0x0000000c0d0e7389 */ /* 0x00006400000c000b */
[----:B01----:R-:W-:Y:S01]  /*dfa0*/  ENDCOLLECTIVE ;  /* 0x000000000000791b */ /* 0x003fe20003800000 */
.L_x_332:
[----:B------:R-:W-:-:S04]  /*dfb0*/  @!P4 LOP3.LUT R2, R3, R2, RZ, 0x3c, !PT ;  /* 0x000000020302c212 */ /* 0x000fc800078e3cff */
[----:B------:R-:W-:-:S05]  /*dfc0*/  @!P4 LOP3.LUT R3, R3, R2, RZ, 0x3c, !PT ;  /* 0x000000020303c212 */ /* 0x000fca00078e3cff */
[----:B------:R-:W-:Y:S01]  /*dfd0*/  @!PT LDS RZ, [RZ] ;  /* 0x00000000fffff984 */ /* 0x000fe20000000800 */
[----:B------:R-:W-:Y:S01]  /*dfe0*/  @!PT LDS RZ, [RZ] ;  /* 0x00000000fffff984 */ /* 0x000fe20000000800 */
[----:B------:R-:W-:Y:S01]  /*dff0*/  @!PT LDS RZ, [RZ] ;  /* 0x00000000fffff984 */ /* 0x000fe20000000800 */
[----:B------:R0:W-:Y:S01]  /*e000*/  @!P4 LDGSTS.E.BYPASS.LTC128B.128 [R7+0x22400], desc[UR46][R2.64], !P0 ;  /* 0x224000000207cfae */ /* 0x0001e2000c101d6e */
[----:B------:R-:W-:-:S03]  /*e010*/  IMAD.MOV.U32 R13, RZ, RZ, R5 ;  /* 0x000000ffff0d7224 */ /* 0x000fc600078e0005 */
[----:B------:R0:W-:Y:S04]  /*e020*/  @!P4 LDGSTS.E.BYPASS.LTC128B.128 [R7+0x26400], desc[UR46][R2.64+0x80], !P1 ;  /* 0x264000800207cfae */ /* 0x0001e8000c901d6e */
[----:B------:R0:W-:Y:S04]  /*e030*/  @!P4 LDGSTS.E.BYPASS.LTC128B.128 [R7+0x2a400], desc[UR46][R2.64+0x100], !P2 ;  /* 0x2a4001000207cfae */ /* 0x0001e8000d101d6e */
[----:B------:R0:W-:Y:S01]  /*e040*/  @!P4 LDGSTS.E.BYPASS.LTC128B.128 [R7+0x2e400], desc[UR46][R2.64+0x180], !P3 ;  /* 0x2e4001800207cfae */ /* 0x0001e2000d901d6e */
[----:B------:R-:W-:Y:S01]  /*e050*/  IMAD.MOV.U32 R6, RZ, RZ, R14 ;  /* 0x000000ffff067224 */ /* 0x000fe200078e000e */
[----:B------:R-:W-:-:S13]  /*e060*/  LOP3.LUT P4, RZ, R18, 0x40, RZ, 0xc0, !PT ;  /* 0x0000004012ff7812 */ /* 0x000fda000788c0ff */
[----:B0-----:R-:W-:Y:S05]  /*e070*/  WARPSYNC.COLLECTIVE R15, `(.L_x_333) ;  /* 0x000000000f087348 */ /* 0x001fea0003c00000 */
[----:B------:R1:W2:Y:S02]  /*e080*/  SHFL.IDX P6, R14, R13, R12, R11 ;  /* 0x0000000c0d0e7389 */ /* 0x0002a400000c000b */
[----:B012---:R-:W-:Y:S01]  /*e090*/  ENDCOLLECTIVE ;  /* 0x000000000000791b */ /* 0x007fe20003800000 */
.L_x_333:
[----:B------:R-:W-:Y:S02]  /*e0a0*/  IMAD.MOV.U32 R13, RZ, RZ, R4 ;  /* 0x000000ffff0d7224 */ /* 0x000fe400078e0004 */
[----:B------:R-:W-:Y:S02]  /*e0b0*/  IMAD.MOV.U32 R12, RZ, RZ, 0x2 ;  /* 0x00000002ff0c7424 */ /* 0x000fe400078e00ff */
[----:B------:R-:W-:-:S05]  /*e0c0*/  IMAD.MOV.U32 R2, RZ, RZ, R14 ;  /* 0x000000ffff027224 */ /* 0x000fca00078e000e */
[----:B------:R-:W-:-:S05]  /*e0d0*/  @!P4 LEA R2, P6, R8, R2, 0x1 ;  /* 0x000000020802c211 */ /* 0x000fca00078c08ff */
[----:B------:R-:W-:-:S05]  /*e0e0*/  @!P4 IMAD.X R3, RZ, RZ, R6, P6 ;  /* 0x000000ffff03c224 */ /* 0x000fca00030e0606 */
[----:B------:R-:W-:Y:S01]  /*e0f0*/  @!PT LDS RZ, [RZ] ;  /* 0x00000000fffff984 */ /* 0x000fe20000000800 */
[----:B------:R-:W-:Y:S01]  /*e100*/  @!PT LDS RZ, [RZ] ;  /* 0x00000000fffff984 */ /* 0x000fe20000000800 */
[----:B------:R-:W-:Y:S01]  /*e110*/  @!PT LDS RZ, [RZ] ;  /* 0x00000000fffff984 */ /* 0x000fe20000000800 */
[----:B------:R0:W-:Y:S03]  /*e120*/  @!P4 LDGSTS.E.BYPASS.LTC128B.128 [R7+0x22c00], desc[UR46][R2.64], !P0 ;  /* 0x22c000000207cfae */ /* 0x0001e6000c101d6e */
[----:B0-----:R-:W-:Y:S05]  /*e130*/  WARPSYNC.COLLECTIVE R15, `(.L_x_334) ;  /* 0x000000000f087348 */ /* 0x001fea0003c00000 */
[----:B------:R1:W2:Y:S02]  /*e140*/  SHFL.IDX P6, R14, R13, R12, R11 ;  /* 0x0000000c0d0e7389 */ /* 0x0002a400000c000b */
[----:B012---:R-:W-:Y:S01]  /*e150*/  ENDCOLLECTIVE ;  /* 0x000000000000791b */ /* 0x007fe20003800000 */
.L_x_334:
[----:B------:R-:W-:Y:S01]  /*e160*/  @!PT LDS RZ, [RZ] ;  /* 0x00000000fffff984 */ /* 0x000fe20000000800 */
[----:B------:R-:W-:Y:S01]  /*e170*/  @!PT LDS RZ, [RZ] ;  /* 0x00000000fffff984 */ /* 0x000fe20000000800 */
[----:B------:R-:W-:Y:S01]  /*e180*/  @!PT LDS RZ, [RZ] ;  /* 0x00000000fffff984 */ /* 0x000fe20000000800 */
[----:B------:R0:W-:Y:S04]  /*e190*/  @!P4 LDGSTS.E.BYPASS.LTC128B.128 [R7+0x26c00], desc[UR46][R2.64+0x80], !P1 ;  /* 0x26c000800207cfae */ /* 0x0001e8000c901d6e */
[----:B------:R0:W-:Y:S04]  /*e1a0*/  @!P4 LDGSTS.E.BYPASS.LTC128B.128 [R7+0x2ac00], desc[UR46][R2.64+0x100], !P2 ;  /* 0x2ac001000207cfae */ /* 0x0001e8000d101d6e */
[----:B------:R0:W-:Y:S01]  /*e1b0*/  @!P4 LDGSTS.E.BYPASS.LTC128B.128 [R7+0x2ec00], desc[UR46][R2.64+0x180], !P3 ;  /* 0x2ec001800207cfae */ /* 0x0001e2000d901d6e */
[----:B------:R-:W-:Y:S01]  /*e1c0*/  LOP3.LUT P4, RZ, R18, 0x10, RZ, 0xc0, !PT ;  /* 0x0000001012ff7812 */ /* 0x000fe2000788c0ff */
[----:B------:R-:W-:-:S02]  /*e1d0*/  IMAD.MOV.U32 R13, RZ, RZ, R5 ;  /* 0x000000ffff0d7224 */ /* 0x000fc400078e0005 */
[----:B------:R-:W-:-:S10]  /*e1e0*/  IMAD.MOV.U32 R6, RZ, RZ, R14 ;  /* 0x000000ffff067224 */ /* 0x000fd400078e000e */
[----:B0-----:R-:W-:Y:S05]  /*e1f0*/  WARPSYNC.COLLECTIVE R15, `(.L_x_335) ;  /* 0x000000000f087348 */ /* 0x001fea0003c00000 */
[----:B------:R1:W2:Y:S02]  /*e200*/  SHFL.IDX P6, R14, R13, R12, R11 ;  /* 0x0000000c0d0e7389 */ /* 0x0002a400000c000b */
[----:B012---:R-:W-:Y:S01]  /*e210*/  ENDCOLLECTIVE ;  /* 0x000000000000791b */ /* 0x007fe20003800000 */
.L_x_335:
        /* <DEDUP_REMOVED lines=12> */
.L_x_336:
        /* <DEDUP_REMOVED lines=12> */
.L_x_337:
        /* <DEDUP_REMOVED lines=12> */
.L_x_338:
        /* <DEDUP_REMOVED lines=12> */
.L_x_339:
[----:B------:R-:W-:Y:S02]  /*e520*/  IMAD.MOV.U32 R13, RZ, RZ, R4 ;  /* 0x000000ffff0d7224 */ /* 0x000fe400078e0004 */
[----:B------:R-:W-:Y:S02]  /*e530*/  IMAD.MOV.U32 R12, RZ, RZ, 0x5 ;  /* 0x00000005ff0c7424 */ /* 0x000fe400078e00ff */
[----:B------:R-:W-:-:S05]  /*e540*/  IMAD.MOV.U32 R2, RZ, RZ, R14 ;  /* 0x000000ffff027224 */ /* 0x000fca00078e000e */
[----:B------:R-:W-:-:S05]  /*e550*/  @!P5 LEA R2, P6, R8, R2, 0x1 ;  /* 0x000000020802d211 */ /* 0x000fca00078c08ff */
[----:B------:R-:W-:Y:S01]  /*e560*/  @!P5 IMAD.X R3, RZ, RZ, R6, P6 ;  /* 0x000000ffff03d224 */ /* 0x000fe200030e0606 */
[C---:B------:R-:W-:Y:S02]  /*e570*/  LOP3.LUT P6, RZ, R18.reuse, 0x8, RZ, 0xc0, !PT ;  /* 0x0000000812ff7812 */ /* 0x040fe400078cc0ff */
[----:B------:R-:W-:-:S11]  /*e580*/  LOP3.LUT P5, RZ, R18, 0x80, RZ, 0xc0, !PT ;  /* 0x0000008012ff7812 */ /* 0x000fd600078ac0ff */
[----:B------:R-:W-:Y:S01]  /*e590*/  @!PT LDS RZ, [RZ] ;  /* 0x00000000fffff984 */ /* 0x000fe20000000800 */
[----:B------:R-:W-:Y:S01]  /*e5a0*/  @!PT LDS RZ, [RZ] ;  /* 0x00000000fffff984 */ /* 0x000fe20000000800 */
[----:B------:R-:W-:Y:S01]  /*e5b0*/  @!PT LDS RZ, [RZ] ;  /* 0x00000000fffff984 */ /* 0x000fe20000000800 */
[----:B------:R0:W-:Y:S04]  /*e5c0*/  @!P6 LDGSTS.E.BYPASS.LTC128B.128 [R7+0x24400], desc[UR46][R2.64], !P0 ;  /* 0x244000000207efae */ /* 0x0001e8000c101d6e */
[----:B------:R0:W-:Y:S04]  /*e5d0*/  @!P6 LDGSTS.E.BYPASS.LTC128B.128 [R7+0x28400], desc[UR46][R2.64+0x80], !P1 ;  /* 0x284000800207efae */ /* 0x0001e8000c901d6e */
[----:B------:R0:W-:Y:S04]  /*e5e0*/  @!P6 LDGSTS.E.BYPASS.LTC128B.128 [R7+0x2c400], desc[UR46][R2.64+0x100], !P2 ;  /* 0x2c4001000207efae */ /* 0x0001e8000d101d6e */
[----:B------:R0:W-:Y:S02]  /*e5f0*/  @!P6 LDGSTS.E.BYPASS.LTC128B.128 [R7+0x30400], desc[UR46][R2.64+0x180], !P3 ;  /* 0x304001800207efae */ /* 0x0001e4000d901d6e */
[----:B0-----:R-:W-:Y:S05]  /*e600*/  WARPSYNC.COLLECTIVE R15, `(.L_x_340) ;  /* 0x000000000f087348 */ /* 0x001fea0003c00000 */
[----:B------:R1:W2:Y:S02]  /*e610*/  SHFL.IDX P6, R14, R13, R12, R11 ;  /* 0x0000000c0d0e7389 */ /* 0x0002a400000c000b */
[----:B012---:R-:W-:Y:S01]  /*e620*/  ENDCOLLECTIVE ;  /* 0x000000000000791b */ /* 0x007fe20003800000 */
.L_x_340:
[----:B------:R-:W-:Y:S02]  /*e630*/  IMAD.MOV.U32 R13, RZ, RZ, R5 ;  /* 0x000000ffff0d7224 */ /* 0x000fe400078e0005 */
[----:B------:R-:W-:-:S07]  /*e640*/  IMAD.MOV.U32 R6, RZ, RZ, R14 ;  /* 0x000000ffff067224 */ /* 0x000fce00078e000e */
[----:B------:R-:W-:Y:S05]  /*e650*/  WARPSYNC.COLLECTIVE R15, `(.L_x_341) ;  /* 0x000000000f087348 */ /* 0x000fea0003c00000 */
[----:B------:R0:W1:Y:S02]  /*e660*/  SHFL.IDX P6, R14, R13, R12, R11 ;  /* 0x0000000c0d0e7389 */ /* 0x00006400000c000b */
[----:B01----:R-:W-:Y:S01]  /*e670*/  ENDCOLLECTIVE ;  /* 0x000000000000791b */ /* 0x003fe20003800000 */
.L_x_341:
        /* <DEDUP_REMOVED lines=12> */
.L_x_342:
[----:B------:R-:W-:Y:S01]  /*e740*/  @!PT LDS RZ, [RZ] ;  /* 0x00000000fffff984 */ /* 0x000fe20000000800 */
[----:B------:R-:W-:Y:S01]  /*e750*/  @!PT LDS RZ, [RZ] ;  /* 0x00000000fffff984 */ /* 0x000fe20000000800 */
[----:B------:R-:W-:Y:S01]  /*e760*/  @!PT LDS RZ, [RZ] ;  /* 0x00000000fffff984 */ /* 0x000fe20000000800 */
[----:B------:R0:W-:Y:S04]  /*e770*/  @!P4 LDGSTS.E.BYPASS.LTC128B.128 [R7+0x28c00], desc[UR46][R2.64+0x80], !P1 ;  /* 0x28c000800207cfae */ /* 0x0001e8000c901d6e */
[----:B------:R0:W-:Y:S04]  /*e780*/  @!P4 LDGSTS.E.BYPASS.LTC128B.128 [R7+0x2cc00], desc[UR46][R2.64+0x100], !P2 ;  /* 0x2cc001000207cfae */ /* 0x0001e8000d101d6e */
[----:B------:R0:W-:Y:S01]  /*e790*/  @!P4 LDGSTS.E.BYPASS.LTC128B.128 [R7+0x30c00], desc[UR46][R2.64+0x180], !P3 ;  /* 0x30c001800207cfae */ /* 0x0001e2000d901d6e */
[----:B------:R-:W-:Y:S02]  /*e7a0*/  IMAD.MOV.U32 R13, RZ, RZ, R5 ;  /* 0x000000ffff0d7224 */ /* 0x000fe400078e0005 */
[----:B------:R-:W-:-:S07]  /*e7b0*/  IMAD.MOV.U32 R6, RZ, RZ, R14 ;  /* 0x000000ffff067224 */ /* 0x000fce00078e000e */
[----:B0-----:R-:W-:Y:S05]  /*e7c0*/  WARPSYNC.COLLECTIVE R15, `(.L_x_343) ;  /* 0x000000000f087348 */ /* 0x001fea0003c00000 */
[----:B------:R1:W2:Y:S02]  /*e7d0*/  SHFL.IDX P6, R14, R13, R12, R11 ;  /* 0x0000000c0d0e7389 */ /* 0x0002a400000c000b */
[----:B012---:R-:W-:Y:S01]  /*e7e0*/  ENDCOLLECTIVE ;  /* 0x000000000000791b */ /* 0x007fe20003800000 */
.L_x_343:
        /* <DEDUP_REMOVED lines=12> */
.L_x_344:
        /* <DEDUP_REMOVED lines=11> */
.L_x_345:
[----:B------:R-:W-:Y:S01]  /*e960*/  IMAD.MOV.U32 R2, RZ, RZ, R14 ;  /* 0x000000ffff027224 */ /* 0x000fe200078e000e */
[----:B------:R-:W-:Y:S06]  /*e970*/  BRA `(.L_x_346) ;  /* 0xffffffb8003c7947 */ /* 0x000fec000383ffff */
.L_x_227:
[----:B-1----:R-:W-:-:S04]  /*e980*/  IMAD.U32 R3, RZ, RZ, UR37 ;  /* 0x00000025ff037e24 */ /* 0x002fc8000f8e00ff */
[----:B------:R1:W2:Y:S03]  /*e990*/  SYNCS.PHASECHK.TRANS64.TRYWAIT P0, [R3+URZ+0x32420], R0 ;  /* 0x03242000030075a7 */ /* 0x0002a6000800017f */
[----:B--2---:R-:W-:Y:S05]  /*e9a0*/  @!P0 NANOSLEEP.SYNCS 0x989680 ;  /* 0x009896800000895d */ /* 0x004fea0003900000 */
[----:B------:R-:W2:Y:S02]  /*e9b0*/  @!P0 SYNCS.PHASECHK.TRANS64 P0, [R3+URZ+0x32420], R0 ;  /* 0x03242000030085a7 */ /* 0x000ea4000800007f */
[----:B--2---:R-:W-:Y:S05]  /*e9c0*/  @!P0 BRA `(.L_x_227) ;  /* 0xfffffffc00ec8947 */ /* 0x004fea000383ffff */
[----:B------:R-:W-:Y:S05]  /*e9d0*/  BRA `(.L_x_347) ;  /* 0xffffffb8008c7947 */ /* 0x000fea000383ffff */
.L_x_231:
[----:B0-----:R0:W1:Y:S02]  /*e9e0*/  SYNCS.PHASECHK.TRANS64.TRYWAIT P0, [R2+URZ+0x32460], R0 ;  /* 0x03246000020075a7 */ /* 0x001064000800017f */
[----:B-1----:R-:W-:Y:S05]  /*e9f0*/  @!P0 NANOSLEEP.SYNCS 0x989680 ;  /* 0x009896800000895d */ /* 0x002fea0003900000 */
[----:B------:R-:W1:Y:S02]  /*ea00*/  @!P0 SYNCS.PHASECHK.TRANS64 P0, [R2+URZ+0x32460], R0 ;  /* 0x03246000020085a7 */ /* 0x000e64000800007f */
[----:B-1----:R-:W-:Y:S05]  /*ea10*/  @!P0 BRA `(.L_x_231) ;  /* 0xfffffffc00f08947 */ /* 0x002fea000383ffff */
[----:B------:R-:W-:Y:S05]  /*ea20*/  BRA `(.L_x_348) ;  /* 0xffffffb800ac7947 */ /* 0x000fea000383ffff */
.L_x_244:
[----:B-1----:R1:W2:Y:S02]  /*ea30*/  SYNCS.PHASECHK.TRANS64.TRYWAIT P0, [R3+URZ+0x32440], R2 ;  /* 0x03244002030075a7 */ /* 0x0022a4000800017f */
[----:B--2---:R-:W-:Y:S05]  /*ea40*/  @!P0 NANOSLEEP.SYNCS 0x989680 ;  /* 0x009896800000895d */ /* 0x004fea0003900000 */
[----:B------:R-:W2:Y:S02]  /*ea50*/  @!P0 SYNCS.PHASECHK.TRANS64 P0, [R3+URZ+0x32440], R2 ;  /* 0x03244002030085a7 */ /* 0x000ea4000800007f */
[----:B--2---:R-:W-:Y:S05]  /*ea60*/  @!P0 BRA `(.L_x_244) ;  /* 0xfffffffc00f08947 */ /* 0x004fea000383ffff */
[----:B------:R-:W-:Y:S05]  /*ea70*/  BRA `(.L_x_349) ;  /* 0xffffffc000a47947 */ /* 0x000fea000383ffff */
.L_x_249:
[----:B0-----:R0:W2:Y:S02]  /*ea80*/  SYNCS.PHASECHK.TRANS64.TRYWAIT P0, [R3+URZ+0x32460], R2 ;  /* 0x03246002030075a7 */ /* 0x0010a4000800017f */
[----:B--2---:R-:W-:Y:S05]  /*ea90*/  @!P0 NANOSLEEP.SYNCS 0x989680 ;  /* 0x009896800000895d */ /* 0x004fea0003900000 */
[----:B------:R-:W2:Y:S02]  /*eaa0*/  @!P0 SYNCS.PHASECHK.TRANS64 P0, [R3+URZ+0x32460], R2 ;  /* 0x03246002030085a7 */ /* 0x000ea4000800007f */
[----:B--2---:R-:W-:Y:S05]  /*eab0*/  @!P0 BRA `(.L_x_249) ;  /* 0xfffffffc00f08947 */ /* 0x004fea000383ffff */
[----:B------:R-:W-:Y:S05]  /*eac0*/  BRA `(.L_x_350) ;  /* 0xffffffc400207947 */ /* 0x000fea000383ffff */
.L_x_261:
[----:B--2---:R2:W3:Y:S02]  /*ead0*/  SYNCS.PHASECHK.TRANS64.TRYWAIT P0, [R4+URZ+0x32440], R2 ;  /* 0x03244002040075a7 */ /* 0x0044e4000800017f */
[----:B---3--:R-:W-:Y:S05]  /*eae0*/  @!P0 NANOSLEEP.SYNCS 0x989680 ;  /* 0x009896800000895d */ /* 0x008fea0003900000 */
[----:B------:R-:W3:Y:S02]  /*eaf0*/  @!P0 SYNCS.PHASECHK.TRANS64 P0, [R4+URZ+0x32440], R2 ;  /* 0x03244002040085a7 */ /* 0x000ee4000800007f */
[----:B---3--:R-:W-:Y:S05]  /*eb00*/  @!P0 BRA `(.L_x_261) ;  /* 0xfffffffc00f08947 */ /* 0x008fea000383ffff */
[----:B------:R-:W-:Y:S05]  /*eb10*/  BRA `(.L_x_351) ;  /* 0xffffffcc00087947 */ /* 0x000fea000383ffff */
.L_x_266:
[----:B0-----:R0:W1:Y:S02]  /*eb20*/  SYNCS.PHASECHK.TRANS64.TRYWAIT P0, [R4+URZ+0x32460], R2 ;  /* 0x03246002040075a7 */ /* 0x001064000800017f */
[----:B-1----:R-:W-:Y:S05]  /*eb30*/  @!P0 NANOSLEEP.SYNCS 0x989680 ;  /* 0x009896800000895d */ /* 0x002fea0003900000 */
[----:B------:R-:W1:Y:S02]  /*eb40*/  @!P0 SYNCS.PHASECHK.TRANS64 P0, [R4+URZ+0x32460], R2 ;  /* 0x03246002040085a7 */ /* 0x000e64000800007f */
[----:B-1----:R-:W-:Y:S05]  /*eb50*/  @!P0 BRA `(.L_x_266) ;  /* 0xfffffffc00f08947 */ /* 0x002fea000383ffff */
[----:B------:R-:W-:Y:S05]  /*eb60*/  BRA `(.L_x_352) ;  /* 0xffffffcc00847947 */ /* 0x000fea000383ffff */
.L_x_277:
[----:B0-----:R0:W2:Y:S02]  /*eb70*/  SYNCS.PHASECHK.TRANS64.TRYWAIT P0, [R4+URZ+0x32440], R2 ;  /* 0x03244002040075a7 */ /* 0x0010a4000800017f */
[----:B--2---:R-:W-:Y:S05]  /*eb80*/  @!P0 NANOSLEEP.SYNCS 0x989680 ;  /* 0x009896800000895d */ /* 0x004fea0003900000 */
[----:B------:R-:W2:Y:S02]  /*eb90*/  @!P0 SYNCS.PHASECHK.TRANS64 P0, [R4+URZ+0x32440], R2 ;  /* 0x03244002040085a7 */ /* 0x000ea4000800007f */
[----:B--2---:R-:W-:Y:S05]  /*eba0*/  @!P0 BRA `(.L_x_277) ;  /* 0xfffffffc00f08947 */ /* 0x004fea000383ffff */
[----:B------:R-:W-:Y:S05]  /*ebb0*/  BRA `(.L_x_353) ;  /* 0xffffffd400487947 */ /* 0x000fea000383ffff */
.L_x_282:
[----:B-1----:R1:W2:Y:S02]  /*ebc0*/  SYNCS.PHASECHK.TRANS64.TRYWAIT P0, [R4+URZ+0x32460], R2 ;  /* 0x03246002040075a7 */ /* 0x0022a4000800017f */
[----:B--2---:R-:W-:Y:S05]  /*ebd0*/  @!P0 NANOSLEEP.SYNCS 0x989680 ;  /* 0x009896800000895d */ /* 0x004fea0003900000 */
[----:B------:R-:W2:Y:S02]  /*ebe0*/  @!P0 SYNCS.PHASECHK.TRANS64 P0, [R4+URZ+0x32460], R2 ;  /* 0x03246002040085a7 */ /* 0x000ea4000800007f */
[----:B--2---:R-:W-:Y:S05]  /*ebf0*/  @!P0 BRA `(.L_x_282) ;  /* 0xfffffffc00f08947 */ /* 0x004fea000383ffff */
[----:B------:R-:W-:Y:S05]  /*ec00*/  BRA `(.L_x_354) ;  /* 0xffffffd400c47947 */ /* 0x000fea000383ffff */
.L_x_292:
[----:B0-----:R0:W2:Y:S02]  /*ec10*/  SYNCS.PHASECHK.TRANS64.TRYWAIT P0, [R0+URZ+0x32420], R3 ;  /* 0x03242003000075a7 */ /* 0x0010a4000800017f */
[----:B--2---:R-:W-:Y:S05]  /*ec20*/  @!P0 NANOSLEEP.SYNCS 0x989680 ;  /* 0x009896800000895d */ /* 0x004fea0003900000 */
[----:B------:R-:W2:Y:S02]  /*ec30*/  @!P0 SYNCS.PHASECHK.TRANS64 P0, [R0+URZ+0x32420], R3 ;  /* 0x03242003000085a7 */ /* 0x000ea4000800007f */
[----:B--2---:R-:W-:Y:S05]  /*ec40*/  @!P0 BRA `(.L_x_292) ;  /* 0xfffffffc00f08947 */ /* 0x004fea000383ffff */
[----:B------:R-:W-:Y:S05]  /*ec50*/  BRA `(.L_x_355) ;  /* 0xffffffdc00547947 */ /* 0x000fea000383ffff */
.L_x_293:
        /* <DEDUP_REMOVED lines=11> */
.L_x_357:
[----:B------:R-:W-:Y:S05]  /*ed10*/  BSYNC B0 ;  /* 0x0000000000007941 */ /* 0x000fea0003800000 */
.L_x_356:
[----:B------:R-:W-:Y:S05]  /*ed20*/  BRA `(.L_x_358) ;  /* 0xffffffdc003c7947 */ /* 0x000fea000383ffff */
.L_x_296:
[----:B------:R-:W-:Y:S01]  /*ed30*/  BSSY B1, `(.L_x_359) ;  /* 0x0000006000017945 */ /* 0x000fe20003800000 */
[----:B------:R-:W-:-:S07]  /*ed40*/  IMAD.MOV.U32 R15, RZ, RZ, -0x1 ;  /* 0xffffffffff0f7424 */ /* 0x000fce00078e00ff */
[----:B012---:R-:W-:Y:S05]  /*ed50*/  WARPSYNC.COLLECTIVE R15, `(.L_x_360) ;  /* 0x000000000f0c7348 */ /* 0x007fea0003c00000 */
[----:B------:R-:W-:Y:S02]  /*ed60*/  ELECT P6, UR62, PT ;  /* 0x00000000003e782f */ /* 0x000fe400038c0000 */
[----:B------:R-:W-:Y:S01]  /*ed70*/  MOV R14, UR62 ;  /* 0x0000003e000e7c02 */ /* 0x000fe20008000f00 */
[----:B012---:R-:W-:Y:S10]  /*ed80*/  ENDCOLLECTIVE ;  /* 0x000000000000791b */ /* 0x007ff40003800000 */
.L_x_360:
[----:B------:R-:W-:Y:S05]  /*ed90*/  BSYNC B1 ;  /* 0x0000000000017941 */ /* 0x000fea0003800000 */
.L_x_359:
[----:B------:R-:W-:Y:S05]  /*eda0*/  BRA `(.L_x_361) ;  /* 0xffffffdc00347947 */ /* 0x000fea000383ffff */
.L_x_298:
[----:B0-----:R0:W1:Y:S02]  /*edb0*/  SYNCS.PHASECHK.TRANS64.TRYWAIT P0, [R6+URZ], R5 ;  /* 0x00000005060075a7 */ /* 0x001064000800017f */
[----:B-1----:R-:W-:Y:S05]  /*edc0*/  @!P0 NANOSLEEP.SYNCS 0x989680 ;  /* 0x009896800000895d */ /* 0x002fea0003900000 */
[----:B------:R-:W1:Y:S02]  /*edd0*/  @!P0 SYNCS.PHASECHK.TRANS64 P0, [R6+URZ], R5 ;  /* 0x00000005060085a7 */ /* 0x000e64000800007f */
[----:B-1----:R-:W-:Y:S05]  /*ede0*/  @!P0 BRA `(.L_x_298) ;  /* 0xfffffffc00f08947 */ /* 0x002fea000383ffff */
[----:B------:R-:W-:Y:S05]  /*edf0*/  BRA `(.L_x_362) ;  /* 0xffffffdc006c7947 */ /* 0x000fea000383ffff */
.L_x_299:
[----:B-1----:R1:W2:Y:S02]  /*ee00*/  SYNCS.PHASECHK.TRANS64.TRYWAIT P0, [R7+URZ], R2 ;  /* 0x00000002070075a7 */ /* 0x0022a4000800017f */
[----:B--2---:R-:W-:Y:S05]  /*ee10*/  @!P0 NANOSLEEP.SYNCS 0x989680 ;  /* 0x009896800000895d */ /* 0x004fea0003900000 */
[----:B------:R-:W2:Y:S02]  /*ee20*/  @!P0 SYNCS.PHASECHK.TRANS64 P0, [R7+URZ], R2 ;  /* 0x00000002070085a7 */ /* 0x000ea4000800007f */
[----:B--2---:R-:W-:Y:S05]  /*ee30*/  @!P0 BRA `(.L_x_299) ;  /* 0xfffffffc00f08947 */ /* 0x004fea000383ffff */
[----:B------:R-:W-:Y:S05]  /*ee40*/  BRA `(.L_x_363) ;  /* 0xffffffdc00607947 */ /* 0x000fea000383ffff */
.L_x_301:
[----:B--2---:R2:W3:Y:S02]  /*ee50*/  SYNCS.PHASECHK.TRANS64.TRYWAIT P0, [R4+URZ], R5 ;  /* 0x00000005040075a7 */ /* 0x0044e4000800017f */
[----:B---3--:R-:W-:Y:S05]  /*ee60*/  @!P0 NANOSLEEP.SYNCS 0x989680 ;  /* 0x009896800000895d */ /* 0x008fea0003900000 */
[----:B------:R-:W3:Y:S02]  /*ee70*/  @!P0 SYNCS.PHASECHK.TRANS64 P0, [R4+URZ], R5 ;  /* 0x00000005040085a7 */ /* 0x000ee4000800007f */
[----:B---3--:R-:W-:Y:S05]  /*ee80*/  @!P0 BRA `(.L_x_301) ;  /* 0xfffffffc00f08947 */ /* 0x008fea000383ffff */
[----:B------:R-:W-:Y:S05]  /*ee90*/  BRA `(.L_x_364) ;  /* 0xffffffdc00647947 */ /* 0x000fea000383ffff */
.L_x_365:
        /* <DEDUP_REMOVED lines=14> */
.L_x_6035:


//--------------------- .text._ZN7cutlass13device_kernelIN5flash11enable_sm90INS1_16FlashAttnFwdSm90INS1_25CollectiveMainloopFwdSm90ILi2EN4cute5tupleIJNS5_1CILi1EEES8_S8_EEENS6_IJNS7_ILi128EEENS7_ILi96EEENS7_ILi64EEEEEELi256ENS_6half_tEfNS_4arch4Sm90ELb0ELb0ELb0ELb1ELb0ELb0ELb0ELb1ELb0ELb1ELb0ELb0EEENS1_21CollectiveEpilogueFwdINS6_IJSA_NS7_ILi256EEESB_EEES9_SE_SG_Li256ELb1ELb1ELb0ELb0EEENS1_36VarlenDynamicPersistentTileSchedulerILi128ELi96ELi256ELi128ELb0ELb1ELb1ELb0ELb1ELb1EEEEEEEEEvNT_6ParamsE --------------------------
	.section	.text._ZN7cutlass13device_kernelIN5flash11enable_sm90INS1_16FlashAttnFwdSm90INS1_25CollectiveMainloopFwdSm90ILi2EN4cute5tupleIJNS5_1CILi1EEES8_S8_EEENS6_IJNS7_ILi128EEENS7_ILi96EEENS7_ILi64EEEEEELi256ENS_6half_tEfNS_4arch4Sm90ELb0ELb0ELb0ELb1ELb0ELb0ELb0ELb1ELb0ELb1ELb0ELb0EEENS1_21CollectiveEpilogueFwdINS6_IJSA_NS7_ILi256EEESB_EEES9_SE_SG_Li256ELb1ELb1ELb0ELb0EEENS1_36VarlenDynamicPersistentTileSchedulerILi128ELi96ELi256ELi128ELb0ELb1ELb1ELb0ELb1ELb1EEEEEEEEEvNT_6ParamsE,"ax",@progbits
	.align	128
.text._ZN7cutlass13device_kernelIN5flash11enable_sm90INS1_16FlashAttnFwdSm90INS1_25CollectiveMainloopFwdSm90ILi2EN4cute5tupleIJNS5_1CILi1EEES8_S8_EEENS6_IJNS7_ILi128EEENS7_ILi96EEENS7_ILi64EEEEEELi256ENS_6half_tEfNS_4arch4Sm90ELb0ELb0ELb0ELb1ELb0ELb0ELb0ELb1ELb0ELb1ELb0ELb0EEENS1_21CollectiveEpilogueFwdINS6_IJSA_NS7_ILi256EEESB_EEES9_SE_SG_Li256ELb1ELb1ELb0ELb0EEENS1_36VarlenDynamicPersistentTileSchedulerILi128ELi96ELi256ELi128ELb0ELb1ELb1ELb0ELb1ELb1EEEEEEEEEvNT_6ParamsE:
        .type           _ZN7cutlass13device_kernelIN5flash11enable_sm90INS1_16FlashAttnFwdSm90INS1_25CollectiveMainloopFwdSm90ILi2EN4cute5tupleIJNS5_1CILi1EEES8_S8_EEENS6_IJNS7_ILi128EEENS7_ILi96EEENS7_ILi64EEEEEELi256ENS_6half_tEfNS_4arch4Sm90ELb0ELb0ELb0ELb1ELb0ELb0ELb0ELb1ELb0ELb1ELb0ELb0EEENS1_21CollectiveEpilogueFwdINS6_IJSA_NS7_ILi256EEESB_EEES9_SE_SG_Li256ELb1ELb1ELb0ELb0EEENS1_36VarlenDynamicPersistentTileSchedulerILi128ELi96ELi256ELi128ELb0ELb1ELb1ELb0ELb1ELb1EEEEEEEEEvNT_6ParamsE,@function
        .size           _ZN7cutlass13device_kernelIN5flash11enable_sm90INS1_16FlashAttnFwdSm90INS1_25CollectiveMainloopFwdSm90ILi2EN4cute5tupleIJNS5_1CILi1EEES8_S8_EEENS6_IJNS7_ILi128EEENS7_ILi96EEENS7_ILi64EEEEEELi256ENS_6half_tEfNS_4arch4Sm90ELb0ELb0ELb0ELb1ELb0ELb0ELb0ELb1ELb0ELb1ELb0ELb0EEENS1_21CollectiveEpilogueFwdINS6_IJSA_NS7_ILi256EEESB_EEES9_SE_SG_Li256ELb1ELb1ELb0ELb0EEENS1_36VarlenDynamicPersistentTileSchedulerILi128ELi96ELi256ELi128ELb0ELb1ELb1ELb0ELb1ELb1EEEEEEEEEvNT_6ParamsE,(.L_x_6036 - _ZN7cutlass13device_kernelIN5flash11enable_sm90INS1_16FlashAttnFwdSm90INS1_25CollectiveMainloopFwdSm90ILi2EN4cute5tupleIJNS5_1CILi1EEES8_S8_EEENS6_IJNS7_ILi128EEENS7_ILi96EEENS7_ILi64EEEEEELi256ENS_6half_tEfNS_4arch4Sm90ELb0ELb0ELb0ELb1ELb0ELb0ELb0ELb1ELb0ELb1ELb0ELb0EEENS1_21CollectiveEpilogueFwdINS6_IJSA_NS7_ILi256EEESB_EEES9_SE_SG_Li256ELb1ELb1ELb0ELb0EEENS1_36VarlenDynamicPersistentTileSchedulerILi128ELi96ELi256ELi128ELb0ELb1ELb1ELb0ELb1ELb1EEEEEEEEEvNT_6ParamsE)
        .other          _ZN7cutlass13device_kernelIN5flash11enable_sm90INS1_16FlashAttnFwdSm90INS1_25CollectiveMainloopFwdSm90ILi2EN4cute5tupleIJNS5_1CILi1EEES8_S8_EEENS6_IJNS7_ILi128EEENS7_ILi96EEENS7_ILi64EEEEEELi256ENS_6half_tEfNS_4arch4Sm90ELb0ELb0ELb0ELb1ELb0ELb0ELb0ELb1ELb0ELb1ELb0ELb0EEENS1_21CollectiveEpilogueFwdINS6_IJSA_NS7_ILi256EEESB_EEES9_SE_SG_Li256ELb1ELb1ELb0ELb0EEENS1_36VarlenDynamicPersistentTileSchedulerILi128ELi96ELi256ELi128ELb0ELb1ELb1ELb0ELb1ELb1EEEEEEEEEvNT_6ParamsE,@"STO_CUDA_ENTRY STV_DEFAULT"
_ZN7cutlass13device_kernelIN5flash11enable_sm90INS1_16FlashAttnFwdSm90INS1_25CollectiveMainloopFwdSm90ILi2EN4cute5tupleIJNS5_1CILi1EEES8_S8_EEENS6_IJNS7_ILi128EEENS7_ILi96EEENS7_ILi64EEEEEELi256ENS_6half_tEfNS_4arch4Sm90ELb0ELb0ELb0ELb1ELb0ELb0ELb0ELb1ELb0ELb1ELb0ELb0EEENS1_21CollectiveEpilogueFwdINS6_IJSA_NS7_ILi256EEESB_EEES9_SE_SG_Li256ELb1ELb1ELb0ELb0EEENS1_36VarlenDynamicPersistentTileSchedulerILi128ELi96ELi256ELi128ELb0ELb1ELb1ELb0ELb1ELb1EEEEEEEEEvNT_6ParamsE:
        /* <DEDUP_REMOVED lines=18> */
.L_x_367:
[----:B------:R-:W-:Y:S05]  /*0120*/  BSYNC B0 ;  /* 0x0000000000007941 */ /* 0x000fea0003800000 */
.L_x_366:
        /* <DEDUP_REMOVED lines=41> */
.L_x_368:
        /* <DEDUP_REMOVED lines=22> */
.L_x_369:
        /* <DEDUP_REMOVED lines=18> */
.L_x_370:
        /* <DEDUP_REMOVED lines=22> */
.L_x_371:
        /* <DEDUP_REMOVED lines=22> */
.L_x_372:
[----:B------:R-:W-:Y:S01]  /*0900*/  PLOP3.LUT P0, PT, PT, PT, UP0, 0x80, 0x0 ;  /* 0x000000000000781c */ /* 0x000fe20003f0f008 */
[----:B------:R-:W-:Y:S01]  /*0910*/  UMOV UR36, 0x1 ;  /* 0x0000000100247882 */ /* 0x000fe20000000000 */
[----:B------:R-:W-:Y:S01]  /*0920*/  NOP ;  /* 0x0000000000007918 */ /* 0x000fe20000000000 */
[----:B------:R-:W-:Y:S01]  /*0930*/  USEL UR36, UR36, 0x2, !UP0 ;  /* 0x0000000224247887 */ /* 0x000fe2000c000000 */
[----:B------:R-:W-:Y:S01]  /*0940*/  ULDC.64 UR40, c[0x0][0x208] ;  /* 0x0000820000287ab9 */ /* 0x000fe20000000a00 */
[----:B012-4-:R-:W-:Y:S08]  /*0950*/  BAR.SYNC.DEFER_BLOCKING 0x0 ;  /* 0x0000000000007b1d */ /* 0x017ff00000010000 */
[----:B------:R-:W-:Y:S05]  /*0960*/  @!P0 BRA `(.L_x_373) ;  /* 0x0000007c00d48947 */ /* 0x000fea0003800000 */
.L_x_374:
[----:B------:R-:W-:-:S08]  /*0970*/  NOP ;  /* 0x0000000000007918 */ /* 0x000fd00000000000 */
[----:B------:R-:W0:Y:S02]  /*0980*/  USETMAXREG.TRY_ALLOC.CTAPOOL UP0, 0xf0 ;  /* 0x000000f0000079c8 */ /* 0x000e240008000600 */
[----:B0-----:R-:W-:-:S13]  /*0990*/  PLOP3.LUT P0, PT, PT, PT, UP0, 0x80, 0x0 ;  /* 0x000000000000781c */ /* 0x001fda0003f0f008 */
[----:B------:R-:W-:Y:S05]  /*09a0*/  @!P0 BRA `(.L_x_374) ;  /* 0xfffffffc00f08947 */ /* 0x000fea000383ffff */
[----:B------:R-:W0:Y:S01]  /*09b0*/  S2R R0, SR_TID.X ;  /* 0x0000000000007919 */ /* 0x000e220000002100 */
[----:B------:R-:W1:Y:S01]  /*09c0*/  S2UR UR5, SR_CgaCtaId ;  /* 0x00000000000579c3 */ /* 0x000e620000008800 */
[----:B------:R-:W-:-:S07]  /*09d0*/  UMOV UR4, 0x400 ;  /* 0x0000040000047882 */ /* 0x000fce0000000000 */
[----:B------:R-:W-:Y:S06]  /*09e0*/  BAR.ARV 0x8, 0x180 ;  /* 0x0206000000007b1d */ /* 0x000fec0000002000 */
[----:B-1----:R-:W-:Y:S01]  /*09f0*/  ULEA UR4, UR5, UR4, 0x18 ;  /* 0x0000000405047291 */ /* 0x002fe2000f8ec03f */
[----:B0-----:R-:W-:-:S04]  /*0a00*/  SHF.R.U32.HI R0, RZ, 0x7, R0 ;  /* 0x00000007ff007819 */ /* 0x001fc80000011600 */
[----:B------:R-:W-:-:S13]  /*0a10*/  ISETP.NE.AND P0, PT, R0, 0x1, PT ;  /* 0x000000010000780c */ /* 0x000fda0003f05270 */
[----:B------:R-:W-:Y:S08]  /*0a20*/  @!P0 BAR.ARV 0x9, 0x100 ;  /* 0x0244000000008b1d */ /* 0x000ff00000002000 */
[----:B------:R-:W-:Y:S06]  /*0a30*/  BAR.SYNC.DEFER_BLOCKING 0x5, 0x180 ;  /* 0x0146000000007b1d */ /* 0x000fec0000010000 */
[----:B------:R-:W0:Y:S01]  /*0a40*/  LDS.128 R12, [UR4+0x228d0] ;  /* 0x0228d004ff0c7984 */ /* 0x000e220008000c00 */
[----:B------:R-:W-:Y:S01]  /*0a50*/  ULDC UR4, c[0x0][0xc3c] ;  /* 0x00030f0000047ab9 */ /* 0x000fe20000000800 */
[----:B------:R-:W-:Y:S06]  /*0a60*/  BAR.ARV 0x4, 0x180 ;  /* 0x0106000000007b1d */ /* 0x000fec0000002000 */
[----:B0-----:R-:W-:-:S13]  /*0a70*/  ISETP.GE.AND P0, PT, R15, UR4, PT ;  /* 0x000000040f007c0c */ /* 0x001fda000bf06270 */
[----:B------:R-:W-:Y:S05]  /*0a80*/  @P0 EXIT ;  /* 0x000000000000094d */ /* 0x000fea0003800000 */
[----:B------:R-:W0:Y:S01]  /*0a90*/  S2R R0, SR_TID.X ;  /* 0x0000000000007919 */ /* 0x000e220000002100 */
[----:B------:R-:W-:Y:S01]  /*0aa0*/  R2UR UR5, R13 ;  /* 0x000000000d0572ca */ /* 0x000fe200000e0000 */
[----:B------:R-:W-:Y:S01]  /*0ab0*/  ULOP3.LUT UR48, UR36, 0x1, URZ, 0xfc, !UPT ;  /* 0x0000000124307892 */ /* 0x000fe2000f8efc3f */
[----:B------:R-:W-:Y:S01]  /*0ac0*/  R2UR UR6, R14 ;  /* 0x000000000e0672ca */ /* 0x000fe200000e0000 */
[----:B------:R-:W-:Y:S01]  /*0ad0*/  UMOV UR47, URZ ;  /* 0x0000003f002f7c82 */ /* 0x000fe20008000000 */
[----:B------:R-:W-:Y:S01]  /*0ae0*/  UMOV UR38, URZ ;  /* 0x0000003f00267c82 */ /* 0x000fe20008000000 */
[----:B------:R-:W-:Y:S01]  /*0af0*/  UMOV UR37, URZ ;  /* 0x0000003f00257c82 */ /* 0x000fe20008000000 */
[----:B0-----:R-:W-:-:S05]  /*0b00*/  VIADD R209, R0, 0xffffff80 ;  /* 0xffffff8000d17836 */ /* 0x001fca0000000000 */
[----:B------:R-:W-:-:S04]  /*0b10*/  SHF.R.S32.HI R0, RZ, 0x1f, R209 ;  /* 0x0000001fff007819 */ /* 0x000fc800000114d1 */
[CC--:B------:R-:W-:Y:S02]  /*0b20*/  LEA.HI R3, R0.reuse, R209.reuse, RZ, 0x7 ;  /* 0x000000d100037211 */ /* 0x0c0fe400078f38ff */
[-C--:B------:R-:W-:Y:S02]  /*0b30*/  LEA.HI R4, R0, R209.reuse, RZ, 0x5 ;  /* 0x000000d100047211 */ /* 0x080fe400078f28ff */
[----:B------:R-:W-:Y:S02]  /*0b40*/  LOP3.LUT R2, R3, 0xffffff80, RZ, 0xc0, !PT ;  /* 0xffffff8003027812 */ /* 0x000fe400078ec0ff */
[----:B------:R-:W-:Y:S01]  /*0b50*/  SHF.R.S32.HI R200, RZ, 0x7, R3 ;  /* 0x00000007ffc87819 */ /* 0x000fe20000011403 */
[----:B------:R-:W-:Y:S02]  /*0b60*/  IMAD.SHL.U32 R6, R4, 0x20, RZ ;  /* 0x0000002004067824 */ /* 0x000fe400078e00ff */
[----:B------:R-:W-:Y:S01]  /*0b70*/  IMAD.IADD R23, R209, 0x1, -R2 ;  /* 0x00000001d1177824 */ /* 0x000fe200078e0a02 */
[----:B------:R-:W-:-:S02]  /*0b80*/  LEA.HI R2, R0, R209, RZ, 0x4 ;  /* 0x000000d100027211 */ /* 0x000fc400078f20ff */
[----:B------:R-:W-:Y:S02]  /*0b90*/  LOP3.LUT R7, R6, 0xfffffc00, RZ, 0xc0, !PT ;  /* 0xfffffc0006077812 */ /* 0x000fe400078ec0ff */
[----:B------:R-:W-:Y:S02]  /*0ba0*/  SHF.R.S32.HI R8, RZ, 0x1f, R23 ;  /* 0x0000001fff087819 */ /* 0x000fe40000011417 */
[----:B------:R-:W-:Y:S02]  /*0bb0*/  LOP3.LUT R4, R2, 0x3fffff0, RZ, 0xc0, !PT ;  /* 0x03fffff002047812 */ /* 0x000fe400078ec0ff */
[----:B------:R-:W-:Y:S02]  /*0bc0*/  LEA.HI R9, R8, R23, RZ, 0x2 ;  /* 0x0000001708097211 */ /* 0x000fe400078f10ff */
[----:B------:R-:W-:Y:S01]  /*0bd0*/  SHF.R.S32.HI R5, RZ, 0x4, R2 ;  /* 0x00000004ff057819 */ /* 0x000fe20000011402 */
[----:B------:R-:W-:Y:S01]  /*0be0*/  IMAD.IADD R4, R209, 0x1, -R4 ;  /* 0x00000001d1047824 */ /* 0x000fe200078e0a04 */
[----:B------:R-:W-:-:S02]  /*0bf0*/  LEA.HI R6, R0, R209, RZ, 0x2 ;  /* 0x000000d100067211 */ /* 0x000fc400078f10ff */
[----:B------:R-:W-:Y:S01]  /*0c00*/  SHF.R.S32.HI R10, RZ, 0x2, R9 ;  /* 0x00000002ff0a7819 */ /* 0x000fe20000011409 */
[----:B------:R-:W-:Y:S01]  /*0c10*/  IMAD R7, R4, 0x40, R7 ;  /* 0x0000004004077824 */ /* 0x000fe200078e0207 */
[----:B------:R-:W-:Y:S02]  /*0c20*/  SHF.R.S32.HI R11, RZ, 0x1f, R9 ;  /* 0x0000001fff0b7819 */ /* 0x000fe40000011409 */
[----:B------:R-:W-:Y:S02]  /*0c30*/  LEA.HI R2, R2, R5, RZ, 0x1 ;  /* 0x0000000502027211 */ /* 0x000fe400078f08ff */
[----:B------:R-:W-:Y:S02]  /*0c40*/  LOP3.LUT R6, R6, 0xfffffffc, RZ, 0xc0, !PT ;  /* 0xfffffffc06067812 */ /* 0x000fe400078ec0ff */
[----:B------:R-:W-:Y:S02]  /*0c50*/  LEA.HI R0, R0, R209, RZ, 0x3 ;  /* 0x000000d100007211 */ /* 0x000fe400078f18ff */
[----:B------:R-:W-:Y:S01]  /*0c60*/  LEA.HI R11, R11, R10, RZ, 0x3 ;  /* 0x0000000a0b0b7211 */ /* 0x000fe200078f18ff */
[----:B------:R-:W-:Y:S01]  /*0c70*/  IMAD.IADD R6, R209, 0x1, -R6 ;  /* 0x00000001d1067824 */ /* 0x000fe200078e0a06 */
[----:B------:R-:W-:-:S02]  /*0c80*/  LOP3.LUT R2, R2, 0x1ffffffe, RZ, 0xc0, !PT ;  /* 0x1ffffffe02027812 */ /* 0x000fc400078ec0ff */
[----:B------:R-:W-:Y:S02]  /*0c90*/  LOP3.LUT R4, R0, 0xfffffff8, RZ, 0xc0, !PT ;  /* 0xfffffff800047812 */ /* 0x000fe400078ec0ff */
[----:B------:R-:W-:Y:S01]  /*0ca0*/  LOP3.LUT R11, R11, 0xfffffff8, RZ, 0xc0, !PT ;  /* 0xfffffff80b0b7812 */ /* 0x000fe200078ec0ff */
[----:B------:R-:W-:Y:S01]  /*0cb0*/  IMAD.IADD R2, R5, 0x1, -R2 ;  /* 0x0000000105027824 */ /* 0x000fe200078e0a02 */
[----:B------:R-:W-:Y:S01]  /*0cc0*/  LEA.HI R8, R8, R23, RZ, 0x5 ;  /* 0x0000001708087211 */ /* 0x000fe200078f28ff */
[----:B------:R-:W-:Y:S01]  /*0cd0*/  IMAD.IADD R19, R209, 0x1, -R4 ;  /* 0x00000001d1137824 */ /* 0x000fe200078e0a04 */
[----:B------:R-:W-:Y:S01]  /*0ce0*/  LEA.HI R3, R3, R200, RZ, 0x1 ;  /* 0x000000c803037211 */ /* 0x000fe200078f08ff */
[----:B------:R-:W-:Y:S01]  /*0cf0*/  IMAD.IADD R11, R10, 0x1, -R11 ;  /* 0x000000010a0b7824 */ /* 0x000fe200078e0a0b */
[----:B------:R-:W-:Y:S01]  /*0d00*/  SHF.R.S32.HI R8, RZ, 0x5, R8 ;  /* 0x00000005ff087819 */ /* 0x000fe20000011408 */
[----:B------:R-:W-:Y:S01]  /*0d10*/  IMAD R204, R2, 0x8, R7 ;  /* 0x0000000802cc7824 */ /* 0x000fe200078e0207 */
[----:B------:R-:W-:Y:S01]  /*0d20*/  LEA.HI R5, R6, R6, RZ, 0x1 ;  /* 0x0000000606057211 */ /* 0x000fe200078f08ff */
[----:B------:R-:W-:Y:S01]  /*0d30*/  IMAD.SHL.U32 R2, R19, 0x8, RZ ;  /* 0x0000000813027824 */ /* 0x000fe200078e00ff */
[----:B------:R-:W-:Y:S01]  /*0d40*/  LOP3.LUT R3, R3, 0x3fffffe, RZ, 0xc0, !PT ;  /* 0x03fffffe03037812 */ /* 0x000fe200078ec0ff */
[----:B------:R-:W-:Y:S01]  /*0d50*/  IMAD R8, R8, 0x10, R11 ;  /* 0x0000001008087824 */ /* 0x000fe200078e020b */
[----:B------:R-:W-:Y:S01]  /*0d60*/  LOP3.LUT R5, R5, 0x1ffffffe, RZ, 0xc0, !PT ;  /* 0x1ffffffe05057812 */ /* 0x000fe200078ec0ff */
[----:B------:R-:W-:Y:S01]  /*0d70*/  VIADD R17, R2, 0x40 ;  /* 0x0000004002117836 */ /* 0x000fe20000000000 */
[----:B------:R-:W-:Y:S01]  /*0d80*/  LOP3.LUT R202, R9, 0x7ffffffc, RZ, 0xc0, !PT ;  /* 0x7ffffffc09ca7812 */ /* 0x000fe200078ec0ff */
[----:B------:R-:W-:Y:S01]  /*0d90*/  IMAD.IADD R3, R200, 0x1, -R3 ;  /* 0x00000001c8037824 */ /* 0x000fe200078e0a03 */
[----:B------:R-:W-:Y:S01]  /*0da0*/  SHF.R.S32.HI R22, RZ, 0x3, R0 ;  /* 0x00000003ff167819 */ /* 0x000fe20000011400 */
[C---:B------:R-:W-:Y:S01]  /*0db0*/  VIADD R16, R2.reuse, 0x80 ;  /* 0x0000008002107836 */ /* 0x040fe20000000000 */
[----:B------:R-:W-:Y:S01]  /*0dc0*/  SHF.R.S32.HI R208, RZ, 0x1f, R2 ;  /* 0x0000001fffd07819 */ /* 0x000fe20000011402 */
[----:B------:R-:W-:Y:S01]  /*0dd0*/  VIADD R18, R2, 0xc0 ;  /* 0x000000c002127836 */ /* 0x000fe20000000000 */
[----:B------:R-:W-:Y:S01]  /*0de0*/  SHF.R.S32.HI R207, RZ, 0x1f, R17 ;  /* 0x0000001fffcf7819 */ /* 0x000fe20000011411 */
[----:B------:R-:W-:Y:S01]  /*0df0*/  IMAD.IADD R6, R6, 0x1, -R5 ;  /* 0x0000000106067824 */ /* 0x000fe200078e0a05 */
[----:B------:R-:W-:Y:S01]  /*0e00*/  SHF.R.S32.HI R206, RZ, 0x1f, R16 ;  /* 0x0000001fffce7819 */ /* 0x000fe20000011410 */
[----:B------:R-:W-:Y:S01]  /*0e10*/  IMAD R201, R3, 0x40, R8 ;  /* 0x0000004003c97824 */ /* 0x000fe200078e0208 */
[----:B------:R-:W-:Y:S01]  /*0e20*/  SHF.R.S32.HI R205, RZ, 0x1f, R18 ;  /* 0x0000001fffcd7819 */ /* 0x000fe20000011412 */
[----:B------:R-:W-:-:S02]  /*0e30*/  IMAD.MOV.U32 R7, RZ, RZ, R15 ;  /* 0x000000ffff077224 */ /* 0x000fc400078e000f */
[----:B------:R-:W-:Y:S02]  /*0e40*/  IMAD.IADD R202, R23, 0x1, -R202 ;  /* 0x0000000117ca7824 */ /* 0x000fe400078e0aca */
[----:B------:R-:W-:-:S07]  /*0e50*/  IMAD R203, R6, 0x8, R201 ;  /* 0x0000000806cb7824 */ /* 0x000fce00078e02c9 */
.L_x_416:
[----:B012-4-:R-:W0:Y:S01]  /*0e60*/  LDC.64 R4, c[0x0][0xc88] ;  /* 0x00032200ff047b82 */ /* 0x017e220000000a00 */
[----:B------:R-:W-:Y:S01]  /*0e70*/  ULDC.64 UR8, c[0x0][0xa28] ;  /* 0x00028a0000087ab9 */ /* 0x000fe20000000a00 */
[----:B------:R-:W-:Y:S01]  /*0e80*/  ULDC.64 UR10, c[0x0][0xa20] ;  /* 0x00028800000a7ab9 */ /* 0x000fe20000000a00 */
[----:B------:R-:W-:Y:S01]  /*0e90*/  ULDC UR4, c[0x0][0x424] ;  /* 0x0001090000047ab9 */ /* 0x000fe20000000800 */
[----:B0-----:R-:W-:-:S06]  /*0ea0*/  IMAD.WIDE R4, R7, 0x4, R4 ;  /* 0x0000000407047825 */ /* 0x001fcc00078e0204 */
[----:B------:R-:W2:Y:S01]  /*0eb0*/  LDG.E R4, desc[UR40][R4.64] ;  /* 0x0000002804047981 */ /* 0x000ea2000c1e1900 */
[----:B------:R-:W-:Y:S02]  /*0ec0*/  UISETP.NE.U32.AND UP0, UPT, UR8, URZ, UPT ;  /* 0x0000003f0800728c */ /* 0x000fe4000bf05070 */
[----:B------:R-:W-:Y:S02]  /*0ed0*/  UISETP.NE.U32.AND UP1, UPT, UR10, URZ, UPT ;  /* 0x0000003f0a00728c */ /* 0x000fe4000bf25070 */
[----:B------:R-:W-:Y:S02]  /*0ee0*/  UISETP.NE.AND.EX UP0, UPT, UR9, URZ, UPT, UP0 ;  /* 0x0000003f0900728c */ /* 0x000fe4000bf05300 */
[----:B------:R-:W-:-:S04]  /*0ef0*/  UISETP.NE.AND.EX UP1, UPT, UR11, URZ, UPT, UP1 ;  /* 0x0000003f0b00728c */ /* 0x000fc8000bf25310 */
[----:B------:R-:W-:Y:S02]  /*0f00*/  PLOP3.LUT P0, PT, PT, PT, UP0, 0x80, 0x0 ;  /* 0x000000000000781c */ /* 0x000fe40003f0f008 */
[----:B------:R-:W-:Y:S02]  /*0f10*/  PLOP3.LUT P1, PT, PT, PT, UP1, 0x80, 0x0 ;  /* 0x000000000000781c */ /* 0x000fe40003f2f018 */
[----:B--2---:R-:W-:-:S13]  /*0f20*/  R2UR UR46, R4 ;  /* 0x00000000042e72ca */ /* 0x004fda00000e0000 */
[----:B------:R-:W-:Y:S02]  /*0f30*/  USHF.R.S32.HI UR45, URZ, 0x1f, UR46 ;  /* 0x0000001f3f2d7899 */ /* 0x000fe4000801142e */
[----:B------:R-:W-:Y:S02]  /*0f40*/  @UP0 ULEA UR8, UP2, UR46, UR8, 0x2 ;  /* 0x000000082e080291 */ /* 0x000fe4000f84103f */
[----:B------:R-:W-:Y:S02]  /*0f50*/  @UP1 ULEA UR10, UP3, UR46, UR10, 0x2 ;  /* 0x0000000a2e0a1291 */ /* 0x000fe4000f86103f */
[----:B------:R-:W-:Y:S02]  /*0f60*/  @UP0 ULEA.HI.X UR9, UR46, UR9, UR45, 0x2, UP2 ;  /* 0x000000092e090291 */ /* 0x000fe400090f142d */
[----:B------:R-:W-:Y:S01]  /*0f70*/  @UP1 ULEA.HI.X UR11, UR46, UR11, UR45, 0x2, UP3 ;  /* 0x0000000b2e0b1291 */ /* 0x000fe200098f142d */
[----:B------:R-:W-:Y:S02]  /*0f80*/  IMAD.U32 R4, RZ, RZ, UR8 ;  /* 0x00000008ff047e24 */ /* 0x000fe4000f8e00ff */
[----:B------:R-:W-:-:S02]  /*0f90*/  IMAD.U32 R6, RZ, RZ, UR10 ;  /* 0x0000000aff067e24 */ /* 0x000fc4000f8e00ff */
[----:B------:R-:W-:Y:S01]  /*0fa0*/  IMAD.U32 R5, RZ, RZ, UR9 ;  /* 0x00000009ff057e24 */ /* 0x000fe2000f8e00ff */
[----:B------:R-:W-:Y:S01]  /*0fb0*/  ULDC.64 UR8, c[0x0][0x418] ;  /* 0x0001060000087ab9 */ /* 0x000fe20000000a00 */
[----:B------:R-:W-:-:S03]  /*0fc0*/  IMAD.U32 R7, RZ, RZ, UR11 ;  /* 0x0000000bff077e24 */ /* 0x000fc6000f8e00ff */
[----:B------:R-:W2:Y:S04]  /*0fd0*/  @P0 LDG.E R4, desc[UR40][R4.64] ;  /* 0x0000002804040981 */ /* 0x000ea8000c1e1900 */
[----:B---3--:R-:W3:Y:S01]  /*0fe0*/  @P1 LDG.E R6, desc[UR40][R6.64] ;  /* 0x0000002806061981 */ /* 0x008ee2000c1e1900 */
[----:B------:R-:W-:Y:S01]  /*0ff0*/  UISETP.NE.U32.AND UP0, UPT, UR8, URZ, UPT ;  /* 0x0000003f0800728c */ /* 0x000fe2000bf05070 */
[----:B------:R-:W-:Y:S01]  /*1000*/  CS2R R8, SRZ ;  /* 0x0000000000087805 */ /* 0x000fe2000001ff00 */
[----:B------:R-:W-:Y:S01]  /*1010*/  UMOV UR44, UR5 ;  /* 0x00000005002c7c82 */ /* 0x000fe20008000000 */
[----:B------:R-:W-:Y:S01]  /*1020*/  ULDC UR5, c[0x0][0x2f0] ;  /* 0x0000bc0000057ab9 */ /* 0x000fe20000000800 */
[----:B------:R-:W-:Y:S01]  /*1030*/  UISETP.NE.AND.EX UP0, UPT, UR9, URZ, UPT, UP0 ;  /* 0x0000003f0900728c */ /* 0x000fe2000bf05300 */
[----:B------:R-:W-:Y:S01]  /*1040*/  CS2R R150, SRZ ;  /* 0x0000000000967805 */ /* 0x000fe2000001ff00 */
[----:B------:R-:W-:Y:S01]  /*1050*/  UMOV UR42, URZ ;  /* 0x0000003f002a7c82 */ /* 0x000fe20008000000 */
[----:B------:R-:W-:Y:S01]  /*1060*/  UMOV UR43, UR6 ;  /* 0x00000006002b7c82 */ /* 0x000fe20008000000 */
[----:B------:R-:W-:Y:S01]  /*1070*/  USEL UR4, UR4, 0x1, UP0 ;  /* 0x0000000104047887 */ /* 0x000fe20008000000 */
[----:B------:R-:W-:-:S02]  /*1080*/  CS2R R148, SRZ ;  /* 0x0000000000947805 */ /* 0x000fc4000001ff00 */
[----:B------:R-:W-:Y:S02]  /*1090*/  CS2R R146, SRZ ;  /* 0x0000000000927805 */ /* 0x000fe4000001ff00 */
[----:B------:R-:W-:Y:S01]  /*10a0*/  CS2R R144, SRZ ;  /* 0x0000000000907805 */ /* 0x000fe2000001ff00 */
[----:B------:R-:W-:Y:S01]  /*10b0*/  UIMAD UR4, UR4, UR5, URZ ;  /* 0x00000005040472a4 */ /* 0x000fe2000f8e023f */
[----:B------:R-:W-:Y:S02]  /*10c0*/  CS2R R142, SRZ ;  /* 0x00000000008e7805 */ /* 0x000fe4000001ff00 */
[----:B------:R-:W-:Y:S02]  /*10d0*/  CS2R R140, SRZ ;  /* 0x00000000008c7805 */ /* 0x000fe4000001ff00 */
[----:B------:R-:W-:Y:S02]  /*10e0*/  CS2R R138, SRZ ;  /* 0x00000000008a7805 */ /* 0x000fe4000001ff00 */
[----:B------:R-:W-:-:S02]  /*10f0*/  CS2R R136, SRZ ;  /* 0x0000000000887805 */ /* 0x000fc4000001ff00 */
[----:B------:R-:W-:Y:S02]  /*1100*/  CS2R R134, SRZ ;  /* 0x0000000000867805 */ /* 0x000fe4000001ff00 */
[----:B------:R-:W-:Y:S02]  /*1110*/  CS2R R132, SRZ ;  /* 0x0000000000847805 */ /* 0x000fe4000001ff00 */
[----:B------:R-:W-:Y:S02]  /*1120*/  CS2R R130, SRZ ;  /* 0x0000000000827805 */ /* 0x000fe4000001ff00 */
[----:B------:R-:W-:Y:S02]  /*1130*/  CS2R R128, SRZ ;  /* 0x0000000000807805 */ /* 0x000fe4000001ff00 */
[----:B------:R-:W-:Y:S02]  /*1140*/  CS2R R126, SRZ ;  /* 0x00000000007e7805 */ /* 0x000fe4000001ff00 */
[----:B------:R-:W-:-:S02]  /*1150*/  CS2R R124, SRZ ;  /* 0x00000000007c7805 */ /* 0x000fc4000001ff00 */
[----:B------:R-:W-:Y:S02]  /*1160*/  CS2R R122, SRZ ;  /* 0x00000000007a7805 */ /* 0x000fe4000001ff00 */
[----:B------:R-:W-:Y:S02]  /*1170*/  CS2R R120, SRZ ;  /* 0x0000000000787805 */ /* 0x000fe4000001ff00 */
[----:B------:R-:W-:Y:S02]  /*1180*/  CS2R R118, SRZ ;  /* 0x0000000000767805 */ /* 0x000fe4000001ff00 */
[----:B------:R-:W-:Y:S01]  /*1190*/  CS2R R116, SRZ ;  /* 0x0000000000747805 */ /* 0x000fe2000001ff00 */
[----:B------:R-:W-:Y:S01]  /*11a0*/  IMAD.MOV.U32 R174, RZ, RZ, RZ ;  /* 0x000000ffffae7224 */ /* 0x000fe200078e00ff */
        /* <DEDUP_REMOVED lines=36> */
[----:B------:R-:W-:Y:S02]  /*13f0*/  IMAD.MOV.U32 R160, RZ, RZ, RZ ;  /* 0x000000ffffa07224 */ /* 0x000fe400078e00ff */
[----:B------:R-:W-:Y:S01]  /*1400*/  IMAD.MOV.U32 R41, RZ, RZ, RZ ;  /* 0x000000ffff297224 */ /* 0x000fe200078e00ff */
[----:B--2---:R-:W-:-:S02]  /*1410*/  @P0 R2UR UR42, R4 ;  /* 0x00000000042a02ca */ /* 0x004fc400000e0000 */
[----:B------:R-:W-:Y:S02]  /*1420*/  PLOP3.LUT P0, PT, PT, PT, PT, 0x80, 0x0 ;  /* 0x000000000000781c */ /* 0x000fe40003f0f070 */
[----:B---3--:R-:W-:Y:S01]  /*1430*/  @P1 R2UR UR4, R6 ;  /* 0x00000000060412ca */ /* 0x008fe200000e0000 */
[----:B------:R-:W-:-:S14]  /*1440*/  @P1 BRA `(.L_x_375) ;  /* 0x0000000000341947 */ /* 0x000fdc0003800000 */
[----:B------:R-:W-:Y:S02]  /*1450*/  ULDC.64 UR6, c[0x0][0xa08] ;  /* 0x0002820000067ab9 */ /* 0x000fe40000000a00 */
[----:B------:R-:W-:-:S04]  /*1460*/  ISETP.NE.U32.AND P1, PT, RZ, UR6, PT ;  /* 0x00000006ff007c0c */ /* 0x000fc8000bf25070 */
[----:B------:R-:W-:-:S13]  /*1470*/  ISETP.NE.AND.EX P1, PT, RZ, UR7, PT, P1 ;  /* 0x00000007ff007c0c */ /* 0x000fda000bf25310 */
[----:B------:R-:W-:Y:S05]  /*1480*/  @!P1 BRA `(.L_x_375) ;  /* 0x0000000000249947 */ /* 0x000fea0003800000 */
[----:B------:R-:W-:Y:S02]  /*1490*/  ULDC.64 UR4, c[0x0][0xa08] ;  /* 0x0002820000047ab9 */ /* 0x000fe40000000a00 */
[----:B------:R-:W-:-:S06]  /*14a0*/  UIMAD.WIDE UR4, UR46, 0x4, UR4 ;  /* 0x000000042e0478a5 */ /* 0x000fcc000f8e0204 */
[----:B------:R-:W-:Y:S02]  /*14b0*/  IMAD.U32 R4, RZ, RZ, UR4 ;  /* 0x00000004ff047e24 */ /* 0x000fe4000f8e00ff */
[----:B------:R-:W-:-:S05]  /*14c0*/  IMAD.U32 R5, RZ, RZ, UR5 ;  /* 0x00000005ff057e24 */ /* 0x000fca000f8e00ff */
[----:B------:R-:W2:Y:S04]  /*14d0*/  LDG.E R3, desc[UR40][R4.64] ;  /* 0x0000002804037981 */ /* 0x000ea8000c1e1900 */
[----:B------:R-:W3:Y:S01]  /*14e0*/  LDG.E R0, desc[UR40][R4.64+0x4] ;  /* 0x0000042804007981 */ /* 0x000ee2000c1e1900 */
[----:B--2---:R-:W-:Y:S02]  /*14f0*/  R2UR UR4, R3 ;  /* 0x00000000030472ca */ /* 0x004fe400000e0000 */
[----:B---3--:R-:W-:-:S13]  /*1500*/  R2UR UR5, R0 ;  /* 0x00000000000572ca */ /* 0x008fda00000e0000 */
[----:B------:R-:W-:-:S12]  /*1510*/  UIADD3 UR4, -UR4, UR5, URZ ;  /* 0x0000000504047290 */ /* 0x000fd8000fffe13f */
.L_x_375:
[----:B------:R-:W-:Y:S01]  /*1520*/  UIADD3 UR42, -UR42, UR4, URZ ;  /* 0x000000042a2a7290 */ /* 0x000fe2000fffe13f */
[----:B------:R-:W-:Y:S01]  /*1530*/  IMAD.MOV.U32 R40, RZ, RZ, RZ ;  /* 0x000000ffff287224 */ /* 0x000fe200078e00ff */
[----:B------:R-:W-:Y:S01]  /*1540*/  CS2R R34, SRZ ;  /* 0x0000000000227805 */ /* 0x000fe2000001ff00 */
[----:B------:R-:W-:Y:S01]  /*1550*/  IMAD.MOV.U32 R161, RZ, RZ, RZ ;  /* 0x000000ffffa17224 */ /* 0x000fe200078e00ff */
[----:B------:R-:W-:Y:S01]  /*1560*/  UISETP.GE.AND UP0, UPT, UR42, 0x1, UPT ;  /* 0x000000012a00788c */ /* 0x000fe2000bf06270 */
[----:B------:R-:W-:Y:S01]  /*1570*/  CS2R R36, SRZ ;  /* 0x0000000000247805 */ /* 0x000fe2000001ff00 */
[----:B------:R-:W-:Y:S01]  /*1580*/  UIADD3 UR4, UR42, 0x5f, URZ ;  /* 0x0000005f2a047890 */ /* 0x000fe2000fffe03f */
[----:B------:R-:W-:Y:S02]  /*1590*/  CS2R R162, SRZ ;  /* 0x0000000000a27805 */ /* 0x000fe4000001ff00 */
[----:B------:R-:W-:Y:S01]  /*15a0*/  CS2R R32, SRZ ;  /* 0x0000000000207805 */ /* 0x000fe2000001ff00 */
[----:B------:R-:W-:Y:S01]  /*15b0*/  IMAD.MOV.U32 R12, RZ, RZ, RZ ;  /* 0x000000ffff0c7224 */ /* 0x000fe200078e00ff */
[----:B------:R-:W-:Y:S01]  /*15c0*/  PLOP3.LUT P1, PT, PT, PT, UP0, 0x80, 0x0 ;  /* 0x000000000000781c */ /* 0x000fe20003f2f008 */
[----:B------:R-:W-:Y:S01]  /*15d0*/  UIMAD.WIDE UR4, UR4, 0x2aaaaaab, URZ ;  /* 0x2aaaaaab040478a5 */ /* 0x000fe2000f8e023f */
[----:B------:R-:W-:-:S02]  /*15e0*/  CS2R R26, SRZ ;  /* 0x00000000001a7805 */ /* 0x000fc4000001ff00 */
[----:B------:R-:W-:Y:S02]  /*15f0*/  CS2R R28, SRZ ;  /* 0x00000000001c7805 */ /* 0x000fe4000001ff00 */
[----:B------:R-:W-:Y:S01]  /*1600*/  CS2R R24, SRZ ;  /* 0x0000000000187805 */ /* 0x000fe2000001ff00 */
[----:B------:R-:W-:-:S04]  /*1610*/  USHF.R.U32.HI UR39, URZ, 0x1f, UR5 ;  /* 0x0000001f3f277899 */ /* 0x000fc80008011605 */
[----:B------:R-:W-:Y:S02]  /*1620*/  ULEA.HI.SX32 UR39, UR5, UR39, 0x1c ;  /* 0x0000002705277291 */ /* 0x000fe4000f8fe23f */
[----:B------:R-:W-:Y:S10]  /*1630*/  @!P1 BRA `(.L_x_376) ;  /* 0x0000004400189947 */ /* 0x000ff40003800000 */
[----:B------:R-:W0:Y:S01]  /*1640*/  SHFL.IDX PT, R0, R200, RZ, 0x1f ;  /* 0x00001fffc8007589 */ /* 0x000e2200000e0000 */
[----:B------:R-:W1:Y:S01]  /*1650*/  S2UR UR7, SR_CgaCtaId ;  /* 0x00000000000779c3 */ /* 0x000e620000008800 */
[----:B------:R-:W-:Y:S01]  /*1660*/  UMOV UR6, 0x400 ;  /* 0x0000040000067882 */ /* 0x000fe20000000000 */
[----:B0-----:R-:W-:Y:S01]  /*1670*/  R2UR UR4, R0 ;  /* 0x00000000000472ca */ /* 0x001fe200000e0000 */
[----:B-1----:R-:W-:-:S04]  /*1680*/  ULEA UR6, UR7, UR6, 0x18 ;  /* 0x0000000607067291 */ /* 0x002fc8000f8ec03f */
[----:B------:R-:W-:-:S04]  /*1690*/  UIADD3 UR6, UR6, 0x18400, URZ ;  /* 0x0001840006067890 */ /* 0x000fc8000fffe03f */
[----:B------:R-:W-:-:S04]  /*16a0*/  ULOP3.LUT UP0, URZ, UR6, 0x1bf, URZ, 0xc0, !UPT ;  /* 0x000001bf063f7892 */ /* 0x000fc8000f80c03f */
[----:B------:R-:W-:Y:S02]  /*16b0*/  ULEA.HI UR5, UR4, UR4, URZ, 0x1 ;  /* 0x0000000404057291 */ /* 0x000fe4000f8f083f */
[----:B------:R-:W-:Y:S02]  /*16c0*/  PLOP3.LUT P0, PT, PT, PT, UP0, 0x80, 0x0 ;  /* 0x000000000000781c */ /* 0x000fe40003f0f008 */
[----:B------:R-:W-:-:S04]  /*16d0*/  ULOP3.LUT UR5, UR5, 0x1e, URZ, 0xc0, !UPT ;  /* 0x0000001e05057892 */ /* 0x000fc8000f8ec03f */
[----:B------:R-:W-:-:S04]  /*16e0*/  UIADD3 UR5, UR4, -UR5, URZ ;  /* 0x8000000504057290 */ /* 0x000fc8000fffe03f */
[----:B------:R-:W-:-:S04]  /*16f0*/  ULEA UR5, UR5, UR6, 0xd ;  /* 0x0000000605057291 */ /* 0x000fc8000f8e683f */
[----:B------:R-:W-:-:S04]  /*1700*/  USHF.R.U32.HI UR5, URZ, 0x4, UR5 ;  /* 0x000000043f057899 */ /* 0x000fc80008011605 */
[----:B------:R-:W-:Y:S01]  /*1710*/  ULOP3.LUT UR49, UR5, 0x3fff, URZ, 0xc0, !UPT ;  /* 0x00003fff05317892 */ /* 0x000fe2000f8ec03f */
[----:B------:R-:W-:Y:S11]  /*1720*/  @!P0 BRA `(.L_x_377) ;  /* 0x0000000000408947 */ /* 0x000ff60003800000 */
        /* <DEDUP_REMOVED lines=16> */
.L_x_377:
[----:B------:R-:W0:Y:S01]  /*1830*/  S2R R0, SR_CgaCtaId ;  /* 0x0000000000007919 */ /* 0x000e220000008800 */
[----:B------:R-:W-:Y:S01]  /*1840*/  ULEA.HI UR4, UR47, UR47, URZ, 0x1 ;  /* 0x0000002f2f047291 */ /* 0x000fe2000f8f083f */
[----:B------:R-:W-:Y:S01]  /*1850*/  MOV R7, 0x400 ;  /* 0x0000040000077802 */ /* 0x000fe20000000f00 */
[----:B------:R-:W1:Y:S02]  /*1860*/  S2R R20, SR_TID.X ;  /* 0x0000000000147919 */ /* 0x000e640000002100 */
[----:B------:R-:W-:-:S04]  /*1870*/  ULOP3.LUT UR4, UR4, 0xfffffffe, URZ, 0xc0, !UPT ;  /* 0xfffffffe04047892 */ /* 0x000fc8000f8ec03f */
[----:B------:R-:W-:-:S06]  /*1880*/  UIADD3 UR4, UR47, -UR4, URZ ;  /* 0x800000042f047290 */ /* 0x000fcc000fffe03f */
[----:B------:R-:W-:Y:S01]  /*1890*/  IMAD.U32 R3, RZ, RZ, UR4 ;  /* 0x00000004ff037e24 */ /* 0x000fe2000f8e00ff */
[----:B0-----:R-:W-:-:S04]  /*18a0*/  LEA R7, R0, R7, 0x18 ;  /* 0x0000000700077211 */ /* 0x001fc800078ec0ff */
[----:B------:R-:W-:Y:S02]  /*18b0*/  SHF.L.U32 R0, R3, 0x1f, RZ ;  /* 0x0000001f03007819 */ /* 0x000fe400000006ff */
[----:B-1----:R-:W-:Y:S02]  /*18c0*/  SHF.R.U32.HI R20, RZ, 0x7, R20 ;  /* 0x00000007ff147819 */ /* 0x002fe40000011614 */
[----:B------:R-:W0:Y:S03]  /*18d0*/  SYNCS.PHASECHK.TRANS64.TRYWAIT P0, [R7+URZ+0x22800], R0 ;  /* 0x02280000070075a7 */ /* 0x000e26000800017f */
[----:B------:R-:W-:Y:S01]  /*18e0*/  VIADD R8, R20, 0x8 ;  /* 0x0000000814087836 */ /* 0x000fe20000000000 */
[----:B0-----:R-:W-:Y:S06]  /*18f0*/  @!P0 BRA `(.L_x_378) ;  /* 0x000000cc00ac8947 */ /* 0x001fec0003800000 */
.L_x_541:
[----:B0-----:R-:W-:Y:S01]  /*1900*/  IMAD.U32 R0, RZ, RZ, UR48 ;  /* 0x00000030ff007e24 */ /* 0x001fe2000f8e00ff */
[----:B------:R-:W-:Y:S05]  /*1910*/  WARPSYNC.ALL ;  /* 0x0000000000007948 */ /* 0x000fea0003800000 */
[----:B------:R0:W-:Y:S01]  /*1920*/  BAR.SYNC.DEFER_BLOCKING R8, 0x100 ;  /* 0x000400080000751d */ /* 0x0001e20000010000 */
[----:B------:R-:W-:-:S13]  /*1930*/  ISETP.NE.AND P0, PT, R0, 0x3, PT ;  /* 0x000000030000780c */ /* 0x000fda0003f05270 */
[----:B0-----:R-:W-:Y:S05]  /*1940*/  @!P0 BRA `(.L_x_379) ;  /* 0x0000000000048947 */ /* 0x001fea0003800000 */
[----:B------:R-:W-:Y:S01]  /*1950*/  BPT.TRAP 0x1 ;  /* 0x000000040000795c */ /* 0x000fe20000300000 */
.L_x_379:
[----:B------:R-:W-:Y:S02]  /*1960*/  IMAD.U32 R10, RZ, RZ, UR38 ;  /* 0x00000026ff0a7e24 */ /* 0x000fe4000f8e00ff */
[----:B------:R-:W-:-:S03]  /*1970*/  IMAD.U32 R0, RZ, RZ, UR37 ;  /* 0x00000025ff007e24 */ /* 0x000fc6000f8e00ff */
[----:B------:R-:W-:Y:S01]  /*1980*/  SHF.L.U32 R10, R10, 0x1f, RZ ;  /* 0x0000001f0a0a7819 */ /* 0x000fe200000006ff */
[----:B------:R-:W-:-:S04]  /*1990*/  IMAD R5, R0, 0x8, R7 ;  /* 0x0000000800057824 */ /* 0x000fc800078e0207 */
[----:B------:R0:W1:Y:S01]  /*19a0*/  SYNCS.PHASECHK.TRANS64.TRYWAIT P1, [R5+URZ+0x22830], R10 ;  /* 0x0228300a050075a7 */ /* 0x000062000802017f */
[----:B------:R-:W-:Y:S05]  /*19b0*/  @!P0 BRA `(.L_x_380) ;  /* 0x0000000000048947 */ /* 0x000fea0003800000 */
[----:B------:R-:W-:Y:S01]  /*19c0*/  BPT.TRAP 0x1 ;  /* 0x000000040000795c */ /* 0x000fe20000300000 */
.L_x_380:
[----:B-1----:R-:W-:Y:S05]  /*19d0*/  @P1 BRA `(.L_x_381) ;  /* 0x0000000000081947 */ /* 0x002fea0003800000 */
[----:B------:R-:W1:Y:S02]  /*19e0*/  SYNCS.PHASECHK.TRANS64.TRYWAIT P1, [R5+URZ+0x22830], R10 ;  /* 0x0228300a050075a7 */ /* 0x000e64000802017f */
[----:B-1----:R-:W-:Y:S05]  /*19f0*/  @!P1 BRA `(.L_x_382) ;  /* 0x000000cc00809947 */ /* 0x002fea0003800000 */
.L_x_381:
[----:B------:R-:W-:Y:S01]  /*1a00*/  R2UR UR4, R7 ;  /* 0x00000000070472ca */ /* 0x000fe200000e0000 */
[----:B------:R-:W-:Y:S01]  /*1a10*/  WARPGROUP.ARRIVE ;  /* 0x00000000000079c5 */ /* 0x000fe20000000000 */
[----:B------:R-:W-:Y:S01]  /*1a20*/  UMOV UR5, 0x40000040 ;  /* 0x4000004000057882 */ /* 0x000fe20000000000 */
[----:B------:R-:W-:Y:S01]  /*1a30*/  UMOV UR7, 0x40000040 ;  /* 0x4000004000077882 */ /* 0x000fe20000000000 */
[----:B------:R-:W-:Y:S01]  /*1a40*/  UMOV UR9, 0x40000040 ;  /* 0x4000004000097882 */ /* 0x000fe20000000000 */
[----:B------:R-:W-:Y:S01]  /*1a50*/  UMOV UR11, 0x40000040 ;  /* 0x40000040000b7882 */ /* 0x000fe20000000000 */
[----:B------:R-:W-:Y:S01]  /*1a60*/  UMOV UR13, 0x40000040 ;  /* 0x40000040000d7882 */ /* 0x000fe20000000000 */
[----:B------:R-:W-:Y:S01]  /*1a70*/  UMOV UR15, 0x40000040 ;  /* 0x40000040000f7882 */ /* 0x000fe20000000000 */
[----:B------:R-:W-:Y:S01]  /*1a80*/  UMOV UR17, 0x40000040 ;  /* 0x4000004000117882 */ /* 0x000fe20000000000 */
[----:B------:R-:W-:Y:S01]  /*1a90*/  UMOV UR19, 0x40000040 ;  /* 0x4000004000137882 */ /* 0x000fe20000000000 */
[----:B------:R-:W-:Y:S01]  /*1aa0*/  P2R R12, PR, RZ, 0x1 ;  /* 0x00000001ff0c7803 */ /* 0x000fe20000000000 */
[----:B------:R-:W2:Y:S02]  /*1ab0*/  S2R R14, SR_TID.X ;  /* 0x00000000000e7919 */ /* 0x000ea40000002100 */
[----:B------:R-:W-:-:S04]  /*1ac0*/  UIADD3 UR4, UR4, 0x1c400, URZ ;  /* 0x0001c40004047890 */ /* 0x000fc8000fffe03f */
[----:B------:R-:W-:-:S04]  /*1ad0*/  USHF.R.U32.HI UR4, URZ, 0x4, UR4 ;  /* 0x000000043f047899 */ /* 0x000fc80008011604 */
[----:B------:R-:W-:-:S04]  /*1ae0*/  ULOP3.LUT UR4, UR4, 0x3fff, URZ, 0xc0, !UPT ;  /* 0x00003fff04047892 */ /* 0x000fc8000f8ec03f */
[----:B------:R-:W-:Y:S02]  /*1af0*/  ULOP3.LUT UR20, UR4, 0x10000, URZ, 0xfc, !UPT ;  /* 0x0001000004147892 */ /* 0x000fe4000f8efc3f */
[----:B------:R-:W-:Y:S02]  /*1b00*/  ULOP3.LUT UR4, UR49, 0x10000, URZ, 0xfc, !UPT ;  /* 0x0001000031047892 */ /* 0x000fe4000f8efc3f */
[----:B------:R-:W-:Y:S02]  /*1b10*/  UIMAD UR6, UR37, 0x300, UR20 ;  /* 0x00000300250678a4 */ /* 0x000fe4000f8e0214 */
[----:B------:R-:W-:Y:S02]  /*1b20*/  UIADD3 UR8, UR4, 0x2, URZ ;  /* 0x0000000204087890 */ /* 0x000fe4000fffe03f */
[----:B------:R-:W-:Y:S02]  /*1b30*/  UIADD3 UR10, UR6, 0x2, URZ ;  /* 0x00000002060a7890 */ /* 0x000fe4000fffe03f */
[----:B------:R-:W-:-:S02]  /*1b40*/  UIADD3 UR12, UR4, 0x4, URZ ;  /* 0x00000004040c7890 */ /* 0x000fc4000fffe03f */
[----:B------:R-:W-:Y:S02]  /*1b50*/  UIADD3 UR14, UR6, 0x4, URZ ;  /* 0x00000004060e7890 */ /* 0x000fe4000fffe03f */
[----:B------:R-:W-:Y:S01]  /*1b60*/  HGMMA.64x96x16.F32 R24, gdesc[UR4], RZ, !UPT, gsb0 ;  /* 0x01600000041879f0 */ /* 0x000fe2000c0008ff */
[----:B------:R-:W-:Y:S02]  /*1b70*/  UIADD3 UR16, UR4, 0x6, URZ ;  /* 0x0000000604107890 */ /* 0x000fe4000fffe03f */
[----:B------:R-:W-:Y:S02]  /*1b80*/  UIADD3 UR18, UR6, 0x6, URZ ;  /* 0x0000000606127890 */ /* 0x000fe4000fffe03f */
[----:B------:R-:W-:-:S04]  /*1b90*/  UIMAD UR6, UR39, -0x60, UR42 ;  /* 0xffffffa0270678a4 */ /* 0x000fc8000f8e022a */
[----:B------:R-:W-:-:S06]  /*1ba0*/  UIADD3 UR6, UR6, 0x60, URZ ;  /* 0x0000006006067890 */ /* 0x000fcc000fffe03f */
[----:B------:R-:W-:-:S04]  /*1bb0*/  IMAD.U32 R3, RZ, RZ, UR6 ;  /* 0x00000006ff037e24 */ /* 0x000fc8000f8e00ff */
        /* <DEDUP_REMOVED lines=104> */
[----:B------:R-:W3:Y:S01]  /*2240*/  SHFL.BFLY PT, R3, R6, 0x2, 0x1f ;  /* 0x0c401f0006037f89 */ /* 0x000ee200000e0000 */
[----:B------:R-:W-:Y:S02]  /*2250*/  FSEL R67, R67, -INF , P3 ;  /* 0xff80000043437808 */ /* 0x000fe40001800000 */
[----:B------:R-:W-:-:S02]  /*2260*/  FSEL R70, R70, -INF , P2 ;  /* 0xff80000046467808 */ /* 0x000fc40001000000 */
[----:B------:R-:W-:Y:S02]  /*2270*/  FSEL R71, R71, -INF , P1 ;  /* 0xff80000047477808 */ /* 0x000fe40000800000 */
[----:B---3--:R-:W-:-:S05]  /*2280*/  FMNMX.FTZ R9, R6, R3, !PT ;  /* 0x0000000306097209 */ /* 0x008fca0007810000 */
[----:B------:R-:W3:Y:S02]  /*2290*/  SHFL.BFLY PT, R0, R9, 0x1, 0x1f ;  /* 0x0c201f0009007f89 */ /* 0x000ee400000e0000 */
[----:B---3--:R-:W-:-:S04]  /*22a0*/  FMNMX.FTZ R0, R9, R0, !PT ;  /* 0x0000000009007209 */ /* 0x008fc80007810000 */
        /* <DEDUP_REMOVED lines=19> */
[----:B------:R-:W3:Y:S01]  /*23e0*/  MUFU.EX2 R25, R25 ;  /* 0x0000001900197308 */ /* 0x000ee20000000800 */
        /* <DEDUP_REMOVED lines=15> */
[----:B------:R-:W4:Y:S01]  /*24e0*/  MUFU.EX2 R29, R29 ;  /* 0x0000001d001d7308 */ /* 0x000f220000000800 */
[----:B---3--:R-:W-:Y:S01]  /*24f0*/  FADD.FTZ R9, R24, R25 ;  /* 0x0000001918097221 */ /* 0x008fe20000010000 */
        /* <DEDUP_REMOVED lines=11> */
[----:B------:R-:W3:Y:S01]  /*25b0*/  MUFU.EX2 R33, R33 ;  /* 0x0000002100217308 */ /* 0x000ee20000000800 */
[----:B----4-:R-:W-:Y:S02]  /*25c0*/  F2FP.F16.F32.PACK_AB R154, R29, R28 ;  /* 0x0000001c1d9a723e */ /* 0x010fe400000000ff */
[----:B------:R-:W-:-:S04]  /*25d0*/  FMNMX.FTZ R4, R54, R3, !PT ;  /* 0x0000000336047209 */ /* 0x000fc80007810000 */
[----:B------:R-:W-:Y:S01]  /*25e0*/  FMNMX.FTZ R3, R55, R4, !PT ;  /* 0x0000000437037209 */ /* 0x000fe20007810000 */
[----:B------:R-:W-:Y:S03]  /*25f0*/  MUFU.EX2 R36, R36 ;  /* 0x0000002400247308 */ /* 0x000fe60000000800 */
[----:B------:R-:W-:-:S04]  /*2600*/  FMNMX.FTZ R4, R58, R3, !PT ;  /* 0x000000033a047209 */ /* 0x000fc80007810000 */
[----:B------:R-:W-:Y:S01]  /*2610*/  FMNMX.FTZ R3, R59, R4, !PT ;  /* 0x000000043b037209 */ /* 0x000fe20007810000 */
[----:B------:R-:W4:Y:S01]  /*2620*/  MUFU.EX2 R37, R37 ;  /* 0x0000002500257308 */ /* 0x000f220000000800 */
[----:B---3--:R-:W-:Y:S02]  /*2630*/  F2FP.F16.F32.PACK_AB R156, R33, R32 ;  /* 0x00000020219c723e */ /* 0x008fe400000000ff */
[----:B------:R-:W-:-:S04]  /*2640*/  FMNMX.FTZ R4, R62, R3, !PT ;  /* 0x000000033e047209 */ /* 0x000fc80007810000 */
[----:B------:R-:W-:Y:S01]  /*2650*/  FMNMX.FTZ R3, R63, R4, !PT ;  /* 0x000000043f037209 */ /* 0x000fe20007810000 */
[----:B------:R-:W-:Y:S03]  /*2660*/  MUFU.EX2 R40, R40 ;  /* 0x0000002800287308 */ /* 0x000fe60000000800 */
[----:B------:R-:W-:-:S04]  /*2670*/  FMNMX.FTZ R4, R66, R3, !PT ;  /* 0x0000000342047209 */ /* 0x000fc80007810000 */
[----:B------:R-:W-:Y:S01]  /*2680*/  FMNMX.FTZ R3, R67, R4, !PT ;  /* 0x0000000443037209 */ /* 0x000fe20007810000 */
[----:B------:R-:W3:Y:S01]  /*2690*/  MUFU.EX2 R41, R41 ;  /* 0x0000002900297308 */ /* 0x000ee20000000800 */
[----:B----4-:R-:W-:Y:S02]  /*26a0*/  F2FP.F16.F32.PACK_AB R158, R37, R36 ;  /* 0x00000024259e723e */ /* 0x010fe400000000ff */
[----:B------:R-:W-:-:S04]  /*26b0*/  FMNMX.FTZ R4, R70, R3, !PT ;  /* 0x0000000346047209 */ /* 0x000fc80007810000 */
[----:B------:R-:W-:Y:S01]  /*26c0*/  FMNMX.FTZ R4, R71, R4, !PT ;  /* 0x0000000447047209 */ /* 0x000fe20007810000 */
[----:B------:R-:W-:Y:S04]  /*26d0*/  MUFU.EX2 R44, R44 ;  /* 0x0000002c002c7308 */ /* 0x000fe80000000800 */
[----:B------:R-:W4:Y:S04]  /*26e0*/  SHFL.BFLY PT, R3, R4, 0x2, 0x1f ;  /* 0x0c401f0004037f89 */ /* 0x000f2800000e0000 */
[----:B------:R-:W5:Y:S01]  /*26f0*/  MUFU.EX2 R45, R45 ;  /* 0x0000002d002d7308 */ /* 0x000f620000000800 */
[----:B---3--:R-:W-:-:S07]  /*2700*/  F2FP.F16.F32.PACK_AB R160, R41, R40 ;  /* 0x0000002829a0723e */ /* 0x008fce00000000ff */
[----:B------:R-:W-:Y:S08]  /*2710*/  MUFU.EX2 R48, R48 ;  /* 0x0000003000307308 */ /* 0x000ff00000000800 */
[----:B------:R-:W3:Y:S01]  /*2720*/  MUFU.EX2 R49, R49 ;  /* 0x0000003100317308 */ /* 0x000ee20000000800 */
[----:B-----5:R-:W-:Y:S02]  /*2730*/  F2FP.F16.F32.PACK_AB R162, R45, R44 ;  /* 0x0000002c2da2723e */ /* 0x020fe400000000ff */
[----:B----4-:R-:W-:-:S05]  /*2740*/  FMNMX.FTZ R6, R4, R3, !PT ;  /* 0x0000000304067209 */ /* 0x010fca0007810000 */
[----:B------:R-:W-:Y:S01]  /*2750*/  MUFU.EX2 R52, R52 ;  /* 0x0000003400347308 */ /* 0x000fe20000000800 */
[----:B------:R-:W4:Y:S07]  /*2760*/  SHFL.BFLY PT, R3, R6, 0x1, 0x1f ;  /* 0x0c201f0006037f89 */ /* 0x000f2e00000e0000 */
[----:B------:R-:W5:Y:S01]  /*2770*/  MUFU.EX2 R53, R53 ;  /* 0x0000003500357308 */ /* 0x000f620000000800 */
[----:B---3--:R-:W-:-:S07]  /*2780*/  F2FP.F16.F32.PACK_AB R164, R49, R48 ;  /* 0x0000003031a4723e */ /* 0x008fce00000000ff */
[----:B------:R-:W-:Y:S08]  /*2790*/  MUFU.EX2 R56, R56 ;  /* 0x0000003800387308 */ /* 0x000ff00000000800 */
[----:B------:R-:W-:Y:S01]  /*27a0*/  MUFU.EX2 R57, R57 ;  /* 0x0000003900397308 */ /* 0x000fe20000000800 */
[----:B----4-:R-:W-:Y:S02]  /*27b0*/  FMNMX.FTZ R3, R6, R3, !PT ;  /* 0x0000000306037209 */ /* 0x010fe40007810000 */
[----:B-----5:R-:W-:-:S02]  /*27c0*/  F2FP.F16.F32.PACK_AB R166, R53, R52 ;  /* 0x0000003435a6723e */ /* 0x020fc400000000ff */
[C---:B------:R-:W-:Y:S01]  /*27d0*/  FSETP.NEU.FTZ.AND P1, PT, R3.reuse, -INF , PT ;  /* 0xff8000000300780b */ /* 0x040fe20003f3d000 */
[----:B------:R-:W-:Y:S02]  /*27e0*/  FMUL.FTZ R4, R3, UR10 ;  /* 0x0000000a03047c20 */ /* 0x000fe40008410000 */
[----:B------:R-:W-:Y:S03]  /*27f0*/  MUFU.EX2 R60, R60 ;  /* 0x0000003c003c7308 */ /* 0x000fe60000000800 */
[----:B------:R-:W-:Y:S01]  /*2800*/  FSEL R6, R4, RZ, P1 ;  /* 0x000000ff04067208 */ /* 0x000fe20000800000 */
[----:B------:R-:W-:Y:S01]  /*2810*/  FADD.FTZ R4, R28, R9 ;  /* 0x000000091c047221 */ /* 0x000fe20000010000 */
[----:B--2---:R-:W-:Y:S02]  /*2820*/  LOP3.LUT P1, RZ, R14, 0x7f, RZ, 0xc0, !PT ;  /* 0x0000007f0eff7812 */ /* 0x004fe4000782c0ff */
[----:B------:R-:W-:Y:S01]  /*2830*/  SHF.R.U32.HI R14, RZ, 0x7, R14 ;  /* 0x00000007ff0e7819 */ /* 0x000fe2000001160e */
[--C-:B------:R-:W-:Y:S01]  /*2840*/  FFMA.FTZ R26, R26, UR10, -R6.reuse ;  /* 0x0000000a1a1a7c23 */ /* 0x100fe20008010806 */
[--C-:B------:R-:W-:Y:S01]  /*2850*/  FFMA.FTZ R27, R27, UR10, -R6.reuse ;  /* 0x0000000a1b1b7c23 */ /* 0x100fe20008010806 */
[--C-:B------:R-:W-:Y:S01]  /*2860*/  FFMA.FTZ R30, R30, UR10, -R6.reuse ;  /* 0x0000000a1e1e7c23 */ /* 0x100fe20008010806 */
[--C-:B------:R-:W-:Y:S01]  /*2870*/  FFMA.FTZ R31, R31, UR10, -R6.reuse ;  /* 0x0000000a1f1f7c23 */ /* 0x100fe20008010806 */
[--C-:B------:R-:W-:Y:S01]  /*2880*/  FFMA.FTZ R34, R34, UR10, -R6.reuse ;  /* 0x0000000a22227c23 */ /* 0x100fe20008010806 */
[----:B------:R-:W-:Y:S01]  /*2890*/  FFMA.FTZ R35, R35, UR10, -R6 ;  /* 0x0000000a23237c23 */ /* 0x000fe20008010806 */
[----:B------:R-:W-:Y:S01]  /*28a0*/  MUFU.EX2 R26, R26 ;  /* 0x0000001a001a7308 */ /* 0x000fe20000000800 */
[----:B------:R-:W-:Y:S01]  /*28b0*/  FADD.FTZ R9, R29, R4 ;  /* 0x000000041d097221 */ /* 0x000fe20000010000 */
[--C-:B------:R-:W-:Y:S01]  /*28c0*/  FFMA.FTZ R38, R38, UR10, -R6.reuse ;  /* 0x0000000a26267c23 */ /* 0x100fe20008010806 */
[--C-:B------:R-:W-:Y:S01]  /*28d0*/  FFMA.FTZ R39, R39, UR10, -R6.reuse ;  /* 0x0000000a27277c23 */ /* 0x100fe20008010806 */
[--C-:B------:R-:W-:Y:S01]  /*28e0*/  FFMA.FTZ R42, R42, UR10, -R6.reuse ;  /* 0x0000000a2a2a7c23 */ /* 0x100fe20008010806 */
[----:B------:R-:W-:Y:S01]  /*28f0*/  FADD.FTZ R4, R32, R9 ;  /* 0x0000000920047221 */ /* 0x000fe20000010000 */
[--C-:B------:R-:W-:Y:S01]  /*2900*/  FFMA.FTZ R43, R43, UR10, -R6.reuse ;  /* 0x0000000a2b2b7c23 */ /* 0x100fe20008010806 */
[----:B------:R-:W-:Y:S01]  /*2910*/  FFMA.FTZ R46, R46, UR10, -R6 ;  /* 0x0000000a2e2e7c23 */ /* 0x000fe20008010806 */
[----:B------:R-:W2:Y:S01]  /*2920*/  MUFU.EX2 R27, R27 ;  /* 0x0000001b001b7308 */ /* 0x000ea20000000800 */
[----:B------:R-:W-:Y:S01]  /*2930*/  FADD.FTZ R13, R33, R4 ;  /* 0x00000004210d7221 */ /* 0x000fe20000010000 */
[--C-:B------:R-:W-:Y:S01]  /*2940*/  FFMA.FTZ R47, R47, UR10, -R6.reuse ;  /* 0x0000000a2f2f7c23 */ /* 0x100fe20008010806 */
[--C-:B------:R-:W-:Y:S01]  /*2950*/  FFMA.FTZ R50, R50, UR10, -R6.reuse ;  /* 0x0000000a32327c23 */ /* 0x100fe20008010806 */
[----:B------:R-:W-:Y:S01]  /*2960*/  IADD3 R178, -R14, 0xb, RZ ;  /* 0x0000000b0eb27810 */ /* 0x000fe20007ffe1ff */
[----:B------:R-:W-:Y:S01]  /*2970*/  FADD.FTZ R12, R36, R13 ;  /* 0x0000000d240c7221 */ /* 0x000fe20000010000 */
[--C-:B------:R-:W-:Y:S01]  /*2980*/  FFMA.FTZ R51, R51, UR10, -R6.reuse ;  /* 0x0000000a33337c23 */ /* 0x100fe20008010806 */
[----:B------:R-:W-:Y:S01]  /*2990*/  FFMA.FTZ R54, R54, UR10, -R6 ;  /* 0x0000000a36367c23 */ /* 0x000fe20008010806 */
[----:B------:R-:W3:Y:S01]  /*29a0*/  MUFU.EX2 R30, R30 ;  /* 0x0000001e001e7308 */ /* 0x000ee20000000800 */
[----:B------:R-:W-:Y:S01]  /*29b0*/  FADD.FTZ R13, R37, R12 ;  /* 0x0000000c250d7221 */ /* 0x000fe20000010000 */
[--C-:B------:R-:W-:Y:S01]  /*29c0*/  FFMA.FTZ R55, R55, UR10, -R6.reuse ;  /* 0x0000000a37377c23 */ /* 0x100fe20008010806 */
[--C-:B------:R-:W-:Y:S01]  /*29d0*/  FFMA.FTZ R58, R58, UR10, -R6.reuse ;  /* 0x0000000a3a3a7c23 */ /* 0x100fe20008010806 */
[--C-:B------:R-:W-:Y:S01]  /*29e0*/  FFMA.FTZ R59, R59, UR10, -R6.reuse ;  /* 0x0000000a3b3b7c23 */ /* 0x100fe20008010806 */
[----:B------:R-:W-:Y:S01]  /*29f0*/  FADD.FTZ R14, R40, R13 ;  /* 0x0000000d280e7221 */ /* 0x000fe20000010000 */
[--C-:B------:R-:W-:Y:S01]  /*2a00*/  FFMA.FTZ R62, R62, UR10, -R6.reuse ;  /* 0x0000000a3e3e7c23 */ /* 0x100fe20008010806 */
[----:B------:R-:W-:Y:S01]  /*2a10*/  FFMA.FTZ R63, R63, UR10, -R6 ;  /* 0x0000000a3f3f7c23 */ /* 0x000fe20008010806 */
[----:B------:R-:W4:Y:S01]  /*2a20*/  MUFU.EX2 R31, R31 ;  /* 0x0000001f001f7308 */ /* 0x000f220000000800 */
[----:B--2---:R-:W-:Y:S01]  /*2a30*/  FADD.FTZ R9, R26, R27 ;  /* 0x0000001b1a097221 */ /* 0x004fe20000010000 */
[----:B------:R-:W-:Y:S01]  /*2a40*/  FADD.FTZ R13, R41, R14 ;  /* 0x0000000e290d7221 */ /* 0x000fe20000010000 */
[--C-:B------:R-:W-:Y:S01]  /*2a50*/  FFMA.FTZ R66, R66, UR10, -R6.reuse ;  /* 0x0000000a42427c23 */ /* 0x100fe20008010806 */
[--C-:B------:R-:W-:Y:S01]  /*2a60*/  FFMA.FTZ R67, R67, UR10, -R6.reuse ;  /* 0x0000000a43437c23 */ /* 0x100fe20008010806 */
[--C-:B------:R-:W-:Y:S01]  /*2a70*/  FFMA.FTZ R70, R70, UR10, -R6.reuse ;  /* 0x0000000a46467c23 */ /* 0x100fe20008010806 */
[----:B------:R-:W-:Y:S01]  /*2a80*/  FADD.FTZ R14, R44, R13 ;  /* 0x0000000d2c0e7221 */ /* 0x000fe20000010000 */
[----:B------:R-:W-:Y:S01]  /*2a90*/  FFMA.FTZ R71, R71, UR10, -R6 ;  /* 0x0000000a47477c23 */ /* 0x000fe20008010806 */
[----:B------:R-:W2:Y:S01]  /*2aa0*/  MUFU.EX2 R34, R34 ;  /* 0x0000002200227308 */ /* 0x000ea20000000800 */
[----:B---3--:R-:W-:Y:S01]  /*2ab0*/  FADD.FTZ R4, R30, R9 ;  /* 0x000000091e047221 */ /* 0x008fe20000010000 */
[----:B------:R-:W-:Y:S01]  /*2ac0*/  FADD.FTZ R13, R45, R14 ;  /* 0x0000000e2d0d7221 */ /* 0x000fe20000010000 */
[----:B------:R-:W-:-:S02]  /*2ad0*/  F2FP.F16.F32.PACK_AB R168, R57, R56 ;  /* 0x0000003839a8723e */ /* 0x000fc400000000ff */
[----:B------:R-:W-:-:S03]  /*2ae0*/  F2FP.F16.F32.PACK_AB R153, R27, R26 ;  /* 0x0000001a1b99723e */ /* 0x000fc600000000ff */
[----:B------:R-:W3:Y:S01]  /*2af0*/  MUFU.EX2 R35, R35 ;  /* 0x0000002300237308 */ /* 0x000ee20000000800 */
[----:B----4-:R-:W-:Y:S01]  /*2b00*/  FADD.FTZ R9, R31, R4 ;  /* 0x000000041f097221 */ /* 0x010fe20000010000 */
[----:B------:R-:W-:Y:S01]  /*2b10*/  @!P1 VIADD R4, R5, 0x22840 ;  /* 0x0002284005049836 */ /* 0x000fe20000000000 */
[----:B------:R-:W-:-:S04]  /*2b20*/  F2FP.F16.F32.PACK_AB R155, R31, R30 ;  /* 0x0000001e1f9b723e */ /* 0x000fc800000000ff */
[----:B------:R-:W-:Y:S01]  /*2b30*/  @!P1 PRMT R4, RZ, 0x654, R4 ;  /* 0x00000654ff049816 */ /* 0x000fe20000000004 */
[----:B------:R-:W4:Y:S01]  /*2b40*/  MUFU.EX2 R38, R38 ;  /* 0x0000002600267308 */ /* 0x000f220000000800 */
[----:B--2---:R-:W-:Y:S01]  /*2b50*/  FADD.FTZ R12, R34, R9 ;  /* 0x00000009220c7221 */ /* 0x004fe20000010000 */
[----:B------:R2:W-:Y:S06]  /*2b60*/  BAR.ARV R178, 0x100 ;  /* 0x000400b20000751d */ /* 0x0005ec0000002000 */
[----:B------:R-:W5:Y:S01]  /*2b70*/  MUFU.EX2 R39, R39 ;  /* 0x0000002700277308 */ /* 0x000f620000000800 */
[C---:B---3--:R-:W-:Y:S01]  /*2b80*/  FADD.FTZ R9, R35.reuse, R12 ;  /* 0x0000000c23097221 */ /* 0x048fe20000010000 */
[----:B------:R3:W-:Y:S01]  /*2b90*/  @!P1 SYNCS.ARRIVE.TRANS64.RED.A1T0 RZ, [R4+URZ], RZ ;  /* 0x000000ff04ff99a7 */ /* 0x0007e2000810043f */
[----:B------:R-:W-:-:S05]  /*2ba0*/  F2FP.F16.F32.PACK_AB R157, R35, R34 ;  /* 0x00000022239d723e */ /* 0x000fca00000000ff */
[----:B------:R-:W3:Y:S01]  /*2bb0*/  MUFU.EX2 R42, R42 ;  /* 0x0000002a002a7308 */ /* 0x000ee20000000800 */
[----:B----4-:R-:W-:-:S07]  /*2bc0*/  FADD.FTZ R12, R38, R9 ;  /* 0x00000009260c7221 */ /* 0x010fce0000010000 */
[----:B------:R-:W4:Y:S01]  /*2bd0*/  MUFU.EX2 R43, R43 ;  /* 0x0000002b002b7308 */ /* 0x000f220000000800 */
[C---:B-----5:R-:W-:Y:S01]  /*2be0*/  FADD.FTZ R9, R39.reuse, R12 ;  /* 0x0000000c27097221 */ /* 0x060fe20000010000 */
[----:B------:R-:W-:Y:S01]  /*2bf0*/  FADD.FTZ R12, R48, R13 ;  /* 0x0000000d300c7221 */ /* 0x000fe20000010000 */
[----:B------:R-:W-:-:S03]  /*2c00*/  F2FP.F16.F32.PACK_AB R159, R39, R38 ;  /* 0x00000026279f723e */ /* 0x000fc600000000ff */
[----:B------:R-:W-:Y:S02]  /*2c10*/  FADD.FTZ R13, R49, R12 ;  /* 0x0000000c310d7221 */ /* 0x000fe40000010000 */
[----:B------:R-:W5:Y:S01]  /*2c20*/  MUFU.EX2 R46, R46 ;  /* 0x0000002e002e7308 */ /* 0x000f620000000800 */
[----:B---3--:R-:W-:Y:S01]  /*2c30*/  FADD.FTZ R4, R42, R9 ;  /* 0x000000092a047221 */ /* 0x008fe20000010000 */
[----:B------:R-:W-:-:S04]  /*2c40*/  FADD.FTZ R12, R52, R13 ;  /* 0x0000000d340c7221 */ /* 0x000fc80000010000 */
[----:B------:R-:W-:Y:S02]  /*2c50*/  FADD.FTZ R13, R53, R12 ;  /* 0x0000000c350d7221 */ /* 0x000fe40000010000 */
[----:B------:R-:W3:Y:S01]  /*2c60*/  MUFU.EX2 R47, R47 ;  /* 0x0000002f002f7308 */ /* 0x000ee20000000800 */
[C---:B----4-:R-:W-:Y:S01]  /*2c70*/  FADD.FTZ R9, R43.reuse, R4 ;  /* 0x000000042b097221 */ /* 0x050fe20000010000 */
[----:B------:R-:W-:Y:S01]  /*2c80*/  FADD.FTZ R6, R56, R13 ;  /* 0x0000000d38067221 */ /* 0x000fe20000010000 */
[----:B------:R-:W-:-:S03]  /*2c90*/  F2FP.F16.F32.PACK_AB R161, R43, R42 ;  /* 0x0000002a2ba1723e */ /* 0x000fc600000000ff */
[----:B------:R-:W-:Y:S02]  /*2ca0*/  FADD.FTZ R13, R57, R6 ;  /* 0x00000006390d7221 */ /* 0x000fe40000010000 */
[----:B------:R-:W4:Y:S01]  /*2cb0*/  MUFU.EX2 R50, R50 ;  /* 0x0000003200327308 */ /* 0x000f220000000800 */
[----:B-----5:R-:W-:Y:S01]  /*2cc0*/  FADD.FTZ R4, R46, R9 ;  /* 0x000000092e047221 */ /* 0x020fe20000010000 */
[----:B------:R-:W-:-:S06]  /*2cd0*/  FADD.FTZ R6, R60, R13 ;  /* 0x0000000d3c067221 */ /* 0x000fcc0000010000 */
[----:B------:R-:W5:Y:S01]  /*2ce0*/  MUFU.EX2 R51, R51 ;  /* 0x0000003300337308 */ /* 0x000f620000000800 */
[C---:B---3--:R-:W-:Y:S01]  /*2cf0*/  FADD.FTZ R9, R47.reuse, R4 ;  /* 0x000000042f097221 */ /* 0x048fe20000010000 */
[----:B------:R-:W-:-:S06]  /*2d00*/  F2FP.F16.F32.PACK_AB R163, R47, R46 ;  /* 0x0000002e2fa3723e */ /* 0x000fcc00000000ff */
[----:B------:R-:W3:Y:S01]  /*2d10*/  MUFU.EX2 R54, R54 ;  /* 0x0000003600367308 */ /* 0x000ee20000000800 */
[----:B----4-:R-:W-:-:S07]  /*2d20*/  FADD.FTZ R4, R50, R9 ;  /* 0x0000000932047221 */ /* 0x010fce0000010000 */
[----:B------:R-:W4:Y:S01]  /*2d30*/  MUFU.EX2 R55, R55 ;  /* 0x0000003700377308 */ /* 0x000f220000000800 */
[C---:B-----5:R-:W-:Y:S01]  /*2d40*/  FADD.FTZ R9, R51.reuse, R4 ;  /* 0x0000000433097221 */ /* 0x060fe20000010000 */
[----:B------:R-:W-:-:S06]  /*2d50*/  F2FP.F16.F32.PACK_AB R165, R51, R50 ;  /* 0x0000003233a5723e */ /* 0x000fcc00000000ff */
[----:B------:R-:W5:Y:S01]  /*2d60*/  MUFU.EX2 R58, R58 ;  /* 0x0000003a003a7308 */ /* 0x000f620000000800 */
[----:B---3--:R-:W-:-:S07]  /*2d70*/  FADD.FTZ R4, R54, R9 ;  /* 0x0000000936047221 */ /* 0x008fce0000010000 */
[----:B------:R-:W3:Y:S01]  /*2d80*/  MUFU.EX2 R59, R59 ;  /* 0x0000003b003b7308 */ /* 0x000ee20000000800 */
[C---:B----4-:R-:W-:Y:S01]  /*2d90*/  FADD.FTZ R9, R55.reuse, R4 ;  /* 0x0000000437097221 */ /* 0x050fe20000010000 */
[----:B------:R-:W-:-:S06]  /*2da0*/  F2FP.F16.F32.PACK_AB R167, R55, R54 ;  /* 0x0000003637a7723e */ /* 0x000fcc00000000ff */
[----:B------:R-:W4:Y:S01]  /*2db0*/  MUFU.EX2 R62, R62 ;  /* 0x0000003e003e7308 */ /* 0x000f220000000800 */
[----:B-----5:R-:W-:-:S07]  /*2dc0*/  FADD.FTZ R4, R58, R9 ;  /* 0x000000093a047221 */ /* 0x020fce0000010000 */
        /* <DEDUP_REMOVED lines=9> */
[C---:B---3--:R-:W-:Y:S01]  /*2e60*/  FADD.FTZ R9, R63.reuse, R4 ;  /* 0x000000043f097221 */ /* 0x048fe20000010000 */
[----:B------:R-:W-:-:S06]  /*2e70*/  F2FP.F16.F32.PACK_AB R171, R63, R62 ;  /* 0x0000003e3fab723e */ /* 0x000fcc00000000ff */
[----:B------:R-:W3:Y:S01]  /*2e80*/  MUFU.EX2 R65, R65 ;  /* 0x0000004100417308 */ /* 0x000ee20000000800 */
[----:B----4-:R-:W-:-:S07]  /*2e90*/  FADD.FTZ R6, R64, R13 ;  /* 0x0000000d40067221 */ /* 0x010fce0000010000 */
[----:B------:R-:W4:Y:S01]  /*2ea0*/  MUFU.EX2 R67, R67 ;  /* 0x0000004300437308 */ /* 0x000f220000000800 */
[----:B-----5:R-:W-:-:S07]  /*2eb0*/  FADD.FTZ R4, R66, R9 ;  /* 0x0000000942047221 */ /* 0x020fce0000010000 */
[----:B------:R-:W5:Y:S01]  /*2ec0*/  MUFU.EX2 R68, R68 ;  /* 0x0000004400447308 */ /* 0x000f620000000800 */
[C---:B---3--:R-:W-:Y:S01]  /*2ed0*/  FADD.FTZ R13, R65.reuse, R6 ;  /* 0x00000006410d7221 */ /* 0x048fe20000010000 */
[----:B------:R-:W-:-:S06]  /*2ee0*/  F2FP.F16.F32.PACK_AB R172, R65, R64 ;  /* 0x0000004041ac723e */ /* 0x000fcc00000000ff */
[----:B------:R-:W3:Y:S01]  /*2ef0*/  MUFU.EX2 R70, R70 ;  /* 0x0000004600467308 */ /* 0x000ee20000000800 */
[C---:B----4-:R-:W-:Y:S01]  /*2f00*/  FADD.FTZ R9, R67.reuse, R4 ;  /* 0x0000000443097221 */ /* 0x050fe20000010000 */
[----:B------:R-:W-:-:S06]  /*2f10*/  F2FP.F16.F32.PACK_AB R173, R67, R66 ;  /* 0x0000004243ad723e */ /* 0x000fcc00000000ff */
[----:B------:R-:W4:Y:S01]  /*2f20*/  MUFU.EX2 R11, R11 ;  /* 0x0000000b000b7308 */ /* 0x000f220000000800 */
[----:B-----5:R-:W-:-:S07]  /*2f30*/  FADD.FTZ R6, R68, R13 ;  /* 0x0000000d44067221 */ /* 0x020fce0000010000 */
[----:B------:R-:W5:Y:S01]  /*2f40*/  MUFU.EX2 R71, R71 ;  /* 0x0000004700477308 */ /* 0x000f620000000800 */
[----:B---3--:R-:W-:Y:S01]  /*2f50*/  FADD.FTZ R4, R70, R9 ;  /* 0x0000000946047221 */ /* 0x008fe20000010000 */
[C---:B----4-:R-:W-:Y:S01]  /*2f60*/  FADD.FTZ R6, R11.reuse, R6 ;  /* 0x000000060b067221 */ /* 0x050fe20000010000 */
[----:B------:R-:W-:Y:S02]  /*2f70*/  F2FP.F16.F32.PACK_AB R174, R11, R68 ;  /* 0x000000440bae723e */ /* 0x000fe400000000ff */
[C---:B-----5:R-:W-:Y:S01]  /*2f80*/  FADD.FTZ R4, R71.reuse, R4 ;  /* 0x0000000447047221 */ /* 0x060fe20000010000 */
[----:B------:R-:W-:Y:S01]  /*2f90*/  F2FP.F16.F32.PACK_AB R175, R71, R70 ;  /* 0x0000004647af723e */ /* 0x000fe200000000ff */
[----:B--2---:R-:W-:Y:S06]  /*2fa0*/  @!P0 BRA `(.L_x_383) ;  /* 0x0000000000048947 */ /* 0x004fec0003800000 */
[----:B------:R-:W-:Y:S01]  /*2fb0*/  BPT.TRAP 0x1 ;  /* 0x000000040000795c */ /* 0x000fe20000300000 */
.L_x_383:
[----:B------:R2:W3:Y:S01]  /*2fc0*/  SYNCS.PHASECHK.TRANS64.TRYWAIT P2, [R5+URZ+0x22850], R10 ;  /* 0x0228500a050075a7 */ /* 0x0004e2000804017f */
[----:B------:R-:W-:Y:S05]  /*2fd0*/  @!P0 BRA `(.L_x_384) ;  /* 0x0000000000048947 */ /* 0x000fea0003800000 */
[----:B------:R-:W-:Y:S01]  /*2fe0*/  BPT.TRAP 0x1 ;  /* 0x000000040000795c */ /* 0x000fe20000300000 */
.L_x_384:
[----:B---3--:R-:W-:Y:S05]  /*2ff0*/  @P2 BRA `(.L_x_385) ;  /* 0x0000000000082947 */ /* 0x008fea0003800000 */
[----:B------:R-:W3:Y:S02]  /*3000*/  SYNCS.PHASECHK.TRANS64.TRYWAIT P2, [R5+URZ+0x22850], R10 ;  /* 0x0228500a050075a7 */ /* 0x000ee4000804017f */
[----:B---3--:R-:W-:Y:S05]  /*3010*/  @!P2 BRA `(.L_x_386) ;  /* 0x000000b8000ca947 */ /* 0x008fea0003800000 */
.L_x_385:
[----:B------:R-:W-:Y:S01]  /*3020*/  R2UR UR6, R7 ;  /* 0x00000000070672ca */ /* 0x000fe200000e0000 */
[----:B------:R4:W-:Y:S01]  /*3030*/  BAR.SYNC.DEFER_BLOCKING R8, 0x100 ;  /* 0x000400080000751d */ /* 0x0009e20000010000 */
[----:B------:R-:W-:Y:S01]  /*3040*/  UISETP.GE.AND UP0, UPT, UR42, 0x61, UPT ;  /* 0x000000612a00788c */ /* 0x000fe2000bf06270 */
[----:B0123--:R-:W-:-:S04]  /*3050*/  @!P1 VIADD R5, R5, 0x22860 ;  /* 0x0002286005059836 */ /* 0x00ffc80000000000 */
[----:B------:R-:W-:Y:S01]  /*3060*/  UMOV UR7, 0x40000040 ;  /* 0x4000004000077882 */ /* 0x000fe20000000000 */
[----:B------:R-:W-:Y:S02]  /*3070*/  PLOP3.LUT P2, PT, PT, PT, UP0, 0x80, 0x0 ;  /* 0x000000000000781c */ /* 0x000fe40003f4f008 */
[----:B------:R-:W-:-:S03]  /*3080*/  @!P1 PRMT R5, RZ, 0x654, R5 ;  /* 0x00000654ff059816 */ /* 0x000fc60000000005 */
[----:B------:R-:W-:-:S04]  /*3090*/  UIADD3 UR6, UR6, 0x400, URZ ;  /* 0x0000040006067890 */ /* 0x000fc8000fffe03f */
[----:B------:R-:W-:-:S04]  /*30a0*/  USHF.R.U32.HI UR6, URZ, 0x4, UR6 ;  /* 0x000000043f067899 */ /* 0x000fc80008011606 */
[----:B------:R-:W-:-:S04]  /*30b0*/  ULOP3.LUT UR6, UR6, 0x3fff, URZ, 0xc0, !UPT ;  /* 0x00003fff06067892 */ /* 0x000fc8000f8ec03f */
[----:B------:R-:W-:Y:S01]  /*30c0*/  ULOP3.LUT UR21, UR6, 0x3000000, URZ, 0xfc, !UPT ;  /* 0x0300000006157892 */ /* 0x000fe2000f8efc3f */
[----:B------:R-:W-:-:S03]  /*30d0*/  WARPGROUP.ARRIVE ;  /* 0x00000000000079c5 */ /* 0x000fc60000000000 */
[----:B------:R-:W-:-:S07]  /*30e0*/  UIMAD UR11, UR37, 0xc00, UR21 ;  /* 0x00000c00250b78a4 */ /* 0x000fce000f8e0215 */
        /* <DEDUP_REMOVED lines=39> */
.L_x_396:
        /* <DEDUP_REMOVED lines=8> */
[----:B0-----:R-:W-:Y:S11]  /*33e0*/  @!P0 BRA `(.L_x_388) ;  /* 0x0000000000048947 */ /* 0x001ff60003800000 */
[----:B------:R-:W-:Y:S01]  /*33f0*/  BPT.TRAP 0x1 ;  /* 0x000000040000795c */ /* 0x000fe20000300000 */
.L_x_388:
[----:B------:R-:W0:Y:S01]  /*3400*/  S2UR UR7, SR_CgaCtaId ;  /* 0x00000000000779c3 */ /* 0x000e220000008800 */
[----:B------:R-:W-:Y:S01]  /*3410*/  UMOV UR6, 0x400 ;  /* 0x0000040000067882 */ /* 0x000fe20000000000 */
[----:B----4-:R-:W-:-:S05]  /*3420*/  IMAD.U32 R5, RZ, RZ, UR38 ;  /* 0x00000026ff057e24 */ /* 0x010fca000f8e00ff */
[----:B------:R-:W-:Y:S01]  /*3430*/  SHF.L.U32 R5, R5, 0x1f, RZ ;  /* 0x0000001f05057819 */ /* 0x000fe200000006ff */
[----:B0-----:R-:W-:-:S04]  /*3440*/  ULEA UR6, UR7, UR6, 0x18 ;  /* 0x0000000607067291 */ /* 0x001fc8000f8ec03f */
[----:B------:R-:W-:-:S09]  /*3450*/  ULEA UR23, UR37, UR6, 0x3 ;  /* 0x0000000625177291 */ /* 0x000fd2000f8e183f */
[----:B------:R0:W1:Y:S01]  /*3460*/  SYNCS.PHASECHK.TRANS64.TRYWAIT P3, [UR23+0x22830], R5 ;  /* 0x02283005ff0075a7 */ /* 0x0000620008060157 */
[----:B------:R-:W-:Y:S05]  /*3470*/  @!P0 BRA `(.L_x_389) ;  /* 0x0000000000048947 */ /* 0x000fea0003800000 */
[----:B------:R-:W-:Y:S01]  /*3480*/  BPT.TRAP 0x1 ;  /* 0x000000040000795c */ /* 0x000fe20000300000 */
.L_x_389:
[----:B-1----:R-:W-:Y:S05]  /*3490*/  @P3 BRA `(.L_x_390) ;  /* 0x0000000000083947 */ /* 0x002fea0003800000 */
[----:B------:R-:W1:Y:S02]  /*34a0*/  SYNCS.PHASECHK.TRANS64.TRYWAIT P3, [UR23+0x22830], R5 ;  /* 0x02283005ff0075a7 */ /* 0x000e640008060157 */
[----:B-1----:R-:W-:Y:S05]  /*34b0*/  @!P3 BRA `(.L_x_391) ;  /* 0x000000b000f8b947 */ /* 0x002fea0003800000 */
.L_x_390:
[----:B------:R-:W-:Y:S01]  /*34c0*/  UIMAD UR6, UR37, 0x300, UR20 ;  /* 0x00000300250678a4 */ /* 0x000fe2000f8e0214 */
[----:B------:R-:W-:Y:S01]  /*34d0*/  WARPGROUP.ARRIVE ;  /* 0x00000000000079c5 */ /* 0x000fe20000000000 */
[----:B------:R-:W-:Y:S01]  /*34e0*/  UMOV UR7, 0x40000040 ;  /* 0x4000004000077882 */ /* 0x000fe20000000000 */
[----:B------:R-:W-:Y:S01]  /*34f0*/  UMOV UR11, 0x40000040 ;  /* 0x40000040000b7882 */ /* 0x000fe20000000000 */
[----:B------:R-:W-:-:S03]  /*3500*/  UIADD3 UR10, UR6, 0x2, URZ ;  /* 0x00000002060a7890 */ /* 0x000fc6000fffe03f */
[----:B------:R-:W2:Y:S01]  /*3510*/  S2R R213, SR_TID.X ;  /* 0x0000000000d57919 */ /* 0x000ea20000002100 */
[----:B------:R-:W-:Y:S01]  /*3520*/  UIADD3 UR14, UR6, 0x4, URZ ;  /* 0x00000004060e7890 */ /* 0x000fe2000fffe03f */
[----:B------:R-:W-:Y:S01]  /*3530*/  UMOV UR15, 0x40000040 ;  /* 0x40000040000f7882 */ /* 0x000fe20000000000 */
[----:B------:R-:W-:Y:S01]  /*3540*/  HGMMA.64x96x16.F32 R152, gdesc[UR4], RZ, !UPT, gsb0 ;  /* 0x01600000049879f0 */ /* 0x000fe2000c0008ff */
[----:B------:R-:W-:Y:S01]  /*3550*/  UIADD3 UR18, UR6, 0x6, URZ ;  /* 0x0000000606127890 */ /* 0x000fe2000fffe03f */
[----:B------:R-:W-:Y:S01]  /*3560*/  UMOV UR19, 0x40000040 ;  /* 0x4000004000137882 */ /* 0x000fe20000000000 */
[----:B--2---:R-:W-:Y:S01]  /*3570*/  SHF.R.U32.HI R213, RZ, 0x7, R213 ;  /* 0x00000007ffd57819 */ /* 0x004fe200000116d5 */
        /* <DEDUP_REMOVED lines=11> */
[----:B-1----:R-:W-:Y:S02]  /*3630*/  FMNMX.FTZ R0, R152, R7, !PT ;  /* 0x0000000798007209 */ /* 0x002fe40007810000 */
[----:B------:R-:W-:Y:S02]  /*3640*/  FMNMX.FTZ R8, R154, R210, !PT ;  /* 0x000000d29a087209 */ /* 0x000fe40007810000 */
        /* <DEDUP_REMOVED lines=23> */
[----:B------:R-:W1:Y:S02]  /*37c0*/  SHFL.BFLY PT, R0, R3, 0x2, 0x1f ;  /* 0x0c401f0003007f89 */ /* 0x000e6400000e0000 */
[----:B-1----:R-:W-:Y:S02]  /*37d0*/  FMNMX.FTZ R9, R3, R0, !PT ;  /* 0x0000000003097209 */ /* 0x002fe40007810000 */
[----:B------:R-:W-:-:S03]  /*37e0*/  FMNMX.FTZ R3, R155, R8, !PT ;  /* 0x000000089b037209 */ /* 0x000fc60007810000 */
[----:B------:R-:W1:Y:S01]  /*37f0*/  SHFL.BFLY PT, R0, R9, 0x1, 0x1f ;  /* 0x0c201f0009007f89 */ /* 0x000e6200000e0000 */
[----:B------:R-:W-:-:S04]  /*3800*/  FMNMX.FTZ R8, R158, R3, !PT ;  /* 0x000000039e087209 */ /* 0x000fc80007810000 */
[----:B------:R-:W-:-:S04]  /*3810*/  FMNMX.FTZ R3, R159, R8, !PT ;  /* 0x000000089f037209 */ /* 0x000fc80007810000 */
[----:B------:R-:W-:-:S04]  /*3820*/  FMNMX.FTZ R8, R162, R3, !PT ;  /* 0x00000003a2087209 */ /* 0x000fc80007810000 */
[----:B------:R-:W-:-:S04]  /*3830*/  FMNMX.FTZ R3, R163, R8, !PT ;  /* 0x00000008a3037209 */ /* 0x000fc80007810000 */
[----:B------:R-:W-:-:S04]  /*3840*/  FMNMX.FTZ R10, R166, R3, !PT ;  /* 0x00000003a60a7209 */ /* 0x000fc80007810000 */
[----:B------:R-:W-:Y:S02]  /*3850*/  FMNMX.FTZ R3, R167, R10, !PT ;  /* 0x0000000aa7037209 */ /* 0x000fe40007810000 */
[----:B-1----:R-:W-:Y:S02]  /*3860*/  FMNMX.FTZ R0, R9, R0, !PT ;  /* 0x0000000009007209 */ /* 0x002fe40007810000 */
[----:B------:R-:W-:-:S03]  /*3870*/  FMNMX.FTZ R10, R170, R3, !PT ;  /* 0x00000003aa0a7209 */ /* 0x000fc60007810000 */
[C---:B------:R-:W-:Y:S01]  /*3880*/  FMUL.FTZ R211, R0.reuse, UR10 ;  /* 0x0000000a00d37c20 */ /* 0x040fe20008410000 */
[----:B------:R-:W-:Y:S01]  /*3890*/  FMNMX.FTZ R3, R171, R10, !PT ;  /* 0x0000000aab037209 */ /* 0x000fe20007810000 */
[----:B------:R-:W-:Y:S02]  /*38a0*/  FADD.FTZ R7, -R0, R7 ;  /* 0x0000000700077221 */ /* 0x000fe40000010100 */
[--C-:B------:R-:W-:Y:S01]  /*38b0*/  FFMA.FTZ R12, R156, UR10, -R211.reuse ;  /* 0x0000000a9c0c7c23 */ /* 0x100fe200080108d3 */
[----:B------:R-:W-:Y:S01]  /*38c0*/  FMNMX.FTZ R10, R174, R3, !PT ;  /* 0x00000003ae0a7209 */ /* 0x000fe20007810000 */
[--C-:B------:R-:W-:Y:S01]  /*38d0*/  FFMA.FTZ R164, R164, UR10, -R211.reuse ;  /* 0x0000000aa4a47c23 */ /* 0x100fe200080108d3 */
[----:B------:R-:W-:Y:S01]  /*38e0*/  FMUL.FTZ R7, R7, UR10 ;  /* 0x0000000a07077c20 */ /* 0x000fe20008410000 */
[----:B------:R1:W-:Y:S01]  /*38f0*/  MUFU.EX2 R8, R12 ;  /* 0x0000000c00087308 */ /* 0x0003e20000000800 */
[----:B------:R-:W-:Y:S01]  /*3900*/  FMNMX.FTZ R3, R175, R10, !PT ;  /* 0x0000000aaf037209 */ /* 0x000fe20007810000 */
[--C-:B------:R-:W-:Y:S01]  /*3910*/  FFMA.FTZ R152, R152, UR10, -R211.reuse ;  /* 0x0000000a98987c23 */ /* 0x100fe200080108d3 */
[--C-:B------:R-:W-:Y:S01]  /*3920*/  FFMA.FTZ R9, R153, UR10, -R211.reuse ;  /* 0x0000000a99097c23 */ /* 0x100fe200080108d3 */
[--C-:B------:R-:W-:Y:S01]  /*3930*/  FFMA.FTZ R11, R157, UR10, -R211.reuse ;  /* 0x0000000a9d0b7c23 */ /* 0x100fe200080108d3 */
[----:B------:R-:W-:Y:S01]  /*3940*/  FMNMX.FTZ R10, R178, R3, !PT ;  /* 0x00000003b20a7209 */ /* 0x000fe20007810000 */
[--C-:B------:R-:W-:Y:S01]  /*3950*/  FFMA.FTZ R156, R160, UR10, -R211.reuse ;  /* 0x0000000aa09c7c23 */ /* 0x100fe200080108d3 */
[--C-:B------:R-:W-:Y:S01]  /*3960*/  FFMA.FTZ R21, R169, UR10, -R211.reuse ;  /* 0x0000000aa9157c23 */ /* 0x100fe200080108d3 */
[----:B------:R-:W2:Y:S01]  /*3970*/  MUFU.EX2 R7, R7 ;  /* 0x0000000700077308 */ /* 0x000ea20000000800 */
[----:B------:R-:W-:Y:S01]  /*3980*/  FMNMX.FTZ R3, R179, R10, !PT ;  /* 0x0000000ab3037209 */ /* 0x000fe20007810000 */
[--C-:B------:R-:W-:Y:S01]  /*3990*/  FFMA.FTZ R169, R189, UR10, -R211.reuse ;  /* 0x0000000abda97c23 */ /* 0x100fe200080108d3 */
[--C-:B------:R-:W-:Y:S01]  /*39a0*/  FFMA.FTZ R13, R161, UR10, -R211.reuse ;  /* 0x0000000aa10d7c23 */ /* 0x100fe200080108d3 */
[--C-:B------:R-:W-:Y:S01]  /*39b0*/  FFMA.FTZ R15, R165, UR10, -R211.reuse ;  /* 0x0000000aa50f7c23 */ /* 0x100fe200080108d3 */
[----:B-1----:R-:W-:Y:S01]  /*39c0*/  FMNMX.FTZ R12, R182, R3, !PT ;  /* 0x00000003b60c7209 */ /* 0x002fe20007810000 */
[--C-:B------:R-:W-:Y:S01]  /*39d0*/  FFMA.FTZ R160, R168, UR10, -R211.reuse ;  /* 0x0000000aa8a07c23 */ /* 0x100fe200080108d3 */
[--C-:B------:R-:W-:Y:S01]  /*39e0*/  FFMA.FTZ R172, R172, UR10, -R211.reuse ;  /* 0x0000000aacac7c23 */ /* 0x100fe200080108d3 */
        /* <DEDUP_REMOVED lines=8> */
[----:B------:R-:W3:Y:S01]  /*3a70*/  MUFU.EX2 R152, R152 ;  /* 0x0000009800987308 */ /* 0x000ee20000000800 */
[----:B------:R-:W-:Y:S01]  /*3a80*/  FMNMX.FTZ R3, R187, R12, !PT ;  /* 0x0000000cbb037209 */ /* 0x000fe20007810000 */
[--C-:B-1----:R-:W-:Y:S01]  /*3a90*/  FFMA.FTZ R164, R176, UR10, -R211.reuse ;  /* 0x0000000ab0a47c23 */ /* 0x102fe200080108d3 */
[--C-:B------:R-:W-:Y:S01]  /*3aa0*/  FFMA.FTZ R173, R193, UR10, -R211.reuse ;  /* 0x0000000ac1ad7c23 */ /* 0x100fe200080108d3 */
[--C-:B------:R-:W-:Y:S01]  /*3ab0*/  FFMA.FTZ R196, R196, UR10, -R211.reuse ;  /* 0x0000000ac4c47c23 */ /* 0x100fe200080108d3 */
[----:B------:R-:W-:Y:S01]  /*3ac0*/  FMNMX.FTZ R12, R190, R3, !PT ;  /* 0x00000003be0c7209 */ /* 0x000fe20007810000 */
[-C--:B--2---:R-:W-:Y:S01]  /*3ad0*/  FMUL.FTZ R24, R24, R7.reuse ;  /* 0x0000000718187220 */ /* 0x084fe20000410000 */
[-C--:B------:R-:W-:Y:S01]  /*3ae0*/  FMUL.FTZ R25, R25, R7.reuse ;  /* 0x0000000719197220 */ /* 0x080fe20000410000 */
[----:B------:R-:W1:Y:S01]  /*3af0*/  MUFU.EX2 R9, R9 ;  /* 0x0000000900097308 */ /* 0x000e620000000800 */
[----:B------:R-:W-:Y:S01]  /*3b00*/  FMNMX.FTZ R3, R191, R12, !PT ;  /* 0x0000000cbf037209 */ /* 0x000fe20007810000 */
[-C--:B------:R-:W-:Y:S01]  /*3b10*/  FMUL.FTZ R28, R28, R7.reuse ;  /* 0x000000071c1c7220 */ /* 0x080fe20000410000 */
[-C--:B------:R-:W-:Y:S01]  /*3b20*/  FMUL.FTZ R29, R29, R7.reuse ;  /* 0x000000071d1d7220 */ /* 0x080fe20000410000 */
[----:B------:R-:W-:Y:S01]  /*3b30*/  FMUL.FTZ R32, R32, R7 ;  /* 0x0000000720207220 */ /* 0x000fe20000410000 */
[----:B------:R-:W-:Y:S01]  /*3b40*/  FMNMX.FTZ R12, R194, R3, !PT ;  /* 0x00000003c20c7209 */ /* 0x000fe20007810000 */
[-C--:B------:R-:W-:Y:S01]  /*3b50*/  FMUL.FTZ R33, R33, R7.reuse ;  /* 0x0000000721217220 */ /* 0x080fe20000410000 */
[-C--:B------:R-:W-:Y:S01]  /*3b60*/  FMUL.FTZ R36, R36, R7.reuse ;  /* 0x0000000724247220 */ /* 0x080fe20000410000 */
[----:B------:R-:W2:Y:S01]  /*3b70*/  MUFU.EX2 R11, R11 ;  /* 0x0000000b000b7308 */ /* 0x000ea20000000800 */
[----:B------:R-:W-:Y:S01]  /*3b80*/  FMNMX.FTZ R3, R195, R12, !PT ;  /* 0x0000000cc3037209 */ /* 0x000fe20007810000 */
[----:B---3--:R-:W-:Y:S01]  /*3b90*/  FFMA.FTZ R6, R7, R6, R152 ;  /* 0x0000000607067223 */ /* 0x008fe20000010098 */
[-C--:B------:R-:W-:Y:S01]  /*3ba0*/  FMUL.FTZ R37, R37, R7.reuse ;  /* 0x0000000725257220 */ /* 0x080fe20000410000 */
[----:B------:R-:W-:Y:S01]  /*3bb0*/  FMUL.FTZ R40, R40, R7 ;  /* 0x0000000728287220 */ /* 0x000fe20000410000 */
[----:B------:R-:W-:Y:S01]  /*3bc0*/  FMNMX.FTZ R14, R198, R3, !PT ;  /* 0x00000003c60e7209 */ /* 0x000fe20007810000 */
[-C--:B------:R-:W-:Y:S01]  /*3bd0*/  FMUL.FTZ R41, R41, R7.reuse ;  /* 0x0000000729297220 */ /* 0x080fe20000410000 */
[-C--:B------:R-:W-:Y:S01]  /*3be0*/  FMUL.FTZ R44, R44, R7.reuse ;  /* 0x000000072c2c7220 */ /* 0x080fe20000410000 */
[----:B------:R-:W3:Y:S01]  /*3bf0*/  MUFU.EX2 R156, R156 ;  /* 0x0000009c009c7308 */ /* 0x000ee20000000800 */
[----:B------:R-:W-:Y:S01]  /*3c00*/  FMNMX.FTZ R3, R199, R14, !PT ;  /* 0x0000000ec7037209 */ /* 0x000fe20007810000 */
[--C-:B------:R-:W-:Y:S01]  /*3c10*/  FFMA.FTZ R14, R180, UR10, -R211.reuse ;  /* 0x0000000ab40e7c23 */ /* 0x100fe200080108d3 */
[-C--:B------:R-:W-:Y:S01]  /*3c20*/  FMUL.FTZ R45, R45, R7.reuse ;  /* 0x000000072d2d7220 */ /* 0x080fe20000410000 */
[-C--:B------:R-:W-:Y:S01]  /*3c30*/  FMUL.FTZ R48, R48, R7.reuse ;  /* 0x0000000730307220 */ /* 0x080fe20000410000 */
[-C--:B------:R-:W-:Y:S01]  /*3c40*/  FMUL.FTZ R49, R49, R7.reuse ;  /* 0x0000000731317220 */ /* 0x080fe20000410000 */
[----:B------:R-:W4:Y:S01]  /*3c50*/  SHFL.BFLY PT, R20, R3, 0x2, 0x1f ;  /* 0x0c401f0003147f89 */ /* 0x000f2200000e0000 */
[-C--:B------:R-:W-:Y:S01]  /*3c60*/  FMUL.FTZ R52, R52, R7.reuse ;  /* 0x0000000734347220 */ /* 0x080fe20000410000 */
[----:B------:R-:W5:Y:S01]  /*3c70*/  MUFU.EX2 R13, R13 ;  /* 0x0000000d000d7308 */ /* 0x000f620000000800 */
[-C--:B------:R-:W-:Y:S01]  /*3c80*/  FMUL.FTZ R53, R53, R7.reuse ;  /* 0x0000000735357220 */ /* 0x080fe20000410000 */
[-C--:B------:R-:W-:Y:S01]  /*3c90*/  FMUL.FTZ R56, R56, R7.reuse ;  /* 0x0000000738387220 */ /* 0x080fe20000410000 */
[-C--:B------:R-:W-:Y:S01]  /*3ca0*/  FMUL.FTZ R57, R57, R7.reuse ;  /* 0x0000000739397220 */ /* 0x080fe20000410000 */
[-C--:B------:R-:W-:Y:S01]  /*3cb0*/  FMUL.FTZ R60, R60, R7.reuse ;  /* 0x000000073c3c7220 */ /* 0x080fe20000410000 */
        /* <DEDUP_REMOVED lines=17> */
[----:B----4-:R-:W-:Y:S01]  /*3dd0*/  FMNMX.FTZ R176, R3, R20, !PT ;  /* 0x0000001403b07209 */ /* 0x010fe20007810000 */
[--C-:B------:R-:W-:Y:S01]  /*3de0*/  FFMA.FTZ R20, R188, UR10, -R211.reuse ;  /* 0x0000000abc147c23 */ /* 0x100fe200080108d3 */
[----:B------:R-:W4:Y:S01]  /*3df0*/  MUFU.EX2 R21, R21 ;  /* 0x0000001500157308 */ /* 0x000f220000000800 */
[-C--:B------:R-:W-:Y:S01]  /*3e00*/  FMUL.FTZ R92, R92, R7.reuse ;  /* 0x000000075c5c7220 */ /* 0x080fe20000410000 */
[-C--:B------:R-:W-:Y:S01]  /*3e10*/  FMUL.FTZ R93, R93, R7.reuse ;  /* 0x000000075d5d7220 */ /* 0x080fe20000410000 */
[----:B------:R-:W1:Y:S01]  /*3e20*/  SHFL.BFLY PT, R3, R176, 0x1, 0x1f ;  /* 0x0c201f00b0037f89 */ /* 0x000e6200000e0000 */
[-C--:B------:R-:W-:Y:S01]  /*3e30*/  FMUL.FTZ R96, R96, R7.reuse ;  /* 0x0000000760607220 */ /* 0x080fe20000410000 */
[-C--:B------:R-:W-:Y:S01]  /*3e40*/  FMUL.FTZ R97, R97, R7.reuse ;  /* 0x0000000761617220 */ /* 0x080fe20000410000 */
[-C--:B------:R-:W-:Y:S01]  /*3e50*/  FMUL.FTZ R100, R100, R7.reuse ;  /* 0x0000000764647220 */ /* 0x080fe20000410000 */
[-C--:B------:R-:W-:Y:S01]  /*3e60*/  FMUL.FTZ R101, R101, R7.reuse ;  /* 0x0000000765657220 */ /* 0x080fe20000410000 */
[----:B------:R2:W4:Y:S01]  /*3e70*/  MUFU.EX2 R12, R172 ;  /* 0x000000ac000c7308 */ /* 0x0005220000000800 */
        /* <DEDUP_REMOVED lines=8> */
[----:B--2---:R-:W-:Y:S01]  /*3f00*/  FFMA.FTZ R172, R192, UR10, -R211 ;  /* 0x0000000ac0ac7c23 */ /* 0x004fe200080108d3 */
        /* <DEDUP_REMOVED lines=8> */
[----:B------:R-:W-:Y:S01]  /*3f90*/  FMUL.FTZ R132, R132, R7 ;  /* 0x0000000784847220 */ /* 0x000fe20000410000 */
[----:B-1----:R-:W-:Y:S01]  /*3fa0*/  FMNMX.FTZ R3, R176, R3, !PT ;  /* 0x00000003b0037209 */ /* 0x002fe20007810000 */
[-C--:B------:R-:W-:Y:S01]  /*3fb0*/  FMUL.FTZ R133, R133, R7.reuse ;  /* 0x0000000785857220 */ /* 0x080fe20000410000 */
[-C--:B------:R-:W-:Y:S01]  /*3fc0*/  FMUL.FTZ R136, R136, R7.reuse ;  /* 0x0000000788887220 */ /* 0x080fe20000410000 */
[-C--:B------:R-:W-:Y:S01]  /*3fd0*/  FMUL.FTZ R137, R137, R7.reuse ;  /* 0x0000000789897220 */ /* 0x080fe20000410000 */
[-C--:B------:R-:W-:Y:S01]  /*3fe0*/  FMUL.FTZ R140, R140, R7.reuse ;  /* 0x000000078c8c7220 */ /* 0x080fe20000410000 */
[C---:B------:R-:W-:Y:S01]  /*3ff0*/  FMUL.FTZ R189, R3.reuse, UR10 ;  /* 0x0000000a03bd7c20 */ /* 0x040fe20008410000 */
[----:B------:R-:W1:Y:S01]  /*4000*/  MUFU.EX2 R157, R157 ;  /* 0x0000009d009d7308 */ /* 0x000e620000000800 */
[----:B------:R-:W-:Y:S01]  /*4010*/  FADD.FTZ R177, -R3, R210 ;  /* 0x000000d203b17221 */ /* 0x000fe20000010100 */
[-C--:B------:R-:W-:Y:S01]  /*4020*/  FMUL.FTZ R141, R141, R7.reuse ;  /* 0x000000078d8d7220 */ /* 0x080fe20000410000 */
[--C-:B------:R-:W-:Y:S01]  /*4030*/  FFMA.FTZ R214, R187, UR10, -R189.reuse ;  /* 0x0000000abbd67c23 */ /* 0x100fe200080108bd */
[--C-:B------:R-:W-:Y:S01]  /*4040*/  FFMA.FTZ R187, R190, UR10, -R189.reuse ;  /* 0x0000000abebb7c23 */ /* 0x100fe200080108bd */
[--C-:B------:R-:W-:Y:S01]  /*4050*/  FFMA.FTZ R190, R191, UR10, -R189.reuse ;  /* 0x0000000abfbe7c23 */ /* 0x100fe200080108bd */
[----:B------:R-:W-:Y:S01]  /*4060*/  FADD.FTZ R191, R9, R6 ;  /* 0x0000000609bf7221 */ /* 0x000fe20000010000 */
[----:B------:R-:W-:Y:S01]  /*4070*/  FMUL.FTZ R177, R177, UR10 ;  /* 0x0000000ab1b17c20 */ /* 0x000fe20008410000 */
[----:B------:R-:W1:Y:S01]  /*4080*/  MUFU.EX2 R14, R14 ;  /* 0x0000000e000e7308 */ /* 0x000e620000000800 */
[----:B------:R-:W-:Y:S01]  /*4090*/  FFMA.FTZ R180, R154, UR10, -R189 ;  /* 0x0000000a9ab47c23 */ /* 0x000fe200080108bd */
[----:B------:R-:W-:Y:S01]  /*40a0*/  FADD.FTZ R6, R8, R191 ;  /* 0x000000bf08067221 */ /* 0x000fe20000010000 */
[--C-:B------:R-:W-:Y:S01]  /*40b0*/  FFMA.FTZ R155, R155, UR10, -R189.reuse ;  /* 0x0000000a9b9b7c23 */ /* 0x100fe200080108bd */
[--C-:B------:R-:W-:Y:S01]  /*40c0*/  FFMA.FTZ R184, R158, UR10, -R189.reuse ;  /* 0x0000000a9eb87c23 */ /* 0x100fe200080108bd */
[----:B------:R-:W-:Y:S01]  /*40d0*/  FFMA.FTZ R159, R159, UR10, -R189 ;  /* 0x0000000a9f9f7c23 */ /* 0x000fe200080108bd */
[----:B------:R-:W-:Y:S01]  /*40e0*/  FADD.FTZ R191, R11, R6 ;  /* 0x000000060bbf7221 */ /* 0x000fe20000010000 */
[-C--:B------:R-:W-:Y:S01]  /*40f0*/  FMUL.FTZ R144, R144, R7.reuse ;  /* 0x0000000790907220 */ /* 0x080fe20000410000 */
[----:B------:R-:W1:Y:S01]  /*4100*/  MUFU.EX2 R161, R161 ;  /* 0x000000a100a17308 */ /* 0x000e620000000800 */
[-C--:B------:R-:W-:Y:S01]  /*4110*/  FMUL.FTZ R145, R145, R7.reuse ;  /* 0x0000000791917220 */ /* 0x080fe20000410000 */
[----:B---3--:R-:W-:Y:S01]  /*4120*/  FADD.FTZ R6, R156, R191 ;  /* 0x000000bf9c067221 */ /* 0x008fe20000010000 */
[-C--:B------:R-:W-:Y:S01]  /*4130*/  FMUL.FTZ R148, R148, R7.reuse ;  /* 0x0000000794947220 */ /* 0x080fe20000410000 */
[----:B------:R-:W-:Y:S01]  /*4140*/  FMUL.FTZ R149, R149, R7 ;  /* 0x0000000795957220 */ /* 0x000fe20000410000 */
[--C-:B------:R-:W-:Y:S01]  /*4150*/  FFMA.FTZ R185, R162, UR10, -R189.reuse ;  /* 0x0000000aa2b97c23 */ /* 0x100fe200080108bd */
[----:B-----5:R-:W-:Y:S01]  /*4160*/  FADD.FTZ R191, R13, R6 ;  /* 0x000000060dbf7221 */ /* 0x020fe20000010000 */
[----:B------:R-:W-:Y:S01]  /*4170*/  FFMA.FTZ R188, R163, UR10, -R189 ;  /* 0x0000000aa3bc7c23 */ /* 0x000fe200080108bd */
[----:B------:R-:W3:Y:S01]  /*4180*/  MUFU.EX2 R168, R168 ;  /* 0x000000a800a87308 */ /* 0x000ee20000000800 */
[----:B------:R-:W-:Y:S01]  /*4190*/  F2FP.F16.F32.PACK_AB R152, R9, R152 ;  /* 0x000000980998723e */ /* 0x000fe200000000ff */
[----:B------:R-:W-:Y:S01]  /*41a0*/  FADD.FTZ R6, R10, R191 ;  /* 0x000000bf0a067221 */ /* 0x000fe20000010000 */
[--C-:B------:R-:W-:Y:S01]  /*41b0*/  FFMA.FTZ R163, R166, UR10, -R189.reuse ;  /* 0x0000000aa6a37c23 */ /* 0x100fe200080108bd */
[--C-:B------:R-:W-:Y:S01]  /*41c0*/  FFMA.FTZ R192, R167, UR10, -R189.reuse ;  /* 0x0000000aa7c07c23 */ /* 0x100fe200080108bd */
[--C-:B------:R-:W-:Y:S01]  /*41d0*/  FFMA.FTZ R167, R170, UR10, -R189.reuse ;  /* 0x0000000aaaa77c23 */ /* 0x100fe200080108bd */
[----:B0-----:R-:W-:Y:S01]  /*41e0*/  FADD.FTZ R191, R15, R6 ;  /* 0x000000060fbf7221 */ /* 0x001fe20000010000 */
[--C-:B------:R-:W-:Y:S01]  /*41f0*/  FFMA.FTZ R210, R175, UR10, -R189.reuse ;  /* 0x0000000aafd27c23 */ /* 0x100fe200080108bd */
[----:B------:R-:W0:Y:S01]  /*4200*/  MUFU.EX2 R165, R165 ;  /* 0x000000a500a57308 */ /* 0x000e220000000800 */
[----:B------:R-:W-:Y:S01]  /*4210*/  FFMA.FTZ R175, R178, UR10, -R189 ;  /* 0x0000000ab2af7c23 */ /* 0x000fe200080108bd */
[----:B------:R-:W-:Y:S01]  /*4220*/  FADD.FTZ R6, R160, R191 ;  /* 0x000000bfa0067221 */ /* 0x000fe20000010000 */
[--C-:B------:R-:W-:Y:S01]  /*4230*/  FFMA.FTZ R212, R179, UR10, -R189.reuse ;  /* 0x0000000ab3d47c23 */ /* 0x100fe200080108bd */
[--C-:B------:R-:W-:Y:S01]  /*4240*/  FFMA.FTZ R179, R182, UR10, -R189.reuse ;  /* 0x0000000ab6b37c23 */ /* 0x100fe200080108bd */
[--C-:B------:R-:W-:Y:S01]  /*4250*/  FFMA.FTZ R182, R183, UR10, -R189.reuse ;  /* 0x0000000ab7b67c23 */ /* 0x100fe200080108bd */
[----:B----4-:R-:W-:Y:S01]  /*4260*/  FADD.FTZ R191, R21, R6 ;  /* 0x0000000615bf7221 */ /* 0x010fe20000010000 */
[----:B------:R-:W-:Y:S01]  /*4270*/  FFMA.FTZ R183, R186, UR10, -R189 ;  /* 0x0000000abab77c23 */ /* 0x000fe200080108bd */
[----:B------:R-:W4:Y:S01]  /*4280*/  MUFU.EX2 R20, R20 ;  /* 0x0000001400147308 */ /* 0x000f220000000800 */
[----:B------:R-:W-:-:S02]  /*4290*/  IMAD.U32 R186, RZ, RZ, UR23 ;  /* 0x00000017ffba7e24 */ /* 0x000fc4000f8e00ff */
[----:B------:R-:W-:Y:S01]  /*42a0*/  FADD.FTZ R6, R12, R191 ;  /* 0x000000bf0c067221 */ /* 0x000fe20000010000 */
[----:B------:R-:W-:Y:S01]  /*42b0*/  IADD3 R178, -R213, 0xb, RZ ;  /* 0x0000000bd5b27810 */ /* 0x000fe20007ffe1ff */
[--C-:B------:R-:W-:Y:S01]  /*42c0*/  FFMA.FTZ R194, R194, UR10, -R189.reuse ;  /* 0x0000000ac2c27c23 */ /* 0x100fe200080108bd */
[----:B------:R-:W-:Y:S02]  /*42d0*/  @!P1 VIADD R154, R186, 0x22840 ;  /* 0x00022840ba9a9836 */ /* 0x000fe40000000000 */
[----:B------:R-:W-:Y:S01]  /*42e0*/  FADD.FTZ R191, R153, R6 ;  /* 0x0000000699bf7221 */ /* 0x000fe20000010000 */
[--C-:B------:R-:W-:Y:S01]  /*42f0*/  FFMA.FTZ R195, R195, UR10, -R189.reuse ;  /* 0x0000000ac3c37c23 */ /* 0x100fe200080108bd */
[----:B------:R-:W5:Y:S01]  /*4300*/  MUFU.EX2 R169, R169 ;  /* 0x000000a900a97308 */ /* 0x000f620000000800 */
[----:B------:R-:W-:Y:S01]  /*4310*/  FFMA.FTZ R198, R198, UR10, -R189 ;  /* 0x0000000ac6c67c23 */ /* 0x000fe200080108bd */
[----:B--2---:R-:W-:Y:S01]  /*4320*/  FADD.FTZ R6, R164, R191 ;  /* 0x000000bfa4067221 */ /* 0x004fe20000010000 */
[----:B------:R-:W-:Y:S01]  /*4330*/  @!P1 PRMT R154, RZ, 0x654, R154 ;  /* 0x00000654ff9a9816 */ /* 0x000fe2000000009a */
[----:B------:R-:W-:Y:S01]  /*4340*/  FFMA.FTZ R199, R199, UR10, -R189 ;  /* 0x0000000ac7c77c23 */ /* 0x000fe200080108bd */
[----:B------:R2:W-:Y:S06]  /*4350*/  BAR.ARV R178, 0x100 ;  /* 0x000400b20000751d */ /* 0x0005ec0000002000 */
[----:B-1----:R-:W-:Y:S01]  /*4360*/  FADD.FTZ R191, R157, R6 ;  /* 0x000000069dbf7221 */ /* 0x002fe20000010000 */
[----:B------:R-:W1:Y:S01]  /*4370*/  MUFU.EX2 R172, R172 ;  /* 0x000000ac00ac7308 */ /* 0x000e620000000800 */
[----:B------:R3:W-:Y:S01]  /*4380*/  @!P1 SYNCS.ARRIVE.TRANS64.RED.A1T0 RZ, [R154+URZ], RZ ;  /* 0x000000ff9aff99a7 */ /* 0x0007e2000810043f */
[----:B------:R-:W-:Y:S01]  /*4390*/  FFMA.FTZ R181, R197, UR10, -R211 ;  /* 0x0000000ac5b57c23 */ /* 0x000fe200080108d3 */
[----:B------:R-:W-:Y:S01]  /*43a0*/  FADD.FTZ R6, R14, R191 ;  /* 0x000000bf0e067221 */ /* 0x000fe20000010000 */
[----:B------:R-:W-:-:S02]  /*43b0*/  F2FP.F16.F32.PACK_AB R158, R15, R10 ;  /* 0x0000000a0f9e723e */ /* 0x000fc400000000ff */
[----:B------:R-:W-:Y:S01]  /*43c0*/  F2FP.F16.F32.PACK_AB R162, R153, R12 ;  /* 0x0000000c99a2723e */ /* 0x000fe200000000ff */
[----:B------:R-:W-:Y:S01]  /*43d0*/  FADD.FTZ R191, R161, R6 ;  /* 0x00000006a1bf7221 */ /* 0x000fe20000010000 */
[----:B------:R-:W2:Y:S01]  /*43e0*/  MUFU.EX2 R173, R173 ;  /* 0x000000ad00ad7308 */ /* 0x000ea20000000800 */
[----:B---3--:R-:W-:Y:S02]  /*43f0*/  F2FP.F16.F32.PACK_AB R154, R11, R8 ;  /* 0x000000080b9a723e */ /* 0x008fe400000000ff */
[----:B------:R-:W-:Y:S01]  /*4400*/  FADD.FTZ R6, R168, R191 ;  /* 0x000000bfa8067221 */ /* 0x000fe20000010000 */
[----:B------:R-:W-:Y:S02]  /*4410*/  F2FP.F16.F32.PACK_AB R166, R161, R14 ;  /* 0x0000000ea1a6723e */ /* 0x000fe400000000ff */
[C---:B0-----:R-:W-:Y:S01]  /*4420*/  F2FP.F16.F32.PACK_AB R168, R165.reuse, R168 ;  /* 0x000000a8a5a8723e */ /* 0x041fe200000000ff */
[----:B------:R-:W-:Y:S01]  /*4430*/  FADD.FTZ R191, R165, R6 ;  /* 0x00000006a5bf7221 */ /* 0x000fe20000010000 */
[----:B------:R-:W0:Y:S01]  /*4440*/  MUFU.EX2 R177, R177 ;  /* 0x000000b100b17308 */ /* 0x000e220000000800 */
[----:B------:R-:W-:-:S02]  /*4450*/  F2FP.F16.F32.PACK_AB R164, R157, R164 ;  /* 0x000000a49da4723e */ /* 0x000fc400000000ff */
[----:B----4-:R-:W-:Y:S01]  /*4460*/  FADD.FTZ R6, R20, R191 ;  /* 0x000000bf14067221 */ /* 0x010fe20000010000 */
[----:B-----5:R-:W-:Y:S02]  /*4470*/  F2FP.F16.F32.PACK_AB R170, R169, R20 ;  /* 0x00000014a9aa723e */ /* 0x020fe400000000ff */
[----:B------:R-:W-:Y:S01]  /*4480*/  F2FP.F16.F32.PACK_AB R156, R13, R156 ;  /* 0x0000009c0d9c723e */ /* 0x000fe200000000ff */
[----:B------:R-:W-:Y:S01]  /*4490*/  FADD.FTZ R7, R169, R6 ;  /* 0x00000006a9077221 */ /* 0x000fe20000010000 */
[----:B------:R-:W3:Y:S01]  /*44a0*/  MUFU.EX2 R180, R180 ;  /* 0x000000b400b47308 */ /* 0x000ee20000000800 */
[----:B------:R-:W-:Y:S02]  /*44b0*/  F2FP.F16.F32.PACK_AB R160, R21, R160 ;  /* 0x000000a015a0723e */ /* 0x000fe400000000ff */
[----:B-1----:R-:W-:Y:S01]  /*44c0*/  FADD.FTZ R6, R172, R7 ;  /* 0x00000007ac067221 */ /* 0x002fe20000010000 */
[----:B--2---:R-:W-:-:S03]  /*44d0*/  F2FP.F16.F32.PACK_AB R172, R173, R172 ;  /* 0x000000acadac723e */ /* 0x004fc600000000ff */
[----:B------:R-:W-:Y:S01]  /*44e0*/  FADD.FTZ R9, R173, R6 ;  /* 0x00000006ad097221 */ /* 0x000fe20000010000 */
[----:B------:R1:W2:Y:S01]  /*44f0*/  MUFU.EX2 R176, R196 ;  /* 0x000000c400b07308 */ /* 0x0002a20000000800 */
[-C--:B0-----:R-:W-:Y:S01]  /*4500*/  FMUL.FTZ R26, R26, R177.reuse ;  /* 0x000000b11a1a7220 */ /* 0x081fe20000410000 */
[-C--:B------:R-:W-:Y:S01]  /*4510*/  FMUL.FTZ R27, R27, R177.reuse ;  /* 0x000000b11b1b7220 */ /* 0x080fe20000410000 */
[-C--:B------:R-:W-:Y:S01]  /*4520*/  FMUL.FTZ R30, R30, R177.reuse ;  /* 0x000000b11e1e7220 */ /* 0x080fe20000410000 */
[-C--:B------:R-:W-:Y:S01]  /*4530*/  FMUL.FTZ R31, R31, R177.reuse ;  /* 0x000000b11f1f7220 */ /* 0x080fe20000410000 */
[-C--:B------:R-:W-:Y:S01]  /*4540*/  FMUL.FTZ R34, R34, R177.reuse ;  /* 0x000000b122227220 */ /* 0x080fe20000410000 */
[-C--:B------:R-:W-:Y:S01]  /*4550*/  FMUL.FTZ R35, R35, R177.reuse ;  /* 0x000000b123237220 */ /* 0x080fe20000410000 */
[-C--:B------:R-:W-:Y:S01]  /*4560*/  FMUL.FTZ R38, R38, R177.reuse ;  /* 0x000000b126267220 */ /* 0x080fe20000410000 */
[----:B------:R-:W0:Y:S01]  /*4570*/  MUFU.EX2 R155, R155 ;  /* 0x0000009b009b7308 */ /* 0x000e220000000800 */
[----:B---3--:R-:W-:Y:S01]  /*4580*/  FFMA.FTZ R4, R177, R4, R180 ;  /* 0x00000004b1047223 */ /* 0x008fe200000100b4 */
[--C-:B-1----:R-:W-:Y:S01]  /*4590*/  FFMA.FTZ R196, R171, UR10, -R189.reuse ;  /* 0x0000000aabc47c23 */ /* 0x102fe200080108bd */
[----:B------:R-:W-:Y:S01]  /*45a0*/  FFMA.FTZ R171, R174, UR10, -R189 ;  /* 0x0000000aaeab7c23 */ /* 0x000fe200080108bd */
[-C--:B------:R-:W-:Y:S01]  /*45b0*/  FMUL.FTZ R39, R39, R177.reuse ;  /* 0x000000b127277220 */ /* 0x080fe20000410000 */
[-C--:B------:R-:W-:Y:S01]  /*45c0*/  FMUL.FTZ R42, R42, R177.reuse ;  /* 0x000000b12a2a7220 */ /* 0x080fe20000410000 */
[-C--:B------:R-:W-:Y:S01]  /*45d0*/  FMUL.FTZ R43, R43, R177.reuse ;  /* 0x000000b12b2b7220 */ /* 0x080fe20000410000 */
[-C--:B------:R-:W-:Y:S01]  /*45e0*/  FMUL.FTZ R46, R46, R177.reuse ;  /* 0x000000b12e2e7220 */ /* 0x080fe20000410000 */
[----:B------:R-:W1:Y:S01]  /*45f0*/  MUFU.EX2 R184, R184 ;  /* 0x000000b800b87308 */ /* 0x000e620000000800 */
[----:B--2---:R-:W-:Y:S01]  /*4600*/  FADD.FTZ R6, R176, R9 ;  /* 0x00000009b0067221 */ /* 0x004fe20000010000 */
[-C--:B------:R-:W-:Y:S01]  /*4610*/  FMUL.FTZ R47, R47, R177.reuse ;  /* 0x000000b12f2f7220 */ /* 0x080fe20000410000 */
[-C--:B------:R-:W-:Y:S01]  /*4620*/  FMUL.FTZ R50, R50, R177.reuse ;  /* 0x000000b132327220 */ /* 0x080fe20000410000 */
[-C--:B------:R-:W-:Y:S01]  /*4630*/  FMUL.FTZ R51, R51, R177.reuse ;  /* 0x000000b133337220 */ /* 0x080fe20000410000 */
[-C--:B------:R-:W-:Y:S01]  /*4640*/  FMUL.FTZ R54, R54, R177.reuse ;  /* 0x000000b136367220 */ /* 0x080fe20000410000 */
[-C--:B------:R-:W-:Y:S01]  /*4650*/  FMUL.FTZ R55, R55, R177.reuse ;  /* 0x000000b137377220 */ /* 0x080fe20000410000 */
[-C--:B------:R-:W-:Y:S01]  /*4660*/  FMUL.FTZ R58, R58, R177.reuse ;  /* 0x000000b13a3a7220 */ /* 0x080fe20000410000 */
[----:B------:R-:W2:Y:S01]  /*4670*/  MUFU.EX2 R159, R159 ;  /* 0x0000009f009f7308 */ /* 0x000ea20000000800 */
[C---:B0-----:R-:W-:Y:S01]  /*4680*/  FADD.FTZ R9, R155.reuse, R4 ;  /* 0x000000049b097221 */ /* 0x041fe20000010000 */
[----:B------:R-:W-:Y:S01]  /*4690*/  F2FP.F16.F32.PACK_AB R153, R155, R180 ;  /* 0x000000b49b99723e */ /* 0x000fe200000000ff */
[-C--:B------:R-:W-:Y:S01]  /*46a0*/  FMUL.FTZ R59, R59, R177.reuse ;  /* 0x000000b13b3b7220 */ /* 0x080fe20000410000 */
[-C--:B------:R-:W-:Y:S01]  /*46b0*/  FMUL.FTZ R62, R62, R177.reuse ;  /* 0x000000b13e3e7220 */ /* 0x080fe20000410000 */
[-C--:B------:R-:W-:Y:S01]  /*46c0*/  FMUL.FTZ R63, R63, R177.reuse ;  /* 0x000000b13f3f7220 */ /* 0x080fe20000410000 */
[-C--:B------:R-:W-:Y:S01]  /*46d0*/  FMUL.FTZ R66, R66, R177.reuse ;  /* 0x000000b142427220 */ /* 0x080fe20000410000 */
[-C--:B------:R-:W-:Y:S01]  /*46e0*/  FMUL.FTZ R67, R67, R177.reuse ;  /* 0x000000b143437220 */ /* 0x080fe20000410000 */
[----:B------:R-:W0:Y:S01]  /*46f0*/  MUFU.EX2 R185, R185 ;  /* 0x000000b900b97308 */ /* 0x000e220000000800 */
        /* <DEDUP_REMOVED lines=8> */
[C---:B--2---:R-:W-:Y:S01]  /*4780*/  FADD.FTZ R4, R159.reuse, R4 ;  /* 0x000000049f047221 */ /* 0x044fe20000010000 */
[----:B------:R-:W-:Y:S01]  /*4790*/  F2FP.F16.F32.PACK_AB R155, R159, R184 ;  /* 0x000000b89f9b723e */ /* 0x000fe200000000ff */
[-C--:B------:R-:W-:Y:S01]  /*47a0*/  FMUL.FTZ R82, R82, R177.reuse ;  /* 0x000000b152527220 */ /* 0x080fe20000410000 */
[-C--:B------:R-:W-:Y:S01]  /*47b0*/  FMUL.FTZ R83, R83, R177.reuse ;  /* 0x000000b153537220 */ /* 0x080fe20000410000 */
[-C--:B------:R-:W-:Y:S01]  /*47c0*/  FMUL.FTZ R86, R86, R177.reuse ;  /* 0x000000b156567220 */ /* 0x080fe20000410000 */
[-C--:B------:R-:W-:Y:S01]  /*47d0*/  FMUL.FTZ R87, R87, R177.reuse ;  /* 0x000000b157577220 */ /* 0x080fe20000410000 */
[-C--:B------:R-:W-:Y:S01]  /*47e0*/  FMUL.FTZ R90, R90, R177.reuse ;  /* 0x000000b15a5a7220 */ /* 0x080fe20000410000 */
[----:B------:R-:W2:Y:S01]  /*47f0*/  MUFU.EX2 R163, R163 ;  /* 0x000000a300a37308 */ /* 0x000ea20000000800 */
        /* <DEDUP_REMOVED lines=22> */
[----:B------:R-:W-:Y:S01]  /*4960*/  FMUL.FTZ R126, R126, R177 ;  /* 0x000000b17e7e7220 */ /* 0x000fe20000410000 */
        /* <DEDUP_REMOVED lines=15> */
[----:B------:R-:W-:Y:S01]  /*4a60*/  FMUL.FTZ R147, R147, R177 ;  /* 0x000000b193937220 */ /* 0x000fe20000410000 */
[----:B------:R-:W1:Y:S01]  /*4a70*/  MUFU.EX2 R210, R210 ;  /* 0x000000d200d27308 */ /* 0x000e620000000800 */
[C---:B--2---:R-:W-:Y:S01]  /*4a80*/  FADD.FTZ R4, R196.reuse, R9 ;  /* 0x00000009c4047221 */ /* 0x044fe20000010000 */
[----:B------:R-:W-:Y:S01]  /*4a90*/  F2FP.F16.F32.PACK_AB R161, R196, R167 ;  /* 0x000000a7c4a1723e */ /* 0x000fe200000000ff */
[-C--:B------:R-:W-:Y:S01]  /*4aa0*/  FMUL.FTZ R150, R150, R177.reuse ;  /* 0x000000b196967220 */ /* 0x080fe20000410000 */
[----:B------:R-:W-:Y:S01]  /*4ab0*/  FMUL.FTZ R151, R151, R177 ;  /* 0x000000b197977220 */ /* 0x000fe20000410000 */
[----:B------:R-:W-:-:S03]  /*4ac0*/  F2FP.F16.F32.PACK_AB R157, R188, R185 ;  /* 0x000000b9bc9d723e */ /* 0x000fc600000000ff */
[----:B------:R-:W2:Y:S01]  /*4ad0*/  MUFU.EX2 R175, R175 ;  /* 0x000000af00af7308 */ /* 0x000ea20000000800 */
[----:B0-----:R-:W-:-:S07]  /*4ae0*/  FADD.FTZ R9, R171, R4 ;  /* 0x00000004ab097221 */ /* 0x001fce0000010000 */
[----:B------:R-:W0:Y:S01]  /*4af0*/  MUFU.EX2 R212, R212 ;  /* 0x000000d400d47308 */ /* 0x000e220000000800 */
[C---:B-1----:R-:W-:Y:S01]  /*4b00*/  FADD.FTZ R4, R210.reuse, R9 ;  /* 0x00000009d2047221 */ /* 0x042fe20000010000 */
[----:B------:R-:W-:-:S06]  /*4b10*/  F2FP.F16.F32.PACK_AB R163, R210, R171 ;  /* 0x000000abd2a3723e */ /* 0x000fcc00000000ff */
[----:B------:R-:W1:Y:S01]  /*4b20*/  MUFU.EX2 R179, R179 ;  /* 0x000000b300b37308 */ /* 0x000e620000000800 */
[----:B--2---:R-:W-:-:S07]  /*4b30*/  FADD.FTZ R9, R175, R4 ;  /* 0x00000004af097221 */ /* 0x004fce0000010000 */
[----:B------:R-:W2:Y:S01]  /*4b40*/  MUFU.EX2 R182, R182 ;  /* 0x000000b600b67308 */ /* 0x000ea20000000800 */
[C---:B0-----:R-:W-:Y:S01]  /*4b50*/  FADD.FTZ R4, R212.reuse, R9 ;  /* 0x00000009d4047221 */ /* 0x041fe20000010000 */
[----:B------:R-:W-:-:S06]  /*4b60*/  F2FP.F16.F32.PACK_AB R165, R212, R175 ;  /* 0x000000afd4a5723e */ /* 0x000fcc00000000ff */
[----:B------:R-:W0:Y:S01]  /*4b70*/  MUFU.EX2 R183, R183 ;  /* 0x000000b700b77308 */ /* 0x000e220000000800 */
[----:B-1----:R-:W-:-:S07]  /*4b80*/  FADD.FTZ R9, R179, R4 ;  /* 0x00000004b3097221 */ /* 0x002fce0000010000 */
[----:B------:R-:W1:Y:S01]  /*4b90*/  MUFU.EX2 R214, R214 ;  /* 0x000000d600d67308 */ /* 0x000e620000000800 */
[C---:B--2---:R-:W-:Y:S01]  /*4ba0*/  FADD.FTZ R4, R182.reuse, R9 ;  /* 0x00000009b6047221 */ /* 0x044fe20000010000 */
[----:B------:R-:W-:-:S06]  /*4bb0*/  F2FP.F16.F32.PACK_AB R167, R182, R179 ;  /* 0x000000b3b6a7723e */ /* 0x000fcc00000000ff */
        /* <DEDUP_REMOVED lines=16> */
[----:B0-----:R-:W-:Y:S01]  /*4cc0*/  FADD.FTZ R9, R7, R4 ;  /* 0x0000000407097221 */ /* 0x001fe20000010000 */
[C---:B-1----:R-:W-:Y:S01]  /*4cd0*/  FADD.FTZ R6, R181.reuse, R6 ;  /* 0x00000006b5067221 */ /* 0x042fe20000010000 */
[----:B------:R-:W-:Y:S02]  /*4ce0*/  F2FP.F16.F32.PACK_AB R174, R181, R176 ;  /* 0x000000b0b5ae723e */ /* 0x000fe400000000ff */
[C---:B--2---:R-:W-:Y:S01]  /*4cf0*/  FADD.FTZ R4, R10.reuse, R9 ;  /* 0x000000090a047221 */ /* 0x044fe20000010000 */
[----:B------:R-:W-:Y:S01]  /*4d00*/  F2FP.F16.F32.PACK_AB R175, R10, R7 ;  /* 0x000000070aaf723e */ /* 0x000fe200000000ff */
[----:B------:R-:W-:Y:S06]  /*4d10*/  @!P0 BRA `(.L_x_392) ;  /* 0x0000000000048947 */ /* 0x000fec0003800000 */
[----:B------:R-:W-:Y:S01]  /*4d20*/  BPT.TRAP 0x1 ;  /* 0x000000040000795c */ /* 0x000fe20000300000 */
.L_x_392:
[----:B------:R0:W1:Y:S01]  /*4d30*/  SYNCS.PHASECHK.TRANS64.TRYWAIT P3, [UR23+0x22850], R5 ;  /* 0x02285005ff0075a7 */ /* 0x0000620008060157 */
[----:B------:R-:W-:Y:S05]  /*4d40*/  @!P0 BRA `(.L_x_393) ;  /* 0x0000000000048947 */ /* 0x000fea0003800000 */
[----:B------:R-:W-:Y:S01]  /*4d50*/  BPT.TRAP 0x1 ;  /* 0x000000040000795c */ /* 0x000fe20000300000 */
.L_x_393:
[----:B-1----:R-:W-:Y:S05]  /*4d60*/  @P3 BRA `(.L_x_394) ;  /* 0x0000000000083947 */ /* 0x002fea0003800000 */
[----:B------:R-:W1:Y:S02]  /*4d70*/  SYNCS.PHASECHK.TRANS64.TRYWAIT P3, [UR23+0x22850], R5 ;  /* 0x02285005ff0075a7 */ /* 0x000e640008060157 */
[----:B-1----:R-:W-:Y:S05]  /*4d80*/  @!P3 BRA `(.L_x_395) ;  /* 0x0000009800dcb947 */ /* 0x002fea0003800000 */
.L_x_394:
[----:B------:R-:W2:Y:S01]  /*4d90*/  S2R R7, SR_TID.X ;  /* 0x0000000000077919 */ /* 0x000ea20000002100 */
[----:B------:R-:W-:Y:S01]  /*4da0*/  UIMAD UR11, UR37, 0xc00, UR21 ;  /* 0x00000c00250b78a4 */ /* 0x000fe2000f8e0215 */
[----:B-1----:R-:W-:Y:S01]  /*4db0*/  @!P1 VIADD R186, R186, 0x22860 ;  /* 0x00022860baba9836 */ /* 0x002fe20000000000 */
[----:B------:R-:W-:Y:S01]  /*4dc0*/  UMOV UR7, 0x40000040 ;  /* 0x4000004000077882 */ /* 0x000fe20000000000 */
[----:B------:R-:W-:-:S03]  /*4dd0*/  IMAD.MOV.U32 R210, RZ, RZ, R3 ;  /* 0x000000ffffd27224 */ /* 0x000fc600078e0003 */
[----:B------:R-:W-:Y:S01]  /*4de0*/  @!P1 PRMT R186, RZ, 0x654, R186 ;  /* 0x00000654ffba9816 */ /* 0x000fe200000000ba */
[----:B------:R-:W-:Y:S01]  /*4df0*/  UMOV UR6, UR11 ;  /* 0x0000000b00067c82 */ /* 0x000fe20008000000 */
[----:B--2---:R-:W-:-:S05]  /*4e00*/  SHF.R.U32.HI R7, RZ, 0x7, R7 ;  /* 0x00000007ff077819 */ /* 0x004fca0000011607 */
[----:B0-----:R-:W-:Y:S02]  /*4e10*/  VIADD R5, R7, 0x8 ;  /* 0x0000000807057836 */ /* 0x001fe40000000000 */
[----:B------:R-:W-:-:S03]  /*4e20*/  IMAD.MOV.U32 R7, RZ, RZ, R0 ;  /* 0x000000ffff077224 */ /* 0x000fc600078e0000 */
        /* <DEDUP_REMOVED lines=36> */
.L_x_387:
[----:B0---4-:R-:W0:Y:S01]  /*5070*/  SHFL.BFLY PT, R5, R6, 0x2, 0x1f ;  /* 0x0c401f0006057f89 */ /* 0x011e2200000e0000 */
[----:B------:R-:W-:Y:S01]  /*5080*/  IMAD.MOV.U32 R9, RZ, RZ, RZ ;  /* 0x000000ffff097224 */ /* 0x000fe200078e00ff */
[----:B------:R-:W-:Y:S01]  /*5090*/  UIADD3 UR37, UR37, 0x1, URZ ;  /* 0x0000000125257890 */ /* 0x000fe2000fffe03f */
[----:B------:R-:W-:Y:S01]  /*50a0*/  IMAD.U32 R13, RZ, RZ, UR10 ;  /* 0x0000000aff0d7e24 */ /* 0x000fe2000f8e00ff */
[----:B------:R-:W1:Y:S01]  /*50b0*/  SHFL.BFLY PT, R7, R4, 0x2, 0x1f ;  /* 0x0c401f0004077f89 */ /* 0x000e6200000e0000 */
[----:B------:R2:W-:Y:S06]  /*50c0*/  BAR.ARV R178, 0x100 ;  /* 0x000400b20000751d */ /* 0x0005ec0000002000 */
[----:B------:R-:W-:-:S02]  /*50d0*/  UISETP.NE.AND UP0, UPT, UR37, 0x2, UPT ;  /* 0x000000022500788c */ /* 0x000fc4000bf05270 */
[----:B------:R-:W-:Y:S06]  /*50e0*/  BAR.ARV 0x8, 0x180 ;  /* 0x0206000000007b1d */ /* 0x000fec0000002000 */
[----:B------:R-:W-:Y:S01]  /*50f0*/  USEL UR4, URZ, 0x1, UP0 ;  /* 0x000000013f047887 */ /* 0x000fe20008000000 */
[----:B------:R-:W-:Y:S01]  /*5100*/  PLOP3.LUT P0, PT, PT, PT, PT, 0x8, 0x0 ;  /* 0x000000000000781c */ /* 0x000fe20003f0e170 */
[----:B0-----:R-:W-:Y:S01]  /*5110*/  FADD.FTZ R5, R5, R6 ;  /* 0x0000000605057221 */ /* 0x001fe20000010000 */
[----:B------:R-:W-:Y:S02]  /*5120*/  UIADD3 UR47, UR47, 0x1, URZ ;  /* 0x000000012f2f7890 */ /* 0x000fe4000fffe03f */
[----:B------:R-:W-:Y:S01]  /*5130*/  USEL UR37, UR37, URZ, UP0 ;  /* 0x0000003f25257287 */ /* 0x000fe20008000000 */
[----:B-1----:R-:W-:Y:S01]  /*5140*/  FADD.FTZ R7, R7, R4 ;  /* 0x0000000407077221 */ /* 0x002fe20000010000 */
[----:B------:R-:W0:Y:S01]  /*5150*/  SHFL.BFLY PT, R8, R5, 0x1, 0x1f ;  /* 0x0c201f0005087f89 */ /* 0x000e2200000e0000 */
[----:B------:R-:W-:Y:S01]  /*5160*/  IMAD.MOV.U32 R4, RZ, RZ, RZ ;  /* 0x000000ffff047224 */ /* 0x000fe200078e00ff */
[----:B------:R-:W-:Y:S01]  /*5170*/  ULOP3.LUT UR38, UR38, UR4, URZ, 0x3c, !UPT ;  /* 0x0000000426267292 */ /* 0x000fe2000f8e3c3f */
[----:B0-----:R-:W-:Y:S01]  /*5180*/  FADD.FTZ R10, R5, R8 ;  /* 0x00000008050a7221 */ /* 0x001fe20000010000 */
[----:B------:R-:W-:Y:S01]  /*5190*/  IMAD.U32 R5, RZ, RZ, UR10 ;  /* 0x0000000aff057e24 */ /* 0x000fe2000f8e00ff */
[----:B------:R-:W0:Y:S03]  /*51a0*/  SHFL.BFLY PT, R8, R7, 0x1, 0x1f ;  /* 0x0c201f0007087f89 */ /* 0x000e2600000e0000 */
[----:B------:R-:W-:-:S13]  /*51b0*/  FSETP.NE.FTZ.AND P1, PT, R10, RZ, PT ;  /* 0x000000ff0a00720b */ /* 0x000fda0003f35000 */
[----:B------:R-:W1:Y:S01]  /*51c0*/  @P1 MUFU.LG2 R6, R10 ;  /* 0x0000000a00061308 */ /* 0x000e620000000c00 */
[----:B------:R-:W-:Y:S01]  /*51d0*/  @P1 FMUL.FTZ R5, R5, 0.69314718246459960938 ;  /* 0x3f31721805051820 */ /* 0x000fe20000410000 */
[----:B0-----:R-:W-:-:S06]  /*51e0*/  FADD.FTZ R11, R7, R8 ;  /* 0x00000008070b7221 */ /* 0x001fcc0000010000 */
[----:B------:R-:W0:Y:S01]  /*51f0*/  @P1 MUFU.RCP R9, R10 ;  /* 0x0000000a00091308 */ /* 0x000e220000001000 */
[----:B------:R-:W-:Y:S01]  /*5200*/  IMAD.MOV.U32 R8, RZ, RZ, -0x800000 ;  /* 0xff800000ff087424 */ /* 0x000fe200078e00ff */
[----:B------:R-:W-:Y:S01]  /*5210*/  FSETP.NE.FTZ.AND P2, PT, R11, RZ, PT ;  /* 0x000000ff0b00720b */ /* 0x000fe20003f55000 */
[----:B-1----:R-:W-:-:S12]  /*5220*/  @P1 FMUL.FTZ R6, R6, 0.69314718246459960938 ;  /* 0x3f31721806061820 */ /* 0x002fd80000410000 */
[----:B------:R-:W1:Y:S01]  /*5230*/  @P2 MUFU.LG2 R7, R11 ;  /* 0x0000000b00072308 */ /* 0x000e620000000c00 */
[----:B------:R-:W-:Y:S01]  /*5240*/  @P2 FMUL.FTZ R13, R13, 0.69314718246459960938 ;  /* 0x3f3172180d0d2820 */ /* 0x000fe20000410000 */
[-C--:B0-----:R-:W-:Y:S01]  /*5250*/  FMUL.FTZ R24, R24, R9.reuse ;  /* 0x0000000918187220 */ /* 0x081fe20000410000 */
[-C--:B------:R-:W-:Y:S01]  /*5260*/  FMUL.FTZ R25, R25, R9.reuse ;  /* 0x0000000919197220 */ /* 0x080fe20000410000 */
[-C--:B------:R-:W-:Y:S01]  /*5270*/  FMUL.FTZ R28, R28, R9.reuse ;  /* 0x000000091c1c7220 */ /* 0x080fe20000410000 */
[-C--:B------:R-:W-:Y:S01]  /*5280*/  FMUL.FTZ R29, R29, R9.reuse ;  /* 0x000000091d1d7220 */ /* 0x080fe20000410000 */
[-C--:B------:R-:W-:Y:S01]  /*5290*/  FMUL.FTZ R32, R32, R9.reuse ;  /* 0x0000000920207220 */ /* 0x080fe20000410000 */
[-C--:B------:R-:W-:Y:S01]  /*52a0*/  FMUL.FTZ R33, R33, R9.reuse ;  /* 0x0000000921217220 */ /* 0x080fe20000410000 */
[----:B------:R-:W0:Y:S01]  /*52b0*/  @P2 MUFU.RCP R4, R11 ;  /* 0x0000000b00042308 */ /* 0x000e220000001000 */
        /* <DEDUP_REMOVED lines=59> */
[----:B0-----:R-:W-:Y:S01]  /*5670*/  FMUL.FTZ R10, R83, R4 ;  /* 0x00000004530a7220 */ /* 0x001fe20000410000 */
[----:B------:R-:W-:-:S02]  /*5680*/  IMAD.MOV.U32 R9, RZ, RZ, -0x800000 ;  /* 0xff800000ff097424 */ /* 0x000fc400078e00ff */
        /* <DEDUP_REMOVED lines=63> */
[----:B------:R-:W-:Y:S01]  /*5a80*/  @P1 FFMA.FTZ R9, R5, R0, R6 ;  /* 0x0000000005091223 */ /* 0x000fe20000010006 */
[----:B--2---:R-:W-:-:S07]  /*5a90*/  @P2 FFMA.FTZ R8, R13, R3, R14 ;  /* 0x000000030d082223 */ /* 0x004fce000001000e */
.L_x_376:
[----:B------:R-:W0:Y:S01]  /*5aa0*/  S2R R3, SR_CgaCtaId ;  /* 0x0000000000037919 */ /* 0x000e220000008800 */
[----:B------:R-:W-:Y:S01]  /*5ab0*/  MOV R0, 0x400 ;  /* 0x0000040000007802 */ /* 0x000fe20000000f00 */
[----:B------:R-:W-:Y:S01]  /*5ac0*/  BSSY B0, `(.L_x_397) ;  /* 0x00002db000007945 */ /* 0x000fe20003800000 */
[----:B------:R-:W-:Y:S02]  /*5ad0*/  BAR.SYNC.DEFER_BLOCKING 0x5, 0x180 ;  /* 0x0146000000007b1d */ /* 0x000fe40000010000 */
[----:B0-----:R-:W-:-:S05]  /*5ae0*/  LEA R0, R3, R0, 0x18 ;  /* 0x0000000003007211 */ /* 0x001fca00078ec0ff */
[----:B------:R-:W0:Y:S02]  /*5af0*/  LDS.128 R4, [R0+0x228d0] ;  /* 0x0228d00000047984 */ /* 0x000e240000000c00 */
[----:B0-----:R-:W-:Y:S02]  /*5b00*/  R2UR UR5, R5 ;  /* 0x00000000050572ca */ /* 0x001fe400000e0000 */
[----:B------:R-:W-:Y:S01]  /*5b10*/  R2UR UR6, R6 ;  /* 0x00000000060672ca */ /* 0x000fe200000e0000 */
[----:B------:R-:W-:Y:S06]  /*5b20*/  BAR.ARV 0x4, 0x180 ;  /* 0x0106000000007b1d */ /* 0x000fec0000002000 */
[----:B------:R-:W-:Y:S08]  /*5b30*/  @P0 BRA `(.L_x_398) ;  /* 0x0000001c00e40947 */ /* 0x000ff00003800000 */
[----:B------:R-:W0:Y:S01]  /*5b40*/  S2R R3, SR_SWINHI ;  /* 0x0000000000037919 */ /* 0x000e220000002f00 */
[----:B------:R-:W-:Y:S01]  /*5b50*/  F2FP.F16.F32.PACK_AB R24, R25, R24 ;  /* 0x000000181918723e */ /* 0x000fe200000000ff */
[----:B------:R-:W-:Y:S01]  /*5b60*/  ULDC.64 UR8, c[0x0][0xc00] ;  /* 0x0003000000087ab9 */ /* 0x000fe20000000a00 */
[----:B------:R-:W-:Y:S01]  /*5b70*/  F2FP.F16.F32.PACK_AB R25, R163, R26 ;  /* 0x0000001aa319723e */ /* 0x000fe200000000ff */
[----:B------:R-:W-:Y:S01]  /*5b80*/  UISETP.NE.U32.AND UP0, UPT, UR8, URZ, UPT ;  /* 0x0000003f0800728c */ /* 0x000fe2000bf05070 */
[----:B------:R-:W-:Y:S01]  /*5b90*/  F2FP.F16.F32.PACK_AB R32, R33, R32 ;  /* 0x000000202120723e */ /* 0x000fe200000000ff */
[----:B------:R-:W-:Y:S01]  /*5ba0*/  USHF.L.U32 UR10, UR46, 0x2, URZ ;  /* 0x000000022e0a7899 */ /* 0x000fe2000800063f */
[----:B------:R-:W-:Y:S01]  /*5bb0*/  F2FP.F16.F32.PACK_AB R26, R29, R28 ;  /* 0x0000001c1d1a723e */ /* 0x000fe200000000ff */
[----:B------:R-:W-:Y:S01]  /*5bc0*/  UISETP.NE.AND.EX UP0, UPT, UR9, URZ, UPT, UP0 ;  /* 0x0000003f0900728c */ /* 0x000fe2000bf05300 */
[----:B------:R-:W-:Y:S01]  /*5bd0*/  F2FP.F16.F32.PACK_AB R27, R12, R27 ;  /* 0x0000001b0c1b723e */ /* 0x000fe200000000ff */
[----:B------:R-:W-:Y:S01]  /*5be0*/  USHF.L.U64.HI UR11, UR46, 0x2, UR45 ;  /* 0x000000022e0b7899 */ /* 0x000fe2000801022d */
[----:B------:R-:W-:Y:S01]  /*5bf0*/  F2FP.F16.F32.PACK_AB R33, R162, R34 ;  /* 0x00000022a221723e */ /* 0x000fe200000000ff */
[----:B------:R-:W-:Y:S01]  /*5c00*/  UIADD3 UR4, UP1, UR10, UR8, URZ ;  /* 0x000000080a047290 */ /* 0x000fe2000ff3e03f */
[----:B------:R-:W-:-:S02]  /*5c10*/  F2FP.F16.F32.PACK_AB R40, R41, R40 ;  /* 0x000000282928723e */ /* 0x000fc400000000ff */
[----:B------:R-:W-:Y:S01]  /*5c20*/  F2FP.F16.F32.PACK_AB R34, R37, R36 ;  /* 0x000000242522723e */ /* 0x000fe200000000ff */
[----:B------:R-:W-:Y:S01]  /*5c30*/  UIADD3.X UR7, UR11, UR9, URZ, UP1, !UPT ;  /* 0x000000090b077290 */ /* 0x000fe20008ffe43f */
[----:B------:R-:W-:Y:S02]  /*5c40*/  F2FP.F16.F32.PACK_AB R35, R161, R35 ;  /* 0x00000023a123723e */ /* 0x000fe400000000ff */
[----:B------:R-:W-:Y:S01]  /*5c50*/  F2FP.F16.F32.PACK_AB R41, R160, R42 ;  /* 0x0000002aa029723e */ /* 0x000fe200000000ff */
[----:B------:R-:W-:Y:S01]  /*5c60*/  ULDC.64 UR8, c[0x0][0xc08] ;  /* 0x0003020000087ab9 */ /* 0x000fe20000000a00 */
[----:B------:R-:W-:Y:S02]  /*5c70*/  F2FP.F16.F32.PACK_AB R48, R49, R48 ;  /* 0x000000303130723e */ /* 0x000fe400000000ff */
[----:B------:R-:W-:Y:S02]  /*5c80*/  F2FP.F16.F32.PACK_AB R42, R45, R44 ;  /* 0x0000002c2d2a723e */ /* 0x000fe400000000ff */
[----:B------:R-:W-:-:S02]  /*5c90*/  F2FP.F16.F32.PACK_AB R43, R159, R43 ;  /* 0x0000002b9f2b723e */ /* 0x000fc400000000ff */
[----:B------:R-:W-:Y:S02]  /*5ca0*/  F2FP.F16.F32.PACK_AB R49, R158, R50 ;  /* 0x000000329e31723e */ /* 0x000fe400000000ff */
[----:B------:R-:W-:Y:S02]  /*5cb0*/  F2FP.F16.F32.PACK_AB R56, R57, R56 ;  /* 0x000000383938723e */ /* 0x000fe400000000ff */
[----:B------:R-:W-:Y:S02]  /*5cc0*/  F2FP.F16.F32.PACK_AB R50, R53, R52 ;  /* 0x000000343532723e */ /* 0x000fe400000000ff */
[----:B------:R-:W-:Y:S02]  /*5cd0*/  MOV R4, R0 ;  /* 0x0000000000047202 */ /* 0x000fe40000000f00 */
[----:B0-----:R-:W-:Y:S02]  /*5ce0*/  MOV R5, R3 ;  /* 0x0000000300057202 */ /* 0x001fe40000000f00 */
[----:B------:R-:W-:-:S02]  /*5cf0*/  F2FP.F16.F32.PACK_AB R51, R157, R51 ;  /* 0x000000339d33723e */ /* 0x000fc400000000ff */
[----:B------:R-:W-:Y:S01]  /*5d00*/  F2FP.F16.F32.PACK_AB R57, R156, R58 ;  /* 0x0000003a9c39723e */ /* 0x000fe200000000ff */
[----:B------:R-:W-:Y:S01]  /*5d10*/  IMAD.WIDE R114, R204, 0x2, R4 ;  /* 0x00000002cc727825 */ /* 0x000fe200078e0204 */
[----:B------:R-:W-:Y:S02]  /*5d20*/  F2FP.F16.F32.PACK_AB R64, R65, R64 ;  /* 0x000000404140723e */ /* 0x000fe400000000ff */
[----:B------:R-:W-:Y:S02]  /*5d30*/  F2FP.F16.F32.PACK_AB R58, R61, R60 ;  /* 0x0000003c3d3a723e */ /* 0x000fe400000000ff */
[C---:B------:R-:W-:Y:S02]  /*5d40*/  IADD3 R175, P1, R114.reuse, 0x20, RZ ;  /* 0x0000002072af7810 */ /* 0x040fe40007f3e0ff */
[C---:B------:R-:W-:Y:S02]  /*5d50*/  IADD3 R177, P0, R114.reuse, 0x40, RZ ;  /* 0x0000004072b17810 */ /* 0x040fe40007f1e0ff */
[C---:B------:R-:W-:Y:S01]  /*5d60*/  IADD3 R179, P4, R114.reuse, 0x60, RZ ;  /* 0x0000006072b37810 */ /* 0x040fe20007f9e0ff */
[--C-:B------:R-:W-:Y:S01]  /*5d70*/  IMAD.X R15, RZ, RZ, R115.reuse, P1 ;  /* 0x000000ffff0f7224 */ /* 0x100fe200008e0673 */
[C---:B------:R-:W-:Y:S01]  /*5d80*/  LOP3.LUT R13, R114.reuse, 0x380, RZ, 0xc0, !PT ;  /* 0x00000380720d7812 */ /* 0x040fe200078ec0ff */
[--C-:B------:R-:W-:Y:S01]  /*5d90*/  IMAD.X R21, RZ, RZ, R115.reuse, P0 ;  /* 0x000000ffff157224 */ /* 0x100fe200000e0673 */
[C---:B------:R-:W-:Y:S01]  /*5da0*/  IADD3 R181, P3, R114.reuse, 0x4000, RZ ;  /* 0x0000400072b57810 */ /* 0x040fe20007f7e0ff */
[----:B------:R-:W-:Y:S01]  /*5db0*/  IMAD.X R31, RZ, RZ, R115, P4 ;  /* 0x000000ffff1f7224 */ /* 0x000fe200020e0673 */
[----:B------:R-:W-:-:S02]  /*5dc0*/  IADD3 R183, P6, R114, 0x4020, RZ ;  /* 0x0000402072b77810 */ /* 0x000fc40007fde0ff */
[C---:B------:R-:W-:Y:S01]  /*5dd0*/  IADD3 R185, P5, R114.reuse, 0x4040, RZ ;  /* 0x0000404072b97810 */ /* 0x040fe20007fbe0ff */
[--C-:B------:R-:W-:Y:S01]  /*5de0*/  IMAD.X R39, RZ, RZ, R115.reuse, P3 ;  /* 0x000000ffff277224 */ /* 0x100fe200018e0673 */
[C---:B------:R-:W-:Y:S01]  /*5df0*/  IADD3 R187, P2, R114.reuse, 0x4060, RZ ;  /* 0x0000406072bb7810 */ /* 0x040fe20007f5e0ff */
[--C-:B------:R-:W-:Y:S01]  /*5e00*/  IMAD.X R47, RZ, RZ, R115.reuse, P6 ;  /* 0x000000ffff2f7224 */ /* 0x100fe200030e0673 */
[----:B------:R-:W-:Y:S01]  /*5e10*/  IADD3 R189, P1, R114, 0x8000, RZ ;  /* 0x0000800072bd7810 */ /* 0x000fe20007f3e0ff */
[--C-:B------:R-:W-:Y:S01]  /*5e20*/  IMAD.X R55, RZ, RZ, R115.reuse, P5 ;  /* 0x000000ffff377224 */ /* 0x100fe200028e0673 */
[----:B------:R-:W-:Y:S01]  /*5e30*/  LOP3.LUT R14, R175, 0x380, RZ, 0xc0, !PT ;  /* 0x00000380af0e7812 */ /* 0x000fe200078ec0ff */
[--C-:B------:R-:W-:Y:S01]  /*5e40*/  IMAD.X R63, RZ, RZ, R115.reuse, P2 ;  /* 0x000000ffff3f7224 */ /* 0x100fe200010e0673 */
[----:B------:R-:W-:Y:S01]  /*5e50*/  LOP3.LUT R20, R177, 0x380, RZ, 0xc0, !PT ;  /* 0x00000380b1147812 */ /* 0x000fe200078ec0ff */
[----:B------:R-:W-:Y:S01]  /*5e60*/  IMAD.X R71, RZ, RZ, R115, P1 ;  /* 0x000000ffff477224 */ /* 0x000fe200008e0673 */
[----:B------:R-:W-:-:S02]  /*5e70*/  LOP3.LUT R30, R179, 0x380, RZ, 0xc0, !PT ;  /* 0x00000380b31e7812 */ /* 0x000fc400078ec0ff */
[----:B------:R-:W-:Y:S02]  /*5e80*/  SHF.R.U64 R13, R13, 0x3, RZ ;  /* 0x000000030d0d7819 */ /* 0x000fe400000012ff */
[----:B------:R-:W-:Y:S02]  /*5e90*/  LOP3.LUT R38, R181, 0x380, RZ, 0xc0, !PT ;  /* 0x00000380b5267812 */ /* 0x000fe400078ec0ff */
[----:B------:R-:W-:Y:S02]  /*5ea0*/  IADD3 R191, P0, R114, 0x8020, RZ ;  /* 0x0000802072bf7810 */ /* 0x000fe40007f1e0ff */
[----:B------:R-:W-:Y:S02]  /*5eb0*/  SHF.R.U64 R14, R14, 0x3, RZ ;  /* 0x000000030e0e7819 */ /* 0x000fe400000012ff */
[----:B------:R-:W-:Y:S01]  /*5ec0*/  LOP3.LUT R46, R183, 0x380, RZ, 0xc0, !PT ;  /* 0x00000380b72e7812 */ /* 0x000fe200078ec0ff */
[----:B------:R-:W-:Y:S01]  /*5ed0*/  IMAD.X R79, RZ, RZ, R115, P0 ;  /* 0x000000ffff4f7224 */ /* 0x000fe200000e0673 */
[----:B------:R-:W-:-:S02]  /*5ee0*/  IADD3 R193, P4, R114, 0x8040, RZ ;  /* 0x0000804072c17810 */ /* 0x000fc40007f9e0ff */
[----:B------:R-:W-:Y:S02]  /*5ef0*/  SHF.R.U64 R20, R20, 0x3, RZ ;  /* 0x0000000314147819 */ /* 0x000fe400000012ff */
[----:B------:R-:W-:Y:S01]  /*5f00*/  LOP3.LUT R54, R185, 0x380, RZ, 0xc0, !PT ;  /* 0x00000380b9367812 */ /* 0x000fe200078ec0ff */
[--C-:B------:R-:W-:Y:S01]  /*5f10*/  IMAD.X R95, RZ, RZ, R115.reuse, P4 ;  /* 0x000000ffff5f7224 */ /* 0x100fe200020e0673 */
[C---:B------:R-:W-:Y:S02]  /*5f20*/  IADD3 R195, P3, R114.reuse, 0x8060, RZ ;  /* 0x0000806072c37810 */ /* 0x040fe40007f7e0ff */
[C---:B------:R-:W-:Y:S02]  /*5f30*/  IADD3 R197, P6, R114.reuse, 0xc000, RZ ;  /* 0x0000c00072c57810 */ /* 0x040fe40007fde0ff */
[C---:B------:R-:W-:Y:S01]  /*5f40*/  IADD3 R3, P5, R114.reuse, 0xc020, RZ ;  /* 0x0000c02072037810 */ /* 0x040fe20007fbe0ff */
[--C-:B------:R-:W-:Y:S01]  /*5f50*/  IMAD.X R99, RZ, RZ, R115.reuse, P3 ;  /* 0x000000ffff637224 */ /* 0x100fe200018e0673 */
[C---:B------:R-:W-:Y:S01]  /*5f60*/  IADD3 R110, P2, R114.reuse, 0xc040, RZ ;  /* 0x0000c040726e7810 */ /* 0x040fe20007f5e0ff */
[--C-:B------:R-:W-:Y:S01]  /*5f70*/  IMAD.X R103, RZ, RZ, R115.reuse, P6 ;  /* 0x000000ffff677224 */ /* 0x100fe200030e0673 */
[----:B------:R-:W-:Y:S01]  /*5f80*/  IADD3 R6, P1, R114, 0xc060, RZ ;  /* 0x0000c06072067810 */ /* 0x000fe20007f3e0ff */
[--C-:B------:R-:W-:Y:S01]  /*5f90*/  IMAD.X R107, RZ, RZ, R115.reuse, P5 ;  /* 0x000000ffff6b7224 */ /* 0x100fe200028e0673 */
[----:B------:R-:W-:Y:S01]  /*5fa0*/  SHF.R.U64 R30, R30, 0x3, RZ ;  /* 0x000000031e1e7819 */ /* 0x000fe200000012ff */
[----:B------:R-:W-:Y:S01]  /*5fb0*/  IMAD.X R111, RZ, RZ, R115, P2 ;  /* 0x000000ffff6f7224 */ /* 0x000fe200010e0673 */
[----:B------:R-:W-:-:S02]  /*5fc0*/  LOP3.LUT R62, R187, 0x380, RZ, 0xc0, !PT ;  /* 0x00000380bb3e7812 */ /* 0x000fc400078ec0ff */
[----:B------:R-:W-:Y:S01]  /*5fd0*/  LOP3.LUT R114, R13, R114, RZ, 0x3c, !PT ;  /* 0x000000720d727212 */ /* 0x000fe200078e3cff */
[----:B------:R-:W-:Y:S01]  /*5fe0*/  IMAD.X R13, RZ, RZ, R115, P1 ;  /* 0x000000ffff0d7224 */ /* 0x000fe200008e0673 */
[----:B------:R-:W-:Y:S02]  /*5ff0*/  SHF.R.U64 R38, R38, 0x3, RZ ;  /* 0x0000000326267819 */ /* 0x000fe400000012ff */
[----:B------:R-:W-:Y:S02]  /*6000*/  LOP3.LUT R70, R189, 0x380, RZ, 0xc0, !PT ;  /* 0x00000380bd467812 */ /* 0x000fe400078ec0ff */
[----:B------:R-:W-:Y:S02]  /*6010*/  LOP3.LUT R14, R14, R175, RZ, 0x3c, !PT ;  /* 0x000000af0e0e7212 */ /* 0x000fe400078e3cff */
[----:B------:R-:W-:Y:S02]  /*6020*/  SHF.R.U64 R46, R46, 0x3, RZ ;  /* 0x000000032e2e7819 */ /* 0x000fe400000012ff */
[----:B------:R-:W-:-:S02]  /*6030*/  LOP3.LUT R78, R191, 0x380, RZ, 0xc0, !PT ;  /* 0x00000380bf4e7812 */ /* 0x000fc400078ec0ff */
[----:B------:R-:W-:Y:S02]  /*6040*/  LOP3.LUT R20, R20, R177, RZ, 0x3c, !PT ;  /* 0x000000b114147212 */ /* 0x000fe400078e3cff */
        /* <DEDUP_REMOVED lines=8> */
[----:B------:R-:W-:Y:S01]  /*60d0*/  MOV R114, R114 ;  /* 0x0000007200727202 */ /* 0x000fe20000000f00 */
[----:B------:R-:W-:Y:S01]  /*60e0*/  BAR.SYNC.DEFER_BLOCKING 0x1, 0x100 ;  /* 0x0044000000007b1d */ /* 0x000fe20000010000 */
[----:B------:R-:W-:Y:S02]  /*60f0*/  LOP3.LUT R46, R46, R183, RZ, 0x3c, !PT ;  /* 0x000000b72e2e7212 */ /* 0x000fe400078e3cff */
[----:B------:R-:W-:-:S02]  /*6100*/  SHF.R.U64 R78, R78, 0x3, RZ ;  /* 0x000000034e4e7819 */ /* 0x000fc400000012ff */
[----:B------:R-:W-:Y:S02]  /*6110*/  LOP3.LUT R106, R3, 0x380, RZ, 0xc0, !PT ;  /* 0x00000380036a7812 */ /* 0x000fe400078ec0ff */
[----:B------:R-:W-:Y:S02]  /*6120*/  LOP3.LUT R115, R110, 0x380, RZ, 0xc0, !PT ;  /* 0x000003806e737812 */ /* 0x000fe400078ec0ff */
[----:B------:R-:W-:Y:S02]  /*6130*/  MOV R14, R14 ;  /* 0x0000000e000e7202 */ /* 0x000fe40000000f00 */
[----:B------:R-:W-:Y:S02]  /*6140*/  LOP3.LUT R54, R54, R185, RZ, 0x3c, !PT ;  /* 0x000000b936367212 */ /* 0x000fe400078e3cff */
[----:B------:R-:W-:Y:S02]  /*6150*/  SHF.R.U64 R94, R94, 0x3, RZ ;  /* 0x000000035e5e7819 */ /* 0x000fe400000012ff */
[----:B------:R-:W-:-:S02]  /*6160*/  LOP3.LUT R163, R6, 0x380, RZ, 0xc0, !PT ;  /* 0x0000038006a37812 */ /* 0x000fc400078ec0ff */
[----:B------:R-:W-:Y:S02]  /*6170*/  MOV R20, R20 ;  /* 0x0000001400147202 */ /* 0x000fe40000000f00 */
[----:B------:R-:W-:Y:S02]  /*6180*/  LOP3.LUT R62, R62, R187, RZ, 0x3c, !PT ;  /* 0x000000bb3e3e7212 */ /* 0x000fe400078e3cff */
[----:B------:R-:W-:Y:S02]  /*6190*/  SHF.R.U64 R98, R98, 0x3, RZ ;  /* 0x0000000362627819 */ /* 0x000fe400000012ff */
[----:B------:R-:W-:Y:S01]  /*61a0*/  MOV R30, R30 ;  /* 0x0000001e001e7202 */ /* 0x000fe20000000f00 */
[----:B------:R0:W-:Y:S01]  /*61b0*/  STSM.16.M88.4 [R114], R24 ;  /* 0x0000001872007844 */ /* 0x0001e20000000200 */
[----:B------:R-:W-:Y:S02]  /*61c0*/  LOP3.LUT R70, R70, R189, RZ, 0x3c, !PT ;  /* 0x000000bd46467212 */ /* 0x000fe400078e3cff */
[----:B------:R-:W-:Y:S01]  /*61d0*/  SHF.R.U64 R102, R102, 0x3, RZ ;  /* 0x0000000366667819 */ /* 0x000fe200000012ff */
[----:B------:R-:W-:Y:S01]  /*61e0*/  STSM.16.M88.4 [R14], R32 ;  /* 0x000000200e007844 */ /* 0x000fe20000000200 */
[----:B------:R-:W-:-:S02]  /*61f0*/  MOV R38, R38 ;  /* 0x0000002600267202 */ /* 0x000fc40000000f00 */
[----:B------:R-:W-:Y:S01]  /*6200*/  F2FP.F16.F32.PACK_AB R59, R155, R59 ;  /* 0x0000003b9b3b723e */ /* 0x000fe200000000ff */
[----:B------:R-:W-:Y:S01]  /*6210*/  STSM.16.M88.4 [R20], R40 ;  /* 0x0000002814007844 */ /* 0x000fe20000000200 */
[----:B------:R-:W-:Y:S02]  /*6220*/  F2FP.F16.F32.PACK_AB R65, R154, R66 ;  /* 0x000000429a41723e */ /* 0x000fe400000000ff */
[----:B------:R-:W-:Y:S01]  /*6230*/  F2FP.F16.F32.PACK_AB R72, R73, R72 ;  /* 0x000000484948723e */ /* 0x000fe200000000ff */
[----:B------:R-:W-:Y:S01]  /*6240*/  STSM.16.M88.4 [R30], R48 ;  /* 0x000000301e007844 */ /* 0x000fe20000000200 */
[----:B------:R-:W-:Y:S02]  /*6250*/  LOP3.LUT R78, R78, R191, RZ, 0x3c, !PT ;  /* 0x000000bf4e4e7212 */ /* 0x000fe400078e3cff */
[----:B------:R-:W-:Y:S01]  /*6260*/  SHF.R.U64 R28, R106, 0x3, RZ ;  /* 0x000000036a1c7819 */ /* 0x000fe200000012ff */
[----:B------:R-:W-:Y:S01]  /*6270*/  STSM.16.M88.4 [R38], R56 ;  /* 0x0000003826007844 */ /* 0x000fe20000000200 */
[----:B------:R-:W-:-:S02]  /*6280*/  SHF.R.U64 R29, R115, 0x3, RZ ;  /* 0x00000003731d7819 */ /* 0x000fc400000012ff */
[----:B------:R-:W-:Y:S02]  /*6290*/  MOV R46, R46 ;  /* 0x0000002e002e7202 */ /* 0x000fe40000000f00 */
[----:B------:R-:W-:Y:S02]  /*62a0*/  F2FP.F16.F32.PACK_AB R66, R69, R68 ;  /* 0x000000444542723e */ /* 0x000fe400000000ff */
[----:B------:R-:W-:Y:S02]  /*62b0*/  F2FP.F16.F32.PACK_AB R67, R153, R67 ;  /* 0x000000439943723e */ /* 0x000fe400000000ff */
[----:B------:R-:W-:Y:S02]  /*62c0*/  F2FP.F16.F32.PACK_AB R73, R152, R74 ;  /* 0x0000004a9849723e */ /* 0x000fe400000000ff */
[----:B------:R-:W-:Y:S01]  /*62d0*/  F2FP.F16.F32.PACK_AB R80, R81, R80 ;  /* 0x000000505150723e */ /* 0x000fe200000000ff */
[----:B------:R-:W-:Y:S01]  /*62e0*/  STSM.16.M88.4 [R46], R64 ;  /* 0x000000402e007844 */ /* 0x000fe20000000200 */
[----:B------:R-:W-:-:S02]  /*62f0*/  LOP3.LUT R94, R94, R193, RZ, 0x3c, !PT ;  /* 0x000000c15e5e7212 */ /* 0x000fc400078e3cff */
[----:B------:R-:W-:Y:S02]  /*6300*/  SHF.R.U64 R115, R163, 0x3, RZ ;  /* 0x00000003a3737819 */ /* 0x000fe400000012ff */
[----:B------:R-:W-:Y:S02]  /*6310*/  MOV R54, R54 ;  /* 0x0000003600367202 */ /* 0x000fe40000000f00 */
[----:B------:R-:W-:Y:S02]  /*6320*/  F2FP.F16.F32.PACK_AB R74, R77, R76 ;  /* 0x0000004c4d4a723e */ /* 0x000fe400000000ff */
[----:B------:R-:W-:Y:S01]  /*6330*/  F2FP.F16.F32.PACK_AB R75, R11, R75 ;  /* 0x0000004b0b4b723e */ /* 0x000fe200000000ff */
[----:B------:R-:W-:Y:S01]  /*6340*/  IMAD.U32 R11, RZ, RZ, UR7 ;  /* 0x00000007ff0b7e24 */ /* 0x000fe2000f8e00ff */
[----:B------:R-:W-:Y:S01]  /*6350*/  F2FP.F16.F32.PACK_AB R81, R10, R82 ;  /* 0x000000520a51723e */ /* 0x000fe200000000ff */
[----:B------:R-:W-:Y:S01]  /*6360*/  IMAD.U32 R10, RZ, RZ, UR4 ;  /* 0x00000004ff0a7e24 */ /* 0x000fe2000f8e00ff */
[----:B------:R-:W-:Y:S01]  /*6370*/  LOP3.LUT R98, R98, R195, RZ, 0x3c, !PT ;  /* 0x000000c362627212 */ /* 0x000fe200078e3cff */
[----:B------:R-:W-:Y:S01]  /*6380*/  STSM.16.M88.4 [R54], R72 ;  /* 0x0000004836007844 */ /* 0x000fe20000000200 */
[----:B------:R-:W-:-:S02]  /*6390*/  MOV R62, R62 ;  /* 0x0000003e003e7202 */ /* 0x000fc40000000f00 */
[----:B------:R-:W-:Y:S02]  /*63a0*/  F2FP.F16.F32.PACK_AB R82, R85, R84 ;  /* 0x000000545552723e */ /* 0x000fe400000000ff */
[----:B------:R-:W-:Y:S02]  /*63b0*/  F2FP.F16.F32.PACK_AB R83, R83, R86 ;  /* 0x000000565353723e */ /* 0x000fe400000000ff */
[----:B------:R-:W-:Y:S02]  /*63c0*/  LOP3.LUT R102, R102, R197, RZ, 0x3c, !PT ;  /* 0x000000c566667212 */ /* 0x000fe400078e3cff */
[----:B------:R-:W-:Y:S01]  /*63d0*/  MOV R70, R70 ;  /* 0x0000004600467202 */ /* 0x000fe20000000f00 */
[----:B------:R1:W-:Y:S01]  /*63e0*/  STSM.16.M88.4 [R62], R80 ;  /* 0x000000503e007844 */ /* 0x0003e20000000200 */
[----:B------:R-:W-:Y:S02]  /*63f0*/  F2FP.F16.F32.PACK_AB R84, R89, R88 ;  /* 0x000000585954723e */ /* 0x000fe400000000ff */
[----:B------:R-:W-:-:S02]  /*6400*/  F2FP.F16.F32.PACK_AB R85, R91, R90 ;  /* 0x0000005a5b55723e */ /* 0x000fc400000000ff */
[----:B------:R-:W-:Y:S02]  /*6410*/  F2FP.F16.F32.PACK_AB R86, R93, R92 ;  /* 0x0000005c5d56723e */ /* 0x000fe400000000ff */
[----:B------:R-:W-:Y:S02]  /*6420*/  F2FP.F16.F32.PACK_AB R87, R164, R87 ;  /* 0x00000057a457723e */ /* 0x000fe400000000ff */
[----:B------:R-:W-:Y:S02]  /*6430*/  F2FP.F16.F32.PACK_AB R165, R166, R165 ;  /* 0x000000a5a6a5723e */ /* 0x000fe400000000ff */
[----:B------:R-:W-:Y:S01]  /*6440*/  LOP3.LUT R106, R28, R3, RZ, 0x3c, !PT ;  /* 0x000000031c6a7212 */ /* 0x000fe200078e3cff */
[----:B------:R2:W-:Y:S01]  /*6450*/  STSM.16.M88.4 [R70], R84 ;  /* 0x0000005446007844 */ /* 0x0005e20000000200 */
[----:B------:R-:W-:Y:S02]  /*6460*/  MOV R78, R78 ;  /* 0x0000004e004e7202 */ /* 0x000fe40000000f00 */
[----:B------:R-:W-:-:S02]  /*6470*/  F2FP.F16.F32.PACK_AB R164, R97, R96 ;  /* 0x0000006061a4723e */ /* 0x000fc400000000ff */
[----:B------:R-:W-:Y:S02]  /*6480*/  F2FP.F16.F32.PACK_AB R167, R168, R167 ;  /* 0x000000a7a8a7723e */ /* 0x000fe400000000ff */
[----:B------:R-:W-:Y:S02]  /*6490*/  F2FP.F16.F32.PACK_AB R169, R170, R169 ;  /* 0x000000a9aaa9723e */ /* 0x000fe400000000ff */
[----:B------:R-:W-:Y:S02]  /*64a0*/  LOP3.LUT R110, R29, R110, RZ, 0x3c, !PT ;  /* 0x0000006e1d6e7212 */ /* 0x000fe400078e3cff */
[----:B------:R-:W-:Y:S02]  /*64b0*/  LOP3.LUT R12, R115, R6, RZ, 0x3c, !PT ;  /* 0x00000006730c7212 */ /* 0x000fe400078e3cff */
[----:B------:R-:W-:Y:S02]  /*64c0*/  MOV R94, R94 ;  /* 0x0000005e005e7202 */ /* 0x000fe40000000f00 */
[----:B------:R-:W-:-:S02]  /*64d0*/  F2FP.F16.F32.PACK_AB R171, R172, R171 ;  /* 0x000000abacab723e */ /* 0x000fc400000000ff */
[----:B------:R-:W-:Y:S02]  /*64e0*/  F2FP.F16.F32.PACK_AB R112, R113, R112 ;  /* 0x000000707170723e */ /* 0x000fe400000000ff */
[----:B------:R-:W-:Y:S02]  /*64f0*/  F2FP.F16.F32.PACK_AB R120, R121, R120 ;  /* 0x000000787978723e */ /* 0x000fe400000000ff */
[----:B0-----:R-:W-:Y:S02]  /*6500*/  F2FP.F16.F32.PACK_AB R114, R117, R116 ;  /* 0x000000747572723e */ /* 0x001fe400000000ff */
[----:B------:R-:W-:Y:S02]  /*6510*/  F2FP.F16.F32.PACK_AB R128, R129, R128 ;  /* 0x000000808180723e */ /* 0x000fe400000000ff */
[----:B------:R-:W-:Y:S02]  /*6520*/  F2FP.F16.F32.PACK_AB R136, R137, R136 ;  /* 0x000000888988723e */ /* 0x000fe400000000ff */
[----:B------:R-:W-:-:S02]  /*6530*/  F2FP.F16.F32.PACK_AB R144, R145, R144 ;  /* 0x000000909190723e */ /* 0x000fc400000000ff */
[----:B------:R-:W-:Y:S01]  /*6540*/  PLOP3.LUT P0, PT, PT, PT, UP0, 0x80, 0x0 ;  /* 0x000000000000781c */ /* 0x000fe20003f0f008 */
[----:B------:R-:W-:Y:S01]  /*6550*/  UISETP.NE.U32.AND UP1, UPT, UR8, URZ, UPT ;  /* 0x0000003f0800728c */ /* 0x000fe2000bf25070 */
[----:B------:R-:W-:Y:S01]  /*6560*/  F2FP.F16.F32.PACK_AB R166, R101, R100 ;  /* 0x0000006465a6723e */ /* 0x000fe200000000ff */
[----:B------:R-:W-:Y:S01]  /*6570*/  ULDC UR7, c[0x0][0xa88] ;  /* 0x0002a20000077ab9 */ /* 0x000fe20000000800 */
[----:B------:R-:W-:Y:S01]  /*6580*/  F2FP.F16.F32.PACK_AB R168, R105, R104 ;  /* 0x0000006869a8723e */ /* 0x000fe200000000ff */
[----:B------:R-:W-:Y:S01]  /*6590*/  UMOV UR4, URZ ;  /* 0x0000003f00047c82 */ /* 0x000fe20008000000 */
[----:B------:R-:W-:Y:S01]  /*65a0*/  F2FP.F16.F32.PACK_AB R170, R109, R108 ;  /* 0x0000006c6daa723e */ /* 0x000fe200000000ff */
[----:B------:R2:W-:Y:S01]  /*65b0*/  STSM.16.M88.4 [R78], R164 ;  /* 0x000000a44e007844 */ /* 0x0005e20000000200 */
[----:B------:R-:W-:Y:S01]  /*65c0*/  MOV R98, R98 ;  /* 0x0000006200627202 */ /* 0x000fe20000000f00 */
[----:B-1----:R-:W0:Y:S01]  /*65d0*/  LDC R80, c[0x0][0xbe8] ;  /* 0x0002fa00ff507b82 */ /* 0x002e220000000800 */
[----:B------:R-:W-:Y:S01]  /*65e0*/  F2FP.F16.F32.PACK_AB R113, R174, R173 ;  /* 0x000000adae71723e */ /* 0x000fe200000000ff */
[----:B------:R2:W-:Y:S01]  /*65f0*/  STSM.16.M88.4 [R94], R168 ;  /* 0x000000a85e007844 */ /* 0x0005e20000000200 */
[----:B------:R-:W-:-:S02]  /*6600*/  F2FP.F16.F32.PACK_AB R115, R119, R118 ;  /* 0x000000767773723e */ /* 0x000fc400000000ff */
[----:B------:R-:W-:Y:S02]  /*6610*/  F2FP.F16.F32.PACK_AB R121, R123, R122 ;  /* 0x0000007a7b79723e */ /* 0x000fe400000000ff */
[----:B------:R-:W-:Y:S01]  /*6620*/  MOV R102, R102 ;  /* 0x0000006600667202 */ /* 0x000fe20000000f00 */
[----:B------:R2:W-:Y:S01]  /*6630*/  STSM.16.M88.4 [R98], R112 ;  /* 0x0000007062007844 */ /* 0x0005e20000000200 */
[----:B------:R-:W-:Y:S02]  /*6640*/  F2FP.F16.F32.PACK_AB R122, R125, R124 ;  /* 0x0000007c7d7a723e */ /* 0x000fe400000000ff */
[----:B------:R-:W-:Y:S02]  /*6650*/  F2FP.F16.F32.PACK_AB R123, R127, R126 ;  /* 0x0000007e7f7b723e */ /* 0x000fe400000000ff */
[----:B------:R-:W-:Y:S02]  /*6660*/  F2FP.F16.F32.PACK_AB R129, R131, R130 ;  /* 0x000000828381723e */ /* 0x000fe400000000ff */
[----:B------:R-:W-:Y:S01]  /*6670*/  MOV R106, R106 ;  /* 0x0000006a006a7202 */ /* 0x000fe20000000f00 */
[----:B------:R2:W-:Y:S01]  /*6680*/  STSM.16.M88.4 [R102], R120 ;  /* 0x0000007866007844 */ /* 0x0005e20000000200 */
[----:B------:R-:W-:-:S02]  /*6690*/  F2FP.F16.F32.PACK_AB R130, R133, R132 ;  /* 0x000000848582723e */ /* 0x000fc400000000ff */
[----:B------:R-:W-:Y:S02]  /*66a0*/  F2FP.F16.F32.PACK_AB R131, R135, R134 ;  /* 0x000000868783723e */ /* 0x000fe400000000ff */
[----:B------:R-:W-:Y:S02]  /*66b0*/  F2FP.F16.F32.PACK_AB R137, R139, R138 ;  /* 0x0000008a8b89723e */ /* 0x000fe400000000ff */
[----:B------:R-:W-:Y:S01]  /*66c0*/  MOV R110, R110 ;  /* 0x0000006e006e7202 */ /* 0x000fe20000000f00 */
[----:B------:R2:W-:Y:S01]  /*66d0*/  STSM.16.M88.4 [R106], R128 ;  /* 0x000000806a007844 */ /* 0x0005e20000000200 */
[----:B------:R-:W-:Y:S02]  /*66e0*/  F2FP.F16.F32.PACK_AB R138, R141, R140 ;  /* 0x0000008c8d8a723e */ /* 0x000fe400000000ff */
[----:B------:R-:W-:Y:S02]  /*66f0*/  F2FP.F16.F32.PACK_AB R139, R143, R142 ;  /* 0x0000008e8f8b723e */ /* 0x000fe400000000ff */
[----:B------:R-:W-:-:S02]  /*6700*/  F2FP.F16.F32.PACK_AB R145, R147, R146 ;  /* 0x000000929391723e */ /* 0x000fc400000000ff */
[----:B------:R-:W-:Y:S01]  /*6710*/  MOV R12, R12 ;  /* 0x0000000c000c7202 */ /* 0x000fe20000000f00 */
[----:B------:R2:W-:Y:S01]  /*6720*/  STSM.16.M88.4 [R110], R136 ;  /* 0x000000886e007844 */ /* 0x0005e20000000200 */
[----:B------:R-:W-:Y:S02]  /*6730*/  F2FP.F16.F32.PACK_AB R146, R149, R148 ;  /* 0x000000949592723e */ /* 0x000fe400000000ff */
[----:B------:R-:W-:-:S05]  /*6740*/  F2FP.F16.F32.PACK_AB R147, R151, R150 ;  /* 0x000000969793723e */ /* 0x000fca00000000ff */
[----:B------:R2:W-:Y:S01]  /*6750*/  STSM.16.M88.4 [R12], R144 ;  /* 0x000000900c007844 */ /* 0x0005e20000000200 */
[----:B------:R-:W-:Y:S06]  /*6760*/  BAR.SYNC.DEFER_BLOCKING 0x1, 0x100 ;  /* 0x0044000000007b1d */ /* 0x000fec0000010000 */
[----:B------:R-:W3:Y:S01]  /*6770*/  @P0 LDG.E R3, desc[UR40][R10.64] ;  /* 0x000000280a030981 */ /* 0x000ee2000c1e1900 */
[----:B------:R-:W-:Y:S01]  /*6780*/  UISETP.NE.AND.EX UP1, UPT, UR9, URZ, UPT, UP1 ;  /* 0x0000003f0900728c */ /* 0x000fe2000bf25310 */
[----:B0-----:R-:W-:Y:S01]  /*6790*/  ISETP.NE.AND P1, PT, R80, 0x1, PT ;  /* 0x000000015000780c */ /* 0x001fe20003f25270 */
[----:B------:R-:W-:-:S04]  /*67a0*/  IMAD.U32 R14, RZ, RZ, UR44 ;  /* 0x0000002cff0e7e24 */ /* 0x000fc8000f8e00ff */
[----:B------:R-:W-:-:S05]  /*67b0*/  PLOP3.LUT P2, PT, PT, PT, UP1, 0x80, 0x0 ;  /* 0x000000000000781c */ /* 0x000fca0003f4f018 */
[----:B------:R-:W-:-:S03]  /*67c0*/  @UP1 UIADD3 UR8, UP2, UR10, UR8, URZ ;  /* 0x000000080a081290 */ /* 0x000fc6000ff5e03f */
[----:B------:R-:W0:Y:S01]  /*67d0*/  @P1 LDC R6, c[0x0][0xbec] ;  /* 0x0002fb00ff061b82 */ /* 0x000e220000000800 */
[----:B------:R-:W-:Y:S02]  /*67e0*/  @UP1 UIADD3.X UR9, UR11, UR9, URZ, UP2, !UPT ;  /* 0x000000090b091290 */ /* 0x000fe400097fe43f */
[----:B------:R-:W-:-:S04]  /*67f0*/  IMAD.U32 R20, RZ, RZ, UR8 ;  /* 0x00000008ff147e24 */ /* 0x000fc8000f8e00ff */
[----:B------:R-:W-:Y:S01]  /*6800*/  IMAD.U32 R21, RZ, RZ, UR9 ;  /* 0x00000009ff157e24 */ /* 0x000fe2000f8e00ff */
[----:B------:R-:W1:Y:S01]  /*6810*/  @P1 LDC R13, c[0x0][0xbf0] ;  /* 0x0002fc00ff0d1b82 */ /* 0x000e620000000800 */
[----:B---3--:R-:W-:Y:S01]  /*6820*/  @P0 R2UR UR4, R3 ;  /* 0x00000000030402ca */ /* 0x008fe200000e0000 */
[----:B------:R-:W-:-:S06]  /*6830*/  IMAD.U32 R3, RZ, RZ, UR7 ;  /* 0x00000007ff037e24 */ /* 0x000fcc000f8e00ff */
[----:B------:R2:W5:Y:S01]  /*6840*/  @P2 LDG.E R3, desc[UR40][R20.64] ;  /* 0x0000002814032981 */ /* 0x000562000c1e1900 */
[----:B01----:R-:W-:Y:S07]  /*6850*/  @P2 BRA `(.L_x_399) ;  /* 0x0000000000102947 */ /* 0x003fee0003800000 */
[----:B------:R-:W-:Y:S05]  /*6860*/  @!P0 BRA `(.L_x_399) ;  /* 0x00000000000c8947 */ /* 0x000fea0003800000 */
[----:B--2---:R-:W2:Y:S04]  /*6870*/  LDG.E R12, desc[UR40][R10.64] ;  /* 0x000000280a0c7981 */ /* 0x004ea8000c1e1900 */
[----:B-----5:R-:W2:Y:S02]  /*6880*/  LDG.E R3, desc[UR40][R10.64+0x4] ;  /* 0x000004280a037981 */ /* 0x020ea4000c1e1900 */
[----:B--2---:R-:W-:-:S07]  /*6890*/  IMAD.IADD R3, R3, 0x1, -R12 ;  /* 0x0000000103037824 */ /* 0x004fce00078e0a0c */
.L_x_399:
[----:B------:R-:W-:Y:S01]  /*68a0*/  USHF.R.S32.HI UR14, URZ, 0x1f, UR43 ;  /* 0x0000001f3f0e7899 */ /* 0x000fe2000801142b */
[----:B------:R-:W-:Y:S01]  /*68b0*/  IMAD R15, R14, 0x80, R203 ;  /* 0x000000800e0f7824 */ /* 0x000fe200078e02cb */
[----:B------:R-:W-:Y:S01]  /*68c0*/  ULDC.64 UR12, c[0x0][0xb90] ;  /* 0x0002e400000c7ab9 */ /* 0x000fe20000000a00 */
[----:B------:R-:W-:Y:S01]  /*68d0*/  USHF.R.S32.HI UR11, URZ, 0x1f, UR4 ;  /* 0x0000001f3f0b7899 */ /* 0x000fe20008011404 */
[----:B------:R-:W-:Y:S01]  /*68e0*/  IMAD R11, R22, 0x40, R2 ;  /* 0x00000040160b7824 */ /* 0x000fe200078e0202 */
[----:B------:R-:W-:Y:S01]  /*68f0*/  UIMAD UR7, UR14, UR12, URZ ;  /* 0x0000000c0e0772a4 */ /* 0x000fe2000f8e023f */
[----:B------:R-:W-:Y:S01]  /*6900*/  @P1 IMAD.HI.U32 R6, R15, R6, RZ ;  /* 0x000000060f061227 */ /* 0x000fe200078e00ff */
[----:B------:R-:W-:Y:S01]  /*6910*/  UMOV UR10, UR4 ;  /* 0x00000004000a7c82 */ /* 0x000fe20008000000 */
[----:B------:R-:W-:Y:S02]  /*6920*/  USEL UR45, UR45, URZ, !UP0 ;  /* 0x0000003f2d2d7287 */ /* 0x000fe4000c000000 */
[----:B------:R-:W-:Y:S01]  /*6930*/  UIMAD.WIDE.U32 UR8, UR43, UR12, UR10 ;  /* 0x0000000c2b0872a5 */ /* 0x000fe2000f8e000a */
[----:B------:R-:W-:Y:S01]  /*6940*/  IMAD.MOV.U32 R10, RZ, RZ, R15 ;  /* 0x000000ffff0a7224 */ /* 0x000fe200078e000f */
[----:B------:R-:W-:Y:S01]  /*6950*/  UIMAD UR7, UR43, UR13, UR7 ;  /* 0x0000000d2b0772a4 */ /* 0x000fe2000f8e0207 */
[----:B------:R-:W-:Y:S01]  /*6960*/  @P1 SHF.R.U32.HI R10, RZ, R13, R6 ;  /* 0x0000000dff0a1219 */ /* 0x000fe20000011606 */
[----:B------:R-:W-:Y:S01]  /*6970*/  USEL UR46, UR46, URZ, !UP0 ;  /* 0x0000003f2e2e7287 */ /* 0x000fe2000c000000 */
[----:B------:R-:W-:Y:S01]  /*6980*/  IMAD.WIDE R4, R11, 0x2, R4 ;  /* 0x000000020b047825 */ /* 0x000fe200078e0204 */
[----:B------:R-:W-:Y:S01]  /*6990*/  ULDC.64 UR12, c[0x0][0xb98] ;  /* 0x0002e600000c7ab9 */ /* 0x000fe20000000a00 */
[----:B------:R-:W-:Y:S01]  /*69a0*/  UIADD3 UR9, UR9, UR7, URZ ;  /* 0x0000000709097290 */ /* 0x000fe2000fffe03f */
[--C-:B------:R-:W-:Y:S01]  /*69b0*/  SHF.R.S32.HI R6, RZ, 0x1f, R10.reuse ;  /* 0x0000001fff067819 */ /* 0x100fe2000001140a */
[----:B------:R-:W-:Y:S01]  /*69c0*/  UIMAD UR7, UR45, UR12, URZ ;  /* 0x0000000c2d0772a4 */ /* 0x000fe2000f8e023f */
[----:B------:R-:W-:Y:S01]  /*69d0*/  IMAD.MOV R13, RZ, RZ, -R10 ;  /* 0x000000ffff0d7224 */ /* 0x000fe200078e0a0a */
[----:B------:R-:W-:Y:S01]  /*69e0*/  UIMAD.WIDE.U32 UR8, UR46, UR12, UR8 ;  /* 0x0000000c2e0872a5 */ /* 0x000fe2000f8e0008 */
[----:B------:R-:W-:Y:S01]  /*69f0*/  IADD3 R37, P2, R4, 0x5000, RZ ;  /* 0x0000500004257810 */ /* 0x000fe20007f5e0ff */
[----:B------:R-:W-:Y:S01]  /*6a00*/  UIMAD UR7, UR46, UR13, UR7 ;  /* 0x0000000d2e0772a4 */ /* 0x000fe2000f8e0207 */
[----:B------:R-:W-:Y:S01]  /*6a10*/  IMAD R13, R80, R13, R15 ;  /* 0x0000000d500d7224 */ /* 0x000fe200078e020f */
[----:B------:R-:W-:Y:S01]  /*6a20*/  IADD3 R25, P5, R4, 0x1000, RZ ;  /* 0x0000100004197810 */ /* 0x000fe20007fbe0ff */
[----:B--2--5:R-:W-:Y:S01]  /*6a30*/  IMAD R84, R3, R80, RZ ;  /* 0x0000005003547224 */ /* 0x024fe200078e02ff */
[----:B------:R-:W-:Y:S01]  /*6a40*/  IADD3 R10, P0, R10, UR8, RZ ;  /* 0x000000080a0a7c10 */ /* 0x000fe2000ff1e0ff */
[----:B------:R-:W-:Y:S01]  /*6a50*/  ULDC.64 UR12, c[0x0][0xaa0] ;  /* 0x0002a800000c7ab9 */ /* 0x000fe20000000a00 */
[----:B------:R-:W-:Y:S01]  /*6a60*/  IMAD.U32 R11, RZ, RZ, UR7 ;  /* 0x00000007ff0b7e24 */ /* 0x000fe2000f8e00ff */
[----:B------:R-:W-:-:S02]  /*6a70*/  IADD3 R29, P4, R4, 0x2000, RZ ;  /* 0x00002000041d7810 */ /* 0x000fc40007f9e0ff */
[----:B------:R-:W-:Y:S02]  /*6a80*/  IADD3 R57, P3, R4, 0x4000, RZ ;  /* 0x0000400004397810 */ /* 0x000fe40007f7e0ff */
[----:B------:R-:W-:Y:S01]  /*6a90*/  IADD3.X R11, R6, UR9, R11, P0, !PT ;  /* 0x00000009060b7c10 */ /* 0x000fe200087fe40b */
[----:B------:R-:W-:Y:S01]  /*6aa0*/  ULDC.64 UR8, c[0x0][0xb88] ;  /* 0x0002e20000087ab9 */ /* 0x000fe20000000a00 */
[----:B------:R-:W-:Y:S02]  /*6ab0*/  SHF.R.S32.HI R6, RZ, 0x1f, R13 ;  /* 0x0000001fff067819 */ /* 0x000fe4000001140d */
[----:B------:R-:W-:Y:S01]  /*6ac0*/  IADD3 R33, P0, R4, 0x3000, RZ ;  /* 0x0000300004217810 */ /* 0x000fe20007f1e0ff */
[----:B------:R-:W-:Y:S01]  /*6ad0*/  IMAD.WIDE.U32 R10, R13, UR8, R10 ;  /* 0x000000080d0a7c25 */ /* 0x000fe2000f8e000a */
[----:B------:R-:W-:Y:S02]  /*6ae0*/  LOP3.LUT R36, R37, 0x380, RZ, 0xc0, !PT ;  /* 0x0000038025247812 */ /* 0x000fe400078ec0ff */
[----:B------:R-:W-:Y:S01]  /*6af0*/  LOP3.LUT R32, R33, 0x380, RZ, 0xc0, !PT ;  /* 0x0000038021207812 */ /* 0x000fe200078ec0ff */
[----:B------:R-:W-:Y:S01]  /*6b00*/  IMAD R6, R6, UR8, RZ ;  /* 0x0000000806067c24 */ /* 0x000fe2000f8e02ff */
[----:B------:R-:W-:-:S02]  /*6b10*/  LOP3.LUT R24, R25, 0x380, RZ, 0xc0, !PT ;  /* 0x0000038019187812 */ /* 0x000fc400078ec0ff */
[----:B------:R-:W-:Y:S01]  /*6b20*/  SHF.R.U64 R32, R32, 0x3, RZ ;  /* 0x0000000320207819 */ /* 0x000fe200000012ff */
[----:B------:R-:W-:Y:S01]  /*6b30*/  IMAD R15, R13, UR9, R6 ;  /* 0x000000090d0f7c24 */ /* 0x000fe2000f8e0206 */
[----:B------:R-:W-:Y:S01]  /*6b40*/  LOP3.LUT R28, R29, 0x380, RZ, 0xc0, !PT ;  /* 0x000003801d1c7812 */ /* 0x000fe200078ec0ff */
[----:B------:R-:W-:Y:S01]  /*6b50*/  ULDC.64 UR8, c[0x0][0xb50] ;  /* 0x0002d40000087ab9 */ /* 0x000fe20000000a00 */
[----:B------:R-:W-:Y:S01]  /*6b60*/  LOP3.LUT R56, R57, 0x380, RZ, 0xc0, !PT ;  /* 0x0000038039387812 */ /* 0x000fe200078ec0ff */
[----:B------:R-:W-:Y:S01]  /*6b70*/  IMAD.IADD R11, R11, 0x1, R15 ;  /* 0x000000010b0b7824 */ /* 0x000fe200078e020f */
[----:B------:R-:W-:Y:S01]  /*6b80*/  LEA R14, P6, R10, UR8, 0x2 ;  /* 0x000000080a0e7c11 */ /* 0x000fe2000f8c10ff */
[----:B------:R-:W-:Y:S01]  /*6b90*/  IMAD.U32 R6, RZ, RZ, UR44 ;  /* 0x0000002cff067e24 */ /* 0x000fe2000f8e00ff */
[----:B------:R-:W-:Y:S01]  /*6ba0*/  LOP3.LUT R32, R32, R33, RZ, 0x3c, !PT ;  /* 0x0000002120207212 */ /* 0x000fe200078e3cff */
[----:B------:R-:W-:Y:S01]  /*6bb0*/  IMAD.X R33, RZ, RZ, R5, P0 ;  /* 0x000000ffff217224 */ /* 0x000fe200000e0605 */
[----:B------:R-:W-:Y:S01]  /*6bc0*/  SHF.R.U64 R36, R36, 0x3, RZ ;  /* 0x0000000324247819 */ /* 0x000fe200000012ff */
[----:B------:R-:W-:Y:S01]  /*6bd0*/  SHFL.IDX PT, R20, R14, RZ, 0x1c1f ;  /* 0x001c1fff0e147589 */ /* 0x000fe200000e0000 */
[----:B------:R-:W-:Y:S01]  /*6be0*/  SHF.R.U64 R24, R24, 0x3, RZ ;  /* 0x0000000318187819 */ /* 0x000fe200000012ff */
[----:B------:R-:W-:Y:S01]  /*6bf0*/  IMAD R27, R6, 0x80, R201 ;  /* 0x00000080061b7824 */ /* 0x000fe200078e02c9 */
[----:B------:R-:W-:Y:S01]  /*6c00*/  SHF.R.U64 R28, R28, 0x3, RZ ;  /* 0x000000031c1c7819 */ /* 0x000fe200000012ff */
[----:B------:R-:W-:Y:S01]  /*6c10*/  SHFL.IDX PT, R50, R14, 0x1, 0x1c1f ;  /* 0x003c1f000e327f89 */ /* 0x000fe200000e0000 */
[----:B------:R-:W-:Y:S01]  /*6c20*/  SHF.R.U64 R56, R56, 0x3, RZ ;  /* 0x0000000338387819 */ /* 0x000fe200000012ff */
[----:B------:R-:W-:Y:S01]  /*6c30*/  VIADD R6, R27, 0x8 ;  /* 0x000000081b067836 */ /* 0x000fe20000000000 */
[----:B------:R-:W-:-:S02]  /*6c40*/  IADD3 R61, P0, R4, 0x9000, RZ ;  /* 0x00009000043d7810 */ /* 0x000fc40007f1e0ff */
[----:B------:R-:W-:Y:S02]  /*6c50*/  LEA.HI.X R15, R10, UR9, R11, 0x2, P6 ;  /* 0x000000090a0f7c11 */ /* 0x000fe4000b0f140b */
[----:B------:R-:W-:Y:S01]  /*6c60*/  LOP3.LUT R36, R36, R37, RZ, 0x3c, !PT ;  /* 0x0000002524247212 */ /* 0x000fe200078e3cff */
[--C-:B------:R-:W-:Y:S01]  /*6c70*/  IMAD.X R37, RZ, RZ, R5.reuse, P2 ;  /* 0x000000ffff257224 */ /* 0x100fe200010e0605 */
[----:B------:R-:W-:Y:S01]  /*6c80*/  LOP3.LUT R24, R24, R25, RZ, 0x3c, !PT ;  /* 0x0000001918187212 */ /* 0x000fe200078e3cff */
[--C-:B------:R-:W-:Y:S01]  /*6c90*/  IMAD.X R25, RZ, RZ, R5.reuse, P5 ;  /* 0x000000ffff197224 */ /* 0x100fe200028e0605 */
[----:B------:R-:W-:Y:S01]  /*6ca0*/  LOP3.LUT R28, R28, R29, RZ, 0x3c, !PT ;  /* 0x0000001d1c1c7212 */ /* 0x000fe200078e3cff */
[--C-:B------:R-:W-:Y:S01]  /*6cb0*/  IMAD.X R29, RZ, RZ, R5.reuse, P4 ;  /* 0x000000ffff1d7224 */ /* 0x100fe200020e0605 */
[----:B------:R-:W-:Y:S01]  /*6cc0*/  LOP3.LUT R56, R56, R57, RZ, 0x3c, !PT ;  /* 0x0000003938387212 */ /* 0x000fe200078e3cff */
[----:B------:R-:W-:Y:S01]  /*6cd0*/  IMAD.X R57, RZ, RZ, R5, P3 ;  /* 0x000000ffff397224 */ /* 0x000fe200018e0605 */
[----:B------:R-:W-:Y:S01]  /*6ce0*/  LOP3.LUT R60, R61, 0x380, RZ, 0xc0, !PT ;  /* 0x000003803d3c7812 */ /* 0x000fe200078ec0ff */
[----:B------:R-:W0:Y:S01]  /*6cf0*/  SHFL.IDX PT, R21, R15, RZ, 0x1c1f ;  /* 0x001c1fff0f157589 */ /* 0x000e2200000e0000 */
[----:B------:R-:W-:-:S02]  /*6d00*/  IADD3 R11, P2, R4, 0xb000, RZ ;  /* 0x0000b000040b7810 */ /* 0x000fc40007f5e0ff */
[C---:B------:R-:W-:Y:S01]  /*6d10*/  IADD3 R41, P6, R4.reuse, 0x6000, RZ ;  /* 0x0000600004297810 */ /* 0x040fe20007fde0ff */
[----:B------:R-:W1:Y:S01]  /*6d20*/  SHFL.IDX PT, R51, R15, 0x1, 0x1c1f ;  /* 0x003c1f000f337f89 */ /* 0x000e6200000e0000 */
[C---:B------:R-:W-:Y:S02]  /*6d30*/  IADD3 R45, P5, R4.reuse, 0x7000, RZ ;  /* 0x00007000042d7810 */ /* 0x040fe40007fbe0ff */
[C---:B------:R-:W-:Y:S02]  /*6d40*/  IADD3 R69, P4, R4.reuse, 0x8000, RZ ;  /* 0x0000800004457810 */ /* 0x040fe40007f9e0ff */
[----:B------:R-:W-:Y:S02]  /*6d50*/  IADD3 R49, P3, R4, 0xa000, RZ ;  /* 0x0000a00004317810 */ /* 0x000fe40007f7e0ff */
[----:B------:R-:W-:Y:S02]  /*6d60*/  SHF.R.U64 R60, R60, 0x3, RZ ;  /* 0x000000033c3c7819 */ /* 0x000fe400000012ff */
[----:B------:R-:W-:-:S02]  /*6d70*/  LOP3.LUT R10, R11, 0x380, RZ, 0xc0, !PT ;  /* 0x000003800b0a7812 */ /* 0x000fc400078ec0ff */
[----:B------:R-:W-:Y:S02]  /*6d80*/  LOP3.LUT R40, R41, 0x380, RZ, 0xc0, !PT ;  /* 0x0000038029287812 */ /* 0x000fe400078ec0ff */
[----:B------:R-:W-:Y:S02]  /*6d90*/  LOP3.LUT R44, R45, 0x380, RZ, 0xc0, !PT ;  /* 0x000003802d2c7812 */ /* 0x000fe400078ec0ff */
[----:B------:R-:W-:Y:S02]  /*6da0*/  LOP3.LUT R68, R69, 0x380, RZ, 0xc0, !PT ;  /* 0x0000038045447812 */ /* 0x000fe400078ec0ff */
[----:B------:R-:W-:Y:S02]  /*6db0*/  LOP3.LUT R48, R49, 0x380, RZ, 0xc0, !PT ;  /* 0x0000038031307812 */ /* 0x000fe400078ec0ff */
[----:B------:R-:W-:Y:S01]  /*6dc0*/  LOP3.LUT R60, R60, R61, RZ, 0x3c, !PT ;  /* 0x0000003d3c3c7212 */ /* 0x000fe200078e3cff */
[----:B------:R-:W-:Y:S01]  /*6dd0*/  IMAD.X R61, RZ, RZ, R5, P0 ;  /* 0x000000ffff3d7224 */ /* 0x000fe200000e0605 */
[----:B------:R-:W-:-:S02]  /*6de0*/  SHF.R.U64 R10, R10, 0x3, RZ ;  /* 0x000000030a0a7819 */ /* 0x000fc400000012ff */
[----:B------:R-:W-:Y:S02]  /*6df0*/  SHF.R.U64 R40, R40, 0x3, RZ ;  /* 0x0000000328287819 */ /* 0x000fe400000012ff */
[----:B------:R-:W-:Y:S02]  /*6e00*/  SHF.R.U64 R44, R44, 0x3, RZ ;  /* 0x000000032c2c7819 */ /* 0x000fe400000012ff */
[----:B------:R-:W-:Y:S02]  /*6e10*/  SHF.R.U64 R68, R68, 0x3, RZ ;  /* 0x0000000344447819 */ /* 0x000fe400000012ff */
[----:B------:R-:W-:Y:S02]  /*6e20*/  SHF.R.U64 R48, R48, 0x3, RZ ;  /* 0x0000000330307819 */ /* 0x000fe400000012ff */
[----:B------:R-:W-:Y:S02]  /*6e30*/  LOP3.LUT P0, RZ, R23, 0x3, RZ, 0xc0, !PT ;  /* 0x0000000317ff7812 */ /* 0x000fe4000780c0ff */
[----:B------:R-:W-:Y:S01]  /*6e40*/  LOP3.LUT R10, R10, R11, RZ, 0x3c, !PT ;  /* 0x0000000b0a0a7212 */ /* 0x000fe200078e3cff */
[--C-:B------:R-:W-:Y:S01]  /*6e50*/  IMAD.X R11, RZ, RZ, R5.reuse, P2 ;  /* 0x000000ffff0b7224 */ /* 0x100fe200010e0605 */
        /* <DEDUP_REMOVED lines=8> */
[----:B------:R-:W-:-:S02]  /*6ee0*/  ISETP.GE.OR P2, PT, R27, R84, P0 ;  /* 0x000000541b00720c */ /* 0x000fc40000746670 */
[----:B------:R-:W-:Y:S02]  /*6ef0*/  ISETP.GE.OR P0, PT, R6, R84, P0 ;  /* 0x000000540600720c */ /* 0x000fe40000706670 */
[C---:B------:R-:W-:Y:S02]  /*6f00*/  IADD3 R77, P6, R4.reuse, 0xc000, RZ ;  /* 0x0000c000044d7810 */ /* 0x040fe40007fde0ff */
[C---:B------:R-:W-:Y:S02]  /*6f10*/  IADD3 R73, P5, R4.reuse, 0xd000, RZ ;  /* 0x0000d00004497810 */ /* 0x040fe40007fbe0ff */
[C---:B------:R-:W-:Y:S02]  /*6f20*/  IADD3 R65, P4, R4.reuse, 0xe000, RZ ;  /* 0x0000e00004417810 */ /* 0x040fe40007f9e0ff */
[C---:B------:R-:W-:Y:S02]  /*6f30*/  LOP3.LUT R13, R4.reuse, 0x380, RZ, 0xc0, !PT ;  /* 0x00000380040d7812 */ /* 0x040fe400078ec0ff */
[----:B------:R-:W-:Y:S01]  /*6f40*/  IADD3 R12, P3, R4, 0xf000, RZ ;  /* 0x0000f000040c7810 */ /* 0x000fe20007f7e0ff */
[----:B0-----:R0:W-:Y:S01]  /*6f50*/  @!P2 ST.E desc[UR40][R20.64], R9 ;  /* 0x000000091400a985 */ /* 0x0011e2000c101928 */
[----:B------:R-:W-:-:S02]  /*6f60*/  LOP3.LUT R76, R77, 0x380, RZ, 0xc0, !PT ;  /* 0x000003804d4c7812 */ /* 0x000fc400078ec0ff */
[----:B------:R-:W-:Y:S01]  /*6f70*/  LOP3.LUT R72, R73, 0x380, RZ, 0xc0, !PT ;  /* 0x0000038049487812 */ /* 0x000fe200078ec0ff */
[----:B-1----:R1:W-:Y:S01]  /*6f80*/  @!P0 ST.E desc[UR40][R50.64], R8 ;  /* 0x0000000832008985 */ /* 0x0023e2000c101928 */
[----:B------:R-:W-:Y:S01]  /*6f90*/  LOP3.LUT R64, R65, 0x380, RZ, 0xc0, !PT ;  /* 0x0000038041407812 */ /* 0x000fe200078ec0ff */
[----:B------:R-:W-:Y:S01]  /*6fa0*/  IMAD.X R53, RZ, RZ, R5, P3 ;  /* 0x000000ffff357224 */ /* 0x000fe200018e0605 */
[----:B------:R-:W-:Y:S01]  /*6fb0*/  SHF.R.U64 R13, R13, 0x3, RZ ;  /* 0x000000030d0d7819 */ /* 0x000fe200000012ff */
[----:B------:R-:W-:Y:S01]  /*6fc0*/  UIMAD UR7, UR11, UR12, URZ ;  /* 0x0000000c0b0772a4 */ /* 0x000fe2000f8e023f */
[----:B------:R-:W-:Y:S01]  /*6fd0*/  LOP3.LUT R3, R12, 0x380, RZ, 0xc0, !PT ;  /* 0x000003800c037812 */ /* 0x000fe200078ec0ff */
[----:B------:R-:W-:Y:S01]  /*6fe0*/  UIMAD.WIDE.U32 UR8, UR4, UR12, URZ ;  /* 0x0000000c040872a5 */ /* 0x000fe2000f8e003f */
[----:B------:R-:W-:Y:S01]  /*6ff0*/  SHF.R.U64 R76, R76, 0x3, RZ ;  /* 0x000000034c4c7819 */ /* 0x000fe200000012ff */
[----:B0-----:R-:W0:Y:S01]  /*7000*/  @P1 LDC R21, c[0x0][0xbf0] ;  /* 0x0002fc00ff151b82 */ /* 0x001e220000000800 */
[----:B------:R-:W-:Y:S01]  /*7010*/  SHF.R.U64 R72, R72, 0x3, RZ ;  /* 0x0000000348487819 */ /* 0x000fe200000012ff */
[----:B------:R-:W-:Y:S01]  /*7020*/  ULDC.64 UR10, c[0x0][0xae8] ;  /* 0x0002ba00000a7ab9 */ /* 0x000fe20000000a00 */
[----:B------:R-:W-:Y:S01]  /*7030*/  SHF.R.U64 R64, R64, 0x3, RZ ;  /* 0x0000000340407819 */ /* 0x000fe200000012ff */
[----:B------:R-:W-:Y:S01]  /*7040*/  IMAD.U32 R20, RZ, RZ, UR44 ;  /* 0x0000002cff147e24 */ /* 0x000fe2000f8e00ff */
[----:B------:R-:W-:Y:S01]  /*7050*/  LOP3.LUT R4, R13, R4, RZ, 0x3c, !PT ;  /* 0x000000040d047212 */ /* 0x000fe200078e3cff */
[----:B------:R-:W5:Y:S01]  /*7060*/  LD.E.128 R24, desc[UR40][R24.64] ;  /* 0x0000002818187980 */ /* 0x000f62000c101d00 */
[----:B------:R-:W-:-:S02]  /*7070*/  SHF.R.U64 R3, R3, 0x3, RZ ;  /* 0x0000000303037819 */ /* 0x000fc400000012ff */
[----:B------:R-:W-:Y:S01]  /*7080*/  LOP3.LUT R76, R76, R77, RZ, 0x3c, !PT ;  /* 0x0000004d4c4c7212 */ /* 0x000fe200078e3cff */
[--C-:B------:R-:W-:Y:S01]  /*7090*/  IMAD.X R77, RZ, RZ, R5.reuse, P6 ;  /* 0x000000ffff4d7224 */ /* 0x100fe200030e0605 */
[----:B------:R-:W-:Y:S01]  /*70a0*/  LOP3.LUT R72, R72, R73, RZ, 0x3c, !PT ;  /* 0x0000004948487212 */ /* 0x000fe200078e3cff */
[--C-:B------:R-:W-:Y:S01]  /*70b0*/  IMAD.X R73, RZ, RZ, R5.reuse, P5 ;  /* 0x000000ffff497224 */ /* 0x100fe200028e0605 */
[----:B------:R-:W-:Y:S01]  /*70c0*/  LOP3.LUT R64, R64, R65, RZ, 0x3c, !PT ;  /* 0x0000004140407212 */ /* 0x000fe200078e3cff */
[----:B------:R-:W-:Y:S01]  /*70d0*/  IMAD.X R65, RZ, RZ, R5, P4 ;  /* 0x000000ffff417224 */ /* 0x000fe200020e0605 */
[----:B------:R-:W-:Y:S01]  /*70e0*/  LOP3.LUT R52, R3, R12, RZ, 0x3c, !PT ;  /* 0x0000000c03347212 */ /* 0x000fe200078e3cff */
[----:B------:R-:W-:Y:S01]  /*70f0*/  UIMAD UR7, UR4, UR13, UR7 ;  /* 0x0000000d040772a4 */ /* 0x000fe2000f8e0207 */
[----:B------:R2:W5:Y:S01]  /*7100*/  LD.E.128 R12, desc[UR40][R4.64] ;  /* 0x00000028040c7980 */ /* 0x000562000c101d00 */
[----:B------:R-:W-:Y:S02]  /*7110*/  IMAD R3, R19, 0x20, R22 ;  /* 0x0000002013037824 */ /* 0x000fe400078e0216 */
[----:B------:R-:W-:Y:S01]  /*7120*/  IMAD.U32 R87, RZ, RZ, UR44 ;  /* 0x0000002cff577e24 */ /* 0x000fe2000f8e00ff */
[----:B------:R-:W5:Y:S04]  /*7130*/  LD.E.128 R28, desc[UR40][R28.64] ;  /* 0x000000281c1c7980 */ /* 0x000f68000c101d00 */
[----:B------:R-:W5:Y:S01]  /*7140*/  LD.E.128 R32, desc[UR40][R32.64] ;  /* 0x0000002820207980 */ /* 0x000f62000c101d00 */
[----:B--2---:R-:W2:Y:S01]  /*7150*/  @P1 LDC R5, c[0x0][0xbec] ;  /* 0x0002fb00ff051b82 */ /* 0x004ea20000000800 */
[----:B------:R-:W-:-:S02]  /*7160*/  UIADD3 UR9, UR9, UR7, URZ ;  /* 0x0000000709097290 */ /* 0x000fc4000fffe03f */
[----:B------:R-:W5:Y:S01]  /*7170*/  LD.E.128 R56, desc[UR40][R56.64] ;  /* 0x0000002838387980 */ /* 0x000f62000c101d00 */
[----:B------:R-:W-:Y:S01]  /*7180*/  UIMAD UR4, UR14, UR10, URZ ;  /* 0x0000000a0e0472a4 */ /* 0x000fe2000f8e023f */
[----:B------:R-:W-:Y:S01]  /*7190*/  IMAD R20, R20, 0x80, R3 ;  /* 0x0000008014147824 */ /* 0x000fe200078e0203 */
[----:B------:R-:W-:Y:S01]  /*71a0*/  UIMAD.WIDE.U32 UR8, UR43, UR10, UR8 ;  /* 0x0000000a2b0872a5 */ /* 0x000fe2000f8e0008 */
[----:B------:R-:W5:Y:S01]  /*71b0*/  LD.E.128 R36, desc[UR40][R36.64] ;  /* 0x0000002824247980 */ /* 0x000f62000c101d00 */
[----:B------:R-:W-:-:S03]  /*71c0*/  UIMAD UR4, UR43, UR11, UR4 ;  /* 0x0000000b2b0472a4 */ /* 0x000fc6000f8e0204 */
[----:B------:R-:W-:Y:S01]  /*71d0*/  ULDC.64 UR10, c[0x0][0xaf0] ;  /* 0x0002bc00000a7ab9 */ /* 0x000fe20000000a00 */
[----:B------:R-:W-:Y:S01]  /*71e0*/  UIADD3 UR9, UR9, UR4, URZ ;  /* 0x0000000409097290 */ /* 0x000fe2000fffe03f */
[----:B------:R-:W5:Y:S01]  /*71f0*/  LD.E.128 R40, desc[UR40][R40.64] ;  /* 0x0000002828287980 */ /* 0x000f62000c101d00 */
[----:B------:R-:W-:Y:S01]  /*7200*/  UIMAD UR4, UR45, UR10, URZ ;  /* 0x0000000a2d0472a4 */ /* 0x000fe2000f8e023f */
[----:B------:R-:W-:Y:S01]  /*7210*/  IMAD.MOV.U32 R3, RZ, RZ, R20 ;  /* 0x000000ffff037224 */ /* 0x000fe200078e0014 */
[----:B------:R-:W-:Y:S01]  /*7220*/  UIMAD.WIDE.U32 UR8, UR46, UR10, UR8 ;  /* 0x0000000a2e0872a5 */ /* 0x000fe2000f8e0008 */
[----:B------:R-:W5:Y:S01]  /*7230*/  LD.E.128 R44, desc[UR40][R44.64] ;  /* 0x000000282c2c7980 */ /* 0x000f62000c101d00 */
[----:B------:R-:W-:-:S03]  /*7240*/  UIMAD UR4, UR46, UR11, UR4 ;  /* 0x0000000b2e0472a4 */ /* 0x000fc6000f8e0204 */
[----:B------:R-:W5:Y:S01]  /*7250*/  LD.E.128 R68, desc[UR40][R68.64] ;  /* 0x0000002844447980 */ /* 0x000f62000c101d00 */
[----:B--2---:R-:W-:Y:S01]  /*7260*/  @P1 IMAD.HI.U32 R4, R20, R5, RZ ;  /* 0x0000000514041227 */ /* 0x004fe200078e00ff */
[----:B------:R-:W-:Y:S02]  /*7270*/  UIADD3 UR4, UR9, UR4, URZ ;  /* 0x0000000409047290 */ /* 0x000fe4000fffe03f */
[----:B------:R-:W5:Y:S02]  /*7280*/  LD.E.128 R60, desc[UR40][R60.64] ;  /* 0x000000283c3c7980 */ /* 0x000f64000c101d00 */
[----:B0-----:R-:W-:Y:S01]  /*7290*/  @P1 SHF.R.U32.HI R3, RZ, R21, R4 ;  /* 0x00000015ff031219 */ /* 0x001fe20000011604 */
[----:B------:R-:W-:Y:S01]  /*72a0*/  IMAD.U32 R4, RZ, RZ, UR8 ;  /* 0x00000008ff047e24 */ /* 0x000fe2000f8e00ff */
[----:B-1----:R-:W5:Y:S02]  /*72b0*/  LD.E.128 R48, desc[UR40][R48.64] ;  /* 0x0000002830307980 */ /* 0x002f64000c101d00 */
[--C-:B------:R-:W-:Y:S01]  /*72c0*/  SHF.R.S32.HI R6, RZ, 0x1f, R3.reuse ;  /* 0x0000001fff067819 */ /* 0x100fe20000011403 */
[----:B------:R-:W-:Y:S01]  /*72d0*/  IMAD.MOV R21, RZ, RZ, -R3 ;  /* 0x000000ffff157224 */ /* 0x000fe200078e0a03 */
[----:B------:R-:W5:Y:S01]  /*72e0*/  LD.E.128 R8, desc[UR40][R10.64] ;  /* 0x000000280a087980 */ /* 0x000f62000c101d00 */
[----:B------:R-:W-:Y:S01]  /*72f0*/  IMAD.U32 R5, RZ, RZ, UR9 ;  /* 0x00000009ff057e24 */ /* 0x000fe2000f8e00ff */
[----:B------:R-:W-:Y:S01]  /*7300*/  ULDC.64 UR8, c[0x0][0xae0] ;  /* 0x0002b80000087ab9 */ /* 0x000fe20000000a00 */
[----:B------:R-:W-:Y:S01]  /*7310*/  IMAD.U32 R5, RZ, RZ, UR4 ;  /* 0x00000004ff057e24 */ /* 0x000fe2000f8e00ff */
[----:B------:R-:W5:Y:S01]  /*7320*/  LD.E.128 R76, desc[UR40][R76.64] ;  /* 0x000000284c4c7980 */ /* 0x000f62000c101d00 */
[----:B------:R-:W-:-:S02]  /*7330*/  IMAD R6, R6, UR8, RZ ;  /* 0x0000000806067c24 */ /* 0x000fc4000f8e02ff */
[----:B------:R-:W-:Y:S01]  /*7340*/  IMAD R21, R80, R21, R20 ;  /* 0x0000001550157224 */ /* 0x000fe200078e0214 */
[----:B------:R-:W5:Y:S01]  /*7350*/  LD.E.128 R72, desc[UR40][R72.64] ;  /* 0x0000002848487980 */ /* 0x000f62000c101d00 */
[C---:B------:R-:W-:Y:S02]  /*7360*/  IMAD R81, R3.reuse, UR9, R6 ;  /* 0x0000000903517c24 */ /* 0x040fe4000f8e0206 */
[----:B------:R-:W-:Y:S01]  /*7370*/  IMAD.WIDE.U32 R4, R3, UR8, R4 ;  /* 0x0000000803047c25 */ /* 0x000fe2000f8e0004 */
[----:B------:R-:W5:Y:S01]  /*7380*/  LD.E.128 R64, desc[UR40][R64.64] ;  /* 0x0000002840407980 */ /* 0x000f62000c101d00 */
[----:B------:R-:W-:Y:S01]  /*7390*/  SHF.R.S32.HI R3, RZ, 0x1f, R21 ;  /* 0x0000001fff037819 */ /* 0x000fe20000011415 */
[----:B------:R-:W-:Y:S02]  /*73a0*/  ULDC.64 UR8, c[0x0][0xad8] ;  /* 0x0002b60000087ab9 */ /* 0x000fe40000000a00 */
[----:B------:R-:W5:Y:S01]  /*73b0*/  LD.E.128 R52, desc[UR40][R52.64] ;  /* 0x0000002834347980 */ /* 0x000f62000c101d00 */
[----:B------:R-:W-:Y:S01]  /*73c0*/  IMAD R87, R87, 0x80, R22 ;  /* 0x0000008057577824 */ /* 0x000fe200078e0216 */
[----:B------:R-:W-:Y:S01]  /*73d0*/  @!PT LDS RZ, [RZ] ;  /* 0x00000000fffff984 */ /* 0x000fe20000000800 */
[----:B------:R-:W-:Y:S01]  /*73e0*/  @!PT LDS RZ, [RZ] ;  /* 0x00000000fffff984 */ /* 0x000fe20000000800 */
[----:B------:R-:W-:Y:S01]  /*73f0*/  @!PT LDS RZ, [RZ] ;  /* 0x00000000fffff984 */ /* 0x000fe20000000800 */
[----:B------:R-:W-:Y:S01]  /*7400*/  @!PT LDS RZ, [RZ] ;  /* 0x00000000fffff984 */ /* 0x000fe20000000800 */
[----:B------:R0:W-:Y:S06]  /*7410*/  MEMBAR.ALL.CTA ;  /* 0x0000000000007992 */ /* 0x0001ec0000008000 */
[----:B0-----:R-:W0:Y:S01]  /*7420*/  FENCE.VIEW.ASYNC.S ;  /* 0x00000000000073c6 */ /* 0x001e220000000000 */
[----:B------:R-:W-:-:S02]  /*7430*/  IMAD.IADD R5, R5, 0x1, R81 ;  /* 0x0000000105057824 */ /* 0x000fc400078e0251 */
[----:B------:R-:W-:Y:S02]  /*7440*/  IMAD R6, R3, UR8, RZ ;  /* 0x0000000803067c24 */ /* 0x000fe4000f8e02ff */
[----:B------:R-:W-:Y:S02]  /*7450*/  VIADD R3, R87, 0x20 ;  /* 0x0000002057037836 */ /* 0x000fe40000000000 */
[C---:B------:R-:W-:Y:S02]  /*7460*/  IMAD R81, R21.reuse, UR9, R6 ;  /* 0x0000000915517c24 */ /* 0x040fe4000f8e0206 */
[----:B------:R-:W-:Y:S01]  /*7470*/  IMAD.WIDE.U32 R4, R21, UR8, R4 ;  /* 0x0000000815047c25 */ /* 0x000fe2000f8e0004 */
[-C--:B------:R-:W-:Y:S01]  /*7480*/  ISETP.GE.AND P1, PT, R3, R84.reuse, PT ;  /* 0x000000540300720c */ /* 0x080fe20003f26270 */
[----:B------:R-:W-:Y:S01]  /*7490*/  ULDC.64 UR8, c[0x0][0xa80] ;  /* 0x0002a00000087ab9 */ /* 0x000fe20000000a00 */
[C---:B------:R-:W-:Y:S01]  /*74a0*/  ISETP.GE.AND P2, PT, R87.reuse, R84, PT ;  /* 0x000000545700720c */ /* 0x040fe20003f46270 */
[----:B------:R-:W-:Y:S01]  /*74b0*/  VIADD R3, R87, 0x40 ;  /* 0x0000004057037836 */ /* 0x000fe20000000000 */
[----:B------:R-:W-:Y:S01]  /*74c0*/  LEA R6, P3, R4, UR8, 0x1 ;  /* 0x0000000804067c11 */ /* 0x000fe2000f8608ff */
[----:B------:R-:W-:-:S02]  /*74d0*/  IMAD.IADD R5, R5, 0x1, R81 ;  /* 0x0000000105057824 */ /* 0x000fc400078e0251 */
[----:B------:R-:W-:Y:S01]  /*74e0*/  VIADD R0, R0, 0x22820 ;  /* 0x0002282000007836 */ /* 0x000fe20000000000 */
[----:B------:R-:W-:Y:S02]  /*74f0*/  ISETP.GE.AND P0, PT, R3, R84, PT ;  /* 0x000000540300720c */ /* 0x000fe40003f06270 */
[----:B------:R-:W-:Y:S02]  /*7500*/  LEA.HI.X R3, R4, UR9, R5, 0x1, P3 ;  /* 0x0000000904037c11 */ /* 0x000fe400098f0c05 */
[----:B------:R-:W-:Y:S01]  /*7510*/  PRMT R0, RZ, 0x654, R0 ;  /* 0x00000654ff007816 */ /* 0x000fe20000000000 */
[----:B0-----:R0:W1:Y:S01]  /*7520*/  SHFL.IDX PT, R85, R6, RZ, 0x181f ;  /* 0x00181fff06557589 */ /* 0x00106200000e0000 */
[----:B------:R-:W-:Y:S02]  /*7530*/  BSSY B1, `(.L_x_400) ;  /* 0x0000015000017945 */ /* 0x000fe40003800000 */
[----:B------:R0:W-:Y:S01]  /*7540*/  SYNCS.ARRIVE.TRANS64.RED.A1T0 RZ, [R0+URZ], RZ ;  /* 0x000000ff00ff79a7 */ /* 0x0001e2000810043f */
[----:B------:R0:W2:Y:S01]  /*7550*/  SHFL.IDX PT, R83, R3, RZ, 0x181f ;  /* 0x00181fff03537589 */ /* 0x0000a200000e0000 */
[----:B------:R-:W-:Y:S05]  /*7560*/  @P2 BRA `(.L_x_401) ;  /* 0x0000000000442947 */ /* 0x000fea0003800000 */
[----:B------:R-:W-:Y:S02]  /*7570*/  ULDC UR4, c[0x0][0xac8] ;  /* 0x0002b20000047ab9 */ /* 0x000fe40000000800 */
[----:B------:R-:W-:Y:S02]  /*7580*/  ISETP.GE.AND P5, PT, R2, UR4, PT ;  /* 0x0000000402007c0c */ /* 0x000fe4000bfa6270 */
[----:B------:R-:W-:Y:S02]  /*7590*/  ISETP.GE.AND P4, PT, R17, UR4, PT ;  /* 0x0000000411007c0c */ /* 0x000fe4000bf86270 */
[----:B------:R-:W-:Y:S02]  /*75a0*/  ISETP.GE.AND P3, PT, R16, UR4, PT ;  /* 0x0000000410007c0c */ /* 0x000fe4000bf66270 */
[----:B------:R-:W-:-:S07]  /*75b0*/  ISETP.GE.AND P2, PT, R18, UR4, PT ;  /* 0x0000000412007c0c */ /* 0x000fce000bf46270 */
[----:B-1----:R-:W-:-:S04]  /*75c0*/  @!P5 LEA R4, P6, R2, R85, 0x1 ;  /* 0x000000550204d211 */ /* 0x002fc800078c08ff */
[----:B--2---:R-:W-:Y:S02]  /*75d0*/  @!P5 LEA.HI.X R5, R2, R83, R208, 0x1, P6 ;  /* 0x000000530205d211 */ /* 0x004fe400030f0cd0 */
[----:B------:R-:W-:-:S03]  /*75e0*/  @!P4 LEA R20, P6, R17, R85, 0x1 ;  /* 0x000000551114c211 */ /* 0x000fc600078c08ff */
[----:B-----5:R3:W-:Y:S01]  /*75f0*/  @!P5 ST.E.128 desc[UR40][R4.64], R12 ;  /* 0x0000000c0400d985 */ /* 0x0207e2000c101d28 */
[----:B------:R-:W-:Y:S02]  /*7600*/  @!P4 LEA.HI.X R21, R17, R83, R207, 0x1, P6 ;  /* 0x000000531115c211 */ /* 0x000fe400030f0ccf */
[----:B------:R-:W-:-:S03]  /*7610*/  @!P3 LEA R80, P6, R16, R85, 0x1 ;  /* 0x000000551050b211 */ /* 0x000fc600078c08ff */
[----:B------:R3:W-:Y:S01]  /*7620*/  @!P4 ST.E.128 desc[UR40][R20.64], R56 ;  /* 0x000000381400c985 */ /* 0x0007e2000c101d28 */
[----:B------:R-:W-:Y:S02]  /*7630*/  @!P3 LEA.HI.X R81, R16, R83, R206, 0x1, P6 ;  /* 0x000000531051b211 */ /* 0x000fe400030f0cce */
[----:B------:R-:W-:-:S03]  /*7640*/  @!P2 LEA R82, P6, R18, R85, 0x1 ;  /* 0x000000551252a211 */ /* 0x000fc600078c08ff */
[----:B------:R3:W-:Y:S01]  /*7650*/  @!P3 ST.E.128 desc[UR40][R80.64], R68 ;  /* 0x000000445000b985 */ /* 0x0007e2000c101d28 */
[----:B------:R-:W-:-:S05]  /*7660*/  @!P2 LEA.HI.X R83, R18, R83, R205, 0x1, P6 ;  /* 0x000000531253a211 */ /* 0x000fca00030f0ccd */
[----:B------:R3:W-:Y:S04]  /*7670*/  @!P2 ST.E.128 desc[UR40][R82.64], R76 ;  /* 0x0000004c5200a985 */ /* 0x0007e8000c101d28 */
.L_x_401:
[----:B------:R-:W-:Y:S05]  /*7680*/  BSYNC B1 ;  /* 0x0000000000017941 */ /* 0x000fea0003800000 */
.L_x_400:
[----:B---3--:R3:W4:Y:S01]  /*7690*/  SHFL.IDX PT, R21, R3, 0x1, 0x181f ;  /* 0x00381f0003157f89 */ /* 0x00872200000e0000 */
[----:B------:R-:W-:Y:S03]  /*76a0*/  BSSY B1, `(.L_x_402) ;  /* 0x0000014000017945 */ /* 0x000fe60003800000 */
[----:B-----5:R3:W0:Y:S01]  /*76b0*/  SHFL.IDX PT, R15, R6, 0x1, 0x181f ;  /* 0x00381f00060f7f89 */ /* 0x02062200000e0000 */
[----:B------:R-:W-:Y:S05]  /*76c0*/  @P1 BRA `(.L_x_403) ;  /* 0x0000000000441947 */ /* 0x000fea0003800000 */
[----:B------:R-:W-:Y:S02]  /*76d0*/  ULDC UR4, c[0x0][0xac8] ;  /* 0x0002b20000047ab9 */ /* 0x000fe40000000800 */
[----:B------:R-:W-:Y:S02]  /*76e0*/  ISETP.GE.AND P4, PT, R2, UR4, PT ;  /* 0x0000000402007c0c */ /* 0x000fe4000bf86270 */
[----:B------:R-:W-:Y:S02]  /*76f0*/  ISETP.GE.AND P3, PT, R17, UR4, PT ;  /* 0x0000000411007c0c */ /* 0x000fe4000bf66270 */
[----:B------:R-:W-:Y:S02]  /*7700*/  ISETP.GE.AND P2, PT, R16, UR4, PT ;  /* 0x0000000410007c0c */ /* 0x000fe4000bf46270 */
[----:B------:R-:W-:-:S07]  /*7710*/  ISETP.GE.AND P1, PT, R18, UR4, PT ;  /* 0x0000000412007c0c */ /* 0x000fce000bf26270 */
[CC--:B0-----:R-:W-:Y:S02]  /*7720*/  @!P4 LEA R4, P6, R2.reuse, R15.reuse, 0x1 ;  /* 0x0000000f0204c211 */ /* 0x0c1fe400078c08ff */
[C---:B------:R-:W-:Y:S02]  /*7730*/  @!P3 LEA R12, P5, R17.reuse, R15, 0x1 ;  /* 0x0000000f110cb211 */ /* 0x040fe400078a08ff */
[----:B----4-:R-:W-:Y:S02]  /*7740*/  @!P4 LEA.HI.X R5, R2, R21, R208, 0x1, P6 ;  /* 0x000000150205c211 */ /* 0x010fe400030f0cd0 */
[----:B------:R-:W-:Y:S02]  /*7750*/  @!P2 LEA R14, P6, R16, R15, 0x1 ;  /* 0x0000000f100ea211 */ /* 0x000fe400078c08ff */
[----:B------:R-:W-:Y:S01]  /*7760*/  @!P3 LEA.HI.X R13, R17, R21, R207, 0x1, P5 ;  /* 0x00000015110db211 */ /* 0x000fe200028f0ccf */
[----:B------:R0:W-:Y:S01]  /*7770*/  @!P4 ST.E.128 desc[UR40][R4.64], R24 ;  /* 0x000000180400c985 */ /* 0x0001e2000c101d28 */
[----:B------:R-:W-:-:S02]  /*7780*/  @!P1 LEA R20, P5, R18, R15, 0x1 ;  /* 0x0000000f12149211 */ /* 0x000fc400078a08ff */
[-C--:B------:R-:W-:Y:S01]  /*7790*/  @!P2 LEA.HI.X R15, R16, R21.reuse, R206, 0x1, P6 ;  /* 0x00000015100fa211 */ /* 0x080fe200030f0cce */
[----:B------:R0:W-:Y:S01]  /*77a0*/  @!P3 ST.E.128 desc[UR40][R12.64], R36 ;  /* 0x000000240c00b985 */ /* 0x0001e2000c101d28 */
[----:B------:R-:W-:-:S03]  /*77b0*/  @!P1 LEA.HI.X R21, R18, R21, R205, 0x1, P5 ;  /* 0x0000001512159211 */ /* 0x000fc600028f0ccd */
[----:B------:R0:W-:Y:S04]  /*77c0*/  @!P2 ST.E.128 desc[UR40][R14.64], R60 ;  /* 0x0000003c0e00a985 */ /* 0x0001e8000c101d28 */
[----:B------:R0:W-:Y:S02]  /*77d0*/  @!P1 ST.E.128 desc[UR40][R20.64], R72 ;  /* 0x0000004814009985 */ /* 0x0001e4000c101d28 */
.L_x_403:
[----:B------:R-:W-:Y:S05]  /*77e0*/  BSYNC B1 ;  /* 0x0000000000017941 */ /* 0x000fea0003800000 */
.L_x_402:
[----:B0---4-:R0:W4:Y:S01]  /*77f0*/  SHFL.IDX PT, R21, R3, 0x2, 0x181f ;  /* 0x00581f0003157f89 */ /* 0x01112200000e0000 */
        /* <DEDUP_REMOVED lines=11> */
[----:B----4-:R-:W-:Y:S02]  /*78b0*/  @!P3 LEA.HI.X R5, R2, R21, R208, 0x1, P6 ;  /* 0x000000150205b211 */ /* 0x010fe400030f0cd0 */
[----:B------:R-:W-:Y:S02]  /*78c0*/  @!P0 LEA R20, P6, R18, R13, 0x1 ;  /* 0x0000000d12148211 */ /* 0x000fe400078c08ff */
[-C--:B------:R-:W-:Y:S01]  /*78d0*/  @!P2 LEA.HI.X R13, R17, R21.reuse, R207, 0x1, P5 ;  /* 0x00000015110da211 */ /* 0x080fe200028f0ccf */
[----:B------:R0:W-:Y:S01]  /*78e0*/  @!P3 ST.E.128 desc[UR40][R4.64], R28 ;  /* 0x0000001c0400b985 */ /* 0x0001e2000c101d28 */
[----:B------:R-:W-:-:S02]  /*78f0*/  @!P1 LEA.HI.X R15, R16, R21, R206, 0x1, P4 ;  /* 0x00000015100f9211 */ /* 0x000fc400020f0cce */
[----:B------:R-:W-:Y:S01]  /*7900*/  @!P0 LEA.HI.X R21, R18, R21, R205, 0x1, P6 ;  /* 0x0000001512158211 */ /* 0x000fe200030f0ccd */
[----:B------:R0:W-:Y:S04]  /*7910*/  @!P2 ST.E.128 desc[UR40][R12.64], R40 ;  /* 0x000000280c00a985 */ /* 0x0001e8000c101d28 */
[----:B------:R0:W-:Y:S04]  /*7920*/  @!P1 ST.E.128 desc[UR40][R14.64], R48 ;  /* 0x000000300e009985 */ /* 0x0001e8000c101d28 */
[----:B------:R0:W-:Y:S02]  /*7930*/  @!P0 ST.E.128 desc[UR40][R20.64], R64 ;  /* 0x0000004014008985 */ /* 0x0001e4000c101d28 */
.L_x_405:
[----:B------:R-:W-:Y:S05]  /*7940*/  BSYNC B1 ;  /* 0x0000000000017941 */ /* 0x000fea0003800000 */
.L_x_404:
[----:B------:R-:W-:Y:S01]  /*7950*/  VIADD R0, R87, 0x60 ;  /* 0x0000006057007836 */ /* 0x000fe20000000000 */
[----:B0--3--:R-:W3:Y:S04]  /*7960*/  SHFL.IDX PT, R3, R3, 0x3, 0x181f ;  /* 0x00781f0003037f89 */ /* 0x009ee800000e0000 */
[----:B------:R-:W-:Y:S01]  /*7970*/  ISETP.GE.AND P0, PT, R0, R84, PT ;  /* 0x000000540000720c */ /* 0x000fe20003f06270 */
[----:B----4-:R4:W0:-:S12]  /*7980*/  SHFL.IDX PT, R21, R6, 0x3, 0x181f ;  /* 0x00781f0006157f89 */ /* 0x01081800000e0000 */
[----:B----4-:R-:W-:Y:S05]  /*7990*/  @P0 BRA `(.L_x_406) ;  /* 0x0000000c00b40947 */ /* 0x010fea0003800000 */
[----:B------:R-:W-:Y:S02]  /*79a0*/  ULDC UR4, c[0x0][0xac8] ;  /* 0x0002b20000047ab9 */ /* 0x000fe40000000800 */
[----:B------:R-:W-:Y:S02]  /*79b0*/  ISETP.GE.AND P3, PT, R2, UR4, PT ;  /* 0x0000000402007c0c */ /* 0x000fe4000bf66270 */
[----:B------:R-:W-:Y:S02]  /*79c0*/  ISETP.GE.AND P4, PT, R17, UR4, PT ;  /* 0x0000000411007c0c */ /* 0x000fe4000bf86270 */
[----:B------:R-:W-:-:S09]  /*79d0*/  ISETP.GE.AND P5, PT, R16, UR4, PT ;  /* 0x0000000410007c0c */ /* 0x000fd2000bfa6270 */
[-C--:B0-----:R-:W-:Y:S02]  /*79e0*/  @!P3 LEA R4, P0, R2, R21.reuse, 0x1 ;  /* 0x000000150204b211 */ /* 0x081fe400078008ff */
[CC--:B------:R-:W-:Y:S02]  /*79f0*/  @!P4 LEA R12, P1, R17.reuse, R21.reuse, 0x1 ;  /* 0x00000015110cc211 */ /* 0x0c0fe400078208ff */
[----:B------:R-:W-:Y:S02]  /*7a00*/  @!P5 LEA R14, P2, R16, R21, 0x1 ;  /* 0x00000015100ed211 */ /* 0x000fe400078408ff */
[-C--:B---3--:R-:W-:Y:S02]  /*7a10*/  @!P3 LEA.HI.X R5, R2, R3.reuse, R208, 0x1, P0 ;  /* 0x000000030205b211 */ /* 0x088fe400000f0cd0 */
[-C--:B------:R-:W-:Y:S02]  /*7a20*/  @!P4 LEA.HI.X R13, R17, R3.reuse, R207, 0x1, P1 ;  /* 0x00000003110dc211 */ /* 0x080fe400008f0ccf */
[----:B------:R-:W-:Y:S01]  /*7a30*/  @!P5 LEA.HI.X R15, R16, R3, R206, 0x1, P2 ;  /* 0x00000003100fd211 */ /* 0x000fe200010f0cce */
[----:B------:R4:W-:Y:S01]  /*7a40*/  @!P3 ST.E.128 desc[UR40][R4.64], R32 ;  /* 0x000000200400b985 */ /* 0x0009e2000c101d28 */
[----:B------:R-:W-:-:S03]  /*7a50*/  ISETP.GE.AND P0, PT, R18, UR4, PT ;  /* 0x0000000412007c0c */ /* 0x000fc6000bf06270 */
[----:B------:R4:W-:Y:S04]  /*7a60*/  @!P4 ST.E.128 desc[UR40][R12.64], R44 ;  /* 0x0000002c0c00c985 */ /* 0x0009e8000c101d28 */
[----:B------:R4:W-:Y:S06]  /*7a70*/  @!P5 ST.E.128 desc[UR40][R14.64], R8 ;  /* 0x000000080e00d985 */ /* 0x0009ec000c101d28 */
[----:B------:R-:W-:Y:S05]  /*7a80*/  @P0 BRA `(.L_x_406) ;  /* 0x0000000c00780947 */ /* 0x000fea0003800000 */
[----:B----4-:R-:W-:-:S04]  /*7a90*/  LEA R4, P0, R18, R21, 0x1 ;  /* 0x0000001512047211 */ /* 0x010fc800078008ff */
[----:B------:R-:W-:-:S05]  /*7aa0*/  LEA.HI.X R5, R18, R3, R205, 0x1, P0 ;  /* 0x0000000312057211 */ /* 0x000fca00000f0ccd */
[----:B------:R0:W-:Y:S01]  /*7ab0*/  ST.E.128 desc[UR40][R4.64], R52 ;  /* 0x0000003404007985 */ /* 0x0001e2000c101d28 */
[----:B------:R-:W-:Y:S05]  /*7ac0*/  BRA `(.L_x_406) ;  /* 0x0000000c00687947 */ /* 0x000fea0003800000 */
.L_x_398:
[----:B------:R-:W-:Y:S01]  /*7ad0*/  ULDC.64 UR8, c[0x0][0xc00] ;  /* 0x0003000000087ab9 */ /* 0x000fe20000000a00 */
[----:B------:R-:W-:Y:S01]  /*7ae0*/  ULDC UR4, c[0x0][0xa88] ;  /* 0x0002a20000047ab9 */ /* 0x000fe20000000800 */
[----:B------:R-:W-:Y:S01]  /*7af0*/  UISETP.NE.U32.AND UP0, UPT, UR8, URZ, UPT ;  /* 0x0000003f0800728c */ /* 0x000fe2000bf05070 */
[----:B------:R-:W0:Y:S03]  /*7b00*/  LDC R13, c[0x0][0xbe8] ;  /* 0x0002fa00ff0d7b82 */ /* 0x000e260000000800 */
[----:B------:R-:W-:-:S03]  /*7b10*/  UISETP.NE.AND.EX UP0, UPT, UR9, URZ, UPT, UP0 ;  /* 0x0000003f0900728c */ /* 0x000fc6000bf05300 */
[----:B------:R-:W-:Y:S02]  /*7b20*/  ULDC.64 UR8, c[0x0][0xc00] ;  /* 0x0003000000087ab9 */ /* 0x000fe40000000a00 */
[----:B------:R-:W-:Y:S01]  /*7b30*/  UIMAD.WIDE UR8, UR46, 0x4, UR8 ;  /* 0x000000042e0878a5 */ /* 0x000fe2000f8e0208 */
[----:B------:R-:W-:-:S05]  /*7b40*/  PLOP3.LUT P2, PT, PT, PT, UP0, 0x80, 0x0 ;  /* 0x000000000000781c */ /* 0x000fca0003f4f008 */
[----:B------:R-:W-:Y:S02]  /*7b50*/  IMAD.U32 R4, RZ, RZ, UR8 ;  /* 0x00000008ff047e24 */ /* 0x000fe4000f8e00ff */
[----:B------:R-:W-:Y:S01]  /*7b60*/  IMAD.U32 R5, RZ, RZ, UR9 ;  /* 0x00000009ff057e24 */ /* 0x000fe2000f8e00ff */
[----:B------:R-:W-:Y:S02]  /*7b70*/  ULDC.64 UR8, c[0x0][0xc08] ;  /* 0x0003020000087ab9 */ /* 0x000fe40000000a00 */
[----:B------:R-:W-:-:S03]  /*7b80*/  UISETP.NE.U32.AND UP1, UPT, UR8, URZ, UPT ;  /* 0x0000003f0800728c */ /* 0x000fc6000bf25070 */
[----:B------:R-:W2:Y:S01]  /*7b90*/  @P2 LDG.E R3, desc[UR40][R4.64] ;  /* 0x0000002804032981 */ /* 0x000ea2000c1e1900 */
[----:B------:R-:W-:Y:S01]  /*7ba0*/  UISETP.NE.AND.EX UP1, UPT, UR9, URZ, UPT, UP1 ;  /* 0x0000003f0900728c */ /* 0x000fe2000bf25310 */
[----:B------:R-:W-:-:S05]  /*7bb0*/  IMAD.U32 R0, RZ, RZ, UR4 ;  /* 0x00000004ff007e24 */ /* 0x000fca000f8e00ff */
[----:B------:R-:W-:-:S05]  /*7bc0*/  PLOP3.LUT P3, PT, PT, PT, UP1, 0x80, 0x0 ;  /* 0x000000000000781c */ /* 0x000fca0003f6f018 */
[----:B------:R-:W-:Y:S02]  /*7bd0*/  @UP1 ULDC.64 UR8, c[0x0][0xc08] ;  /* 0x0003020000081ab9 */ /* 0x000fe40000000a00 */
[----:B------:R-:W-:-:S06]  /*7be0*/  @UP1 UIMAD.WIDE UR8, UR46, 0x4, UR8 ;  /* 0x000000042e0818a5 */ /* 0x000fcc000f8e0208 */
[----:B------:R-:W-:Y:S02]  /*7bf0*/  IMAD.U32 R8, RZ, RZ, UR8 ;  /* 0x00000008ff087e24 */ /* 0x000fe4000f8e00ff */
[----:B------:R-:W-:-:S05]  /*7c00*/  IMAD.U32 R9, RZ, RZ, UR9 ;  /* 0x00000009ff097e24 */ /* 0x000fca000f8e00ff */
[----:B------:R1:W5:Y:S01]  /*7c10*/  @P3 LDG.E R0, desc[UR40][R8.64] ;  /* 0x0000002808003981 */ /* 0x000362000c1e1900 */
[----:B0-----:R-:W-:Y:S01]  /*7c20*/  ISETP.NE.AND P0, PT, R13, 0x1, PT ;  /* 0x000000010d00780c */ /* 0x001fe20003f05270 */
[----:B------:R-:W-:Y:S01]  /*7c30*/  UMOV UR4, URZ ;  /* 0x0000003f00047c82 */ /* 0x000fe20008000000 */
[----:B------:R-:W-:Y:S01]  /*7c40*/  USHF.R.S32.HI UR11, URZ, 0x1f, UR43 ;  /* 0x0000001f3f0b7899 */ /* 0x000fe2000801142b */
[----:B------:R-:W-:-:S10]  /*7c50*/  ISETP.GE.AND P1, PT, R209, 0x80, PT ;  /* 0x00000080d100780c */ /* 0x000fd40003f26270 */
[----:B------:R-:W0:Y:S01]  /*7c60*/  @P0 LDC R11, c[0x0][0xbec] ;  /* 0x0002fb00ff0b0b82 */ /* 0x000e220000000800 */
[----:B--2---:R-:W-:-:S13]  /*7c70*/  @P2 R2UR UR4, R3 ;  /* 0x00000000030422ca */ /* 0x004fda00000e0000 */
[----:B------:R-:W-:Y:S01]  /*7c80*/  USHF.R.S32.HI UR10, URZ, 0x1f, UR4 ;  /* 0x0000001f3f0a7899 */ /* 0x000fe20008011404 */
[----:B01----:R-:W-:Y:S11]  /*7c90*/  @P3 BRA `(.L_x_407) ;  /* 0x0000000000103947 */ /* 0x003ff60003800000 */
[----:B------:R-:W-:Y:S05]  /*7ca0*/  @!P2 BRA `(.L_x_407) ;  /* 0x00000000000ca947 */ /* 0x000fea0003800000 */
[----:B------:R-:W2:Y:S04]  /*7cb0*/  LDG.E R3, desc[UR40][R4.64] ;  /* 0x0000002804037981 */ /* 0x000ea8000c1e1900 */
[----:B-----5:R-:W2:Y:S02]  /*7cc0*/  LDG.E R0, desc[UR40][R4.64+0x4] ;  /* 0x0000042804007981 */ /* 0x020ea4000c1e1900 */
[----:B--2---:R-:W-:-:S07]  /*7cd0*/  IMAD.IADD R0, R0, 0x1, -R3 ;  /* 0x0000000100007824 */ /* 0x004fce00078e0a03 */
.L_x_407:
[----:B------:R-:W-:Y:S01]  /*7ce0*/  USEL UR46, UR46, URZ, !UP0 ;  /* 0x0000003f2e2e7287 */ /* 0x000fe2000c000000 */
[----:B------:R-:W-:Y:S01]  /*7cf0*/  BSSY B1, `(.L_x_408) ;  /* 0x000002d000017945 */ /* 0x000fe20003800000 */
[----:B------:R-:W-:-:S03]  /*7d00*/  USEL UR45, UR45, URZ, !UP0 ;  /* 0x0000003f2d2d7287 */ /* 0x000fc6000c000000 */
[----:B------:R-:W-:Y:S09]  /*7d10*/  @P1 BRA `(.L_x_409) ;  /* 0x0000000000a81947 */ /* 0x000ff20003800000 */
[----:B------:R-:W0:Y:S01]  /*7d20*/  S2R R4, SR_TID.X ;  /* 0x0000000000047919 */ /* 0x000e220000002100 */
[----:B------:R-:W1:Y:S01]  /*7d30*/  LDC R6, c[0x0][0xbe8] ;  /* 0x0002fa00ff067b82 */ /* 0x000e620000000800 */
[----:B------:R-:W-:-:S04]  /*7d40*/  IMAD.U32 R3, RZ, RZ, UR44 ;  /* 0x0000002cff037e24 */ /* 0x000fc8000f8e00ff */
[----:B0-----:R-:W-:Y:S02]  /*7d50*/  IMAD R3, R3, 0x80, R4 ;  /* 0x0000008003037824 */ /* 0x001fe400078e0204 */
[----:B-1---5:R-:W-:Y:S02]  /*7d60*/  IMAD R4, R0, R6, RZ ;  /* 0x0000000600047224 */ /* 0x022fe400078e02ff */
[----:B------:R-:W-:-:S05]  /*7d70*/  VIADD R5, R3, 0xffffff80 ;  /* 0xffffff8003057836 */ /* 0x000fca0000000000 */
[----:B------:R-:W-:-:S13]  /*7d80*/  ISETP.GE.AND P1, PT, R5, R4, PT ;  /* 0x000000040500720c */ /* 0x000fda0003f26270 */
[----:B------:R-:W-:Y:S05]  /*7d90*/  @P1 BRA `(.L_x_409) ;  /* 0x0000000000881947 */ /* 0x000fea0003800000 */
[----:B------:R-:W-:Y:S01]  /*7da0*/  ISETP.NE.AND P1, PT, R6, 0x1, PT ;  /* 0x000000010600780c */ /* 0x000fe20003f25270 */
[----:B------:R-:W-:Y:S01]  /*7db0*/  ULDC.64 UR12, c[0x0][0xb90] ;  /* 0x0002e400000c7ab9 */ /* 0x000fe20000000a00 */
[----:B------:R-:W-:Y:S01]  /*7dc0*/  UMOV UR8, UR4 ;  /* 0x0000000400087c82 */ /* 0x000fe20008000000 */
[----:B------:R-:W-:Y:S01]  /*7dd0*/  UIMAD UR7, UR11, UR12, URZ ;  /* 0x0000000c0b0772a4 */ /* 0x000fe2000f8e023f */
[----:B------:R-:W-:Y:S02]  /*7de0*/  UMOV UR9, UR10 ;  /* 0x0000000a00097c82 */ /* 0x000fe40008000000 */
[----:B------:R-:W-:Y:S02]  /*7df0*/  UIMAD.WIDE.U32 UR8, UR43, UR12, UR8 ;  /* 0x0000000c2b0872a5 */ /* 0x000fe4000f8e0008 */
[----:B------:R-:W-:-:S03]  /*7e00*/  UIMAD UR7, UR43, UR13, UR7 ;  /* 0x0000000d2b0772a4 */ /* 0x000fc6000f8e0207 */
[----:B------:R-:W-:Y:S02]  /*7e10*/  ULDC.64 UR12, c[0x0][0xb98] ;  /* 0x0002e600000c7ab9 */ /* 0x000fe40000000a00 */
[----:B------:R-:W0:Y:S01]  /*7e20*/  @P1 LDC R4, c[0x0][0xbec] ;  /* 0x0002fb00ff041b82 */ /* 0x000e220000000800 */
[----:B------:R-:W-:Y:S02]  /*7e30*/  UIADD3 UR9, UR9, UR7, URZ ;  /* 0x0000000709097290 */ /* 0x000fe4000fffe03f */
[----:B------:R-:W-:Y:S02]  /*7e40*/  UIMAD UR7, UR45, UR12, URZ ;  /* 0x0000000c2d0772a4 */ /* 0x000fe4000f8e023f */
[----:B------:R-:W-:Y:S02]  /*7e50*/  UIMAD.WIDE.U32 UR8, UR46, UR12, UR8 ;  /* 0x0000000c2e0872a5 */ /* 0x000fe4000f8e0008 */
[----:B------:R-:W-:Y:S01]  /*7e60*/  UIMAD UR7, UR46, UR13, UR7 ;  /* 0x0000000d2e0772a4 */ /* 0x000fe2000f8e0207 */
[----:B------:R-:W1:Y:S02]  /*7e70*/  @P1 LDC R8, c[0x0][0xbf0] ;  /* 0x0002fc00ff081b82 */ /* 0x000e640000000800 */
[----:B------:R-:W-:Y:S01]  /*7e80*/  ULDC.64 UR12, c[0x0][0xb88] ;  /* 0x0002e200000c7ab9 */ /* 0x000fe20000000a00 */
[----:B0-----:R-:W-:-:S04]  /*7e90*/  @P1 IMAD.HI.U32 R3, R5, R4, RZ ;  /* 0x0000000405031227 */ /* 0x001fc800078e00ff */
[----:B------:R-:W-:Y:S01]  /*7ea0*/  IMAD.MOV.U32 R4, RZ, RZ, R5 ;  /* 0x000000ffff047224 */ /* 0x000fe200078e0005 */
[----:B-1----:R-:W-:Y:S01]  /*7eb0*/  @P1 SHF.R.U32.HI R4, RZ, R8, R3 ;  /* 0x00000008ff041219 */ /* 0x002fe20000011603 */
[----:B------:R-:W-:-:S04]  /*7ec0*/  IMAD.U32 R8, RZ, RZ, UR7 ;  /* 0x00000007ff087e24 */ /* 0x000fc8000f8e00ff */
[----:B------:R-:W-:-:S04]  /*7ed0*/  IMAD.MOV R3, RZ, RZ, -R4 ;  /* 0x000000ffff037224 */ /* 0x000fc800078e0a04 */
[----:B------:R-:W-:Y:S01]  /*7ee0*/  IMAD R3, R6, R3, R5 ;  /* 0x0000000306037224 */ /* 0x000fe200078e0205 */
[----:B------:R-:W-:Y:S02]  /*7ef0*/  SHF.R.S32.HI R5, RZ, 0x1f, R4 ;  /* 0x0000001fff057819 */ /* 0x000fe40000011404 */
[----:B------:R-:W-:Y:S02]  /*7f00*/  IADD3 R4, P1, R4, UR8, RZ ;  /* 0x0000000804047c10 */ /* 0x000fe4000ff3e0ff */
[----:B------:R-:W-:Y:S02]  /*7f10*/  SHF.R.S32.HI R6, RZ, 0x1f, R3 ;  /* 0x0000001fff067819 */ /* 0x000fe40000011403 */
[----:B------:R-:W-:Y:S01]  /*7f20*/  IADD3.X R5, R5, UR9, R8, P1, !PT ;  /* 0x0000000905057c10 */ /* 0x000fe20008ffe408 */
[----:B------:R-:W-:Y:S02]  /*7f30*/  ULDC.64 UR8, c[0x0][0xb50] ;  /* 0x0002d40000087ab9 */ /* 0x000fe40000000a00 */
[----:B------:R-:W-:-:S02]  /*7f40*/  IMAD R6, R6, UR12, RZ ;  /* 0x0000000c06067c24 */ /* 0x000fc4000f8e02ff */
[----:B------:R-:W-:-:S04]  /*7f50*/  IMAD.WIDE.U32 R4, R3, UR12, R4 ;  /* 0x0000000c03047c25 */ /* 0x000fc8000f8e0004 */
[----:B------:R-:W-:Y:S01]  /*7f60*/  IMAD R9, R3, UR13, R6 ;  /* 0x0000000d03097c24 */ /* 0x000fe2000f8e0206 */
[----:B------:R-:W-:-:S03]  /*7f70*/  LEA R8, P1, R4, UR8, 0x2 ;  /* 0x0000000804087c11 */ /* 0x000fc6000f8210ff */
[----:B------:R-:W-:-:S05]  /*7f80*/  IMAD.IADD R3, R5, 0x1, R9 ;  /* 0x0000000105037824 */ /* 0x000fca00078e0209 */
[----:B------:R-:W-:Y:S01]  /*7f90*/  LEA.HI.X R9, R4, UR9, R3, 0x2, P1 ;  /* 0x0000000904097c11 */ /* 0x000fe200088f1403 */
[----:B------:R-:W-:-:S05]  /*7fa0*/  IMAD.MOV.U32 R3, RZ, RZ, -0x800000 ;  /* 0xff800000ff037424 */ /* 0x000fca00078e00ff */
[----:B------:R0:W-:Y:S02]  /*7fb0*/  STG.E desc[UR40][R8.64], R3 ;  /* 0x0000000308007986 */ /* 0x0001e4000c101928 */
.L_x_409:
[----:B------:R-:W-:Y:S05]  /*7fc0*/  BSYNC B1 ;  /* 0x0000000000017941 */ /* 0x000fea0003800000 */
.L_x_408:
[----:B------:R-:W1:Y:S01]  /*7fd0*/  @P0 LDC R5, c[0x0][0xbf0] ;  /* 0x0002fc00ff050b82 */ /* 0x000e620000000800 */
[----:B------:R-:W-:Y:S01]  /*7fe0*/  ULDC.64 UR12, c[0x0][0xaa0] ;  /* 0x0002a800000c7ab9 */ /* 0x000fe20000000a00 */
[----:B0-----:R-:W-:Y:S01]  /*7ff0*/  IMAD R3, R19, 0x20, R22 ;  /* 0x0000002013037824 */ /* 0x001fe200078e0216 */
[----:B------:R-:W-:Y:S01]  /*8000*/  UIMAD UR7, UR10, UR12, URZ ;  /* 0x0000000c0a0772a4 */ /* 0x000fe2000f8e023f */
[----:B------:R-:W-:Y:S01]  /*8010*/  IMAD.U32 R8, RZ, RZ, UR44 ;  /* 0x0000002cff087e24 */ /* 0x000fe2000f8e00ff */
[----:B------:R-:W-:Y:S01]  /*8020*/  UIMAD.WIDE.U32 UR8, UR4, UR12, URZ ;  /* 0x0000000c040872a5 */ /* 0x000fe2000f8e003f */
[----:B------:R-:W-:Y:S01]  /*8030*/  IMAD.U32 R15, RZ, RZ, UR44 ;  /* 0x0000002cff0f7e24 */ /* 0x000fe2000f8e00ff */
[----:B------:R-:W-:Y:S01]  /*8040*/  UIMAD UR7, UR4, UR13, UR7 ;  /* 0x0000000d040772a4 */ /* 0x000fe2000f8e0207 */
[----:B------:R-:W-:Y:S01]  /*8050*/  IMAD R8, R8, 0x80, R3 ;  /* 0x0000008008087824 */ /* 0x000fe200078e0203 */
[----:B------:R-:W-:Y:S01]  /*8060*/  BSSY B1, `(.L_x_410) ;  /* 0x000003e000017945 */ /* 0x000fe20003800000 */
[----:B------:R-:W-:Y:S01]  /*8070*/  ULDC.64 UR12, c[0x0][0xae8] ;  /* 0x0002ba00000c7ab9 */ /* 0x000fe20000000a00 */
[----:B------:R-:W-:Y:S01]  /*8080*/  UIADD3 UR9, UR9, UR7, URZ ;  /* 0x0000000709097290 */ /* 0x000fe2000fffe03f */
[----:B------:R-:W-:Y:S01]  /*8090*/  @P0 IMAD.HI.U32 R4, R8, R11, RZ ;  /* 0x0000000b08040227 */ /* 0x000fe200078e00ff */
[----:B------:R-:W-:-:S02]  /*80a0*/  UIMAD UR4, UR11, UR12, URZ ;  /* 0x0000000c0b0472a4 */ /* 0x000fc4000f8e023f */
[----:B------:R-:W-:Y:S01]  /*80b0*/  UIMAD.WIDE.U32 UR8, UR43, UR12, UR8 ;  /* 0x0000000c2b0872a5 */ /* 0x000fe2000f8e0008 */
[----:B------:R-:W-:Y:S01]  /*80c0*/  IMAD.MOV.U32 R3, RZ, RZ, R8 ;  /* 0x000000ffff037224 */ /* 0x000fe200078e0008 */
[----:B------:R-:W-:Y:S01]  /*80d0*/  UIMAD UR4, UR43, UR13, UR4 ;  /* 0x0000000d2b0472a4 */ /* 0x000fe2000f8e0204 */
[----:B------:R-:W-:-:S03]  /*80e0*/  ULDC.64 UR10, c[0x0][0xaf0] ;  /* 0x0002bc00000a7ab9 */ /* 0x000fc60000000a00 */
[----:B------:R-:W-:Y:S02]  /*80f0*/  UIADD3 UR9, UR9, UR4, URZ ;  /* 0x0000000409097290 */ /* 0x000fe4000fffe03f */
[----:B------:R-:W-:Y:S01]  /*8100*/  UIMAD UR4, UR45, UR10, URZ ;  /* 0x0000000a2d0472a4 */ /* 0x000fe2000f8e023f */
[----:B-1----:R-:W-:Y:S01]  /*8110*/  @P0 SHF.R.U32.HI R3, RZ, R5, R4 ;  /* 0x00000005ff030219 */ /* 0x002fe20000011604 */
[----:B------:R-:W-:Y:S02]  /*8120*/  UIMAD.WIDE.U32 UR8, UR46, UR10, UR8 ;  /* 0x0000000a2e0872a5 */ /* 0x000fe4000f8e0008 */
[----:B------:R-:W-:Y:S01]  /*8130*/  UIMAD UR4, UR46, UR11, UR4 ;  /* 0x0000000b2e0472a4 */ /* 0x000fe2000f8e0204 */
[--C-:B------:R-:W-:Y:S01]  /*8140*/  SHF.R.S32.HI R4, RZ, 0x1f, R3.reuse ;  /* 0x0000001fff047819 */ /* 0x100fe20000011403 */
[----:B------:R-:W-:Y:S01]  /*8150*/  IMAD.MOV R9, RZ, RZ, -R3 ;  /* 0x000000ffff097224 */ /* 0x000fe200078e0a03 */
[----:B------:R-:W-:Y:S01]  /*8160*/  ULDC.64 UR10, c[0x0][0xae0] ;  /* 0x0002b800000a7ab9 */ /* 0x000fe20000000a00 */
[----:B------:R-:W-:-:S02]  /*8170*/  UIADD3 UR4, UR9, UR4, URZ ;  /* 0x0000000409047290 */ /* 0x000fc4000fffe03f */
[----:B------:R-:W-:Y:S02]  /*8180*/  IMAD.U32 R5, RZ, RZ, UR9 ;  /* 0x00000009ff057e24 */ /* 0x000fe4000f8e00ff */
[----:B------:R-:W-:Y:S02]  /*8190*/  IMAD R6, R4, UR10, RZ ;  /* 0x0000000a04067c24 */ /* 0x000fe4000f8e02ff */
[----:B------:R-:W-:Y:S01]  /*81a0*/  IMAD.U32 R4, RZ, RZ, UR8 ;  /* 0x00000008ff047e24 */ /* 0x000fe2000f8e00ff */
[----:B------:R-:W-:Y:S01]  /*81b0*/  ULDC.64 UR8, c[0x0][0xad8] ;  /* 0x0002b60000087ab9 */ /* 0x000fe20000000a00 */
[----:B------:R-:W-:Y:S02]  /*81c0*/  IMAD.U32 R5, RZ, RZ, UR4 ;  /* 0x00000004ff057e24 */ /* 0x000fe4000f8e00ff */
[----:B------:R-:W-:Y:S02]  /*81d0*/  IMAD R9, R13, R9, R8 ;  /* 0x000000090d097224 */ /* 0x000fe400078e0208 */
[----:B------:R-:W-:-:S02]  /*81e0*/  IMAD R11, R3, UR11, R6 ;  /* 0x0000000b030b7c24 */ /* 0x000fc4000f8e0206 */
[----:B------:R-:W-:Y:S01]  /*81f0*/  IMAD.WIDE.U32 R4, R3, UR10, R4 ;  /* 0x0000000a03047c25 */ /* 0x000fe2000f8e0004 */
[----:B------:R-:W-:-:S03]  /*8200*/  SHF.R.S32.HI R3, RZ, 0x1f, R9 ;  /* 0x0000001fff037819 */ /* 0x000fc60000011409 */
[----:B------:R-:W-:Y:S02]  /*8210*/  IMAD.IADD R5, R5, 0x1, R11 ;  /* 0x0000000105057824 */ /* 0x000fe400078e020b */
[----:B------:R-:W-:Y:S02]  /*8220*/  IMAD R6, R3, UR8, RZ ;  /* 0x0000000803067c24 */ /* 0x000fe4000f8e02ff */
[----:B------:R-:W-:Y:S02]  /*8230*/  IMAD R8, R15, 0x80, R22 ;  /* 0x000000800f087824 */ /* 0x000fe400078e0216 */
[----:B-----5:R-:W-:Y:S02]  /*8240*/  IMAD R13, R0, R13, RZ ;  /* 0x0000000d000d7224 */ /* 0x020fe400078e02ff */
[C---:B------:R-:W-:Y:S02]  /*8250*/  IMAD R3, R9.reuse, UR9, R6 ;  /* 0x0000000909037c24 */ /* 0x040fe4000f8e0206 */
[----:B------:R-:W-:Y:S01]  /*8260*/  IMAD.WIDE.U32 R4, R9, UR8, R4 ;  /* 0x0000000809047c25 */ /* 0x000fe2000f8e0004 */
[----:B------:R-:W-:Y:S01]  /*8270*/  ISETP.GE.AND P2, PT, R8, R13, PT ;  /* 0x0000000d0800720c */ /* 0x000fe20003f46270 */
[----:B------:R-:W-:-:S02]  /*8280*/  ULDC.64 UR8, c[0x0][0xa80] ;  /* 0x0002a00000087ab9 */ /* 0x000fc40000000a00 */
[----:B------:R-:W-:Y:S01]  /*8290*/  IMAD.IADD R3, R5, 0x1, R3 ;  /* 0x0000000105037824 */ /* 0x000fe200078e0203 */
[----:B------:R-:W-:Y:S01]  /*82a0*/  LEA R6, P3, R4, UR8, 0x1 ;  /* 0x0000000804067c11 */ /* 0x000fe2000f8608ff */
[----:B------:R-:W-:-:S03]  /*82b0*/  VIADD R0, R8, 0x20 ;  /* 0x0000002008007836 */ /* 0x000fc60000000000 */
[----:B------:R-:W-:Y:S01]  /*82c0*/  LEA.HI.X R3, R4, UR9, R3, 0x1, P3 ;  /* 0x0000000904037c11 */ /* 0x000fe200098f0c03 */
[----:B------:R0:W1:Y:S01]  /*82d0*/  SHFL.IDX PT, R9, R6, RZ, 0x181f ;  /* 0x00181fff06097589 */ /* 0x00006200000e0000 */
[-C--:B------:R-:W-:Y:S01]  /*82e0*/  ISETP.GE.AND P1, PT, R0, R13.reuse, PT ;  /* 0x0000000d0000720c */ /* 0x080fe20003f26270 */
[----:B------:R-:W-:Y:S02]  /*82f0*/  VIADD R0, R8, 0x40 ;  /* 0x0000004008007836 */ /* 0x000fe40000000000 */
[----:B------:R0:W2:Y:S03]  /*8300*/  SHFL.IDX PT, R5, R3, RZ, 0x181f ;  /* 0x00181fff03057589 */ /* 0x0000a600000e0000 */
[----:B------:R-:W-:Y:S01]  /*8310*/  ISETP.GE.AND P0, PT, R0, R13, PT ;  /* 0x0000000d0000720c */ /* 0x000fe20003f06270 */
[----:B------:R-:W-:-:S12]  /*8320*/  @P2 BRA `(.L_x_411) ;  /* 0x0000000000442947 */ /* 0x000fd80003800000 */
        /* <DEDUP_REMOVED lines=8> */
[----:B------:R3:W-:Y:S01]  /*83b0*/  @!P5 ST.E.128 desc[UR40][R10.64], RZ ;  /* 0x000000ff0a00d985 */ /* 0x0007e2000c101d28 */
[----:B------:R-:W-:Y:S02]  /*83c0*/  @!P4 LEA.HI.X R15, R17, R5, R207, 0x1, P6 ;  /* 0x00000005110fc211 */ /* 0x000fe400030f0ccf */
[----:B------:R-:W-:-:S03]  /*83d0*/  @!P3 LEA R20, P6, R16, R9, 0x1 ;  /* 0x000000091014b211 */ /* 0x000fc600078c08ff */
[----:B------:R3:W-:Y:S01]  /*83e0*/  @!P4 ST.E.128 desc[UR40][R14.64], RZ ;  /* 0x000000ff0e00c985 */ /* 0x0007e2000c101d28 */
[----:B------:R-:W-:Y:S02]  /*83f0*/  @!P3 LEA.HI.X R21, R16, R5, R206, 0x1, P6 ;  /* 0x000000051015b211 */ /* 0x000fe400030f0cce */
[----:B------:R-:W-:-:S03]  /*8400*/  @!P2 LEA R4, P6, R18, R9, 0x1 ;  /* 0x000000091204a211 */ /* 0x000fc600078c08ff */
[----:B------:R3:W-:Y:S01]  /*8410*/  @!P3 ST.E.128 desc[UR40][R20.64], RZ ;  /* 0x000000ff1400b985 */ /* 0x0007e2000c101d28 */
[----:B------:R-:W-:-:S05]  /*8420*/  @!P2 LEA.HI.X R5, R18, R5, R205, 0x1, P6 ;  /* 0x000000051205a211 */ /* 0x000fca00030f0ccd */
[----:B------:R3:W-:Y:S04]  /*8430*/  @!P2 ST.E.128 desc[UR40][R4.64], RZ ;  /* 0x000000ff0400a985 */ /* 0x0007e8000c101d28 */
.L_x_411:
[----:B------:R-:W-:Y:S05]  /*8440*/  BSYNC B1 ;  /* 0x0000000000017941 */ /* 0x000fea0003800000 */
.L_x_410:
[----:B--23--:R2:W3:Y:S01]  /*8450*/  SHFL.IDX PT, R5, R3, 0x1, 0x181f ;  /* 0x00381f0003057f89 */ /* 0x00c4e200000e0000 */
[----:B------:R-:W-:Y:S03]  /*8460*/  BSSY B1, `(.L_x_412) ;  /* 0x0000014000017945 */ /* 0x000fe60003800000 */
[----:B-1----:R2:W1:Y:S01]  /*8470*/  SHFL.IDX PT, R9, R6, 0x1, 0x181f ;  /* 0x00381f0006097f89 */ /* 0x00246200000e0000 */
[----:B------:R-:W-:Y:S05]  /*8480*/  @P1 BRA `(.L_x_413) ;  /* 0x0000000000441947 */ /* 0x000fea0003800000 */
[----:B------:R-:W-:Y:S02]  /*8490*/  ULDC UR4, c[0x0][0xac8] ;  /* 0x0002b20000047ab9 */ /* 0x000fe40000000800 */
[----:B------:R-:W-:Y:S02]  /*84a0*/  ISETP.GE.AND P4, PT, R2, UR4, PT ;  /* 0x0000000402007c0c */ /* 0x000fe4000bf86270 */
[----:B------:R-:W-:Y:S02]  /*84b0*/  ISETP.GE.AND P3, PT, R17, UR4, PT ;  /* 0x0000000411007c0c */ /* 0x000fe4000bf66270 */
[----:B------:R-:W-:Y:S02]  /*84c0*/  ISETP.GE.AND P2, PT, R16, UR4, PT ;  /* 0x0000000410007c0c */ /* 0x000fe4000bf46270 */
[----:B------:R-:W-:-:S07]  /*84d0*/  ISETP.GE.AND P1, PT, R18, UR4, PT ;  /* 0x0000000412007c0c */ /* 0x000fce000bf26270 */
[CC--:B-1----:R-:W-:Y:S02]  /*84e0*/  @!P4 LEA R10, P6, R2.reuse, R9.reuse, 0x1 ;  /* 0x00000009020ac211 */ /* 0x0c2fe400078c08ff */
[C---:B------:R-:W-:Y:S02]  /*84f0*/  @!P3 LEA R14, P5, R17.reuse, R9, 0x1 ;  /* 0x00000009110eb211 */ /* 0x040fe400078a08ff */
[----:B---3--:R-:W-:Y:S02]  /*8500*/  @!P4 LEA.HI.X R11, R2, R5, R208, 0x1, P6 ;  /* 0x00000005020bc211 */ /* 0x008fe400030f0cd0 */
[----:B------:R-:W-:Y:S02]  /*8510*/  @!P2 LEA R20, P6, R16, R9, 0x1 ;  /* 0x000000091014a211 */ /* 0x000fe400078c08ff */
[----:B------:R-:W-:Y:S01]  /*8520*/  @!P3 LEA.HI.X R15, R17, R5, R207, 0x1, P5 ;  /* 0x00000005110fb211 */ /* 0x000fe200028f0ccf */
[----:B------:R4:W-:Y:S01]  /*8530*/  @!P4 ST.E.128 desc[UR40][R10.64], RZ ;  /* 0x000000ff0a00c985 */ /* 0x0009e2000c101d28 */
[----:B------:R-:W-:-:S02]  /*8540*/  @!P1 LEA R4, P5, R18, R9, 0x1 ;  /* 0x0000000912049211 */ /* 0x000fc400078a08ff */
[-C--:B------:R-:W-:Y:S01]  /*8550*/  @!P2 LEA.HI.X R21, R16, R5.reuse, R206, 0x1, P6 ;  /* 0x000000051015a211 */ /* 0x080fe200030f0cce */
[----:B------:R4:W-:Y:S01]  /*8560*/  @!P3 ST.E.128 desc[UR40][R14.64], RZ ;  /* 0x000000ff0e00b985 */ /* 0x0009e2000c101d28 */
[----:B------:R-:W-:-:S03]  /*8570*/  @!P1 LEA.HI.X R5, R18, R5, R205, 0x1, P5 ;  /* 0x0000000512059211 */ /* 0x000fc600028f0ccd */
[----:B------:R4:W-:Y:S04]  /*8580*/  @!P2 ST.E.128 desc[UR40][R20.64], RZ ;  /* 0x000000ff1400a985 */ /* 0x0009e8000c101d28 */
[----:B------:R4:W-:Y:S02]  /*8590*/  @!P1 ST.E.128 desc[UR40][R4.64], RZ ;  /* 0x000000ff04009985 */ /* 0x0009e4000c101d28 */
.L_x_413:
[----:B------:R-:W-:Y:S05]  /*85a0*/  BSYNC B1 ;  /* 0x0000000000017941 */ /* 0x000fea0003800000 */
.L_x_412:
[----:B---34-:R3:W4:Y:S01]  /*85b0*/  SHFL.IDX PT, R5, R3, 0x2, 0x181f ;  /* 0x00581f0003057f89 */ /* 0x01872200000e0000 */
        /* <DEDUP_REMOVED lines=8> */
[-C--:B-1----:R-:W-:Y:S02]  /*8640*/  @!P3 LEA R10, P6, R2, R9.reuse, 0x1 ;  /* 0x00000009020ab211 */ /* 0x082fe400078c08ff */
[CC--:B------:R-:W-:Y:S02]  /*8650*/  @!P2 LEA R14, P5, R17.reuse, R9.reuse, 0x1 ;  /* 0x00000009110ea211 */ /* 0x0c0fe400078a08ff */
[----:B------:R-:W-:Y:S02]  /*8660*/  @!P1 LEA R20, P4, R16, R9, 0x1 ;  /* 0x0000000910149211 */ /* 0x000fe400078808ff */
[----:B----4-:R-:W-:Y:S02]  /*8670*/  @!P3 LEA.HI.X R11, R2, R5, R208, 0x1, P6 ;  /* 0x00000005020bb211 */ /* 0x010fe400030f0cd0 */
[----:B------:R-:W-:Y:S02]  /*8680*/  @!P0 LEA R4, P6, R18, R9, 0x1 ;  /* 0x0000000912048211 */ /* 0x000fe400078c08ff */
[-C--:B------:R-:W-:Y:S01]  /*8690*/  @!P2 LEA.HI.X R15, R17, R5.reuse, R207, 0x1, P5 ;  /* 0x00000005110fa211 */ /* 0x080fe200028f0ccf */
[----:B------:R1:W-:Y:S01]  /*86a0*/  @!P3 ST.E.128 desc[UR40][R10.64], RZ ;  /* 0x000000ff0a00b985 */ /* 0x0003e2000c101d28 */
[----:B------:R-:W-:-:S02]  /*86b0*/  @!P1 LEA.HI.X R21, R16, R5, R206, 0x1, P4 ;  /* 0x0000000510159211 */ /* 0x000fc400020f0cce */
[----:B------:R-:W-:Y:S01]  /*86c0*/  @!P0 LEA.HI.X R5, R18, R5, R205, 0x1, P6 ;  /* 0x0000000512058211 */ /* 0x000fe200030f0ccd */
[----:B------:R1:W-:Y:S04]  /*86d0*/  @!P2 ST.E.128 desc[UR40][R14.64], RZ ;  /* 0x000000ff0e00a985 */ /* 0x0003e8000c101d28 */
[----:B------:R1:W-:Y:S04]  /*86e0*/  @!P1 ST.E.128 desc[UR40][R20.64], RZ ;  /* 0x000000ff14009985 */ /* 0x0003e8000c101d28 */
[----:B------:R1:W-:Y:S02]  /*86f0*/  @!P0 ST.E.128 desc[UR40][R4.64], RZ ;  /* 0x000000ff04008985 */ /* 0x0003e4000c101d28 */
.L_x_415:
[----:B------:R-:W-:Y:S05]  /*8700*/  BSYNC B1 ;  /* 0x0000000000017941 */ /* 0x000fea0003800000 */
.L_x_414:
[----:B------:R-:W-:Y:S01]  /*8710*/  VIADD R0, R8, 0x60 ;  /* 0x0000006008007836 */ /* 0x000fe20000000000 */
[----:B0-23--:R-:W0:Y:S04]  /*8720*/  SHFL.IDX PT, R3, R3, 0x3, 0x181f ;  /* 0x00781f0003037f89 */ /* 0x00de2800000e0000 */
[----:B------:R-:W-:Y:S01]  /*8730*/  ISETP.GE.AND P0, PT, R0, R13, PT ;  /* 0x0000000d0000720c */ /* 0x000fe20003f06270 */
[----:B-1--4-:R1:W2:-:S12]  /*8740*/  SHFL.IDX PT, R5, R6, 0x3, 0x181f ;  /* 0x00781f0006057f89 */ /* 0x01229800000e0000 */
[----:B-1----:R-:W-:Y:S05]  /*8750*/  @P0 BRA `(.L_x_406) ;  /* 0x0000000000440947 */ /* 0x002fea0003800000 */
[----:B------:R-:W-:Y:S02]  /*8760*/  ULDC UR4, c[0x0][0xac8] ;  /* 0x0002b20000047ab9 */ /* 0x000fe40000000800 */
[----:B------:R-:W-:Y:S02]  /*8770*/  ISETP.GE.AND P3, PT, R2, UR4, PT ;  /* 0x0000000402007c0c */ /* 0x000fe4000bf66270 */
[----:B------:R-:W-:Y:S02]  /*8780*/  ISETP.GE.AND P2, PT, R17, UR4, PT ;  /* 0x0000000411007c0c */ /* 0x000fe4000bf46270 */
[----:B------:R-:W-:Y:S02]  /*8790*/  ISETP.GE.AND P1, PT, R16, UR4, PT ;  /* 0x0000000410007c0c */ /* 0x000fe4000bf26270 */
[----:B------:R-:W-:-:S07]  /*87a0*/  ISETP.GE.AND P0, PT, R18, UR4, PT ;  /* 0x0000000412007c0c */ /* 0x000fce000bf06270 */
[-C--:B--2---:R-:W-:Y:S02]  /*87b0*/  @!P3 LEA R8, P6, R2, R5.reuse, 0x1 ;  /* 0x000000050208b211 */ /* 0x084fe400078c08ff */
[CC--:B------:R-:W-:Y:S02]  /*87c0*/  @!P2 LEA R10, P5, R17.reuse, R5.reuse, 0x1 ;  /* 0x00000005110aa211 */ /* 0x0c0fe400078a08ff */
[----:B------:R-:W-:Y:S02]  /*87d0*/  @!P1 LEA R12, P4, R16, R5, 0x1 ;  /* 0x00000005100c9211 */ /* 0x000fe400078808ff */
[----:B0-----:R-:W-:Y:S02]  /*87e0*/  @!P3 LEA.HI.X R9, R2, R3, R208, 0x1, P6 ;  /* 0x000000030209b211 */ /* 0x001fe400030f0cd0 */
        /* <DEDUP_REMOVED lines=8> */
.L_x_406:
[----:B------:R-:W-:Y:S05]  /*8870*/  BSYNC B0 ;  /* 0x0000000000007941 */ /* 0x000fea0003800000 */
.L_x_397:
[----:B------:R-:W-:Y:S02]  /*8880*/  ULDC UR4, c[0x0][0xc3c] ;  /* 0x00030f0000047ab9 */ /* 0x000fe40000000800 */
[----:B------:R-:W-:-:S13]  /*8890*/  ISETP.GE.AND P0, PT, R7, UR4, PT ;  /* 0x0000000407007c0c */ /* 0x000fda000bf06270 */
[----:B------:R-:W-:Y:S05]  /*88a0*/  @!P0 BRA `(.L_x_416) ;  /* 0xffffff84006c8947 */ /* 0x000fea000383ffff */
[----:B------:R-:W-:Y:S05]  /*88b0*/  EXIT ;  /* 0x000000000000794d */ /* 0x000fea0003800000 */
.L_x_373:
[----:B------:R-:W-:-:S08]  /*88c0*/  NOP ;  /* 0x0000000000007918 */ /* 0x000fd00000000000 */
[----:B------:R-:W0:-:S00]  /*88d0*/  USETMAXREG.DEALLOC.CTAPOOL 0x18 ;  /* 0x00000018000079c8 */ /* 0x000e0000080e0500 */
[----:B0-----:R-:W-:-:S06]  /*88e0*/  LOP3.LUT R0, R0, 0x3, RZ, 0xc0, !PT ;  /* 0x0000000300007812 */ /* 0x001fcc00078ec0ff */
[----:B------:R-:W0:Y:S02]  /*88f0*/  SHFL.IDX PT, R0, R0, RZ, 0x1f ;  /* 0x00001fff00007589 */ /* 0x000e2400000e0000 */
[----:B0-----:R-:W-:Y:S01]  /*8900*/  ISETP.NE.AND P0, PT, R0, RZ, PT ;  /* 0x000000ff0000720c */ /* 0x001fe20003f05270 */
[----:B------:R-:W-:-:S03]  /*8910*/  IMAD.MOV.U32 R0, RZ, RZ, RZ ;  /* 0x000000ffff007224 */ /* 0x000fc600078e00ff */
[----:B------:R-:W-:-:S05]  /*8920*/  P2R R2, PR, RZ, 0x1 ;  /* 0x00000001ff027803 */ /* 0x000fca0000000000 */
[----:B------:R0:W-:Y:S04]  /*8930*/  STL [R1+0x58], R2 ;  /* 0x0000580201007387 */ /* 0x0001e80000100800 */
[----:B------:R-:W-:Y:S05]  /*8940*/  @!P0 BRA `(.L_x_417) ;  /* 0x00000000001c8947 */ /* 0x000fea0003800000 */
[----:B------:R-:W1:Y:S08]  /*8950*/  S2UR UR5, SR_CgaCtaId ;  /* 0x00000000000579c3 */ /* 0x000e700000008800 */
[----:B------:R-:W-:Y:S06]  /*8960*/  BAR.SYNC.DEFER_BLOCKING 0x5, 0x180 ;  /* 0x0146000000007b1d */ /* 0x000fec0000010000 */
[----:B------:R-:W-:-:S02]  /*8970*/  UMOV UR4, 0x400 ;  /* 0x0000040000047882 */ /* 0x000fc40000000000 */
[----:B-1----:R-:W-:-:S09]  /*8980*/  ULEA UR4, UR5, UR4, 0x18 ;  /* 0x0000000405047291 */ /* 0x002fd2000f8ec03f */
[----:B------:R-:W1:Y:S01]  /*8990*/  LDS.128 R16, [UR4+0x228d0] ;  /* 0x0228d004ff107984 */ /* 0x000e620008000c00 */
[----:B------:R-:W-:Y:S06]  /*89a0*/  BAR.ARV 0x4, 0x180 ;  /* 0x0106000000007b1d */ /* 0x000fec0000002000 */
[----:B------:R-:W-:Y:S05]  /*89b0*/  BRA `(.L_x_418) ;  /* 0x0000000400fc7947 */ /* 0x000fea0003800000 */
.L_x_417:
[----:B0-----:R-:W0:Y:S01]  /*89c0*/  S2R R2, SR_TID.X ;  /* 0x0000000000027919 */ /* 0x001e220000002100 */
[----:B------:R-:W-:Y:S01]  /*89d0*/  ULDC UR4, c[0x0][0xc3c] ;  /* 0x00030f0000047ab9 */ /* 0x000fe20000000800 */
[----:B------:R-:W1:Y:S01]  /*89e0*/  S2UR UR6, SR_CTAID.X ;  /* 0x00000000000679c3 */ /* 0x000e620000002500 */
[----:B------:R-:W-:Y:S01]  /*89f0*/  ULDC UR5, c[0x0][0xc38] ;  /* 0x00030e0000057ab9 */ /* 0x000fe20000000800 */
[----:B0-----:R-:W-:-:S04]  /*8a00*/  LOP3.LUT R5, R2, 0x1f, RZ, 0xc0, !PT ;  /* 0x0000001f02057812 */ /* 0x001fc800078ec0ff */
[----:B------:R-:W-:-:S04]  /*8a10*/  ISETP.NE.AND P0, PT, R5, 0x1f, PT ;  /* 0x0000001f0500780c */ /* 0x000fc80003f05270 */
[----:B------:R-:W-:-:S13]  /*8a20*/  ISETP.GE.OR P1, PT, R5, UR4, !P0 ;  /* 0x0000000405007c0c */ /* 0x000fda000c726670 */
[----:B------:R-:W0:Y:S02]  /*8a30*/  @!P1 LDC.64 R2, c[0x0][0xc80] ;  /* 0x00032000ff029b82 */ /* 0x000e240000000a00 */
[----:B0-----:R-:W-:-:S05]  /*8a40*/  @!P1 IMAD.WIDE.U32 R2, R5, 0x4, R2 ;  /* 0x0000000405029825 */ /* 0x001fca00078e0002 */
[----:B------:R-:W2:Y:S01]  /*8a50*/  @!P1 LDG.E R0, desc[UR40][R2.64] ;  /* 0x0000002802009981 */ /* 0x000ea2000c1e1900 */
[C---:B------:R-:W-:Y:S01]  /*8a60*/  ISETP.NE.AND P1, PT, R5.reuse, RZ, PT ;  /* 0x000000ff0500720c */ /* 0x040fe20003f25270 */
[----:B------:R-:W-:Y:S01]  /*8a70*/  UMOV UR4, URZ ;  /* 0x0000003f00047c82 */ /* 0x000fe20008000000 */
[C---:B------:R-:W-:Y:S01]  /*8a80*/  ISETP.GE.U32.AND P2, PT, R5.reuse, 0x2, PT ;  /* 0x000000020500780c */ /* 0x040fe20003f46070 */
[----:B------:R-:W-:Y:S01]  /*8a90*/  IMAD.MOV.U32 R16, RZ, RZ, RZ ;  /* 0x000000ffff107224 */ /* 0x000fe200078e00ff */
[C---:B------:R-:W-:Y:S02]  /*8aa0*/  ISETP.GE.U32.AND P3, PT, R5.reuse, 0x4, PT ;  /* 0x000000040500780c */ /* 0x040fe40003f66070 */
[C---:B------:R-:W-:Y:S02]  /*8ab0*/  ISETP.GE.U32.AND P4, PT, R5.reuse, 0x8, PT ;  /* 0x000000080500780c */ /* 0x040fe40003f86070 */
[----:B------:R-:W-:Y:S01]  /*8ac0*/  ISETP.GE.U32.AND P5, PT, R5, 0x10, PT ;  /* 0x000000100500780c */ /* 0x000fe20003fa6070 */
[----:B--2---:R-:W0:Y:S02]  /*8ad0*/  SHFL.UP PT, R4, R0, 0x1, RZ ;  /* 0x0420000000047989 */ /* 0x004e2400000e00ff */
[----:B0-----:R-:W-:-:S05]  /*8ae0*/  SEL R7, R4, RZ, P1 ;  /* 0x000000ff04077207 */ /* 0x001fca0000800000 */
[----:B------:R-:W-:-:S05]  /*8af0*/  IMAD.IADD R7, R0, 0x1, R7 ;  /* 0x0000000100077824 */ /* 0x000fca00078e0207 */
[----:B------:R-:W0:Y:S02]  /*8b00*/  SHFL.UP PT, R4, R7, 0x2, RZ ;  /* 0x0440000007047989 */ /* 0x000e2400000e00ff */
        /* <DEDUP_REMOVED lines=11> */
[----:B------:R-:W0:Y:S02]  /*8bc0*/  SHFL.IDX PT, R4, R2, 0x1f, 0x1f ;  /* 0x03e01f0002047f89 */ /* 0x000e2400000e0000 */
[----:B0-----:R-:W-:-:S04]  /*8bd0*/  IMAD R4, R4, UR5, RZ ;  /* 0x0000000504047c24 */ /* 0x001fc8000f8e02ff */
[----:B------:R-:W-:Y:S01]  /*8be0*/  IMAD.MOV.U32 R7, RZ, RZ, R4 ;  /* 0x000000ffff077224 */ /* 0x000fe200078e0004 */
[----:B-1----:R-:W-:-:S13]  /*8bf0*/  ISETP.GT.AND P6, PT, R4, UR6, PT ;  /* 0x0000000604007c0c */ /* 0x002fda000bfc4270 */
[----:B------:R-:W-:Y:S05]  /*8c00*/  @P6 BRA `(.L_x_419) ;  /* 0x0000000000a06947 */ /* 0x000fea0003800000 */
[----:B------:R-:W0:Y:S01]  /*8c10*/  LDC R6, c[0x0][0xc3c] ;  /* 0x00030f00ff067b82 */ /* 0x000e220000000800 */
[----:B------:R-:W-:Y:S01]  /*8c20*/  IMAD.MOV.U32 R4, RZ, RZ, R7 ;  /* 0x000000ffff047224 */ /* 0x000fe200078e0007 */
[----:B------:R-:W-:Y:S01]  /*8c30*/  UMOV UR4, URZ ;  /* 0x0000003f00047c82 */ /* 0x000fe20008000000 */
[----:B------:R-:W-:Y:S01]  /*8c40*/  ULDC UR7, c[0x0][0xc3c] ;  /* 0x00030f0000077ab9 */ /* 0x000fe20000000800 */
[----:B------:R-:W-:-:S05]  /*8c50*/  ULDC UR5, c[0x0][0xc38] ;  /* 0x00030e0000057ab9 */ /* 0x000fca0000000800 */
.L_x_423:
[----:B------:R-:W-:Y:S01]  /*8c60*/  UIADD3 UR4, UR4, 0x1f, URZ ;  /* 0x0000001f04047890 */ /* 0x000fe2000fffe03f */
[----:B------:R-:W-:-:S05]  /*8c70*/  IMAD.U32 R19, RZ, RZ, UR7 ;  /* 0x00000007ff137e24 */ /* 0x000fca000f8e00ff */
[----:B0-----:R-:W-:-:S13]  /*8c80*/  ISETP.LE.AND P6, PT, R6, UR4, PT ;  /* 0x0000000406007c0c */ /* 0x001fda000bfc3270 */
[----:B------:R-:W-:Y:S05]  /*8c90*/  @P6 BRA `(.L_x_420) ;  /* 0x0000000400206947 */ /* 0x000fea0003800000 */
[----:B------:R-:W-:Y:S01]  /*8ca0*/  VIADD R7, R5, UR4 ;  /* 0x0000000405077c36 */ /* 0x000fe20008000000 */
[----:B------:R-:W-:Y:S01]  /*8cb0*/  BSSY B0, `(.L_x_421) ;  /* 0x0000007000007945 */ /* 0x000fe20003800000 */
[----:B------:R-:W-:-:S03]  /*8cc0*/  IMAD.MOV.U32 R0, RZ, RZ, RZ ;  /* 0x000000ffff007224 */ /* 0x000fc600078e00ff */
[----:B------:R-:W-:-:S13]  /*8cd0*/  ISETP.GE.OR P6, PT, R7, R6, !P0 ;  /* 0x000000060700720c */ /* 0x000fda00047c6670 */
[----:B------:R-:W-:Y:S05]  /*8ce0*/  @P6 BRA `(.L_x_422) ;  /* 0x00000000000c6947 */ /* 0x000fea0003800000 */
[----:B------:R-:W0:Y:S02]  /*8cf0*/  LDC.64 R2, c[0x0][0xc80] ;  /* 0x00032000ff027b82 */ /* 0x000e240000000a00 */
[----:B0-----:R-:W-:-:S05]  /*8d00*/  IMAD.WIDE R2, R7, 0x4, R2 ;  /* 0x0000000407027825 */ /* 0x001fca00078e0202 */
[----:B------:R0:W5:Y:S02]  /*8d10*/  LDG.E R0, desc[UR40][R2.64] ;  /* 0x0000002802007981 */ /* 0x000164000c1e1900 */
.L_x_422:
[----:B------:R-:W-:Y:S05]  /*8d20*/  BSYNC B0 ;  /* 0x0000000000007941 */ /* 0x000fea0003800000 */
.L_x_421:
[----:B0----5:R-:W0:Y:S02]  /*8d30*/  SHFL.UP PT, R2, R0, 0x1, RZ ;  /* 0x0420000000027989 */ /* 0x021e2400000e00ff */
        /* <DEDUP_REMOVED lines=16> */
[----:B------:R-:W-:-:S05]  /*8e40*/  IMAD.IADD R4, R3, 0x1, R4 ;  /* 0x0000000103047824 */ /* 0x000fca00078e0204 */
[----:B------:R-:W-:-:S13]  /*8e50*/  ISETP.GT.AND P6, PT, R4, UR6, PT ;  /* 0x0000000604007c0c */ /* 0x000fda000bfc4270 */
[----:B------:R-:W-:Y:S05]  /*8e60*/  @!P6 BRA `(.L_x_423) ;  /* 0xfffffffc007ce947 */ /* 0x000fea000383ffff */
[----:B------:R-:W-:Y:S02]  /*8e70*/  IMAD.MOV.U32 R2, RZ, RZ, R9 ;  /* 0x000000ffff027224 */ /* 0x000fe400078e0009 */
[----:B------:R-:W-:-:S07]  /*8e80*/  IMAD.MOV.U32 R7, RZ, RZ, R3 ;  /* 0x000000ffff077224 */ /* 0x000fce00078e0003 */
.L_x_419:
[----:B------:R-:W-:-:S04]  /*8e90*/  IMAD.IADD R7, R4, 0x1, -R7 ;  /* 0x0000000104077824 */ /* 0x000fc800078e0a07 */
[----:B------:R-:W-:-:S05]  /*8ea0*/  IMAD R3, R2, UR5, R7 ;  /* 0x0000000502037c24 */ /* 0x000fca000f8e0207 */
[----:B------:R-:W-:-:S13]  /*8eb0*/  ISETP.GT.AND P0, PT, R3, UR6, PT ;  /* 0x0000000603007c0c */ /* 0x000fda000bf04270 */
[----:B------:R-:W-:-:S04]  /*8ec0*/  VOTE.ANY R6, PT, !P0 ;  /* 0x0000000000067806 */ /* 0x000fc800040e0100 */
[----:B------:R-:W0:Y:S01]  /*8ed0*/  POPC R19, R6 ;  /* 0x0000000600137309 */ /* 0x000e220000000000 */
[----:B------:R-:W-:Y:S01]  /*8ee0*/  ISETP.NE.AND P0, PT, R6, RZ, PT ;  /* 0x000000ff0600720c */ /* 0x000fe20003f05270 */
[----:B0-----:R-:W0:Y:S02]  /*8ef0*/  SHFL.IDX PT, R0, R0, R19, 0x1f ;  /* 0x00001f1300007589 */ /* 0x001e2400000e0000 */
[----:B0-----:R-:W-:-:S04]  /*8f00*/  IABS R4, R0 ;  /* 0x0000000000047213 */ /* 0x001fc80000000000 */
[----:B------:R-:W0:Y:S08]  /*8f10*/  I2F.RP R8, R4 ;  /* 0x0000000400087306 */ /* 0x000e300000209400 */
[----:B0-----:R-:W0:Y:S02]  /*8f20*/  MUFU.RCP R8, R8 ;  /* 0x0000000800087308 */ /* 0x001e240000001000 */
[----:B0-----:R-:W-:-:S06]  /*8f30*/  VIADD R3, R8, 0xffffffe ;  /* 0x0ffffffe08037836 */ /* 0x001fcc0000000000 */
[----:B------:R-:W0:Y:S02]  /*8f40*/  F2I.FTZ.U32.TRUNC.NTZ R3, R3 ;  /* 0x0000000300037305 */ /* 0x000e24000021f000 */
[----:B0-----:R-:W-:Y:S01]  /*8f50*/  IMAD.MOV R11, RZ, RZ, -R3 ;  /* 0x000000ffff0b7224 */ /* 0x001fe200078e0a03 */
[----:B------:R-:W-:Y:S06]  /*8f60*/  @!P0 BRA `(.L_x_424) ;  /* 0x0000000000088947 */ /* 0x000fec0003800000 */
[----:B------:R-:W-:-:S05]  /*8f70*/  VIADD R9, R19, 0xffffffff ;  /* 0xffffffff13097836 */ /* 0x000fca0000000000 */
[----:B------:R0:W1:Y:S02]  /*8f80*/  SHFL.IDX PT, R16, R2, R9, 0x1f ;  /* 0x00001f0902107589 */ /* 0x00006400000e0000 */
.L_x_424:
[----:B-1----:R-:W-:Y:S01]  /*8f90*/  IMAD R16, R16, UR5, R7 ;  /* 0x0000000510107c24 */ /* 0x002fe2000f8e0207 */
[----:B------:R-:W-:Y:S01]  /*8fa0*/  IABS R6, R0 ;  /* 0x0000000000067213 */ /* 0x000fe20000000000 */
[----:B------:R-:W-:Y:S02]  /*8fb0*/  IMAD R7, R11, R4, RZ ;  /* 0x000000040b077224 */ /* 0x000fe400078e02ff */
[----:B0-----:R-:W-:Y:S02]  /*8fc0*/  IMAD.MOV.U32 R2, RZ, RZ, RZ ;  /* 0x000000ffff027224 */ /* 0x001fe400078e00ff */
[----:B------:R-:W-:Y:S02]  /*8fd0*/  IMAD.MOV R6, RZ, RZ, -R6 ;  /* 0x000000ffff067224 */ /* 0x000fe400078e0a06 */
[----:B------:R-:W-:Y:S01]  /*8fe0*/  IMAD.HI.U32 R2, R3, R7, R2 ;  /* 0x0000000703027227 */ /* 0x000fe200078e0002 */
[----:B------:R-:W-:-:S03]  /*8ff0*/  IADD3 R7, -R16, UR6, RZ ;  /* 0x0000000610077c10 */ /* 0x000fc6000fffe1ff */
[----:B------:R-:W-:Y:S01]  /*9000*/  VIADD R19, R19, UR4 ;  /* 0x0000000413137c36 */ /* 0x000fe20008000000 */
[----:B------:R-:W-:-:S05]  /*9010*/  IABS R3, R7 ;  /* 0x0000000700037213 */ /* 0x000fca0000000000 */
[----:B------:R-:W-:-:S04]  /*9020*/  IMAD.HI.U32 R2, R2, R3, RZ ;  /* 0x0000000302027227 */ /* 0x000fc800078e00ff */
[----:B------:R-:W-:-:S05]  /*9030*/  IMAD R3, R2, R6, R3 ;  /* 0x0000000602037224 */ /* 0x000fca00078e0203 */
[----:B------:R-:W-:-:S13]  /*9040*/  ISETP.GT.U32.AND P1, PT, R4, R3, PT ;  /* 0x000000030400720c */ /* 0x000fda0003f24070 */
[----:B------:R-:W-:Y:S02]  /*9050*/  @!P1 IMAD.IADD R3, R3, 0x1, -R4 ;  /* 0x0000000103039824 */ /* 0x000fe400078e0a04 */
[----:B------:R-:W-:Y:S01]  /*9060*/  @!P1 VIADD R2, R2, 0x1 ;  /* 0x0000000102029836 */ /* 0x000fe20000000000 */
[----:B------:R-:W-:Y:S02]  /*9070*/  ISETP.NE.AND P1, PT, R0, RZ, PT ;  /* 0x000000ff0000720c */ /* 0x000fe40003f25270 */
[----:B------:R-:W-:Y:S02]  /*9080*/  ISETP.GE.U32.AND P0, PT, R3, R4, PT ;  /* 0x000000040300720c */ /* 0x000fe40003f06070 */
[----:B------:R-:W-:-:S04]  /*9090*/  LOP3.LUT R3, R7, R0, RZ, 0x3c, !PT ;  /* 0x0000000007037212 */ /* 0x000fc800078e3cff */
[----:B------:R-:W-:-:S07]  /*90a0*/  ISETP.GE.AND P2, PT, R3, RZ, PT ;  /* 0x000000ff0300720c */ /* 0x000fce0003f46270 */
[----:B------:R-:W-:-:S06]  /*90b0*/  @P0 VIADD R2, R2, 0x1 ;  /* 0x0000000102020836 */ /* 0x000fcc0000000000 */
[----:B------:R-:W-:Y:S01]  /*90c0*/  @!P2 IMAD.MOV R2, RZ, RZ, -R2 ;  /* 0x000000ffff02a224 */ /* 0x000fe200078e0a02 */
[----:B------:R-:W-:-:S05]  /*90d0*/  @!P1 LOP3.LUT R2, RZ, R0, RZ, 0x33, !PT ;  /* 0x00000000ff029212 */ /* 0x000fca00078e33ff */
[--C-:B------:R-:W-:Y:S02]  /*90e0*/  IMAD.MOV R17, RZ, RZ, -R2.reuse ;  /* 0x000000ffff117224 */ /* 0x100fe400078e0a02 */
[----:B------:R-:W-:Y:S02]  /*90f0*/  IMAD.MOV.U32 R18, RZ, RZ, R2 ;  /* 0x000000ffff127224 */ /* 0x000fe400078e0002 */
[----:B------:R-:W-:Y:S01]  /*9100*/  IMAD R17, R0, R17, R7 ;  /* 0x0000001100117224 */ /* 0x000fe200078e0207 */
[----:B------:R-:W-:Y:S06]  /*9110*/  BRA `(.L_x_425) ;  /* 0x00000000000c7947 */ /* 0x000fec0003800000 */
.L_x_420:
[----:B------:R-:W-:Y:S02]  /*9120*/  IMAD.MOV.U32 R17, RZ, RZ, RZ ;  /* 0x000000ffff117224 */ /* 0x000fe400078e00ff */
[----:B------:R-:W-:Y:S02]  /*9130*/  IMAD.U32 R16, RZ, RZ, UR6 ;  /* 0x00000006ff107e24 */ /* 0x000fe4000f8e00ff */
[----:B------:R-:W-:-:S07]  /*9140*/  IMAD.MOV.U32 R18, RZ, RZ, RZ ;  /* 0x000000ffff127224 */ /* 0x000fce00078e00ff */
.L_x_425:
[----:B------:R-:W-:-:S13]  /*9150*/  ISETP.NE.AND P0, PT, R5, RZ, PT ;  /* 0x000000ff0500720c */ /* 0x000fda0003f05270 */
[----:B------:R-:W0:Y:S01]  /*9160*/  @!P0 S2R R3, SR_CgaCtaId ;  /* 0x0000000000038919 */ /* 0x000e220000008800 */
[----:B------:R-:W-:-:S04]  /*9170*/  @!P0 MOV R0, 0x400 ;  /* 0x0000040000008802 */ /* 0x000fc80000000f00 */
[----:B0-----:R-:W-:-:S05]  /*9180*/  @!P0 LEA R0, R3, R0, 0x18 ;  /* 0x0000000003008211 */ /* 0x001fca00078ec0ff */
[----:B------:R2:W-:Y:S01]  /*9190*/  @!P0 STS.128 [R0+0x228d0], R16 ;  /* 0x0228d01000008388 */ /* 0x0005e20000000c00 */
[----:B------:R-:W-:Y:S06]  /*91a0*/  BAR.ARV 0x5, 0x180 ;  /* 0x0146000000007b1d */ /* 0x000fec0000002000 */
.L_x_418:
[----:B--2---:R-:W-:Y:S01]  /*91b0*/  IMAD.MOV.U32 R0, RZ, RZ, 0x1 ;  /* 0x00000001ff007424 */ /* 0x004fe200078e00ff */
[----:B------:R2:W-:Y:S01]  /*91c0*/  STL [R1+0x40], RZ ;  /* 0x000040ff01007387 */ /* 0x0005e20000100800 */
[----:B------:R-:W-:Y:S02]  /*91d0*/  ULDC UR4, c[0x0][0xc3c] ;  /* 0x00030f0000047ab9 */ /* 0x000fe40000000800 */
[----:B-1----:R-:W-:Y:S01]  /*91e0*/  ISETP.GE.AND P0, PT, R19, UR4, PT ;  /* 0x0000000413007c0c */ /* 0x002fe2000bf06270 */
[----:B------:R2:W-:Y:S04]  /*91f0*/  STL [R1+0x10], R0 ;  /* 0x0000100001007387 */ /* 0x0005e80000100800 */
[----:B------:R2:W-:Y:S08]  /*9200*/  STL [R1+0x8], RZ ;  /* 0x000008ff01007387 */ /* 0x0005f00000100800 */
[----:B--2---:R-:W-:Y:S05]  /*9210*/  @P0 BRA `(.L_x_426) ;  /* 0x0000005000700947 */ /* 0x004fea0003800000 */
[----:B------:R-:W1:Y:S01]  /*9220*/  S2R R5, SR_TID.X ;  /* 0x0000000000057919 */ /* 0x000e620000002100 */
[----:B------:R-:W2:Y:S01]  /*9230*/  S2UR UR5, SR_CgaCtaId ;  /* 0x00000000000579c3 */ /* 0x000ea20000008800 */
[----:B------:R-:W-:Y:S01]  /*9240*/  UMOV UR4, 0x400 ;  /* 0x0000040000047882 */ /* 0x000fe20000000000 */
[----:B------:R-:W-:Y:S01]  /*9250*/  BSSY B8, `(.L_x_426) ;  /* 0x0000518000087945 */ /* 0x000fe20003800000 */
[----:B------:R-:W-:Y:S01]  /*9260*/  ULDC UR37, c[0x0][0xc] ;  /* 0x0000030000257ab9 */ /* 0x000fe20000000800 */
[----:B------:R-:W-:Y:S01]  /*9270*/  ULDC.64 UR38, c[0x0][0x198] ;  /* 0x0000660000267ab9 */ /* 0x000fe20000000a00 */
[----:B--2---:R-:W-:Y:S01]  /*9280*/  ULEA UR4, UR5, UR4, 0x18 ;  /* 0x0000000405047291 */ /* 0x004fe2000f8ec03f */
[C---:B-1----:R-:W-:Y:S01]  /*9290*/  IMAD.SHL.U32 R0, R5.reuse, 0x8, RZ ;  /* 0x0000000805007824 */ /* 0x042fe200078e00ff */
[----:B------:R-:W-:-:S04]  /*92a0*/  LOP3.LUT R4, R5, 0x7f, RZ, 0xc0, !PT ;  /* 0x0000007f05047812 */ /* 0x000fc800078ec0ff */
[----:B0-----:R-:W-:-:S04]  /*92b0*/  LOP3.LUT R2, R0, 0x1f8, RZ, 0xc0, !PT ;  /* 0x000001f800027812 */ /* 0x001fc800078ec0ff */
[----:B------:R-:W-:Y:S01]  /*92c0*/  LOP3.LUT R3, R2, 0x38, R5, 0x78, !PT ;  /* 0x0000003802037812 */ /* 0x000fe200078e7805 */
[----:B------:R-:W-:-:S05]  /*92d0*/  IMAD.SHL.U32 R2, R4, 0x8, RZ ;  /* 0x0000000804027824 */ /* 0x000fca00078e00ff */
[----:B------:R-:W-:Y:S01]  /*92e0*/  LOP3.LUT R2, R3, 0x200, R2, 0xf8, !PT ;  /* 0x0000020003027812 */ /* 0x000fe200078ef802 */
[----:B------:R-:W-:Y:S01]  /*92f0*/  IMAD.SHL.U32 R3, R5, 0x10, RZ ;  /* 0x0000001005037824 */ /* 0x000fe200078e00ff */
[----:B------:R-:W-:Y:S01]  /*9300*/  SHF.R.U32.HI R5, RZ, 0x3, R4 ;  /* 0x00000003ff057819 */ /* 0x000fe20000011604 */
[----:B------:R-:W-:-:S03]  /*9310*/  IMAD.U32 R4, RZ, RZ, UR4 ;  /* 0x00000004ff047e24 */ /* 0x000fc6000f8e00ff */
[----:B------:R-:W-:Y:S01]  /*9320*/  LOP3.LUT R0, R5, 0x70, R3, 0xf8, !PT ;  /* 0x0000007005007812 */ /* 0x000fe200078ef803 */
[----:B------:R-:W-:Y:S01]  /*9330*/  IMAD R2, R2, 0x2, R4 ;  /* 0x0000000202027824 */ /* 0x000fe200078e0204 */
[----:B------:R0:W-:Y:S01]  /*9340*/  STL [R1+0x4], R4 ;  /* 0x0000040401007387 */ /* 0x0001e20000100800 */
[----:B------:R-:W-:-:S03]  /*9350*/  IMAD.MOV.U32 R0, RZ, RZ, 0x1 ;  /* 0x00000001ff007424 */ /* 0x000fc600078e00ff */
[----:B------:R0:W-:Y:S04]  /*9360*/  STL [R1+0x24], R2 ;  /* 0x0000240201007387 */ /* 0x0001e80000100800 */
[----:B------:R0:W-:Y:S04]  /*9370*/  STL [R1+0x8], RZ ;  /* 0x000008ff01007387 */ /* 0x0001e80000100800 */
[----:B------:R0:W-:Y:S04]  /*9380*/  STL [R1+0x10], R0 ;  /* 0x0000100001007387 */ /* 0x0001e80000100800 */
[----:B------:R0:W-:Y:S02]  /*9390*/  STL [R1+0x40], RZ ;  /* 0x000040ff01007387 */ /* 0x0001e40000100800 */
.L_x_528:
[----:B012---:R-:W0:Y:S02]  /*93a0*/  LDC.64 R2, c[0x0][0xc88] ;  /* 0x00032200ff027b82 */ /* 0x007e240000000a00 */
[----:B0-----:R-:W-:-:S05]  /*93b0*/  IMAD.WIDE R2, R19, 0x4, R2 ;  /* 0x0000000413027825 */ /* 0x001fca00078e0202 */
[----:B------:R-:W2:Y:S01]  /*93c0*/  LDG.E R11, desc[UR40][R2.64] ;  /* 0x00000028020b7981 */ /* 0x000ea2000c1e1900 */
[----:B------:R-:W-:Y:S05]  /*93d0*/  YIELD ;  /* 0x0000000000007946 */ /* 0x000fea0003800000 */
[----:B------:R-:W-:Y:S01]  /*93e0*/  ULDC.64 UR4, c[0x0][0xa28] ;  /* 0x00028a0000047ab9 */ /* 0x000fe20000000a00 */
[----:B---3--:R-:W-:Y:S01]  /*93f0*/  IMAD.MOV.U32 R0, RZ, RZ, RZ ;  /* 0x000000ffff007224 */ /* 0x008fe200078e00ff */
[----:B------:R-:W-:Y:S01]  /*9400*/  ISETP.NE.U32.AND P0, PT, RZ, UR4, PT ;  /* 0x00000004ff007c0c */ /* 0x000fe2000bf05070 */
[----:B------:R-:W-:Y:S01]  /*9410*/  IMAD.MOV.U32 R6, RZ, RZ, RZ ;  /* 0x000000ffff067224 */ /* 0x000fe200078e00ff */
[----:B------:R-:W-:Y:S01]  /*9420*/  ULDC.64 UR6, c[0x0][0xa18] ;  /* 0x0002860000067ab9 */ /* 0x000fe20000000a00 */
[----:B------:R-:W-:Y:S01]  /*9430*/  ULDC.64 UR8, c[0x0][0xa08] ;  /* 0x0002820000087ab9 */ /* 0x000fe20000000a00 */
[----:B------:R-:W-:-:S02]  /*9440*/  ISETP.NE.AND.EX P0, PT, RZ, UR5, PT, P0 ;  /* 0x00000005ff007c0c */ /* 0x000fc4000bf05300 */
[----:B--2---:R-:W-:Y:S01]  /*9450*/  SHF.R.S32.HI R4, RZ, 0x1f, R11 ;  /* 0x0000001fff047819 */ /* 0x004fe2000001140b */
[----:B------:R-:W-:-:S10]  /*9460*/  IMAD.SHL.U32 R10, R11, 0x4, RZ ;  /* 0x000000040b0a7824 */ /* 0x000fd400078e00ff */
[C---:B------:R-:W-:Y:S01]  /*9470*/  @P0 LEA R2, P1, R11.reuse, UR4, 0x2 ;  /* 0x000000040b020c11 */ /* 0x040fe2000f8210ff */
[----:B------:R-:W-:Y:S03]  /*9480*/  STL [R1+0x20], R11 ;  /* 0x0000200b01007387 */ /* 0x000fe60000100800 */
[C-C-:B------:R-:W-:Y:S01]  /*9490*/  @P0 LEA.HI.X R3, R11.reuse, UR5, R4.reuse, 0x2, P1 ;  /* 0x000000050b030c11 */ /* 0x140fe200088f1404 */
[----:B------:R-:W-:Y:S01]  /*94a0*/  ULDC.64 UR4, c[0x0][0xa00] ;  /* 0x0002800000047ab9 */ /* 0x000fe20000000a00 */
[----:B------:R-:W-:Y:S01]  /*94b0*/  SHF.L.U64.HI R9, R11, 0x2, R4 ;  /* 0x000000020b097819 */ /* 0x000fe20000010204 */
[----:B------:R0:W-:Y:S01]  /*94c0*/  STL [R1+0x34], R4 ;  /* 0x0000340401007387 */ /* 0x0001e20000100800 */
[----:B------:R-:W-:-:S03]  /*94d0*/  ISETP.NE.U32.AND P1, PT, RZ, UR4, PT ;  /* 0x00000004ff007c0c */ /* 0x000fc6000bf25070 */
[----:B-----5:R1:W5:Y:S01]  /*94e0*/  @P0 LDG.E R0, desc[UR40][R2.64] ;  /* 0x0000002802000981 */ /* 0x020362000c1e1900 */
[----:B------:R-:W-:Y:S01]  /*94f0*/  ISETP.NE.AND.EX P1, PT, RZ, UR5, PT, P1 ;  /* 0x00000005ff007c0c */ /* 0x000fe2000bf25310 */
[----:B------:R-:W-:Y:S01]  /*9500*/  IMAD.MOV.U32 R8, RZ, RZ, RZ ;  /* 0x000000ffff087224 */ /* 0x000fe200078e00ff */
[----:B------:R-:W-:Y:S01]  /*9510*/  ISETP.NE.U32.AND P2, PT, RZ, UR6, PT ;  /* 0x00000006ff007c0c */ /* 0x000fe2000bf45070 */
[----:B------:R-:W-:Y:S01]  /*9520*/  STL [R1], R10 ;  /* 0x0000000a01007387 */ /* 0x000fe20000100800 */
[----:B------:R-:W-:Y:S02]  /*9530*/  ISETP.NE.U32.AND P0, PT, RZ, UR8, PT ;  /* 0x00000008ff007c0c */ /* 0x000fe4000bf05070 */
[----:B------:R-:W-:Y:S01]  /*9540*/  ISETP.NE.AND.EX P2, PT, RZ, UR7, PT, P2 ;  /* 0x00000007ff007c0c */ /* 0x000fe2000bf45320 */
[----:B------:R-:W-:Y:S01]  /*9550*/  STL [R1+0x14], R9 ;  /* 0x0000140901007387 */ /* 0x000fe20000100800 */
[----:B------:R-:W-:Y:S02]  /*9560*/  ISETP.NE.AND.EX P0, PT, RZ, UR9, PT, P0 ;  /* 0x00000009ff007c0c */ /* 0x000fe4000bf05300 */
[----:B-1----:R-:W-:-:S02]  /*9570*/  IADD3 R2, P3, R10, UR4, RZ ;  /* 0x000000040a027c10 */ /* 0x002fc4000ff7e0ff */
[----:B0-----:R-:W-:Y:S02]  /*9580*/  IADD3 R4, P4, R10, UR8, RZ ;  /* 0x000000080a047c10 */ /* 0x001fe4000ff9e0ff */
[C---:B------:R-:W-:Y:S01]  /*9590*/  IADD3.X R3, R9.reuse, UR5, RZ, P3, !PT ;  /* 0x0000000509037c10 */ /* 0x040fe20009ffe4ff */
[----:B------:R-:W-:Y:S01]  /*95a0*/  ULDC UR4, c[0x0][0x288] ;  /* 0x0000a20000047ab9 */ /* 0x000fe20000000800 */
[----:B------:R-:W-:-:S03]  /*95b0*/  IADD3.X R5, R9, UR9, RZ, P4, !PT ;  /* 0x0000000909057c10 */ /* 0x000fc6000a7fe4ff */
[----:B------:R-:W2:Y:S01]  /*95c0*/  @P1 LDG.E R6, desc[UR40][R2.64] ;  /* 0x0000002802061981 */ /* 0x000ea2000c1e1900 */
[----:B------:R-:W-:Y:S01]  /*95d0*/  IMAD.U32 R12, RZ, RZ, UR4 ;  /* 0x00000004ff0c7e24 */ /* 0x000fe2000f8e00ff */
[----:B------:R-:W-:Y:S02]  /*95e0*/  ULDC.64 UR4, c[0x0][0x418] ;  /* 0x0001060000047ab9 */ /* 0x000fe40000000a00 */
[----:B------:R-:W5:Y:S04]  /*95f0*/  @P0 LDG.E R8, desc[UR40][R4.64] ;  /* 0x0000002804080981 */ /* 0x000f68000c1e1900 */
[----:B--2---:R0:W-:Y:S02]  /*9600*/  STL [R1+0x30], R6 ;  /* 0x0000300601007387 */ /* 0x0041e40000100800 */
[----:B0-----:R-:W-:-:S04]  /*9610*/  @P2 IADD3 R6, P3, R10, UR6, RZ ;  /* 0x000000060a062c10 */ /* 0x001fc8000ff7e0ff */
[----:B------:R-:W-:-:S05]  /*9620*/  @P2 IADD3.X R7, R9, UR7, RZ, P3, !PT ;  /* 0x0000000709072c10 */ /* 0x000fca0009ffe4ff */
[----:B------:R0:W2:Y:S01]  /*9630*/  @P2 LDG.E R12, desc[UR40][R6.64] ;  /* 0x00000028060c2981 */ /* 0x0000a2000c1e1900 */
[----:B------:R-:W-:-:S03]  /*9640*/  UISETP.NE.U32.AND UP0, UPT, UR4, URZ, UPT ;  /* 0x0000003f0400728c */ /* 0x000fc6000bf05070 */
[----:B------:R-:W-:Y:S01]  /*9650*/  ULDC UR4, c[0x0][0x424] ;  /* 0x0001090000047ab9 */ /* 0x000fe20000000800 */
[----:B------:R-:W-:-:S03]  /*9660*/  UISETP.NE.AND.EX UP0, UPT, UR5, URZ, UPT, UP0 ;  /* 0x0000003f0500728c */ /* 0x000fc6000bf05300 */
[----:B------:R-:W-:Y:S01]  /*9670*/  ULDC UR5, c[0x0][0x2f0] ;  /* 0x0000bc0000057ab9 */ /* 0x000fe20000000800 */
[----:B------:R-:W-:-:S04]  /*9680*/  USEL UR4, UR4, 0x1, UP0 ;  /* 0x0000000104047887 */ /* 0x000fc80008000000 */
[----:B------:R-:W-:-:S06]  /*9690*/  UIMAD UR4, UR4, UR5, URZ ;  /* 0x00000005040472a4 */ /* 0x000fcc000f8e023f */
[----:B0-----:R-:W-:Y:S01]  /*96a0*/  IMAD.U32 R6, RZ, RZ, UR4 ;  /* 0x00000004ff067e24 */ /* 0x001fe2000f8e00ff */
[----:B--2---:R0:W-:Y:S01]  /*96b0*/  STL [R1+0x3c], R12 ;  /* 0x00003c0c01007387 */ /* 0x0041e20000100800 */
[----:B------:R-:W-:Y:S05]  /*96c0*/  @P2 BRA `(.L_x_427) ;  /* 0x0000000000142947 */ /* 0x000fea0003800000 */
[----:B------:R-:W-:Y:S05]  /*96d0*/  @!P1 BRA `(.L_x_427) ;  /* 0x0000000000109947 */ /* 0x000fea0003800000 */
[----:B------:R-:W2:Y:S04]  /*96e0*/  LDG.E R7, desc[UR40][R2.64] ;  /* 0x0000002802077981 */ /* 0x000ea8000c1e1900 */
[----:B------:R-:W2:Y:S02]  /*96f0*/  LDG.E R2, desc[UR40][R2.64+0x4] ;  /* 0x0000042802027981 */ /* 0x000ea4000c1e1900 */
[----:B--2---:R-:W-:-:S05]  /*9700*/  IMAD.IADD R2, R2, 0x1, -R7 ;  /* 0x0000000102027824 */ /* 0x004fca00078e0a07 */
[----:B------:R1:W-:Y:S02]  /*9710*/  STL [R1+0x3c], R2 ;  /* 0x00003c0201007387 */ /* 0x0003e40000100800 */
.L_x_427:
[----:B-1----:R-:W-:Y:S01]  /*9720*/  IMAD.MOV.U32 R2, RZ, RZ, R11 ;  /* 0x000000ffff027224 */ /* 0x002fe200078e000b */
[----:B------:R-:W-:Y:S01]  /*9730*/  ULDC.64 UR4, c[0x0][0xa20] ;  /* 0x0002880000047ab9 */ /* 0x000fe20000000a00 */
[----:B-----5:R-:W-:Y:S01]  /*9740*/  IMAD.IADD R3, R8, 0x1, R0 ;  /* 0x0000000108037824 */ /* 0x020fe200078e0200 */
[----:B------:R-:W-:Y:S02]  /*9750*/  ISETP.NE.U32.AND P1, PT, RZ, UR4, PT ;  /* 0x00000004ff007c0c */ /* 0x000fe4000bf25070 */
[----:B------:R1:W-:Y:S02]  /*9760*/  STL [R1+0xc], R2 ;  /* 0x00000c0201007387 */ /* 0x0003e40000100800 */
[----:B------:R-:W-:Y:S02]  /*9770*/  ISETP.NE.AND.EX P1, PT, RZ, UR5, PT, P1 ;  /* 0x00000005ff007c0c */ /* 0x000fe4000bf25310 */
[----:B------:R1:W-:Y:S11]  /*9780*/  STL [R1+0x1c], R3 ;  /* 0x00001c0301007387 */ /* 0x0003f60000100800 */
[----:B-1----:R-:W-:Y:S05]  /*9790*/  @!P1 BRA `(.L_x_428) ;  /* 0x0000000000109947 */ /* 0x002fea0003800000 */
[----:B------:R-:W-:-:S04]  /*97a0*/  IADD3 R6, P0, R10, UR4, RZ ;  /* 0x000000040a067c10 */ /* 0x000fc8000ff1e0ff */
[----:B------:R-:W-:-:S05]  /*97b0*/  IADD3.X R7, R9, UR5, RZ, P0, !PT ;  /* 0x0000000509077c10 */ /* 0x000fca00087fe4ff */
[----:B------:R1:W5:Y:S01]  /*97c0*/  LDG.E R6, desc[UR40][R6.64] ;  /* 0x0000002806067981 */ /* 0x000362000c1e1900 */
[----:B------:R-:W-:Y:S05]  /*97d0*/  BRA `(.L_x_429) ;  /* 0x0000000000107947 */ /* 0x000fea0003800000 */
.L_x_428:
[----:B------:R-:W-:Y:S05]  /*97e0*/  @!P0 BRA `(.L_x_429) ;  /* 0x00000000000c8947 */ /* 0x000fea0003800000 */
[----:B------:R-:W2:Y:S04]  /*97f0*/  LDG.E R6, desc[UR40][R4.64] ;  /* 0x0000002804067981 */ /* 0x000ea8000c1e1900 */
[----:B------:R-:W2:Y:S02]  /*9800*/  LDG.E R4, desc[UR40][R4.64+0x4] ;  /* 0x0000042804047981 */ /* 0x000ea4000c1e1900 */
[----:B--2---:R-:W-:-:S07]  /*9810*/  IMAD.IADD R6, R4, 0x1, -R6 ;  /* 0x0000000104067824 */ /* 0x004fce00078e0a06 */
.L_x_429:
[----:B-----5:R-:W-:Y:S01]  /*9820*/  IMAD.IADD R2, R6, 0x1, -R0 ;  /* 0x0000000106027824 */ /* 0x020fe200078e0a00 */
[----:B------:R-:W-:Y:S03]  /*9830*/  BSSY B7, `(.L_x_430) ;  /* 0x0000417000077945 */ /* 0x000fe60003800000 */
[C---:B------:R-:W-:Y:S01]  /*9840*/  VIADD R0, R2.reuse, 0x5f ;  /* 0x0000005f02007836 */ /* 0x040fe20000000000 */
[----:B------:R2:W-:Y:S01]  /*9850*/  STL [R1+0x38], R2 ;  /* 0x0000380201007387 */ /* 0x0005e20000100800 */
[----:B------:R-:W-:Y:S02]  /*9860*/  ISETP.GT.AND P0, PT, R2, RZ, PT ;  /* 0x000000ff0200720c */ /* 0x000fe40003f04270 */
[----:B------:R-:W-:-:S05]  /*9870*/  IMAD.HI R0, R0, 0x2aaaaaab, RZ ;  /* 0x2aaaaaab00007827 */ /* 0x000fca00078e02ff */
[----:B--2---:R-:W-:-:S04]  /*9880*/  SHF.R.U32.HI R2, RZ, 0x1f, R0 ;  /* 0x0000001fff027819 */ /* 0x004fc80000011600 */
[----:B------:R-:W-:-:S05]  /*9890*/  LEA.HI.SX32 R0, R0, R2, 0x1c ;  /* 0x0000000200007211 */ /* 0x000fca00078fe2ff */
[----:B------:R2:W-:Y:S01]  /*98a0*/  STL [R1+0x2c], R0 ;  /* 0x00002c0001007387 */ /* 0x0005e20000100800 */
[----:B------:R-:W-:Y:S05]  /*98b0*/  @P0 BRA `(.L_x_431) ;  /* 0x0000000000440947 */ /* 0x000fea0003800000 */
[----:B------:R-:W3:Y:S02]  /*98c0*/  S2R R3, SR_TID.X ;  /* 0x0000000000037919 */ /* 0x000ee40000002100 */
[----:B---3--:R-:W-:-:S04]  /*98d0*/  LOP3.LUT R3, R3, 0x7f, RZ, 0xc0, !PT ;  /* 0x0000007f03037812 */ /* 0x008fc800078ec0ff */
[----:B------:R-:W-:-:S13]  /*98e0*/  ISETP.NE.AND P0, PT, R3, RZ, PT ;  /* 0x000000ff0300720c */ /* 0x000fda0003f05270 */
[----:B------:R-:W-:Y:S05]  /*98f0*/  @P0 BRA `(.L_x_432) ;  /* 0x0000004000280947 */ /* 0x000fea0003800000 */
[----:B------:R-:W3:Y:S01]  /*9900*/  S2R R5, SR_LANEID ;  /* 0x0000000000057919 */ /* 0x000ee20000000000 */
[----:B------:R-:W-:Y:S01]  /*9910*/  VOTEU.ANY UR4, UPT, PT ;  /* 0x0000000000047886 */ /* 0x000fe200038e0100 */
[----:B------:R-:W4:Y:S01]  /*9920*/  LDC.64 R2, c[0x0][0xc60] ;  /* 0x00031800ff027b82 */ /* 0x000f220000000a00 */
[----:B--2---:R-:W3:Y:S02]  /*9930*/  FLO.U32 R0, UR4 ;  /* 0x0000000400007d00 */ /* 0x004ee400080e0000 */
[----:B---3--:R-:W-:-:S06]  /*9940*/  ISETP.EQ.U32.AND P0, PT, R0, R5, PT ;  /* 0x000000050000720c */ /* 0x008fcc0003f02070 */
[----:B------:R-:W4:Y:S07]  /*9950*/  POPC R5, UR4 ;  /* 0x0000000400057d09 */ /* 0x000f2e0008000000 */
[----:B----4-:R-:W2:Y:S01]  /*9960*/  @P0 ATOMG.E.ADD.STRONG.GPU PT, R3, desc[UR40][R2.64], R5 ;  /* 0x00000005020309a8 */ /* 0x010ea200081ee1e8 */
[----:B------:R-:W3:Y:S02]  /*9970*/  S2R R4, SR_LTMASK ;  /* 0x0000000000047919 */ /* 0x000ee40000003900 */
[----:B---3--:R-:W-:-:S04]  /*9980*/  LOP3.LUT R4, R4, UR4, RZ, 0xc0, !PT ;  /* 0x0000000404047c12 */ /* 0x008fc8000f8ec0ff */
[----:B-1----:R-:W1:Y:S01]  /*9990*/  POPC R7, R4 ;  /* 0x0000000400077309 */ /* 0x002e620000000000 */
[----:B--2---:R-:W1:Y:S02]  /*99a0*/  SHFL.IDX PT, R0, R3, R0, 0x1f ;  /* 0x00001f0003007589 */ /* 0x004e6400000e0000 */
[----:B-1----:R-:W-:Y:S01]  /*99b0*/  IADD3 R16, R0, UR37, R7 ;  /* 0x0000002500107c10 */ /* 0x002fe2000fffe007 */
[----:B------:R-:W-:Y:S06]  /*99c0*/  BRA `(.L_x_432) ;  /* 0x0000003c00f47947 */ /* 0x000fec0003800000 */
.L_x_431:
[----:B--2---:R-:W2:Y:S01]  /*99d0*/  LDL R0, [R1+0x4] ;  /* 0x0000040001007983 */ /* 0x004ea20000100800 */
[----:B------:R-:W-:Y:S01]  /*99e0*/  BSSY B6, `(.L_x_433) ;  /* 0x0000014000067945 */ /* 0x000fe20003800000 */
[----:B--2---:R-:W-:-:S05]  /*99f0*/  VIADD R0, R0, 0x1c400 ;  /* 0x0001c40000007836 */ /* 0x004fca0000000000 */
[----:B------:R-:W-:-:S13]  /*9a00*/  LOP3.LUT P0, RZ, R0, 0x3ff, RZ, 0xc0, !PT ;  /* 0x000003ff00ff7812 */ /* 0x000fda000780c0ff */
        /* <DEDUP_REMOVED lines=13> */
[----:B0-----:R-:W-:Y:S02]  /*9ae0*/  IMAD.MOV.U32 R12, RZ, RZ, 0x1 ;  /* 0x00000001ff0c7424 */ /* 0x001fe400078e00ff */
[----:B------:R-:W-:-:S07]  /*9af0*/  IMAD.MOV.U32 R13, RZ, RZ, RZ ;  /* 0x000000ffff0d7224 */ /* 0x000fce00078e00ff */
[----:B------:R-:W-:-:S07]  /*9b00*/  LEPC R20, `(.L_x_434) ;  /* 0x000000001014794e */ /* 0x000fce0000000000 */
[----:B--2---:R-:W-:Y:S05]  /*9b10*/  CALL.ABS.NOINC R2 ;  /* 0x0000000002007343 */ /* 0x004fea0003c00000 */
.L_x_434:
[----:B------:R-:W-:Y:S05]  /*9b20*/  BSYNC B6 ;  /* 0x0000000000067941 */ /* 0x000fea0003800000 */
.L_x_433:
[----:B------:R-:W2:Y:S01]  /*9b30*/  LDL R2, [R1+0x4] ;  /* 0x0000040001027983 */ /* 0x000ea20000100800 */
        /* <DEDUP_REMOVED lines=12> */
[----:B-1----:R-:W-:-:S02]  /*9c00*/  IMAD.U32 R7, RZ, RZ, UR9 ;  /* 0x00000009ff077e24 */ /* 0x002fc4000f8e00ff */
[----:B------:R-:W-:Y:S02]  /*9c10*/  IMAD.U32 R10, RZ, RZ, UR4 ;  /* 0x00000004ff0a7e24 */ /* 0x000fe4000f8e00ff */
[----:B------:R-:W-:Y:S02]  /*9c20*/  IMAD.U32 R11, RZ, RZ, UR5 ;  /* 0x00000005ff0b7e24 */ /* 0x000fe4000f8e00ff */
[----:B------:R-:W-:Y:S02]  /*9c30*/  IMAD.MOV.U32 R8, RZ, RZ, 0x70 ;  /* 0x00000070ff087424 */ /* 0x000fe400078e00ff */
[----:B0-----:R-:W-:Y:S02]  /*9c40*/  IMAD.MOV.U32 R12, RZ, RZ, 0x1 ;  /* 0x00000001ff0c7424 */ /* 0x001fe400078e00ff */
[----:B--2---:R-:W-:-:S07]  /*9c50*/  IMAD.MOV.U32 R13, RZ, RZ, RZ ;  /* 0x000000ffff0d7224 */ /* 0x004fce00078e00ff */
[----:B------:R-:W-:-:S07]  /*9c60*/  LEPC R20, `(.L_x_437) ;  /* 0x000000001014794e */ /* 0x000fce0000000000 */
[----:B---3--:R-:W-:Y:S05]  /*9c70*/  CALL.ABS.NOINC R2 ;  /* 0x0000000002007343 */ /* 0x008fea0003c00000 */
.L_x_437:
[----:B------:R-:W-:Y:S01]  /*9c80*/  MOV R2, 0x0 ;  /* 0x0000000000027802 */ /* 0x000fe20000000f00 */
        /* <DEDUP_REMOVED lines=15> */
.L_x_436:
[----:B------:R-:W-:Y:S05]  /*9d80*/  BSYNC B6 ;  /* 0x0000000000067941 */ /* 0x000fea0003800000 */
.L_x_435:
[----:B------:R-:W2:Y:S01]  /*9d90*/  LDL.LU R2, [R1] ;  /* 0x0000000001027983 */ /* 0x000ea20000300800 */
[----:B------:R-:W-:-:S03]  /*9da0*/  ULDC.64 UR4, c[0x0][0x9f8] ;  /* 0x00027e0000047ab9 */ /* 0x000fc60000000a00 */
[----:B------:R-:W3:Y:S04]  /*9db0*/  LDL.LU R4, [R1+0x14] ;  /* 0x0000140001047983 */ /* 0x000ee80000300800 */
[----:B-1----:R-:W4:Y:S01]  /*9dc0*/  LDL R7, [R1+0xc] ;  /* 0x00000c0001077983 */ /* 0x002f220000100800 */
[----:B------:R-:W-:-:S03]  /*9dd0*/  ISETP.NE.U32.AND P0, PT, RZ, UR4, PT ;  /* 0x00000004ff007c0c */ /* 0x000fc6000bf05070 */
[----:B------:R-:W5:Y:S01]  /*9de0*/  LDL R0, [R1+0x2c] ;  /* 0x00002c0001007983 */ /* 0x000f620000100800 */
[----:B------:R-:W-:-:S13]  /*9df0*/  ISETP.NE.AND.EX P0, PT, RZ, UR5, PT, P0 ;  /* 0x00000005ff007c0c */ /* 0x000fda000bf05300 */
[----:B--2---:R-:W-:-:S04]  /*9e00*/  @P0 IADD3 R2, P1, R2, UR4, RZ ;  /* 0x0000000402020c10 */ /* 0x004fc8000ff3e0ff */
[----:B---3--:R-:W-:Y:S01]  /*9e10*/  @P0 IADD3.X R3, R4, UR5, RZ, P1, !PT ;  /* 0x0000000504030c10 */ /* 0x008fe20008ffe4ff */
[----:B------:R-:W-:-:S04]  /*9e20*/  ULDC.64 UR4, c[0x0][0xa08] ;  /* 0x0002820000047ab9 */ /* 0x000fc80000000a00 */
[----:B----4-:R1:W2:Y:S01]  /*9e30*/  @P0 LDG.E R7, desc[UR40][R2.64] ;  /* 0x0000002802070981 */ /* 0x0102a2000c1e1900 */
[----:B-----5:R-:W-:Y:S01]  /*9e40*/  VIADD R9, R0, 0xffffffff ;  /* 0xffffffff00097836 */ /* 0x020fe20000000000 */
[----:B-1----:R-:W1:Y:S01]  /*9e50*/  LDC.64 R2, c[0x0][0x418] ;  /* 0x00010600ff027b82 */ /* 0x002e620000000a00 */
[----:B--2---:R-:W-:Y:S01]  /*9e60*/  SHF.R.S32.HI R8, RZ, 0x1f, R7 ;  /* 0x0000001fff087819 */ /* 0x004fe20000011407 */
[----:B------:R2:W-:Y:S04]  /*9e70*/  @P0 STL [R1+0xc], R7 ;  /* 0x00000c0701000387 */ /* 0x0005e80000100800 */
[----:B------:R2:W-:Y:S04]  /*9e80*/  STL [R1+0x28], R9 ;  /* 0x0000280901007387 */ /* 0x0005e80000100800 */
[----:B------:R2:W-:Y:S01]  /*9e90*/  STL [R1+0x14], R8 ;  /* 0x0000140801007387 */ /* 0x0005e20000100800 */
[----:B-1----:R-:W-:Y:S01]  /*9ea0*/  LOP3.LUT P0, RZ, R2, UR4, RZ, 0xfc, !PT ;  /* 0x0000000402ff7c12 */ /* 0x002fe2000f80fcff */
[----:B------:R-:W-:-:S03]  /*9eb0*/  UMOV UR4, 0xffffffff ;  /* 0xffffffff00047882 */ /* 0x000fc60000000000 */
[----:B------:R-:W-:-:S04]  /*9ec0*/  LOP3.LUT P0, RZ, R3, UR5, RZ, 0xfc, P0 ;  /* 0x0000000503ff7c12 */ /* 0x000fc8000800fcff */
[----:B------:R-:W-:Y:S01]  /*9ed0*/  SEL R0, R7, RZ, !P0 ;  /* 0x000000ff07007207 */ /* 0x000fe20004000000 */
[----:B--2---:R-:W-:Y:S08]  /*9ee0*/  BRA.DIV UR4, `(.L_x_438) ;  /* 0x0000004a04987947 */ /* 0x004ff0000b800000 */
[----:B------:R-:W1:Y:S02]  /*9ef0*/  S2R R4, SR_TID.X ;  /* 0x0000000000047919 */ /* 0x000e640000002100 */
[----:B-1----:R-:W-:-:S04]  /*9f00*/  SHF.R.U32.HI R4, RZ, 0x5, R4 ;  /* 0x00000005ff047819 */ /* 0x002fc80000011604 */
[----:B------:R-:W-:-:S05]  /*9f10*/  LOP3.LUT R4, R4, 0x3, RZ, 0xc0, !PT ;  /* 0x0000000304047812 */ /* 0x000fca00078ec0ff */
[----:B------:R1:W2:Y:S02]  /*9f20*/  SHFL.IDX PT, R14, R4, RZ, 0x1f ;  /* 0x00001fff040e7589 */ /* 0x0002a400000e0000 */
.L_x_544:
[----:B------:R-:W-:Y:S01]  /*9f30*/  PLOP3.LUT P1, PT, PT, PT, PT, 0x8, 0x0 ;  /* 0x000000000000781c */ /* 0x000fe20003f2e170 */
[----:B------:R3:W-:Y:S01]  /*9f40*/  STL [R1], R0 ;  /* 0x0000000001007387 */ /* 0x0007e20000100800 */
[----:B--2---:R-:W-:Y:S02]  /*9f50*/  ISETP.NE.AND P0, PT, R14, RZ, PT ;  /* 0x000000ff0e00720c */ /* 0x004fe40003f05270 */
[----:B---3--:R-:W-:-:S05]  /*9f60*/  P2R R0, PR, RZ, 0x2 ;  /* 0x00000002ff007803 */ /* 0x008fca0000000000 */
[----:B------:R2:W-:Y:S06]  /*9f70*/  STL [R1+0x18], R0 ;  /* 0x0000180001007387 */ /* 0x0005ec0000100800 */
[----:B------:R-:W-:Y:S05]  /*9f80*/  @P0 BRA `(.L_x_439) ;  /* 0x00000004001c0947 */ /* 0x000fea0003800000 */
[----:B------:R-:W-:-:S03]  /*9f90*/  UMOV UR4, 0xffffffff ;  /* 0xffffffff00047882 */ /* 0x000fc60000000000 */
[----:B------:R-:W-:Y:S05]  /*9fa0*/  BRA.DIV UR4, `(.L_x_440) ;  /* 0x0000004a049c7947 */ /* 0x000fea000b800000 */
[----:B------:R-:W-:-:S13]  /*9fb0*/  ELECT P6, URZ, PT ;  /* 0x00000000003f782f */ /* 0x000fda00038c0000 */
.L_x_547:
[----:B------:R-:W-:Y:S05]  /*9fc0*/  @!P6 BRA `(.L_x_439) ;  /* 0x00000004000ce947 */ /* 0x000fea0003800000 */
[----:B------:R3:W-:Y:S01]  /*9fd0*/  STL [R1+0x50], R9 ;  /* 0x0000500901007387 */ /* 0x0007e20000100800 */
[----:B------:R-:W-:-:S04]  /*9fe0*/  ISETP.NE.U32.AND P0, PT, R2, RZ, PT ;  /* 0x000000ff0200720c */ /* 0x000fc80003f05070 */
[----:B------:R-:W-:-:S13]  /*9ff0*/  ISETP.NE.AND.EX P0, PT, R3, RZ, PT, P0 ;  /* 0x000000ff0300720c */ /* 0x000fda0003f05300 */
[----:B---3--:R-:W-:Y:S05]  /*a000*/  @!P0 BRA `(.L_x_441) ;  /* 0x0000000000508947 */ /* 0x008fea0003800000 */
[----:B------:R-:W3:Y:S01]  /*a010*/  LDC R6, c[0x0][0x43c] ;  /* 0x00010f00ff067b82 */ /* 0x000ee20000000800 */
[----:B--2---:R-:W-:Y:S01]  /*a020*/  IMAD.MOV.U32 R0, RZ, RZ, R9 ;  /* 0x000000ffff007224 */ /* 0x004fe200078e0009 */
[----:B------:R-:W-:Y:S01]  /*a030*/  ULDC.64 UR4, c[0x0][0x428] ;  /* 0x00010a0000047ab9 */ /* 0x000fe20000000a00 */
[----:B---3--:R-:W-:-:S13]  /*a040*/  ISETP.NE.AND P0, PT, R6, 0x1, PT ;  /* 0x000000010600780c */ /* 0x008fda0003f05270 */
[----:B-1----:R-:W1:Y:S02]  /*a050*/  @P0 LDC.64 R4, c[0x0][0x440] ;  /* 0x00011000ff040b82 */ /* 0x002e640000000a00 */
[----:B-1----:R-:W-:-:S05]  /*a060*/  @P0 IMAD.HI.U32 R4, R9, R4, RZ ;  /* 0x0000000409040227 */ /* 0x002fca00078e00ff */
        /* <DEDUP_REMOVED lines=8> */
[----:B-1----:R-:W-:-:S04]  /*a0f0*/  IMAD R6, R8, UR4, RZ ;  /* 0x0000000408067c24 */ /* 0x002fc8000f8e02ff */
[----:B------:R-:W-:-:S04]  /*a100*/  IMAD R0, R7, UR5, R6 ;  /* 0x0000000507007c24 */ /* 0x000fc8000f8e0206 */
[----:B------:R-:W-:-:S05]  /*a110*/  IMAD.IADD R0, R5, 0x1, R0 ;  /* 0x0000000105007824 */ /* 0x000fca00078e0200 */
[----:B------:R-:W-:-:S05]  /*a120*/  LEA.HI.X R3, R4, R3, R0, 0x2, P0 ;  /* 0x0000000304037211 */ /* 0x000fca00000f1400 */
[----:B------:R-:W2:Y:S04]  /*a130*/  LDG.E R0, desc[UR40][R2.64] ;  /* 0x0000002802007981 */ /* 0x000ea8000c1e1900 */
[----:B--2---:R3:W-:Y:S02]  /*a140*/  STL [R1], R0 ;  /* 0x0000000001007387 */ /* 0x0047e40000100800 */
.L_x_441:
[----:B------:R-:W4:Y:S04]  /*a150*/  LDL R7, [R1+0x4] ;  /* 0x0000040001077983 */ /* 0x000f280000100800 */
[----:B--23--:R-:W4:Y:S04]  /*a160*/  LDL R0, [R1+0x8] ;  /* 0x0000080001007983 */ /* 0x00cf280000100800 */
[----:B------:R-:W2:Y:S01]  /*a170*/  LDL R2, [R1+0x10] ;  /* 0x0000100001027983 */ /* 0x000ea20000100800 */
[----:B----4-:R-:W-:Y:S01]  /*a180*/  IMAD R0, R0, 0x8, R7 ;  /* 0x0000000800007824 */ /* 0x010fe200078e0207 */
[----:B--2---:R-:W-:-:S04]  /*a190*/  SHF.L.U32 R2, R2, 0x1f, RZ ;  /* 0x0000001f02027819 */ /* 0x004fc800000006ff */
[----:B------:R-:W2:Y:S02]  /*a1a0*/  SYNCS.PHASECHK.TRANS64.TRYWAIT P0, [R0+URZ+0x22840], R2 ;  /* 0x02284002000075a7 */ /* 0x000ea4000800017f */
[----:B--2---:R-:W-:Y:S05]  /*a1b0*/  @!P0 BRA `(.L_x_442) ;  /* 0x0000004800388947 */ /* 0x004fea0003800000 */
.L_x_548:
[----:B------:R-:W3:Y:S02]  /*a1c0*/  S2R R3, SR_TID.X ;  /* 0x0000000000037919 */ /* 0x000ee40000002100 */
[----:B---3--:R-:W-:-:S04]  /*a1d0*/  LOP3.LUT R3, R3, 0x7f, RZ, 0xc0, !PT ;  /* 0x0000007f03037812 */ /* 0x008fc800078ec0ff */
[----:B------:R-:W-:-:S13]  /*a1e0*/  ISETP.NE.AND P0, PT, R3, RZ, PT ;  /* 0x000000ff0300720c */ /* 0x000fda0003f05270 */
[----:B------:R-:W-:Y:S05]  /*a1f0*/  @P0 BRA `(.L_x_443) ;  /* 0x00000000001c0947 */ /* 0x000fea0003800000 */
[----:B------:R-:W3:Y:S01]  /*a200*/  S2R R3, SR_TID.X ;  /* 0x0000000000037919 */ /* 0x000ee20000002100 */
[----:B--2---:R-:W-:-:S04]  /*a210*/  IMAD.MOV.U32 R2, RZ, RZ, 0x3000 ;  /* 0x00003000ff027424 */ /* 0x004fc800078e00ff */
[----:B------:R4:W-:Y:S01]  /*a220*/  SYNCS.ARRIVE.TRANS64 RZ, [R0+URZ+0x22830], R2 ;  /* 0x0228300200ff79a7 */ /* 0x0009e2000800003f */
[----:B---3--:R-:W-:-:S04]  /*a230*/  LOP3.LUT R3, R3, 0x1f, RZ, 0xc0, !PT ;  /* 0x0000001f03037812 */ /* 0x008fc800078ec0ff */
[----:B------:R-:W-:-:S13]  /*a240*/  ISETP.NE.AND P0, PT, R3, RZ, PT ;  /* 0x000000ff0300720c */ /* 0x000fda0003f05270 */
[----:B----4-:R-:W-:Y:S05]  /*a250*/  @!P0 BRA `(.L_x_443) ;  /* 0x0000000000048947 */ /* 0x010fea0003800000 */
[----:B------:R-:W-:Y:S01]  /*a260*/  BPT.TRAP 0x1 ;  /* 0x000000040000795c */ /* 0x000fe20000300000 */
.L_x_443:
[----:B------:R-:W3:Y:S04]  /*a270*/  LDL R6, [R1+0x4] ;  /* 0x0000040001067983 */ /* 0x000ee80000100800 */
[----:B------:R-:W3:Y:S04]  /*a280*/  LDL R5, [R1+0x8] ;  /* 0x0000080001057983 */ /* 0x000ee80000100800 */
[----:B-1----:R-:W4:Y:S04]  /*a290*/  LDL R4, [R1+0x50] ;  /* 0x0000500001047983 */ /* 0x002f280000100800 */
[----:B------:R-:W5:Y:S04]  /*a2a0*/  LDL R3, [R1+0x1c] ;  /* 0x00001c0001037983 */ /* 0x000f680000100800 */
[----:B--2---:R-:W2:Y:S01]  /*a2b0*/  LDL R2, [R1] ;  /* 0x0000000001027983 */ /* 0x004ea20000100800 */
[----:B------:R-:W-:Y:S01]  /*a2c0*/  R2UR UR9, R0 ;  /* 0x00000000000972ca */ /* 0x000fe200000e0000 */
[----:B------:R-:W-:Y:S01]  /*a2d0*/  UIADD3 UR6, UP0, UR38, 0x370, URZ ;  /* 0x0000037026067890 */ /* 0x000fe2000ff1e03f */
[----:B------:R-:W-:Y:S01]  /*a2e0*/  R2UR UR12, R18 ;  /* 0x00000000120c72ca */ /* 0x000fe200000e0000 */
[----:B------:R-:W-:Y:S01]  /*a2f0*/  UMOV UR5, 0x14f00000 ;  /* 0x14f0000000057882 */ /* 0x000fe20000000000 */
[----:B------:R-:W-:Y:S01]  /*a300*/  PLOP3.LUT P0, PT, PT, PT, PT, 0x80, 0x0 ;  /* 0x000000000000781c */ /* 0x000fe20003f0f070 */
[----:B------:R-:W-:Y:S01]  /*a310*/  UIADD3.X UR7, URZ, UR39, URZ, UP0, !UPT ;  /* 0x000000273f077290 */ /* 0x000fe200087fe43f */
[----:B------:R-:W-:-:S07]  /*a320*/  UMOV UR10, URZ ;  /* 0x0000003f000a7c82 */ /* 0x000fce0008000000 */
[----:B------:R-:W-:Y:S01]  /*a330*/  UIADD3 UR9, UR9, 0x22830, URZ ;  /* 0x0002283009097890 */ /* 0x000fe2000fffe03f */
[----:B---3--:R-:W-:Y:S01]  /*a340*/  IMAD R0, R5, 0x3000, R6 ;  /* 0x0000300005007824 */ /* 0x008fe200078e0206 */
[----:B----4-:R-:W-:-:S04]  /*a350*/  R2UR UR11, R4 ;  /* 0x00000000040b72ca */ /* 0x010fc800000e0000 */
[----:B------:R-:W-:Y:S02]  /*a360*/  R2UR UR8, R0 ;  /* 0x00000000000872ca */ /* 0x000fe400000e0000 */
[----:B-----5:R-:W-:Y:S02]  /*a370*/  R2UR UR4, R3 ;  /* 0x00000000030472ca */ /* 0x020fe400000e0000 */
[----:B------:R-:W-:Y:S02]  /*a380*/  P2R R0, PR, RZ, 0x1 ;  /* 0x00000001ff007803 */ /* 0x000fe40000000000 */
[----:B--2---:R-:W-:-:S03]  /*a390*/  R2UR UR13, R2 ;  /* 0x00000000020d72ca */ /* 0x004fc600000e0000 */
[----:B------:R3:W-:Y:S04]  /*a3a0*/  STL [R1+0x18], R0 ;  /* 0x0000180001007387 */ /* 0x0007e80000100800 */
[----:B------:R-:W-:Y:S02]  /*a3b0*/  UIADD3 UR8, UR8, 0x1c400, URZ ;  /* 0x0001c40008087890 */ /* 0x000fe4000fffe03f */
[----:B------:R-:W-:-:S03]  /*a3c0*/  UIMAD UR11, UR11, 0x60, UR4 ;  /* 0x000000600b0b78a4 */ /* 0x000fc6000f8e0204 */
[----:B------:R-:W-:-:S06]  /*a3d0*/  UMOV UR4, 0x0 ;  /* 0x0000000000047882 */ /* 0x000fcc0000000000 */
[----:B------:R3:W-:Y:S02]  /*a3e0*/  UTMALDG.4D [UR8], [UR6], desc[UR4] ;  /* 0x00000408060075b4 */ /* 0x0007e40008019000 */
[----:B---3--:R-:W-:Y:S01]  /*a3f0*/  NOP ;  /* 0x0000000000007918 */ /* 0x008fe20000000000 */
.L_x_439:
[----:B------:R-:W3:Y:S04]  /*a400*/  LDL R2, [R1+0x4] ;  /* 0x0000040001027983 */ /* 0x000ee80000100800 */
[----:B------:R-:W2:Y:S04]  /*a410*/  LDL.LU R3, [R1+0x30] ;  /* 0x0000300001037983 */ /* 0x000ea80000300800 */
[----:B------:R-:W4:Y:S04]  /*a420*/  LDL.LU R5, [R1+0x20] ;  /* 0x0000200001057983 */ /* 0x000f280000300800 */
[----:B-1----:R-:W5:Y:S01]  /*a430*/  LDL.LU R4, [R1+0x34] ;  /* 0x0000340001047983 */ /* 0x002f620000300800 */
[----:B------:R-:W-:Y:S05]  /*a440*/  WARPSYNC.ALL ;  /* 0x0000000000007948 */ /* 0x000fea0003800000 */
[----:B------:R-:W-:Y:S01]  /*a450*/  ULDC.64 UR4, c[0x0][0x298] ;  /* 0x0000a60000047ab9 */ /* 0x000fe20000000a00 */
[----:B------:R-:W-:Y:S01]  /*a460*/  ULDC.64 UR6, c[0x0][0xa00] ;  /* 0x0002800000067ab9 */ /* 0x000fe20000000a00 */
[----:B------:R-:W-:Y:S01]  /*a470*/  BSSY B6, `(.L_x_444) ;  /* 0x0000024000067945 */ /* 0x000fe20003800000 */
[----:B------:R-:W-:Y:S01]  /*a480*/  BAR.SYNC.DEFER_BLOCKING 0x8, 0x180 ;  /* 0x0206000000007b1d */ /* 0x000fe20000010000 */
[----:B------:R-:W-:-:S04]  /*a490*/  ISETP.NE.U32.AND P0, PT, RZ, UR6, PT ;  /* 0x00000006ff007c0c */ /* 0x000fc8000bf05070 */
[----:B------:R-:W-:Y:S01]  /*a4a0*/  ISETP.NE.AND.EX P0, PT, RZ, UR7, PT, P0 ;  /* 0x00000007ff007c0c */ /* 0x000fe2000bf05300 */
[----:B---3--:R-:W-:Y:S01]  /*a4b0*/  VIADD R2, R2, 0x18400 ;  /* 0x0001840002027836 */ /* 0x008fe20000000000 */
[----:B--2---:R-:W-:-:S04]  /*a4c0*/  SHF.R.S32.HI R0, RZ, 0x1f, R3 ;  /* 0x0000001fff007819 */ /* 0x004fc80000011403 */
[----:B------:R-:W-:Y:S02]  /*a4d0*/  LOP3.LUT P1, RZ, R2, 0x3ff, RZ, 0xc0, !PT ;  /* 0x000003ff02ff7812 */ /* 0x000fe4000782c0ff */
[----:B----4-:R-:W-:Y:S01]  /*a4e0*/  SEL R5, R5, RZ, !P0 ;  /* 0x000000ff05057207 */ /* 0x010fe20004000000 */
[----:B------:R-:W-:Y:S01]  /*a4f0*/  IMAD R0, R0, UR4, RZ ;  /* 0x0000000400007c24 */ /* 0x000fe2000f8e02ff */
[----:B-----5:R-:W-:-:S03]  /*a500*/  SEL R4, R4, RZ, !P0 ;  /* 0x000000ff04047207 */ /* 0x020fc60004000000 */
[C---:B------:R-:W-:Y:S02]  /*a510*/  IMAD R0, R3.reuse, UR5, R0 ;  /* 0x0000000503007c24 */ /* 0x040fe4000f8e0200 */
[----:B------:R-:W-:-:S05]  /*a520*/  IMAD.WIDE.U32 R2, R3, UR4, RZ ;  /* 0x0000000403027c25 */ /* 0x000fca000f8e00ff */
[----:B------:R1:W-:Y:S04]  /*a530*/  STL.64 [R1+0x48], R2 ;  /* 0x0000480201007387 */ /* 0x0003e80000100a00 */
[----:B------:R2:W-:Y:S04]  /*a540*/  STL [R1+0x20], R5 ;  /* 0x0000200501007387 */ /* 0x0005e80000100800 */
[----:B------:R2:W-:Y:S01]  /*a550*/  STL [R1+0x54], R4 ;  /* 0x0000540401007387 */ /* 0x0005e20000100800 */
[----:B-1----:R-:W-:Y:S01]  /*a560*/  IMAD.IADD R2, R3, 0x1, R0 ;  /* 0x0000000103027824 */ /* 0x002fe200078e0200 */
[----:B------:R-:W-:-:S05]  /*a570*/  SHF.R.S32.HI R0, RZ, 0x1f, R18 ;  /* 0x0000001fff007819 */ /* 0x000fca0000011412 */
[----:B------:R2:W-:Y:S04]  /*a580*/  STL [R1+0x34], R0 ;  /* 0x0000340001007387 */ /* 0x0005e80000100800 */
[----:B------:R2:W-:Y:S01]  /*a590*/  STL [R1+0x30], R2 ;  /* 0x0000300201007387 */ /* 0x0005e20000100800 */
[----:B------:R-:W-:Y:S05]  /*a5a0*/  @!P1 BRA `(.L_x_445) ;  /* 0x0000000000409947 */ /* 0x000fea0003800000 */
[----:B--2---:R-:W-:Y:S01]  /*a5b0*/  MOV R2, 0x0 ;  /* 0x0000000000027802 */ /* 0x004fe20000000f00 */
[----:B------:R-:W-:Y:S01]  /*a5c0*/  ULDC.64 UR6, c[0x4][0x98] ;  /* 0x0100260000067ab9 */ /* 0x000fe20000000a00 */
[----:B------:R-:W-:Y:S01]  /*a5d0*/  ULDC.64 UR8, c[0x4][0xa0] ;  /* 0x0100280000087ab9 */ /* 0x000fe20000000a00 */
[----:B------:R-:W-:Y:S01]  /*a5e0*/  ULDC.64 UR4, c[0x4][0x20] ;  /* 0x0100080000047ab9 */ /* 0x000fe20000000a00 */
[----:B------:R-:W-:Y:S02]  /*a5f0*/  IMAD.U32 R4, RZ, RZ, UR6 ;  /* 0x00000006ff047e24 */ /* 0x000fe4000f8e00ff */
[----:B------:R-:W1:Y:S01]  /*a600*/  LDC.64 R2, c[0x4][R2] ;  /* 0x0100000002027b82 */ /* 0x000e620000000a00 */
[----:B------:R-:W-:Y:S02]  /*a610*/  IMAD.U32 R5, RZ, RZ, UR7 ;  /* 0x00000007ff057e24 */ /* 0x000fe4000f8e00ff */
[----:B------:R-:W-:Y:S02]  /*a620*/  IMAD.U32 R6, RZ, RZ, UR8 ;  /* 0x00000008ff067e24 */ /* 0x000fe4000f8e00ff */
[----:B------:R-:W-:-:S02]  /*a630*/  IMAD.U32 R7, RZ, RZ, UR9 ;  /* 0x00000009ff077e24 */ /* 0x000fc4000f8e00ff */
[----:B------:R-:W-:Y:S02]  /*a640*/  IMAD.U32 R10, RZ, RZ, UR4 ;  /* 0x00000004ff0a7e24 */ /* 0x000fe4000f8e00ff */
[----:B------:R-:W-:Y:S02]  /*a650*/  IMAD.U32 R11, RZ, RZ, UR5 ;  /* 0x00000005ff0b7e24 */ /* 0x000fe4000f8e00ff */
[----:B------:R-:W-:Y:S02]  /*a660*/  IMAD.MOV.U32 R8, RZ, RZ, 0x70 ;  /* 0x00000070ff087424 */ /* 0x000fe400078e00ff */
[----:B0-----:R-:W-:Y:S02]  /*a670*/  IMAD.MOV.U32 R12, RZ, RZ, 0x1 ;  /* 0x00000001ff0c7424 */ /* 0x001fe400078e00ff */
[----:B------:R-:W-:-:S07]  /*a680*/  IMAD.MOV.U32 R13, RZ, RZ, RZ ;  /* 0x000000ffff0d7224 */ /* 0x000fce00078e00ff */
[----:B------:R-:W-:-:S07]  /*a690*/  LEPC R20, `(.L_x_445) ;  /* 0x000000001014794e */ /* 0x000fce0000000000 */
[----:B-1----:R-:W-:Y:S05]  /*a6a0*/  CALL.ABS.NOINC R2 ;  /* 0x0000000002007343 */ /* 0x002fea0003c00000 */
.L_x_445:
[----:B------:R-:W-:Y:S05]  /*a6b0*/  BSYNC B6 ;  /* 0x0000000000067941 */ /* 0x000fea0003800000 */
.L_x_444:
[----:B--2---:R-:W2:Y:S01]  /*a6c0*/  LDL.LU R4, [R1+0x30] ;  /* 0x0000300001047983 */ /* 0x004ea20000300800 */
[----:B------:R-:W1:Y:S01]  /*a6d0*/  LDC R7, c[0x0][0x448] ;  /* 0x00011200ff077b82 */ /* 0x000e620000000800 */
[----:B------:R-:W-:Y:S01]  /*a6e0*/  ULDC.64 UR4, c[0x0][0x2d8] ;  /* 0x0000b60000047ab9 */ /* 0x000fe20000000a00 */
[----:B------:R-:W-:Y:S01]  /*a6f0*/  IMAD.SHL.U32 R17, R17, 0x80, RZ ;  /* 0x0000008011117824 */ /* 0x000fe200078e00ff */
[----:B------:R-:W2:Y:S01]  /*a700*/  LDL.LU.64 R2, [R1+0x48] ;  /* 0x0000480001027983 */ /* 0x000ea20000300a00 */
[----:B------:R-:W-:-:S03]  /*a710*/  ULDC UR6, c[0x0][0x2b8] ;  /* 0x0000ae0000067ab9 */ /* 0x000fc60000000800 */
[----:B------:R-:W3:Y:S04]  /*a720*/  LDL.LU R0, [R1+0x34] ;  /* 0x0000340001007983 */ /* 0x000ee80000300800 */
[----:B------:R-:W4:Y:S04]  /*a730*/  LDL.LU R6, [R1+0x54] ;  /* 0x0000540001067983 */ /* 0x000f280000300800 */
[----:B------:R-:W4:Y:S04]  /*a740*/  LDL.LU R5, [R1+0x20] ;  /* 0x0000200001057983 */ /* 0x000f280000300800 */
[----:B------:R0:W5:Y:S01]  /*a750*/  LDL R9, [R1+0x24] ;  /* 0x0000240001097983 */ /* 0x0001620000100800 */
[----:B-1----:R-:W-:Y:S01]  /*a760*/  ISETP.NE.AND P0, PT, R7, 0x1, PT ;  /* 0x000000010700780c */ /* 0x002fe20003f05270 */
[----:B------:R-:W1:Y:S02]  /*a770*/  S2R R8, SR_TID.X ;  /* 0x0000000000087919 */ /* 0x000e640000002100 */
[C---:B-1----:R-:W-:Y:S01]  /*a780*/  IMAD.SHL.U32 R10, R8.reuse, 0x8, RZ ;  /* 0x00000008080a7824 */ /* 0x042fe200078e00ff */
[----:B------:R-:W-:-:S04]  /*a790*/  LOP3.LUT R8, R8, 0x7f, RZ, 0xc0, !PT ;  /* 0x0000007f08087812 */ /* 0x000fc800078ec0ff */
[----:B------:R-:W-:Y:S02]  /*a7a0*/  LOP3.LUT R10, R10, 0x38, RZ, 0xc0, !PT ;  /* 0x000000380a0a7812 */ /* 0x000fe400078ec0ff */
[----:B------:R-:W-:Y:S01]  /*a7b0*/  SHF.R.U32.HI R8, RZ, 0x3, R8 ;  /* 0x00000003ff087819 */ /* 0x000fe20000011608 */
[----:B--2---:R-:W-:Y:S02]  /*a7c0*/  IMAD.MOV.U32 R3, RZ, RZ, R4 ;  /* 0x000000ffff037224 */ /* 0x004fe400078e0004 */
[----:B------:R-:W1:Y:S01]  /*a7d0*/  S2R R4, SR_TID.X ;  /* 0x0000000000047919 */ /* 0x000e620000002100 */
[----:B---3--:R-:W-:Y:S02]  /*a7e0*/  IMAD R0, R0, UR4, RZ ;  /* 0x0000000400007c24 */ /* 0x008fe4000f8e02ff */
[----:B------:R-:W-:-:S04]  /*a7f0*/  IMAD.WIDE.U32 R2, R18, UR4, R2 ;  /* 0x0000000412027c25 */ /* 0x000fc8000f8e0002 */
[----:B------:R-:W-:Y:S01]  /*a800*/  IMAD R0, R18, UR5, R0 ;  /* 0x0000000512007c24 */ /* 0x000fe2000f8e0200 */
[----:B------:R-:W-:-:S03]  /*a810*/  ULDC.64 UR4, c[0x0][0x2e0] ;  /* 0x0000b80000047ab9 */ /* 0x000fc60000000a00 */
[----:B------:R-:W-:Y:S02]  /*a820*/  IMAD.IADD R3, R3, 0x1, R0 ;  /* 0x0000000103037824 */ /* 0x000fe400078e0200 */
[----:B----4-:R-:W-:Y:S02]  /*a830*/  IMAD R0, R6, UR4, RZ ;  /* 0x0000000406007c24 */ /* 0x010fe4000f8e02ff */
[C---:B------:R-:W-:Y:S01]  /*a840*/  IMAD.WIDE.U32 R2, R5.reuse, UR4, R2 ;  /* 0x0000000405027c25 */ /* 0x040fe2000f8e0002 */
[----:B------:R-:W2:Y:S03]  /*a850*/  @P0 LDC R6, c[0x0][0x450] ;  /* 0x00011400ff060b82 */ /* 0x000ea60000000800 */
[----:B------:R-:W-:Y:S01]  /*a860*/  IMAD R0, R5, UR5, R0 ;  /* 0x0000000505007c24 */ /* 0x000fe2000f8e0200 */
[----:B------:R-:W-:-:S03]  /*a870*/  ULDC.64 UR4, c[0x0][0x2d0] ;  /* 0x0000b40000047ab9 */ /* 0x000fc60000000a00 */
[----:B------:R-:W-:Y:S01]  /*a880*/  IMAD.IADD R3, R3, 0x1, R0 ;  /* 0x0000000103037824 */ /* 0x000fe200078e0200 */
[C---:B-1----:R-:W-:Y:S01]  /*a890*/  LOP3.LUT R5, R4.reuse, 0x7f, RZ, 0xc0, !PT ;  /* 0x0000007f04057812 */ /* 0x042fe200078ec0ff */
[----:B------:R-:W-:-:S03]  /*a8a0*/  IMAD.SHL.U32 R4, R4, 0x10, RZ ;  /* 0x0000001004047824 */ /* 0x000fc600078e00ff */
[----:B------:R-:W-:-:S04]  /*a8b0*/  SHF.R.U32.HI R5, RZ, 0x3, R5 ;  /* 0x00000003ff057819 */ /* 0x000fc80000011605 */
[----:B------:R-:W-:Y:S02]  /*a8c0*/  LOP3.LUT R4, R5, 0x70, R4, 0xf8, !PT ;  /* 0x0000007005047812 */ /* 0x000fe400078ef804 */
[----:B------:R-:W1:Y:S02]  /*a8d0*/  @P0 LDC R5, c[0x0][0x44c] ;  /* 0x00011300ff050b82 */ /* 0x000e640000000800 */
[----:B------:R-:W-:-:S05]  /*a8e0*/  LOP3.LUT R0, R4, R17, RZ, 0xfc, !PT ;  /* 0x0000001104007212 */ /* 0x000fca00078efcff */
[----:B------:R-:W-:Y:S02]  /*a8f0*/  IMAD.MOV.U32 R4, RZ, RZ, R0 ;  /* 0x000000ffff047224 */ /* 0x000fe400078e0000 */
[----:B-1----:R-:W-:-:S05]  /*a900*/  @P0 IMAD.HI.U32 R5, R0, R5, RZ ;  /* 0x0000000500050227 */ /* 0x002fca00078e00ff */
[----:B--2---:R-:W-:-:S05]  /*a910*/  @P0 SHF.R.U32.HI R4, RZ, R6, R5 ;  /* 0x00000006ff040219 */ /* 0x004fca0000011605 */
[----:B------:R-:W-:-:S04]  /*a920*/  IMAD.MOV R5, RZ, RZ, -R4 ;  /* 0x000000ffff057224 */ /* 0x000fc800078e0a04 */
[----:B------:R-:W-:Y:S01]  /*a930*/  IMAD R0, R7, R5, R0 ;  /* 0x0000000507007224 */ /* 0x000fe200078e0200 */
[----:B------:R-:W-:Y:S01]  /*a940*/  SHF.R.S32.HI R5, RZ, 0x1f, R4 ;  /* 0x0000001fff057819 */ /* 0x000fe20000011404 */
[----:B------:R-:W-:-:S04]  /*a950*/  IMAD.WIDE.U32 R2, R4, UR4, R2 ;  /* 0x0000000404027c25 */ /* 0x000fc8000f8e0002 */
[----:B------:R-:W-:-:S04]  /*a960*/  IMAD R5, R5, UR4, RZ ;  /* 0x0000000405057c24 */ /* 0x000fc8000f8e02ff */
[----:B------:R-:W-:Y:S01]  /*a970*/  IMAD R4, R4, UR5, R5 ;  /* 0x0000000504047c24 */ /* 0x000fe2000f8e0205 */
[----:B------:R-:W-:-:S03]  /*a980*/  ULDC.64 UR4, c[0x0][0x2c8] ;  /* 0x0000b20000047ab9 */ /* 0x000fc60000000a00 */
[----:B------:R-:W-:Y:S01]  /*a990*/  IMAD.IADD R3, R3, 0x1, R4 ;  /* 0x0000000103037824 */ /* 0x000fe200078e0204 */
[----:B------:R-:W-:-:S05]  /*a9a0*/  SHF.R.S32.HI R4, RZ, 0x1f, R0 ;  /* 0x0000001fff047819 */ /* 0x000fca0000011400 */
[----:B------:R-:W-:Y:S02]  /*a9b0*/  IMAD R4, R4, UR4, RZ ;  /* 0x0000000404047c24 */ /* 0x000fe4000f8e02ff */
[----:B------:R-:W-:-:S04]  /*a9c0*/  IMAD.WIDE.U32 R2, R0, UR4, R2 ;  /* 0x0000000400027c25 */ /* 0x000fc8000f8e0002 */
[----:B------:R-:W-:Y:S01]  /*a9d0*/  IMAD R4, R0, UR5, R4 ;  /* 0x0000000500047c24 */ /* 0x000fe2000f8e0204 */
[----:B------:R-:W-:Y:S02]  /*a9e0*/  ULDC.64 UR4, c[0x0][0x280] ;  /* 0x0000a00000047ab9 */ /* 0x000fe40000000a00 */
[----:B------:R-:W-:Y:S01]  /*a9f0*/  LEA R0, P1, R2, UR4, 0x1 ;  /* 0x0000000402007c11 */ /* 0x000fe2000f8208ff */
[----:B------:R-:W-:Y:S01]  /*aa00*/  IMAD.IADD R4, R3, 0x1, R4 ;  /* 0x0000000103047824 */ /* 0x000fe200078e0204 */
[----:B------:R-:W-:Y:S01]  /*aa10*/  UMOV UR4, 0xffffffff ;  /* 0xffffffff00047882 */ /* 0x000fe20000000000 */
[----:B------:R-:W-:-:S03]  /*aa20*/  ISETP.GE.AND P0, PT, R10, UR6, PT ;  /* 0x000000060a007c0c */ /* 0x000fc6000bf06270 */
[----:B------:R-:W-:Y:S01]  /*aa30*/  LEA.HI.X R2, R2, UR5, R4, 0x1, P1 ;  /* 0x0000000502027c11 */ /* 0x000fe200088f0c04 */
[----:B0-----:R-:W-:Y:S09]  /*aa40*/  BRA.DIV UR4, `(.L_x_446) ;  /* 0x0000004204287947 */ /* 0x001ff2000b800000 */
[----:B------:R-:W2:Y:S01]  /*aa50*/  LDL.LU R6, [R1+0x3c] ;  /* 0x00003c0001067983 */ /* 0x000ea20000300800 */
[----:B------:R-:W-:-:S04]  /*aa60*/  IMAD.IADD R3, R8, 0x1, R17 ;  /* 0x0000000108037824 */ /* 0x000fc800078e0211 */
[C---:B------:R-:W-:Y:S02]  /*aa70*/  VIADD R5, R3.reuse, 0x10 ;  /* 0x0000001003057836 */ /* 0x040fe40000000000 */
[----:B--2---:R-:W-:Y:S02]  /*aa80*/  IMAD R4, R6, R7, RZ ;  /* 0x0000000706047224 */ /* 0x004fe400078e02ff */
[----:B------:R-:W0:Y:S03]  /*aa90*/  SHFL.IDX PT, R7, R0, RZ, 0x181f ;  /* 0x00181fff00077589 */ /* 0x000e2600000e0000 */
[----:B------:R-:W-:Y:S01]  /*aaa0*/  ISETP.GE.AND P1, PT, R3, R4, PT ;  /* 0x000000040300720c */ /* 0x000fe20003f26270 */
[----:B------:R-:W1:-:S12]  /*aab0*/  SHFL.IDX PT, R6, R2, RZ, 0x181f ;  /* 0x00181fff02067589 */ /* 0x000e5800000e0000 */
[----:B0-----:R-:W-:-:S05]  /*aac0*/  @!P1 LEA R7, P2, R10, R7, 0x1 ;  /* 0x000000070a079211 */ /* 0x001fca00078408ff */
[----:B-1----:R-:W-:-:S05]  /*aad0*/  @!P1 IMAD.X R6, RZ, RZ, R6, P2 ;  /* 0x000000ffff069224 */ /* 0x002fca00010e0606 */
[----:B------:R-:W-:-:S04]  /*aae0*/  @!P1 LOP3.LUT R7, R7, R6, RZ, 0x3c, !PT ;  /* 0x0000000607079212 */ /* 0x000fc800078e3cff */
[----:B------:R-:W-:-:S04]  /*aaf0*/  @!P1 LOP3.LUT R6, R7, R6, RZ, 0x3c, !PT ;  /* 0x0000000607069212 */ /* 0x000fc800078e3cff */
[----:B------:R-:W-:-:S05]  /*ab00*/  @!P1 LOP3.LUT R7, R7, R6, RZ, 0x3c, !PT ;  /* 0x0000000607079212 */ /* 0x000fca00078e3cff */
[----:B------:R-:W-:Y:S01]  /*ab10*/  @!PT LDS RZ, [RZ] ;  /* 0x00000000fffff984 */ /* 0x000fe20000000800 */
[----:B-----5:R0:W-:Y:S01]  /*ab20*/  @!P1 LDGSTS.E.BYPASS.LTC128B.128 [R9+0x18400], desc[UR40][R6.64], !P0 ;  /* 0x1840000006099fae */ /* 0x0201e2000c101d68 */
[----:B------:R-:W-:-:S03]  /*ab30*/  ISETP.GE.AND P1, PT, R5, R4, PT ;  /* 0x000000040500720c */ /* 0x000fc60003f26270 */
[----:B------:R-:W1:Y:S04]  /*ab40*/  SHFL.IDX PT, R5, R0, 0x1, 0x181f ;  /* 0x00381f0000057f89 */ /* 0x000e6800000e0000 */
[----:B0-----:R-:W0:Y:S06]  /*ab50*/  SHFL.IDX PT, R6, R2, 0x1, 0x181f ;  /* 0x00381f0002067f89 */ /* 0x001e2c00000e0000 */
[----:B-1----:R-:W-:-:S05]  /*ab60*/  @!P1 LEA R5, P2, R10, R5, 0x1 ;  /* 0x000000050a059211 */ /* 0x002fca00078408ff */
[----:B0-----:R-:W-:-:S04]  /*ab70*/  @!P1 IMAD.X R6, RZ, RZ, R6, P2 ;  /* 0x000000ffff069224 */ /* 0x001fc800010e0606 */
[----:B------:R-:W-:Y:S02]  /*ab80*/  @!P1 IMAD.MOV.U32 R7, RZ, RZ, R6 ;  /* 0x000000ffff079224 */ /* 0x000fe400078e0006 */
[----:B------:R-:W-:Y:S02]  /*ab90*/  @!P1 IMAD.MOV.U32 R6, RZ, RZ, R5 ;  /* 0x000000ffff069224 */ /* 0x000fe400078e0005 */
[----:B------:R-:W-:-:S03]  /*aba0*/  VIADD R5, R3, 0x20 ;  /* 0x0000002003057836 */ /* 0x000fc60000000000 */
[----:B------:R0:W-:Y:S02]  /*abb0*/  @!P1 LDGSTS.E.BYPASS.LTC128B.128 [R9+0x18c00], desc[UR40][R6.64], !P0 ;  /* 0x18c0000006099fae */ /* 0x0001e4000c101d68 */
[----:B------:R-:W-:Y:S02]  /*abc0*/  ISETP.GE.AND P1, PT, R5, R4, PT ;  /* 0x000000040500720c */ /* 0x000fe40003f26270 */
[----:B------:R-:W1:Y:S04]  /*abd0*/  SHFL.IDX PT, R5, R0, 0x2, 0x181f ;  /* 0x00581f0000057f89 */ /* 0x000e6800000e0000 */
[----:B0-----:R-:W0:Y:S07]  /*abe0*/  SHFL.IDX PT, R6, R2, 0x2, 0x181f ;  /* 0x00581f0002067f89 */ /* 0x001e2e00000e0000 */
        /* <DEDUP_REMOVED lines=35> */
[----:B------:R-:W-:Y:S04]  /*ae20*/  SHFL.IDX PT, R0, R0, 0x7, 0x181f ;  /* 0x00f81f0000007f89 */ /* 0x000fe800000e0000 */
[----:B0-----:R-:W0:Y:S03]  /*ae30*/  SHFL.IDX PT, R6, R2, 0x6, 0x181f ;  /* 0x00d81f0002067f89 */ /* 0x001e2600000e0000 */
[----:B-1----:R-:W-:-:S05]  /*ae40*/  @!P1 LEA R5, P2, R10, R5, 0x1 ;  /* 0x000000050a059211 */ /* 0x002fca00078408ff */
[----:B0-----:R-:W-:-:S04]  /*ae50*/  @!P1 IMAD.X R6, RZ, RZ, R6, P2 ;  /* 0x000000ffff069224 */ /* 0x001fc800010e0606 */
[----:B------:R-:W-:Y:S02]  /*ae60*/  @!P1 IMAD.MOV.U32 R7, RZ, RZ, R6 ;  /* 0x000000ffff079224 */ /* 0x000fe400078e0006 */
[----:B------:R-:W-:Y:S02]  /*ae70*/  @!P1 IMAD.MOV.U32 R6, RZ, RZ, R5 ;  /* 0x000000ffff069224 */ /* 0x000fe400078e0005 */
[----:B------:R0:W1:Y:S04]  /*ae80*/  SHFL.IDX PT, R5, R2, 0x7, 0x181f ;  /* 0x00f81f0002057f89 */ /* 0x00006800000e0000 */
[----:B------:R0:W-:Y:S02]  /*ae90*/  @!P1 LDGSTS.E.BYPASS.LTC128B.128 [R9+0x1b400], desc[UR40][R6.64], !P0 ;  /* 0x1b40000006099fae */ /* 0x0001e4000c101d68 */
.L_x_565:
[----:B------:R2:W5:Y:S01]  /*aea0*/  LDL R8, [R1+0x4] ;  /* 0x0000040001087983 */ /* 0x0005620000100800 */
[----:B------:R-:W-:-:S05]  /*aeb0*/  VIADD R3, R3, 0x70 ;  /* 0x0000007003037836 */ /* 0x000fca0000000000 */
[----:B------:R-:W-:-:S13]  /*aec0*/  ISETP.GE.AND P1, PT, R3, R4, PT ;  /* 0x000000040300720c */ /* 0x000fda0003f26270 */
[----:B0-----:R-:W-:-:S05]  /*aed0*/  @!P1 LEA R2, P2, R10, R0, 0x1 ;  /* 0x000000000a029211 */ /* 0x001fca00078408ff */
[----:B-1----:R-:W-:-:S05]  /*aee0*/  @!P1 IMAD.X R3, RZ, RZ, R5, P2 ;  /* 0x000000ffff039224 */ /* 0x002fca00010e0605 */
[----:B------:R-:W-:Y:S01]  /*aef0*/  @!PT LDS RZ, [RZ] ;  /* 0x00000000fffff984 */ /* 0x000fe20000000800 */
[----:B------:R-:W-:Y:S01]  /*af00*/  @!PT LDS RZ, [RZ] ;  /* 0x00000000fffff984 */ /* 0x000fe20000000800 */
[----:B------:R-:W-:Y:S01]  /*af10*/  @!PT LDS RZ, [RZ] ;  /* 0x00000000fffff984 */ /* 0x000fe20000000800 */
[----:B------:R2:W-:Y:S01]  /*af20*/  @!P1 LDGSTS.E.BYPASS.LTC128B.128 [R9+0x1bc00], desc[UR40][R2.64], !P0 ;  /* 0x1bc0000002099fae */ /* 0x0005e2000c101d68 */
[----:B------:R-:W-:Y:S01]  /*af30*/  PLOP3.LUT P0, PT, PT, PT, PT, 0x80, 0x0 ;  /* 0x000000000000781c */ /* 0x000fe20003f0f070 */
[----:B------:R-:W-:-:S12]  /*af40*/  NOP ;  /* 0x0000000000007918 */ /* 0x000fd80000000000 */
.L_x_447:
[----:B--2---:R-:W2:Y:S01]  /*af50*/  LDL R2, [R1+0x4] ;  /* 0x0000040001027983 */ /* 0x004ea20000100800 */
[----:B------:R-:W-:Y:S02]  /*af60*/  PLOP3.LUT P1, PT, P1, P0, PT, 0xa2, 0x0 ;  /* 0x000000000000781c */ /* 0x000fe40000f21472 */
[----:B--2---:R-:W-:-:S08]  /*af70*/  @P0 R2UR P1, UR4, R2 ;  /* 0x00000000020402ca */ /* 0x004fd00000020000 */
[----:B------:R-:W-:-:S05]  /*af80*/  @P0 PLOP3.LUT P0, PT, P1, PT, PT, 0x80, 0x0 ;  /* 0x000000000000081c */ /* 0x000fca0000f0f070 */
[----:B------:R-:W-:Y:S01]  /*af90*/  @!P1 SYNCS.ARRIVE.TRANS64.RED.A0T1 RZ, [UR4+0x22800], RZ ;  /* 0x022800ffffff99a7 */ /* 0x000fe20008200404 */
[----:B------:R-:W-:Y:S07]  /*afa0*/  @!P1 ARRIVES.LDGSTSBAR.64.TRANSCNT [UR4+0x22800] ;  /* 0x02280000ff0099b0 */ /* 0x000fee0008000a84 */
[----:B------:R-:W-:Y:S05]  /*afb0*/  @P0 BRA.U.ANY `(.L_x_447) ;  /* 0xfffffffd00e40947 */ /* 0x000fea000393ffff */
[----:B------:R-:W2:Y:S02]  /*afc0*/  LDL.LU R3, [R1+0x40] ;  /* 0x0000400001037983 */ /* 0x000ea40000300800 */
[----:B--2---:R-:W-:-:S05]  /*afd0*/  VIADD R3, R3, 0x1 ;  /* 0x0000000103037836 */ /* 0x004fca0000000000 */
[----:B------:R0:W-:Y:S01]  /*afe0*/  STL [R1+0x40], R3 ;  /* 0x0000400301007387 */ /* 0x0001e20000100800 */
[----:B------:R-:W-:-:S04]  /*aff0*/  LEA.HI R0, R3, R3, RZ, 0x1 ;  /* 0x0000000303007211 */ /* 0x000fc800078f08ff */
[----:B------:R-:W-:-:S05]  /*b000*/  LOP3.LUT R0, R0, 0xfffffffe, RZ, 0xc0, !PT ;  /* 0xfffffffe00007812 */ /* 0x000fca00078ec0ff */
[----:B------:R-:W-:-:S05]  /*b010*/  IMAD.IADD R0, R3, 0x1, -R0 ;  /* 0x0000000103007824 */ /* 0x000fca00078e0a00 */
[----:B------:R-:W-:Y:S01]  /*b020*/  SHF.L.U32 R0, R0, 0x1f, RZ ;  /* 0x0000001f00007819 */ /* 0x000fe200000006ff */
[----:B------:R-:W-:Y:S01]  /*b030*/  NOP ;  /* 0x0000000000007918 */ /* 0x000fe20000000000 */
[----:B------:R0:W-:Y:S01]  /*b040*/  SYNCS.ARRIVE.TRANS64.A1T0 RZ, [R2+URZ+0x22800], RZ ;  /* 0x022800ff02ff79a7 */ /* 0x0001e2000810003f */
[----:B------:R-:W-:Y:S01]  /*b050*/  BSSY B0, `(.L_x_448) ;  /* 0x0000003000007945 */ /* 0x000fe20003800000 */
[----:B------:R-:W1:Y:S03]  /*b060*/  SYNCS.PHASECHK.TRANS64.TRYWAIT P0, [R2+URZ+0x22820], R0 ;  /* 0x02282000020075a7 */ /* 0x000e66000800017f */
[----:B01----:R-:W-:Y:S05]  /*b070*/  @!P0 BRA `(.L_x_449) ;  /* 0x00000044002c8947 */ /* 0x003fea0003800000 */
.L_x_566:
[----:B------:R-:W-:Y:S05]  /*b080*/  BSYNC B0 ;  /* 0x0000000000007941 */ /* 0x000fea0003800000 */
.L_x_448:
[----:B0-----:R-:W2:Y:S01]  /*b090*/  LDL R2, [R1+0x18] ;  /* 0x0000180001027983 */ /* 0x001ea20000100800 */
[----:B------:R-:W-:Y:S01]  /*b0a0*/  BSSY B0, `(.L_x_450) ;  /* 0x0000063000007945 */ /* 0x000fe20003800000 */
[----:B--2---:R-:W-:-:S13]  /*b0b0*/  ISETP.NE.AND P0, PT, R2, RZ, PT ;  /* 0x000000ff0200720c */ /* 0x004fda0003f05270 */
[----:B------:R-:W-:Y:S05]  /*b0c0*/  @!P0 BRA `(.L_x_451) ;  /* 0x0000000400808947 */ /* 0x000fea0003800000 */
[----:B------:R-:W2:Y:S04]  /*b0d0*/  LDL R2, [R1+0x4] ;  /* 0x0000040001027983 */ /* 0x000ea80000100800 */
[----:B------:R-:W3:Y:S01]  /*b0e0*/  LDL R4, [R1+0x10] ;  /* 0x0000100001047983 */ /* 0x000ee20000100800 */
[----:B------:R-:W0:Y:S01]  /*b0f0*/  S2R R3, SR_TID.X ;  /* 0x0000000000037919 */ /* 0x000e220000002100 */
[----:B--2---:R-:W-:Y:S02]  /*b100*/  IMAD.MOV.U32 R5, RZ, RZ, R2 ;  /* 0x000000ffff057224 */ /* 0x004fe400078e0002 */
[----:B------:R-:W2:Y:S01]  /*b110*/  LDL R2, [R1+0x8] ;  /* 0x0000080001027983 */ /* 0x000ea20000100800 */
[----:B---3--:R-:W-:Y:S01]  /*b120*/  SHF.L.U32 R0, R4, 0x1f, RZ ;  /* 0x0000001f04007819 */ /* 0x008fe200000006ff */
[----:B------:R-:W-:Y:S01]  /*b130*/  BSSY B1, `(.L_x_452) ;  /* 0x0000006000017945 */ /* 0x000fe20003800000 */
[----:B0-----:R-:W-:-:S04]  /*b140*/  LOP3.LUT R3, R3, 0x7f, RZ, 0xc0, !PT ;  /* 0x0000007f03037812 */ /* 0x001fc800078ec0ff */
[----:B------:R-:W-:Y:S01]  /*b150*/  ISETP.NE.AND P1, PT, R3, RZ, PT ;  /* 0x000000ff0300720c */ /* 0x000fe20003f25270 */
[----:B--2---:R-:W-:-:S04]  /*b160*/  IMAD R2, R2, 0x8, R5 ;  /* 0x0000000802027824 */ /* 0x004fc800078e0205 */
[----:B------:R-:W0:Y:S02]  /*b170*/  SYNCS.PHASECHK.TRANS64.TRYWAIT P0, [R2+URZ+0x22860], R0 ;  /* 0x02286000020075a7 */ /* 0x000e24000800017f */
[----:B0-----:R-:W-:Y:S06]  /*b180*/  @!P0 BRA `(.L_x_453) ;  /* 0x0000004400008947 */ /* 0x001fec0003800000 */
.L_x_567:
[----:B------:R-:W-:Y:S05]  /*b190*/  BSYNC B1 ;  /* 0x0000000000017941 */ /* 0x000fea0003800000 */
.L_x_452:
        /* <DEDUP_REMOVED lines=9> */
.L_x_455:
[----:B------:R-:W-:Y:S05]  /*b230*/  BSYNC B1 ;  /* 0x0000000000017941 */ /* 0x000fea0003800000 */
.L_x_454:
[----:B------:R-:W2:Y:S04]  /*b240*/  LDL R5, [R1+0x4] ;  /* 0x0000040001057983 */ /* 0x000ea80000100800 */
[----:B------:R-:W2:Y:S04]  /*b250*/  LDL R3, [R1+0x8] ;  /* 0x0000080001037983 */ /* 0x000ea80000100800 */
[----:B------:R-:W3:Y:S04]  /*b260*/  LDL R4, [R1+0x1c] ;  /* 0x00001c0001047983 */ /* 0x000ee80000100800 */
[----:B0-----:R-:W3:Y:S01]  /*b270*/  LDL R0, [R1+0x50] ;  /* 0x0000500001007983 */ /* 0x001ee20000100800 */
[----:B------:R-:W-:Y:S01]  /*b280*/  UIADD3 UR4, UP0, UR38, 0x470, URZ ;  /* 0x0000047026047890 */ /* 0x000fe2000ff1e03f */
[----:B------:R-:W-:Y:S01]  /*b290*/  PLOP3.LUT P0, PT, PT, PT, PT, 0x80, 0x0 ;  /* 0x000000000000781c */ /* 0x000fe20003f0f070 */
[----:B------:R-:W-:Y:S01]  /*b2a0*/  VIADD R2, R2, 0x22850 ;  /* 0x0002285002027836 */ /* 0x000fe20000000000 */
[----:B------:R-:W-:Y:S01]  /*b2b0*/  UMOV UR6, 0x0 ;  /* 0x0000000000067882 */ /* 0x000fe20000000000 */
[----:B------:R-:W-:Y:S01]  /*b2c0*/  UIADD3.X UR5, URZ, UR39, URZ, UP0, !UPT ;  /* 0x000000273f057290 */ /* 0x000fe200087fe43f */
[----:B------:R-:W-:Y:S01]  /*b2d0*/  UMOV UR7, 0x14f00000 ;  /* 0x14f0000000077882 */ /* 0x000fe20000000000 */
[----:B------:R-:W-:Y:S01]  /*b2e0*/  UMOV UR10, URZ ;  /* 0x0000003f000a7c82 */ /* 0x000fe20008000000 */
[----:B--2---:R-:W-:-:S02]  /*b2f0*/  IMAD R3, R3, 0xc000, R5 ;  /* 0x0000c00003037824 */ /* 0x004fc400078e0205 */
[----:B---3--:R-:W-:Y:S02]  /*b300*/  IMAD R0, R0, 0x60, R4 ;  /* 0x0000006000007824 */ /* 0x008fe400078e0204 */
[----:B------:R-:W-:-:S07]  /*b310*/  VIADD R4, R3, 0x400 ;  /* 0x0000040003047836 */ /* 0x000fce0000000000 */
.L_x_456:
[----:B------:R-:W2:Y:S01]  /*b320*/  LDL R5, [R1] ;  /* 0x0000000001057983 */ /* 0x000ea20000100800 */
[----:B------:R-:W-:-:S13]  /*b330*/  @P0 ELECT P1, URZ, PT ;  /* 0x00000000003f082f */ /* 0x000fda0003820000 */
[----:B------:R-:W-:Y:S02]  /*b340*/  @P1 R2UR UR12, R18 ;  /* 0x00000000120c12ca */ /* 0x000fe400000e0000 */
[----:B------:R-:W-:Y:S02]  /*b350*/  @P1 R2UR UR11, R0 ;  /* 0x00000000000b12ca */ /* 0x000fe400000e0000 */
[----:B------:R-:W-:Y:S02]  /*b360*/  @P1 R2UR UR9, R2 ;  /* 0x00000000020912ca */ /* 0x000fe400000e0000 */
[----:B------:R-:W-:Y:S02]  /*b370*/  @P1 R2UR UR8, R4 ;  /* 0x00000000040812ca */ /* 0x000fe400000e0000 */
[----:B------:R-:W-:Y:S02]  /*b380*/  @P1 PLOP3.LUT P0, PT, P1, PT, PT, 0x8, 0x0 ;  /* 0x000000000000181c */ /* 0x000fe40000f0e170 */
[----:B--2---:R-:W-:-:S02]  /*b390*/  @P1 R2UR UR13, R5 ;  /* 0x00000000050d12ca */ /* 0x004fc400000e0000 */
[----:B------:R-:W-:-:S11]  /*b3a0*/  PLOP3.LUT P1, PT, PT, PT, PT, 0x8, 0x0 ;  /* 0x000000000000781c */ /* 0x000fd60003f2e170 */
[----:B------:R0:W-:Y:S02]  /*b3b0*/  UTMALDG.4D [UR8], [UR4], desc[UR6] ;  /* 0x00000608040075b4 */ /* 0x0001e40008019000 */
[----:B0-----:R-:W-:Y:S05]  /*b3c0*/  @P0 BRA.U.ANY `(.L_x_456) ;  /* 0xfffffffd00d40947 */ /* 0x001fea000393ffff */
[----:B------:R-:W-:Y:S01]  /*b3d0*/  PLOP3.LUT P0, PT, PT, PT, PT, 0x80, 0x0 ;  /* 0x000000000000781c */ /* 0x000fe20003f0f070 */
[----:B------:R-:W-:Y:S01]  /*b3e0*/  VIADD R4, R3, 0x3400 ;  /* 0x0000340003047836 */ /* 0x000fe20000000000 */
[----:B------:R-:W-:Y:S01]  /*b3f0*/  UMOV UR6, 0x0 ;  /* 0x0000000000067882 */ /* 0x000fe20000000000 */
[----:B------:R-:W-:Y:S01]  /*b400*/  UMOV UR7, 0x14f00000 ;  /* 0x14f0000000077882 */ /* 0x000fe20000000000 */
[----:B------:R-:W-:-:S09]  /*b410*/  UMOV UR10, 0x40 ;  /* 0x00000040000a7882 */ /* 0x000fd20000000000 */
.L_x_457:
        /* <DEDUP_REMOVED lines=16> */
.L_x_458:
        /* <DEDUP_REMOVED lines=16> */
.L_x_459:
        /* <DEDUP_REMOVED lines=11> */
.L_x_451:
[----:B------:R-:W-:Y:S05]  /*b6d0*/  BSYNC B0 ;  /* 0x0000000000007941 */ /* 0x000fea0003800000 */
.L_x_450:
[----:B------:R-:W2:Y:S01]  /*b6e0*/  LDL.LU R4, [R1+0x38] ;  /* 0x0000380001047983 */ /* 0x000ea20000300800 */
[----:B------:R-:W-:Y:S01]  /*b6f0*/  BSSY B0, `(.L_x_460) ;  /* 0x000020f000007945 */ /* 0x000fe20003800000 */
[----:B--2---:R-:W-:-:S13]  /*b700*/  ISETP.GE.AND P0, PT, R4, 0x61, PT ;  /* 0x000000610400780c */ /* 0x004fda0003f06270 */
[----:B------:R-:W-:Y:S05]  /*b710*/  @!P0 BRA `(.L_x_461) ;  /* 0x0000002000308947 */ /* 0x000fea0003800000 */
[----:B------:R-:W2:Y:S01]  /*b720*/  LDL R4, [R1+0x2c] ;  /* 0x00002c0001047983 */ /* 0x000ea20000100800 */
[----:B------:R-:W-:Y:S01]  /*b730*/  IMAD.MOV.U32 R0, RZ, RZ, 0x1 ;  /* 0x00000001ff007424 */ /* 0x000fe200078e00ff */
[----:B------:R-:W-:Y:S01]  /*b740*/  BSSY B2, `(.L_x_462) ;  /* 0x00000b3000027945 */ /* 0x000fe20003800000 */
[----:B--2---:R-:W-:-:S05]  /*b750*/  IMAD.MOV R6, RZ, RZ, -R4 ;  /* 0x000000ffff067224 */ /* 0x004fca00078e0a04 */
[----:B------:R-:W-:-:S05]  /*b760*/  VIADDMNMX R6, R6, R0, 0xffffffff, !PT ;  /* 0xffffffff06067446 */ /* 0x000fca0007800100 */
[----:B------:R-:W-:-:S05]  /*b770*/  IMAD.IADD R0, R4, 0x1, R6 ;  /* 0x0000000104007824 */ /* 0x000fca00078e0206 */
[----:B------:R-:W-:-:S04]  /*b780*/  LOP3.LUT R0, R0, 0x1, RZ, 0xc0, !PT ;  /* 0x0000000100007812 */ /* 0x000fc800078ec0ff */
[----:B------:R-:W-:Y:S01]  /*b790*/  ISETP.NE.U32.AND P0, PT, R0, 0x1, PT ;  /* 0x000000010000780c */ /* 0x000fe20003f05070 */
[----:B------:R-:W-:-:S12]  /*b7a0*/  VIADD R0, R4, 0xfffffffe ;  /* 0xfffffffe04007836 */ /* 0x000fd80000000000 */
[----:B------:R-:W-:Y:S05]  /*b7b0*/  @P0 BRA `(.L_x_463) ;  /* 0x0000000800ac0947 */ /* 0x000fea0003800000 */
[----:B------:R-:W2:Y:S04]  /*b7c0*/  LDL R5, [R1+0x18] ;  /* 0x0000180001057983 */ /* 0x000ea80000100800 */
[----:B------:R-:W3:Y:S04]  /*b7d0*/  LDL.LU R4, [R1+0x8] ;  /* 0x0000080001047983 */ /* 0x000ee80000300800 */
[----:B------:R-:W4:Y:S01]  /*b7e0*/  LDL.LU R7, [R1+0x10] ;  /* 0x0000100001077983 */ /* 0x000f220000300800 */
[----:B------:R-:W-:Y:S01]  /*b7f0*/  BSSY B1, `(.L_x_464) ;  /* 0x00000a5000017945 */ /* 0x000fe20003800000 */
[----:B--2---:R-:W-:Y:S01]  /*b800*/  ISETP.NE.AND P2, PT, R5, RZ, PT ;  /* 0x000000ff0500720c */ /* 0x004fe20003f45270 */
[----:B---3--:R-:W-:-:S05]  /*b810*/  VIADD R2, R4, 0x1 ;  /* 0x0000000104027836 */ /* 0x008fca0000000000 */
[----:B------:R-:W-:-:S04]  /*b820*/  ISETP.NE.AND P0, PT, R2, 0x2, PT ;  /* 0x000000020200780c */ /* 0x000fc80003f05270 */
[----:B------:R-:W-:Y:S02]  /*b830*/  SEL R3, RZ, 0x1, P0 ;  /* 0x00000001ff037807 */ /* 0x000fe40000000000 */
[----:B-----5:R-:W-:Y:S02]  /*b840*/  SEL R8, R2, RZ, P0 ;  /* 0x000000ff02087207 */ /* 0x020fe40000000000 */
[----:B----4-:R-:W-:-:S05]  /*b850*/  LOP3.LUT R7, R7, R3, RZ, 0x3c, !PT ;  /* 0x0000000307077212 */ /* 0x010fca00078e3cff */
[----:B------:R0:W-:Y:S04]  /*b860*/  STL [R1+0x10], R7 ;  /* 0x0000100701007387 */ /* 0x0001e80000100800 */
[----:B------:R0:W-:Y:S01]  /*b870*/  STL [R1+0x8], R8 ;  /* 0x0000080801007387 */ /* 0x0001e20000100800 */
[----:B------:R-:W-:Y:S05]  /*b880*/  @!P2 BRA `(.L_x_465) ;  /* 0x00000008006ca947 */ /* 0x000fea0003800000 */
[----:B------:R-:W-:Y:S02]  /*b890*/  ULDC.64 UR4, c[0x0][0x418] ;  /* 0x0001060000047ab9 */ /* 0x000fe40000000a00 */
[----:B------:R-:W-:-:S04]  /*b8a0*/  ISETP.NE.U32.AND P0, PT, RZ, UR4, PT ;  /* 0x00000004ff007c0c */ /* 0x000fc8000bf05070 */
[----:B------:R-:W-:-:S13]  /*b8b0*/  ISETP.NE.AND.EX P0, PT, RZ, UR5, PT, P0 ;  /* 0x00000005ff007c0c */ /* 0x000fda000bf05300 */
[----:B------:R-:W-:Y:S05]  /*b8c0*/  @!P0 BRA `(.L_x_466) ;  /* 0x0000000000508947 */ /* 0x000fea0003800000 */
[----:B------:R-:W2:Y:S01]  /*b8d0*/  LDL R10, [R1+0x14] ;  /* 0x00001400010a7983 */ /* 0x000ea20000100800 */
[----:B------:R-:W1:Y:S01]  /*b8e0*/  LDC R5, c[0x0][0x43c] ;  /* 0x00010f00ff057b82 */ /* 0x000e620000000800 */
[----:B------:R-:W-:Y:S02]  /*b8f0*/  ULDC.64 UR6, c[0x0][0x428] ;  /* 0x00010a0000067ab9 */ /* 0x000fe40000000a00 */
[----:B------:R-:W3:Y:S01]  /*b900*/  LDL R9, [R1+0xc] ;  /* 0x00000c0001097983 */ /* 0x000ee20000100800 */
        /* <DEDUP_REMOVED lines=10> */
[----:B------:R-:W-:-:S04]  /*b9b0*/  IMAD.WIDE.U32 R2, R9, UR6, R2 ;  /* 0x0000000609027c25 */ /* 0x000fc8000f8e0002 */
[----:B------:R-:W-:Y:S01]  /*b9c0*/  IMAD.IADD R3, R4, 0x1, R3 ;  /* 0x0000000104037824 */ /* 0x000fe200078e0203 */
[----:B------:R-:W-:-:S04]  /*b9d0*/  LEA R4, P0, R2, UR4, 0x2 ;  /* 0x0000000402047c11 */ /* 0x000fc8000f8010ff */
[----:B------:R-:W-:-:S05]  /*b9e0*/  LEA.HI.X R5, R2, UR5, R3, 0x2, P0 ;  /* 0x0000000502057c11 */ /* 0x000fca00080f1403 */
[----:B------:R-:W2:Y:S04]  /*b9f0*/  LDG.E R2, desc[UR40][R4.64] ;  /* 0x0000002804027981 */ /* 0x000ea8000c1e1900 */
[----:B--2---:R1:W-:Y:S02]  /*ba00*/  STL [R1], R2 ;  /* 0x0000000201007387 */ /* 0x0043e40000100800 */
.L_x_466:
[----:B-1----:R-:W2:Y:S01]  /*ba10*/  LDL R2, [R1+0x4] ;  /* 0x0000040001027983 */ /* 0x002ea20000100800 */
[----:B------:R-:W1:Y:S02]  /*ba20*/  S2R R3, SR_TID.X ;  /* 0x0000000000037919 */ /* 0x000e640000002100 */
[----:B-1----:R-:W-:Y:S01]  /*ba30*/  LOP3.LUT R4, R3, 0x7f, RZ, 0xc0, !PT ;  /* 0x0000007f03047812 */ /* 0x002fe200078ec0ff */
[----:B------:R-:W-:Y:S03]  /*ba40*/  BSSY B3, `(.L_x_467) ;  /* 0x0000006000037945 */ /* 0x000fe60003800000 */
[----:B------:R-:W-:Y:S01]  /*ba50*/  ISETP.NE.AND P1, PT, R4, RZ, PT ;  /* 0x000000ff0400720c */ /* 0x000fe20003f25270 */
[----:B--2---:R-:W-:Y:S01]  /*ba60*/  IMAD R3, R8, 0x8, R2 ;  /* 0x0000000808037824 */ /* 0x004fe200078e0202 */
[----:B------:R-:W-:-:S04]  /*ba70*/  SHF.L.U32 R2, R7, 0x1f, RZ ;  /* 0x0000001f07027819 */ /* 0x000fc800000006ff */
[----:B------:R-:W1:Y:S02]  /*ba80*/  SYNCS.PHASECHK.TRANS64.TRYWAIT P0, [R3+URZ+0x22840], R2 ;  /* 0x02284002030075a7 */ /* 0x000e64000800017f */
[----:B-1----:R-:W-:Y:S05]  /*ba90*/  @!P0 BRA `(.L_x_468) ;  /* 0x0000003800d08947 */ /* 0x002fea0003800000 */
.L_x_568:
[----:B------:R-:W-:Y:S05]  /*baa0*/  BSYNC B3 ;  /* 0x0000000000037941 */ /* 0x000fea0003800000 */
.L_x_467:
[----:B------:R-:W-:Y:S04]  /*bab0*/  BSSY B3, `(.L_x_469) ;  /* 0x0000009000037945 */ /* 0x000fe80003800000 */
[----:B------:R-:W-:Y:S05]  /*bac0*/  @P1 BRA `(.L_x_470) ;  /* 0x00000000001c1947 */ /* 0x000fea0003800000 */
[----:B------:R-:W2:Y:S02]  /*bad0*/  S2R R4, SR_TID.X ;  /* 0x0000000000047919 */ /* 0x000ea40000002100 */
[----:B--2---:R-:W-:Y:S01]  /*bae0*/  LOP3.LUT R5, R4, 0x1f, RZ, 0xc0, !PT ;  /* 0x0000001f04057812 */ /* 0x004fe200078ec0ff */
[----:B------:R-:W-:-:S03]  /*baf0*/  IMAD.MOV.U32 R4, RZ, RZ, 0x3000 ;  /* 0x00003000ff047424 */ /* 0x000fc600078e00ff */
[----:B------:R-:W-:Y:S01]  /*bb00*/  ISETP.NE.AND P0, PT, R5, RZ, PT ;  /* 0x000000ff0500720c */ /* 0x000fe20003f05270 */
[----:B------:R2:W-:-:S12]  /*bb10*/  SYNCS.ARRIVE.TRANS64 RZ, [R3+URZ+0x22830], R4 ;  /* 0x0228300403ff79a7 */ /* 0x0005d8000800003f */
[----:B--2---:R-:W-:Y:S05]  /*bb20*/  @!P0 BRA `(.L_x_470) ;  /* 0x0000000000048947 */ /* 0x004fea0003800000 */
[----:B------:R-:W-:Y:S01]  /*bb30*/  BPT.TRAP 0x1 ;  /* 0x000000040000795c */ /* 0x000fe20000300000 */
.L_x_470:
[----:B------:R-:W-:Y:S05]  /*bb40*/  BSYNC B3 ;  /* 0x0000000000037941 */ /* 0x000fea0003800000 */
.L_x_469:
[----:B0-----:R-:W2:Y:S04]  /*bb50*/  LDL R8, [R1+0x4] ;  /* 0x0000040001087983 */ /* 0x001ea80000100800 */
[----:B------:R-:W2:Y:S04]  /*bb60*/  LDL R4, [R1+0x8] ;  /* 0x0000080001047983 */ /* 0x000ea80000100800 */
[----:B------:R-:W3:Y:S01]  /*bb70*/  LDL R5, [R1+0x1c] ;  /* 0x00001c0001057983 */ /* 0x000ee20000100800 */
[----:B------:R-:W-:Y:S01]  /*bb80*/  IMAD.MOV.U32 R7, RZ, RZ, RZ ;  /* 0x000000ffff077224 */ /* 0x000fe200078e00ff */
[----:B------:R-:W-:Y:S01]  /*bb90*/  UIADD3 UR4, UP0, UR38, 0x370, URZ ;  /* 0x0000037026047890 */ /* 0x000fe2000ff1e03f */
[----:B------:R-:W-:Y:S01]  /*bba0*/  PLOP3.LUT P0, PT, PT, PT, PT, 0x80, 0x0 ;  /* 0x000000000000781c */ /* 0x000fe20003f0f070 */
[----:B------:R-:W-:Y:S01]  /*bbb0*/  UMOV UR6, 0x0 ;  /* 0x0000000000067882 */ /* 0x000fe20000000000 */
[----:B------:R-:W-:Y:S01]  /*bbc0*/  UMOV UR7, 0x14f00000 ;  /* 0x14f0000000077882 */ /* 0x000fe20000000000 */
[----:B------:R-:W-:Y:S01]  /*bbd0*/  R2UR UR10, R7 ;  /* 0x00000000070a72ca */ /* 0x000fe200000e0000 */
[----:B------:R-:W-:Y:S01]  /*bbe0*/  UIADD3.X UR5, URZ, UR39, URZ, UP0, !UPT ;  /* 0x000000273f057290 */ /* 0x000fe200087fe43f */
[----:B--2---:R-:W-:-:S02]  /*bbf0*/  IMAD R4, R4, 0x3000, R8 ;  /* 0x0000300004047824 */ /* 0x004fc400078e0208 */
[----:B---3--:R-:W-:Y:S02]  /*bc00*/  IMAD R0, R0, 0x60, R5 ;  /* 0x0000006000007824 */ /* 0x008fe400078e0205 */
[----:B------:R-:W-:Y:S02]  /*bc10*/  VIADD R4, R4, 0x1c400 ;  /* 0x0001c40004047836 */ /* 0x000fe40000000000 */
[----:B------:R-:W-:-:S07]  /*bc20*/  VIADD R5, R3, 0x22830 ;  /* 0x0002283003057836 */ /* 0x000fce0000000000 */
.L_x_471:
        /* <DEDUP_REMOVED lines=11> */
[----:B------:R-:W0:Y:S01]  /*bce0*/  SYNCS.PHASECHK.TRANS64.TRYWAIT P0, [R3+URZ+0x22860], R2 ;  /* 0x02286002030075a7 */ /* 0x000e22000800017f */
[----:B------:R-:W-:Y:S04]  /*bcf0*/  BSSY B3, `(.L_x_472) ;  /* 0x0000002000037945 */ /* 0x000fe80003800000 */
[----:B0-----:R-:W-:Y:S05]  /*bd00*/  @!P0 BRA `(.L_x_473) ;  /* 0x0000003800488947 */ /* 0x001fea0003800000 */
.L_x_569:
[----:B------:R-:W-:Y:S05]  /*bd10*/  BSYNC B3 ;  /* 0x0000000000037941 */ /* 0x000fea0003800000 */
.L_x_472:
        /* <DEDUP_REMOVED lines=11> */
.L_x_475:
[----:B------:R-:W-:Y:S05]  /*bdd0*/  BSYNC B3 ;  /* 0x0000000000037941 */ /* 0x000fea0003800000 */
.L_x_474:
[----:B------:R-:W2:Y:S04]  /*bde0*/  LDL R4, [R1+0x4] ;  /* 0x0000040001047983 */ /* 0x000ea80000100800 */
[----:B01----:R-:W2:Y:S01]  /*bdf0*/  LDL R2, [R1+0x8] ;  /* 0x0000080001027983 */ /* 0x003ea20000100800 */
[----:B------:R-:W-:Y:S01]  /*be00*/  R2UR UR10, R7 ;  /* 0x00000000070a72ca */ /* 0x000fe200000e0000 */
[----:B------:R-:W-:Y:S01]  /*be10*/  UIADD3 UR4, UP0, UR38, 0x470, URZ ;  /* 0x0000047026047890 */ /* 0x000fe2000ff1e03f */
[----:B------:R-:W-:Y:S01]  /*be20*/  R2UR UR6, R8 ;  /* 0x00000000080672ca */ /* 0x000fe200000e0000 */
[----:B------:R-:W-:Y:S01]  /*be30*/  VIADD R3, R3, 0x22850 ;  /* 0x0002285003037836 */ /* 0x000fe20000000000 */
[----:B------:R-:W-:Y:S01]  /*be40*/  R2UR UR7, R9 ;  /* 0x00000000090772ca */ /* 0x000fe200000e0000 */
[----:B------:R-:W-:Y:S01]  /*be50*/  UIADD3.X UR5, URZ, UR39, URZ, UP0, !UPT ;  /* 0x000000273f057290 */ /* 0x000fe200087fe43f */
[----:B------:R-:W-:Y:S01]  /*be60*/  PLOP3.LUT P0, PT, PT, PT, PT, 0x80, 0x0 ;  /* 0x000000000000781c */ /* 0x000fe20003f0f070 */
[----:B--2---:R-:W-:-:S04]  /*be70*/  IMAD R2, R2, 0xc000, R4 ;  /* 0x0000c00002027824 */ /* 0x004fc800078e0204 */
[----:B------:R-:W-:-:S08]  /*be80*/  VIADD R4, R2, 0x400 ;  /* 0x0000040002047836 */ /* 0x000fd00000000000 */
.L_x_476:
        /* <DEDUP_REMOVED lines=11> */
[----:B------:R-:W-:Y:S01]  /*bf40*/  R2UR UR6, R8 ;  /* 0x00000000080672ca */ /* 0x000fe200000e0000 */
[----:B------:R-:W-:Y:S01]  /*bf50*/  VIADD R4, R2, 0x3400 ;  /* 0x0000340002047836 */ /* 0x000fe20000000000 */
[----:B------:R-:W-:Y:S01]  /*bf60*/  R2UR UR7, R9 ;  /* 0x00000000090772ca */ /* 0x000fe200000e0000 */
[----:B------:R-:W-:Y:S01]  /*bf70*/  UMOV UR10, 0x40 ;  /* 0x00000040000a7882 */ /* 0x000fe20000000000 */
[----:B------:R-:W-:-:S13]  /*bf80*/  PLOP3.LUT P0, PT, PT, PT, PT, 0x80, 0x0 ;  /* 0x000000000000781c */ /* 0x000fda0003f0f070 */
.L_x_477:
        /* <DEDUP_REMOVED lines=16> */
.L_x_478:
        /* <DEDUP_REMOVED lines=16> */
.L_x_479:
        /* <DEDUP_REMOVED lines=10> */
[----:B-1----:R-:W-:Y:S05]  /*c230*/  @P0 BRA.U.ANY `(.L_x_479) ;  /* 0xfffffffd00d40947 */ /* 0x002fea000393ffff */
.L_x_465:
[----:B------:R-:W-:Y:S05]  /*c240*/  BSYNC B1 ;  /* 0x0000000000017941 */ /* 0x000fea0003800000 */
.L_x_464:
[----:B------:R-:W2:Y:S02]  /*c250*/  LDL.LU R4, [R1+0x2c] ;  /* 0x00002c0001047983 */ /* 0x000ea40000300800 */
[----:B--2---:R-:W-:-:S07]  /*c260*/  VIADD R0, R4, 0xfffffffd ;  /* 0xfffffffd04007836 */ /* 0x004fce0000000000 */
.L_x_463:
[----:B------:R-:W-:Y:S05]  /*c270*/  BSYNC B2 ;  /* 0x0000000000027941 */ /* 0x000fea0003800000 */
.L_x_462:
[----:B------:R-:W2:Y:S01]  /*c280*/  LDL.LU R2, [R1+0x28] ;  /* 0x0000280001027983 */ /* 0x000ea20000300800 */
[----:B------:R-:W-:-:S05]  /*c290*/  IMAD.MOV R6, RZ, RZ, -R6 ;  /* 0x000000ffff067224 */ /* 0x000fca00078e0a06 */
[----:B--2---:R-:W-:-:S13]  /*c2a0*/  ISETP.NE.AND P0, PT, R2, R6, PT ;  /* 0x000000060200720c */ /* 0x004fda0003f05270 */
[----:B------:R-:W-:Y:S05]  /*c2b0*/  @!P0 BRA `(.L_x_461) ;  /* 0x0000001400488947 */ /* 0x000fea0003800000 */
.L_x_512:
[----:B------:R-:W2:Y:S04]  /*c2c0*/  LDL R4, [R1+0x18] ;  /* 0x0000180001047983 */ /* 0x000ea80000100800 */
[----:B------:R-:W0:Y:S04]  /*c2d0*/  LDL.LU R3, [R1+0x8] ;  /* 0x0000080001037983 */ /* 0x000e280000300800 */
[----:B------:R-:W3:Y:S01]  /*c2e0*/  LDL.LU R2, [R1+0x10] ;  /* 0x0000100001027983 */ /* 0x000ee20000300800 */
[----:B------:R-:W-:Y:S05]  /*c2f0*/  YIELD ;  /* 0x0000000000007946 */ /* 0x000fea0003800000 */
[----:B------:R-:W-:Y:S01]  /*c300*/  BSSY B1, `(.L_x_480) ;  /* 0x00000a2000017945 */ /* 0x000fe20003800000 */
[----:B--2---:R-:W-:Y:S01]  /*c310*/  ISETP.NE.AND P1, PT, R4, RZ, PT ;  /* 0x000000ff0400720c */ /* 0x004fe20003f25270 */
[----:B0-----:R-:W-:-:S05]  /*c320*/  VIADD R7, R3, 0x1 ;  /* 0x0000000103077836 */ /* 0x001fca0000000000 */
[----:B------:R-:W-:-:S04]  /*c330*/  ISETP.NE.AND P0, PT, R7, 0x2, PT ;  /* 0x000000020700780c */ /* 0x000fc80003f05270 */
[----:B------:R-:W-:Y:S02]  /*c340*/  SEL R6, RZ, 0x1, P0 ;  /* 0x00000001ff067807 */ /* 0x000fe40000000000 */
[----:B------:R-:W-:Y:S02]  /*c350*/  SEL R7, R7, RZ, P0 ;  /* 0x000000ff07077207 */ /* 0x000fe40000000000 */
[----:B---3--:R-:W-:Y:S01]  /*c360*/  LOP3.LUT R6, R2, R6, RZ, 0x3c, !PT ;  /* 0x0000000602067212 */ /* 0x008fe200078e3cff */
[----:B------:R-:W-:Y:S06]  /*c370*/  @!P1 BRA `(.L_x_481) ;  /* 0x0000000800689947 */ /* 0x000fec0003800000 */
[----:B------:R-:W-:Y:S01]  /*c380*/  ULDC.64 UR4, c[0x0][0x418] ;  /* 0x0001060000047ab9 */ /* 0x000fe20000000a00 */
[----:B-----5:R-:W-:Y:S01]  /*c390*/  IMAD.MOV.U32 R8, RZ, RZ, R0 ;  /* 0x000000ffff087224 */ /* 0x020fe200078e0000 */
[----:B------:R-:W-:-:S04]  /*c3a0*/  ISETP.NE.U32.AND P0, PT, RZ, UR4, PT ;  /* 0x00000004ff007c0c */ /* 0x000fc8000bf05070 */
[----:B------:R-:W-:-:S13]  /*c3b0*/  ISETP.NE.AND.EX P0, PT, RZ, UR5, PT, P0 ;  /* 0x00000005ff007c0c */ /* 0x000fda000bf05300 */
[----:B------:R-:W-:Y:S05]  /*c3c0*/  @!P0 BRA `(.L_x_482) ;  /* 0x0000000000508947 */ /* 0x000fea0003800000 */
[----:B------:R-:W2:Y:S01]  /*c3d0*/  LDL R9, [R1+0x14] ;  /* 0x0000140001097983 */ /* 0x000ea20000100800 */
[----:B------:R-:W0:Y:S01]  /*c3e0*/  LDC R8, c[0x0][0x43c] ;  /* 0x00010f00ff087b82 */ /* 0x000e220000000800 */
[----:B------:R-:W-:Y:S02]  /*c3f0*/  ULDC.64 UR6, c[0x0][0x428] ;  /* 0x00010a0000067ab9 */ /* 0x000fe40000000a00 */
[----:B------:R-:W3:Y:S01]  /*c400*/  LDL R5, [R1+0xc] ;  /* 0x00000c0001057983 */ /* 0x000ee20000100800 */
        /* <DEDUP_REMOVED lines=16> */
.L_x_482:
[----:B0-----:R-:W2:Y:S01]  /*c510*/  LDL R2, [R1+0x4] ;  /* 0x0000040001027983 */ /* 0x001ea20000100800 */
[----:B------:R-:W0:Y:S02]  /*c520*/  S2R R3, SR_TID.X ;  /* 0x0000000000037919 */ /* 0x000e240000002100 */
[----:B0-----:R-:W-:Y:S02]  /*c530*/  LOP3.LUT R4, R3, 0x7f, RZ, 0xc0, !PT ;  /* 0x0000007f03047812 */ /* 0x001fe400078ec0ff */
[----:B------:R-:W-:Y:S01]  /*c540*/  SHF.L.U32 R3, R6, 0x1f, RZ ;  /* 0x0000001f06037819 */ /* 0x000fe200000006ff */
[----:B------:R-:W-:Y:S01]  /*c550*/  BSSY B2, `(.L_x_483) ;  /* 0x0000005000027945 */ /* 0x000fe20003800000 */
[----:B------:R-:W-:Y:S01]  /*c560*/  ISETP.NE.AND P1, PT, R4, RZ, PT ;  /* 0x000000ff0400720c */ /* 0x000fe20003f25270 */
[----:B--2---:R-:W-:-:S04]  /*c570*/  IMAD R2, R7, 0x8, R2 ;  /* 0x0000000807027824 */ /* 0x004fc800078e0202 */
[----:B------:R-:W0:Y:S02]  /*c580*/  SYNCS.PHASECHK.TRANS64.TRYWAIT P0, [R2+URZ+0x22840], R3 ;  /* 0x02284003020075a7 */ /* 0x000e24000800017f */
[----:B0-----:R-:W-:Y:S06]  /*c590*/  @!P0 BRA `(.L_x_484) ;  /* 0x0000003000388947 */ /* 0x001fec0003800000 */
.L_x_570:
[----:B------:R-:W-:Y:S05]  /*c5a0*/  BSYNC B2 ;  /* 0x0000000000027941 */ /* 0x000fea0003800000 */
.L_x_483:
[----:B------:R-:W-:Y:S04]  /*c5b0*/  BSSY B2, `(.L_x_485) ;  /* 0x0000009000027945 */ /* 0x000fe80003800000 */
[----:B------:R-:W-:Y:S05]  /*c5c0*/  @P1 BRA `(.L_x_486) ;  /* 0x00000000001c1947 */ /* 0x000fea0003800000 */
[----:B------:R-:W1:Y:S02]  /*c5d0*/  S2R R4, SR_TID.X ;  /* 0x0000000000047919 */ /* 0x000e640000002100 */
[----:B-1----:R-:W-:Y:S01]  /*c5e0*/  LOP3.LUT R5, R4, 0x1f, RZ, 0xc0, !PT ;  /* 0x0000001f04057812 */ /* 0x002fe200078ec0ff */
[----:B------:R-:W-:-:S03]  /*c5f0*/  IMAD.MOV.U32 R4, RZ, RZ, 0x3000 ;  /* 0x00003000ff047424 */ /* 0x000fc600078e00ff */
[----:B------:R-:W-:Y:S01]  /*c600*/  ISETP.NE.AND P0, PT, R5, RZ, PT ;  /* 0x000000ff0500720c */ /* 0x000fe20003f05270 */
[----:B------:R1:W-:-:S12]  /*c610*/  SYNCS.ARRIVE.TRANS64 RZ, [R2+URZ+0x22830], R4 ;  /* 0x0228300402ff79a7 */ /* 0x0003d8000800003f */
[----:B-1----:R-:W-:Y:S05]  /*c620*/  @!P0 BRA `(.L_x_486) ;  /* 0x0000000000048947 */ /* 0x002fea0003800000 */
[----:B------:R-:W-:Y:S01]  /*c630*/  BPT.TRAP 0x1 ;  /* 0x000000040000795c */ /* 0x000fe20000300000 */
.L_x_486:
[----:B------:R-:W-:Y:S05]  /*c640*/  BSYNC B2 ;  /* 0x0000000000027941 */ /* 0x000fea0003800000 */
.L_x_485:
        /* <DEDUP_REMOVED lines=13> */
.L_x_487:
        /* <DEDUP_REMOVED lines=11> */
[----:B------:R-:W1:Y:S01]  /*c7d0*/  SYNCS.PHASECHK.TRANS64.TRYWAIT P0, [R2+URZ+0x22860], R3 ;  /* 0x02286003020075a7 */ /* 0x000e62000800017f */
[----:B------:R-:W-:Y:S04]  /*c7e0*/  BSSY B2, `(.L_x_488) ;  /* 0x0000002000027945 */ /* 0x000fe80003800000 */
[----:B-1----:R-:W-:Y:S05]  /*c7f0*/  @!P0 BRA `(.L_x_489) ;  /* 0x0000002c00b48947 */ /* 0x002fea0003800000 */
.L_x_571:
[----:B------:R-:W-:Y:S05]  /*c800*/  BSYNC B2 ;  /* 0x0000000000027941 */ /* 0x000fea0003800000 */
.L_x_488:
        /* <DEDUP_REMOVED lines=11> */
.L_x_491:
[----:B------:R-:W-:Y:S05]  /*c8c0*/  BSYNC B2 ;  /* 0x0000000000027941 */ /* 0x000fea0003800000 */
.L_x_490:
        /* <DEDUP_REMOVED lines=10> */
.L_x_492:
        /* <DEDUP_REMOVED lines=16> */
.L_x_493:
        /* <DEDUP_REMOVED lines=16> */
.L_x_494:
        /* <DEDUP_REMOVED lines=16> */
.L_x_495:
        /* <DEDUP_REMOVED lines=11> */
.L_x_481:
[----:B------:R-:W-:Y:S05]  /*cd20*/  BSYNC B1 ;  /* 0x0000000000017941 */ /* 0x000fea0003800000 */
.L_x_480:
[----:B------:R-:W2:Y:S01]  /*cd30*/  LDL R5, [R1+0x18] ;  /* 0x0000180001057983 */ /* 0x000ea20000100800 */
[----:B------:R-:W-:Y:S01]  /*cd40*/  VIADD R7, R7, 0x1 ;  /* 0x0000000107077836 */ /* 0x000fe20000000000 */
[----:B------:R-:W-:Y:S04]  /*cd50*/  BSSY B1, `(.L_x_496) ;  /* 0x00000a5000017945 */ /* 0x000fe80003800000 */
[----:B------:R-:W-:-:S04]  /*cd60*/  ISETP.NE.AND P0, PT, R7, 0x2, PT ;  /* 0x000000020700780c */ /* 0x000fc80003f05270 */
[----:B------:R-:W-:Y:S02]  /*cd70*/  SEL R2, RZ, 0x1, P0 ;  /* 0x00000001ff027807 */ /* 0x000fe40000000000 */
[----:B------:R-:W-:Y:S02]  /*cd80*/  SEL R9, R7, RZ, P0 ;  /* 0x000000ff07097207 */ /* 0x000fe40000000000 */
[----:B-----5:R-:W-:-:S05]  /*cd90*/  LOP3.LUT R8, R6, R2, RZ, 0x3c, !PT ;  /* 0x0000000206087212 */ /* 0x020fca00078e3cff */
[----:B------:R0:W-:Y:S04]  /*cda0*/  STL [R1+0x10], R8 ;  /* 0x0000100801007387 */ /* 0x0001e80000100800 */
[----:B------:R0:W-:Y:S01]  /*cdb0*/  STL [R1+0x8], R9 ;  /* 0x0000080901007387 */ /* 0x0001e20000100800 */
[----:B--2---:R-:W-:-:S13]  /*cdc0*/  ISETP.NE.AND P2, PT, R5, RZ, PT ;  /* 0x000000ff0500720c */ /* 0x004fda0003f45270 */
[----:B0-----:R-:W-:Y:S05]  /*cdd0*/  @!P2 BRA `(.L_x_497) ;  /* 0x000000080070a947 */ /* 0x001fea0003800000 */
[----:B------:R-:W-:Y:S01]  /*cde0*/  ULDC.64 UR4, c[0x0][0x418] ;  /* 0x0001060000047ab9 */ /* 0x000fe20000000a00 */
[----:B------:R-:W-:Y:S01]  /*cdf0*/  VIADD R6, R0, 0xffffffff ;  /* 0xffffffff00067836 */ /* 0x000fe20000000000 */
        /* <DEDUP_REMOVED lines=23> */
.L_x_498:
        /* <DEDUP_REMOVED lines=9> */
.L_x_572:
[----:B------:R-:W-:Y:S05]  /*d000*/  BSYNC B2 ;  /* 0x0000000000027941 */ /* 0x000fea0003800000 */
.L_x_499:
        /* <DEDUP_REMOVED lines=9> */
.L_x_502:
[----:B------:R-:W-:Y:S05]  /*d0a0*/  BSYNC B2 ;  /* 0x0000000000027941 */ /* 0x000fea0003800000 */
.L_x_501:
[----:B------:R-:W2:Y:S04]  /*d0b0*/  LDL R8, [R1+0x4] ;  /* 0x0000040001087983 */ /* 0x000ea80000100800 */
        /* <DEDUP_REMOVED lines=13> */
.L_x_503:
        /* <DEDUP_REMOVED lines=14> */
.L_x_573:
[----:B------:R-:W-:Y:S05]  /*d270*/  BSYNC B2 ;  /* 0x0000000000027941 */ /* 0x000fea0003800000 */
.L_x_504:
        /* <DEDUP_REMOVED lines=11> */
.L_x_507:
[----:B------:R-:W-:Y:S05]  /*d330*/  BSYNC B2 ;  /* 0x0000000000027941 */ /* 0x000fea0003800000 */
.L_x_506:
        /* <DEDUP_REMOVED lines=11> */
.L_x_508:
        /* <DEDUP_REMOVED lines=16> */
.L_x_509:
        /* <DEDUP_REMOVED lines=16> */
.L_x_510:
        /* <DEDUP_REMOVED lines=16> */
.L_x_511:
        /* <DEDUP_REMOVED lines=11> */
.L_x_497:
[----:B------:R-:W-:Y:S05]  /*d7a0*/  BSYNC B1 ;  /* 0x0000000000017941 */ /* 0x000fea0003800000 */
.L_x_496:
[C---:B------:R-:W-:Y:S01]  /*d7b0*/  ISETP.GT.AND P0, PT, R0.reuse, 0x1, PT ;  /* 0x000000010000780c */ /* 0x040fe20003f04270 */
[----:B------:R-:W-:-:S12]  /*d7c0*/  VIADD R0, R0, 0xfffffffe ;  /* 0xfffffffe00007836 */ /* 0x000fd80000000000 */
[----:B------:R-:W-:Y:S05]  /*d7d0*/  @P0 BRA `(.L_x_512) ;  /* 0xffffffe800b80947 */ /* 0x000fea000383ffff */
.L_x_461:
[----:B------:R-:W-:Y:S05]  /*d7e0*/  BSYNC B0 ;  /* 0x0000000000007941 */ /* 0x000fea0003800000 */
.L_x_460:
[----:B------:R-:W2:Y:S04]  /*d7f0*/  LDL.LU R4, [R1+0x8] ;  /* 0x0000080001047983 */ /* 0x000ea80000300800 */
[----:B------:R-:W3:Y:S01]  /*d800*/  LDL.LU R3, [R1+0x10] ;  /* 0x0000100001037983 */ /* 0x000ee20000300800 */
[----:B------:R-:W1:Y:S01]  /*d810*/  S2R R2, SR_TID.X ;  /* 0x0000000000027919 */ /* 0x000e620000002100 */
[----:B------:R-:W-:Y:S01]  /*d820*/  BSSY B0, `(.L_x_513) ;  /* 0x0000015000007945 */ /* 0x000fe20003800000 */
[----:B-1----:R-:W-:-:S04]  /*d830*/  LOP3.LUT R2, R2, 0x7f, RZ, 0xc0, !PT ;  /* 0x0000007f02027812 */ /* 0x002fc800078ec0ff */
[----:B------:R-:W-:Y:S01]  /*d840*/  ISETP.NE.AND P1, PT, R2, RZ, PT ;  /* 0x000000ff0200720c */ /* 0x000fe20003f25270 */
[----:B--2---:R-:W-:-:S05]  /*d850*/  VIADD R0, R4, 0x1 ;  /* 0x0000000104007836 */ /* 0x004fca0000000000 */
[----:B------:R-:W-:-:S04]  /*d860*/  ISETP.NE.AND P0, PT, R0, 0x2, PT ;  /* 0x000000020000780c */ /* 0x000fc80003f05270 */
[----:B------:R-:W-:-:S04]  /*d870*/  SEL R2, RZ, 0x1, P0 ;  /* 0x00000001ff027807 */ /* 0x000fc80000000000 */
[----:B---3--:R-:W-:-:S05]  /*d880*/  LOP3.LUT R3, R3, R2, RZ, 0x3c, !PT ;  /* 0x0000000203037212 */ /* 0x008fca00078e3cff */
[----:B------:R1:W-:Y:S01]  /*d890*/  STL [R1+0x10], R3 ;  /* 0x0000100301007387 */ /* 0x0003e20000100800 */
[----:B------:R-:W-:Y:S05]  /*d8a0*/  @P1 BRA `(.L_x_514) ;  /* 0x0000000000301947 */ /* 0x000fea0003800000 */
[----:B------:R-:W2:Y:S01]  /*d8b0*/  S2R R5, SR_LANEID ;  /* 0x0000000000057919 */ /* 0x000ea20000000000 */
[----:B------:R-:W-:Y:S01]  /*d8c0*/  VOTEU.ANY UR4, UPT, PT ;  /* 0x0000000000047886 */ /* 0x000fe200038e0100 */
[----:B-1----:R-:W1:Y:S01]  /*d8d0*/  LDC.64 R2, c[0x0][0xc60] ;  /* 0x00031800ff027b82 */ /* 0x002e620000000a00 */
[----:B------:R-:W2:Y:S02]  /*d8e0*/  FLO.U32 R4, UR4 ;  /* 0x0000000400047d00 */ /* 0x000ea400080e0000 */
[----:B--2---:R-:W-:-:S06]  /*d8f0*/  ISETP.EQ.U32.AND P1, PT, R4, R5, PT ;  /* 0x000000050400720c */ /* 0x004fcc0003f22070 */
[----:B------:R-:W1:Y:S07]  /*d900*/  POPC R5, UR4 ;  /* 0x0000000400057d09 */ /* 0x000e6e0008000000 */
[----:B-1----:R-:W2:Y:S01]  /*d910*/  @P1 ATOMG.E.ADD.STRONG.GPU PT, R3, desc[UR40][R2.64], R5 ;  /* 0x00000005020319a8 */ /* 0x002ea200081ee1e8 */
[----:B------:R-:W1:Y:S02]  /*d920*/  S2R R6, SR_LTMASK ;  /* 0x0000000000067919 */ /* 0x000e640000003900 */
[----:B-1----:R-:W-:-:S04]  /*d930*/  LOP3.LUT R6, R6, UR4, RZ, 0xc0, !PT ;  /* 0x0000000406067c12 */ /* 0x002fc8000f8ec0ff */
[----:B0-----:R-:W0:Y:S01]  /*d940*/  POPC R7, R6 ;  /* 0x0000000600077309 */ /* 0x001e220000000000 */
[----:B--2---:R-:W0:Y:S02]  /*d950*/  SHFL.IDX PT, R4, R3, R4, 0x1f ;  /* 0x00001f0403047589 */ /* 0x004e2400000e0000 */
[----:B0-----:R-:W-:-:S07]  /*d960*/  IADD3 R16, R4, UR37, R7 ;  /* 0x0000002504107c10 */ /* 0x001fce000fffe007 */
.L_x_514:
[----:B------:R-:W-:Y:S05]  /*d970*/  BSYNC B0 ;  /* 0x0000000000007941 */ /* 0x000fea0003800000 */
.L_x_513:
[----:B------:R-:W-:-:S05]  /*d980*/  SEL R0, R0, RZ, P0 ;  /* 0x000000ff00007207 */ /* 0x000fca0000000000 */
[----:B------:R2:W-:Y:S02]  /*d990*/  STL [R1+0x8], R0 ;  /* 0x0000080001007387 */ /* 0x0005e40000100800 */
.L_x_432:
[----:B------:R-:W-:Y:S05]  /*d9a0*/  BSYNC B7 ;  /* 0x0000000000077941 */ /* 0x000fea0003800000 */
.L_x_430:
[----:B--2---:R-:W2:Y:S02]  /*d9b0*/  LDL R0, [R1+0x58] ;  /* 0x0000580001007983 */ /* 0x004ea40000100800 */
[----:B--2---:R-:W-:-:S13]  /*d9c0*/  ISETP.NE.AND P0, PT, R0, RZ, PT ;  /* 0x000000ff0000720c */ /* 0x004fda0003f05270 */
[----:B------:R-:W-:Y:S05]  /*d9d0*/  @!P0 BRA `(.L_x_515) ;  /* 0x0000000000288947 */ /* 0x000fea0003800000 */
[----:B------:R-:W-:Y:S05]  /*d9e0*/  WARPSYNC.ALL ;  /* 0x0000000000007948 */ /* 0x000fea0003800000 */
[----:B------:R-:W2:Y:S08]  /*d9f0*/  S2UR UR5, SR_CgaCtaId ;  /* 0x00000000000579c3 */ /* 0x000eb00000008800 */
[----:B------:R-:W-:Y:S06]  /*da00*/  BAR.SYNC.DEFER_BLOCKING 0x5, 0x180 ;  /* 0x0146000000007b1d */ /* 0x000fec0000010000 */
[----:B------:R-:W-:-:S02]  /*da10*/  UMOV UR4, 0x400 ;  /* 0x0000040000047882 */ /* 0x000fc40000000000 */
[----:B--2---:R-:W-:-:S06]  /*da20*/  ULEA UR4, UR5, UR4, 0x18 ;  /* 0x0000000405047291 */ /* 0x004fcc000f8ec03f */
[----:B------:R-:W-:-:S05]  /*da30*/  IMAD.U32 R0, RZ, RZ, UR4 ;  /* 0x00000004ff007e24 */ /* 0x000fca000f8e00ff */
[----:B------:R3:W4:Y:S04]  /*da40*/  LDS.128 R16, [R0+0x228d0] ;  /* 0x0228d00000107984 */ /* 0x0007280000000c00 */
[----:B------:R3:W-:Y:S01]  /*da50*/  STL [R1+0x4], R0 ;  /* 0x0000040001007387 */ /* 0x0007e20000100800 */
[----:B------:R-:W-:Y:S06]  /*da60*/  BAR.ARV 0x4, 0x180 ;  /* 0x0106000000007b1d */ /* 0x000fec0000002000 */
[----:B------:R-:W-:Y:S05]  /*da70*/  BRA `(.L_x_516) ;  /* 0x0000000800487947 */ /* 0x000fea0003800000 */
.L_x_515:
[----:B------:R-:W2:Y:S01]  /*da80*/  S2R R0, SR_TID.X ;  /* 0x0000000000007919 */ /* 0x000ea20000002100 */
[----:B------:R-:W-:Y:S01]  /*da90*/  UMOV UR4, 0xffffffff ;  /* 0xffffffff00047882 */ /* 0x000fe20000000000 */
[----:B--2---:R-:W-:-:S04]  /*daa0*/  LOP3.LUT R6, R0, 0x1f, RZ, 0xc0, !PT ;  /* 0x0000001f00067812 */ /* 0x004fc800078ec0ff */
[----:B------:R-:W-:Y:S01]  /*dab0*/  ISETP.NE.AND P0, PT, R6, 0x1f, PT ;  /* 0x0000001f0600780c */ /* 0x000fe20003f05270 */
[----:B------:R-:W-:-:S12]  /*dac0*/  BRA.DIV UR4, `(.L_x_517) ;  /* 0x0000001e043c7947 */ /* 0x000fd8000b800000 */
[----:B------:R-:W-:Y:S01]  /*dad0*/  IMAD.IADD R5, R19, 0x1, R6 ;  /* 0x0000000113057824 */ /* 0x000fe200078e0206 */
[----:B------:R-:W-:-:S04]  /*dae0*/  ULDC UR4, c[0x0][0xc3c] ;  /* 0x00030f0000047ab9 */ /* 0x000fc80000000800 */
[----:B------:R-:W-:-:S13]  /*daf0*/  ISETP.GE.OR P1, PT, R5, UR4, !P0 ;  /* 0x0000000405007c0c */ /* 0x000fda000c726670 */
[----:B-1----:R-:W1:Y:S02]  /*db00*/  @!P1 LDC.64 R2, c[0x0][0xc80] ;  /* 0x00032000ff029b82 */ /* 0x002e640000000a00 */
[----:B-1----:R-:W-:-:S06]  /*db10*/  @!P1 IMAD.WIDE R2, R5, 0x4, R2 ;  /* 0x0000000405029825 */ /* 0x002fcc00078e0202 */
[----:B------:R1:W2:Y:S01]  /*db20*/  @!P1 LDG.E R3, desc[UR40][R2.64] ;  /* 0x0000002802039981 */ /* 0x0002a2000c1e1900 */
[C---:B------:R-:W-:Y:S02]  /*db30*/  ISETP.GE.U32.AND P2, PT, R6.reuse, 0x2, PT ;  /* 0x000000020600780c */ /* 0x040fe40003f46070 */
[C---:B------:R-:W-:Y:S01]  /*db40*/  ISETP.GE.U32.AND P3, PT, R6.reuse, 0x4, PT ;  /* 0x000000040600780c */ /* 0x040fe20003f66070 */
[----:B------:R-:W-:Y:S01]  /*db50*/  SHFL.IDX PT, R0, R16, RZ, 0x1f ;  /* 0x00001fff10007589 */ /* 0x000fe200000e0000 */
[C---:B------:R-:W-:Y:S02]  /*db60*/  ISETP.GE.U32.AND P4, PT, R6.reuse, 0x8, PT ;  /* 0x000000080600780c */ /* 0x040fe40003f86070 */
[C---:B------:R-:W-:Y:S01]  /*db70*/  ISETP.GE.U32.AND P5, PT, R6.reuse, 0x10, PT ;  /* 0x000000100600780c */ /* 0x040fe20003fa6070 */
[----:B------:R-:W-:Y:S01]  /*db80*/  SHFL.IDX PT, R4, R16, 0x1, 0x1f ;  /* 0x00201f0010047f89 */ /* 0x000fe200000e0000 */
[----:B-1----:R-:W-:Y:S02]  /*db90*/  IMAD.MOV.U32 R2, RZ, RZ, RZ ;  /* 0x000000ffff027224 */ /* 0x002fe400078e00ff */
[----:B--2---:R-:W-:Y:S01]  /*dba0*/  @!P1 IMAD.MOV.U32 R2, RZ, RZ, R3 ;  /* 0x000000ffff029224 */ /* 0x004fe200078e0003 */
[----:B------:R-:W-:-:S04]  /*dbb0*/  ISETP.NE.AND P1, PT, R6, RZ, PT ;  /* 0x000000ff0600720c */ /* 0x000fc80003f25270 */
[----:B------:R-:W1:Y:S02]  /*dbc0*/  SHFL.UP PT, R14, R2, 0x1, RZ ;  /* 0x04200000020e7989 */ /* 0x000e6400000e00ff */
[----:B-1----:R-:W-:-:S05]  /*dbd0*/  SEL R5, R14, RZ, P1 ;  /* 0x000000ff0e057207 */ /* 0x002fca0000800000 */
[----:B------:R-:W-:-:S05]  /*dbe0*/  IMAD.IADD R3, R2, 0x1, R5 ;  /* 0x0000000102037824 */ /* 0x000fca00078e0205 */
        /* <DEDUP_REMOVED lines=12> */
[----:B------:R1:W2:Y:S02]  /*dcb0*/  SHFL.IDX PT, R14, R3, 0x1f, 0x1f ;  /* 0x03e01f00030e7f89 */ /* 0x0002a400000e0000 */
.L_x_583:
[----:B------:R-:W-:Y:S02]  /*dcc0*/  ULDC UR4, c[0x0][0xc38] ;  /* 0x00030e0000047ab9 */ /* 0x000fe40000000800 */
[----:B------:R-:W-:-:S04]  /*dcd0*/  IMAD.U32 R16, RZ, RZ, UR4 ;  /* 0x00000004ff107e24 */ /* 0x000fc8000f8e00ff */
[----:B--2---:R-:W-:-:S04]  /*dce0*/  IMAD R6, R14, R16, RZ ;  /* 0x000000100e067224 */ /* 0x004fc800078e02ff */
[----:B------:R-:W-:-:S05]  /*dcf0*/  IMAD.IADD R4, R4, 0x1, R6 ;  /* 0x0000000104047824 */ /* 0x000fca00078e0206 */
[----:B------:R-:W-:-:S13]  /*dd00*/  ISETP.GT.AND P6, PT, R4, R0, PT ;  /* 0x000000000400720c */ /* 0x000fda0003fc4270 */
[----:B------:R-:W-:Y:S05]  /*dd10*/  @P6 BRA `(.L_x_518) ;  /* 0x00000000009c6947 */ /* 0x000fea0003800000 */
.L_x_523:
[----:B------:R-:W2:Y:S01]  /*dd20*/  LDC R6, c[0x0][0xc3c] ;  /* 0x00030f00ff067b82 */ /* 0x000ea20000000800 */
[----:B------:R-:W-:-:S05]  /*dd30*/  VIADD R19, R19, 0x1f ;  /* 0x0000001f13137836 */ /* 0x000fca0000000000 */
[----:B--2---:R-:W-:-:S13]  /*dd40*/  ISETP.GE.AND P6, PT, R19, R6, PT ;  /* 0x000000061300720c */ /* 0x004fda0003fc6270 */
[----:B------:R-:W-:Y:S05]  /*dd50*/  @P6 BRA `(.L_x_519) ;  /* 0x0000000400446947 */ /* 0x000fea0003800000 */
[----:B------:R-:W2:Y:S01]  /*dd60*/  S2R R2, SR_TID.X ;  /* 0x0000000000027919 */ /* 0x000ea20000002100 */
[----:B------:R-:W-:Y:S01]  /*dd70*/  BSSY B0, `(.L_x_520) ;  /* 0x0000009000007945 */ /* 0x000fe20003800000 */
[----:B--2---:R-:W-:-:S05]  /*dd80*/  LOP3.LUT R2, R2, 0x1f, RZ, 0xc0, !PT ;  /* 0x0000001f02027812 */ /* 0x004fca00078ec0ff */
[----:B------:R-:W-:Y:S02]  /*dd90*/  IMAD.IADD R5, R19, 0x1, R2 ;  /* 0x0000000113057824 */ /* 0x000fe400078e0202 */
[----:B------:R-:W-:-:S03]  /*dda0*/  IMAD.MOV.U32 R2, RZ, RZ, RZ ;  /* 0x000000ffff027224 */ /* 0x000fc600078e00ff */
[----:B------:R-:W-:-:S13]  /*ddb0*/  ISETP.GE.OR P6, PT, R5, R6, !P0 ;  /* 0x000000060500720c */ /* 0x000fda00047c6670 */
[----:B------:R-:W-:Y:S05]  /*ddc0*/  @P6 BRA `(.L_x_521) ;  /* 0x00000000000c6947 */ /* 0x000fea0003800000 */
[----:B-1----:R-:W1:Y:S02]  /*ddd0*/  LDC.64 R2, c[0x0][0xc80] ;  /* 0x00032000ff027b82 */ /* 0x002e640000000a00 */
[----:B-1----:R-:W-:-:S06]  /*dde0*/  IMAD.WIDE R2, R5, 0x4, R2 ;  /* 0x0000000405027825 */ /* 0x002fcc00078e0202 */
[----:B------:R2:W5:Y:S02]  /*ddf0*/  LDG.E R2, desc[UR40][R2.64] ;  /* 0x0000002802027981 */ /* 0x000564000c1e1900 */
.L_x_521:
[----:B------:R-:W-:Y:S05]  /*de00*/  BSYNC B0 ;  /* 0x0000000000007941 */ /* 0x000fea0003800000 */
.L_x_520:
[----:B------:R-:W-:-:S03]  /*de10*/  UMOV UR4, 0xffffffff ;  /* 0xffffffff00047882 */ /* 0x000fc60000000000 */
[----:B------:R-:W-:Y:S05]  /*de20*/  BRA.DIV UR4, `(.L_x_522) ;  /* 0x0000001e04887947 */ /* 0x000fea000b800000 */
[----:B-----5:R-:W1:Y:S02]  /*de30*/  SHFL.UP PT, R14, R2, 0x1, RZ ;  /* 0x04200000020e7989 */ /* 0x020e6400000e00ff */
[----:B-12---:R-:W-:-:S05]  /*de40*/  SEL R3, R14, RZ, P1 ;  /* 0x000000ff0e037207 */ /* 0x006fca0000800000 */
        /* <DEDUP_REMOVED lines=14> */
.L_x_591:
[----:B------:R-:W-:Y:S02]  /*df30*/  ULDC UR4, c[0x0][0xc38] ;  /* 0x00030e0000047ab9 */ /* 0x000fe40000000800 */
[----:B------:R-:W-:-:S04]  /*df40*/  IMAD.U32 R16, RZ, RZ, UR4 ;  /* 0x00000004ff107e24 */ /* 0x000fc8000f8e00ff */
[----:B--2---:R-:W-:-:S04]  /*df50*/  IMAD R6, R14, R16, RZ ;  /* 0x000000100e067224 */ /* 0x004fc800078e02ff */
[----:B------:R-:W-:-:S05]  /*df60*/  IMAD.IADD R4, R6, 0x1, R4 ;  /* 0x0000000106047824 */ /* 0x000fca00078e0204 */
[----:B------:R-:W-:-:S13]  /*df70*/  ISETP.GT.AND P6, PT, R4, R0, PT ;  /* 0x000000000400720c */ /* 0x000fda0003fc4270 */
[----:B------:R-:W-:Y:S05]  /*df80*/  @!P6 BRA `(.L_x_523) ;  /* 0xfffffffc0064e947 */ /* 0x000fea000383ffff */
.L_x_518:
[----:B------:R-:W-:Y:S01]  /*df90*/  IMAD.IADD R6, R4, 0x1, -R6 ;  /* 0x0000000104067824 */ /* 0x000fe200078e0a06 */
[----:B------:R-:W-:-:S03]  /*dfa0*/  UMOV UR4, 0xffffffff ;  /* 0xffffffff00047882 */ /* 0x000fc60000000000 */
[----:B------:R-:W-:-:S05]  /*dfb0*/  IMAD R5, R3, R16, R6 ;  /* 0x0000001003057224 */ /* 0x000fca00078e0206 */
[----:B------:R-:W-:Y:S01]  /*dfc0*/  ISETP.GT.AND P6, PT, R5, R0, PT ;  /* 0x000000000500720c */ /* 0x000fe20003fc4270 */
[----:B------:R-:W-:-:S12]  /*dfd0*/  BRA.DIV UR4, `(.L_x_524) ;  /* 0x0000001e04dc7947 */ /* 0x000fd8000b800000 */
[----:B------:R-:W-:-:S04]  /*dfe0*/  VOTE.ANY R5, PT, !P6 ;  /* 0x0000000000057806 */ /* 0x000fc800070e0100 */
[----:B------:R-:W2:Y:S02]  /*dff0*/  POPC R4, R5 ;  /* 0x0000000500047309 */ /* 0x000ea40000000000 */
[----:B--2---:R2:W3:Y:S02]  /*e000*/  SHFL.IDX PT, R17, R2, R4, 0x1f ;  /* 0x00001f0402117589 */ /* 0x0044e400000e0000 */
.L_x_595:
[----:B------:R-:W-:Y:S01]  /*e010*/  ISETP.NE.AND P0, PT, R5, RZ, PT ;  /* 0x000000ff0500720c */ /* 0x000fe20003f05270 */
[----:B------:R-:W-:-:S12]  /*e020*/  IMAD.MOV.U32 R14, RZ, RZ, RZ ;  /* 0x000000ffff0e7224 */ /* 0x000fd800078e00ff */
[----:B------:R-:W-:Y:S05]  /*e030*/  @!P0 BRA `(.L_x_525) ;  /* 0x0000000000108947 */ /* 0x000fea0003800000 */
[----:B------:R-:W-:Y:S01]  /*e040*/  UMOV UR4, 0xffffffff ;  /* 0xffffffff00047882 */ /* 0x000fe20000000000 */
[----:B0-----:R-:W-:Y:S02]  /*e050*/  VIADD R12, R4, 0xffffffff ;  /* 0xffffffff040c7836 */ /* 0x001fe40000000000 */
[----:B------:R-:W-:Y:S05]  /*e060*/  BRA.DIV UR4, `(.L_x_526) ;  /* 0x0000002204007947 */ /* 0x000fea000b800000 */
[----:B------:R4:W0:Y:S02]  /*e070*/  SHFL.IDX PT, R14, R3, R12, 0x1f ;  /* 0x00001f0c030e7589 */ /* 0x00082400000e0000 */
.L_x_525:
[----:B---3--:R-:W-:Y:S01]  /*e080*/  IABS R5, R17 ;  /* 0x0000001100057213 */ /* 0x008fe20000000000 */
[----:B0-----:R-:W-:Y:S02]  /*e090*/  IMAD R16, R14, R16, R6 ;  /* 0x000000100e107224 */ /* 0x001fe400078e0206 */
[----:B------:R-:W-:Y:S01]  /*e0a0*/  IMAD.IADD R19, R4, 0x1, R19 ;  /* 0x0000000104137824 */ /* 0x000fe200078e0213 */
[----:B------:R-:W0:Y:S01]  /*e0b0*/  I2F.RP R7, R5 ;  /* 0x0000000500077306 */ /* 0x000e220000209400 */
[----:B------:R-:W-:-:S07]  /*e0c0*/  IMAD.IADD R0, R0, 0x1, -R16 ;  /* 0x0000000100007824 */ /* 0x000fce00078e0a10 */
[----:B0-----:R-:W0:Y:S02]  /*e0d0*/  MUFU.RCP R7, R7 ;  /* 0x0000000700077308 */ /* 0x001e240000001000 */
[----:B0----5:R-:W-:-:S06]  /*e0e0*/  VIADD R8, R7, 0xffffffe ;  /* 0x0ffffffe07087836 */ /* 0x021fcc0000000000 */
[----:B-1--4-:R-:W2:Y:S02]  /*e0f0*/  F2I.FTZ.U32.TRUNC.NTZ R3, R8 ;  /* 0x0000000800037305 */ /* 0x012ea4000021f000 */
[----:B--2---:R-:W-:-:S04]  /*e100*/  IMAD.MOV R2, RZ, RZ, -R3 ;  /* 0x000000ffff027224 */ /* 0x004fc800078e0a03 */
[----:B------:R-:W-:Y:S02]  /*e110*/  IMAD R6, R2, R5, RZ ;  /* 0x0000000502067224 */ /* 0x000fe400078e02ff */
[----:B------:R-:W-:-:S04]  /*e120*/  IMAD.MOV.U32 R2, RZ, RZ, RZ ;  /* 0x000000ffff027224 */ /* 0x000fc800078e00ff */
[----:B------:R-:W-:Y:S01]  /*e130*/  IMAD.HI.U32 R2, R3, R6, R2 ;  /* 0x0000000603027227 */ /* 0x000fe200078e0002 */
[----:B------:R-:W-:Y:S02]  /*e140*/  IABS R6, R17 ;  /* 0x0000001100067213 */ /* 0x000fe40000000000 */
[----:B------:R-:W-:-:S03]  /*e150*/  IABS R3, R0 ;  /* 0x0000000000037213 */ /* 0x000fc60000000000 */
[----:B------:R-:W-:Y:S02]  /*e160*/  IMAD.MOV R6, RZ, RZ, -R6 ;  /* 0x000000ffff067224 */ /* 0x000fe400078e0a06 */
[----:B------:R-:W-:-:S04]  /*e170*/  IMAD.HI.U32 R2, R2, R3, RZ ;  /* 0x0000000302027227 */ /* 0x000fc800078e00ff */
[----:B------:R-:W-:Y:S01]  /*e180*/  IMAD R6, R2, R6, R3 ;  /* 0x0000000602067224 */ /* 0x000fe200078e0203 */
[----:B------:R-:W-:-:S04]  /*e190*/  LOP3.LUT R3, R0, R17, RZ, 0x3c, !PT ;  /* 0x0000001100037212 */ /* 0x000fc800078e3cff */
[----:B------:R-:W-:Y:S02]  /*e1a0*/  ISETP.GT.U32.AND P1, PT, R5, R6, PT ;  /* 0x000000060500720c */ /* 0x000fe40003f24070 */
[----:B------:R-:W-:-:S11]  /*e1b0*/  ISETP.GE.AND P2, PT, R3, RZ, PT ;  /* 0x000000ff0300720c */ /* 0x000fd60003f46270 */
[----:B------:R-:W-:Y:S02]  /*e1c0*/  @!P1 IMAD.IADD R6, R6, 0x1, -R5 ;  /* 0x0000000106069824 */ /* 0x000fe400078e0a05 */
[----:B------:R-:W-:Y:S01]  /*e1d0*/  @!P1 VIADD R2, R2, 0x1 ;  /* 0x0000000102029836 */ /* 0x000fe20000000000 */
[----:B------:R-:W-:Y:S02]  /*e1e0*/  ISETP.NE.AND P1, PT, R17, RZ, PT ;  /* 0x000000ff1100720c */ /* 0x000fe40003f25270 */
[----:B------:R-:W-:-:S13]  /*e1f0*/  ISETP.GE.U32.AND P0, PT, R6, R5, PT ;  /* 0x000000050600720c */ /* 0x000fda0003f06070 */
[----:B------:R-:W-:-:S04]  /*e200*/  @P0 VIADD R2, R2, 0x1 ;  /* 0x0000000102020836 */ /* 0x000fc80000000000 */
[----:B------:R-:W-:Y:S01]  /*e210*/  @!P2 IMAD.MOV R2, RZ, RZ, -R2 ;  /* 0x000000ffff02a224 */ /* 0x000fe200078e0a02 */
[----:B------:R-:W-:-:S05]  /*e220*/  @!P1 LOP3.LUT R2, RZ, R17, RZ, 0x33, !PT ;  /* 0x00000011ff029212 */ /* 0x000fca00078e33ff */
[--C-:B------:R-:W-:Y:S02]  /*e230*/  IMAD.MOV R3, RZ, RZ, -R2.reuse ;  /* 0x000000ffff037224 */ /* 0x100fe400078e0a02 */
[----:B------:R-:W-:Y:S02]  /*e240*/  IMAD.MOV.U32 R18, RZ, RZ, R2 ;  /* 0x000000ffff127224 */ /* 0x000fe400078e0002 */
[----:B------:R-:W-:Y:S01]  /*e250*/  IMAD R17, R17, R3, R0 ;  /* 0x0000000311117224 */ /* 0x000fe200078e0200 */
[----:B------:R-:W-:Y:S06]  /*e260*/  BRA `(.L_x_527) ;  /* 0x00000000001c7947 */ /* 0x000fec0003800000 */
.L_x_519:
[----:B------:R-:W-:Y:S01]  /*e270*/  UMOV UR4, URZ ;  /* 0x0000003f00047c82 */ /* 0x000fe20008000000 */
[----:B------:R-:W-:Y:S01]  /*e280*/  UMOV UR5, URZ ;  /* 0x0000003f00057c82 */ /* 0x000fe20008000000 */
[----:B------:R-:W-:Y:S01]  /*e290*/  ULDC UR6, c[0x0][0xc3c] ;  /* 0x00030f0000067ab9 */ /* 0x000fe20000000800 */
[----:B------:R-:W-:Y:S02]  /*e2a0*/  IMAD.MOV.U32 R16, RZ, RZ, R0 ;  /* 0x000000ffff107224 */ /* 0x000fe400078e0000 */
[----:B------:R-:W-:Y:S02]  /*e2b0*/  IMAD.U32 R17, RZ, RZ, UR4 ;  /* 0x00000004ff117e24 */ /* 0x000fe4000f8e00ff */
[----:B------:R-:W-:Y:S02]  /*e2c0*/  IMAD.U32 R18, RZ, RZ, UR5 ;  /* 0x00000005ff127e24 */ /* 0x000fe4000f8e00ff */
[----:B------:R-:W-:-:S07]  /*e2d0*/  IMAD.U32 R19, RZ, RZ, UR6 ;  /* 0x00000006ff137e24 */ /* 0x000fce000f8e00ff */
.L_x_527:
[----:B------:R2:W3:Y:S01]  /*e2e0*/  LDL R2, [R1+0x4] ;  /* 0x0000040001027983 */ /* 0x0004e20000100800 */
[----:B------:R-:W4:Y:S01]  /*e2f0*/  S2R R0, SR_TID.X ;  /* 0x0000000000007919 */ /* 0x000f220000002100 */
[----:B------:R-:W-:Y:S05]  /*e300*/  WARPSYNC.ALL ;  /* 0x0000000000007948 */ /* 0x000fea0003800000 */
[----:B----4-:R-:W-:Y:S01]  /*e310*/  LOP3.LUT R0, R0, 0x1f, RZ, 0xc0, !PT ;  /* 0x0000001f00007812 */ /* 0x010fe200078ec0ff */
[----:B------:R-:W-:Y:S03]  /*e320*/  BAR.SYNC.DEFER_BLOCKING 0x4, 0x180 ;  /* 0x0106000000007b1d */ /* 0x000fe60000010000 */
[----:B------:R-:W-:-:S13]  /*e330*/  ISETP.NE.AND P0, PT, R0, RZ, PT ;  /* 0x000000ff0000720c */ /* 0x000fda0003f05270 */
[----:B-1----:R-:W3:Y:S01]  /*e340*/  @!P0 S2R R3, SR_CgaCtaId ;  /* 0x0000000000038919 */ /* 0x002ee20000008800 */
[----:B------:R-:W-:-:S04]  /*e350*/  @!P0 MOV R0, 0x400 ;  /* 0x0000040000008802 */ /* 0x000fc80000000f00 */
[----:B---3--:R-:W-:-:S05]  /*e360*/  @!P0 LEA R2, R3, R0, 0x18 ;  /* 0x0000000003028211 */ /* 0x008fca00078ec0ff */
[----:B------:R2:W-:Y:S04]  /*e370*/  @!P0 STS.128 [R2+0x228d0], R16 ;  /* 0x0228d01002008388 */ /* 0x0005e80000000c00 */
[----:B------:R2:W-:Y:S01]  /*e380*/  @!P0 STL [R1+0x4], R2 ;  /* 0x0000040201008387 */ /* 0x0005e20000100800 */
[----:B------:R-:W-:Y:S06]  /*e390*/  BAR.ARV 0x5, 0x180 ;  /* 0x0146000000007b1d */ /* 0x000fec0000002000 */
.L_x_516:
[----:B------:R-:W-:Y:S02]  /*e3a0*/  ULDC UR4, c[0x0][0xc3c] ;  /* 0x00030f0000047ab9 */ /* 0x000fe40000000800 */
[----:B----4-:R-:W-:-:S13]  /*e3b0*/  ISETP.GE.AND P0, PT, R19, UR4, PT ;  /* 0x0000000413007c0c */ /* 0x010fda000bf06270 */
[----:B------:R-:W-:Y:S05]  /*e3c0*/  @!P0 BRA `(.L_x_528) ;  /* 0xffffffac00f48947 */ /* 0x000fea000383ffff */
[----:B------:R-:W-:Y:S05]  /*e3d0*/  BSYNC B8 ;  /* 0x0000000000087941 */ /* 0x000fea0003800000 */
.L_x_426:
[----:B---3--:R-:W3:Y:S01]  /*e3e0*/  LDL.LU R0, [R1+0x40] ;  /* 0x0000400001007983 */ /* 0x008ee20000300800 */
[----:B------:R-:W-:Y:S01]  /*e3f0*/  BSSY B0, `(.L_x_529) ;  /* 0x000000b000007945 */ /* 0x000fe20003800000 */
[----:B------:R-:W4:Y:S01]  /*e400*/  S2R R5, SR_CgaCtaId ;  /* 0x0000000000057919 */ /* 0x000f220000008800 */
[----:B---3--:R-:W-:-:S05]  /*e410*/  VIADD R0, R0, 0x1 ;  /* 0x0000000100007836 */ /* 0x008fca0000000000 */
[----:B0-2---:R-:W-:-:S04]  /*e420*/  LEA.HI R2, R0, R0, RZ, 0x1 ;  /* 0x0000000000027211 */ /* 0x005fc800078f08ff */
[----:B-1----:R-:W-:-:S05]  /*e430*/  LOP3.LUT R3, R2, 0xfffffffe, RZ, 0xc0, !PT ;  /* 0xfffffffe02037812 */ /* 0x002fca00078ec0ff */
[----:B------:R-:W-:Y:S01]  /*e440*/  IMAD.IADD R3, R0, 0x1, -R3 ;  /* 0x0000000100037824 */ /* 0x000fe200078e0a03 */
[----:B------:R-:W-:-:S04]  /*e450*/  MOV R0, 0x400 ;  /* 0x0000040000007802 */ /* 0x000fc80000000f00 */
[----:B----4-:R-:W-:Y:S02]  /*e460*/  LEA R0, R5, R0, 0x18 ;  /* 0x0000000005007211 */ /* 0x010fe400078ec0ff */
[----:B------:R-:W-:-:S04]  /*e470*/  SHF.L.U32 R3, R3, 0x1f, RZ ;  /* 0x0000001f03037819 */ /* 0x000fc800000006ff */
[----:B------:R-:W0:Y:S02]  /*e480*/  SYNCS.PHASECHK.TRANS64.TRYWAIT P0, [R0+URZ+0x22820], R3 ;  /* 0x02282003000075a7 */ /* 0x000e24000800017f */
[----:B0-----:R-:W-:Y:S05]  /*e490*/  @!P0 BRA `(.L_x_530) ;  /* 0x0000001c00188947 */ /* 0x001fea0003800000 */
.L_x_598:
[----:B------:R-:W-:Y:S05]  /*e4a0*/  BSYNC B0 ;  /* 0x0000000000007941 */ /* 0x000fea0003800000 */
.L_x_529:
[----:B------:R-:W-:-:S03]  /*e4b0*/  UMOV UR4, 0xffffffff ;  /* 0xffffffff00047882 */ /* 0x000fc60000000000 */
[----:B------:R-:W-:Y:S05]  /*e4c0*/  BRA.DIV UR4, `(.L_x_531) ;  /* 0x0000001e04207947 */ /* 0x000fea000b800000 */
[----:B------:R-:W1:Y:S02]  /*e4d0*/  S2R R2, SR_TID.X ;  /* 0x0000000000027919 */ /* 0x000e640000002100 */
[----:B-1----:R-:W-:-:S04]  /*e4e0*/  SHF.R.U32.HI R2, RZ, 0x5, R2 ;  /* 0x00000005ff027819 */ /* 0x002fc80000011602 */
[----:B------:R-:W-:-:S05]  /*e4f0*/  LOP3.LUT R2, R2, 0x3, RZ, 0xc0, !PT ;  /* 0x0000000302027812 */ /* 0x000fca00078ec0ff */
[----:B------:R1:W2:Y:S02]  /*e500*/  SHFL.IDX PT, R14, R2, RZ, 0x1f ;  /* 0x00001fff020e7589 */ /* 0x0002a400000e0000 */
.L_x_601:
[----:B--2---:R-:W-:Y:S01]  /*e510*/  ISETP.NE.AND P0, PT, R14, RZ, PT ;  /* 0x000000ff0e00720c */ /* 0x004fe20003f05270 */
[----:B------:R-:W-:-:S12]  /*e520*/  BSSY B0, `(.L_x_532) ;  /* 0x0000027000007945 */ /* 0x000fd80003800000 */
[----:B------:R-:W-:Y:S05]  /*e530*/  @P0 BRA `(.L_x_533) ;  /* 0x0000000000940947 */ /* 0x000fea0003800000 */
[----:B------:R-:W-:-:S03]  /*e540*/  UMOV UR4, 0xffffffff ;  /* 0xffffffff00047882 */ /* 0x000fc60000000000 */
[----:B------:R-:W-:Y:S05]  /*e550*/  BRA.DIV UR4, `(.L_x_534) ;  /* 0x0000001e04307947 */ /* 0x000fea000b800000 */
[----:B------:R-:W-:-:S13]  /*e560*/  ELECT P6, URZ, PT ;  /* 0x00000000003f782f */ /* 0x000fda00038c0000 */
.L_x_604:
[----:B------:R-:W-:Y:S05]  /*e570*/  @!P6 BRA `(.L_x_533) ;  /* 0x000000000084e947 */ /* 0x000fea0003800000 */
[----:B------:R-:W-:-:S06]  /*e580*/  ULOP3.LUT UR4, UR36, 0x2, URZ, 0xfc, !UPT ;  /* 0x0000000224047892 */ /* 0x000fcc000f8efc3f */
[----:B-1----:R-:W-:-:S05]  /*e590*/  IMAD.U32 R2, RZ, RZ, UR4 ;  /* 0x00000004ff027e24 */ /* 0x002fca000f8e00ff */
[----:B------:R-:W-:-:S13]  /*e5a0*/  ISETP.NE.AND P2, PT, R2, 0x3, PT ;  /* 0x000000030200780c */ /* 0x000fda0003f45270 */
[----:B------:R-:W-:Y:S05]  /*e5b0*/  @!P2 BRA `(.L_x_535) ;  /* 0x000000000004a947 */ /* 0x000fea0003800000 */
[----:B------:R-:W-:Y:S01]  /*e5c0*/  BPT.TRAP 0x1 ;  /* 0x000000040000795c */ /* 0x000fe20000300000 */
.L_x_535:
[----:B0-----:R-:W2:Y:S04]  /*e5d0*/  LDL R3, [R1+0x8] ;  /* 0x0000080001037983 */ /* 0x001ea80000100800 */
[----:B------:R-:W3:Y:S01]  /*e5e0*/  LDL.LU R7, [R1+0x10] ;  /* 0x0000100001077983 */ /* 0x000ee20000300800 */
[----:B------:R-:W-:-:S04]  /*e5f0*/  VIADD R2, R0, 0x22840 ;  /* 0x0002284000027836 */ /* 0x000fc80000000000 */
[C---:B--2---:R-:W-:Y:S02]  /*e600*/  IMAD R6, R3.reuse, 0x8, R2 ;  /* 0x0000000803067824 */ /* 0x044fe400078e0202 */
[----:B------:R-:W-:Y:S01]  /*e610*/  VIADD R3, R3, 0x1 ;  /* 0x0000000103037836 */ /* 0x000fe20000000000 */
[----:B---3--:R-:W-:-:S04]  /*e620*/  SHF.L.U32 R5, R7, 0x1f, RZ ;  /* 0x0000001f07057819 */ /* 0x008fc800000006ff */
[C---:B------:R-:W-:Y:S01]  /*e630*/  ISETP.NE.AND P1, PT, R3.reuse, 0x2, PT ;  /* 0x000000020300780c */ /* 0x040fe20003f25270 */
[----:B------:R-:W0:Y:S03]  /*e640*/  SYNCS.PHASECHK.TRANS64.TRYWAIT P0, [R6+URZ], R5 ;  /* 0x00000005060075a7 */ /* 0x000e26000800017f */
[----:B------:R-:W-:Y:S02]  /*e650*/  SEL R4, RZ, 0x1, P1 ;  /* 0x00000001ff047807 */ /* 0x000fe40000800000 */
[----:B------:R-:W-:Y:S02]  /*e660*/  SEL R3, R3, RZ, P1 ;  /* 0x000000ff03037207 */ /* 0x000fe40000800000 */
[----:B------:R-:W-:-:S03]  /*e670*/  LOP3.LUT R4, R7, R4, RZ, 0x3c, !PT ;  /* 0x0000000407047212 */ /* 0x000fc600078e3cff */
[----:B------:R-:W-:Y:S01]  /*e680*/  IMAD R7, R3, 0x8, R2 ;  /* 0x0000000803077824 */ /* 0x000fe200078e0202 */
[----:B------:R-:W-:Y:S01]  /*e690*/  SHF.L.U32 R2, R4, 0x1f, RZ ;  /* 0x0000001f04027819 */ /* 0x000fe200000006ff */
[----:B0-----:R-:W-:Y:S06]  /*e6a0*/  @!P0 BRA `(.L_x_536) ;  /* 0x0000001800fc8947 */ /* 0x001fec0003800000 */
.L_x_605:
[----:B------:R-:W1:Y:S02]  /*e6b0*/  SYNCS.PHASECHK.TRANS64.TRYWAIT P0, [R7+URZ], R2 ;  /* 0x00000002070075a7 */ /* 0x000e64000800017f */
[----:B-1----:R-:W-:Y:S05]  /*e6c0*/  @!P0 BRA `(.L_x_537) ;  /* 0x0000001c00088947 */ /* 0x002fea0003800000 */
.L_x_606:
[----:B------:R-:W-:Y:S05]  /*e6d0*/  @!P2 BRA `(.L_x_538) ;  /* 0x000000000004a947 */ /* 0x000fea0003800000 */
[----:B------:R-:W-:Y:S01]  /*e6e0*/  BPT.TRAP 0x1 ;  /* 0x000000040000795c */ /* 0x000fe20000300000 */
.L_x_538:
[----:B------:R-:W2:Y:S01]  /*e6f0*/  LDL.LU R4, [R1+0x8] ;  /* 0x0000080001047983 */ /* 0x000ea20000300800 */
[----:B------:R-:W-:-:S04]  /*e700*/  VIADD R0, R0, 0x22860 ;  /* 0x0002286000007836 */ /* 0x000fc80000000000 */
[----:B--2---:R-:W-:-:S04]  /*e710*/  IMAD R4, R4, 0x8, R0 ;  /* 0x0000000804047824 */ /* 0x004fc800078e0200 */
[----:B------:R-:W2:Y:S02]  /*e720*/  SYNCS.PHASECHK.TRANS64.TRYWAIT P0, [R4+URZ], R5 ;  /* 0x00000005040075a7 */ /* 0x000ea4000800017f */
[----:B--2---:R-:W-:Y:S05]  /*e730*/  @!P0 BRA `(.L_x_539) ;  /* 0x0000001c00008947 */ /* 0x004fea0003800000 */
.L_x_607:
[----:B------:R-:W-:-:S07]  /*e740*/  IMAD R3, R3, 0x8, R0 ;  /* 0x0000000803037824 */ /* 0x000fce00078e0200 */
.L_x_540:
[----:B---3--:R3:W4:Y:S02]  /*e750*/  SYNCS.PHASECHK.TRANS64.TRYWAIT P0, [R3+URZ], R2 ;  /* 0x00000002030075a7 */ /* 0x008724000800017f */
[----:B----4-:R-:W-:Y:S05]  /*e760*/  @!P0 NANOSLEEP.SYNCS 0x989680 ;  /* 0x009896800000895d */ /* 0x010fea0003900000 */
[----:B------:R-:W4:Y:S02]  /*e770*/  @!P0 SYNCS.PHASECHK.TRANS64 P0, [R3+URZ], R2 ;  /* 0x00000002030085a7 */ /* 0x000f24000800007f */
[----:B----4-:R-:W-:Y:S05]  /*e780*/  @!P0 BRA `(.L_x_540) ;  /* 0xfffffffc00f08947 */ /* 0x010fea000383ffff */
.L_x_533:
[----:B------:R-:W-:Y:S05]  /*e790*/  BSYNC B0 ;  /* 0x0000000000007941 */ /* 0x000fea0003800000 */
.L_x_532:
[----:B------:R-:W-:Y:S05]  /*e7a0*/  EXIT ;  /* 0x000000000000794d */ /* 0x000fea0003800000 */
.L_x_378:
[----:B0-----:R0:W1:Y:S02]  /*e7b0*/  SYNCS.PHASECHK.TRANS64.TRYWAIT P0, [R7+URZ+0x22800], R0 ;  /* 0x02280000070075a7 */ /* 0x001064000800017f */
[----:B-1----:R-:W-:Y:S05]  /*e7c0*/  @!P0 NANOSLEEP.SYNCS 0x989680 ;  /* 0x009896800000895d */ /* 0x002fea0003900000 */
[----:B------:R-:W1:Y:S02]  /*e7d0*/  @!P0 SYNCS.PHASECHK.TRANS64 P0, [R7+URZ+0x22800], R0 ;  /* 0x02280000070085a7 */ /* 0x000e64000800007f */
[----:B-1----:R-:W-:Y:S05]  /*e7e0*/  @!P0 BRA `(.L_x_378) ;  /* 0xfffffffc00f08947 */ /* 0x002fea000383ffff */
[----:B------:R-:W-:Y:S05]  /*e7f0*/  BRA `(.L_x_541) ;  /* 0xffffff3000407947 */ /* 0x000fea000383ffff */
.L_x_382:
[----:B-1----:R1:W2:Y:S02]  /*e800*/  SYNCS.PHASECHK.TRANS64.TRYWAIT P1, [R5+URZ+0x22830], R10 ;  /* 0x0228300a050075a7 */ /* 0x0022a4000802017f */
[----:B--2---:R-:W-:Y:S05]  /*e810*/  @!P1 NANOSLEEP.SYNCS 0x989680 ;  /* 0x009896800000995d */ /* 0x004fea0003900000 */
[----:B------:R-:W2:Y:S02]  /*e820*/  @!P1 SYNCS.PHASECHK.TRANS64 P1, [R5+URZ+0x22830], R10 ;  /* 0x0228300a050095a7 */ /* 0x000ea4000802007f */
[----:B--2---:R-:W-:Y:S05]  /*e830*/  @!P1 BRA `(.L_x_382) ;  /* 0xfffffffc00f09947 */ /* 0x004fea000383ffff */
[----:B------:R-:W-:Y:S05]  /*e840*/  BRA `(.L_x_381) ;  /* 0xffffff30006c7947 */ /* 0x000fea000383ffff */
.L_x_386:
[----:B---3--:R3:W4:Y:S02]  /*e850*/  SYNCS.PHASECHK.TRANS64.TRYWAIT P2, [R5+URZ+0x22850], R10 ;  /* 0x0228500a050075a7 */ /* 0x008724000804017f */
[----:B----4-:R-:W-:Y:S05]  /*e860*/  @!P2 NANOSLEEP.SYNCS 0x989680 ;  /* 0x009896800000a95d */ /* 0x010fea0003900000 */
[----:B------:R-:W4:Y:S02]  /*e870*/  @!P2 SYNCS.PHASECHK.TRANS64 P2, [R5+URZ+0x22850], R10 ;  /* 0x0228500a0500a5a7 */ /* 0x000f24000804007f */
[----:B----4-:R-:W-:Y:S05]  /*e880*/  @!P2 BRA `(.L_x_386) ;  /* 0xfffffffc00f0a947 */ /* 0x010fea000383ffff */
[----:B------:R-:W-:Y:S05]  /*e890*/  BRA `(.L_x_385) ;  /* 0xffffff4400e07947 */ /* 0x000fea000383ffff */
.L_x_391:
[----:B-1----:R-:W-:-:S04]  /*e8a0*/  IMAD.U32 R0, RZ, RZ, UR23 ;  /* 0x00000017ff007e24 */ /* 0x002fc8000f8e00ff */
[----:B------:R1:W2:Y:S03]  /*e8b0*/  SYNCS.PHASECHK.TRANS64.TRYWAIT P3, [R0+URZ+0x22830], R5 ;  /* 0x02283005000075a7 */ /* 0x0002a6000806017f */
[----:B--2---:R-:W-:Y:S05]  /*e8c0*/  @!P3 NANOSLEEP.SYNCS 0x989680 ;  /* 0x009896800000b95d */ /* 0x004fea0003900000 */
[----:B------:R-:W2:Y:S02]  /*e8d0*/  @!P3 SYNCS.PHASECHK.TRANS64 P3, [R0+URZ+0x22830], R5 ;  /* 0x022830050000b5a7 */ /* 0x000ea4000806007f */
[----:B--2---:R-:W-:Y:S05]  /*e8e0*/  @!P3 BRA `(.L_x_391) ;  /* 0xfffffffc00ecb947 */ /* 0x004fea000383ffff */
[----:B------:R-:W-:Y:S05]  /*e8f0*/  BRA `(.L_x_390) ;  /* 0xffffff4800f07947 */ /* 0x000fea000383ffff */
.L_x_395:
[----:B-1----:R1:W2:Y:S02]  /*e900*/  SYNCS.PHASECHK.TRANS64.TRYWAIT P3, [R186+URZ+0x22850], R5 ;  /* 0x02285005ba0075a7 */ /* 0x0022a4000806017f */
[----:B--2---:R-:W-:Y:S05]  /*e910*/  @!P3 NANOSLEEP.SYNCS 0x989680 ;  /* 0x009896800000b95d */ /* 0x004fea0003900000 */
[----:B------:R-:W2:Y:S02]  /*e920*/  @!P3 SYNCS.PHASECHK.TRANS64 P3, [R186+URZ+0x22850], R5 ;  /* 0x02285005ba00b5a7 */ /* 0x000ea4000806007f */
[----:B--2---:R-:W-:Y:S05]  /*e930*/  @!P3 BRA `(.L_x_395) ;  /* 0xfffffffc00f0b947 */ /* 0x004fea000383ffff */
[----:B------:R-:W-:Y:S05]  /*e940*/  BRA `(.L_x_394) ;  /* 0xffffff6400107947 */ /* 0x000fea000383ffff */
.L_x_438:
[----:B------:R-:W1:Y:S01]  /*e950*/  S2R R4, SR_TID.X ;  /* 0x0000000000047919 */ /* 0x000e620000002100 */
[----:B------:R-:W-:Y:S01]  /*e960*/  BSSY B0, `(.L_x_542) ;  /* 0x000000a000007945 */ /* 0x000fe20003800000 */
[----:B0-----:R-:W-:Y:S02]  /*e970*/  IMAD.MOV.U32 R12, RZ, RZ, RZ ;  /* 0x000000ffff0c7224 */ /* 0x001fe400078e00ff */
[----:B------:R-:W-:Y:S02]  /*e980*/  IMAD.MOV.U32 R11, RZ, RZ, 0x1f ;  /* 0x0000001fff0b7424 */ /* 0x000fe400078e00ff */
[----:B------:R-:W-:Y:S01]  /*e990*/  IMAD.MOV.U32 R15, RZ, RZ, -0x1 ;  /* 0xffffffffff0f7424 */ /* 0x000fe200078e00ff */
[----:B-1----:R-:W-:-:S04]  /*e9a0*/  SHF.R.U32.HI R4, RZ, 0x5, R4 ;  /* 0x00000005ff047819 */ /* 0x002fc80000011604 */
[----:B------:R-:W-:-:S05]  /*e9b0*/  LOP3.LUT R4, R4, 0x3, RZ, 0xc0, !PT ;  /* 0x0000000304047812 */ /* 0x000fca00078ec0ff */
[----:B------:R-:W-:-:S07]  /*e9c0*/  IMAD.MOV.U32 R13, RZ, RZ, R4 ;  /* 0x000000ffff0d7224 */ /* 0x000fce00078e0004 */
[----:B------:R-:W-:Y:S05]  /*e9d0*/  WARPSYNC.COLLECTIVE R15, `(.L_x_543) ;  /* 0x000000000f087348 */ /* 0x000fea0003c00000 */
[----:B------:R0:W1:Y:S02]  /*e9e0*/  SHFL.IDX P6, R14, R13, R12, R11 ;  /* 0x0000000c0d0e7389 */ /* 0x00006400000c000b */
[----:B01----:R-:W-:Y:S01]  /*e9f0*/  ENDCOLLECTIVE ;  /* 0x000000000000791b */ /* 0x003fe20003800000 */
.L_x_543:
[----:B------:R-:W-:Y:S05]  /*ea00*/  BSYNC B0 ;  /* 0x0000000000007941 */ /* 0x000fea0003800000 */
.L_x_542:
[----:B------:R-:W-:Y:S05]  /*ea10*/  BRA `(.L_x_544) ;  /* 0xffffffb400447947 */ /* 0x000fea000383ffff */
.L_x_440:
[----:B------:R-:W-:Y:S01]  /*ea20*/  BSSY B0, `(.L_x_545) ;  /* 0x0000006000007945 */ /* 0x000fe20003800000 */
[----:B------:R-:W-:-:S07]  /*ea30*/  IMAD.MOV.U32 R15, RZ, RZ, -0x1 ;  /* 0xffffffffff0f7424 */ /* 0x000fce00078e00ff */
[----:B012---:R-:W-:Y:S05]  /*ea40*/  WARPSYNC.COLLECTIVE R15, `(.L_x_546) ;  /* 0x000000000f0c7348 */ /* 0x007fea0003c00000 */
[----:B------:R-:W-:Y:S02]  /*ea50*/  ELECT P6, UR62, PT ;  /* 0x00000000003e782f */ /* 0x000fe400038c0000 */
[----:B------:R-:W-:Y:S01]  /*ea60*/  MOV R14, UR62 ;  /* 0x0000003e000e7c02 */ /* 0x000fe20008000f00 */
[----:B012---:R-:W-:Y:S10]  /*ea70*/  ENDCOLLECTIVE ;  /* 0x000000000000791b */ /* 0x007ff40003800000 */
.L_x_546:
[----:B------:R-:W-:Y:S05]  /*ea80*/  BSYNC B0 ;  /* 0x0000000000007941 */ /* 0x000fea0003800000 */
.L_x_545:
[----:B------:R-:W-:Y:S05]  /*ea90*/  BRA `(.L_x_547) ;  /* 0xffffffb400487947 */ /* 0x000fea000383ffff */
.L_x_442:
[----:B--2---:R2:W3:Y:S02]  /*eaa0*/  SYNCS.PHASECHK.TRANS64.TRYWAIT P0, [R0+URZ+0x22840], R2 ;  /* 0x02284002000075a7 */ /* 0x0044e4000800017f */
[----:B---3--:R-:W-:Y:S05]  /*eab0*/  @!P0 NANOSLEEP.SYNCS 0x989680 ;  /* 0x009896800000895d */ /* 0x008fea0003900000 */
[----:B------:R-:W3:Y:S02]  /*eac0*/  @!P0 SYNCS.PHASECHK.TRANS64 P0, [R0+URZ+0x22840], R2 ;  /* 0x02284002000085a7 */ /* 0x000ee4000800007f */
[----:B---3--:R-:W-:Y:S05]  /*ead0*/  @!P0 BRA `(.L_x_442) ;  /* 0xfffffffc00f08947 */ /* 0x008fea000383ffff */
[----:B------:R-:W-:Y:S05]  /*eae0*/  BRA `(.L_x_548) ;  /* 0xffffffb400b47947 */ /* 0x000fea000383ffff */
.L_x_446:
[----:B------:R-:W2:Y:S01]  /*eaf0*/  LDL.LU R11, [R1+0x3c] ;  /* 0x00003c00010b7983 */ /* 0x000ea20000300800 */
[----:B------:R-:W-:Y:S02]  /*eb00*/  IMAD.MOV.U32 R13, RZ, RZ, R2 ;  /* 0x000000ffff0d7224 */ /* 0x000fe400078e0002 */
[----:B------:R-:W-:Y:S02]  /*eb10*/  IMAD.MOV.U32 R12, RZ, RZ, RZ ;  /* 0x000000ffff0c7224 */ /* 0x000fe400078e00ff */
[----:B------:R-:W-:Y:S02]  /*eb20*/  IMAD.MOV.U32 R15, RZ, RZ, -0x1 ;  /* 0xffffffffff0f7424 */ /* 0x000fe400078e00ff */
[----:B------:R-:W-:-:S04]  /*eb30*/  IMAD.IADD R3, R8, 0x1, R17 ;  /* 0x0000000108037824 */ /* 0x000fc800078e0211 */
[----:B------:R-:W-:Y:S02]  /*eb40*/  VIADD R5, R3, 0x10 ;  /* 0x0000001003057836 */ /* 0x000fe40000000000 */
[----:B--2---:R-:W-:Y:S02]  /*eb50*/  IMAD R4, R11, R7, RZ ;  /* 0x000000070b047224 */ /* 0x004fe400078e02ff */
[----:B------:R-:W-:-:S03]  /*eb60*/  IMAD.MOV.U32 R11, RZ, RZ, 0x181f ;  /* 0x0000181fff0b7424 */ /* 0x000fc600078e00ff */
[----:B------:R-:W-:-:S13]  /*eb70*/  ISETP.GE.AND P1, PT, R3, R4, PT ;  /* 0x000000040300720c */ /* 0x000fda0003f26270 */
[----:B-----5:R-:W-:Y:S05]  /*eb80*/  WARPSYNC.COLLECTIVE R15, `(.L_x_549) ;  /* 0x000000000f087348 */ /* 0x020fea0003c00000 */
[----:B------:R0:W1:Y:S02]  /*eb90*/  SHFL.IDX P6, R14, R13, R12, R11 ;  /* 0x0000000c0d0e7389 */ /* 0x00006400000c000b */
[----:B01---5:R-:W-:Y:S01]  /*eba0*/  ENDCOLLECTIVE ;  /* 0x000000000000791b */ /* 0x023fe20003800000 */
.L_x_549:
[----:B------:R-:W-:Y:S02]  /*ebb0*/  IMAD.MOV.U32 R13, RZ, RZ, R0 ;  /* 0x000000ffff0d7224 */ /* 0x000fe400078e0000 */
[----:B------:R-:W-:-:S07]  /*ebc0*/  IMAD.MOV.U32 R6, RZ, RZ, R14 ;  /* 0x000000ffff067224 */ /* 0x000fce00078e000e */
[----:B------:R-:W-:Y:S05]  /*ebd0*/  WARPSYNC.COLLECTIVE R15, `(.L_x_550) ;  /* 0x000000000f087348 */ /* 0x000fea0003c00000 */
[----:B------:R0:W1:Y:S02]  /*ebe0*/  SHFL.IDX P6, R14, R13, R12, R11 ;  /* 0x0000000c0d0e7389 */ /* 0x00006400000c000b */
[----:B01----:R-:W-:Y:S01]  /*ebf0*/  ENDCOLLECTIVE ;  /* 0x000000000000791b */ /* 0x003fe20003800000 */
.L_x_550:
[----:B------:R-:W-:Y:S02]  /*ec00*/  IMAD.MOV.U32 R13, RZ, RZ, R2 ;  /* 0x000000ffff0d7224 */ /* 0x000fe400078e0002 */
[----:B------:R-:W-:Y:S02]  /*ec10*/  IMAD.MOV.U32 R12, RZ, RZ, 0x1 ;  /* 0x00000001ff0c7424 */ /* 0x000fe400078e00ff */
[----:B------:R-:W-:-:S07]  /*ec20*/  IMAD.MOV.U32 R7, RZ, RZ, R14 ;  /* 0x000000ffff077224 */ /* 0x000fce00078e000e */
[----:B------:R-:W-:Y:S05]  /*ec30*/  WARPSYNC.COLLECTIVE R15, `(.L_x_551) ;  /* 0x000000000f087348 */ /* 0x000fea0003c00000 */
[----:B------:R0:W1:Y:S02]  /*ec40*/  SHFL.IDX P6, R14, R13, R12, R11 ;  /* 0x0000000c0d0e7389 */ /* 0x00006400000c000b */
[----:B01----:R-:W-:Y:S01]  /*ec50*/  ENDCOLLECTIVE ;  /* 0x000000000000791b */ /* 0x003fe20003800000 */
.L_x_551:
        /* <DEDUP_REMOVED lines=15> */
.L_x_552:
[----:B------:R-:W-:Y:S02]  /*ed50*/  IMAD.MOV.U32 R13, RZ, RZ, R2 ;  /* 0x000000ffff0d7224 */ /* 0x000fe400078e0002 */
[----:B------:R-:W-:Y:S02]  /*ed60*/  IMAD.MOV.U32 R12, RZ, RZ, 0x2 ;  /* 0x00000002ff0c7424 */ /* 0x000fe400078e00ff */
[----:B------:R-:W-:-:S07]  /*ed70*/  IMAD.MOV.U32 R5, RZ, RZ, R14 ;  /* 0x000000ffff057224 */ /* 0x000fce00078e000e */
[----:B------:R-:W-:Y:S05]  /*ed80*/  WARPSYNC.COLLECTIVE R15, `(.L_x_553) ;  /* 0x000000000f087348 */ /* 0x000fea0003c00000 */
[----:B------:R0:W1:Y:S02]  /*ed90*/  SHFL.IDX P6, R14, R13, R12, R11 ;  /* 0x0000000c0d0e7389 */ /* 0x00006400000c000b */
[----:B01----:R-:W-:Y:S01]  /*eda0*/  ENDCOLLECTIVE ;  /* 0x000000000000791b */ /* 0x003fe20003800000 */
.L_x_553:
[----:B------:R-:W-:-:S05]  /*edb0*/  @!P1 LEA R5, P2, R10, R5, 0x1 ;  /* 0x000000050a059211 */ /* 0x000fca00078408ff */
[----:B------:R-:W-:-:S04]  /*edc0*/  @!P1 IMAD.X R6, RZ, RZ, R6, P2 ;  /* 0x000000ffff069224 */ /* 0x000fc800010e0606 */
[----:B------:R-:W-:Y:S02]  /*edd0*/  @!P1 IMAD.MOV.U32 R7, RZ, RZ, R6 ;  /* 0x000000ffff079224 */ /* 0x000fe400078e0006 */
[----:B------:R-:W-:Y:S02]  /*ede0*/  @!P1 IMAD.MOV.U32 R6, RZ, RZ, R5 ;  /* 0x000000ffff069224 */ /* 0x000fe400078e0005 */
[----:B------:R-:W-:Y:S02]  /*edf0*/  IMAD.MOV.U32 R13, RZ, RZ, R0 ;  /* 0x000000ffff0d7224 */ /* 0x000fe400078e0000 */
[----:B------:R-:W-:Y:S01]  /*ee00*/  VIADD R5, R3, 0x20 ;  /* 0x0000002003057836 */ /* 0x000fe20000000000 */
[----:B------:R-:W-:Y:S01]  /*ee10*/  @!PT LDS RZ, [RZ] ;  /* 0x00000000fffff984 */ /* 0x000fe20000000800 */
[----:B------:R-:W-:Y:S01]  /*ee20*/  @!PT LDS RZ, [RZ] ;  /* 0x00000000fffff984 */ /* 0x000fe20000000800 */
[----:B------:R-:W-:Y:S01]  /*ee30*/  @!PT LDS RZ, [RZ] ;  /* 0x00000000fffff984 */ /* 0x000fe20000000800 */
[----:B------:R0:W-:Y:S04]  /*ee40*/  @!P1 LDGSTS.E.BYPASS.LTC128B.128 [R9+0x18c00], desc[UR40][R6.64], !P0 ;  /* 0x18c0000006099fae */ /* 0x0001e8000c101d68 */
[----:B------:R-:W-:Y:S01]  /*ee50*/  ISETP.GE.AND P1, PT, R5, R4, PT ;  /* 0x000000040500720c */ /* 0x000fe20003f26270 */
[----:B0-----:R-:W-:-:S12]  /*ee60*/  IMAD.MOV.U32 R6, RZ, RZ, R14 ;  /* 0x000000ffff067224 */ /* 0x001fd800078e000e */
[----:B------:R-:W-:Y:S05]  /*ee70*/  WARPSYNC.COLLECTIVE R15, `(.L_x_554) ;  /* 0x000000000f087348 */ /* 0x000fea0003c00000 */
[----:B------:R0:W1:Y:S02]  /*ee80*/  SHFL.IDX P6, R14, R13, R12, R11 ;  /* 0x0000000c0d0e7389 */ /* 0x00006400000c000b */
[----:B01----:R-:W-:Y:S01]  /*ee90*/  ENDCOLLECTIVE ;  /* 0x000000000000791b */ /* 0x003fe20003800000 */
.L_x_554:
[----:B------:R-:W-:Y:S02]  /*eea0*/  IMAD.MOV.U32 R13, RZ, RZ, R2 ;  /* 0x000000ffff0d7224 */ /* 0x000fe400078e0002 */
[----:B------:R-:W-:Y:S02]  /*eeb0*/  IMAD.MOV.U32 R12, RZ, RZ, 0x3 ;  /* 0x00000003ff0c7424 */ /* 0x000fe400078e00ff */
[----:B------:R-:W-:-:S07]  /*eec0*/  IMAD.MOV.U32 R5, RZ, RZ, R14 ;  /* 0x000000ffff057224 */ /* 0x000fce00078e000e */
[----:B------:R-:W-:Y:S05]  /*eed0*/  WARPSYNC.COLLECTIVE R15, `(.L_x_555) ;  /* 0x000000000f087348 */ /* 0x000fea0003c00000 */
[----:B------:R0:W1:Y:S02]  /*eee0*/  SHFL.IDX P6, R14, R13, R12, R11 ;  /* 0x0000000c0d0e7389 */ /* 0x00006400000c000b */
[----:B01----:R-:W-:Y:S01]  /*eef0*/  ENDCOLLECTIVE ;  /* 0x000000000000791b */ /* 0x003fe20003800000 */
.L_x_555:
        /* <DEDUP_REMOVED lines=15> */
.L_x_556:
[----:B------:R-:W-:Y:S02]  /*eff0*/  IMAD.MOV.U32 R13, RZ, RZ, R2 ;  /* 0x000000ffff0d7224 */ /* 0x000fe400078e0002 */
[----:B------:R-:W-:Y:S02]  /*f000*/  IMAD.MOV.U32 R12, RZ, RZ, 0x4 ;  /* 0x00000004ff0c7424 */ /* 0x000fe400078e00ff */
[----:B------:R-:W-:-:S07]  /*f010*/  IMAD.MOV.U32 R5, RZ, RZ, R14 ;  /* 0x000000ffff057224 */ /* 0x000fce00078e000e */
[----:B------:R-:W-:Y:S05]  /*f020*/  WARPSYNC.COLLECTIVE R15, `(.L_x_557) ;  /* 0x000000000f087348 */ /* 0x000fea0003c00000 */
[----:B------:R0:W1:Y:S02]  /*f030*/  SHFL.IDX P6, R14, R13, R12, R11 ;  /* 0x0000000c0d0e7389 */ /* 0x00006400000c000b */
[----:B01----:R-:W-:Y:S01]  /*f040*/  ENDCOLLECTIVE ;  /* 0x000000000000791b */ /* 0x003fe20003800000 */
.L_x_557:
        /* <DEDUP_REMOVED lines=15> */
.L_x_558:
[----:B------:R-:W-:Y:S02]  /*f140*/  IMAD.MOV.U32 R13, RZ, RZ, R2 ;  /* 0x000000ffff0d7224 */ /* 0x000fe400078e0002 */
[----:B------:R-:W-:Y:S02]  /*f150*/  IMAD.MOV.U32 R12, RZ, RZ, 0x5 ;  /* 0x00000005ff0c7424 */ /* 0x000fe400078e00ff */
[----:B------:R-:W-:-:S07]  /*f160*/  IMAD.MOV.U32 R5, RZ, RZ, R14 ;  /* 0x000000ffff057224 */ /* 0x000fce00078e000e */
[----:B------:R-:W-:Y:S05]  /*f170*/  WARPSYNC.COLLECTIVE R15, `(.L_x_559) ;  /* 0x000000000f087348 */ /* 0x000fea0003c00000 */
[----:B------:R0:W1:Y:S02]  /*f180*/  SHFL.IDX P6, R14, R13, R12, R11 ;  /* 0x0000000c0d0e7389 */ /* 0x00006400000c000b */
[----:B01----:R-:W-:Y:S01]  /*f190*/  ENDCOLLECTIVE ;  /* 0x000000000000791b */ /* 0x003fe20003800000 */
.L_x_559:
        /* <DEDUP_REMOVED lines=15> */
.L_x_560:
[----:B------:R-:W-:Y:S02]  /*f290*/  IMAD.MOV.U32 R13, RZ, RZ, R2 ;  /* 0x000000ffff0d7224 */ /* 0x000fe400078e0002 */
[----:B------:R-:W-:Y:S02]  /*f2a0*/  IMAD.MOV.U32 R12, RZ, RZ, 0x6 ;  /* 0x00000006ff0c7424 */ /* 0x000fe400078e00ff */
[----:B------:R-:W-:-:S07]  /*f2b0*/  IMAD.MOV.U32 R5, RZ, RZ, R14 ;  /* 0x000000ffff057224 */ /* 0x000fce00078e000e */
[----:B------:R-:W-:Y:S05]  /*f2c0*/  WARPSYNC.COLLECTIVE R15, `(.L_x_561) ;  /* 0x000000000f087348 */ /* 0x000fea0003c00000 */
[----:B------:R0:W1:Y:S02]  /*f2d0*/  SHFL.IDX P6, R14, R13, R12, R11 ;  /* 0x0000000c0d0e7389 */ /* 0x00006400000c000b */
[----:B01----:R-:W-:Y:S01]  /*f2e0*/  ENDCOLLECTIVE ;  /* 0x000000000000791b */ /* 0x003fe20003800000 */
.L_x_561:
[----:B------:R-:W-:-:S05]  /*f2f0*/  @!P1 LEA R5, P2, R10, R5, 0x1 ;  /* 0x000000050a059211 */ /* 0x000fca00078408ff */
[----:B------:R-:W-:-:S04]  /*f300*/  @!P1 IMAD.X R6, RZ, RZ, R6, P2 ;  /* 0x000000ffff069224 */ /* 0x000fc800010e0606 */
[----:B------:R-:W-:Y:S02]  /*f310*/  @!P1 IMAD.MOV.U32 R7, RZ, RZ, R6 ;  /* 0x000000ffff079224 */ /* 0x000fe400078e0006 */
[----:B------:R-:W-:Y:S02]  /*f320*/  @!P1 IMAD.MOV.U32 R6, RZ, RZ, R5 ;  /* 0x000000ffff069224 */ /* 0x000fe400078e0005 */
[----:B------:R-:W-:-:S03]  /*f330*/  IMAD.MOV.U32 R13, RZ, RZ, R0 ;  /* 0x000000ffff0d7224 */ /* 0x000fc600078e0000 */
        /* <DEDUP_REMOVED lines=8> */
.L_x_562:
[----:B------:R-:W-:-:S05]  /*f3c0*/  VIADD R7, R3, 0x60 ;  /* 0x0000006003077836 */ /* 0x000fca0000000000 */
[----:B------:R-:W-:Y:S01]  /*f3d0*/  ISETP.GE.AND P1, PT, R7, R4, PT ;  /* 0x000000040700720c */ /* 0x000fe20003f26270 */
[----:B------:R-:W-:Y:S02]  /*f3e0*/  IMAD.MOV.U32 R13, RZ, RZ, R2 ;  /* 0x000000ffff0d7224 */ /* 0x000fe400078e0002 */
[----:B------:R-:W-:Y:S02]  /*f3f0*/  IMAD.MOV.U32 R12, RZ, RZ, 0x7 ;  /* 0x00000007ff0c7424 */ /* 0x000fe400078e00ff */
[----:B------:R-:W-:-:S08]  /*f400*/  IMAD.MOV.U32 R5, RZ, RZ, R14 ;  /* 0x000000ffff057224 */ /* 0x000fd000078e000e */
[----:B------:R-:W-:Y:S05]  /*f410*/  WARPSYNC.COLLECTIVE R15, `(.L_x_563) ;  /* 0x000000000f087348 */ /* 0x000fea0003c00000 */
[----:B------:R0:W1:Y:S02]  /*f420*/  SHFL.IDX P6, R14, R13, R12, R11 ;  /* 0x0000000c0d0e7389 */ /* 0x00006400000c000b */
[----:B01----:R-:W-:Y:S01]  /*f430*/  ENDCOLLECTIVE ;  /* 0x000000000000791b */ /* 0x003fe20003800000 */
.L_x_563:
[----:B------:R-:W-:-:S05]  /*f440*/  @!P1 LEA R5, P2, R10, R5, 0x1 ;  /* 0x000000050a059211 */ /* 0x000fca00078408ff */
[----:B------:R-:W-:-:S04]  /*f450*/  @!P1 IMAD.X R6, RZ, RZ, R6, P2 ;  /* 0x000000ffff069224 */ /* 0x000fc800010e0606 */
[----:B------:R-:W-:Y:S02]  /*f460*/  @!P1 IMAD.MOV.U32 R7, RZ, RZ, R6 ;  /* 0x000000ffff079224 */ /* 0x000fe400078e0006 */
[----:B------:R-:W-:Y:S02]  /*f470*/  IMAD.MOV.U32 R13, RZ, RZ, R0 ;  /* 0x000000ffff0d7224 */ /* 0x000fe400078e0000 */
[----:B------:R-:W-:-:S05]  /*f480*/  @!P1 IMAD.MOV.U32 R6, RZ, RZ, R5 ;  /* 0x000000ffff069224 */ /* 0x000fca00078e0005 */
[----:B------:R-:W-:Y:S01]  /*f490*/  @!PT LDS RZ, [RZ] ;  /* 0x00000000fffff984 */ /* 0x000fe20000000800 */
[----:B------:R-:W-:Y:S01]  /*f4a0*/  @!PT LDS RZ, [RZ] ;  /* 0x00000000fffff984 */ /* 0x000fe20000000800 */
[----:B------:R-:W-:Y:S01]  /*f4b0*/  @!PT LDS RZ, [RZ] ;  /* 0x00000000fffff984 */ /* 0x000fe20000000800 */
[----:B------:R0:W-:Y:S01]  /*f4c0*/  @!P1 LDGSTS.E.BYPASS.LTC128B.128 [R9+0x1b400], desc[UR40][R6.64], !P0 ;  /* 0x1b40000006099fae */ /* 0x0001e2000c101d68 */
[----:B------:R-:W-:-:S07]  /*f4d0*/  IMAD.MOV.U32 R5, RZ, RZ, R14 ;  /* 0x000000ffff057224 */ /* 0x000fce00078e000e */
[----:B0-----:R-:W-:Y:S05]  /*f4e0*/  WARPSYNC.COLLECTIVE R15, `(.L_x_564) ;  /* 0x000000000f087348 */ /* 0x001fea0003c00000 */
[----:B------:R1:W2:Y:S02]  /*f4f0*/  SHFL.IDX P6, R14, R13, R12, R11 ;  /* 0x0000000c0d0e7389 */ /* 0x0002a400000c000b */
[----:B012---:R-:W-:Y:S01]  /*f500*/  ENDCOLLECTIVE ;  /* 0x000000000000791b */ /* 0x007fe20003800000 */
.L_x_564:
[----:B------:R-:W-:Y:S01]  /*f510*/  IMAD.MOV.U32 R0, RZ, RZ, R14 ;  /* 0x000000ffff007224 */ /* 0x000fe200078e000e */
[----:B------:R-:W-:Y:S06]  /*f520*/  BRA `(.L_x_565) ;  /* 0xffffffb8005c7947 */ /* 0x000fec000383ffff */
.L_x_449:
[----:B0-----:R-:W2:Y:S02]  /*f530*/  LDL R2, [R1+0x4] ;  /* 0x0000040001027983 */ /* 0x001ea40000100800 */
[----:B--2---:R0:W1:Y:S02]  /*f540*/  SYNCS.PHASECHK.TRANS64.TRYWAIT P0, [R2+URZ+0x22820], R0 ;  /* 0x02282000020075a7 */ /* 0x004064000800017f */
[----:B-1----:R-:W-:Y:S05]  /*f550*/  @!P0 NANOSLEEP.SYNCS 0x989680 ;  /* 0x009896800000895d */ /* 0x002fea0003900000 */
[----:B------:R-:W1:Y:S02]  /*f560*/  @!P0 SYNCS.PHASECHK.TRANS64 P0, [R2+URZ+0x22820], R0 ;  /* 0x02282000020085a7 */ /* 0x000e64000800007f */
[----:B-1----:R-:W-:Y:S05]  /*f570*/  @!P0 BRA `(.L_x_449) ;  /* 0xfffffffc00ec8947 */ /* 0x002fea000383ffff */
[----:B------:R-:W-:Y:S05]  /*f580*/  BRA `(.L_x_566) ;  /* 0xffffffb800bc7947 */ /* 0x000fea000383ffff */
.L_x_453:
[----:B0-----:R0:W1:Y:S02]  /*f590*/  SYNCS.PHASECHK.TRANS64.TRYWAIT P0, [R2+URZ+0x22860], R0 ;  /* 0x02286000020075a7 */ /* 0x001064000800017f */
[----:B-1----:R-:W-:Y:S05]  /*f5a0*/  @!P0 NANOSLEEP.SYNCS 0x989680 ;  /* 0x009896800000895d */ /* 0x002fea0003900000 */
[----:B------:R-:W1:Y:S02]  /*f5b0*/  @!P0 SYNCS.PHASECHK.TRANS64 P0, [R2+URZ+0x22860], R0 ;  /* 0x02286000020085a7 */ /* 0x000e64000800007f */
[----:B-1----:R-:W-:Y:S05]  /*f5c0*/  @!P0 BRA `(.L_x_453) ;  /* 0xfffffffc00f08947 */ /* 0x002fea000383ffff */
[----:B------:R-:W-:Y:S05]  /*f5d0*/  BRA `(.L_x_567) ;  /* 0xffffffb800ec7947 */ /* 0x000fea000383ffff */
.L_x_468:
[----:B-1----:R1:W2:Y:S02]  /*f5e0*/  SYNCS.PHASECHK.TRANS64.TRYWAIT P0, [R3+URZ+0x22840], R2 ;  /* 0x02284002030075a7 */ /* 0x0022a4000800017f */
[----:B--2---:R-:W-:Y:S05]  /*f5f0*/  @!P0 NANOSLEEP.SYNCS 0x989680 ;  /* 0x009896800000895d */ /* 0x004fea0003900000 */
[----:B------:R-:W2:Y:S02]  /*f600*/  @!P0 SYNCS.PHASECHK.TRANS64 P0, [R3+URZ+0x22840], R2 ;  /* 0x02284002030085a7 */ /* 0x000ea4000800007f */
[----:B--2---:R-:W-:Y:S05]  /*f610*/  @!P0 BRA `(.L_x_468) ;  /* 0xfffffffc00f08947 */ /* 0x004fea000383ffff */
[----:B------:R-:W-:Y:S05]  /*f620*/  BRA `(.L_x_568) ;  /* 0xffffffc4001c7947 */ /* 0x000fea000383ffff */
.L_x_473:
[----:B0-----:R0:W2:Y:S02]  /*f630*/  SYNCS.PHASECHK.TRANS64.TRYWAIT P0, [R3+URZ+0x22860], R2 ;  /* 0x02286002030075a7 */ /* 0x0010a4000800017f */
[----:B--2---:R-:W-:Y:S05]  /*f640*/  @!P0 NANOSLEEP.SYNCS 0x989680 ;  /* 0x009896800000895d */ /* 0x004fea0003900000 */
[----:B------:R-:W2:Y:S02]  /*f650*/  @!P0 SYNCS.PHASECHK.TRANS64 P0, [R3+URZ+0x22860], R2 ;  /* 0x02286002030085a7 */ /* 0x000ea4000800007f */
[----:B--2---:R-:W-:Y:S05]  /*f660*/  @!P0 BRA `(.L_x_473) ;  /* 0xfffffffc00f08947 */ /* 0x004fea000383ffff */
[----:B------:R-:W-:Y:S05]  /*f670*/  BRA `(.L_x_569) ;  /* 0xffffffc400a47947 */ /* 0x000fea000383ffff */
.L_x_484:
[----:B0-----:R0:W1:Y:S02]  /*f680*/  SYNCS.PHASECHK.TRANS64.TRYWAIT P0, [R2+URZ+0x22840], R3 ;  /* 0x02284003020075a7 */ /* 0x001064000800017f */
[----:B-1----:R-:W-:Y:S05]  /*f690*/  @!P0 NANOSLEEP.SYNCS 0x989680 ;  /* 0x009896800000895d */ /* 0x002fea0003900000 */
[----:B------:R-:W1:Y:S02]  /*f6a0*/  @!P0 SYNCS.PHASECHK.TRANS64 P0, [R2+URZ+0x22840], R3 ;  /* 0x02284003020085a7 */ /* 0x000e64000800007f */
[----:B-1----:R-:W-:Y:S05]  /*f6b0*/  @!P0 BRA `(.L_x_484) ;  /* 0xfffffffc00f08947 */ /* 0x002fea000383ffff */
[----:B------:R-:W-:Y:S05]  /*f6c0*/  BRA `(.L_x_570) ;  /* 0xffffffcc00b47947 */ /* 0x000fea000383ffff */
.L_x_489:
[----:B-1----:R1:W2:Y:S02]  /*f6d0*/  SYNCS.PHASECHK.TRANS64.TRYWAIT P0, [R2+URZ+0x22860], R3 ;  /* 0x02286003020075a7 */ /* 0x0022a4000800017f */
[----:B--2---:R-:W-:Y:S05]  /*f6e0*/  @!P0 NANOSLEEP.SYNCS 0x989680 ;  /* 0x009896800000895d */ /* 0x004fea0003900000 */
[----:B------:R-:W2:Y:S02]  /*f6f0*/  @!P0 SYNCS.PHASECHK.TRANS64 P0, [R2+URZ+0x22860], R3 ;  /* 0x02286003020085a7 */ /* 0x000ea4000800007f */
[----:B--2---:R-:W-:Y:S05]  /*f700*/  @!P0 BRA `(.L_x_489) ;  /* 0xfffffffc00f08947 */ /* 0x004fea000383ffff */
[----:B------:R-:W-:Y:S05]  /*f710*/  BRA `(.L_x_571) ;  /* 0xffffffd000387947 */ /* 0x000fea000383ffff */
.L_x_500:
[----:B0-----:R0:W1:Y:S02]  /*f720*/  SYNCS.PHASECHK.TRANS64.TRYWAIT P0, [R2+URZ+0x22840], R3 ;  /* 0x02284003020075a7 */ /* 0x001064000800017f */
[----:B-1----:R-:W-:Y:S05]  /*f730*/  @!P0 NANOSLEEP.SYNCS 0x989680 ;  /* 0x009896800000895d */ /* 0x002fea0003900000 */
[----:B------:R-:W1:Y:S02]  /*f740*/  @!P0 SYNCS.PHASECHK.TRANS64 P0, [R2+URZ+0x22840], R3 ;  /* 0x02284003020085a7 */ /* 0x000e64000800007f */
[----:B-1----:R-:W-:Y:S05]  /*f750*/  @!P0 BRA `(.L_x_500) ;  /* 0xfffffffc00f08947 */ /* 0x002fea000383ffff */
[----:B------:R-:W-:Y:S05]  /*f760*/  BRA `(.L_x_572) ;  /* 0xffffffd800247947 */ /* 0x000fea000383ffff */
.L_x_505:
[----:B-1----:R1:W2:Y:S02]  /*f770*/  SYNCS.PHASECHK.TRANS64.TRYWAIT P0, [R2+URZ+0x22860], R3 ;  /* 0x02286003020075a7 */ /* 0x0022a4000800017f */
[----:B--2---:R-:W-:Y:S05]  /*f780*/  @!P0 NANOSLEEP.SYNCS 0x989680 ;  /* 0x009896800000895d */ /* 0x004fea0003900000 */
[----:B------:R-:W2:Y:S02]  /*f790*/  @!P0 SYNCS.PHASECHK.TRANS64 P0, [R2+URZ+0x22860], R3 ;  /* 0x02286003020085a7 */ /* 0x000ea4000800007f */
[----:B--2---:R-:W-:Y:S05]  /*f7a0*/  @!P0 BRA `(.L_x_505) ;  /* 0xfffffffc00f08947 */ /* 0x004fea000383ffff */
[----:B------:R-:W-:Y:S05]  /*f7b0*/  BRA `(.L_x_573) ;  /* 0xffffffd800ac7947 */ /* 0x000fea000383ffff */
.L_x_517:
[----:B------:R-:W-:Y:S01]  /*f7c0*/  BSSY B0, `(.L_x_574) ;  /* 0x0000008000007945 */ /* 0x000fe20003800000 */
[----:B------:R-:W-:Y:S02]  /*f7d0*/  IMAD.MOV.U32 R13, RZ, RZ, R16 ;  /* 0x000000ffff0d7224 */ /* 0x000fe400078e0010 */
[----:B0-----:R-:W-:Y:S02]  /*f7e0*/  IMAD.MOV.U32 R12, RZ, RZ, RZ ;  /* 0x000000ffff0c7224 */ /* 0x001fe400078e00ff */
[----:B------:R-:W-:Y:S02]  /*f7f0*/  IMAD.MOV.U32 R11, RZ, RZ, 0x1f ;  /* 0x0000001fff0b7424 */ /* 0x000fe400078e00ff */
[----:B------:R-:W-:-:S07]  /*f800*/  IMAD.MOV.U32 R15, RZ, RZ, -0x1 ;  /* 0xffffffffff0f7424 */ /* 0x000fce00078e00ff */
[----:B-1---5:R-:W-:Y:S05]  /*f810*/  WARPSYNC.COLLECTIVE R15, `(.L_x_575) ;  /* 0x000000000f087348 */ /* 0x022fea0003c00000 */
[----:B------:R0:W2:Y:S02]  /*f820*/  SHFL.IDX P6, R14, R13, R12, R11 ;  /* 0x0000000c0d0e7389 */ /* 0x0000a400000c000b */
[----:B012--5:R-:W-:Y:S01]  /*f830*/  ENDCOLLECTIVE ;  /* 0x000000000000791b */ /* 0x027fe20003800000 */
.L_x_575:
[----:B------:R-:W-:Y:S05]  /*f840*/  BSYNC B0 ;  /* 0x0000000000007941 */ /* 0x000fea0003800000 */
.L_x_574:
[----:B------:R-:W-:Y:S02]  /*f850*/  IMAD.MOV.U32 R13, RZ, RZ, R16 ;  /* 0x000000ffff0d7224 */ /* 0x000fe400078e0010 */
[----:B------:R-:W-:Y:S02]  /*f860*/  IMAD.MOV.U32 R12, RZ, RZ, 0x1 ;  /* 0x00000001ff0c7424 */ /* 0x000fe400078e00ff */
[----:B------:R-:W-:Y:S02]  /*f870*/  IMAD.MOV.U32 R11, RZ, RZ, 0x1f ;  /* 0x0000001fff0b7424 */ /* 0x000fe400078e00ff */
[----:B------:R-:W-:Y:S02]  /*f880*/  IMAD.MOV.U32 R15, RZ, RZ, -0x1 ;  /* 0xffffffffff0f7424 */ /* 0x000fe400078e00ff */
[----:B------:R-:W-:Y:S02]  /*f890*/  IMAD.IADD R5, R19, 0x1, R6 ;  /* 0x0000000113057824 */ /* 0x000fe400078e0206 */
[----:B------:R-:W-:-:S07]  /*f8a0*/  IMAD.MOV.U32 R0, RZ, RZ, R14 ;  /* 0x000000ffff007224 */ /* 0x000fce00078e000e */
[----:B------:R-:W-:Y:S05]  /*f8b0*/  WARPSYNC.COLLECTIVE R15, `(.L_x_576) ;  /* 0x000000000f087348 */ /* 0x000fea0003c00000 */
[----:B------:R0:W1:Y:S02]  /*f8c0*/  SHFL.IDX P6, R14, R13, R12, R11 ;  /* 0x0000000c0d0e7389 */ /* 0x00006400000c000b */
[----:B01----:R-:W-:Y:S01]  /*f8d0*/  ENDCOLLECTIVE ;  /* 0x000000000000791b */ /* 0x003fe20003800000 */
.L_x_576:
[----:B------:R-:W-:Y:S02]  /*f8e0*/  ULDC UR4, c[0x0][0xc3c] ;  /* 0x00030f0000047ab9 */ /* 0x000fe40000000800 */
[----:B------:R-:W-:-:S13]  /*f8f0*/  ISETP.GE.OR P1, PT, R5, UR4, !P0 ;  /* 0x0000000405007c0c */ /* 0x000fda000c726670 */
[----:B------:R-:W0:Y:S01]  /*f900*/  @!P1 LDC.64 R2, c[0x0][0xc80] ;  /* 0x00032000ff029b82 */ /* 0x000e220000000a00 */
[----:B------:R-:W-:Y:S02]  /*f910*/  IMAD.MOV.U32 R11, RZ, RZ, RZ ;  /* 0x000000ffff0b7224 */ /* 0x000fe400078e00ff */
[----:B------:R-:W-:Y:S02]  /*f920*/  IMAD.MOV.U32 R4, RZ, RZ, R14 ;  /* 0x000000ffff047224 */ /* 0x000fe400078e000e */
[----:B0-----:R-:W-:-:S06]  /*f930*/  @!P1 IMAD.WIDE R2, R5, 0x4, R2 ;  /* 0x0000000405029825 */ /* 0x001fcc00078e0202 */
[----:B------:R0:W2:Y:S01]  /*f940*/  @!P1 LDG.E R3, desc[UR40][R2.64] ;  /* 0x0000002802039981 */ /* 0x0000a2000c1e1900 */
[C---:B------:R-:W-:Y:S02]  /*f950*/  ISETP.GE.U32.AND P2, PT, R6.reuse, 0x2, PT ;  /* 0x000000020600780c */ /* 0x040fe40003f46070 */
[C---:B------:R-:W-:Y:S02]  /*f960*/  ISETP.GE.U32.AND P3, PT, R6.reuse, 0x4, PT ;  /* 0x000000040600780c */ /* 0x040fe40003f66070 */
[C---:B------:R-:W-:Y:S02]  /*f970*/  ISETP.GE.U32.AND P4, PT, R6.reuse, 0x8, PT ;  /* 0x000000080600780c */ /* 0x040fe40003f86070 */
[C---:B------:R-:W-:Y:S01]  /*f980*/  ISETP.GE.U32.AND P5, PT, R6.reuse, 0x10, PT ;  /* 0x000000100600780c */ /* 0x040fe20003fa6070 */
[----:B0-----:R-:W-:Y:S02]  /*f990*/  IMAD.MOV.U32 R2, RZ, RZ, RZ ;  /* 0x000000ffff027224 */ /* 0x001fe400078e00ff */
[----:B--2---:R-:W-:Y:S01]  /*f9a0*/  @!P1 IMAD.MOV.U32 R2, RZ, RZ, R3 ;  /* 0x000000ffff029224 */ /* 0x004fe200078e0003 */
[----:B------:R-:W-:-:S03]  /*f9b0*/  ISETP.NE.AND P1, PT, R6, RZ, PT ;  /* 0x000000ff0600720c */ /* 0x000fc60003f25270 */
[----:B------:R-:W-:-:S10]  /*f9c0*/  IMAD.MOV.U32 R13, RZ, RZ, R2 ;  /* 0x000000ffff0d7224 */ /* 0x000fd400078e0002 */
[----:B------:R-:W-:Y:S05]  /*f9d0*/  WARPSYNC.COLLECTIVE R15, `(.L_x_577) ;  /* 0x000000000f087348 */ /* 0x000fea0003c00000 */
[----:B------:R0:W1:Y:S02]  /*f9e0*/  SHFL.UP P6, R14, R13, R12, R11 ;  /* 0x0400000c0d0e7389 */ /* 0x00006400000c000b */
[----:B01----:R-:W-:Y:S01]  /*f9f0*/  ENDCOLLECTIVE ;  /* 0x000000000000791b */ /* 0x003fe20003800000 */
.L_x_577:
[----:B------:R-:W-:Y:S01]  /*fa00*/  IMAD.MOV.U32 R12, RZ, RZ, 0x2 ;  /* 0x00000002ff0c7424 */ /* 0x000fe200078e00ff */
[----:B------:R-:W-:-:S05]  /*fa10*/  SEL R5, R14, RZ, P1 ;  /* 0x000000ff0e057207 */ /* 0x000fca0000800000 */
[----:B------:R-:W-:-:S04]  /*fa20*/  IMAD.IADD R3, R2, 0x1, R5 ;  /* 0x0000000102037824 */ /* 0x000fc800078e0205 */
[----:B------:R-:W-:-:S07]  /*fa30*/  IMAD.MOV.U32 R13, RZ, RZ, R3 ;  /* 0x000000ffff0d7224 */ /* 0x000fce00078e0003 */
[----:B------:R-:W-:Y:S05]  /*fa40*/  WARPSYNC.COLLECTIVE R15, `(.L_x_578) ;  /* 0x000000000f087348 */ /* 0x000fea0003c00000 */
[----:B------:R0:W1:Y:S02]  /*fa50*/  SHFL.UP P6, R14, R13, R12, R11 ;  /* 0x0400000c0d0e7389 */ /* 0x00006400000c000b */
[----:B01----:R-:W-:Y:S01]  /*fa60*/  ENDCOLLECTIVE ;  /* 0x000000000000791b */ /* 0x003fe20003800000 */
.L_x_578:
[----:B------:R-:W-:Y:S01]  /*fa70*/  IMAD.MOV.U32 R12, RZ, RZ, 0x4 ;  /* 0x00000004ff0c7424 */ /* 0x000fe200078e00ff */
[----:B------:R-:W-:-:S05]  /*fa80*/  SEL R14, R14, RZ, P2 ;  /* 0x000000ff0e0e7207 */ /* 0x000fca0001000000 */
[----:B------:R-:W-:-:S04]  /*fa90*/  IMAD.IADD R3, R3, 0x1, R14 ;  /* 0x0000000103037824 */ /* 0x000fc800078e020e */
[----:B------:R-:W-:-:S07]  /*faa0*/  IMAD.MOV.U32 R13, RZ, RZ, R3 ;  /* 0x000000ffff0d7224 */ /* 0x000fce00078e0003 */
[----:B------:R-:W-:Y:S05]  /*fab0*/  WARPSYNC.COLLECTIVE R15, `(.L_x_579) ;  /* 0x000000000f087348 */ /* 0x000fea0003c00000 */
[----:B------:R0:W1:Y:S02]  /*fac0*/  SHFL.UP P6, R14, R13, R12, R11 ;  /* 0x0400000c0d0e7389 */ /* 0x00006400000c000b */
[----:B01----:R-:W-:Y:S01]  /*fad0*/  ENDCOLLECTIVE ;  /* 0x000000000000791b */ /* 0x003fe20003800000 */
.L_x_579:
[----:B------:R-:W-:Y:S01]  /*fae0*/  IMAD.MOV.U32 R12, RZ, RZ, 0x8 ;  /* 0x00000008ff0c7424 */ /* 0x000fe200078e00ff */
[----:B------:R-:W-:-:S05]  /*faf0*/  SEL R14, R14, RZ, P3 ;  /* 0x000000ff0e0e7207 */ /* 0x000fca0001800000 */
[----:B------:R-:W-:-:S04]  /*fb00*/  IMAD.IADD R3, R3, 0x1, R14 ;  /* 0x0000000103037824 */ /* 0x000fc800078e020e */
[----:B------:R-:W-:-:S07]  /*fb10*/  IMAD.MOV.U32 R13, RZ, RZ, R3 ;  /* 0x000000ffff0d7224 */ /* 0x000fce00078e0003 */
[----:B------:R-:W-:Y:S05]  /*fb20*/  WARPSYNC.COLLECTIVE R15, `(.L_x_580) ;  /* 0x000000000f087348 */ /* 0x000fea0003c00000 */
[----:B------:R0:W1:Y:S02]  /*fb30*/  SHFL.UP P6, R14, R13, R12, R11 ;  /* 0x0400000c0d0e7389 */ /* 0x00006400000c000b */
[----:B01----:R-:W-:Y:S01]  /*fb40*/  ENDCOLLECTIVE ;  /* 0x000000000000791b */ /* 0x003fe20003800000 */
.L_x_580:
[----:B------:R-:W-:Y:S01]  /*fb50*/  IMAD.MOV.U32 R12, RZ, RZ, 0x10 ;  /* 0x00000010ff0c7424 */ /* 0x000fe200078e00ff */
[----:B------:R-:W-:-:S05]  /*fb60*/  SEL R14, R14, RZ, P4 ;  /* 0x000000ff0e0e7207 */ /* 0x000fca0002000000 */
[----:B------:R-:W-:-:S04]  /*fb70*/  IMAD.IADD R3, R3, 0x1, R14 ;  /* 0x0000000103037824 */ /* 0x000fc800078e020e */
[----:B------:R-:W-:-:S07]  /*fb80*/  IMAD.MOV.U32 R13, RZ, RZ, R3 ;  /* 0x000000ffff0d7224 */ /* 0x000fce00078e0003 */
[----:B------:R-:W-:Y:S05]  /*fb90*/  WARPSYNC.COLLECTIVE R15, `(.L_x_581) ;  /* 0x000000000f087348 */ /* 0x000fea0003c00000 */
[----:B------:R0:W1:Y:S02]  /*fba0*/  SHFL.UP P6, R14, R13, R12, R11 ;  /* 0x0400000c0d0e7389 */ /* 0x00006400000c000b */
[----:B01----:R-:W-:Y:S01]  /*fbb0*/  ENDCOLLECTIVE ;  /* 0x000000000000791b */ /* 0x003fe20003800000 */
.L_x_581:
[----:B------:R-:W-:Y:S02]  /*fbc0*/  IMAD.MOV.U32 R12, RZ, RZ, 0x1f ;  /* 0x0000001fff0c7424 */ /* 0x000fe400078e00ff */
[----:B------:R-:W-:Y:S01]  /*fbd0*/  IMAD.MOV.U32 R11, RZ, RZ, 0x1f ;  /* 0x0000001fff0b7424 */ /* 0x000fe200078e00ff */
[----:B------:R-:W-:-:S05]  /*fbe0*/  SEL R14, R14, RZ, P5 ;  /* 0x000000ff0e0e7207 */ /* 0x000fca0002800000 */
[----:B------:R-:W-:-:S04]  /*fbf0*/  IMAD.IADD R3, R3, 0x1, R14 ;  /* 0x0000000103037824 */ /* 0x000fc800078e020e */
[----:B------:R-:W-:-:S07]  /*fc00*/  IMAD.MOV.U32 R13, RZ, RZ, R3 ;  /* 0x000000ffff0d7224 */ /* 0x000fce00078e0003 */
[----:B------:R-:W-:Y:S05]  /*fc10*/  WARPSYNC.COLLECTIVE R15, `(.L_x_582) ;  /* 0x000000000f087348 */ /* 0x000fea0003c00000 */
[----:B------:R0:W1:Y:S02]  /*fc20*/  SHFL.IDX P6, R14, R13, R12, R11 ;  /* 0x0000000c0d0e7389 */ /* 0x00006400000c000b */
[----:B01----:R-:W-:Y:S01]  /*fc30*/  ENDCOLLECTIVE ;  /* 0x000000000000791b */ /* 0x003fe20003800000 */
.L_x_582:
[----:B------:R-:W-:Y:S05]  /*fc40*/  BRA `(.L_x_583) ;  /* 0xffffffe0001c7947 */ /* 0x000fea000383ffff */
.L_x_522:
[----:B------:R-:W-:Y:S01]  /*fc50*/  BSSY B0, `(.L_x_584) ;  /* 0x0000008000007945 */ /* 0x000fe20003800000 */
[----:B-----5:R-:W-:Y:S02]  /*fc60*/  IMAD.MOV.U32 R13, RZ, RZ, R2 ;  /* 0x000000ffff0d7224 */ /* 0x020fe400078e0002 */
[----:B0-----:R-:W-:Y:S02]  /*fc70*/  IMAD.MOV.U32 R12, RZ, RZ, 0x1 ;  /* 0x00000001ff0c7424 */ /* 0x001fe400078e00ff */
[----:B------:R-:W-:Y:S02]  /*fc80*/  IMAD.MOV.U32 R11, RZ, RZ, RZ ;  /* 0x000000ffff0b7224 */ /* 0x000fe400078e00ff */
[----:B------:R-:W-:-:S07]  /*fc90*/  IMAD.MOV.U32 R15, RZ, RZ, -0x1 ;  /* 0xffffffffff0f7424 */ /* 0x000fce00078e00ff */
[----:B-12---:R-:W-:Y:S05]  /*fca0*/  WARPSYNC.COLLECTIVE R15, `(.L_x_585) ;  /* 0x000000000f087348 */ /* 0x006fea0003c00000 */
[----:B------:R0:W3:Y:S02]  /*fcb0*/  SHFL.UP P6, R14, R13, R12, R11 ;  /* 0x0400000c0d0e7389 */ /* 0x0000e400000c000b */
[----:B0123--:R-:W-:Y:S01]  /*fcc0*/  ENDCOLLECTIVE ;  /* 0x000000000000791b */ /* 0x00ffe20003800000 */
.L_x_585:
[----:B------:R-:W-:Y:S05]  /*fcd0*/  BSYNC B0 ;  /* 0x0000000000007941 */ /* 0x000fea0003800000 */
.L_x_584:
[----:B------:R-:W-:Y:S01]  /*fce0*/  SEL R3, R14, RZ, P1 ;  /* 0x000000ff0e037207 */ /* 0x000fe20000800000 */
[----:B------:R-:W-:Y:S02]  /*fcf0*/  IMAD.MOV.U32 R12, RZ, RZ, 0x2 ;  /* 0x00000002ff0c7424 */ /* 0x000fe400078e00ff */
[----:B------:R-:W-:Y:S02]  /*fd00*/  IMAD.MOV.U32 R11, RZ, RZ, RZ ;  /* 0x000000ffff0b7224 */ /* 0x000fe400078e00ff */
[----:B------:R-:W-:Y:S02]  /*fd10*/  IMAD.IADD R3, R2, 0x1, R3 ;  /* 0x0000000102037824 */ /* 0x000fe400078e0203 */
[----:B------:R-:W-:Y:S02]  /*fd20*/  IMAD.MOV.U32 R15, RZ, RZ, -0x1 ;  /* 0xffffffffff0f7424 */ /* 0x000fe400078e00ff */
[----:B------:R-:W-:-:S07]  /*fd30*/  IMAD.MOV.U32 R13, RZ, RZ, R3 ;  /* 0x000000ffff0d7224 */ /* 0x000fce00078e0003 */
[----:B------:R-:W-:Y:S05]  /*fd40*/  WARPSYNC.COLLECTIVE R15, `(.L_x_586) ;  /* 0x000000000f087348 */ /* 0x000fea0003c00000 */
[----:B------:R0:W1:Y:S02]  /*fd50*/  SHFL.UP P6, R14, R13, R12, R11 ;  /* 0x0400000c0d0e7389 */ /* 0x00006400000c000b */
[----:B01----:R-:W-:Y:S01]  /*fd60*/  ENDCOLLECTIVE ;  /* 0x000000000000791b */ /* 0x003fe20003800000 */
.L_x_586:
[----:B------:R-:W-:Y:S01]  /*fd70*/  IMAD.MOV.U32 R12, RZ, RZ, 0x4 ;  /* 0x00000004ff0c7424 */ /* 0x000fe200078e00ff */
[----:B------:R-:W-:-:S05]  /*fd80*/  SEL R14, R14, RZ, P2 ;  /* 0x000000ff0e0e7207 */ /* 0x000fca0001000000 */
[----:B------:R-:W-:-:S04]  /*fd90*/  IMAD.IADD R3, R3, 0x1, R14 ;  /* 0x0000000103037824 */ /* 0x000fc800078e020e */
[----:B------:R-:W-:-:S07]  /*fda0*/  IMAD.MOV.U32 R13, RZ, RZ, R3 ;  /* 0x000000ffff0d7224 */ /* 0x000fce00078e0003 */
[----:B------:R-:W-:Y:S05]  /*fdb0*/  WARPSYNC.COLLECTIVE R15, `(.L_x_587) ;  /* 0x000000000f087348 */ /* 0x000fea0003c00000 */
[----:B------:R0:W1:Y:S02]  /*fdc0*/  SHFL.UP P6, R14, R13, R12, R11 ;  /* 0x0400000c0d0e7389 */ /* 0x00006400000c000b */
[----:B01----:R-:W-:Y:S01]  /*fdd0*/  ENDCOLLECTIVE ;  /* 0x000000000000791b */ /* 0x003fe20003800000 */
.L_x_587:
[----:B------:R-:W-:Y:S01]  /*fde0*/  IMAD.MOV.U32 R12, RZ, RZ, 0x8 ;  /* 0x00000008ff0c7424 */ /* 0x000fe200078e00ff */
[----:B------:R-:W-:-:S05]  /*fdf0*/  SEL R14, R14, RZ, P3 ;  /* 0x000000ff0e0e7207 */ /* 0x000fca0001800000 */
[----:B------:R-:W-:-:S04]  /*fe00*/  IMAD.IADD R3, R3, 0x1, R14 ;  /* 0x0000000103037824 */ /* 0x000fc800078e020e */
[----:B------:R-:W-:-:S07]  /*fe10*/  IMAD.MOV.U32 R13, RZ, RZ, R3 ;  /* 0x000000ffff0d7224 */ /* 0x000fce00078e0003 */
[----:B------:R-:W-:Y:S05]  /*fe20*/  WARPSYNC.COLLECTIVE R15, `(.L_x_588) ;  /* 0x000000000f087348 */ /* 0x000fea0003c00000 */
[----:B------:R0:W1:Y:S02]  /*fe30*/  SHFL.UP P6, R14, R13, R12, R11 ;  /* 0x0400000c0d0e7389 */ /* 0x00006400000c000b */
[----:B01----:R-:W-:Y:S01]  /*fe40*/  ENDCOLLECTIVE ;  /* 0x000000000000791b */ /* 0x003fe20003800000 */
.L_x_588:
[----:B------:R-:W-:Y:S01]  /*fe50*/  IMAD.MOV.U32 R12, RZ, RZ, 0x10 ;  /* 0x00000010ff0c7424 */ /* 0x000fe200078e00ff */
[----:B------:R-:W-:-:S05]  /*fe60*/  SEL R14, R14, RZ, P4 ;  /* 0x000000ff0e0e7207 */ /* 0x000fca0002000000 */
[----:B------:R-:W-:-:S04]  /*fe70*/  IMAD.IADD R3, R3, 0x1, R14 ;  /* 0x0000000103037824 */ /* 0x000fc800078e020e */
[----:B------:R-:W-:-:S07]  /*fe80*/  IMAD.MOV.U32 R13, RZ, RZ, R3 ;  /* 0x000000ffff0d7224 */ /* 0x000fce00078e0003 */
[----:B------:R-:W-:Y:S05]  /*fe90*/  WARPSYNC.COLLECTIVE R15, `(.L_x_589) ;  /* 0x000000000f087348 */ /* 0x000fea0003c00000 */
[----:B------:R0:W1:Y:S02]  /*fea0*/  SHFL.UP P6, R14, R13, R12, R11 ;  /* 0x0400000c0d0e7389 */ /* 0x00006400000c000b */
[----:B01----:R-:W-:Y:S01]  /*feb0*/  ENDCOLLECTIVE ;  /* 0x000000000000791b */ /* 0x003fe20003800000 */
.L_x_589:
        /* <DEDUP_REMOVED lines=8> */
.L_x_590:
[----:B------:R-:W-:Y:S05]  /*ff40*/  BRA `(.L_x_591) ;  /* 0xffffffdc00f87947 */ /* 0x000fea000383ffff */
.L_x_524:
[----:B------:R-:W-:Y:S01]  /*ff50*/  BSSY B0, `(.L_x_592) ;  /* 0x0000006000007945 */ /* 0x000fe20003800000 */
[----:B------:R-:W-:Y:S01]  /*ff60*/  PLOP3.LUT P6, PT, P6, PT, PT, 0x8, 0x0 ;  /* 0x000000000000781c */ /* 0x000fe200037ce170 */
[----:B------:R-:W-:-:S12]  /*ff70*/  IMAD.MOV.U32 R15, RZ, RZ, -0x1 ;  /* 0xffffffffff0f7424 */ /* 0x000fd800078e00ff */
[----:B01---5:R-:W-:Y:S05]  /*ff80*/  WARPSYNC.COLLECTIVE R15, `(.L_x_593) ;  /* 0x000000000f087348 */ /* 0x023fea0003c00000 */
[----:B------:R-:W-:Y:S01]  /*ff90*/  VOTE.ANY R14, PT, P6 ;  /* 0x00000000000e7806 */ /* 0x000fe200030e0100 */
[----:B01---5:R-:W-:Y:S06]  /*ffa0*/  ENDCOLLECTIVE ;  /* 0x000000000000791b */ /* 0x023fec0003800000 */
.L_x_593:
[----:B------:R-:W-:Y:S05]  /*ffb0*/  BSYNC B0 ;  /* 0x0000000000007941 */ /* 0x000fea0003800000 */
.L_x_592:
[----:B------:R-:W-:Y:S02]  /*ffc0*/  IMAD.MOV.U32 R5, RZ, RZ, R14 ;  /* 0x000000ffff057224 */ /* 0x000fe400078e000e */
[----:B------:R-:W-:Y:S02]  /*ffd0*/  IMAD.MOV.U32 R13, RZ, RZ, R2 ;  /* 0x000000ffff0d7224 */ /* 0x000fe400078e0002 */
[----:B------:R-:W0:Y:S01]  /*ffe0*/  POPC R4, R5 ;  /* 0x0000000500047309 */ /* 0x000e220000000000 */
[----:B------:R-:W-:Y:S02]  /*fff0*/  IMAD.MOV.U32 R11, RZ, RZ, 0x1f ;  /* 0x0000001fff0b7424 */ /* 0x000fe400078e00ff */
[----:B------:R-:W-:Y:S02]  /*10000*/  IMAD.MOV.U32 R15, RZ, RZ, -0x1 ;  /* 0xffffffffff0f7424 */ /* 0x000fe400078e00ff */
[----:B0-----:R-:W-:-:S07]  /*10010*/  IMAD.MOV.U32 R12, RZ, RZ, R4 ;  /* 0x000000ffff0c7224 */ /* 0x001fce00078e0004 */
[----:B------:R-:W-:Y:S05]  /*10020*/  WARPSYNC.COLLECTIVE R15, `(.L_x_594) ;  /* 0x000000000f087348 */ /* 0x000fea0003c00000 */
[----:B------:R0:W1:Y:S02]  /*10030*/  SHFL.IDX P6, R14, R13, R12, R11 ;  /* 0x0000000c0d0e7389 */ /* 0x00006400000c000b */
[----:B01----:R-:W-:Y:S01]  /*10040*/  ENDCOLLECTIVE ;  /* 0x000000000000791b */ /* 0x003fe20003800000 */
.L_x_594:
[----:B------:R-:W-:Y:S01]  /*10050*/  IMAD.MOV.U32 R17, RZ, RZ, R14 ;  /* 0x000000ffff117224 */ /* 0x000fe200078e000e */
[----:B------:R-:W-:Y:S06]  /*10060*/  BRA `(.L_x_595) ;  /* 0xffffffdc00e87947 */ /* 0x000fec000383ffff */
.L_x_526:
[----:B------:R-:W-:Y:S01]  /*10070*/  BSSY B0, `(.L_x_596) ;  /* 0x0000007000007945 */ /* 0x000fe20003800000 */
[----:B------:R-:W-:Y:S02]  /*10080*/  IMAD.MOV.U32 R13, RZ, RZ, R3 ;  /* 0x000000ffff0d7224 */ /* 0x000fe400078e0003 */
[----:B------:R-:W-:Y:S02]  /*10090*/  IMAD.MOV.U32 R11, RZ, RZ, 0x1f ;  /* 0x0000001fff0b7424 */ /* 0x000fe400078e00ff */
[----:B------:R-:W-:-:S07]  /*100a0*/  IMAD.MOV.U32 R15, RZ, RZ, -0x1 ;  /* 0xffffffffff0f7424 */ /* 0x000fce00078e00ff */
[----:B-123-5:R-:W-:Y:S05]  /*100b0*/  WARPSYNC.COLLECTIVE R15, `(.L_x_597) ;  /* 0x000000000f087348 */ /* 0x02efea0003c00000 */
[----:B------:R0:W4:Y:S02]  /*100c0*/  SHFL.IDX P6, R14, R13, R12, R11 ;  /* 0x0000000c0d0e7389 */ /* 0x00012400000c000b */
[----:B012345:R-:W-:Y:S01]  /*100d0*/  ENDCOLLECTIVE ;  /* 0x000000000000791b */ /* 0x03ffe20003800000 */
.L_x_597:
[----:B------:R-:W-:Y:S05]  /*100e0*/  BSYNC B0 ;  /* 0x0000000000007941 */ /* 0x000fea0003800000 */
.L_x_596:
[----:B------:R-:W-:Y:S05]  /*100f0*/  BRA `(.L_x_525) ;  /* 0xffffffdc00e07947 */ /* 0x000fea000383ffff */
.L_x_530:
[----:B0-----:R0:W1:Y:S02]  /*10100*/  SYNCS.PHASECHK.TRANS64.TRYWAIT P0, [R0+URZ+0x22820], R3 ;  /* 0x02282003000075a7 */ /* 0x001064000800017f */
[----:B-1----:R-:W-:Y:S05]  /*10110*/  @!P0 NANOSLEEP.SYNCS 0x989680 ;  /* 0x009896800000895d */ /* 0x002fea0003900000 */
[----:B------:R-:W1:Y:S02]  /*10120*/  @!P0 SYNCS.PHASECHK.TRANS64 P0, [R0+URZ+0x22820], R3 ;  /* 0x02282003000085a7 */ /* 0x000e64000800007f */
[----:B-1----:R-:W-:Y:S05]  /*10130*/  @!P0 BRA `(.L_x_530) ;  /* 0xfffffffc00f08947 */ /* 0x002fea000383ffff */
[----:B------:R-:W-:Y:S05]  /*10140*/  BRA `(.L_x_598) ;  /* 0xffffffe000d47947 */ /* 0x000fea000383ffff */
.L_x_531:
[----:B------:R-:W1:Y:S01]  /*10150*/  S2R R2, SR_TID.X ;  /* 0x0000000000027919 */ /* 0x000e620000002100 */
[----:B------:R-:W-:Y:S01]  /*10160*/  BSSY B0, `(.L_x_599) ;  /* 0x000000a000007945 */ /* 0x000fe20003800000 */
[----:B------:R-:W-:Y:S02]  /*10170*/  IMAD.MOV.U32 R12, RZ, RZ, RZ ;  /* 0x000000ffff0c7224 */ /* 0x000fe400078e00ff */
[----:B------:R-:W-:Y:S02]  /*10180*/  IMAD.MOV.U32 R11, RZ, RZ, 0x1f ;  /* 0x0000001fff0b7424 */ /* 0x000fe400078e00ff */
[----:B------:R-:W-:Y:S01]  /*10190*/  IMAD.MOV.U32 R15, RZ, RZ, -0x1 ;  /* 0xffffffffff0f7424 */ /* 0x000fe200078e00ff */
[----:B-1----:R-:W-:-:S04]  /*101a0*/  SHF.R.U32.HI R2, RZ, 0x5, R2 ;  /* 0x00000005ff027819 */ /* 0x002fc80000011602 */
[----:B------:R-:W-:-:S05]  /*101b0*/  LOP3.LUT R2, R2, 0x3, RZ, 0xc0, !PT ;  /* 0x0000000302027812 */ /* 0x000fca00078ec0ff */
[----:B------:R-:W-:-:S07]  /*101c0*/  IMAD.MOV.U32 R13, RZ, RZ, R2 ;  /* 0x000000ffff0d7224 */ /* 0x000fce00078e0002 */
[----:B0----5:R-:W-:Y:S05]  /*101d0*/  WARPSYNC.COLLECTIVE R15, `(.L_x_600) ;  /* 0x000000000f087348 */ /* 0x021fea0003c00000 */
[----:B------:R1:W2:Y:S02]  /*101e0*/  SHFL.IDX P6, R14, R13, R12, R11 ;  /* 0x0000000c0d0e7389 */ /* 0x0002a400000c000b */
[----:B012--5:R-:W-:Y:S01]  /*101f0*/  ENDCOLLECTIVE ;  /* 0x000000000000791b */ /* 0x027fe20003800000 */
.L_x_600:
[----:B------:R-:W-:Y:S05]  /*10200*/  BSYNC B0 ;  /* 0x0000000000007941 */ /* 0x000fea0003800000 */
.L_x_599:
[----:B------:R-:W-:Y:S05]  /*10210*/  BRA `(.L_x_601) ;  /* 0xffffffe000bc7947 */ /* 0x000fea000383ffff */
.L_x_534:
[----:B------:R-:W-:Y:S01]  /*10220*/  BSSY B1, `(.L_x_602) ;  /* 0x0000006000017945 */ /* 0x000fe20003800000 */
[----:B------:R-:W-:-:S07]  /*10230*/  IMAD.MOV.U32 R15, RZ, RZ, -0x1 ;  /* 0xffffffffff0f7424 */ /* 0x000fce00078e00ff */
[----:B01---5:R-:W-:Y:S05]  /*10240*/  WARPSYNC.COLLECTIVE R15, `(.L_x_603) ;  /* 0x000000000f0c7348 */ /* 0x023fea0003c00000 */
[----:B------:R-:W-:Y:S02]  /*10250*/  ELECT P6, UR62, PT ;  /* 0x00000000003e782f */ /* 0x000fe400038c0000 */
[----:B------:R-:W-:Y:S01]  /*10260*/  MOV R14, UR62 ;  /* 0x0000003e000e7c02 */ /* 0x000fe20008000f00 */
[----:B01---5:R-:W-:Y:S10]  /*10270*/  ENDCOLLECTIVE ;  /* 0x000000000000791b */ /* 0x023ff40003800000 */
.L_x_603:
[----:B------:R-:W-:Y:S05]  /*10280*/  BSYNC B1 ;  /* 0x0000000000017941 */ /* 0x000fea0003800000 */
.L_x_602:
[----:B------:R-:W-:Y:S05]  /*10290*/  BRA `(.L_x_604) ;  /* 0xffffffe000b47947 */ /* 0x000fea000383ffff */
.L_x_536:
[----:B0-----:R0:W1:Y:S02]  /*102a0*/  SYNCS.PHASECHK.TRANS64.TRYWAIT P0, [R6+URZ], R5 ;  /* 0x00000005060075a7 */ /* 0x001064000800017f */
[----:B-1----:R-:W-:Y:S05]  /*102b0*/  @!P0 NANOSLEEP.SYNCS 0x989680 ;  /* 0x009896800000895d */ /* 0x002fea0003900000 */
[----:B------:R-:W1:Y:S02]  /*102c0*/  @!P0 SYNCS.PHASECHK.TRANS64 P0, [R6+URZ], R5 ;  /* 0x00000005060085a7 */ /* 0x000e64000800007f */
[----:B-1----:R-:W-:Y:S05]  /*102d0*/  @!P0 BRA `(.L_x_536) ;  /* 0xfffffffc00f08947 */ /* 0x002fea000383ffff */
[----:B------:R-:W-:Y:S05]  /*102e0*/  BRA `(.L_x_605) ;  /* 0xffffffe000f07947 */ /* 0x000fea000383ffff */
.L_x_537:
[----:B-1----:R1:W2:Y:S02]  /*102f0*/  SYNCS.PHASECHK.TRANS64.TRYWAIT P0, [R7+URZ], R2 ;  /* 0x00000002070075a7 */ /* 0x0022a4000800017f */
[----:B--2---:R-:W-:Y:S05]  /*10300*/  @!P0 NANOSLEEP.SYNCS 0x989680 ;  /* 0x009896800000895d */ /* 0x004fea0003900000 */
[----:B------:R-:W2:Y:S02]  /*10310*/  @!P0 SYNCS.PHASECHK.TRANS64 P0, [R7+URZ], R2 ;  /* 0x00000002070085a7 */ /* 0x000ea4000800007f */
[----:B--2---:R-:W-:Y:S05]  /*10320*/  @!P0 BRA `(.L_x_537) ;  /* 0xfffffffc00f08947 */ /* 0x004fea000383ffff */
[----:B------:R-:W-:Y:S05]  /*10330*/  BRA `(.L_x_606) ;  /* 0xffffffe000e47947 */ /* 0x000fea000383ffff */
.L_x_539:
[----:B--2---:R2:W3:Y:S02]  /*10340*/  SYNCS.PHASECHK.TRANS64.TRYWAIT P0, [R4+URZ], R5 ;  /* 0x00000005040075a7 */ /* 0x0044e4000800017f */
[----:B---3--:R-:W-:Y:S05]  /*10350*/  @!P0 NANOSLEEP.SYNCS 0x989680 ;  /* 0x009896800000895d */ /* 0x008fea0003900000 */
[----:B------:R-:W3:Y:S02]  /*10360*/  @!P0 SYNCS.PHASECHK.TRANS64 P0, [R4+URZ], R5 ;  /* 0x00000005040085a7 */ /* 0x000ee4000800007f */
[----:B---3--:R-:W-:Y:S05]  /*10370*/  @!P0 BRA `(.L_x_539) ;  /* 0xfffffffc00f08947 */ /* 0x008fea000383ffff */
[----:B------:R-:W-:Y:S05]  /*10380*/  BRA `(.L_x_607) ;  /* 0xffffffe000ec7947 */ /* 0x000fea000383ffff */
.L_x_608:
        /* <DEDUP_REMOVED lines=15> */
.L_x_6036:


//--------------------- .text._ZN7cutlass13device_kernelIN5flash11enable_sm90INS1_16FlashAttnFwdSm90INS1_25CollectiveMainloopFwdSm90ILi2EN4cute5tupleIJNS5_1CILi1EEES8_S8_EEENS6_IJNS7_ILi128EEENS7_ILi96EEENS7_ILi64EEEEEELi256ENS_6half_tEfNS_4arch4Sm90ELb0ELb0ELb0ELb1ELb0ELb1ELb0ELb1ELb0ELb1ELb0ELb0EEENS1_21CollectiveEpilogueFwdINS6_IJSA_NS7_ILi256EEESB_EEES9_SE_SG_Li256ELb1ELb1ELb0ELb0EEENS1_36VarlenDynamicPersistentTileSchedulerILi128ELi96ELi256ELi128ELb0ELb1ELb1ELb0ELb1ELb1EEEEEEEEEvNT_6ParamsE --------------------------
	.section	.text._ZN7cutlass13device_kernelIN5flash11enable_sm90INS1_16FlashAttnFwdSm90INS1_25CollectiveMainloopFwdSm90ILi2EN4cute5tupleIJNS5_1CILi1EEES8_S8_EEENS6_IJNS7_ILi128EEENS7_ILi96EEENS7_ILi64EEEEEELi256ENS_6half_tEfNS_4arch4Sm90ELb0ELb0ELb0ELb1ELb0ELb1ELb0ELb1ELb0ELb1ELb0ELb0EEENS1_21CollectiveEpilogueFwdINS6_IJSA_NS7_ILi256EEESB_EEES9_SE_SG_Li256ELb1ELb1ELb0ELb0EEENS1_36VarlenDynamicPersistentTileSchedulerILi128ELi96ELi256ELi128ELb0ELb1ELb1ELb0ELb1ELb1EEEEEEEEEvNT_6ParamsE,"ax",@progbits
	.align	128
.text._ZN7cutlass13device_kernelIN5flash11enable_sm90INS1_16FlashAttnFwdSm90INS1_25CollectiveMainloopFwdSm90ILi2EN4cute5tupleIJNS5_1CILi1EEES8_S8_EEENS6_IJNS7_ILi128EEENS7_ILi96EEENS7_ILi64EEEEEELi256ENS_6half_tEfNS_4arch4Sm90ELb0ELb0ELb0ELb1ELb0ELb1ELb0ELb1ELb0ELb1ELb0ELb0EEENS1_21CollectiveEpilogueFwdINS6_IJSA_NS7_ILi256EEESB_EEES9_SE_SG_Li256ELb1ELb1ELb0ELb0EEENS1_36VarlenDynamicPersistentTileSchedulerILi128ELi96ELi256ELi128ELb0ELb1ELb1ELb0ELb1ELb1EEEEEEEEEvNT_6ParamsE:
        .type           _ZN7cutlass13device_kernelIN5flash11enable_sm90INS1_16FlashAttnFwdSm90INS1_25CollectiveMainloopFwdSm90ILi2EN4cute5tupleIJNS5_1CILi1EEES8_S8_EEENS6_IJNS7_ILi128EEENS7_ILi96EEENS7_ILi64EEEEEELi256ENS_6half_tEfNS_4arch4Sm90ELb0ELb0ELb0ELb1ELb0ELb1ELb0ELb1ELb0ELb1ELb0ELb0EEENS1_21CollectiveEpilogueFwdINS6_IJSA_NS7_ILi256EEESB_EEES9_SE_SG_Li256ELb1ELb1ELb0ELb0EEENS1_36VarlenDynamicPersistentTileSchedulerILi128ELi96ELi256ELi128ELb0ELb1ELb1ELb0ELb1ELb1EEEEEEEEEvNT_6ParamsE,@function
        .size           _ZN7cutlass13device_kernelIN5flash11enable_sm90INS1_16FlashAttnFwdSm90INS1_25CollectiveMainloopFwdSm90ILi2EN4cute5tupleIJNS5_1CILi1EEES8_S8_EEENS6_IJNS7_ILi128EEENS7_ILi96EEENS7_ILi64EEEEEELi256ENS_6half_tEfNS_4arch4Sm90ELb0ELb0ELb0ELb1ELb0ELb1ELb0ELb1ELb0ELb1ELb0ELb0EEENS1_21CollectiveEpilogueFwdINS6_IJSA_NS7_ILi256EEESB_EEES9_SE_SG_Li256ELb1ELb1ELb0ELb0EEENS1_36VarlenDynamicPersistentTileSchedulerILi128ELi96ELi256ELi128ELb0ELb1ELb1ELb0ELb1ELb1EEEEEEEEEvNT_6ParamsE,(.L_x_6037 - _ZN7cutlass13device_kernelIN5flash11enable_sm90INS1_16FlashAttnFwdSm90INS1_25CollectiveMainloopFwdSm90ILi2EN4cute5tupleIJNS5_1CILi1EEES8_S8_EEENS6_IJNS7_ILi128EEENS7_ILi96EEENS7_ILi64EEEEEELi256ENS_6half_tEfNS_4arch4Sm90ELb0ELb0ELb0ELb1ELb0ELb1ELb0ELb1ELb0ELb1ELb0ELb0EEENS1_21CollectiveEpilogueFwdINS6_IJSA_NS7_ILi256EEESB_EEES9_SE_SG_Li256ELb1ELb1ELb0ELb0EEENS1_36VarlenDynamicPersistentTileSchedulerILi128ELi96ELi256ELi128ELb0ELb1ELb1ELb0ELb1ELb1EEEEEEEEEvNT_6ParamsE)
        .other          _ZN7cutlass13device_kernelIN5flash11enable_sm90INS1_16FlashAttnFwdSm90INS1_25CollectiveMainloopFwdSm90ILi2EN4cute5tupleIJNS5_1CILi1EEES8_S8_EEENS6_IJNS7_ILi128EEENS7_ILi96EEENS7_ILi64EEEEEELi256ENS_6half_tEfNS_4arch4Sm90ELb0ELb0ELb0ELb1ELb0ELb1ELb0ELb1ELb0ELb1ELb0ELb0EEENS1_21CollectiveEpilogueFwdINS6_IJSA_NS7_ILi256EEESB_EEES9_SE_SG_Li256ELb1ELb1ELb0ELb0EEENS1_36VarlenDynamicPersistentTileSchedulerILi128ELi96ELi256ELi128ELb0ELb1ELb1ELb0ELb1ELb1EEEEEEEEEvNT_6ParamsE,@"STO_CUDA_ENTRY STV_DEFAULT"
_ZN7cutlass13device_kernelIN5flash11enable_sm90INS1_16FlashAttnFwdSm90INS1_25CollectiveMainloopFwdSm90ILi2EN4cute5tupleIJNS5_1CILi1EEES8_S8_EEENS6_IJNS7_ILi128EEENS7_ILi96EEENS7_ILi64EEEEEELi256ENS_6half_tEfNS_4arch4Sm90ELb0ELb0ELb0ELb1ELb0ELb1ELb0ELb1ELb0ELb1ELb0ELb0EEENS1_21CollectiveEpilogueFwdINS6_IJSA_NS7_ILi256EEESB_EEES9_SE_SG_Li256ELb1ELb1ELb0ELb0EEENS1_36VarlenDynamicPersistentTileSchedulerILi128ELi96ELi256ELi128ELb0ELb1ELb1ELb0ELb1ELb1EEEEEEEEEvNT_6ParamsE:
[----:B------:R-:W0:Y:S02]  /*0000*/  LDC R1, c[0x0][0x28] ;  /* 0x00000a00ff017b82 */ /* 0x000e240000000800 */
[----:B0-----:R-:W-:Y:S01]  /*0010*/  VIADD R1, R1, 0xffffff98 ;  /* 0xffffff9801017836 */ /* 0x001fe20000000000 */
[----:B------:R-:W0:Y:S01]  /*0020*/  S2R R3, SR_TID.X ;  /* 0x0000000000037919 */ /* 0x000e220000002100 */
[----:B------:R-:W-:Y:S01]  /*0030*/  ELECT P0, URZ, PT ;  /* 0x00000000003f782f */ /* 0x000fe20003800000 */
[----:B------:R-:W-:Y:S01]  /*0040*/  BSSY B0, `(.L_x_609) ;  /* 0x0000013000007945 */ /* 0x000fe20003800000 */
[----:B0-----:R-:W-:-:S05]  /*0050*/  SHF.R.U32.HI R0, RZ, 0x5, R3 ;  /* 0x00000005ff007819 */ /* 0x001fca0000011603 */
[----:B------:R-:W0:Y:S02]  /*0060*/  SHFL.IDX PT, R2, R0, RZ, 0x1f ;  /* 0x00001fff00027589 */ /* 0x000e2400000e0000 */
[----:B0-----:R-:W-:-:S13]  /*0070*/  ISETP.EQ.AND P0, PT, R2, RZ, P0 ;  /* 0x000000ff0200720c */ /* 0x001fda0000702270 */
[----:B------:R-:W-:Y:S05]  /*0080*/  @!P0 BRA `(.L_x_610) ;  /* 0x0000000000388947 */ /* 0x000fea0003800000 */
[----:B------:R-:W-:Y:S02]  /*0090*/  ULDC.64 UR4, c[0x0][0x198] ;  /* 0x0000660000047ab9 */ /* 0x000fe40000000a00 */
[----:B------:R-:W-:Y:S02]  /*00a0*/  UIADD3 UR6, UP0, UR4, 0x370, URZ ;  /* 0x0000037004067890 */ /* 0x000fe4000ff1e03f */
[----:B------:R-:W-:Y:S02]  /*00b0*/  UIADD3 UR8, UP1, UR4, 0x470, URZ ;  /* 0x0000047004087890 */ /* 0x000fe4000ff3e03f */
[----:B------:R-:W-:Y:S02]  /*00c0*/  UIADD3 UR10, UP2, UR4, 0x570, URZ ;  /* 0x00000570040a7890 */ /* 0x000fe4000ff5e03f */
[----:B------:R-:W-:Y:S02]  /*00d0*/  UIADD3 UR4, UP3, UR4, 0x670, URZ ;  /* 0x0000067004047890 */ /* 0x000fe4000ff7e03f */
[----:B------:R-:W-:-:S02]  /*00e0*/  UIADD3.X UR7, URZ, UR5, URZ, UP0, !UPT ;  /* 0x000000053f077290 */ /* 0x000fc400087fe43f */
[----:B------:R-:W-:Y:S02]  /*00f0*/  UIADD3.X UR9, URZ, UR5, URZ, UP1, !UPT ;  /* 0x000000053f097290 */ /* 0x000fe40008ffe43f */
[----:B------:R-:W-:Y:S02]  /*0100*/  UIADD3.X UR11, URZ, UR5, URZ, UP2, !UPT ;  /* 0x000000053f0b7290 */ /* 0x000fe400097fe43f */
[----:B------:R-:W-:-:S03]  /*0110*/  UIADD3.X UR5, URZ, UR5, URZ, UP3, !UPT ;  /* 0x000000053f057290 */ /* 0x000fc60009ffe43f */
[----:B------:R0:W-:Y:S02]  /*0120*/  UTMACCTL.PF [UR6] ;  /* 0x00000000060079b9 */ /* 0x0001e40008040000 */
[----:B------:R0:W-:Y:S02]  /*0130*/  UTMACCTL.PF [UR8] ;  /* 0x00000000080079b9 */ /* 0x0001e40008040000 */
[----:B------:R0:W-:Y:S02]  /*0140*/  UTMACCTL.PF [UR10] ;  /* 0x000000000a0079b9 */ /* 0x0001e40008040000 */
[----:B------:R0:W-:Y:S02]  /*0150*/  UTMACCTL.PF [UR4] ;  /* 0x00000000040079b9 */ /* 0x0001e40008040000 */
[----:B0-----:R-:W-:Y:S01]  /*0160*/  NOP ;  /* 0x0000000000007918 */ /* 0x001fe20000000000 */
.L_x_610:
[----:B------:R-:W-:Y:S05]  /*0170*/  BSYNC B0 ;  /* 0x0000000000007941 */ /* 0x000fea0003800000 */
.L_x_609:
[----:B------:R-:W-:Y:S01]  /*0180*/  VOTEU.ANY UP0, P0 ;  /* 0x00000000003f7886 */ /* 0x000fe20000000100 */
[----:B------:R-:W0:Y:S01]  /*0190*/  SHFL.IDX PT, R2, R0, RZ, 0x1f ;  /* 0x00001fff00027589 */ /* 0x000e2200000e0000 */
[----:B------:R-:W-:Y:S01]  /*01a0*/  UMOV UR4, 0x80 ;  /* 0x0000008000047882 */ /* 0x000fe20000000000 */
[----:B------:R-:W-:Y:S01]  /*01b0*/  UMOV UR7, 0x100 ;  /* 0x0000010000077882 */ /* 0x000fe20000000000 */
[----:B------:R-:W-:Y:S01]  /*01c0*/  SHF.R.U32.HI R3, RZ, 0x7, R3 ;  /* 0x00000007ff037819 */ /* 0x000fe20000011603 */
[----:B------:R-:W1:Y:S01]  /*01d0*/  @UP0 S2UR UR8, SR_CgaCtaId ;  /* 0x00000000000809c3 */ /* 0x000e620000008800 */
[----:B------:R-:W-:Y:S01]  /*01e0*/  @UP0 UMOV UR6, 0x400 ;  /* 0x0000040000060882 */ /* 0x000fe20000000000 */
[----:B------:R-:W-:-:S04]  /*01f0*/  @UP0 UIADD3 UR4, -UR4, 0x100000, URZ ;  /* 0x0010000004040890 */ /* 0x000fc8000fffe13f */
[----:B------:R-:W-:Y:S02]  /*0200*/  @UP0 USHF.L.U32 UR5, UR4, 0xb, URZ ;  /* 0x0000000b04050899 */ /* 0x000fe4000800063f */
[----:B------:R-:W-:Y:S01]  /*0210*/  @UP0 USHF.L.U32 UR4, UR4, 0x1, URZ ;  /* 0x0000000104040899 */ /* 0x000fe2000800063f */
[----:B------:R-:W-:Y:S01]  /*0220*/  VOTEU.ANY UP1, P0 ;  /* 0x00000000003f7886 */ /* 0x000fe20000020100 */
[----:B0-----:R-:W-:Y:S02]  /*0230*/  ISETP.NE.AND P1, PT, R2, RZ, PT ;  /* 0x000000ff0200720c */ /* 0x001fe40003f25270 */
[----:B------:R0:W2:Y:S01]  /*0240*/  SHFL.IDX PT, R2, R3, RZ, 0x1f ;  /* 0x00001fff03027589 */ /* 0x0000a200000e0000 */
[----:B-1----:R-:W-:Y:S02]  /*0250*/  @UP0 ULEA UR8, UR8, UR6, 0x18 ;  /* 0x0000000608080291 */ /* 0x002fe4000f8ec03f */
[----:B------:R-:W-:-:S04]  /*0260*/  @UP0 UIADD3 UR6, -UR7, 0x100000, URZ ;  /* 0x0010000007060890 */ /* 0x000fc8000fffe13f */
[----:B------:R-:W-:Y:S02]  /*0270*/  @UP0 USHF.L.U32 UR7, UR6, 0xb, URZ ;  /* 0x0000000b06070899 */ /* 0x000fe4000800063f */
[----:B------:R-:W-:Y:S01]  /*0280*/  @UP0 USHF.L.U32 UR6, UR6, 0x1, URZ ;  /* 0x0000000106060899 */ /* 0x000fe2000800063f */
[----:B------:R-:W-:Y:S01]  /*0290*/  VOTEU.ANY UP0, P0 ;  /* 0x00000000003f7886 */ /* 0x000fe20000000100 */
[----:B------:R-:W1:Y:S04]  /*02a0*/  FENCE.VIEW.ASYNC.S ;  /* 0x00000000000073c6 */ /* 0x000e680000000000 */
[----:B-1----:R0:W1:Y:S06]  /*02b0*/  @UP0 SYNCS.EXCH.64 URZ, [UR8+0x22800], UR4 ;  /* 0x02280004083f05b2 */ /* 0x00206c0008000100 */
[----:B------:R0:W3:Y:S02]  /*02c0*/  @UP1 SYNCS.EXCH.64 URZ, [UR8+0x22820], UR6 ;  /* 0x02282006083f15b2 */ /* 0x0000e40008000100 */
[----:B0-----:R-:W-:Y:S05]  /*02d0*/  @P1 BRA `(.L_x_611) ;  /* 0x0000000000481947 */ /* 0x001fea0003800000 */
[----:B------:R-:W0:Y:S01]  /*02e0*/  S2UR UR5, SR_CgaCtaId ;  /* 0x00000000000579c3 */ /* 0x000e220000008800 */
        /* <DEDUP_REMOVED lines=15> */
[----:B------:R0:W0:Y:S01]  /*03e0*/  SYNCS.EXCH.64 URZ, [UR8+0x22848], UR6 ;  /* 0x02284806083f75b2 */ /* 0x0000220008000100 */
[----:B------:R-:W-:Y:S01]  /*03f0*/  NOP ;  /* 0x0000000000007918 */ /* 0x000fe20000000000 */
.L_x_611:
[----:B------:R-:W5:Y:S01]  /*0400*/  SHFL.IDX PT, R3, R0, RZ, 0x1f ;  /* 0x00001fff00037589 */ /* 0x000f6200000e0000 */
[----:B------:R-:W-:Y:S01]  /*0410*/  NOP ;  /* 0x0000000000007918 */ /* 0x000fe20000000000 */
[----:B-----5:R-:W-:-:S13]  /*0420*/  ISETP.NE.AND P0, PT, R3, RZ, PT ;  /* 0x000000ff0300720c */ /* 0x020fda0003f05270 */
        /* <DEDUP_REMOVED lines=17> */
[----:B------:R0:W0:Y:S01]  /*0540*/  SYNCS.EXCH.64 URZ, [UR8+0x22868], UR6 ;  /* 0x02286806083f75b2 */ /* 0x0000220008000100 */
[----:B------:R-:W-:Y:S01]  /*0550*/  NOP ;  /* 0x0000000000007918 */ /* 0x000fe20000000000 */
.L_x_612:
[----:B------:R-:W5:Y:S01]  /*0560*/  SHFL.IDX PT, R3, R0, RZ, 0x1f ;  /* 0x00001fff00037589 */ /* 0x000f6200000e0000 */
[----:B------:R-:W-:Y:S01]  /*0570*/  NOP ;  /* 0x0000000000007918 */ /* 0x000fe20000000000 */
[----:B-----5:R-:W-:-:S13]  /*0580*/  ISETP.NE.AND P0, PT, R3, RZ, PT ;  /* 0x000000ff0300720c */ /* 0x020fda0003f05270 */
        /* <DEDUP_REMOVED lines=13> */
[----:B------:R0:W0:Y:S01]  /*0660*/  SYNCS.EXCH.64 URZ, [UR6+0x22888], UR4 ;  /* 0x02288804063f75b2 */ /* 0x0000220008000100 */
[----:B------:R-:W-:Y:S01]  /*0670*/  NOP ;  /* 0x0000000000007918 */ /* 0x000fe20000000000 */
.L_x_613:
        /* <DEDUP_REMOVED lines=22> */
.L_x_614:
        /* <DEDUP_REMOVED lines=22> */
.L_x_615:
[----:B--2---:R-:W-:Y:S01]  /*0940*/  ISETP.NE.AND P0, PT, R2, RZ, PT ;  /* 0x000000ff0200720c */ /* 0x004fe20003f05270 */
[----:B------:R-:W-:Y:S01]  /*0950*/  IMAD.MOV.U32 R2, RZ, RZ, 0x1 ;  /* 0x00000001ff027424 */ /* 0x000fe200078e00ff */
[----:B------:R-:W-:Y:S01]  /*0960*/  NOP ;  /* 0x0000000000007918 */ /* 0x000fe20000000000 */
[----:B------:R-:W-:Y:S01]  /*0970*/  ULDC.64 UR40, c[0x0][0x208] ;  /* 0x0000820000287ab9 */ /* 0x000fe20000000a00 */
[----:B------:R-:W-:Y:S02]  /*0980*/  BSSY B9, `(.L_x_616) ;  /* 0x00015dc000097945 */ /* 0x000fe40003800000 */
[----:B------:R-:W-:-:S05]  /*0990*/  SEL R2, R2, 0x2, !P0 ;  /* 0x0000000202027807 */ /* 0x000fca0004000000 */
[----:B------:R2:W-:Y:S01]  /*09a0*/  STL [R1+0x60], R2 ;  /* 0x0000600201007387 */ /* 0x0005e20000100800 */
[----:B01-34-:R-:W-:Y:S06]  /*09b0*/  BAR.SYNC.DEFER_BLOCKING 0x0 ;  /* 0x0000000000007b1d */ /* 0x01bfec0000010000 */
[----:B------:R-:W-:Y:S05]  /*09c0*/  @!P0 BRA `(.L_x_617) ;  /* 0x000000e8001c8947 */ /* 0x000fea0003800000 */
.L_x_618:
        /* <DEDUP_REMOVED lines=8> */
[----:B-1----:R-:W-:-:S06]  /*0a50*/  ULEA UR4, UR5, UR4, 0x18 ;  /* 0x0000000405047291 */ /* 0x002fcc000f8ec03f */
[----:B------:R-:W-:Y:S01]  /*0a60*/  IMAD.U32 R18, RZ, RZ, UR4 ;  /* 0x00000004ff127e24 */ /* 0x000fe2000f8e00ff */
[----:B0-----:R-:W-:Y:S01]  /*0a70*/  SHF.R.U32.HI R0, RZ, 0x7, R0 ;  /* 0x00000007ff007819 */ /* 0x001fe20000011600 */
[----:B------:R-:W-:-:S03]  /*0a80*/  ULDC UR4, c[0x0][0xc3c] ;  /* 0x00030f0000047ab9 */ /* 0x000fc60000000800 */
[----:B------:R-:W-:-:S13]  /*0a90*/  ISETP.NE.AND P0, PT, R0, 0x1, PT ;  /* 0x000000010000780c */ /* 0x000fda0003f05270 */
[----:B------:R-:W-:Y:S08]  /*0aa0*/  @!P0 BAR.ARV 0x9, 0x100 ;  /* 0x0244000000008b1d */ /* 0x000ff00000002000 */
[----:B------:R-:W-:Y:S06]  /*0ab0*/  BAR.SYNC.DEFER_BLOCKING 0x5, 0x180 ;  /* 0x0146000000007b1d */ /* 0x000fec0000010000 */
[----:B------:R-:W0:Y:S02]  /*0ac0*/  LDS.128 R88, [R18+0x228d0] ;  /* 0x0228d00012587984 */ /* 0x000e240000000c00 */
[----:B------:R-:W-:Y:S06]  /*0ad0*/  BAR.ARV 0x4, 0x180 ;  /* 0x0106000000007b1d */ /* 0x000fec0000002000 */
[----:B0-----:R-:W-:-:S13]  /*0ae0*/  ISETP.GE.AND P0, PT, R91, UR4, PT ;  /* 0x000000045b007c0c */ /* 0x001fda000bf06270 */
[----:B------:R-:W-:Y:S05]  /*0af0*/  @P0 BRA `(.L_x_619) ;  /* 0x0000015c00100947 */ /* 0x000fea0003800000 */
[----:B------:R-:W3:Y:S01]  /*0b00*/  LDL.LU R11, [R1+0x60] ;  /* 0x00006000010b7983 */ /* 0x000ee20000300800 */
[----:B------:R-:W0:Y:S02]  /*0b10*/  S2R R0, SR_TID.X ;  /* 0x0000000000007919 */ /* 0x000e240000002100 */
[----:B0-----:R-:W-:-:S05]  /*0b20*/  VIADD R10, R0, 0xffffff80 ;  /* 0xffffff80000a7836 */ /* 0x001fca0000000000 */
[----:B------:R-:W-:-:S04]  /*0b30*/  SHF.R.S32.HI R0, RZ, 0x1f, R10 ;  /* 0x0000001fff007819 */ /* 0x000fc8000001140a */
[----:B------:R-:W-:-:S04]  /*0b40*/  LEA.HI R3, R0, R10, RZ, 0x7 ;  /* 0x0000000a00037211 */ /* 0x000fc800078f38ff */
[----:B------:R-:W-:-:S05]  /*0b50*/  LOP3.LUT R230, R3, 0xffffff80, RZ, 0xc0, !PT ;  /* 0xffffff8003e67812 */ /* 0x000fca00078ec0ff */
[----:B------:R-:W-:-:S05]  /*0b60*/  IMAD.IADD R230, R10, 0x1, -R230 ;  /* 0x000000010ae67824 */ /* 0x000fca00078e0ae6 */
[----:B------:R-:W-:-:S04]  /*0b70*/  SHF.R.S32.HI R7, RZ, 0x1f, R230 ;  /* 0x0000001fff077819 */ /* 0x000fc800000114e6 */
[----:B------:R-:W-:-:S04]  /*0b80*/  LEA.HI R6, R7, R230, RZ, 0x2 ;  /* 0x000000e607067211 */ /* 0x000fc800078f10ff */
[--C-:B------:R-:W-:Y:S02]  /*0b90*/  SHF.R.S32.HI R4, RZ, 0x2, R6.reuse ;  /* 0x00000002ff047819 */ /* 0x100fe40000011406 */
[----:B------:R-:W-:Y:S02]  /*0ba0*/  SHF.R.S32.HI R5, RZ, 0x1f, R6 ;  /* 0x0000001fff057819 */ /* 0x000fe40000011406 */
[----:B------:R-:W-:Y:S02]  /*0bb0*/  SHF.R.S32.HI R234, RZ, 0x7, R3 ;  /* 0x00000007ffea7819 */ /* 0x000fe40000011403 */
[----:B------:R-:W-:Y:S02]  /*0bc0*/  LEA.HI R5, R5, R4, RZ, 0x3 ;  /* 0x0000000405057211 */ /* 0x000fe400078f18ff */
[----:B--2---:R-:W-:Y:S02]  /*0bd0*/  LEA.HI R2, R0, R10, RZ, 0x4 ;  /* 0x0000000a00027211 */ /* 0x004fe400078f20ff */
[----:B------:R-:W-:-:S02]  /*0be0*/  LOP3.LUT R9, R5, 0xfffffff8, RZ, 0xc0, !PT ;  /* 0xfffffff805097812 */ /* 0x000fc400078ec0ff */
[----:B------:R-:W-:Y:S02]  /*0bf0*/  LEA.HI R7, R7, R230, RZ, 0x5 ;  /* 0x000000e607077211 */ /* 0x000fe400078f28ff */
[----:B------:R-:W-:Y:S02]  /*0c00*/  LEA.HI R3, R3, R234, RZ, 0x1 ;  /* 0x000000ea03037211 */ /* 0x000fe400078f08ff */
[----:B------:R-:W-:Y:S01]  /*0c10*/  SHF.R.S32.HI R5, RZ, 0x4, R2 ;  /* 0x00000004ff057819 */ /* 0x000fe20000011402 */
[----:B------:R-:W-:Y:S01]  /*0c20*/  IMAD.IADD R8, R4, 0x1, -R9 ;  /* 0x0000000104087824 */ /* 0x000fe200078e0a09 */
[----:B------:R-:W-:Y:S02]  /*0c30*/  SHF.R.S32.HI R7, RZ, 0x5, R7 ;  /* 0x00000005ff077819 */ /* 0x000fe40000011407 */
[----:B------:R-:W-:Y:S02]  /*0c40*/  LOP3.LUT R3, R3, 0x3fffffe, RZ, 0xc0, !PT ;  /* 0x03fffffe03037812 */ /* 0x000fe400078ec0ff */
[----:B------:R-:W-:-:S02]  /*0c50*/  LOP3.LUT R4, R2, 0x3fffff0, RZ, 0xc0, !PT ;  /* 0x03fffff002047812 */ /* 0x000fc400078ec0ff */
[----:B------:R-:W-:Y:S01]  /*0c60*/  LEA.HI R2, R2, R5, RZ, 0x1 ;  /* 0x0000000502027211 */ /* 0x000fe200078f08ff */
[----:B------:R-:W-:Y:S01]  /*0c70*/  IMAD R8, R7, 0x10, R8 ;  /* 0x0000001007087824 */ /* 0x000fe200078e0208 */
[-C--:B------:R-:W-:Y:S01]  /*0c80*/  LEA.HI R211, R0, R10.reuse, RZ, 0x5 ;  /* 0x0000000a00d37211 */ /* 0x080fe200078f28ff */
[----:B------:R-:W-:Y:S01]  /*0c90*/  IMAD.IADD R3, R234, 0x1, -R3 ;  /* 0x00000001ea037824 */ /* 0x000fe200078e0a03 */
[----:B------:R-:W-:Y:S01]  /*0ca0*/  LOP3.LUT R2, R2, 0x1ffffffe, RZ, 0xc0, !PT ;  /* 0x1ffffffe02027812 */ /* 0x000fe200078ec0ff */
[----:B------:R-:W-:Y:S01]  /*0cb0*/  IMAD.IADD R4, R10, 0x1, -R4 ;  /* 0x000000010a047824 */ /* 0x000fe200078e0a04 */
[----:B------:R-:W-:Y:S01]  /*0cc0*/  SHF.R.S32.HI R211, RZ, 0x5, R211 ;  /* 0x00000005ffd37819 */ /* 0x000fe200000114d3 */
[----:B------:R-:W-:Y:S01]  /*0cd0*/  IMAD R235, R3, 0x40, R8 ;  /* 0x0000004003eb7824 */ /* 0x000fe200078e0208 */
[----:B------:R-:W-:Y:S01]  /*0ce0*/  LEA.HI R3, R0, R10, RZ, 0x2 ;  /* 0x0000000a00037211 */ /* 0x000fe200078f10ff */
[----:B------:R-:W-:Y:S02]  /*0cf0*/  IMAD.IADD R2, R5, 0x1, -R2 ;  /* 0x0000000105027824 */ /* 0x000fe400078e0a02 */
[----:B------:R-:W-:Y:S01]  /*0d00*/  IMAD R5, R211, 0x10, R4 ;  /* 0x00000010d3057824 */ /* 0x000fe200078e0204 */
[----:B------:R-:W-:-:S02]  /*0d10*/  LOP3.LUT R4, R3, 0xfffffffc, RZ, 0xc0, !PT ;  /* 0xfffffffc03047812 */ /* 0x000fc400078ec0ff */
[----:B------:R-:W-:-:S03]  /*0d20*/  LEA.HI R0, R0, R10, RZ, 0x3 ;  /* 0x0000000a00007211 */ /* 0x000fc600078f18ff */
[----:B------:R-:W-:Y:S01]  /*0d30*/  IMAD.IADD R4, R10, 0x1, -R4 ;  /* 0x000000010a047824 */ /* 0x000fe200078e0a04 */
[----:B------:R-:W-:Y:S02]  /*0d40*/  LOP3.LUT R216, R0, 0xfffffff8, RZ, 0xc0, !PT ;  /* 0xfffffff800d87812 */ /* 0x000fe400078ec0ff */
[----:B------:R-:W-:Y:S02]  /*0d50*/  SHF.R.S32.HI R228, RZ, 0x3, R0 ;  /* 0x00000003ffe47819 */ /* 0x000fe40000011400 */
[--C-:B------:R-:W-:Y:S02]  /*0d60*/  SHF.R.S32.HI R19, RZ, 0x2, R3.reuse ;  /* 0x00000002ff137819 */ /* 0x100fe40000011403 */
[----:B------:R-:W-:Y:S02]  /*0d70*/  LEA.HI R0, R4, R4, RZ, 0x1 ;  /* 0x0000000404007211 */ /* 0x000fe400078f08ff */
[----:B------:R-:W-:Y:S01]  /*0d80*/  SHF.R.S32.HI R8, RZ, 0x1f, R3 ;  /* 0x0000001fff087819 */ /* 0x000fe20000011403 */
[----:B------:R-:W-:Y:S01]  /*0d90*/  VIADD R222, R19, 0x40 ;  /* 0x0000004013de7836 */ /* 0x000fe20000000000 */
[----:B------:R-:W-:Y:S01]  /*0da0*/  LOP3.LUT R3, R0, 0x1ffffffe, RZ, 0xc0, !PT ;  /* 0x1ffffffe00037812 */ /* 0x000fe200078ec0ff */
[----:B------:R-:W-:-:S04]  /*0db0*/  IMAD.IADD R216, R10, 0x1, -R216 ;  /* 0x000000010ad87824 */ /* 0x000fc800078e0ad8 */
[----:B------:R-:W-:Y:S01]  /*0dc0*/  IMAD.IADD R0, R4, 0x1, -R3 ;  /* 0x0000000104007824 */ /* 0x000fe200078e0a03 */
[----:B------:R-:W-:Y:S01]  /*0dd0*/  SHF.R.S32.HI R3, RZ, 0x1f, R222 ;  /* 0x0000001fff037819 */ /* 0x000fe200000114de */
[----:B------:R-:W-:-:S03]  /*0de0*/  IMAD.SHL.U32 R209, R216, 0x8, RZ ;  /* 0x00000008d8d17824 */ /* 0x000fc600078e00ff */
[----:B------:R-:W-:Y:S01]  /*0df0*/  LEA.HI R3, R3, R222, RZ, 0x3 ;  /* 0x000000de03037211 */ /* 0x000fe200078f18ff */
[----:B------:R-:W-:-:S04]  /*0e00*/  VIADD R215, R209, 0xc0 ;  /* 0x000000c0d1d77836 */ /* 0x000fc80000000000 */
[----:B------:R-:W-:Y:S02]  /*0e10*/  IMAD.SHL.U32 R3, R3, 0x40, RZ ;  /* 0x0000004003037824 */ /* 0x000fe400078e00ff */
[----:B------:R-:W-:-:S03]  /*0e20*/  IMAD R9, R5, 0x8, R2 ;  /* 0x0000000805097824 */ /* 0x000fc600078e0202 */
[----:B------:R-:W-:Y:S02]  /*0e30*/  LOP3.LUT R212, R3, 0xfffffe00, RZ, 0xc0, !PT ;  /* 0xfffffe0003d47812 */ /* 0x000fe400078ec0ff */
[----:B------:R-:W-:Y:S01]  /*0e40*/  SHF.R.S32.HI R3, RZ, 0x1f, R215 ;  /* 0x0000001fff037819 */ /* 0x000fe200000114d7 */
[----:B------:R-:W-:Y:S02]  /*0e50*/  IMAD.SHL.U32 R3, R9, 0x8, RZ ;  /* 0x0000000809037824 */ /* 0x000fe400078e00ff */
[----:B------:R-:W-:-:S03]  /*0e60*/  IMAD.SHL.U32 R210, R222, 0x40, RZ ;  /* 0x00000040ded27824 */ /* 0x000fc600078e00ff */
[----:B------:R0:W-:Y:S01]  /*0e70*/  STL [R1+0x4], R3 ;  /* 0x0000040301007387 */ /* 0x0001e20000100800 */
[----:B------:R-:W-:Y:S01]  /*0e80*/  IMAD.SHL.U32 R16, R4, 0x8, RZ ;  /* 0x0000000804107824 */ /* 0x000fe200078e00ff */
[----:B------:R-:W-:Y:S01]  /*0e90*/  LOP3.LUT R210, R210, 0x1c0, RZ, 0xc0, !PT ;  /* 0x000001c0d2d27812 */ /* 0x000fe200078ec0ff */
[----:B------:R-:W-:Y:S01]  /*0ea0*/  IMAD.SHL.U32 R22, R4, 0x4, RZ ;  /* 0x0000000404167824 */ /* 0x000fe200078e00ff */
[----:B------:R-:W-:Y:S02]  /*0eb0*/  SHF.R.S32.HI R4, RZ, 0x1f, R209 ;  /* 0x0000001fff047819 */ /* 0x000fe400000114d1 */
[----:B------:R-:W-:Y:S01]  /*0ec0*/  LEA.HI R8, R8, R19, RZ, 0x3 ;  /* 0x0000001308087211 */ /* 0x000fe200078f18ff */
[----:B------:R-:W-:Y:S01]  /*0ed0*/  VIADD R202, R22, 0x10 ;  /* 0x0000001016ca7836 */ /* 0x000fe20000000000 */
[----:B------:R-:W-:Y:S02]  /*0ee0*/  SHF.R.U32.HI R4, RZ, 0x3, R210 ;  /* 0x00000003ff047819 */ /* 0x000fe400000116d2 */
[----:B------:R-:W-:Y:S01]  /*0ef0*/  LOP3.LUT R7, R210, 0x38, R16, 0xf8, !PT ;  /* 0x00000038d2077812 */ /* 0x000fe200078ef810 */
[C---:B------:R-:W-:Y:S01]  /*0f00*/  VIADD R214, R209.reuse, 0x40 ;  /* 0x00000040d1d67836 */ /* 0x040fe20000000000 */
[----:B------:R-:W-:Y:S01]  /*0f10*/  LOP3.LUT R8, R8, 0xfffffff8, RZ, 0xc0, !PT ;  /* 0xfffffff808087812 */ /* 0x000fe200078ec0ff */
[----:B------:R-:W-:Y:S01]  /*0f20*/  VIADD R213, R209, 0x80 ;  /* 0x00000080d1d57836 */ /* 0x000fe20000000000 */
[----:B------:R-:W-:-:S02]  /*0f30*/  LOP3.LUT R7, R212, R7, R4, 0xf6, !PT ;  /* 0x00000007d4077212 */ /* 0x000fc400078ef604 */
[----:B------:R-:W-:Y:S02]  /*0f40*/  LOP3.LUT R5, R6, 0x7ffffffc, RZ, 0xc0, !PT ;  /* 0x7ffffffc06057812 */ /* 0x000fe400078ec0ff */
[----:B------:R-:W-:Y:S01]  /*0f50*/  SHF.R.S32.HI R231, RZ, 0x1f, R202 ;  /* 0x0000001fffe77819 */ /* 0x000fe200000114ca */
[----:B------:R-:W-:Y:S01]  /*0f60*/  IMAD.MOV.U32 R223, RZ, RZ, RZ ;  /* 0x000000ffffdf7224 */ /* 0x000fe200078e00ff */
[----:B------:R-:W-:Y:S01]  /*0f70*/  SHF.R.S32.HI R6, RZ, 0x1f, R214 ;  /* 0x0000001fff067819 */ /* 0x000fe200000114d6 */
[----:B------:R-:W-:Y:S01]  /*0f80*/  IMAD.MOV.U32 R2, RZ, RZ, RZ ;  /* 0x000000ffff027224 */ /* 0x000fe200078e00ff */
[----:B------:R-:W-:Y:S02]  /*0f90*/  CS2R R200, SRZ ;  /* 0x0000000000c87805 */ /* 0x000fe4000001ff00 */
[----:B------:R-:W-:Y:S01]  /*0fa0*/  MOV R208, RZ ;  /* 0x000000ff00d07202 */ /* 0x000fe20000000f00 */
[----:B------:R-:W-:Y:S01]  /*0fb0*/  IMAD.IADD R227, R19, 0x1, -R8 ;  /* 0x0000000113e37824 */ /* 0x000fe200078e0a08 */
[----:B------:R-:W-:Y:S01]  /*0fc0*/  SHF.R.S32.HI R225, RZ, 0x1f, R19 ;  /* 0x0000001fffe17819 */ /* 0x000fe20000011413 */
[----:B------:R-:W-:Y:S01]  /*0fd0*/  IMAD.SHL.U32 R232, R202, 0x2, RZ ;  /* 0x00000002cae87824 */ /* 0x000fe200078e00ff */
[----:B------:R-:W-:Y:S01]  /*0fe0*/  SHF.R.S32.HI R17, RZ, 0x1f, R16 ;  /* 0x0000001fff117819 */ /* 0x000fe20000011410 */
[----:B------:R-:W-:Y:S01]  /*0ff0*/  IMAD R233, R7, 0x2, R18 ;  /* 0x0000000207e97824 */ /* 0x000fe200078e0212 */
[----:B------:R-:W-:Y:S01]  /*1000*/  SHF.R.S32.HI R6, RZ, 0x1f, R213 ;  /* 0x0000001fff067819 */ /* 0x000fe200000114d5 */
[----:B------:R-:W-:Y:S01]  /*1010*/  IMAD R237, R0, 0x8, R235 ;  /* 0x0000000800ed7824 */ /* 0x000fe200078e02eb */
[----:B------:R-:W-:-:S02]  /*1020*/  IADD3 R236, R230, -R5, RZ ;  /* 0x80000005e6ec7210 */ /* 0x000fc40007ffe0ff */
[----:B------:R-:W-:Y:S02]  /*1030*/  SHF.L.U64.HI R231, R202, 0x1, R231 ;  /* 0x00000001cae77819 */ /* 0x000fe400000102e7 */
[----:B0--3--:R-:W-:-:S07]  /*1040*/  LOP3.LUT R203, R11, 0x1, RZ, 0xfc, !PT ;  /* 0x000000010bcb7812 */ /* 0x009fce00078efcff */
.L_x_752:
[----:B0-----:R-:W0:Y:S02]  /*1050*/  LDC.64 R4, c[0x0][0xc88] ;  /* 0x00032200ff047b82 */ /* 0x001e240000000a00 */
[----:B0-----:R-:W-:-:S05]  /*1060*/  IMAD.WIDE R4, R91, 0x4, R4 ;  /* 0x000000045b047825 */ /* 0x001fca00078e0204 */
[----:B--2---:R-:W2:Y:S01]  /*1070*/  LDG.E R221, desc[UR40][R4.64] ;  /* 0x0000002804dd7981 */ /* 0x004ea2000c1e1900 */
[----:B------:R-:W-:Y:S05]  /*1080*/  YIELD ;  /* 0x0000000000007946 */ /* 0x000fea0003800000 */
[----:B------:R-:W-:Y:S01]  /*1090*/  ULDC.64 UR4, c[0x0][0xa28] ;  /* 0x00028a0000047ab9 */ /* 0x000fe20000000a00 */
[----:B------:R-:W-:Y:S01]  /*10a0*/  ULDC.64 UR8, c[0x0][0xa18] ;  /* 0x0002860000087ab9 */ /* 0x000fe20000000a00 */
[----:B------:R-:W-:Y:S01]  /*10b0*/  ISETP.NE.U32.AND P1, PT, RZ, UR4, PT ;  /* 0x00000004ff007c0c */ /* 0x000fe2000bf25070 */
[----:B------:R-:W-:Y:S01]  /*10c0*/  ULDC.64 UR6, c[0x0][0xa08] ;  /* 0x0002820000067ab9 */ /* 0x000fe20000000a00 */
[----:B------:R-:W-:Y:S01]  /*10d0*/  IMAD.MOV.U32 R3, RZ, RZ, RZ ;  /* 0x000000ffff037224 */ /* 0x000fe200078e00ff */
[----:B------:R-:W-:Y:S01]  /*10e0*/  ISETP.NE.U32.AND P0, PT, RZ, UR6, PT ;  /* 0x00000006ff007c0c */ /* 0x000fe2000bf05070 */
[----:B------:R-:W-:Y:S01]  /*10f0*/  IMAD.MOV.U32 R31, RZ, RZ, RZ ;  /* 0x000000ffff1f7224 */ /* 0x000fe200078e00ff */
[----:B------:R-:W-:-:S02]  /*1100*/  ISETP.NE.AND.EX P1, PT, RZ, UR5, PT, P1 ;  /* 0x00000005ff007c0c */ /* 0x000fc4000bf25310 */
[----:B------:R-:W-:Y:S02]  /*1110*/  ISETP.NE.AND.EX P0, PT, RZ, UR7, PT, P0 ;  /* 0x00000007ff007c0c */ /* 0x000fe4000bf05300 */
[----:B--2---:R-:W-:Y:S01]  /*1120*/  SHF.R.S32.HI R229, RZ, 0x1f, R221 ;  /* 0x0000001fffe57819 */ /* 0x004fe200000114dd */
[----:B------:R-:W-:-:S08]  /*1130*/  IMAD.SHL.U32 R219, R221, 0x4, RZ ;  /* 0x00000004dddb7824 */ /* 0x000fd000078e00ff */
[C---:B------:R-:W-:Y:S02]  /*1140*/  @P1 LEA R6, P2, R221.reuse, UR4, 0x2 ;  /* 0x00000004dd061c11 */ /* 0x040fe4000f8410ff */
[C-C-:B------:R-:W-:Y:S02]  /*1150*/  SHF.L.U64.HI R220, R221.reuse, 0x2, R229.reuse ;  /* 0x00000002dddc7819 */ /* 0x140fe400000102e5 */
[----:B------:R-:W-:Y:S02]  /*1160*/  @P1 LEA.HI.X R7, R221, UR5, R229, 0x2, P2 ;  /* 0x00000005dd071c11 */ /* 0x000fe400090f14e5 */
[----:B------:R-:W-:Y:S01]  /*1170*/  ISETP.NE.U32.AND P2, PT, RZ, UR8, PT ;  /* 0x00000008ff007c0c */ /* 0x000fe2000bf45070 */
[----:B------:R-:W-:Y:S01]  /*1180*/  ULDC UR4, c[0x0][0x288] ;  /* 0x0000a20000047ab9 */ /* 0x000fe20000000800 */
[----:B------:R-:W-:Y:S01]  /*1190*/  IADD3 R8, P3, R219, UR6, RZ ;  /* 0x00000006db087c10 */ /* 0x000fe2000ff7e0ff */
[----:B------:R0:W5:Y:S01]  /*11a0*/  @P1 LDG.E R3, desc[UR40][R6.64] ;  /* 0x0000002806031981 */ /* 0x000162000c1e1900 */
[----:B------:R-:W-:Y:S01]  /*11b0*/  ISETP.NE.AND.EX P2, PT, RZ, UR9, PT, P2 ;  /* 0x00000009ff007c0c */ /* 0x000fe2000bf45320 */
[----:B------:R-:W-:Y:S01]  /*11c0*/  IMAD.U32 R39, RZ, RZ, UR4 ;  /* 0x00000004ff277e24 */ /* 0x000fe2000f8e00ff */
[----:B------:R-:W-:Y:S01]  /*11d0*/  IADD3.X R9, R220, UR7, RZ, P3, !PT ;  /* 0x00000007dc097c10 */ /* 0x000fe20009ffe4ff */
[----:B------:R-:W-:-:S04]  /*11e0*/  ULDC.64 UR4, c[0x0][0x418] ;  /* 0x0001060000047ab9 */ /* 0x000fc80000000a00 */
[----:B------:R0:W5:Y:S06]  /*11f0*/  @P0 LDG.E R31, desc[UR40][R8.64] ;  /* 0x00000028081f0981 */ /* 0x00016c000c1e1900 */
[----:B------:R-:W-:-:S04]  /*1200*/  @P2 IADD3 R4, P1, R219, UR8, RZ ;  /* 0x00000008db042c10 */ /* 0x000fc8000ff3e0ff */
[----:B------:R-:W-:-:S05]  /*1210*/  @P2 IADD3.X R5, R220, UR9, RZ, P1, !PT ;  /* 0x00000009dc052c10 */ /* 0x000fca0008ffe4ff */
[----:B------:R0:W5:Y:S01]  /*1220*/  @P2 LDG.E R39, desc[UR40][R4.64] ;  /* 0x0000002804272981 */ /* 0x000162000c1e1900 */
[----:B------:R-:W-:-:S03]  /*1230*/  UISETP.NE.U32.AND UP0, UPT, UR4, URZ, UPT ;  /* 0x0000003f0400728c */ /* 0x000fc6000bf05070 */
[----:B------:R-:W-:Y:S01]  /*1240*/  ULDC UR4, c[0x0][0x424] ;  /* 0x0001090000047ab9 */ /* 0x000fe20000000800 */
[----:B------:R-:W-:-:S03]  /*1250*/  UISETP.NE.AND.EX UP0, UPT, UR5, URZ, UPT, UP0 ;  /* 0x0000003f0500728c */ /* 0x000fc6000bf05300 */
[----:B------:R-:W-:Y:S01]  /*1260*/  ULDC UR5, c[0x0][0x2f0] ;  /* 0x0000bc0000057ab9 */ /* 0x000fe20000000800 */
[----:B------:R-:W-:-:S04]  /*1270*/  USEL UR4, UR4, 0x1, UP0 ;  /* 0x0000000104047887 */ /* 0x000fc80008000000 */
[----:B------:R-:W-:-:S03]  /*1280*/  UIMAD UR4, UR4, UR5, URZ ;  /* 0x00000005040472a4 */ /* 0x000fc6000f8e023f */
[----:B------:R-:W-:Y:S02]  /*1290*/  ULDC UR5, c[0x0][0x348] ;  /* 0x0000d20000057ab9 */ /* 0x000fe40000000800 */
[----:B------:R-:W-:Y:S02]  /*12a0*/  IMAD.U32 R60, RZ, RZ, UR5 ;  /* 0x00000005ff3c7e24 */ /* 0x000fe4000f8e00ff */
[----:B------:R-:W-:Y:S02]  /*12b0*/  IMAD.U32 R28, RZ, RZ, UR4 ;  /* 0x00000004ff1c7e24 */ /* 0x000fe4000f8e00ff */
[----:B------:R-:W-:Y:S01]  /*12c0*/  IMAD.MOV.U32 R29, RZ, RZ, R221 ;  /* 0x000000ffff1d7224 */ /* 0x000fe200078e00dd */
[----:B0--34-:R-:W-:Y:S06]  /*12d0*/  @P2 BRA `(.L_x_620) ;  /* 0x0000000000242947 */ /* 0x019fec0003800000 */
[----:B------:R-:W-:Y:S02]  /*12e0*/  ULDC.64 UR4, c[0x0][0xa00] ;  /* 0x0002800000047ab9 */ /* 0x000fe40000000a00 */
[----:B------:R-:W-:-:S04]  /*12f0*/  ISETP.NE.U32.AND P1, PT, RZ, UR4, PT ;  /* 0x00000004ff007c0c */ /* 0x000fc8000bf25070 */
[----:B------:R-:W-:-:S13]  /*1300*/  ISETP.NE.AND.EX P1, PT, RZ, UR5, PT, P1 ;  /* 0x00000005ff007c0c */ /* 0x000fda000bf25310 */
[----:B------:R-:W-:Y:S05]  /*1310*/  @!P1 BRA `(.L_x_620) ;  /* 0x0000000000149947 */ /* 0x000fea0003800000 */
[----:B------:R-:W0:Y:S02]  /*1320*/  LDC.64 R4, c[0x0][0xa00] ;  /* 0x00028000ff047b82 */ /* 0x000e240000000a00 */
[----:B0-----:R-:W-:-:S05]  /*1330*/  IMAD.WIDE R4, R29, 0x4, R4 ;  /* 0x000000041d047825 */ /* 0x001fca00078e0204 */
[----:B-----5:R-:W2:Y:S04]  /*1340*/  LDG.E R39, desc[UR40][R4.64] ;  /* 0x0000002804277981 */ /* 0x020ea8000c1e1900 */
[----:B------:R-:W2:Y:S02]  /*1350*/  LDG.E R0, desc[UR40][R4.64+0x4] ;  /* 0x0000042804007981 */ /* 0x000ea4000c1e1900 */
[----:B--2---:R-:W-:-:S07]  /*1360*/  IMAD.IADD R39, R0, 0x1, -R39 ;  /* 0x0000000100277824 */ /* 0x004fce00078e0a27 */
.L_x_620:
[----:B------:R-:W-:Y:S01]  /*1370*/  ULDC.64 UR4, c[0x0][0xa20] ;  /* 0x0002880000047ab9 */ /* 0x000fe20000000a00 */
[----:B------:R-:W-:Y:S01]  /*1380*/  IMAD.MOV.U32 R224, RZ, RZ, R89 ;  /* 0x000000ffffe07224 */ /* 0x000fe200078e0059 */
[----:B------:R-:W-:Y:S01]  /*1390*/  ISETP.NE.U32.AND P1, PT, RZ, UR4, PT ;  /* 0x00000004ff007c0c */ /* 0x000fe2000bf25070 */
[----:B------:R-:W-:-:S03]  /*13a0*/  IMAD.MOV.U32 R218, RZ, RZ, R90 ;  /* 0x000000ffffda7224 */ /* 0x000fc600078e005a */
[----:B------:R-:W-:-:S13]  /*13b0*/  ISETP.NE.AND.EX P1, PT, RZ, UR5, PT, P1 ;  /* 0x00000005ff007c0c */ /* 0x000fda000bf25310 */
[----:B------:R-:W-:Y:S05]  /*13c0*/  @!P1 BRA `(.L_x_621) ;  /* 0x0000000000109947 */ /* 0x000fea0003800000 */
[----:B------:R-:W-:-:S04]  /*13d0*/  IADD3 R4, P0, R219, UR4, RZ ;  /* 0x00000004db047c10 */ /* 0x000fc8000ff1e0ff */
[----:B------:R-:W-:-:S05]  /*13e0*/  IADD3.X R5, R220, UR5, RZ, P0, !PT ;  /* 0x00000005dc057c10 */ /* 0x000fca00087fe4ff */
[----:B------:R0:W5:Y:S01]  /*13f0*/  LDG.E R28, desc[UR40][R4.64] ;  /* 0x00000028041c7981 */ /* 0x000162000c1e1900 */
[----:B------:R-:W-:Y:S05]  /*1400*/  BRA `(.L_x_622) ;  /* 0x0000000000107947 */ /* 0x000fea0003800000 */
.L_x_621:
[----:B------:R-:W-:Y:S05]  /*1410*/  @!P0 BRA `(.L_x_622) ;  /* 0x00000000000c8947 */ /* 0x000fea0003800000 */
[----:B------:R-:W2:Y:S04]  /*1420*/  LDG.E R5, desc[UR40][R8.64] ;  /* 0x0000002808057981 */ /* 0x000ea8000c1e1900 */
[----:B------:R-:W2:Y:S02]  /*1430*/  LDG.E R28, desc[UR40][R8.64+0x4] ;  /* 0x00000428081c7981 */ /* 0x000ea4000c1e1900 */
[----:B--2---:R-:W-:-:S07]  /*1440*/  IMAD.IADD R28, R28, 0x1, -R5 ;  /* 0x000000011c1c7824 */ /* 0x004fce00078e0a05 */
.L_x_622:
[----:B------:R-:W-:Y:S02]  /*1450*/  ULDC.64 UR4, c[0x0][0xa10] ;  /* 0x0002840000047ab9 */ /* 0x000fe40000000a00 */
[----:B------:R-:W-:-:S04]  /*1460*/  ISETP.NE.U32.AND P0, PT, RZ, UR4, PT ;  /* 0x00000004ff007c0c */ /* 0x000fc8000bf05070 */
[----:B------:R-:W-:Y:S01]  /*1470*/  ISETP.NE.AND.EX P0, PT, RZ, UR5, PT, P0 ;  /* 0x00000005ff007c0c */ /* 0x000fe2000bf05300 */
[----:B------:R-:W-:-:S12]  /*1480*/  ULDC.64 UR4, c[0x0][0xa30] ;  /* 0x00028c0000047ab9 */ /* 0x000fd80000000a00 */
[----:B0-----:R-:W0:Y:S02]  /*1490*/  @P0 LDC.64 R4, c[0x0][0xa10] ;  /* 0x00028400ff040b82 */ /* 0x001e240000000a00 */
[----:B0-----:R-:W-:-:S05]  /*14a0*/  @P0 IMAD.WIDE R4, R29, 0x4, R4 ;  /* 0x000000041d040825 */ /* 0x001fca00078e0204 */
[----:B------:R-:W2:Y:S04]  /*14b0*/  @P0 LDG.E R0, desc[UR40][R4.64] ;  /* 0x0000002804000981 */ /* 0x000ea8000c1e1900 */
[----:B------:R0:W2:Y:S01]  /*14c0*/  @P0 LDG.E R9, desc[UR40][R4.64+0x4] ;  /* 0x0000042804090981 */ /* 0x0000a2000c1e1900 */
[----:B-----5:R-:W-:Y:S01]  /*14d0*/  IADD3 R3, -R3, R28, RZ ;  /* 0x0000001c03037210 */ /* 0x020fe20007ffe1ff */
[----:B------:R-:W-:Y:S01]  /*14e0*/  IMAD.MOV.U32 R38, RZ, RZ, R28 ;  /* 0x000000ffff267224 */ /* 0x000fe200078e001c */
[----:B------:R-:W-:-:S04]  /*14f0*/  ISETP.NE.U32.AND P1, PT, RZ, UR4, PT ;  /* 0x00000004ff007c0c */ /* 0x000fc8000bf25070 */
[----:B------:R-:W-:Y:S01]  /*1500*/  ISETP.NE.AND.EX P1, PT, RZ, UR5, PT, P1 ;  /* 0x00000005ff007c0c */ /* 0x000fe2000bf25310 */
[----:B0-----:R-:W-:-:S05]  /*1510*/  IMAD.MOV R4, RZ, RZ, -R3 ;  /* 0x000000ffff047224 */ /* 0x001fca00078e0a03 */
[----:B------:R-:W-:-:S07]  /*1520*/  VIMNMX R4, RZ, R4, !PT ;  /* 0x00000004ff047248 */ /* 0x000fce0007fe0100 */
[----:B------:R-:W-:-:S04]  /*1530*/  @P1 IADD3 R6, P2, R219, UR4, RZ ;  /* 0x00000004db061c10 */ /* 0x000fc8000ff5e0ff */
[----:B------:R-:W-:-:S05]  /*1540*/  @P1 IADD3.X R7, R220, UR5, RZ, P2, !PT ;  /* 0x00000005dc071c10 */ /* 0x000fca00097fe4ff */
[----:B------:R0:W5:Y:S01]  /*1550*/  @P1 LDG.E R38, desc[UR40][R6.64] ;  /* 0x0000002806261981 */ /* 0x000162000c1e1900 */
[----:B--2---:R-:W-:-:S04]  /*1560*/  @P0 IMAD.IADD R60, R9, 0x1, -R0 ;  /* 0x00000001093c0824 */ /* 0x004fc800078e0a00 */
[----:B------:R-:W-:-:S04]  /*1570*/  IMAD.IADD R172, R3, 0x1, R60 ;  /* 0x0000000103ac7824 */ /* 0x000fc800078e023c */
[----:B------:R-:W-:-:S04]  /*1580*/  VIADD R0, R172, 0x5f ;  /* 0x0000005fac007836 */ /* 0x000fc80000000000 */
[----:B------:R-:W-:-:S05]  /*1590*/  IMAD.HI R0, R0, 0x2aaaaaab, RZ ;  /* 0x2aaaaaab00007827 */ /* 0x000fca00078e02ff */
[----:B------:R-:W-:-:S04]  /*15a0*/  SHF.R.U32.HI R173, RZ, 0x1f, R0 ;  /* 0x0000001fffad7819 */ /* 0x000fc80000011600 */
[----:B------:R-:W-:-:S05]  /*15b0*/  LEA.HI.SX32 R173, R0, R173, 0x1c ;  /* 0x000000ad00ad7211 */ /* 0x000fca00078fe2ff */
[----:B------:R-:W-:-:S05]  /*15c0*/  IMAD R3, R173, 0x60, -R3 ;  /* 0x00000060ad037824 */ /* 0x000fca00078e0a03 */
[----:B------:R-:W-:-:S04]  /*15d0*/  VIMNMX R3, R3, R60, PT ;  /* 0x0000003c03037248 */ /* 0x000fc80003fe0100 */
[----:B------:R-:W-:Y:S01]  /*15e0*/  ISETP.GT.AND P0, PT, R3, R4, PT ;  /* 0x000000040300720c */ /* 0x000fe20003f04270 */
[----:B------:R-:W-:-:S05]  /*15f0*/  IMAD.WIDE.U32 R4, R4, -0x55555555, RZ ;  /* 0xaaaaaaab04047825 */ /* 0x000fca00078e00ff */
[----:B------:R-:W-:-:S05]  /*1600*/  SHF.R.U32.HI R27, RZ, 0x6, R5 ;  /* 0x00000006ff1b7819 */ /* 0x000fca0000011605 */
[----:B------:R-:W-:Y:S02]  /*1610*/  IMAD.MOV.U32 R26, RZ, RZ, R27 ;  /* 0x000000ffff1a7224 */ /* 0x000fe400078e001b */
[----:B------:R-:W-:-:S04]  /*1620*/  @P0 VIADD R0, R3, 0x5f ;  /* 0x0000005f03000836 */ /* 0x000fc80000000000 */
[----:B------:R-:W-:-:S05]  /*1630*/  @P0 IMAD.HI R0, R0, 0x2aaaaaab, RZ ;  /* 0x2aaaaaab00000827 */ /* 0x000fca00078e02ff */
[----:B------:R-:W-:-:S04]  /*1640*/  @P0 SHF.R.U32.HI R3, RZ, 0x1f, R0 ;  /* 0x0000001fff030819 */ /* 0x000fc80000011600 */
[----:B------:R-:W-:Y:S02]  /*1650*/  @P0 LEA.HI.SX32 R26, R0, R3, 0x1c ;  /* 0x00000003001a0211 */ /* 0x000fe400078fe2ff */
[----:B------:R-:W-:Y:S02]  /*1660*/  PLOP3.LUT P0, PT, PT, PT, PT, 0x80, 0x0 ;  /* 0x000000000000781c */ /* 0x000fe40003f0f070 */
[----:B------:R-:W-:-:S13]  /*1670*/  ISETP.GT.AND P1, PT, R26, R27, PT ;  /* 0x0000001b1a00720c */ /* 0x000fda0003f24270 */
[----:B0-----:R-:W-:Y:S05]  /*1680*/  @!P1 BRA `(.L_x_623) ;  /* 0x0000003c00c89947 */ /* 0x001fea0003800000 */
[----:B------:R-:W-:Y:S01]  /*1690*/  VIADD R25, R18, 0x1c400 ;  /* 0x0001c40012197836 */ /* 0x000fe20000000000 */
[----:B------:R-:W-:Y:S04]  /*16a0*/  BSSY B6, `(.L_x_624) ;  /* 0x0000013000067945 */ /* 0x000fe80003800000 */
[----:B------:R-:W-:-:S13]  /*16b0*/  LOP3.LUT P0, RZ, R25, 0x3ff, RZ, 0xc0, !PT ;  /* 0x000003ff19ff7812 */ /* 0x000fda000780c0ff */
[----:B------:R-:W-:Y:S05]  /*16c0*/  @!P0 BRA `(.L_x_625) ;  /* 0x0000000000408947 */ /* 0x000fea0003800000 */
[----:B------:R-:W-:Y:S01]  /*16d0*/  MOV R0, 0x0 ;  /* 0x0000000000007802 */ /* 0x000fe20000000f00 */
[----:B------:R-:W-:Y:S01]  /*16e0*/  ULDC.64 UR4, c[0x4][0x98] ;  /* 0x0100260000047ab9 */ /* 0x000fe20000000a00 */
[----:B------:R-:W-:Y:S01]  /*16f0*/  ULDC.64 UR6, c[0x4][0x30] ;  /* 0x01000c0000067ab9 */ /* 0x000fe20000000a00 */
[----:B------:R-:W-:Y:S01]  /*1700*/  IMAD.U32 R4, RZ, RZ, UR4 ;  /* 0x00000004ff047e24 */ /* 0x000fe2000f8e00ff */
[----:B------:R0:W1:Y:S01]  /*1710*/  LDC.64 R14, c[0x4][R0] ;  /* 0x01000000000e7b82 */ /* 0x0000620000000a00 */
[----:B------:R-:W-:Y:S01]  /*1720*/  IMAD.U32 R5, RZ, RZ, UR5 ;  /* 0x00000005ff057e24 */ /* 0x000fe2000f8e00ff */
[----:B------:R-:W-:Y:S01]  /*1730*/  ULDC.64 UR4, c[0x4][0xa0] ;  /* 0x0100280000047ab9 */ /* 0x000fe20000000a00 */
[----:B------:R-:W-:Y:S01]  /*1740*/  IMAD.U32 R10, RZ, RZ, UR6 ;  /* 0x00000006ff0a7e24 */ /* 0x000fe2000f8e00ff */
[----:B------:R-:W-:Y:S01]  /*1750*/  MOV R13, RZ ;  /* 0x000000ff000d7202 */ /* 0x000fe20000000f00 */
[----:B------:R-:W-:Y:S02]  /*1760*/  IMAD.U32 R6, RZ, RZ, UR4 ;  /* 0x00000004ff067e24 */ /* 0x000fe4000f8e00ff */
[----:B------:R-:W-:-:S02]  /*1770*/  IMAD.U32 R7, RZ, RZ, UR5 ;  /* 0x00000005ff077e24 */ /* 0x000fc4000f8e00ff */
[----:B------:R-:W-:Y:S02]  /*1780*/  IMAD.U32 R11, RZ, RZ, UR7 ;  /* 0x00000007ff0b7e24 */ /* 0x000fe4000f8e00ff */
[----:B------:R-:W-:Y:S02]  /*1790*/  IMAD.MOV.U32 R8, RZ, RZ, 0x70 ;  /* 0x00000070ff087424 */ /* 0x000fe400078e00ff */
[----:B0-----:R-:W-:-:S07]  /*17a0*/  IMAD.MOV.U32 R12, RZ, RZ, 0x1 ;  /* 0x00000001ff0c7424 */ /* 0x001fce00078e00ff */
[----:B------:R-:W-:-:S07]  /*17b0*/  LEPC R20, `(.L_x_625) ;  /* 0x000000001014794e */ /* 0x000fce0000000000 */
[----:B-1---5:R-:W-:Y:S05]  /*17c0*/  CALL.ABS.NOINC R14 ;  /* 0x000000000e007343 */ /* 0x022fea0003c00000 */
.L_x_625:
[----:B------:R-:W-:Y:S05]  /*17d0*/  BSYNC B6 ;  /* 0x0000000000067941 */ /* 0x000fea0003800000 */
.L_x_624:
        /* <DEDUP_REMOVED lines=19> */
[----:B-1---5:R-:W-:Y:S05]  /*1910*/  CALL.ABS.NOINC R14 ;  /* 0x000000000e007343 */ /* 0x022fea0003c00000 */
.L_x_627:
[----:B------:R-:W-:Y:S05]  /*1920*/  BSYNC B6 ;  /* 0x0000000000067941 */ /* 0x000fea0003800000 */
.L_x_626:
[----:B------:R-:W-:Y:S01]  /*1930*/  ULDC.64 UR4, c[0x0][0x9f8] ;  /* 0x00027e0000047ab9 */ /* 0x000fe20000000a00 */
[----:B------:R-:W0:Y:S01]  /*1940*/  S2R R32, SR_TID.X ;  /* 0x0000000000207919 */ /* 0x000e220000002100 */
[----:B------:R-:W-:Y:S01]  /*1950*/  ISETP.NE.U32.AND P0, PT, RZ, UR4, PT ;  /* 0x00000004ff007c0c */ /* 0x000fe2000bf05070 */
[----:B------:R-:W1:Y:S01]  /*1960*/  LDC.64 R8, c[0x0][0x300] ;  /* 0x0000c000ff087b82 */ /* 0x000e620000000a00 */
[----:B------:R-:W-:Y:S01]  /*1970*/  IMAD.IADD R58, R31, 0x1, R28 ;  /* 0x000000011f3a7824 */ /* 0x000fe200078e021c */
[----:B------:R-:W-:Y:S01]  /*1980*/  ULDC.64 UR6, c[0x0][0xa08] ;  /* 0x0002820000067ab9 */ /* 0x000fe20000000a00 */
[----:B------:R-:W-:Y:S02]  /*1990*/  ISETP.NE.AND.EX P0, PT, RZ, UR5, PT, P0 ;  /* 0x00000005ff007c0c */ /* 0x000fe4000bf05300 */
[----:B------:R-:W-:Y:S01]  /*19a0*/  SHF.R.S32.HI R11, RZ, 0x1f, R90 ;  /* 0x0000001fff0b7819 */ /* 0x000fe2000001145a */
[----:B------:R-:W-:Y:S02]  /*19b0*/  VIADD R62, R16, 0x20 ;  /* 0x00000020103e7836 */ /* 0x000fe40000000000 */
[----:B------:R-:W2:Y:S08]  /*19c0*/  LDC.64 R56, c[0x0][0x3f8] ;  /* 0x0000fe00ff387b82 */ /* 0x000eb00000000a00 */
[----:B------:R-:W-:Y:S01]  /*19d0*/  @P0 IADD3 R4, P1, R219, UR4, RZ ;  /* 0x00000004db040c10 */ /* 0x000fe2000ff3e0ff */
[----:B------:R-:W3:Y:S03]  /*19e0*/  LDC R43, c[0x0][0x3f4] ;  /* 0x0000fd00ff2b7b82 */ /* 0x000ee60000000800 */
[----:B------:R-:W-:Y:S01]  /*19f0*/  @P0 IADD3.X R5, R220, UR5, RZ, P1, !PT ;  /* 0x00000005dc050c10 */ /* 0x000fe20008ffe4ff */
[----:B------:R-:W-:-:S04]  /*1a00*/  ULDC.64 UR4, c[0x0][0x308] ;  /* 0x0000c20000047ab9 */ /* 0x000fc80000000a00 */
[----:B------:R4:W3:Y:S01]  /*1a10*/  @P0 LDG.E R29, desc[UR40][R4.64] ;  /* 0x00000028041d0981 */ /* 0x0008e2000c1e1900 */
[----:B------:R-:W-:Y:S01]  /*1a20*/  SHF.R.S32.HI R40, RZ, 0x1f, R58 ;  /* 0x0000001fff287819 */ /* 0x000fe2000001143a */
[-C--:B-1----:R-:W-:Y:S01]  /*1a30*/  IMAD.WIDE.U32 R6, R58, R8.reuse, RZ ;  /* 0x000000083a067225 */ /* 0x082fe200078e00ff */
[----:B------:R-:W-:Y:S01]  /*1a40*/  ISETP.NE.U32.AND P0, PT, RZ, UR6, PT ;  /* 0x00000006ff007c0c */ /* 0x000fe2000bf05070 */
[----:B------:R-:W1:Y:S01]  /*1a50*/  LDC.64 R14, c[0x0][0x408] ;  /* 0x00010200ff0e7b82 */ /* 0x000e620000000a00 */
[----:B0-----:R-:W-:Y:S01]  /*1a60*/  SHF.R.U32.HI R42, RZ, 0x7, R32 ;  /* 0x00000007ff2a7819 */ /* 0x001fe20000011620 */
[-C--:B------:R-:W-:Y:S01]  /*1a70*/  IMAD R0, R40, R8.reuse, RZ ;  /* 0x0000000828007224 */ /* 0x080fe200078e02ff */
[----:B------:R-:W-:Y:S01]  /*1a80*/  ISETP.NE.AND.EX P0, PT, RZ, UR7, PT, P0 ;  /* 0x00000007ff007c0c */ /* 0x000fe2000bf05300 */
[----:B------:R-:W-:Y:S01]  /*1a90*/  IMAD R10, R225, R8, RZ ;  /* 0x00000008e10a7224 */ /* 0x000fe200078e02ff */
[----:B------:R-:W-:Y:S01]  /*1aa0*/  ISETP.NE.AND P6, PT, R42, 0x1, PT ;  /* 0x000000012a00780c */ /* 0x000fe20003fc5270 */
[----:B------:R-:W-:Y:S01]  /*1ab0*/  IMAD R3, R58, R9, R0 ;  /* 0x000000093a037224 */ /* 0x000fe200078e0200 */
[C---:B------:R-:W-:Y:S01]  /*1ac0*/  IADD3 R12, R16.reuse, 0xc0, RZ ;  /* 0x000000c0100c7810 */ /* 0x040fe20007ffe0ff */
[----:B------:R-:W-:Y:S01]  /*1ad0*/  VIADD R63, R16, 0x40 ;  /* 0x00000040103f7836 */ /* 0x000fe20000000000 */
[----:B------:R-:W-:Y:S01]  /*1ae0*/  SHF.L.U32 R71, R227, 0x6, RZ ;  /* 0x00000006e3477819 */ /* 0x000fe200000006ff */
[----:B------:R-:W-:Y:S01]  /*1af0*/  IMAD.IADD R7, R7, 0x1, R3 ;  /* 0x0000000107077824 */ /* 0x000fe200078e0203 */
[----:B------:R-:W-:Y:S01]  /*1b00*/  SHF.L.U64.HI R67, R8, 0x6, R9 ;  /* 0x0000000608437819 */ /* 0x000fe20000010209 */
[----:B------:R-:W-:Y:S01]  /*1b10*/  IMAD R3, R11, UR4, RZ ;  /* 0x000000040b037c24 */ /* 0x000fe2000f8e02ff */
[----:B------:R-:W-:Y:S01]  /*1b20*/  LOP3.LUT R71, R71, 0x1c0, RZ, 0xc0, !PT ;  /* 0x000001c047477812 */ /* 0x000fe200078ec0ff */
[----:B----4-:R-:W-:Y:S01]  /*1b30*/  IMAD.WIDE.U32 R4, R90, UR4, R6 ;  /* 0x000000045a047c25 */ /* 0x010fe2000f8e0006 */
[----:B--2---:R-:W-:-:S02]  /*1b40*/  SHF.L.U64.HI R72, R56, 0x6, R57 ;  /* 0x0000000638487819 */ /* 0x004fc40000010239 */
[----:B------:R-:W-:Y:S01]  /*1b50*/  SHF.R.U32.HI R74, RZ, 0x3, R71 ;  /* 0x00000003ff4a7819 */ /* 0x000fe20000011647 */
[----:B------:R-:W-:Y:S01]  /*1b60*/  IMAD R3, R90, UR5, R3 ;  /* 0x000000055a037c24 */ /* 0x000fe2000f8e0203 */
[----:B------:R-:W-:Y:S01]  /*1b70*/  ULDC.64 UR4, c[0x0][0x310] ;  /* 0x0000c40000047ab9 */ /* 0x000fe20000000a00 */
[----:B------:R-:W-:Y:S01]  /*1b80*/  IMAD.WIDE.U32 R6, R19, R8, R16 ;  /* 0x0000000813067225 */ /* 0x000fe200078e0010 */
[----:B------:R-:W-:-:S03]  /*1b90*/  SHF.R.S32.HI R75, RZ, 0x1f, R222 ;  /* 0x0000001fff4b7819 */ /* 0x000fc600000114de */
[----:B------:R-:W-:Y:S01]  /*1ba0*/  IMAD.IADD R5, R5, 0x1, R3 ;  /* 0x0000000105057824 */ /* 0x000fe200078e0203 */
[----:B-1----:R-:W-:Y:S01]  /*1bb0*/  SHF.L.U64.HI R69, R14, 0x6, R15 ;  /* 0x000000060e457819 */ /* 0x002fe2000001020f */
[C---:B------:R-:W-:Y:S02]  /*1bc0*/  VIADD R64, R16.reuse, 0x60 ;  /* 0x0000006010407836 */ /* 0x040fe40000000000 */
[C---:B------:R-:W-:Y:S02]  /*1bd0*/  VIADD R65, R16.reuse, 0x80 ;  /* 0x0000008010417836 */ /* 0x040fe40000000000 */
[C---:B------:R-:W-:Y:S02]  /*1be0*/  VIADD R66, R16.reuse, 0xa0 ;  /* 0x000000a010427836 */ /* 0x040fe40000000000 */
[----:B------:R-:W-:Y:S02]  /*1bf0*/  VIADD R23, R16, 0xe0 ;  /* 0x000000e010177836 */ /* 0x000fe40000000000 */
[----:B------:R-:W-:-:S02]  /*1c00*/  IMAD R28, R225, R56, RZ ;  /* 0x00000038e11c7224 */ /* 0x000fc400078e02ff */
[----:B------:R-:W-:Y:S02]  /*1c10*/  IMAD.MOV.U32 R77, RZ, RZ, 0x20 ;  /* 0x00000020ff4d7424 */ /* 0x000fe400078e00ff */
[----:B------:R-:W-:Y:S02]  /*1c20*/  IMAD R35, R19, R57, R28 ;  /* 0x0000003913237224 */ /* 0x000fe400078e021c */
[----:B------:R-:W-:Y:S01]  /*1c30*/  VIADD R76, R42, 0x8 ;  /* 0x000000082a4c7836 */ /* 0x000fe20000000000 */
[----:B------:R-:W-:Y:S01]  /*1c40*/  SHF.R.U32.HI R42, RZ, 0x3, R210 ;  /* 0x00000003ff2a7819 */ /* 0x000fe200000116d2 */
[----:B------:R-:W-:Y:S02]  /*1c50*/  IMAD.SHL.U32 R68, R8, 0x40, RZ ;  /* 0x0000004008447824 */ /* 0x000fe400078e00ff */
[----:B------:R-:W-:Y:S02]  /*1c60*/  IMAD R81, R15, 0x60, RZ ;  /* 0x000000600f517824 */ /* 0x000fe400078e02ff */
[----:B------:R-:W-:-:S02]  /*1c70*/  IMAD.SHL.U32 R70, R14, 0x40, RZ ;  /* 0x000000400e467824 */ /* 0x000fc400078e00ff */
[----:B------:R-:W-:Y:S02]  /*1c80*/  IMAD.SHL.U32 R73, R56, 0x40, RZ ;  /* 0x0000004038497824 */ /* 0x000fe400078e00ff */
[----:B---3--:R-:W-:Y:S01]  /*1c90*/  IMAD.SHL.U32 R78, R43, 0x2, RZ ;  /* 0x000000022b4e7824 */ /* 0x008fe200078e00ff */
[----:B------:R-:W-:Y:S02]  /*1ca0*/  SHF.R.S32.HI R0, RZ, 0x1f, R29 ;  /* 0x0000001fff007819 */ /* 0x000fe4000001141d */
[----:B------:R-:W-:Y:S01]  /*1cb0*/  SEL R21, R29, RZ, !P0 ;  /* 0x000000ff1d157207 */ /* 0x000fe20004000000 */
[----:B------:R-:W-:Y:S01]  /*1cc0*/  IMAD.WIDE.U32 R28, R19, R56, R16 ;  /* 0x00000038131c7225 */ /* 0x000fe200078e0010 */
[----:B------:R-:W-:-:S03]  /*1cd0*/  SEL R20, R0, RZ, !P0 ;  /* 0x000000ff00147207 */ /* 0x000fc60004000000 */
[----:B------:R-:W-:-:S04]  /*1ce0*/  IMAD.WIDE.U32 R4, R21, UR4, R4 ;  /* 0x0000000415047c25 */ /* 0x000fc8000f8e0004 */
[----:B------:R-:W-:Y:S01]  /*1cf0*/  IMAD R0, R20, UR4, RZ ;  /* 0x0000000414007c24 */ /* 0x000fe2000f8e02ff */
[----:B------:R-:W-:Y:S01]  /*1d00*/  IADD3 R61, P0, R4, R6, RZ ;  /* 0x00000006043d7210 */ /* 0x000fe20007f1e0ff */
[----:B------:R-:W-:Y:S02]  /*1d10*/  IMAD.IADD R29, R35, 0x1, R29 ;  /* 0x00000001231d7824 */ /* 0x000fe400078e021d */
[----:B------:R-:W-:Y:S01]  /*1d20*/  IMAD R3, R21, UR5, R0 ;  /* 0x0000000515037c24 */ /* 0x000fe2000f8e0200 */
[----:B------:R-:W-:Y:S05]  /*1d30*/  @!P6 WARPSYNC.ALL ;  /* 0x000000000000e948 */ /* 0x000fea0003800000 */
[----:B------:R-:W-:Y:S01]  /*1d40*/  ULDC UR4, c[0x0][0x320] ;  /* 0x0000c80000047ab9 */ /* 0x000fe20000000800 */
[----:B------:R-:W-:Y:S01]  /*1d50*/  IMAD R0, R19, R9, R10 ;  /* 0x0000000913007224 */ /* 0x000fe200078e020a */
[----:B------:R-:W-:Y:S01]  /*1d60*/  @!P6 BAR.SYNC.DEFER_BLOCKING 0x9, 0x100 ;  /* 0x024400000000eb1d */ /* 0x000fe20000010000 */
[----:B------:R-:W-:Y:S01]  /*1d70*/  IMAD.IADD R3, R5, 0x1, R3 ;  /* 0x0000000105037824 */ /* 0x000fe200078e0203 */
[----:B------:R-:W-:Y:S01]  /*1d80*/  ISETP.GE.AND P1, PT, R62, UR4, PT ;  /* 0x000000043e007c0c */ /* 0x000fe2000bf26270 */
[----:B-----5:R-:W-:Y:S01]  /*1d90*/  IMAD.WIDE.U32 R36, R38, R56, R28 ;  /* 0x0000003826247225 */ /* 0x020fe200078e001c */
[----:B------:R-:W-:-:S02]  /*1da0*/  ISETP.GE.AND P2, PT, R12, UR4, PT ;  /* 0x000000040c007c0c */ /* 0x000fc4000bf46270 */
[----:B------:R-:W-:Y:S01]  /*1db0*/  SEL R6, RZ, 0xffffffff, P1 ;  /* 0xffffffffff067807 */ /* 0x000fe20000800000 */
[----:B------:R-:W-:Y:S01]  /*1dc0*/  ULDC.64 UR6, c[0x0][0x330] ;  /* 0x0000cc0000067ab9 */ /* 0x000fe20000000a00 */
[----:B------:R-:W-:Y:S01]  /*1dd0*/  IADD3.X R0, R3, R7, R0, P0, !PT ;  /* 0x0000000703007210 */ /* 0x000fe200007fe400 */
[----:B------:R-:W-:Y:S01]  /*1de0*/  IMAD R7, R11, UR6, RZ ;  /* 0x000000060b077c24 */ /* 0x000fe2000f8e02ff */
[----:B------:R-:W-:Y:S01]  /*1df0*/  ISETP.GE.AND P0, PT, R16, UR4, PT ;  /* 0x0000000410007c0c */ /* 0x000fe2000bf06270 */
[----:B------:R-:W-:Y:S01]  /*1e00*/  IMAD.SHL.U32 R11, R6, 0x2, RZ ;  /* 0x00000002060b7824 */ /* 0x000fe200078e00ff */
[----:B------:R-:W-:Y:S01]  /*1e10*/  ISETP.GE.AND P1, PT, R64, UR4, PT ;  /* 0x0000000440007c0c */ /* 0x000fe2000bf26270 */
[C---:B------:R-:W-:Y:S01]  /*1e20*/  IMAD R13, R90.reuse, UR7, R7 ;  /* 0x000000075a0d7c24 */ /* 0x040fe2000f8e0207 */
[----:B------:R-:W-:Y:S01]  /*1e30*/  SEL R10, RZ, 0x1, P0 ;  /* 0x00000001ff0a7807 */ /* 0x000fe20000000000 */
[----:B------:R-:W-:Y:S01]  /*1e40*/  IMAD.WIDE.U32 R6, R90, UR6, R16 ;  /* 0x000000065a067c25 */ /* 0x000fe2000f8e0010 */
[----:B------:R-:W-:-:S02]  /*1e50*/  ISETP.GE.AND P0, PT, R63, UR4, PT ;  /* 0x000000043f007c0c */ /* 0x000fc4000bf06270 */
[----:B------:R-:W-:Y:S01]  /*1e60*/  LOP3.LUT R10, R11, 0x2, R10, 0xe2, !PT ;  /* 0x000000020b0a7812 */ /* 0x000fe200078ee20a */
[----:B------:R-:W-:Y:S01]  /*1e70*/  IMAD.IADD R7, R7, 0x1, R13 ;  /* 0x0000000107077824 */ /* 0x000fe200078e020d */
[----:B------:R-:W-:Y:S02]  /*1e80*/  SEL R11, RZ, 0x4, P0 ;  /* 0x00000004ff0b7807 */ /* 0x000fe40000000000 */
[----:B------:R-:W-:Y:S02]  /*1e90*/  SEL R12, RZ, 0x8, P1 ;  /* 0x00000008ff0c7807 */ /* 0x000fe40000800000 */
[----:B------:R-:W-:Y:S02]  /*1ea0*/  ISETP.GE.AND P0, PT, R65, UR4, PT ;  /* 0x0000000441007c0c */ /* 0x000fe4000bf06270 */
[----:B------:R-:W-:Y:S02]  /*1eb0*/  ISETP.GE.AND P1, PT, R66, UR4, PT ;  /* 0x0000000442007c0c */ /* 0x000fe4000bf26270 */
[----:B------:R-:W-:-:S02]  /*1ec0*/  LOP3.LUT R10, R12, R10, R11, 0xfe, !PT ;  /* 0x0000000a0c0a7212 */ /* 0x000fc400078efe0b */
[----:B------:R-:W-:Y:S02]  /*1ed0*/  SEL R11, RZ, 0x10, P0 ;  /* 0x00000010ff0b7807 */ /* 0x000fe40000000000 */
[----:B------:R-:W-:Y:S02]  /*1ee0*/  SEL R12, RZ, 0x20, P1 ;  /* 0x00000020ff0c7807 */ /* 0x000fe40000800000 */
[----:B------:R-:W-:Y:S01]  /*1ef0*/  ISETP.GE.AND P3, PT, R23, UR4, PT ;  /* 0x0000000417007c0c */ /* 0x000fe2000bf66270 */
[----:B------:R-:W-:Y:S01]  /*1f00*/  ULDC.64 UR4, c[0x0][0x338] ;  /* 0x0000ce0000047ab9 */ /* 0x000fe20000000a00 */
[----:B------:R-:W-:Y:S01]  /*1f10*/  LOP3.LUT R11, R12, R10, R11, 0xfe, !PT ;  /* 0x0000000a0c0b7212 */ /* 0x000fe200078efe0b */
[----:B------:R-:W-:Y:S01]  /*1f20*/  IMAD R12, R20, UR4, RZ ;  /* 0x00000004140c7c24 */ /* 0x000fe2000f8e02ff */
[----:B------:R-:W-:Y:S01]  /*1f30*/  SEL R10, RZ, 0x40, P2 ;  /* 0x00000040ff0a7807 */ /* 0x000fe20001000000 */
[C---:B------:R-:W-:Y:S01]  /*1f40*/  IMAD.WIDE.U32 R6, R21.reuse, UR4, R6 ;  /* 0x0000000415067c25 */ /* 0x040fe2000f8e0006 */
[----:B------:R-:W-:Y:S01]  /*1f50*/  ISETP.GE.AND P0, PT, R16, R43, PT ;  /* 0x0000002b1000720c */ /* 0x000fe20003f06270 */
[----:B------:R-:W-:Y:S01]  /*1f60*/  ULDC UR4, c[0x0][0x2f4] ;  /* 0x0000bd0000047ab9 */ /* 0x000fe20000000800 */
[----:B------:R-:W-:Y:S01]  /*1f70*/  SHF.R.S32.HI R23, RZ, 0x1f, R22 ;  /* 0x0000001fff177819 */ /* 0x000fe20000011416 */
[----:B------:R-:W-:Y:S01]  /*1f80*/  IMAD R41, R21, UR5, R12 ;  /* 0x0000000515297c24 */ /* 0x000fe2000f8e020c */
[----:B------:R-:W-:Y:S01]  /*1f90*/  LOP3.LUT R96, R11, R10, RZ, 0xfc, !PT ;  /* 0x0000000a0b607212 */ /* 0x000fe200078efcff */
[-C--:B------:R-:W-:Y:S01]  /*1fa0*/  IMAD R10, R225, R14.reuse, RZ ;  /* 0x0000000ee10a7224 */ /* 0x080fe200078e02ff */
[----:B------:R-:W-:Y:S01]  /*1fb0*/  SEL R33, R43, RZ, P0 ;  /* 0x000000ff2b217207 */ /* 0x000fe20000000000 */
[----:B------:R-:W-:Y:S01]  /*1fc0*/  IMAD.WIDE.U32 R12, R19, R14, R22 ;  /* 0x0000000e130c7225 */ /* 0x000fe200078e0016 */
[----:B------:R-:W-:-:S02]  /*1fd0*/  LOP3.LUT R29, R71, 0x18, R16, 0xf8, !PT ;  /* 0x00000018471d7812 */ /* 0x000fc400078ef810 */
[----:B------:R-:W-:Y:S01]  /*1fe0*/  LOP3.LUT P1, RZ, R227, 0x4, RZ, 0xc0, !PT ;  /* 0x00000004e3ff7812 */ /* 0x000fe2000782c0ff */
[----:B------:R-:W-:Y:S01]  /*1ff0*/  IMAD R31, R19, R15, R10 ;  /* 0x0000000f131f7224 */ /* 0x000fe200078e020a */
[----:B------:R-:W-:Y:S01]  /*2000*/  LOP3.LUT R28, R29, R74, RZ, 0x3c, !PT ;  /* 0x0000004a1d1c7212 */ /* 0x000fe200078e3cff */
[C---:B------:R-:W-:Y:S01]  /*2010*/  IMAD.WIDE.U32 R20, R19.reuse, R14, R16 ;  /* 0x0000000e13147225 */ /* 0x040fe200078e0010 */
[----:B------:R-:W-:Y:S02]  /*2020*/  IADD3 R58, P2, R19, R58, RZ ;  /* 0x0000003a133a7210 */ /* 0x000fe40007f5e0ff */
[----:B------:R-:W-:Y:S01]  /*2030*/  SEL R77, R77, 0xffffffe0, !P1 ;  /* 0xffffffe04d4d7807 */ /* 0x000fe20004800000 */
[----:B------:R-:W-:Y:S01]  /*2040*/  IMAD.WIDE.U32 R10, R19, R56, R22 ;  /* 0x00000038130a7225 */ /* 0x000fe200078e0016 */
[----:B------:R-:W-:Y:S02]  /*2050*/  SEL R95, RZ, 0xffffff80, P3 ;  /* 0xffffff80ff5f7807 */ /* 0x000fe40001800000 */
[C---:B------:R-:W-:Y:S01]  /*2060*/  ISETP.GE.AND P1, PT, R16.reuse, UR4, PT ;  /* 0x0000000410007c0c */ /* 0x040fe2000bf26270 */
[----:B------:R-:W-:Y:S01]  /*2070*/  IMAD.IADD R33, R16, 0x1, R33 ;  /* 0x0000000110217824 */ /* 0x000fe200078e0221 */
[C---:B------:R-:W-:Y:S01]  /*2080*/  LOP3.LUT R95, R96.reuse, 0x80, R95, 0xc8, !PT ;  /* 0x00000080605f7812 */ /* 0x040fe200078ec85f */
[----:B------:R-:W-:Y:S01]  /*2090*/  IMAD.IADD R13, R13, 0x1, R31 ;  /* 0x000000010d0d7824 */ /* 0x000fe200078e021f */
[----:B------:R-:W-:Y:S01]  /*20a0*/  LOP3.LUT R96, R96, 0x40, RZ, 0xc0, !PT ;  /* 0x0000004060607812 */ /* 0x000fe200078ec0ff */
[----:B------:R-:W-:Y:S01]  /*20b0*/  IMAD.IADD R31, R31, 0x1, R21 ;  /* 0x000000011f1f7824 */ /* 0x000fe200078e0215 */
[----:B------:R-:W-:Y:S01]  /*20c0*/  SHF.R.S32.HI R32, RZ, 0x1f, R33 ;  /* 0x0000001fff207819 */ /* 0x000fe20000011421 */
[----:B------:R-:W-:Y:S01]  /*20d0*/  IMAD.IADD R21, R11, 0x1, R35 ;  /* 0x000000010b157824 */ /* 0x000fe200078e0223 */
[----:B------:R-:W-:Y:S01]  /*20e0*/  SHF.R.S32.HI R11, RZ, 0x1f, R38 ;  /* 0x0000001fff0b7819 */ /* 0x000fe20000011426 */
[----:B------:R-:W-:Y:S01]  /*20f0*/  IMAD.MOV.U32 R30, RZ, RZ, R20 ;  /* 0x000000ffff1e7224 */ /* 0x000fe200078e0014 */
[----:B------:R-:W-:Y:S01]  /*2100*/  LEA.HI R32, R32, R33, RZ, 0x3 ;  /* 0x0000002120207211 */ /* 0x000fe200078f18ff */
[----:B------:R-:W-:-:S02]  /*2110*/  IMAD.MOV.U32 R20, RZ, RZ, R10 ;  /* 0x000000ffff147224 */ /* 0x000fc400078e000a */
[----:B------:R-:W-:Y:S01]  /*2120*/  IMAD R10, R11, R14, RZ ;  /* 0x0000000e0b0a7224 */ /* 0x000fe200078e02ff */
[----:B------:R-:W-:Y:S01]  /*2130*/  LOP3.LUT R29, R71, 0x38, R32, 0xf8, !PT ;  /* 0x00000038471d7812 */ /* 0x000fe200078ef820 */
[----:B------:R-:W-:Y:S01]  /*2140*/  IMAD R79, R211, 0x200, R28 ;  /* 0x00000200d34f7824 */ /* 0x000fe200078e021c */
[----:B------:R-:W-:Y:S01]  /*2150*/  LOP3.LUT R28, R210, 0x38, R32, 0xf8, !PT ;  /* 0x00000038d21c7812 */ /* 0x000fe200078ef820 */
[----:B------:R-:W-:Y:S01]  /*2160*/  IMAD R34, R11, R56, RZ ;  /* 0x000000380b227224 */ /* 0x000fe200078e02ff */
[----:B------:R-:W-:Y:S01]  /*2170*/  LOP3.LUT R90, R32, 0xfffffff8, RZ, 0xc0, !PT ;  /* 0xfffffff8205a7812 */ /* 0x000fe200078ec0ff */
[----:B------:R-:W-:Y:S01]  /*2180*/  IMAD R85, R38, R15, R10 ;  /* 0x0000000f26557224 */ /* 0x000fe200078e020a */
[----:B------:R-:W-:Y:S01]  /*2190*/  LOP3.LUT R93, R28, R42, RZ, 0x3c, !PT ;  /* 0x0000002a1c5d7212 */ /* 0x000fe200078e3cff */
[C---:B------:R-:W-:Y:S01]  /*21a0*/  IMAD.WIDE.U32 R10, R38.reuse, R14, R12 ;  /* 0x0000000e260a7225 */ /* 0x040fe200078e000c */
[----:B------:R-:W-:Y:S02]  /*21b0*/  LOP3.LUT R92, R29, R74, RZ, 0x3c, !PT ;  /* 0x0000004a1d5c7212 */ /* 0x000fe400078e3cff */
[----:B------:R-:W-:Y:S01]  /*21c0*/  SHF.R.S32.HI R88, RZ, 0x3, R32 ;  /* 0x00000003ff587819 */ /* 0x000fe20000011420 */
[----:B------:R-:W-:Y:S01]  /*21d0*/  IMAD.WIDE.U32 R12, R38, R14, R30 ;  /* 0x0000000e260c7225 */ /* 0x000fe200078e001e */
[----:B------:R-:W-:-:S02]  /*21e0*/  SHF.R.S32.HI R91, RZ, 0x1f, R90 ;  /* 0x0000001fff5b7819 */ /* 0x000fc4000001145a */
[----:B------:R-:W-:Y:S01]  /*21f0*/  LEA R92, R211, R92, 0x9 ;  /* 0x0000005cd35c7211 */ /* 0x000fe200078e48ff */
[----:B------:R-:W-:Y:S02]  /*2200*/  IMAD R33, R9, 0x60, RZ ;  /* 0x0000006009217824 */ /* 0x000fe400078e02ff */
[C---:B------:R-:W-:Y:S02]  /*2210*/  IMAD R87, R38.reuse, R57, R34 ;  /* 0x0000003926577224 */ /* 0x040fe400078e0222 */
[----:B------:R-:W-:Y:S02]  /*2220*/  IMAD R31, R57, 0x60, RZ ;  /* 0x00000060391f7824 */ /* 0x000fe400078e02ff */
[----:B------:R-:W-:-:S04]  /*2230*/  IMAD.WIDE.U32 R20, R38, R56, R20 ;  /* 0x0000003826147225 */ /* 0x000fc800078e0014 */
[----:B------:R-:W-:-:S04]  /*2240*/  IMAD.WIDE.U32 R8, R8, 0x60, RZ ;  /* 0x0000006008087825 */ /* 0x000fc800078e00ff */
[----:B------:R-:W-:-:S04]  /*2250*/  IMAD.WIDE.U32 R14, R14, 0x60, RZ ;  /* 0x000000600e0e7825 */ /* 0x000fc800078e00ff */
[----:B------:R-:W-:-:S04]  /*2260*/  IMAD.WIDE.U32 R56, R56, 0x60, RZ ;  /* 0x0000006038387825 */ /* 0x000fc800078e00ff */
[----:B------:R-:W-:Y:S01]  /*2270*/  IMAD.X R59, R225, 0x1, R40, P2 ;  /* 0x00000001e13b7824 */ /* 0x000fe200010e0628 */
[----:B------:R-:W-:Y:S01]  /*2280*/  ISETP.GE.AND P2, PT, R62, UR4, PT ;  /* 0x000000043e007c0c */ /* 0x000fe2000bf46270 */
[----:B------:R-:W-:Y:S02]  /*2290*/  IMAD.IADD R84, R11, 0x1, R85 ;  /* 0x000000010b547824 */ /* 0x000fe400078e0255 */
[----:B------:R-:W-:Y:S02]  /*22a0*/  IMAD.IADD R86, R21, 0x1, R87 ;  /* 0x0000000115567824 */ /* 0x000fe400078e0257 */
[----:B------:R-:W-:Y:S02]  /*22b0*/  IMAD.IADD R80, R9, 0x1, R33 ;  /* 0x0000000109507824 */ /* 0x000fe400078e0221 */
[----:B------:R-:W-:Y:S02]  /*22c0*/  IMAD.IADD R81, R15, 0x1, R81 ;  /* 0x000000010f517824 */ /* 0x000fe400078e0251 */
[----:B------:R-:W-:-:S02]  /*22d0*/  IMAD.IADD R82, R57, 0x1, R31 ;  /* 0x0000000139527824 */ /* 0x000fc400078e021f */
[----:B------:R-:W-:Y:S02]  /*22e0*/  IMAD.IADD R83, R77, 0x1, R79 ;  /* 0x000000014d537824 */ /* 0x000fe400078e024f */
[----:B------:R-:W-:Y:S02]  /*22f0*/  IMAD.IADD R85, R85, 0x1, R13 ;  /* 0x0000000155557824 */ /* 0x000fe400078e020d */
[----:B------:R-:W-:Y:S02]  /*2300*/  IMAD.IADD R87, R87, 0x1, R37 ;  /* 0x0000000157577824 */ /* 0x000fe400078e0225 */
[----:B------:R-:W-:Y:S02]  /*2310*/  IMAD.IADD R93, R212, 0x1, R93 ;  /* 0x00000001d45d7824 */ /* 0x000fe400078e025d */
[----:B------:R-:W-:-:S07]  /*2320*/  IMAD.IADD R94, R7, 0x1, R41 ;  /* 0x00000001075e7824 */ /* 0x000fce00078e0229 */
.L_x_675:
[----:B------:R-:W0:Y:S01]  /*2330*/  LDC.64 R100, c[0x0][0x2e8] ;  /* 0x0000ba00ff647b82 */ /* 0x000e220000000a00 */
[----:B------:R-:W-:Y:S01]  /*2340*/  VIADD R45, R26, 0xffffffff ;  /* 0xffffffff1a2d7836 */ /* 0x000fe20000000000 */
[----:B------:R-:W-:Y:S05]  /*2350*/  YIELD ;  /* 0x0000000000007946 */ /* 0x000fea0003800000 */
[----:B------:R-:W-:Y:S01]  /*2360*/  SHF.R.S32.HI R35, RZ, 0x1f, R45 ;  /* 0x0000001fff237819 */ /* 0x000fe2000001142d */
[----:B------:R-:W1:Y:S01]  /*2370*/  LDC R105, c[0x0][0x3f4] ;  /* 0x0000fd00ff697b82 */ /* 0x000e620000000800 */
[-C--:B------:R-:W-:Y:S01]  /*2380*/  IMAD R29, R80, R45.reuse, RZ ;  /* 0x0000002d501d7224 */ /* 0x080fe200078e02ff */
[----:B------:R-:W-:Y:S01]  /*2390*/  BSSY B0, `(.L_x_628) ;  /* 0x00002a3000007945 */ /* 0x000fe20003800000 */
[----:B------:R-:W-:-:S04]  /*23a0*/  IMAD.WIDE.U32 R102, R8, R45, RZ ;  /* 0x0000002d08667225 */ /* 0x000fc800078e00ff */
[----:B------:R-:W-:Y:S01]  /*23b0*/  IMAD R31, R35, R8, R29 ;  /* 0x00000008231f7224 */ /* 0x000fe200078e021d */
[CC--:B------:R-:W-:Y:S01]  /*23c0*/  IADD3 R26, P3, P4, R61.reuse, R102.reuse, R68 ;  /* 0x000000663d1a7210 */ /* 0x0c0fe20007c7e044 */
[C---:B------:R-:W-:Y:S01]  /*23d0*/  IMAD R106, R2.reuse, 0x1800, R79 ;  /* 0x00001800026a7824 */ /* 0x040fe200078e024f */
[----:B------:R-:W-:Y:S01]  /*23e0*/  IADD3 R29, P5, R61, R102, RZ ;  /* 0x000000663d1d7210 */ /* 0x000fe20007fbe0ff */
[----:B------:R-:W-:Y:S02]  /*23f0*/  IMAD.IADD R107, R103, 0x1, R31 ;  /* 0x00000001676b7824 */ /* 0x000fe400078e021f */
[----:B------:R-:W-:Y:S02]  /*2400*/  IMAD R104, R2, 0x1800, R83 ;  /* 0x0000180002687824 */ /* 0x000fe400078e0253 */
[----:B------:R-:W-:Y:S01]  /*2410*/  IMAD.X R30, R107, 0x1, R0, P5 ;  /* 0x000000016b1e7824 */ /* 0x000fe200028e0600 */
[----:B------:R-:W-:Y:S01]  /*2420*/  IADD3.X R28, R0, R107, R67, P3, P4 ;  /* 0x0000006b001c7210 */ /* 0x000fe20001fe8443 */
[--C-:B------:R-:W-:Y:S01]  /*2430*/  IMAD R106, R106, 0x2, R25.reuse ;  /* 0x000000026a6a7824 */ /* 0x100fe200078e0219 */
[-C--:B0-----:R-:W-:Y:S01]  /*2440*/  LEA R40, P3, R26, R100.reuse, 0x1 ;  /* 0x000000641a287211 */ /* 0x081fe200078608ff */
[----:B------:R-:W-:Y:S01]  /*2450*/  IMAD R104, R104, 0x2, R25 ;  /* 0x0000000268687824 */ /* 0x000fe200078e0219 */
[----:B------:R-:W-:-:S02]  /*2460*/  LEA R42, P5, R29, R100, 0x1 ;  /* 0x000000641d2a7211 */ /* 0x000fc400078a08ff */
[----:B------:R-:W-:Y:S01]  /*2470*/  LEA.HI.X R41, R26, R101, R28, 0x1, P3 ;  /* 0x000000651a297211 */ /* 0x000fe200018f0c1c */
[----:B------:R-:W-:Y:S01]  /*2480*/  IMAD.MOV.U32 R26, RZ, RZ, R45 ;  /* 0x000000ffff1a7224 */ /* 0x000fe200078e002d */
[----:B-1----:R-:W-:Y:S02]  /*2490*/  ISETP.GE.AND P3, PT, R105, 0x1, PT ;  /* 0x000000016900780c */ /* 0x002fe40003f66270 */
[----:B------:R-:W-:Y:S02]  /*24a0*/  ISETP.GT.AND P4, PT, R45, R27, PT ;  /* 0x0000001b2d00720c */ /* 0x000fe40003f84270 */
[----:B------:R-:W-:Y:S02]  /*24b0*/  LEA.HI.X R43, R29, R101, R30, 0x1, P5 ;  /* 0x000000651d2b7211 */ /* 0x000fe400028f0c1e */
[----:B------:R-:W-:-:S07]  /*24c0*/  P2R R98, PR, RZ, 0x10 ;  /* 0x00000010ff627803 */ /* 0x000fce0000000000 */
[----:B----4-:R-:W-:Y:S05]  /*24d0*/  @!P3 BRA `(.L_x_629) ;  /* 0x0000002400d4b947 */ /* 0x010fea0003800000 */
[----:B------:R-:W-:Y:S01]  /*24e0*/  ULDC.U8 UR4, c[0x0][0x410] ;  /* 0x0001040000047ab9 */ /* 0x000fe20000000000 */
[-C--:B------:R-:W-:Y:S01]  /*24f0*/  IMAD R29, R82, R45.reuse, RZ ;  /* 0x0000002d521d7224 */ /* 0x080fe200078e02ff */
[----:B------:R-:W-:Y:S01]  /*2500*/  ISETP.NE.AND P3, PT, RZ, UR4, PT ;  /* 0x00000004ff007c0c */ /* 0x000fe2000bf65270 */
[-C--:B------:R-:W-:Y:S02]  /*2510*/  IMAD R31, R81, R45.reuse, RZ ;  /* 0x0000002d511f7224 */ /* 0x080fe400078e02ff */
[C---:B------:R-:W-:Y:S02]  /*2520*/  IMAD R33, R35.reuse, R56, R29 ;  /* 0x0000003823217224 */ /* 0x040fe400078e021d */
[----:B------:R-:W-:Y:S02]  /*2530*/  IMAD R35, R35, R14, R31 ;  /* 0x0000000e23237224 */ /* 0x000fe400078e021f */
[----:B------:R-:W-:Y:S02]  /*2540*/  IMAD R99, R26, -0x60, R60 ;  /* 0xffffffa01a637824 */ /* 0x000fe400078e023c */
[----:B------:R-:W-:-:S03]  /*2550*/  IMAD.WIDE.U32 R28, R56, R45, RZ ;  /* 0x0000002d381c7225 */ /* 0x000fc600078e00ff */
[----:B------:R-:W-:Y:S01]  /*2560*/  VIMNMX R99, R99, 0x60, PT ;  /* 0x0000006063637848 */ /* 0x000fe20003fe0100 */
[----:B------:R-:W-:-:S04]  /*2570*/  IMAD.WIDE.U32 R30, R14, R45, RZ ;  /* 0x0000002d0e1e7225 */ /* 0x000fc800078e00ff */
[----:B------:R-:W-:Y:S02]  /*2580*/  IMAD.IADD R97, R29, 0x1, R33 ;  /* 0x000000011d617824 */ /* 0x000fe400078e0221 */
[----:B------:R-:W-:Y:S01]  /*2590*/  IMAD.IADD R108, R31, 0x1, R35 ;  /* 0x000000011f6c7824 */ /* 0x000fe200078e0223 */
[----:B------:R-:W-:Y:S06]  /*25a0*/  @!P3 BRA `(.L_x_630) ;  /* 0x000000100090b947 */ /* 0x000fec0003800000 */
[----:B------:R-:W-:Y:S01]  /*25b0*/  ISETP.GE.AND P4, PT, R19, R99, PT ;  /* 0x000000631300720c */ /* 0x000fe20003f86270 */
[----:B------:R-:W-:Y:S01]  /*25c0*/  BSSY B1, `(.L_x_631) ;  /* 0x000001b000017945 */ /* 0x000fe20003800000 */
[----:B------:R-:W-:Y:S02]  /*25d0*/  CS2R R34, SRZ ;  /* 0x0000000000227805 */ /* 0x000fe4000001ff00 */
[----:B------:R-:W-:Y:S02]  /*25e0*/  CS2R R50, SRZ ;  /* 0x0000000000327805 */ /* 0x000fe4000001ff00 */
[----:B------:R-:W-:Y:S02]  /*25f0*/  CS2R R52, SRZ ;  /* 0x0000000000347805 */ /* 0x000fe4000001ff00 */
[----:B------:R-:W-:Y:S02]  /*2600*/  CS2R R48, SRZ ;  /* 0x0000000000307805 */ /* 0x000fe4000001ff00 */
[----:B------:R-:W-:-:S03]  /*2610*/  CS2R R54, SRZ ;  /* 0x0000000000367805 */ /* 0x000fc6000001ff00 */
[----:B------:R-:W-:Y:S05]  /*2620*/  @P4 BRA `(.L_x_632) ;  /* 0x0000000000504947 */ /* 0x000fea0003800000 */
[----:B------:R-:W-:Y:S01]  /*2630*/  IADD3 R33, P3, R20, R28, RZ ;  /* 0x0000001c14217210 */ /* 0x000fe20007f7e0ff */
[----:B------:R-:W-:Y:S01]  /*2640*/  ULDC.64 UR4, c[0x0][0x3e8] ;  /* 0x0000fa0000047ab9 */ /* 0x000fe20000000a00 */
[----:B------:R-:W-:Y:S02]  /*2650*/  CS2R R52, SRZ ;  /* 0x0000000000347805 */ /* 0x000fe4000001ff00 */
[----:B------:R-:W-:Y:S01]  /*2660*/  CS2R R54, SRZ ;  /* 0x0000000000367805 */ /* 0x000fe2000001ff00 */
[----:B------:R-:W-:Y:S01]  /*2670*/  IMAD.X R44, R97, 0x1, R86, P3 ;  /* 0x00000001612c7824 */ /* 0x000fe200018e0656 */
[----:B------:R-:W-:-:S04]  /*2680*/  LEA R32, P3, R33, UR4, 0x1 ;  /* 0x0000000421207c11 */ /* 0x000fc8000f8608ff */
[----:B------:R-:W-:Y:S01]  /*2690*/  LEA.HI.X R33, R33, UR5, R44, 0x1, P3 ;  /* 0x0000000521217c11 */ /* 0x000fe200098f0c2c */
[----:B------:R-:W-:Y:S01]  /*26a0*/  ULDC.64 UR4, c[0x0][0x400] ;  /* 0x0001000000047ab9 */ /* 0x000fe20000000a00 */
[----:B------:R-:W-:-:S05]  /*26b0*/  IADD3 R45, P3, R10, R30, RZ ;  /* 0x0000001e0a2d7210 */ /* 0x000fca0007f7e0ff */
[----:B------:R-:W-:Y:S01]  /*26c0*/  IMAD.X R46, R108, 0x1, R84, P3 ;  /* 0x000000016c2e7824 */ /* 0x000fe200018e0654 */
[----:B------:R-:W-:-:S04]  /*26d0*/  LEA R44, P3, R45, UR4, 0x1 ;  /* 0x000000042d2c7c11 */ /* 0x000fc8000f8608ff */
[----:B------:R-:W-:Y:S02]  /*26e0*/  LEA.HI.X R45, R45, UR5, R46, 0x1, P3 ;  /* 0x000000052d2d7c11 */ /* 0x000fe400098f0c2e */
[----:B------:R-:W-:Y:S02]  /*26f0*/  ISETP.GE.AND P3, PT, R22, R105, PT ;  /* 0x000000691600720c */ /* 0x000fe40003f66270 */
[----:B------:R-:W-:Y:S02]  /*2700*/  CS2R R50, SRZ ;  /* 0x0000000000327805 */ /* 0x000fe4000001ff00 */
[----:B------:R-:W-:-:S09]  /*2710*/  CS2R R48, SRZ ;  /* 0x0000000000307805 */ /* 0x000fd2000001ff00 */
[----:B------:R0:W5:Y:S04]  /*2720*/  @!P3 LDG.E.64 R52, desc[UR40][R32.64] ;  /* 0x000000282034b981 */ /* 0x000168000c1e1b00 */
[----:B------:R0:W5:Y:S01]  /*2730*/  @!P3 LDG.E.64 R54, desc[UR40][R44.64] ;  /* 0x000000282c36b981 */ /* 0x000162000c1e1b00 */
[----:B------:R-:W-:-:S13]  /*2740*/  ISETP.GE.AND P3, PT, R202, R105, PT ;  /* 0x00000069ca00720c */ /* 0x000fda0003f66270 */
[----:B------:R0:W5:Y:S04]  /*2750*/  @!P3 LDG.E.64 R50, desc[UR40][R32.64+0x20] ;  /* 0x000020282032b981 */ /* 0x000168000c1e1b00 */
[----:B------:R0:W5:Y:S02]  /*2760*/  @!P3 LDG.E.64 R48, desc[UR40][R44.64+0x20] ;  /* 0x000020282c30b981 */ /* 0x000164000c1e1b00 */
.L_x_632:
[----:B------:R-:W-:Y:S05]  /*2770*/  BSYNC B1 ;  /* 0x0000000000017941 */ /* 0x000fea0003800000 */
.L_x_631:
[----:B------:R-:W-:Y:S01]  /*2780*/  ISETP.GE.AND P5, PT, R222, R99, PT ;  /* 0x00000063de00720c */ /* 0x000fe20003fa6270 */
[----:B------:R-:W-:Y:S01]  /*2790*/  BSSY B1, `(.L_x_633) ;  /* 0x000001b000017945 */ /* 0x000fe20003800000 */
[----:B0-----:R-:W-:Y:S02]  /*27a0*/  CS2R R44, SRZ ;  /* 0x00000000002c7805 */ /* 0x001fe4000001ff00 */
[----:B------:R-:W-:Y:S01]  /*27b0*/  CS2R R32, SRZ ;  /* 0x0000000000207805 */ /* 0x000fe2000001ff00 */
[----:B-----5:R-:W-:Y:S01]  /*27c0*/  IMAD.MOV.U32 R100, RZ, RZ, R50 ;  /* 0x000000ffff647224 */ /* 0x020fe200078e0032 */
[----:B------:R-:W-:Y:S01]  /*27d0*/  CS2R R46, SRZ ;  /* 0x00000000002e7805 */ /* 0x000fe2000001ff00 */
[----:B------:R-:W-:-:S06]  /*27e0*/  IMAD.MOV.U32 R101, RZ, RZ, R51 ;  /* 0x000000ffff657224 */ /* 0x000fcc00078e0033 */
[----:B------:R-:W-:Y:S05]  /*27f0*/  @P5 BRA `(.L_x_634) ;  /* 0x0000000000505947 */ /* 0x000fea0003800000 */
[----:B------:R-:W-:Y:S01]  /*2800*/  IADD3 R29, P3, P6, R20, R28, R73 ;  /* 0x0000001c141d7210 */ /* 0x000fe20007e7e049 */
[----:B------:R-:W-:Y:S01]  /*2810*/  ULDC.64 UR4, c[0x0][0x3e8] ;  /* 0x0000fa0000047ab9 */ /* 0x000fe20000000a00 */
[----:B------:R-:W-:Y:S02]  /*2820*/  CS2R R44, SRZ ;  /* 0x00000000002c7805 */ /* 0x000fe4000001ff00 */
[----:B------:R-:W-:Y:S02]  /*2830*/  CS2R R46, SRZ ;  /* 0x00000000002e7805 */ /* 0x000fe4000001ff00 */
[----:B------:R-:W-:Y:S02]  /*2840*/  IADD3.X R34, R86, R97, R72, P3, P6 ;  /* 0x0000006156227210 */ /* 0x000fe40001fec448 */
[----:B------:R-:W-:-:S04]  /*2850*/  IADD3 R31, P3, P6, R10, R30, R70 ;  /* 0x0000001e0a1f7210 */ /* 0x000fc80007e7e046 */
[----:B------:R-:W-:Y:S02]  /*2860*/  IADD3.X R32, R84, R108, R69, P3, P6 ;  /* 0x0000006c54207210 */ /* 0x000fe40001fec445 */
[----:B------:R-:W-:-:S04]  /*2870*/  LEA R28, P3, R29, UR4, 0x1 ;  /* 0x000000041d1c7c11 */ /* 0x000fc8000f8608ff */
[----:B------:R-:W-:Y:S01]  /*2880*/  LEA.HI.X R29, R29, UR5, R34, 0x1, P3 ;  /* 0x000000051d1d7c11 */ /* 0x000fe200098f0c22 */
[----:B------:R-:W-:Y:S02]  /*2890*/  ULDC.64 UR4, c[0x0][0x400] ;  /* 0x0001000000047ab9 */ /* 0x000fe40000000a00 */
        /* <DEDUP_REMOVED lines=10> */
.L_x_634:
[----:B------:R-:W-:Y:S05]  /*2940*/  BSYNC B1 ;  /* 0x0000000000017941 */ /* 0x000fea0003800000 */
.L_x_633:
[----:B0-----:R-:W-:Y:S01]  /*2950*/  IMAD.MOV.U32 R28, RZ, RZ, R52 ;  /* 0x000000ffff1c7224 */ /* 0x001fe200078e0034 */
[----:B------:R-:W-:Y:S01]  /*2960*/  MOV R29, R53 ;  /* 0x00000035001d7202 */ /* 0x000fe20000000f00 */
[----:B------:R-:W-:Y:S01]  /*2970*/  IMAD.MOV.U32 R30, RZ, RZ, R54 ;  /* 0x000000ffff1e7224 */ /* 0x000fe200078e0036 */
[----:B------:R-:W-:Y:S01]  /*2980*/  ISETP.NE.AND P3, PT, R203, 0x3, PT ;  /* 0x00000003cb00780c */ /* 0x000fe20003f65270 */
[----:B------:R-:W-:Y:S01]  /*2990*/  IMAD.MOV.U32 R31, RZ, RZ, R55 ;  /* 0x000000ffff1f7224 */ /* 0x000fe200078e0037 */
[----:B------:R-:W-:Y:S01]  /*29a0*/  PRMT R111, R28, 0x5410, R29 ;  /* 0x000054101c6f7816 */ /* 0x000fe2000000001d */
[----:B------:R-:W-:Y:S01]  /*29b0*/  IMAD.MOV.U32 R28, RZ, RZ, R48 ;  /* 0x000000ffff1c7224 */ /* 0x000fe200078e0030 */
[----:B------:R-:W-:Y:S01]  /*29c0*/  PRMT R115, R100, 0x5410, R101 ;  /* 0x0000541064737816 */ /* 0x000fe20000000065 */
[----:B------:R-:W-:Y:S01]  /*29d0*/  IMAD.MOV.U32 R29, RZ, RZ, R49 ;  /* 0x000000ffff1d7224 */ /* 0x000fe200078e0031 */
[----:B------:R-:W-:Y:S01]  /*29e0*/  PRMT R118, R30, 0x5410, R31 ;  /* 0x000054101e767816 */ /* 0x000fe2000000001f */
[----:B-----5:R-:W-:-:S02]  /*29f0*/  IMAD.MOV.U32 R30, RZ, RZ, R44 ;  /* 0x000000ffff1e7224 */ /* 0x020fc400078e002c */
[----:B------:R-:W-:Y:S01]  /*2a00*/  IMAD.MOV.U32 R31, RZ, RZ, R45 ;  /* 0x000000ffff1f7224 */ /* 0x000fe200078e002d */
[----:B------:R-:W-:Y:S01]  /*2a10*/  PRMT R117, R28, 0x5410, R29 ;  /* 0x000054101c757816 */ /* 0x000fe2000000001d */
[----:B------:R-:W-:Y:S01]  /*2a20*/  IMAD.MOV.U32 R28, RZ, RZ, R34 ;  /* 0x000000ffff1c7224 */ /* 0x000fe200078e0022 */
[----:B------:R-:W-:Y:S01]  /*2a30*/  PRMT R103, R103, 0x5410, R30 ;  /* 0x0000541067677816 */ /* 0x000fe2000000001e */
[----:B------:R-:W-:Y:S01]  /*2a40*/  IMAD.MOV.U32 R29, RZ, RZ, R35 ;  /* 0x000000ffff1d7224 */ /* 0x000fe200078e0023 */
[----:B------:R-:W-:Y:S01]  /*2a50*/  PRMT R102, R31, 0x7610, R102 ;  /* 0x000076101f667816 */ /* 0x000fe20000000066 */
[----:B------:R-:W-:Y:S02]  /*2a60*/  IMAD.MOV.U32 R30, RZ, RZ, R46 ;  /* 0x000000ffff1e7224 */ /* 0x000fe400078e002e */
[----:B------:R-:W-:Y:S01]  /*2a70*/  IMAD.MOV.U32 R31, RZ, RZ, R47 ;  /* 0x000000ffff1f7224 */ /* 0x000fe200078e002f */
[----:B------:R-:W-:Y:S01]  /*2a80*/  PRMT R100, R28, 0x5410, R29 ;  /* 0x000054101c647816 */ /* 0x000fe2000000001d */
[----:B------:R-:W-:Y:S01]  /*2a90*/  IMAD.MOV.U32 R28, RZ, RZ, R32 ;  /* 0x000000ffff1c7224 */ /* 0x000fe200078e0020 */
[----:B------:R-:W-:Y:S01]  /*2aa0*/  PRMT R103, R30, 0x7610, R103 ;  /* 0x000076101e677816 */ /* 0x000fe20000000067 */
[----:B------:R-:W-:Y:S01]  /*2ab0*/  IMAD.MOV.U32 R29, RZ, RZ, R33 ;  /* 0x000000ffff1d7224 */ /* 0x000fe200078e0021 */
[----:B------:R-:W-:-:S04]  /*2ac0*/  PRMT R102, R102, 0x5410, R31 ;  /* 0x0000541066667816 */ /* 0x000fc8000000001f */
[----:B------:R-:W-:Y:S01]  /*2ad0*/  PRMT R101, R28, 0x5410, R29 ;  /* 0x000054101c657816 */ /* 0x000fe2000000001d */
[----:B------:R-:W-:Y:S06]  /*2ae0*/  @!P3 BRA `(.L_x_635) ;  /* 0x000000000004b947 */ /* 0x000fec0003800000 */
[----:B------:R-:W-:Y:S01]  /*2af0*/  BPT.TRAP 0x1 ;  /* 0x000000040000795c */ /* 0x000fe20000300000 */
.L_x_635:
[----:B------:R-:W-:Y:S01]  /*2b00*/  IMAD R97, R2, 0x8, R18 ;  /* 0x0000000802617824 */ /* 0x000fe200078e0212 */
[----:B------:R-:W-:Y:S01]  /*2b10*/  SHF.L.U32 R108, R201, 0x1f, RZ ;  /* 0x0000001fc96c7819 */ /* 0x000fe200000006ff */
[----:B------:R-:W-:Y:S03]  /*2b20*/  BSSY B1, `(.L_x_636) ;  /* 0x0000003000017945 */ /* 0x000fe60003800000 */
[----:B------:R-:W0:Y:S02]  /*2b30*/  SYNCS.PHASECHK.TRANS64.TRYWAIT P6, [R97+URZ+0x22890], R108 ;  /* 0x0228906c610075a7 */ /* 0x000e2400080c017f */
[----:B0-----:R-:W-:Y:S05]  /*2b40*/  @!P6 BRA `(.L_x_637) ;  /* 0x0000013c0004e947 */ /* 0x001fea0003800000 */
.L_x_913:
[----:B------:R-:W-:Y:S05]  /*2b50*/  BSYNC B1 ;  /* 0x0000000000017941 */ /* 0x000fea0003800000 */
.L_x_636:
[----:B------:R-:W-:Y:S04]  /*2b60*/  BSSY B1, `(.L_x_638) ;  /* 0x0000064000017945 */ /* 0x000fe80003800000 */
[----:B------:R-:W-:Y:S05]  /*2b70*/  @P4 BRA `(.L_x_639) ;  /* 0x0000000400884947 */ /* 0x000fea0003800000 */
[----:B------:R-:W-:Y:S04]  /*2b80*/  BSSY B2, `(.L_x_640) ;  /* 0x0000031000027945 */ /* 0x000fe80003800000 */
[----:B------:R-:W-:Y:S05]  /*2b90*/  @P1 BRA `(.L_x_641) ;  /* 0x0000000000bc1947 */ /* 0x000fea0003800000 */
[----:B------:R1:W2:Y:S01]  /*2ba0*/  LDS.128 R28, [R106] ;  /* 0x000000006a1c7984 */ /* 0x0002a20000000c00 */
[----:B------:R-:W-:Y:S01]  /*2bb0*/  ISETP.GE.AND P4, PT, R22, R105, PT ;  /* 0x000000691600720c */ /* 0x000fe20003f86270 */
[----:B------:R-:W-:-:S12]  /*2bc0*/  BSSY B3, `(.L_x_642) ;  /* 0x000002b000037945 */ /* 0x000fd80003800000 */
[----:B-1----:R-:W-:Y:S05]  /*2bd0*/  @P4 BRA `(.L_x_643) ;  /* 0x0000000000a44947 */ /* 0x002fea0003800000 */
[--C-:B------:R-:W-:Y:S01]  /*2be0*/  SHF.R.U64 R107, R52, 0x10, R53.reuse ;  /* 0x00000010346b7819 */ /* 0x100fe20000001235 */
[----:B--2---:R-:W-:Y:S01]  /*2bf0*/  IMAD.MOV.U32 R52, RZ, RZ, R30 ;  /* 0x000000ffff347224 */ /* 0x004fe200078e001e */
[----:B------:R-:W-:Y:S01]  /*2c00*/  SHF.R.U32.HI R110, RZ, 0x10, R53 ;  /* 0x00000010ff6e7819 */ /* 0x000fe20000011635 */
[--C-:B------:R-:W-:Y:S01]  /*2c10*/  HADD2.F32 R30, -RZ, R29.reuse.H1_H1 ;  /* 0x3000001dff1e7230 */ /* 0x100fe20000004100 */
[--C-:B------:R-:W-:Y:S01]  /*2c20*/  SHF.R.U64 R53, R54, 0x10, R55.reuse ;  /* 0x0000001036357819 */ /* 0x100fe20000001237 */
[----:B------:R-:W-:Y:S01]  /*2c30*/  HADD2.F32 R29, -RZ, R29.H0_H0 ;  /* 0x2000001dff1d7230 */ /* 0x000fe20000004100 */
[----:B------:R-:W-:Y:S01]  /*2c40*/  SHF.R.U32.HI R112, RZ, 0x10, R55 ;  /* 0x00000010ff707819 */ /* 0x000fe20000011637 */
[----:B------:R-:W-:Y:S02]  /*2c50*/  HADD2.F32 R54, -RZ, R107.H0_H0 ;  /* 0x2000006bff367230 */ /* 0x000fe40000004100 */
[----:B------:R-:W-:Y:S02]  /*2c60*/  HADD2.F32 R55, -RZ, R53.H0_H0 ;  /* 0x20000035ff377230 */ /* 0x000fe40000004100 */
[----:B------:R-:W-:-:S02]  /*2c70*/  HADD2.F32 R112, -RZ, R112.H0_H0 ;  /* 0x20000070ff707230 */ /* 0x000fc40000004100 */
[--C-:B------:R-:W-:Y:S02]  /*2c80*/  HADD2.F32 R53, -RZ, R31.reuse.H1_H1 ;  /* 0x3000001fff357230 */ /* 0x100fe40000004100 */
[CC--:B------:R-:W-:Y:S01]  /*2c90*/  FMUL.FTZ R114, R30.reuse, R55.reuse ;  /* 0x000000371e727220 */ /* 0x0c0fe20000410000 */
[----:B------:R-:W-:Y:S02]  /*2ca0*/  HADD2.F32 R31, -RZ, R31.H0_H0 ;  /* 0x2000001fff1f7230 */ /* 0x000fe40000004100 */
[----:B------:R-:W-:Y:S01]  /*2cb0*/  FMUL.FTZ R55, R29, R55 ;  /* 0x000000371d377220 */ /* 0x000fe20000410000 */
[----:B------:R-:W-:Y:S02]  /*2cc0*/  HADD2.F32 R110, -RZ, R110.H0_H0 ;  /* 0x2000006eff6e7230 */ /* 0x000fe40000004100 */
[----:B------:R-:W-:Y:S01]  /*2cd0*/  FMUL.FTZ R116, R53, R112 ;  /* 0x0000007035747220 */ /* 0x000fe20000410000 */
[----:B------:R-:W-:Y:S01]  /*2ce0*/  FFMA.FTZ R114, R29, R54, -R114 ;  /* 0x000000361d727223 */ /* 0x000fe20000010872 */
[----:B------:R-:W-:Y:S01]  /*2cf0*/  FMUL.FTZ R112, R31, R112 ;  /* 0x000000701f707220 */ /* 0x000fe20000410000 */
[----:B------:R-:W-:Y:S01]  /*2d00*/  FFMA.FTZ R109, R30, R54, R55 ;  /* 0x000000361e6d7223 */ /* 0x000fe20000010037 */
[----:B------:R-:W-:-:S02]  /*2d10*/  HADD2.F32 R54, -RZ, R118.H0_H0 ;  /* 0x20000076ff367230 */ /* 0x000fc40000004100 */
[-C--:B------:R-:W-:Y:S01]  /*2d20*/  FFMA.FTZ R116, R31, R110.reuse, -R116 ;  /* 0x0000006e1f747223 */ /* 0x080fe20000010874 */
[----:B------:R-:W-:Y:S02]  /*2d30*/  HADD2.F32 R55, -RZ, R118.H1_H1 ;  /* 0x30000076ff377230 */ /* 0x000fe40000004100 */
[----:B------:R-:W-:Y:S01]  /*2d40*/  FFMA.FTZ R113, R53, R110, R112 ;  /* 0x0000006e35717223 */ /* 0x000fe20000010070 */
[----:B------:R-:W-:Y:S02]  /*2d50*/  HADD2.F32 R29, -RZ, R28.H1_H1 ;  /* 0x3000001cff1d7230 */ /* 0x000fe40000004100 */
[----:B------:R-:W-:Y:S02]  /*2d60*/  HADD2.F32 R30, -RZ, R52.H1_H1 ;  /* 0x30000034ff1e7230 */ /* 0x000fe40000004100 */
[----:B------:R-:W-:Y:S02]  /*2d70*/  HADD2.F32 R28, -RZ, R28.H0_H0 ;  /* 0x2000001cff1c7230 */ /* 0x000fe40000004100 */
[----:B------:R-:W-:Y:S01]  /*2d80*/  FMUL.FTZ R107, R29, R54 ;  /* 0x000000361d6b7220 */ /* 0x000fe20000410000 */
[----:B------:R-:W-:-:S02]  /*2d90*/  HADD2.F32 R52, -RZ, R52.H0_H0 ;  /* 0x20000034ff347230 */ /* 0x000fc40000004100 */
[--C-:B------:R-:W-:Y:S02]  /*2da0*/  HADD2.F32 R31, -RZ, R111.reuse.H0_H0 ;  /* 0x2000006fff1f7230 */ /* 0x100fe40000004100 */
[----:B------:R-:W-:Y:S01]  /*2db0*/  FMUL.FTZ R54, R28, R54 ;  /* 0x000000361c367220 */ /* 0x000fe20000410000 */
[----:B------:R-:W-:Y:S02]  /*2dc0*/  HADD2.F32 R53, -RZ, R111.H1_H1 ;  /* 0x3000006fff357230 */ /* 0x000fe40000004100 */
[-C--:B------:R-:W-:Y:S01]  /*2dd0*/  FMUL.FTZ R111, R30, R55.reuse ;  /* 0x000000371e6f7220 */ /* 0x080fe20000410000 */
[----:B------:R-:W-:Y:S01]  /*2de0*/  FMUL.FTZ R55, R52, R55 ;  /* 0x0000003734377220 */ /* 0x000fe20000410000 */
[-C--:B------:R-:W-:Y:S01]  /*2df0*/  FFMA.FTZ R107, R28, R31.reuse, -R107 ;  /* 0x0000001f1c6b7223 */ /* 0x080fe2000001086b */
[----:B------:R-:W-:Y:S01]  /*2e00*/  FFMA.FTZ R54, R29, R31, R54 ;  /* 0x0000001f1d367223 */ /* 0x000fe20000010036 */
[-C--:B------:R-:W-:Y:S01]  /*2e10*/  FFMA.FTZ R111, R52, R53.reuse, -R111 ;  /* 0x00000035346f7223 */ /* 0x080fe2000001086f */
[----:B------:R-:W-:Y:S01]  /*2e20*/  FFMA.FTZ R30, R30, R53, R55 ;  /* 0x000000351e1e7223 */ /* 0x000fe20000010037 */
[----:B------:R-:W-:-:S02]  /*2e30*/  F2FP.F16.F32.PACK_AB R29, R109, R114 ;  /* 0x000000726d1d723e */ /* 0x000fc400000000ff */
[----:B------:R-:W-:Y:S02]  /*2e40*/  F2FP.F16.F32.PACK_AB R31, R113, R116 ;  /* 0x00000074711f723e */ /* 0x000fe400000000ff */
[----:B------:R-:W-:Y:S02]  /*2e50*/  F2FP.F16.F32.PACK_AB R28, R54, R107 ;  /* 0x0000006b361c723e */ /* 0x000fe400000000ff */
[----:B------:R-:W-:-:S07]  /*2e60*/  F2FP.F16.F32.PACK_AB R30, R30, R111 ;  /* 0x0000006f1e1e723e */ /* 0x000fce00000000ff */
.L_x_643:
[----:B------:R-:W-:Y:S05]  /*2e70*/  BSYNC B3 ;  /* 0x0000000000037941 */ /* 0x000fea0003800000 */
.L_x_642:
[----:B--2---:R1:W-:Y:S02]  /*2e80*/  STG.E.128 desc[UR40][R42.64], R28 ;  /* 0x0000001c2a007986 */ /* 0x0043e4000c101d28 */
.L_x_641:
[----:B------:R-:W-:Y:S05]  /*2e90*/  BSYNC B2 ;  /* 0x0000000000027941 */ /* 0x000fea0003800000 */
.L_x_640:
[----:B------:R-:W-:Y:S05]  /*2ea0*/  @P2 BRA `(.L_x_639) ;  /* 0x0000000000bc2947 */ /* 0x000fea0003800000 */
[----:B-1----:R1:W2:Y:S01]  /*2eb0*/  LDS.128 R28, [R104] ;  /* 0x00000000681c7984 */ /* 0x0022a20000000c00 */
[----:B------:R-:W-:Y:S01]  /*2ec0*/  ISETP.GE.AND P4, PT, R202, R105, PT ;  /* 0x00000069ca00720c */ /* 0x000fe20003f86270 */
[----:B------:R-:W-:-:S12]  /*2ed0*/  BSSY B2, `(.L_x_644) ;  /* 0x000002b000027945 */ /* 0x000fd80003800000 */
[----:B-1----:R-:W-:Y:S05]  /*2ee0*/  @P4 BRA `(.L_x_645) ;  /* 0x0000000000a44947 */ /* 0x002fea0003800000 */
[--C-:B------:R-:W-:Y:S02]  /*2ef0*/  SHF.R.U64 R50, R50, 0x10, R51.reuse ;  /* 0x0000001032327819 */ /* 0x100fe40000001233 */
[----:B------:R-:W-:Y:S02]  /*2f00*/  SHF.R.U32.HI R52, RZ, 0x10, R51 ;  /* 0x00000010ff347819 */ /* 0x000fe40000011633 */
[--C-:B------:R-:W-:Y:S01]  /*2f10*/  SHF.R.U64 R51, R48, 0x10, R49.reuse ;  /* 0x0000001030337819 */ /* 0x100fe20000001231 */
[----:B--2---:R-:W-:Y:S01]  /*2f20*/  IMAD.MOV.U32 R48, RZ, RZ, R30 ;  /* 0x000000ffff307224 */ /* 0x004fe200078e001e */
[----:B------:R-:W-:Y:S01]  /*2f30*/  SHF.R.U32.HI R54, RZ, 0x10, R49 ;  /* 0x00000010ff367819 */ /* 0x000fe20000011631 */
[----:B------:R-:W-:Y:S02]  /*2f40*/  HADD2.F32 R30, -RZ, R29.H1_H1 ;  /* 0x3000001dff1e7230 */ /* 0x000fe40000004100 */
[----:B------:R-:W-:Y:S02]  /*2f50*/  HADD2.F32 R51, -RZ, R51.H0_H0 ;  /* 0x20000033ff337230 */ /* 0x000fe40000004100 */
[----:B------:R-:W-:-:S02]  /*2f60*/  HADD2.F32 R29, -RZ, R29.H0_H0 ;  /* 0x2000001dff1d7230 */ /* 0x000fc40000004100 */
[----:B------:R-:W-:Y:S02]  /*2f70*/  HADD2.F32 R50, -RZ, R50.H0_H0 ;  /* 0x20000032ff327230 */ /* 0x000fe40000004100 */
[CC--:B------:R-:W-:Y:S01]  /*2f80*/  FMUL.FTZ R110, R30.reuse, R51.reuse ;  /* 0x000000331e6e7220 */ /* 0x0c0fe20000410000 */
[----:B------:R-:W-:Y:S02]  /*2f90*/  HADD2.F32 R54, -RZ, R54.H0_H0 ;  /* 0x20000036ff367230 */ /* 0x000fe40000004100 */
[C---:B------:R-:W-:Y:S01]  /*2fa0*/  FMUL.FTZ R51, R29.reuse, R51 ;  /* 0x000000331d337220 */ /* 0x040fe20000410000 */
[--C-:B------:R-:W-:Y:S02]  /*2fb0*/  HADD2.F32 R49, -RZ, R31.reuse.H1_H1 ;  /* 0x3000001fff317230 */ /* 0x100fe40000004100 */
[-C--:B------:R-:W-:Y:S01]  /*2fc0*/  FFMA.FTZ R110, R29, R50.reuse, -R110 ;  /* 0x000000321d6e7223 */ /* 0x080fe2000001086e */
[----:B------:R-:W-:Y:S02]  /*2fd0*/  HADD2.F32 R31, -RZ, R31.H0_H0 ;  /* 0x2000001fff1f7230 */ /* 0x000fe40000004100 */
[----:B------:R-:W-:Y:S01]  /*2fe0*/  FFMA.FTZ R55, R30, R50, R51 ;  /* 0x000000321e377223 */ /* 0x000fe20000010033 */
[----:B------:R-:W-:-:S02]  /*2ff0*/  HADD2.F32 R52, -RZ, R52.H0_H0 ;  /* 0x20000034ff347230 */ /* 0x000fc40000004100 */
[-C--:B------:R-:W-:Y:S01]  /*3000*/  FMUL.FTZ R112, R49, R54.reuse ;  /* 0x0000003631707220 */ /* 0x080fe20000410000 */
[--C-:B------:R-:W-:Y:S02]  /*3010*/  HADD2.F32 R50, -RZ, R117.reuse.H0_H0 ;  /* 0x20000075ff327230 */ /* 0x100fe40000004100 */
[C---:B------:R-:W-:Y:S01]  /*3020*/  FMUL.FTZ R54, R31.reuse, R54 ;  /* 0x000000361f367220 */ /* 0x040fe20000410000 */
[----:B------:R-:W-:Y:S02]  /*3030*/  HADD2.F32 R51, -RZ, R117.H1_H1 ;  /* 0x30000075ff337230 */ /* 0x000fe40000004100 */
[-C--:B------:R-:W-:Y:S01]  /*3040*/  FFMA.FTZ R112, R31, R52.reuse, -R112 ;  /* 0x000000341f707223 */ /* 0x080fe20000010870 */
[----:B------:R-:W-:Y:S02]  /*3050*/  HADD2.F32 R29, -RZ, R28.H1_H1 ;  /* 0x3000001cff1d7230 */ /* 0x000fe40000004100 */
[----:B------:R-:W-:Y:S01]  /*3060*/  FFMA.FTZ R109, R49, R52, R54 ;  /* 0x00000034316d7223 */ /* 0x000fe20000010036 */
[----:B------:R-:W-:-:S02]  /*3070*/  HADD2.F32 R30, -RZ, R48.H1_H1 ;  /* 0x30000030ff1e7230 */ /* 0x000fc40000004100 */
[----:B------:R-:W-:Y:S02]  /*3080*/  HADD2.F32 R28, -RZ, R28.H0_H0 ;  /* 0x2000001cff1c7230 */ /* 0x000fe40000004100 */
[CC--:B------:R-:W-:Y:S01]  /*3090*/  FMUL.FTZ R53, R29.reuse, R50.reuse ;  /* 0x000000321d357220 */ /* 0x0c0fe20000410000 */
[----:B------:R-:W-:Y:S02]  /*30a0*/  HADD2.F32 R48, -RZ, R48.H0_H0 ;  /* 0x20000030ff307230 */ /* 0x000fe40000004100 */
[-C--:B------:R-:W-:Y:S01]  /*30b0*/  FMUL.FTZ R107, R30, R51.reuse ;  /* 0x000000331e6b7220 */ /* 0x080fe20000410000 */
[--C-:B------:R-:W-:Y:S02]  /*30c0*/  HADD2.F32 R31, -RZ, R115.reuse.H0_H0 ;  /* 0x20000073ff1f7230 */ /* 0x100fe40000004100 */
[----:B------:R-:W-:Y:S01]  /*30d0*/  FMUL.FTZ R50, R28, R50 ;  /* 0x000000321c327220 */ /* 0x000fe20000410000 */
[----:B------:R-:W-:Y:S02]  /*30e0*/  HADD2.F32 R49, -RZ, R115.H1_H1 ;  /* 0x30000073ff317230 */ /* 0x000fe40000004100 */
        /* <DEDUP_REMOVED lines=9> */
.L_x_645:
[----:B------:R-:W-:Y:S05]  /*3180*/  BSYNC B2 ;  /* 0x0000000000027941 */ /* 0x000fea0003800000 */
.L_x_644:
[----:B--2---:R2:W-:Y:S02]  /*3190*/  STG.E.128 desc[UR40][R42.64+0x40], R28 ;  /* 0x0000401c2a007986 */ /* 0x0045e4000c101d28 */
.L_x_639:
[----:B------:R-:W-:Y:S05]  /*31a0*/  BSYNC B1 ;  /* 0x0000000000017941 */ /* 0x000fea0003800000 */
.L_x_638:
[----:B------:R-:W-:Y:S05]  /*31b0*/  @P5 BRA `(.L_x_646) ;  /* 0x0000001c00005947 */ /* 0x000fea0003800000 */
[----:B------:R-:W-:Y:S04]  /*31c0*/  BSSY B1, `(.L_x_647) ;  /* 0x0000031000017945 */ /* 0x000fe80003800000 */
[----:B------:R-:W-:Y:S05]  /*31d0*/  @P1 BRA `(.L_x_648) ;  /* 0x0000000000bc1947 */ /* 0x000fea0003800000 */
[----:B-12---:R1:W2:Y:S01]  /*31e0*/  LDS.128 R28, [R106+0x2000] ;  /* 0x002000006a1c7984 */ /* 0x0062a20000000c00 */
[----:B------:R-:W-:Y:S01]  /*31f0*/  ISETP.GE.AND P4, PT, R22, R105, PT ;  /* 0x000000691600720c */ /* 0x000fe20003f86270 */
[----:B------:R-:W-:-:S12]  /*3200*/  BSSY B2, `(.L_x_649) ;  /* 0x000002b000027945 */ /* 0x000fd80003800000 */
[----:B-1----:R-:W-:Y:S05]  /*3210*/  @P4 BRA `(.L_x_650) ;  /* 0x0000000000a44947 */ /* 0x002fea0003800000 */
[--C-:B------:R-:W-:Y:S01]  /*3220*/  SHF.R.U64 R44, R44, 0x10, R45.reuse ;  /* 0x000000102c2c7819 */ /* 0x100fe2000000122d */
[--C-:B--2---:R-:W-:Y:S01]  /*3230*/  HADD2.F32 R43, -RZ, R31.reuse.H1_H1 ;  /* 0x3000001fff2b7230 */ /* 0x104fe20000004100 */
[----:B------:R-:W-:Y:S01]  /*3240*/  SHF.R.U32.HI R49, RZ, 0x10, R45 ;  /* 0x00000010ff317819 */ /* 0x000fe2000001162d */
[----:B------:R-:W-:Y:S01]  /*3250*/  HADD2.F32 R31, -RZ, R31.H0_H0 ;  /* 0x2000001fff1f7230 */ /* 0x000fe20000004100 */
[--C-:B------:R-:W-:Y:S01]  /*3260*/  SHF.R.U64 R45, R46, 0x10, R47.reuse ;  /* 0x000000102e2d7819 */ /* 0x100fe2000000122f */
[----:B------:R-:W-:Y:S01]  /*3270*/  HADD2.F32 R44, -RZ, R44.H0_H0 ;  /* 0x2000002cff2c7230 */ /* 0x000fe20000004100 */
[----:B------:R-:W-:Y:S01]  /*3280*/  SHF.R.U32.HI R48, RZ, 0x10, R47 ;  /* 0x00000010ff307819 */ /* 0x000fe2000001162f */
[----:B------:R-:W-:Y:S01]  /*3290*/  HADD2.F32 R46, -RZ, R49.H0_H0 ;  /* 0x20000031ff2e7230 */ /* 0x000fe20000004100 */
[----:B------:R-:W-:Y:S01]  /*32a0*/  MOV R42, R30 ;  /* 0x0000001e002a7202 */ /* 0x000fe20000000f00 */
[----:B------:R-:W-:Y:S02]  /*32b0*/  HADD2.F32 R45, -RZ, R45.H0_H0 ;  /* 0x2000002dff2d7230 */ /* 0x000fe40000004100 */
[----:B------:R-:W-:-:S02]  /*32c0*/  HADD2.F32 R30, -RZ, R29.H1_H1 ;  /* 0x3000001dff1e7230 */ /* 0x000fc40000004100 */
[----:B------:R-:W-:Y:S02]  /*32d0*/  HADD2.F32 R48, -RZ, R48.H0_H0 ;  /* 0x20000030ff307230 */ /* 0x000fe40000004100 */
[----:B------:R-:W-:Y:S02]  /*32e0*/  HADD2.F32 R29, -RZ, R29.H0_H0 ;  /* 0x2000001dff1d7230 */ /* 0x000fe40000004100 */
[-C--:B------:R-:W-:Y:S01]  /*32f0*/  FMUL.FTZ R50, R30, R45.reuse ;  /* 0x0000002d1e327220 */ /* 0x080fe20000410000 */
[-C--:B------:R-:W-:Y:S01]  /*3300*/  FMUL.FTZ R52, R43, R48.reuse ;  /* 0x000000302b347220 */ /* 0x080fe20000410000 */
[----:B------:R-:W-:Y:S01]  /*3310*/  FMUL.FTZ R48, R31, R48 ;  /* 0x000000301f307220 */ /* 0x000fe20000410000 */
[C---:B------:R-:W-:Y:S01]  /*3320*/  FMUL.FTZ R45, R29.reuse, R45 ;  /* 0x0000002d1d2d7220 */ /* 0x040fe20000410000 */
[----:B------:R-:W-:Y:S01]  /*3330*/  FFMA.FTZ R50, R29, R44, -R50 ;  /* 0x0000002c1d327223 */ /* 0x000fe20000010832 */
[----:B------:R-:W-:Y:S01]  /*3340*/  FFMA.FTZ R52, R31, R46, -R52 ;  /* 0x0000002e1f347223 */ /* 0x000fe20000010834 */
[----:B------:R-:W-:-:S02]  /*3350*/  HADD2.F32 R31, -RZ, R103.H1_H1 ;  /* 0x30000067ff1f7230 */ /* 0x000fc40000004100 */
[----:B------:R-:W-:Y:S01]  /*3360*/  FFMA.FTZ R49, R30, R44, R45 ;  /* 0x0000002c1e317223 */ /* 0x000fe2000001002d */
[----:B------:R-:W-:Y:S02]  /*3370*/  HADD2.F32 R45, -RZ, R102.H1_H1 ;  /* 0x30000066ff2d7230 */ /* 0x000fe40000004100 */
[----:B------:R-:W-:Y:S01]  /*3380*/  FFMA.FTZ R53, R43, R46, R48 ;  /* 0x0000002e2b357223 */ /* 0x000fe20000010030 */
[----:B------:R-:W-:Y:S02]  /*3390*/  HADD2.F32 R29, -RZ, R28.H1_H1 ;  /* 0x3000001cff1d7230 */ /* 0x000fe40000004100 */
[----:B------:R-:W-:Y:S02]  /*33a0*/  HADD2.F32 R30, -RZ, R42.H1_H1 ;  /* 0x3000002aff1e7230 */ /* 0x000fe40000004100 */
[----:B------:R-:W-:Y:S02]  /*33b0*/  HADD2.F32 R103, -RZ, R103.H0_H0 ;  /* 0x20000067ff677230 */ /* 0x000fe40000004100 */
[----:B------:R-:W-:-:S02]  /*33c0*/  HADD2.F32 R28, -RZ, R28.H0_H0 ;  /* 0x2000001cff1c7230 */ /* 0x000fc40000004100 */
[----:B------:R-:W-:Y:S01]  /*33d0*/  FMUL.FTZ R51, R30, R45 ;  /* 0x0000002d1e337220 */ /* 0x000fe20000410000 */
[----:B------:R-:W-:Y:S02]  /*33e0*/  HADD2.F32 R42, -RZ, R42.H0_H0 ;  /* 0x2000002aff2a7230 */ /* 0x000fe40000004100 */
[CC--:B------:R-:W-:Y:S01]  /*33f0*/  FMUL.FTZ R47, R29.reuse, R103.reuse ;  /* 0x000000671d2f7220 */ /* 0x0c0fe20000410000 */
[----:B------:R-:W-:Y:S02]  /*3400*/  HADD2.F32 R43, -RZ, R102.H0_H0 ;  /* 0x20000066ff2b7230 */ /* 0x000fe40000004100 */
[----:B------:R-:W-:Y:S01]  /*3410*/  FMUL.FTZ R44, R28, R103 ;  /* 0x000000671c2c7220 */ /* 0x000fe20000410000 */
[----:B------:R-:W-:Y:S01]  /*3420*/  FMUL.FTZ R45, R42, R45 ;  /* 0x0000002d2a2d7220 */ /* 0x000fe20000410000 */
[-C--:B------:R-:W-:Y:S02]  /*3430*/  FFMA.FTZ R47, R28, R31.reuse, -R47 ;  /* 0x0000001f1c2f7223 */ /* 0x080fe4000001082f */
[----:B------:R-:W-:Y:S01]  /*3440*/  FFMA.FTZ R44, R29, R31, R44 ;  /* 0x0000001f1d2c7223 */ /* 0x000fe2000001002c */
[-C--:B------:R-:W-:Y:S01]  /*3450*/  FFMA.FTZ R51, R42, R43.reuse, -R51 ;  /* 0x0000002b2a337223 */ /* 0x080fe20000010833 */
[----:B------:R-:W-:Y:S01]  /*3460*/  FFMA.FTZ R30, R30, R43, R45 ;  /* 0x0000002b1e1e7223 */ /* 0x000fe2000001002d */
[----:B------:R-:W-:-:S02]  /*3470*/  F2FP.F16.F32.PACK_AB R29, R49, R50 ;  /* 0x00000032311d723e */ /* 0x000fc400000000ff */
[----:B------:R-:W-:Y:S02]  /*3480*/  F2FP.F16.F32.PACK_AB R31, R53, R52 ;  /* 0x00000034351f723e */ /* 0x000fe400000000ff */
[----:B------:R-:W-:Y:S02]  /*3490*/  F2FP.F16.F32.PACK_AB R28, R44, R47 ;  /* 0x0000002f2c1c723e */ /* 0x000fe400000000ff */
[----:B------:R-:W-:-:S07]  /*34a0*/  F2FP.F16.F32.PACK_AB R30, R30, R51 ;  /* 0x000000331e1e723e */ /* 0x000fce00000000ff */
.L_x_650:
[----:B------:R-:W-:Y:S05]  /*34b0*/  BSYNC B2 ;  /* 0x0000000000027941 */ /* 0x000fea0003800000 */
.L_x_649:
[----:B--2---:R3:W-:Y:S02]  /*34c0*/  STG.E.128 desc[UR40][R40.64], R28 ;  /* 0x0000001c28007986 */ /* 0x0047e4000c101d28 */
.L_x_648:
[----:B------:R-:W-:Y:S05]  /*34d0*/  BSYNC B1 ;  /* 0x0000000000017941 */ /* 0x000fea0003800000 */
.L_x_647:
[----:B------:R-:W-:Y:S05]  /*34e0*/  @P2 BRA `(.L_x_646) ;  /* 0x0000001800342947 */ /* 0x000fea0003800000 */
[----:B-123--:R1:W2:Y:S01]  /*34f0*/  LDS.128 R28, [R104+0x2000] ;  /* 0x00200000681c7984 */ /* 0x00e2a20000000c00 */
        /* <DEDUP_REMOVED lines=44> */
.L_x_652:
[----:B------:R-:W-:Y:S05]  /*37c0*/  BSYNC B1 ;  /* 0x0000000000017941 */ /* 0x000fea0003800000 */
.L_x_651:
[----:B--2---:R1:W-:Y:S01]  /*37d0*/  STG.E.128 desc[UR40][R40.64+0x40], R28 ;  /* 0x0000401c28007986 */ /* 0x0043e2000c101d28 */
[----:B------:R-:W-:Y:S05]  /*37e0*/  BRA `(.L_x_646) ;  /* 0x0000001400747947 */ /* 0x000fea0003800000 */
.L_x_630:
[----:B------:R-:W-:Y:S02]  /*37f0*/  ISETP.GE.AND P3, PT, R222, R99, PT ;  /* 0x00000063de00720c */ /* 0x000fe40003f66270 */
[----:B------:R-:W-:Y:S02]  /*3800*/  CS2R R34, SRZ ;  /* 0x0000000000227805 */ /* 0x000fe4000001ff00 */
[----:B------:R-:W-:Y:S02]  /*3810*/  CS2R R32, SRZ ;  /* 0x0000000000207805 */ /* 0x000fe4000001ff00 */
[----:B------:R-:W-:-:S13]  /*3820*/  ISETP.GE.OR P3, PT, R16, R105, P3 ;  /* 0x000000691000720c */ /* 0x000fda0001f66670 */
[----:B------:R-:W-:Y:S01]  /*3830*/  @!P3 IADD3 R40, P4, P5, R36, R28, R73 ;  /* 0x0000001c2428b210 */ /* 0x000fe20007d9e049 */
[----:B------:R-:W0:Y:S03]  /*3840*/  @!P3 LDC.64 R50, c[0x0][0x3e8] ;  /* 0x0000fa00ff32bb82 */ /* 0x000e260000000a00 */
[----:B------:R-:W-:Y:S02]  /*3850*/  @!P3 IADD3.X R41, R87, R97, R72, P4, P5 ;  /* 0x000000615729b210 */ /* 0x000fe400027ea448 */
[----:B------:R-:W-:-:S03]  /*3860*/  @!P3 IADD3 R44, P4, P5, R12, R30, R70 ;  /* 0x0000001e0c2cb210 */ /* 0x000fc60007d9e046 */
[----:B------:R-:W1:Y:S01]  /*3870*/  @!P3 LDC.64 R48, c[0x0][0x400] ;  /* 0x00010000ff30bb82 */ /* 0x000e620000000a00 */
[----:B------:R-:W-:Y:S02]  /*3880*/  @!P3 IADD3.X R45, R85, R108, R69, P4, P5 ;  /* 0x0000006c552db210 */ /* 0x000fe400027ea445 */
[----:B------:R-:W-:-:S04]  /*3890*/  ISETP.GE.AND P4, PT, R19, R99, PT ;  /* 0x000000631300720c */ /* 0x000fc80003f86270 */
[----:B------:R-:W-:-:S13]  /*38a0*/  ISETP.GE.OR P4, PT, R16, R105, P4 ;  /* 0x000000691000720c */ /* 0x000fda0002786670 */
[----:B------:R-:W2:Y:S01]  /*38b0*/  @!P4 LDC.64 R52, c[0x0][0x3e8] ;  /* 0x0000fa00ff34cb82 */ /* 0x000ea20000000a00 */
[----:B------:R-:W-:-:S05]  /*38c0*/  @!P4 IADD3 R28, P5, R36, R28, RZ ;  /* 0x0000001c241cc210 */ /* 0x000fca0007fbe0ff */
[----:B------:R-:W-:Y:S02]  /*38d0*/  @!P4 IMAD.X R29, R97, 0x1, R87, P5 ;  /* 0x00000001611dc824 */ /* 0x000fe400028e0657 */
[----:B------:R-:W3:Y:S01]  /*38e0*/  @!P4 LDC.64 R54, c[0x0][0x400] ;  /* 0x00010000ff36cb82 */ /* 0x000ee20000000a00 */
[----:B--2---:R-:W-:-:S04]  /*38f0*/  @!P4 LEA R52, P5, R28, R52, 0x1 ;  /* 0x000000341c34c211 */ /* 0x004fc800078a08ff */
[----:B------:R-:W-:Y:S02]  /*3900*/  @!P4 LEA.HI.X R53, R28, R53, R29, 0x1, P5 ;  /* 0x000000351c35c211 */ /* 0x000fe400028f0c1d */
[----:B------:R-:W-:-:S05]  /*3910*/  @!P4 IADD3 R30, P5, R12, R30, RZ ;  /* 0x0000001e0c1ec210 */ /* 0x000fca0007fbe0ff */
[----:B------:R-:W-:Y:S01]  /*3920*/  @!P4 IMAD.X R28, R108, 0x1, R85, P5 ;  /* 0x000000016c1cc824 */ /* 0x000fe200028e0655 */
[----:B---3--:R-:W-:-:S04]  /*3930*/  @!P4 LEA R54, P5, R30, R54, 0x1 ;  /* 0x000000361e36c211 */ /* 0x008fc800078a08ff */
[----:B------:R-:W-:Y:S02]  /*3940*/  @!P4 LEA.HI.X R55, R30, R55, R28, 0x1, P5 ;  /* 0x000000371e37c211 */ /* 0x000fe400028f0c1c */
[----:B------:R-:W-:Y:S02]  /*3950*/  CS2R R30, SRZ ;  /* 0x00000000001e7805 */ /* 0x000fe4000001ff00 */
[----:B------:R-:W-:Y:S01]  /*3960*/  CS2R R28, SRZ ;  /* 0x00000000001c7805 */ /* 0x000fe2000001ff00 */
[----:B------:R-:W2:Y:S05]  /*3970*/  @!P4 LDG.E.128 R32, desc[UR40][R54.64] ;  /* 0x000000283620c981 */ /* 0x000eaa000c1e1d00 */
[----:B------:R-:W3:Y:S01]  /*3980*/  @!P4 LDG.E.128 R28, desc[UR40][R52.64] ;  /* 0x00000028341cc981 */ /* 0x000ee2000c1e1d00 */
[----:B0-----:R-:W-:-:S02]  /*3990*/  @!P3 LEA R50, P4, R40, R50, 0x1 ;  /* 0x000000322832b211 */ /* 0x001fc400078808ff */
[----:B------:R-:W-:Y:S02]  /*39a0*/  CS2R R42, SRZ ;  /* 0x00000000002a7805 */ /* 0x000fe4000001ff00 */
[----:B------:R-:W-:Y:S02]  /*39b0*/  @!P3 LEA.HI.X R51, R40, R51, R41, 0x1, P4 ;  /* 0x000000332833b211 */ /* 0x000fe400020f0c29 */
[----:B------:R-:W-:Y:S02]  /*39c0*/  CS2R R40, SRZ ;  /* 0x0000000000287805 */ /* 0x000fe4000001ff00 */
[C---:B-1----:R-:W-:Y:S02]  /*39d0*/  @!P3 LEA R48, P4, R44.reuse, R48, 0x1 ;  /* 0x000000302c30b211 */ /* 0x042fe400078808ff */
[----:B------:R-:W-:Y:S02]  /*39e0*/  CS2R R46, SRZ ;  /* 0x00000000002e7805 */ /* 0x000fe4000001ff00 */
[----:B------:R-:W-:Y:S01]  /*39f0*/  @!P3 LEA.HI.X R49, R44, R49, R45, 0x1, P4 ;  /* 0x000000312c31b211 */ /* 0x000fe200020f0c2d */
[----:B------:R2:W4:Y:S01]  /*3a00*/  @!P3 LDG.E.128 R40, desc[UR40][R50.64] ;  /* 0x000000283228b981 */ /* 0x000522000c1e1d00 */
[----:B------:R-:W-:-:S06]  /*3a10*/  CS2R R44, SRZ ;  /* 0x00000000002c7805 */ /* 0x000fcc000001ff00 */
[----:B------:R0:W5:Y:S01]  /*3a20*/  @!P3 LDG.E.128 R44, desc[UR40][R48.64] ;  /* 0x00000028302cb981 */ /* 0x000162000c1e1d00 */
[----:B------:R-:W-:Y:S02]  /*3a30*/  ISETP.NE.AND P3, PT, R203, 0x3, PT ;  /* 0x00000003cb00780c */ /* 0x000fe40003f65270 */
[----:B------:R-:W-:Y:S01]  /*3a40*/  ISETP.GE.AND P4, PT, R16, R105, PT ;  /* 0x000000691000720c */ /* 0x000fe20003f86270 */
[----:B--2---:R-:W-:Y:S02]  /*3a50*/  IMAD.MOV.U32 R50, RZ, RZ, R34 ;  /* 0x000000ffff327224 */ /* 0x004fe400078e0022 */
[----:B---3--:R-:W-:Y:S02]  /*3a60*/  IMAD.MOV.U32 R52, RZ, RZ, R30 ;  /* 0x000000ffff347224 */ /* 0x008fe400078e001e */
[----:B------:R-:W-:Y:S02]  /*3a70*/  IMAD.MOV.U32 R53, RZ, RZ, R31 ;  /* 0x000000ffff357224 */ /* 0x000fe400078e001f */
[----:B------:R-:W-:-:S02]  /*3a80*/  IMAD.MOV.U32 R54, RZ, RZ, R28 ;  /* 0x000000ffff367224 */ /* 0x000fc400078e001c */
[----:B------:R-:W-:Y:S01]  /*3a90*/  IMAD.MOV.U32 R55, RZ, RZ, R29 ;  /* 0x000000ffff377224 */ /* 0x000fe200078e001d */
[----:B------:R-:W-:Y:S01]  /*3aa0*/  PRMT R119, R52, 0x7610, R119 ;  /* 0x0000761034777816 */ /* 0x000fe20000000077 */
[----:B0-----:R-:W-:Y:S01]  /*3ab0*/  IMAD.MOV.U32 R48, RZ, RZ, R35 ;  /* 0x000000ffff307224 */ /* 0x001fe200078e0023 */
[----:B------:R-:W-:Y:S01]  /*3ac0*/  PRMT R125, R53, 0x7610, R125 ;  /* 0x00007610357d7816 */ /* 0x000fe2000000007d */
[----:B------:R-:W-:Y:S01]  /*3ad0*/  IMAD.MOV.U32 R49, RZ, RZ, R32 ;  /* 0x000000ffff317224 */ /* 0x000fe200078e0020 */
[----:B------:R-:W-:Y:S01]  /*3ae0*/  PRMT R131, R54, 0x7610, R131 ;  /* 0x0000761036837816 */ /* 0x000fe20000000083 */
[----:B------:R-:W-:Y:S01]  /*3af0*/  IMAD.MOV.U32 R51, RZ, RZ, R33 ;  /* 0x000000ffff337224 */ /* 0x000fe200078e0021 */
[----:B------:R-:W-:Y:S02]  /*3b00*/  PRMT R121, R55, 0x7610, R121 ;  /* 0x0000761037797816 */ /* 0x000fe40000000079 */
[----:B------:R-:W-:Y:S01]  /*3b10*/  PRMT R119, R119, 0x5410, R50 ;  /* 0x0000541077777816 */ /* 0x000fe20000000032 */
[----:B----4-:R-:W-:Y:S01]  /*3b20*/  IMAD.MOV.U32 R50, RZ, RZ, R40 ;  /* 0x000000ffff327224 */ /* 0x010fe200078e0028 */
[----:B------:R-:W-:Y:S01]  /*3b30*/  PRMT R125, R125, 0x5410, R48 ;  /* 0x000054107d7d7816 */ /* 0x000fe20000000030 */
[----:B------:R-:W-:Y:S01]  /*3b40*/  IMAD.MOV.U32 R48, RZ, RZ, R42 ;  /* 0x000000ffff307224 */ /* 0x000fe200078e002a */
[----:B------:R-:W-:Y:S01]  /*3b50*/  PRMT R131, R131, 0x5410, R49 ;  /* 0x0000541083837816 */ /* 0x000fe20000000031 */
[----:B------:R-:W-:Y:S01]  /*3b60*/  IMAD.MOV.U32 R49, RZ, RZ, R43 ;  /* 0x000000ffff317224 */ /* 0x000fe200078e002b */
[----:B------:R-:W-:Y:S01]  /*3b70*/  PRMT R121, R121, 0x5410, R51 ;  /* 0x0000541079797816 */ /* 0x000fe20000000033 */
[----:B------:R-:W-:-:S03]  /*3b80*/  IMAD.MOV.U32 R51, RZ, RZ, R41 ;  /* 0x000000ffff337224 */ /* 0x000fc600078e0029 */
[----:B------:R-:W-:Y:S01]  /*3b90*/  PRMT R115, R48, 0x5410, R49 ;  /* 0x0000541030737816 */ /* 0x000fe20000000031 */
[----:B-----5:R-:W-:Y:S01]  /*3ba0*/  IMAD.MOV.U32 R49, RZ, RZ, R47 ;  /* 0x000000ffff317224 */ /* 0x020fe200078e002f */
[----:B------:R-:W-:Y:S01]  /*3bb0*/  PRMT R116, R50, 0x5410, R51 ;  /* 0x0000541032747816 */ /* 0x000fe20000000033 */
[----:B------:R-:W-:Y:S01]  /*3bc0*/  IMAD.MOV.U32 R50, RZ, RZ, R44 ;  /* 0x000000ffff327224 */ /* 0x000fe200078e002c */
[----:B------:R-:W-:Y:S01]  /*3bd0*/  MOV R48, R46 ;  /* 0x0000002e00307202 */ /* 0x000fe20000000f00 */
[----:B------:R-:W-:-:S03]  /*3be0*/  IMAD.MOV.U32 R51, RZ, RZ, R45 ;  /* 0x000000ffff337224 */ /* 0x000fc600078e002d */
[----:B------:R-:W-:Y:S02]  /*3bf0*/  PRMT R117, R48, 0x5410, R49 ;  /* 0x0000541030757816 */ /* 0x000fe40000000031 */
[----:B------:R-:W-:Y:S01]  /*3c00*/  PRMT R118, R50, 0x5410, R51 ;  /* 0x0000541032767816 */ /* 0x000fe20000000033 */
[----:B------:R-:W-:Y:S06]  /*3c10*/  @!P3 BRA `(.L_x_653) ;  /* 0x000000000004b947 */ /* 0x000fec0003800000 */
[----:B------:R-:W-:Y:S01]  /*3c20*/  BPT.TRAP 0x1 ;  /* 0x000000040000795c */ /* 0x000fe20000300000 */
.L_x_653:
[----:B------:R-:W-:Y:S01]  /*3c30*/  IMAD R97, R2, 0x8, R18 ;  /* 0x0000000802617824 */ /* 0x000fe200078e0212 */
[----:B------:R-:W-:Y:S01]  /*3c40*/  SHF.L.U32 R108, R201, 0x1f, RZ ;  /* 0x0000001fc96c7819 */ /* 0x000fe200000006ff */
[----:B------:R-:W0:Y:S01]  /*3c50*/  LDC R109, c[0x0][0x2f4] ;  /* 0x0000bd00ff6d7b82 */ /* 0x000e220000000800 */
[----:B------:R-:W-:Y:S01]  /*3c60*/  BSSY B1, `(.L_x_654) ;  /* 0x0000006000017945 */ /* 0x000fe20003800000 */
[----:B------:R-:W-:Y:S01]  /*3c70*/  IMAD.MOV.U32 R103, RZ, RZ, R107 ;  /* 0x000000ffff677224 */ /* 0x000fe200078e006b */
[----:B------:R-:W1:Y:S05]  /*3c80*/  SYNCS.PHASECHK.TRANS64.TRYWAIT P5, [R97+URZ+0x22890], R108 ;  /* 0x0228906c610075a7 */ /* 0x000e6a00080a017f */
[----:B------:R-:W2:Y:S01]  /*3c90*/  LDC.64 R104, c[0x0][0x300] ;  /* 0x0000c000ff687b82 */ /* 0x000ea20000000a00 */
[----:B0-----:R-:W-:Y:S01]  /*3ca0*/  IMAD.IADD R111, R109, 0x1, -R78 ;  /* 0x000000016d6f7824 */ /* 0x001fe200078e0a4e */
[----:B-1----:R-:W-:Y:S06]  /*3cb0*/  @!P5 BRA `(.L_x_655) ;  /* 0x0000012800bcd947 */ /* 0x002fec0003800000 */
.L_x_914:
[----:B------:R-:W-:Y:S05]  /*3cc0*/  BSYNC B1 ;  /* 0x0000000000017941 */ /* 0x000fea0003800000 */
.L_x_654:
[----:B------:R-:W-:Y:S01]  /*3cd0*/  ISETP.GE.OR P5, PT, R19, R99, P1 ;  /* 0x000000631300720c */ /* 0x000fe20000fa6670 */
[----:B------:R-:W-:-:S12]  /*3ce0*/  BSSY B1, `(.L_x_656) ;  /* 0x0000078000017945 */ /* 0x000fd80003800000 */
[----:B------:R-:W-:Y:S05]  /*3cf0*/  @P5 BRA `(.L_x_657) ;  /* 0x0000000400d85947 */ /* 0x000fea0003800000 */
[-C--:B--2---:R-:W-:Y:S01]  /*3d00*/  IMAD R48, R225, R104.reuse, RZ ;  /* 0x00000068e1307224 */ /* 0x084fe200078e02ff */
[----:B------:R-:W-:Y:S01]  /*3d10*/  BSSY B2, `(.L_x_658) ;  /* 0x0000068000027945 */ /* 0x000fe20003800000 */
[----:B------:R-:W-:-:S04]  /*3d20*/  IMAD.WIDE.U32 R106, R19, R104, R102 ;  /* 0x00000068136a7225 */ /* 0x000fc800078e0066 */
[----:B------:R-:W-:Y:S01]  /*3d30*/  IMAD R49, R19, R105, R48 ;  /* 0x0000006913317224 */ /* 0x000fe200078e0230 */
[----:B------:R-:W-:Y:S02]  /*3d40*/  SEL R48, R78, R111, !P0 ;  /* 0x0000006f4e307207 */ /* 0x000fe40004000000 */
[----:B------:R-:W-:Y:S01]  /*3d50*/  IADD3 R110, P5, P6, R4, R106, R90 ;  /* 0x0000006a046e7210 */ /* 0x000fe20007ebe05a */
[----:B------:R-:W-:Y:S01]  /*3d60*/  IMAD.IADD R114, R49, 0x1, R107 ;  /* 0x0000000131727824 */ /* 0x000fe200078e026b */
[----:B------:R-:W-:-:S04]  /*3d70*/  SHF.R.S32.HI R49, RZ, 0x1f, R48 ;  /* 0x0000001fff317819 */ /* 0x000fc80000011430 */
[----:B------:R-:W-:Y:S02]  /*3d80*/  LEA.HI R49, R49, R48, RZ, 0x4 ;  /* 0x0000003031317211 */ /* 0x000fe400078f20ff */
[----:B------:R-:W-:Y:S02]  /*3d90*/  IADD3.X R112, R3, R114, R91, P5, P6 ;  /* 0x0000007203707210 */ /* 0x000fe40002fec45b */
[----:B------:R-:W-:-:S05]  /*3da0*/  LEA.HI.SX32 R49, R49, R88, 0x1c ;  /* 0x0000005831317211 */ /* 0x000fca00078fe2ff */
[----:B------:R-:W-:-:S05]  /*3db0*/  IMAD.SHL.U32 R113, R49, 0x8, RZ ;  /* 0x0000000831717824 */ /* 0x000fca00078e00ff */
[----:B------:R-:W-:-:S04]  /*3dc0*/  LOP3.LUT R49, R71, 0x38, R113, 0xf8, !PT ;  /* 0x0000003847317812 */ /* 0x000fc800078ef871 */
[----:B------:R-:W-:Y:S01]  /*3dd0*/  LOP3.LUT R48, R49, R74, RZ, 0x3c, !PT ;  /* 0x0000004a31307212 */ /* 0x000fe200078e3cff */
[----:B------:R-:W-:-:S04]  /*3de0*/  IMAD R49, R2, 0x1800, R92 ;  /* 0x0000180002317824 */ /* 0x000fc800078e025c */
[----:B------:R-:W-:Y:S02]  /*3df0*/  IMAD R51, R211, 0x200, R48 ;  /* 0x00000200d3337824 */ /* 0x000fe400078e0230 */
[----:B------:R-:W-:Y:S02]  /*3e00*/  IMAD R49, R49, 0x2, R18 ;  /* 0x0000000231317824 */ /* 0x000fe400078e0212 */
[----:B------:R-:W-:-:S04]  /*3e10*/  IMAD R51, R2, 0x1800, R51 ;  /* 0x0000180002337824 */ /* 0x000fc800078e0233 */
[----:B------:R-:W-:Y:S02]  /*3e20*/  IMAD R52, R51, 0x2, R18 ;  /* 0x0000000233347824 */ /* 0x000fe400078e0212 */
[----:B------:R-:W1:Y:S04]  /*3e30*/  LDS.128 R48, [R49+0x1c400] ;  /* 0x01c4000031307984 */ /* 0x000e680000000c00 */
[----:B------:R-:W2:Y:S01]  /*3e40*/  LDS.128 R52, [R52+0x1c400] ;  /* 0x01c4000034347984 */ /* 0x000ea20000000c00 */
[----:B------:R-:W-:Y:S05]  /*3e50*/  @P4 BRA `(.L_x_659) ;  /* 0x00000004004c4947 */ /* 0x000fea0003800000 */
[--C-:B------:R-:W-:Y:S02]  /*3e60*/  SHF.R.U64 R129, R32, 0x10, R33.reuse ;  /* 0x0000001020817819 */ /* 0x100fe40000001221 */
[----:B------:R-:W-:Y:S01]  /*3e70*/  SHF.R.U32.HI R32, RZ, 0x10, R33 ;  /* 0x00000010ff207819 */ /* 0x000fe20000011621 */
[----:B------:R-:W-:Y:S01]  /*3e80*/  HADD2.F32 R33, -RZ, R121.H1_H1 ;  /* 0x30000079ff217230 */ /* 0x000fe20000004100 */
[--C-:B------:R-:W-:Y:S02]  /*3e90*/  SHF.R.U64 R130, R28, 0x10, R29.reuse ;  /* 0x000000101c827819 */ /* 0x100fe4000000121d */
[----:B------:R-:W-:Y:S01]  /*3ea0*/  SHF.R.U32.HI R120, RZ, 0x10, R29 ;  /* 0x00000010ff787819 */ /* 0x000fe2000001161d */
[----:B-1----:R-:W-:Y:S01]  /*3eb0*/  HADD2.F32 R29, -RZ, R49.H0_H0 ;  /* 0x20000031ff1d7230 */ /* 0x002fe20000004100 */
[----:B------:R-:W-:Y:S01]  /*3ec0*/  SHF.R.U64 R28, R30, 0x10, R31 ;  /* 0x000000101e1c7819 */ /* 0x000fe2000000121f */
[--C-:B--2---:R-:W-:Y:S01]  /*3ed0*/  HADD2.F32 R30, -RZ, R53.reuse.H0_H0 ;  /* 0x20000035ff1e7230 */ /* 0x104fe20000004100 */
[----:B------:R-:W-:Y:S01]  /*3ee0*/  SHF.R.U64 R128, R34, 0x10, R35 ;  /* 0x0000001022807819 */ /* 0x000fe20000001223 */
[----:B------:R-:W-:Y:S01]  /*3ef0*/  HADD2.F32 R53, -RZ, R53.H1_H1 ;  /* 0x30000035ff357230 */ /* 0x000fe20000004100 */
[----:B------:R-:W-:Y:S01]  /*3f00*/  SHF.R.U32.HI R124, RZ, 0x10, R31 ;  /* 0x00000010ff7c7819 */ /* 0x000fe2000001161f */
[----:B------:R-:W-:Y:S01]  /*3f10*/  HADD2.F32 R34, -RZ, R32.H0_H0 ;  /* 0x20000020ff227230 */ /* 0x000fe20000004100 */
[----:B------:R-:W-:Y:S01]  /*3f20*/  SHF.R.U32.HI R35, RZ, 0x10, R35 ;  /* 0x00000010ff237819 */ /* 0x000fe20000011623 */
[----:B------:R-:W-:-:S02]  /*3f30*/  HADD2.F32 R49, -RZ, R49.H1_H1 ;  /* 0x30000031ff317230 */ /* 0x000fc40000004100 */
[----:B------:R-:W-:Y:S02]  /*3f40*/  HADD2.F32 R32, -RZ, R120.H0_H0 ;  /* 0x20000078ff207230 */ /* 0x000fe40000004100 */
[CC--:B------:R-:W-:Y:S01]  /*3f50*/  FMUL.FTZ R120, R30.reuse, R33.reuse ;  /* 0x000000211e787220 */ /* 0x0c0fe20000410000 */
[----:B------:R-:W-:Y:S02]  /*3f60*/  HADD2.F32 R31, -RZ, R121.H0_H0 ;  /* 0x20000079ff1f7230 */ /* 0x000fe40000004100 */
[----:B------:R-:W-:Y:S01]  /*3f70*/  FMUL.FTZ R33, R29, R33 ;  /* 0x000000211d217220 */ /* 0x000fe20000410000 */
[-C--:B------:R-:W-:Y:S01]  /*3f80*/  FMUL.FTZ R122, R53, R34.reuse ;  /* 0x00000022357a7220 */ /* 0x080fe20000410000 */
[C---:B------:R-:W-:Y:S02]  /*3f90*/  FMUL.FTZ R34, R49.reuse, R34 ;  /* 0x0000002231227220 */ /* 0x040fe40000410000 */
[-C--:B------:R-:W-:Y:S01]  /*3fa0*/  FFMA.FTZ R121, R30, R31.reuse, R33 ;  /* 0x0000001f1e797223 */ /* 0x080fe20000010021 */
[-C--:B------:R-:W-:Y:S01]  /*3fb0*/  FFMA.FTZ R123, R49, R32.reuse, -R122 ;  /* 0x00000020317b7223 */ /* 0x080fe2000001087a */
[----:B------:R-:W-:Y:S01]  /*3fc0*/  FFMA.FTZ R120, R29, R31, -R120 ;  /* 0x0000001f1d787223 */ /* 0x000fe20000010878 */
[----:B------:R-:W-:Y:S01]  /*3fd0*/  FFMA.FTZ R122, R53, R32, R34 ;  /* 0x00000020357a7223 */ /* 0x000fe20000010022 */
[----:B------:R-:W-:-:S02]  /*3fe0*/  HADD2.F32 R33, -RZ, R125.H1_H1 ;  /* 0x3000007dff217230 */ /* 0x000fc40000004100 */
[--C-:B------:R-:W-:Y:S01]  /*3ff0*/  HADD2.F32 R30, -RZ, R55.reuse.H0_H0 ;  /* 0x20000037ff1e7230 */ /* 0x100fe20000004100 */
[----:B------:R-:W-:Y:S01]  /*4000*/  F2FP.F16.F32.PACK_AB R120, R123, R120 ;  /* 0x000000787b78723e */ /* 0x000fe200000000ff */
[----:B------:R-:W-:Y:S01]  /*4010*/  HADD2.F32 R55, -RZ, R55.H1_H1 ;  /* 0x30000037ff377230 */ /* 0x000fe20000004100 */
[----:B------:R-:W-:Y:S01]  /*4020*/  F2FP.F16.F32.PACK_AB R121, R122, R121 ;  /* 0x000000797a79723e */ /* 0x000fe200000000ff */
[----:B------:R-:W-:Y:S02]  /*4030*/  HADD2.F32 R29, -RZ, R51.H0_H0 ;  /* 0x20000033ff1d7230 */ /* 0x000fe40000004100 */
[----:B------:R-:W-:Y:S02]  /*4040*/  HADD2.F32 R34, -RZ, R35.H0_H0 ;  /* 0x20000023ff227230 */ /* 0x000fe40000004100 */
[----:B------:R-:W-:Y:S02]  /*4050*/  HADD2.F32 R51, -RZ, R51.H1_H1 ;  /* 0x30000033ff337230 */ /* 0x000fe40000004100 */
[----:B------:R-:W-:-:S02]  /*4060*/  HADD2.F32 R32, -RZ, R124.H0_H0 ;  /* 0x2000007cff207230 */ /* 0x000fc40000004100 */
[CC--:B------:R-:W-:Y:S01]  /*4070*/  FMUL.FTZ R124, R30.reuse, R33.reuse ;  /* 0x000000211e7c7220 */ /* 0x0c0fe20000410000 */
[----:B------:R-:W-:Y:S02]  /*4080*/  HADD2.F32 R31, -RZ, R125.H0_H0 ;  /* 0x2000007dff1f7230 */ /* 0x000fe40000004100 */
[----:B------:R-:W-:Y:S01]  /*4090*/  FMUL.FTZ R33, R29, R33 ;  /* 0x000000211d217220 */ /* 0x000fe20000410000 */
[-C--:B------:R-:W-:Y:S01]  /*40a0*/  FMUL.FTZ R126, R55, R34.reuse ;  /* 0x00000022377e7220 */ /* 0x080fe20000410000 */
[C---:B------:R-:W-:Y:S01]  /*40b0*/  FMUL.FTZ R34, R51.reuse, R34 ;  /* 0x0000002233227220 */ /* 0x040fe20000410000 */
[----:B------:R-:W-:Y:S02]  /*40c0*/  HADD2.F32 R35, -RZ, R129.H0_H0 ;  /* 0x20000081ff237230 */ /* 0x000fe40000004100 */
[-C--:B------:R-:W-:Y:S01]  /*40d0*/  FFMA.FTZ R125, R30, R31.reuse, R33 ;  /* 0x0000001f1e7d7223 */ /* 0x080fe20000010021 */
[-C--:B------:R-:W-:Y:S01]  /*40e0*/  FFMA.FTZ R127, R51, R32.reuse, -R126 ;  /* 0x00000020337f7223 */ /* 0x080fe2000001087e */
[----:B------:R-:W-:Y:S01]  /*40f0*/  FFMA.FTZ R124, R29, R31, -R124 ;  /* 0x0000001f1d7c7223 */ /* 0x000fe2000001087c */
[----:B------:R-:W-:Y:S01]  /*4100*/  FFMA.FTZ R126, R55, R32, R34 ;  /* 0x00000020377e7223 */ /* 0x000fe20000010022 */
[----:B------:R-:W-:-:S02]  /*4110*/  HADD2.F32 R30, -RZ, R52.H0_H0 ;  /* 0x20000034ff1e7230 */ /* 0x000fc40000004100 */
[--C-:B------:R-:W-:Y:S01]  /*4120*/  HADD2.F32 R32, -RZ, R131.reuse.H1_H1 ;  /* 0x30000083ff207230 */ /* 0x100fe20000004100 */
[----:B------:R-:W-:Y:S01]  /*4130*/  F2FP.F16.F32.PACK_AB R124, R127, R124 ;  /* 0x0000007c7f7c723e */ /* 0x000fe200000000ff */
[----:B------:R-:W-:Y:S01]  /*4140*/  HADD2.F32 R29, -RZ, R48.H0_H0 ;  /* 0x20000030ff1d7230 */ /* 0x000fe20000004100 */
[----:B------:R-:W-:Y:S01]  /*4150*/  F2FP.F16.F32.PACK_AB R55, R126, R125 ;  /* 0x0000007d7e37723e */ /* 0x000fe200000000ff */
[----:B------:R-:W-:Y:S02]  /*4160*/  HADD2.F32 R52, -RZ, R52.H1_H1 ;  /* 0x30000034ff347230 */ /* 0x000fe40000004100 */
[-C--:B------:R-:W-:Y:S01]  /*4170*/  FMUL.FTZ R34, R30, R32.reuse ;  /* 0x000000201e227220 */ /* 0x080fe20000410000 */
[----:B------:R-:W-:Y:S02]  /*4180*/  HADD2.F32 R48, -RZ, R48.H1_H1 ;  /* 0x30000030ff307230 */ /* 0x000fe40000004100 */
[----:B------:R-:W-:Y:S01]  /*4190*/  FMUL.FTZ R49, R29, R32 ;  /* 0x000000201d317220 */ /* 0x000fe20000410000 */
[----:B------:R-:W-:-:S02]  /*41a0*/  HADD2.F32 R31, -RZ, R131.H0_H0 ;  /* 0x20000083ff1f7230 */ /* 0x000fc40000004100 */
[-C--:B------:R-:W-:Y:S01]  /*41b0*/  FMUL.FTZ R51, R52, R35.reuse ;  /* 0x0000002334337220 */ /* 0x080fe20000410000 */
[----:B------:R-:W-:Y:S02]  /*41c0*/  HADD2.F32 R33, -RZ, R130.H0_H0 ;  /* 0x20000082ff217230 */ /* 0x000fe40000004100 */
[----:B------:R-:W-:Y:S01]  /*41d0*/  FMUL.FTZ R35, R48, R35 ;  /* 0x0000002330237220 */ /* 0x000fe20000410000 */
[-C--:B------:R-:W-:Y:S01]  /*41e0*/  FFMA.FTZ R34, R29, R31.reuse, -R34 ;  /* 0x0000001f1d227223 */ /* 0x080fe20000010822 */
[----:B------:R-:W-:Y:S02]  /*41f0*/  FFMA.FTZ R49, R30, R31, R49 ;  /* 0x0000001f1e317223 */ /* 0x000fe40000010031 */
[-C--:B------:R-:W-:Y:S01]  /*4200*/  FFMA.FTZ R52, R52, R33.reuse, R35 ;  /* 0x0000002134347223 */ /* 0x080fe20000010023 */
[----:B------:R-:W-:Y:S02]  /*4210*/  HADD2.F32 R31, -RZ, R119.H0_H0 ;  /* 0x20000077ff1f7230 */ /* 0x000fe40000004100 */
[----:B------:R-:W-:Y:S01]  /*4220*/  FFMA.FTZ R51, R48, R33, -R51 ;  /* 0x0000002130337223 */ /* 0x000fe20000010833 */
[----:B------:R-:W-:-:S02]  /*4230*/  HADD2.F32 R30, -RZ, R54.H0_H0 ;  /* 0x20000036ff1e7230 */ /* 0x000fc40000004100 */
[----:B------:R-:W-:Y:S01]  /*4240*/  HADD2.F32 R119, -RZ, R119.H1_H1 ;  /* 0x30000077ff777230 */ /* 0x000fe20000004100 */
[----:B------:R-:W-:Y:S01]  /*4250*/  F2FP.F16.F32.PACK_AB R52, R52, R49 ;  /* 0x000000313434723e */ /* 0x000fe200000000ff */
[----:B------:R-:W-:Y:S01]  /*4260*/  HADD2.F32 R35, -RZ, R128.H0_H0 ;  /* 0x20000080ff237230 */ /* 0x000fe20000004100 */
[----:B------:R-:W-:Y:S01]  /*4270*/  F2FP.F16.F32.PACK_AB R48, R51, R34 ;  /* 0x000000223330723e */ /* 0x000fe200000000ff */
[----:B------:R-:W-:Y:S02]  /*4280*/  HADD2.F32 R29, -RZ, R50.H0_H0 ;  /* 0x20000032ff1d7230 */ /* 0x000fe40000004100 */
[----:B------:R-:W-:Y:S02]  /*4290*/  HADD2.F32 R54, -RZ, R54.H1_H1 ;  /* 0x30000036ff367230 */ /* 0x000fe40000004100 */
[----:B------:R-:W-:Y:S02]  /*42a0*/  HADD2.F32 R50, -RZ, R50.H1_H1 ;  /* 0x30000032ff327230 */ /* 0x000fe40000004100 */
[----:B------:R-:W-:-:S02]  /*42b0*/  HADD2.F32 R33, -RZ, R28.H0_H0 ;  /* 0x2000001cff217230 */ /* 0x000fc40000004100 */
[----:B------:R-:W-:Y:S01]  /*42c0*/  FMUL.FTZ R28, R30, R119 ;  /* 0x000000771e1c7220 */ /* 0x000fe20000410000 */
[----:B------:R-:W-:Y:S01]  /*42d0*/  FMUL.FTZ R53, R54, R35 ;  /* 0x0000002336357220 */ /* 0x000fe20000410000 */
[C---:B------:R-:W-:Y:S01]  /*42e0*/  FMUL.FTZ R119, R29.reuse, R119 ;  /* 0x000000771d777220 */ /* 0x040fe20000410000 */
[C---:B------:R-:W-:Y:S01]  /*42f0*/  FMUL.FTZ R35, R50.reuse, R35 ;  /* 0x0000002332237220 */ /* 0x040fe20000410000 */
[----:B------:R-:W-:Y:S01]  /*4300*/  FFMA.FTZ R28, R29, R31, -R28 ;  /* 0x0000001f1d1c7223 */ /* 0x000fe2000001081c */
[----:B------:R-:W-:Y:S01]  /*4310*/  FFMA.FTZ R53, R50, R33, -R53 ;  /* 0x0000002132357223 */ /* 0x000fe20000010835 */
[----:B------:R-:W-:Y:S01]  /*4320*/  FFMA.FTZ R119, R30, R31, R119 ;  /* 0x0000001f1e777223 */ /* 0x000fe20000010077 */
[----:B------:R-:W-:Y:S01]  /*4330*/  FFMA.FTZ R54, R54, R33, R35 ;  /* 0x0000002136367223 */ /* 0x000fe20000010023 */
[----:B------:R-:W-:Y:S02]  /*4340*/  IMAD.MOV.U32 R49, RZ, RZ, R120 ;  /* 0x000000ffff317224 */ /* 0x000fe400078e0078 */
[----:B------:R-:W-:Y:S01]  /*4350*/  F2FP.F16.F32.PACK_AB R50, R53, R28 ;  /* 0x0000001c3532723e */ /* 0x000fe200000000ff */
[----:B------:R-:W-:Y:S01]  /*4360*/  IMAD.MOV.U32 R53, RZ, RZ, R121 ;  /* 0x000000ffff357224 */ /* 0x000fe200078e0079 */
[----:B------:R-:W-:Y:S01]  /*4370*/  F2FP.F16.F32.PACK_AB R54, R54, R119 ;  /* 0x000000773636723e */ /* 0x000fe200000000ff */
[----:B------:R-:W-:-:S07]  /*4380*/  IMAD.MOV.U32 R51, RZ, RZ, R124 ;  /* 0x000000ffff337224 */ /* 0x000fce00078e007c */
.L_x_659:
[----:B------:R-:W-:Y:S05]  /*4390*/  BSYNC B2 ;  /* 0x0000000000027941 */ /* 0x000fea0003800000 */
.L_x_658:
[----:B------:R-:W-:Y:S02]  /*43a0*/  ISETP.GE.AND P5, PT, R113, R109, PT ;  /* 0x0000006d7100720c */ /* 0x000fe40003fa6270 */
[----:B------:R-:W-:-:S11]  /*43b0*/  P2R R29, PR, RZ, 0x1 ;  /* 0x00000001ff1d7803 */ /* 0x000fd60000000000 */
[--C-:B------:R-:W-:Y:S02]  /*43c0*/  @!P5 SHF.R.S32.HI R28, RZ, 0x1f, R113.reuse ;  /* 0x0000001fff1cd819 */ /* 0x100fe40000011471 */
[----:B------:R-:W-:-:S04]  /*43d0*/  @!P5 IADD3 R106, P0, P6, R4, R106, R113 ;  /* 0x0000006a046ad210 */ /* 0x000fc80007e1e071 */
[----:B------:R-:W-:Y:S02]  /*43e0*/  @!P5 IADD3.X R114, R3, R114, R28, P0, P6 ;  /* 0x000000720372d210 */ /* 0x000fe400007ec41c */
[CC--:B------:R-:W-:Y:S02]  /*43f0*/  LEA R28, P6, R110.reuse, R100.reuse, 0x1 ;  /* 0x000000646e1c7211 */ /* 0x0c0fe400078c08ff */
[----:B------:R-:W-:Y:S02]  /*4400*/  ISETP.NE.AND P0, PT, R29, RZ, PT ;  /* 0x000000ff1d00720c */ /* 0x000fe40003f05270 */
[----:B------:R-:W-:Y:S02]  /*4410*/  LEA.HI.X R29, R110, R101, R112, 0x1, P6 ;  /* 0x000000656e1d7211 */ /* 0x000fe400030f0c70 */
[----:B------:R-:W-:-:S03]  /*4420*/  @!P5 LEA R30, P6, R106, R100, 0x1 ;  /* 0x000000646a1ed211 */ /* 0x000fc600078c08ff */
[----:B-1----:R1:W-:Y:S01]  /*4430*/  STG.E.128 desc[UR40][R28.64], R48 ;  /* 0x000000301c007986 */ /* 0x0023e2000c101d28 */
[----:B------:R-:W-:-:S05]  /*4440*/  @!P5 LEA.HI.X R31, R106, R101, R114, 0x1, P6 ;  /* 0x000000656a1fd211 */ /* 0x000fca00030f0c72 */
[----:B--2---:R1:W-:Y:S04]  /*4450*/  @!P5 STG.E.128 desc[UR40][R30.64], R52 ;  /* 0x000000341e00d986 */ /* 0x0043e8000c101d28 */
.L_x_657:
[----:B------:R-:W-:Y:S05]  /*4460*/  BSYNC B1 ;  /* 0x0000000000017941 */ /* 0x000fea0003800000 */
.L_x_656:
[C---:B------:R-:W-:Y:S01]  /*4470*/  ISETP.GE.OR P5, PT, R222.reuse, R99, P1 ;  /* 0x00000063de00720c */ /* 0x040fe20000fa6670 */
[-C--:B-12---:R-:W-:Y:S02]  /*4480*/  IMAD R28, R75, R104.reuse, RZ ;  /* 0x000000684b1c7224 */ /* 0x086fe400078e02ff */
[----:B------:R-:W-:-:S04]  /*4490*/  IMAD.WIDE.U32 R102, R222, R104, R102 ;  /* 0x00000068de667225 */ /* 0x000fc800078e0066 */
[----:B------:R-:W-:-:S06]  /*44a0*/  IMAD R105, R222, R105, R28 ;  /* 0x00000069de697224 */ /* 0x000fcc00078e021c */
[----:B------:R-:W-:Y:S05]  /*44b0*/  @P5 BRA `(.L_x_646) ;  /* 0x0000000800405947 */ /* 0x000fea0003800000 */
[----:B------:R-:W-:Y:S01]  /*44c0*/  IMAD.IADD R50, R103, 0x1, R105 ;  /* 0x0000000167327824 */ /* 0x000fe200078e0269 */
[----:B------:R-:W-:Y:S01]  /*44d0*/  IADD3 R28, P5, P6, R4, R102, R90 ;  /* 0x00000066041c7210 */ /* 0x000fe20007ebe05a */
[----:B------:R-:W-:Y:S01]  /*44e0*/  BSSY B1, `(.L_x_660) ;  /* 0x000006a000017945 */ /* 0x000fe20003800000 */
[----:B------:R-:W-:Y:S02]  /*44f0*/  SEL R111, R78, R111, !P0 ;  /* 0x0000006f4e6f7207 */ /* 0x000fe40004000000 */
[----:B------:R-:W-:Y:S02]  /*4500*/  IADD3.X R29, R3, R50, R91, P5, P6 ;  /* 0x00000032031d7210 */ /* 0x000fe40002fec45b */
[C---:B------:R-:W-:Y:S02]  /*4510*/  LEA R48, P5, R28.reuse, R100, 0x1 ;  /* 0x000000641c307211 */ /* 0x040fe400078a08ff */
[----:B------:R-:W-:Y:S02]  /*4520*/  SHF.R.U32.HI R30, RZ, 0x3, R210 ;  /* 0x00000003ff1e7819 */ /* 0x000fe400000116d2 */
[----:B------:R-:W-:-:S02]  /*4530*/  LEA.HI.X R49, R28, R101, R29, 0x1, P5 ;  /* 0x000000651c317211 */ /* 0x000fc400028f0c1d */
[----:B------:R-:W-:-:S04]  /*4540*/  SHF.R.S32.HI R28, RZ, 0x1f, R111 ;  /* 0x0000001fff1c7819 */ /* 0x000fc8000001146f */
[----:B------:R-:W-:-:S04]  /*4550*/  LEA.HI R111, R28, R111, RZ, 0x4 ;  /* 0x0000006f1c6f7211 */ /* 0x000fc800078f20ff */
[----:B------:R-:W-:-:S04]  /*4560*/  LEA.HI.SX32 R51, R111, R88, 0x1c ;  /* 0x000000586f337211 */ /* 0x000fc800078fe2ff */
[----:B------:R-:W-:-:S04]  /*4570*/  SHF.L.U32 R51, R51, 0x3, RZ ;  /* 0x0000000333337819 */ /* 0x000fc800000006ff */
[----:B------:R-:W-:-:S04]  /*4580*/  LOP3.LUT R28, R210, 0x38, R51, 0xf8, !PT ;  /* 0x00000038d21c7812 */ /* 0x000fc800078ef833 */
[----:B------:R-:W-:-:S05]  /*4590*/  LOP3.LUT R29, R28, R30, RZ, 0x3c, !PT ;  /* 0x0000001e1c1d7212 */ /* 0x000fca00078e3cff */
[----:B------:R-:W-:Y:S02]  /*45a0*/  IMAD.IADD R31, R212, 0x1, R29 ;  /* 0x00000001d41f7824 */ /* 0x000fe400078e021d */
[C---:B------:R-:W-:Y:S02]  /*45b0*/  IMAD R29, R2.reuse, 0x1800, R93 ;  /* 0x00001800021d7824 */ /* 0x040fe400078e025d */
[----:B------:R-:W-:Y:S02]  /*45c0*/  IMAD R31, R2, 0x1800, R31 ;  /* 0x00001800021f7824 */ /* 0x000fe400078e021f */
[--C-:B------:R-:W-:Y:S02]  /*45d0*/  IMAD R29, R29, 0x2, R18.reuse ;  /* 0x000000021d1d7824 */ /* 0x100fe400078e0212 */
[----:B------:R-:W-:-:S04]  /*45e0*/  IMAD R32, R31, 0x2, R18 ;  /* 0x000000021f207824 */ /* 0x000fc800078e0212 */
[----:B------:R-:W1:Y:S04]  /*45f0*/  LDS.128 R28, [R29+0x1c400] ;  /* 0x01c400001d1c7984 */ /* 0x000e680000000c00 */
[----:B------:R-:W2:Y:S01]  /*4600*/  LDS.128 R32, [R32+0x1c400] ;  /* 0x01c4000020207984 */ /* 0x000ea20000000c00 */
[----:B------:R-:W-:Y:S05]  /*4610*/  @P4 BRA `(.L_x_661) ;  /* 0x0000000400584947 */ /* 0x000fea0003800000 */
[--C-:B------:R-:W-:Y:S02]  /*4620*/  SHF.R.U64 R107, R44, 0x10, R45.reuse ;  /* 0x000000102c6b7819 */ /* 0x100fe4000000122d */
[----:B------:R-:W-:Y:S01]  /*4630*/  SHF.R.U32.HI R44, RZ, 0x10, R45 ;  /* 0x00000010ff2c7819 */ /* 0x000fe2000001162d */
[----:B------:R-:W-:Y:S01]  /*4640*/  HADD2.F32 R45, -RZ, R118.H1_H1 ;  /* 0x30000076ff2d7230 */ /* 0x000fe20000004100 */
[--C-:B------:R-:W-:Y:S01]  /*4650*/  SHF.R.U64 R111, R40, 0x10, R41.reuse ;  /* 0x00000010286f7819 */ /* 0x100fe20000001229 */
[----:B--2---:R-:W-:Y:S01]  /*4660*/  IMAD.MOV.U32 R40, RZ, RZ, R32 ;  /* 0x000000ffff287224 */ /* 0x004fe200078e0020 */
[----:B------:R-:W-:Y:S01]  /*4670*/  SHF.R.U32.HI R52, RZ, 0x10, R41 ;  /* 0x00000010ff347819 */ /* 0x000fe20000011629 */
[----:B------:R-:W-:Y:S01]  /*4680*/  IMAD.MOV.U32 R41, RZ, RZ, R34 ;  /* 0x000000ffff297224 */ /* 0x000fe200078e0022 */
[----:B------:R-:W-:Y:S01]  /*4690*/  SHF.R.U64 R110, R42, 0x10, R43 ;  /* 0x000000102a6e7819 */ /* 0x000fe2000000122b */
[----:B-1----:R-:W-:Y:S01]  /*46a0*/  IMAD.MOV.U32 R32, RZ, RZ, R30 ;  /* 0x000000ffff207224 */ /* 0x002fe200078e001e */
[----:B------:R-:W-:Y:S01]  /*46b0*/  SHF.R.U64 R106, R46, 0x10, R47 ;  /* 0x000000102e6a7819 */ /* 0x000fe2000000122f */
[--C-:B------:R-:W-:Y:S01]  /*46c0*/  HADD2.F32 R34, -RZ, R33.reuse.H0_H0 ;  /* 0x20000021ff227230 */ /* 0x100fe20000004100 */
[----:B------:R-:W-:Y:S01]  /*46d0*/  SHF.R.U32.HI R54, RZ, 0x10, R43 ;  /* 0x00000010ff367819 */ /* 0x000fe2000001162b */
[----:B------:R-:W-:Y:S01]  /*46e0*/  HADD2.F32 R33, -RZ, R33.H1_H1 ;  /* 0x30000021ff217230 */ /* 0x000fe20000004100 */
[----:B------:R-:W-:Y:S01]  /*46f0*/  SHF.R.U32.HI R53, RZ, 0x10, R47 ;  /* 0x00000010ff357819 */ /* 0x000fe2000001162f */
[----:B------:R-:W-:-:S02]  /*4700*/  HADD2.F32 R30, -RZ, R29.H0_H0 ;  /* 0x2000001dff1e7230 */ /* 0x000fc40000004100 */
[-C--:B------:R-:W-:Y:S01]  /*4710*/  FMUL.FTZ R47, R34, R45.reuse ;  /* 0x0000002d222f7220 */ /* 0x080fe20000410000 */
[----:B------:R-:W-:Y:S02]  /*4720*/  HADD2.F32 R44, -RZ, R44.H0_H0 ;  /* 0x2000002cff2c7230 */ /* 0x000fe40000004100 */
[----:B------:R-:W-:Y:S02]  /*4730*/  HADD2.F32 R29, -RZ, R29.H1_H1 ;  /* 0x3000001dff1d7230 */ /* 0x000fe40000004100 */
[----:B------:R-:W-:Y:S01]  /*4740*/  FMUL.FTZ R45, R30, R45 ;  /* 0x0000002d1e2d7220 */ /* 0x000fe20000410000 */
[----:B------:R-:W-:Y:S02]  /*4750*/  HADD2.F32 R42, -RZ, R52.H0_H0 ;  /* 0x20000034ff2a7230 */ /* 0x000fe40000004100 */
[-C--:B------:R-:W-:Y:S01]  /*4760*/  FMUL.FTZ R46, R33, R44.reuse ;  /* 0x0000002c212e7220 */ /* 0x080fe20000410000 */
[----:B------:R-:W-:Y:S02]  /*4770*/  HADD2.F32 R43, -RZ, R116.H1_H1 ;  /* 0x30000074ff2b7230 */ /* 0x000fe40000004100 */
[----:B------:R-:W-:Y:S01]  /*4780*/  FMUL.FTZ R44, R29, R44 ;  /* 0x0000002c1d2c7220 */ /* 0x000fe20000410000 */
[----:B------:R-:W-:-:S02]  /*4790*/  HADD2.F32 R118, -RZ, R118.H0_H0 ;  /* 0x20000076ff767230 */ /* 0x000fc40000004100 */
[-C--:B------:R-:W-:Y:S01]  /*47a0*/  FFMA.FTZ R46, R29, R42.reuse, -R46 ;  /* 0x0000002a1d2e7223 */ /* 0x080fe2000001082e */
[----:B------:R-:W-:Y:S02]  /*47b0*/  HADD2.F32 R29, -RZ, R31.H0_H0 ;  /* 0x2000001fff1d7230 */ /* 0x000fe40000004100 */
[----:B------:R-:W-:Y:S01]  /*47c0*/  FFMA.FTZ R52, R33, R42, R44 ;  /* 0x0000002a21347223 */ /* 0x000fe2000001002c */
[-C--:B------:R-:W-:Y:S01]  /*47d0*/  FFMA.FTZ R47, R30, R43.reuse, -R47 ;  /* 0x0000002b1e2f7223 */ /* 0x080fe2000001082f */
[----:B------:R-:W-:Y:S02]  /*47e0*/  HADD2.F32 R42, -RZ, R117.H1_H1 ;  /* 0x30000075ff2a7230 */ /* 0x000fe40000004100 */
[----:B------:R-:W-:Y:S01]  /*47f0*/  FFMA.FTZ R45, R34, R43, R45 ;  /* 0x0000002b222d7223 */ /* 0x000fe2000001002d */
[----:B------:R-:W-:Y:S02]  /*4800*/  HADD2.F32 R30, -RZ, R35.H0_H0 ;  /* 0x20000023ff1e7230 */ /* 0x000fe40000004100 */
[----:B------:R-:W-:-:S02]  /*4810*/  HADD2.F32 R33, -RZ, R115.H1_H1 ;  /* 0x30000073ff217230 */ /* 0x000fc40000004100 */
[-C--:B------:R-:W-:Y:S01]  /*4820*/  FMUL.FTZ R43, R29, R42.reuse ;  /* 0x0000002a1d2b7220 */ /* 0x080fe20000410000 */
[----:B------:R-:W-:Y:S01]  /*4830*/  HADD2.F32 R35, -RZ, R35.H1_H1 ;  /* 0x30000023ff237230 */ /* 0x000fe20000004100 */
[----:B------:R-:W-:Y:S01]  /*4840*/  F2FP.F16.F32.PACK_AB R45, R52, R45 ;  /* 0x0000002d342d723e */ /* 0x000fe200000000ff */
[----:B------:R-:W-:Y:S02]  /*4850*/  HADD2.F32 R44, -RZ, R53.H0_H0 ;  /* 0x20000035ff2c7230 */ /* 0x000fe40000004100 */
[C---:B------:R-:W-:Y:S01]  /*4860*/  FFMA.FTZ R55, R30.reuse, R33, R43 ;  /* 0x000000211e377223 */ /* 0x040fe2000001002b */
[----:B------:R-:W-:Y:S02]  /*4870*/  HADD2.F32 R34, -RZ, R54.H0_H0 ;  /* 0x20000036ff227230 */ /* 0x000fe40000004100 */
[----:B------:R-:W-:Y:S01]  /*4880*/  FMUL.FTZ R54, R30, R42 ;  /* 0x0000002a1e367220 */ /* 0x000fe20000410000 */
[----:B------:R-:W-:Y:S02]  /*4890*/  HADD2.F32 R31, -RZ, R31.H1_H1 ;  /* 0x3000001fff1f7230 */ /* 0x000fe40000004100 */
[----:B------:R-:W-:Y:S01]  /*48a0*/  FMUL.FTZ R42, R35, R44 ;  /* 0x0000002c232a7220 */ /* 0x000fe20000410000 */
[----:B------:R-:W-:-:S02]  /*48b0*/  HADD2.F32 R30, -RZ, R40.H0_H0 ;  /* 0x20000028ff1e7230 */ /* 0x000fc40000004100 */
[----:B------:R-:W-:Y:S01]  /*48c0*/  FFMA.FTZ R54, R29, R33, -R54 ;  /* 0x000000211d367223 */ /* 0x000fe20000010836 */
[----:B------:R-:W-:Y:S02]  /*48d0*/  HADD2.F32 R33, -RZ, R107.H0_H0 ;  /* 0x2000006bff217230 */ /* 0x000fe40000004100 */
[C---:B------:R-:W-:Y:S01]  /*48e0*/  FMUL.FTZ R44, R31.reuse, R44 ;  /* 0x0000002c1f2c7220 */ /* 0x040fe20000410000 */
[----:B------:R-:W-:Y:S02]  /*48f0*/  HADD2.F32 R29, -RZ, R28.H0_H0 ;  /* 0x2000001cff1d7230 */ /* 0x000fe40000004100 */
[-C--:B------:R-:W-:Y:S01]  /*4900*/  FFMA.FTZ R105, R31, R34.reuse, -R42 ;  /* 0x000000221f697223 */ /* 0x080fe2000001082a */
[----:B------:R-:W-:Y:S02]  /*4910*/  HADD2.F32 R40, -RZ, R40.H1_H1 ;  /* 0x30000028ff287230 */ /* 0x000fe40000004100 */
[----:B------:R-:W-:Y:S01]  /*4920*/  FFMA.FTZ R104, R35, R34, R44 ;  /* 0x0000002223687223 */ /* 0x000fe2000001002c */
[----:B------:R-:W-:-:S02]  /*4930*/  HADD2.F32 R28, -RZ, R28.H1_H1 ;  /* 0x3000001cff1c7230 */ /* 0x000fc40000004100 */
[-C--:B------:R-:W-:Y:S01]  /*4940*/  FMUL.FTZ R34, R30, R118.reuse ;  /* 0x000000761e227220 */ /* 0x080fe20000410000 */
[----:B------:R-:W-:Y:S02]  /*4950*/  HADD2.F32 R116, -RZ, R116.H0_H0 ;  /* 0x20000074ff747230 */ /* 0x000fe40000004100 */
[-C--:B------:R-:W-:Y:S01]  /*4960*/  FMUL.FTZ R43, R40, R33.reuse ;  /* 0x00000021282b7220 */ /* 0x080fe20000410000 */
[----:B------:R-:W-:Y:S02]  /*4970*/  HADD2.F32 R31, -RZ, R111.H0_H0 ;  /* 0x2000006fff1f7230 */ /* 0x000fe40000004100 */
[C---:B------:R-:W-:Y:S01]  /*4980*/  FMUL.FTZ R33, R28.reuse, R33 ;  /* 0x000000211c217220 */ /* 0x040fe20000410000 */
[C---:B------:R-:W-:Y:S01]  /*4990*/  FMUL.FTZ R35, R29.reuse, R118 ;  /* 0x000000761d237220 */ /* 0x040fe20000410000 */
[----:B------:R-:W-:Y:S01]  /*49a0*/  FFMA.FTZ R34, R29, R116, -R34 ;  /* 0x000000741d227223 */ /* 0x000fe20000010822 */
[----:B------:R-:W-:Y:S02]  /*49b0*/  HADD2.F32 R29, -RZ, R41.H0_H0 ;  /* 0x20000029ff1d7230 */ /* 0x000fe40000004100 */
[-C--:B------:R-:W-:Y:S01]  /*49c0*/  FFMA.FTZ R43, R28, R31.reuse, -R43 ;  /* 0x0000001f1c2b7223 */ /* 0x080fe2000001082b */
[----:B------:R-:W-:Y:S01]  /*49d0*/  FFMA.FTZ R40, R40, R31, R33 ;  /* 0x0000001f28287223 */ /* 0x000fe20000010021 */
[----:B------:R-:W-:-:S02]  /*49e0*/  HADD2.F32 R28, -RZ, R32.H0_H0 ;  /* 0x20000020ff1c7230 */ /* 0x000fc40000004100 */
[----:B------:R-:W-:Y:S01]  /*49f0*/  FFMA.FTZ R35, R30, R116, R35 ;  /* 0x000000741e237223 */ /* 0x000fe20000010023 */
[----:B------:R-:W-:Y:S01]  /*4a00*/  HADD2.F32 R117, -RZ, R117.H0_H0 ;  /* 0x20000075ff757230 */ /* 0x000fe20000004100 */
[----:B------:R-:W-:Y:S01]  /*4a10*/  F2FP.F16.F32.PACK_AB R55, R104, R55 ;  /* 0x000000376837723e */ /* 0x000fe200000000ff */
[----:B------:R-:W-:Y:S02]  /*4a20*/  HADD2.F32 R31, -RZ, R106.H0_H0 ;  /* 0x2000006aff1f7230 */ /* 0x000fe40000004100 */
        /* <DEDUP_REMOVED lines=8> */
[----:B------:R-:W-:Y:S01]  /*4ab0*/  F2FP.F16.F32.PACK_AB R31, R105, R54 ;  /* 0x00000036691f723e */ /* 0x000fe200000000ff */
[-C--:B------:R-:W-:Y:S01]  /*4ac0*/  FFMA.FTZ R33, R28, R115.reuse, -R33 ;  /* 0x000000731c217223 */ /* 0x080fe20000010821 */
[----:B------:R-:W-:Y:S01]  /*4ad0*/  FFMA.FTZ R42, R29, R115, R42 ;  /* 0x000000731d2a7223 */ /* 0x000fe2000001002a */
[-C--:B------:R-:W-:Y:S01]  /*4ae0*/  FFMA.FTZ R32, R32, R30.reuse, -R53 ;  /* 0x0000001e20207223 */ /* 0x080fe20000010835 */
[----:B------:R-:W-:Y:S01]  /*4af0*/  FFMA.FTZ R41, R41, R30, R44 ;  /* 0x0000001e29297223 */ /* 0x000fe2000001002c */
[----:B------:R-:W-:Y:S01]  /*4b00*/  F2FP.F16.F32.PACK_AB R44, R40, R35 ;  /* 0x00000023282c723e */ /* 0x000fe200000000ff */
[----:B------:R-:W-:Y:S01]  /*4b10*/  IMAD.MOV.U32 R35, RZ, RZ, R55 ;  /* 0x000000ffff237224 */ /* 0x000fe200078e0037 */
[----:B------:R-:W-:-:S02]  /*4b20*/  F2FP.F16.F32.PACK_AB R28, R43, R34 ;  /* 0x000000222b1c723e */ /* 0x000fc400000000ff */
[----:B------:R-:W-:Y:S01]  /*4b30*/  F2FP.F16.F32.PACK_AB R30, R32, R33 ;  /* 0x00000021201e723e */ /* 0x000fe200000000ff */
[----:B------:R-:W-:Y:S01]  /*4b40*/  IMAD.MOV.U32 R32, RZ, RZ, R44 ;  /* 0x000000ffff207224 */ /* 0x000fe200078e002c */
[----:B------:R-:W-:Y:S01]  /*4b50*/  F2FP.F16.F32.PACK_AB R29, R46, R47 ;  /* 0x0000002f2e1d723e */ /* 0x000fe200000000ff */
[----:B------:R-:W-:Y:S01]  /*4b60*/  IMAD.MOV.U32 R33, RZ, RZ, R45 ;  /* 0x000000ffff217224 */ /* 0x000fe200078e002d */
[----:B------:R-:W-:-:S07]  /*4b70*/  F2FP.F16.F32.PACK_AB R34, R41, R42 ;  /* 0x0000002a2922723e */ /* 0x000fce00000000ff */
.L_x_661:
[----:B------:R-:W-:Y:S05]  /*4b80*/  BSYNC B1 ;  /* 0x0000000000017941 */ /* 0x000fea0003800000 */
.L_x_660:
[----:B-1----:R4:W-:Y:S01]  /*4b90*/  STG.E.128 desc[UR40][R48.64], R28 ;  /* 0x0000001c30007986 */ /* 0x0029e2000c101d28 */
[----:B------:R-:W-:-:S13]  /*4ba0*/  ISETP.GE.AND P4, PT, R51, R109, PT ;  /* 0x0000006d3300720c */ /* 0x000fda0003f86270 */
[----:B------:R-:W-:Y:S05]  /*4bb0*/  @P4 BRA `(.L_x_646) ;  /* 0x0000000000804947 */ /* 0x000fea0003800000 */
[--C-:B----4-:R-:W-:Y:S02]  /*4bc0*/  SHF.R.S32.HI R28, RZ, 0x1f, R51.reuse ;  /* 0x0000001fff1c7819 */ /* 0x110fe40000011433 */
[----:B------:R-:W-:-:S04]  /*4bd0*/  IADD3 R51, P4, P5, R4, R102, R51 ;  /* 0x0000006604337210 */ /* 0x000fc80007d9e033 */
[----:B------:R-:W-:Y:S02]  /*4be0*/  IADD3.X R50, R3, R50, R28, P4, P5 ;  /* 0x0000003203327210 */ /* 0x000fe400027ea41c */
[----:B------:R-:W-:-:S04]  /*4bf0*/  LEA R100, P4, R51, R100, 0x1 ;  /* 0x0000006433647211 */ /* 0x000fc800078808ff */
[----:B------:R-:W-:-:S05]  /*4c00*/  LEA.HI.X R101, R51, R101, R50, 0x1, P4 ;  /* 0x0000006533657211 */ /* 0x000fca00020f0c32 */
[----:B--2---:R1:W-:Y:S01]  /*4c10*/  STG.E.128 desc[UR40][R100.64], R32 ;  /* 0x0000002064007986 */ /* 0x0043e2000c101d28 */
[----:B------:R-:W-:Y:S05]  /*4c20*/  BRA `(.L_x_646) ;  /* 0x0000000000647947 */ /* 0x000fea0003800000 */
.L_x_629:
[----:B------:R-:W-:-:S13]  /*4c30*/  ISETP.NE.AND P3, PT, R203, 0x3, PT ;  /* 0x00000003cb00780c */ /* 0x000fda0003f65270 */
[----:B------:R-:W-:Y:S05]  /*4c40*/  @!P3 BRA `(.L_x_662) ;  /* 0x000000000004b947 */ /* 0x000fea0003800000 */
[----:B------:R-:W-:Y:S01]  /*4c50*/  BPT.TRAP 0x1 ;  /* 0x000000040000795c */ /* 0x000fe20000300000 */
.L_x_662:
[----:B------:R-:W-:Y:S01]  /*4c60*/  IMAD R97, R2, 0x8, R18 ;  /* 0x0000000802617824 */ /* 0x000fe200078e0212 */
[----:B------:R-:W-:Y:S01]  /*4c70*/  SHF.L.U32 R108, R201, 0x1f, RZ ;  /* 0x0000001fc96c7819 */ /* 0x000fe200000006ff */
[----:B------:R-:W-:Y:S01]  /*4c80*/  IMAD R99, R26, -0x60, R60 ;  /* 0xffffffa01a637824 */ /* 0x000fe200078e023c */
[----:B------:R-:W-:Y:S02]  /*4c90*/  BSSY B1, `(.L_x_663) ;  /* 0x0000004000017945 */ /* 0x000fe40003800000 */
[----:B------:R-:W0:Y:S02]  /*4ca0*/  SYNCS.PHASECHK.TRANS64.TRYWAIT P4, [R97+URZ+0x22890], R108 ;  /* 0x0228906c610075a7 */ /* 0x000e24000808017f */
[----:B------:R-:W-:Y:S01]  /*4cb0*/  VIMNMX R99, R99, 0x60, PT ;  /* 0x0000006063637848 */ /* 0x000fe20003fe0100 */
[----:B0-----:R-:W-:Y:S06]  /*4cc0*/  @!P4 BRA `(.L_x_664) ;  /* 0x0000011800ccc947 */ /* 0x001fec0003800000 */
.L_x_915:
[----:B------:R-:W-:Y:S05]  /*4cd0*/  BSYNC B1 ;  /* 0x0000000000017941 */ /* 0x000fea0003800000 */
.L_x_663:
[-C--:B------:R-:W-:Y:S01]  /*4ce0*/  ISETP.GE.AND P5, PT, R19, R99.reuse, PT ;  /* 0x000000631300720c */ /* 0x080fe20003fa6270 */
[----:B------:R-:W-:Y:S01]  /*4cf0*/  BSSY B1, `(.L_x_665) ;  /* 0x0000007000017945 */ /* 0x000fe20003800000 */
[----:B------:R-:W-:-:S11]  /*4d00*/  ISETP.GE.AND P4, PT, R222, R99, PT ;  /* 0x00000063de00720c */ /* 0x000fd60003f86270 */
[----:B------:R-:W-:Y:S05]  /*4d10*/  @P5 BRA `(.L_x_666) ;  /* 0x0000000000105947 */ /* 0x000fea0003800000 */
[----:B------:R-:W1:Y:S04]  /*4d20*/  @!P1 LDS.128 R28, [R106] ;  /* 0x000000006a1c9984 */ /* 0x000e680000000c00 */
[----:B------:R-:W2:Y:S04]  /*4d30*/  @!P2 LDS.128 R32, [R104] ;  /* 0x000000006820a984 */ /* 0x000ea80000000c00 */
[----:B-1----:R1:W-:Y:S04]  /*4d40*/  @!P1 STG.E.128 desc[UR40][R42.64], R28 ;  /* 0x0000001c2a009986 */ /* 0x0023e8000c101d28 */
[----:B--2---:R1:W-:Y:S02]  /*4d50*/  @!P2 STG.E.128 desc[UR40][R42.64+0x40], R32 ;  /* 0x000040202a00a986 */ /* 0x0043e4000c101d28 */
.L_x_666:
[----:B------:R-:W-:Y:S05]  /*4d60*/  BSYNC B1 ;  /* 0x0000000000017941 */ /* 0x000fea0003800000 */
.L_x_665:
[----:B------:R-:W-:Y:S05]  /*4d70*/  @P4 BRA `(.L_x_646) ;  /* 0x0000000000104947 */ /* 0x000fea0003800000 */
[----:B-1----:R-:W1:Y:S04]  /*4d80*/  @!P1 LDS.128 R28, [R106+0x2000] ;  /* 0x002000006a1c9984 */ /* 0x002e680000000c00 */
[----:B------:R-:W2:Y:S04]  /*4d90*/  @!P2 LDS.128 R32, [R104+0x2000] ;  /* 0x002000006820a984 */ /* 0x000ea80000000c00 */
[----:B-1----:R3:W-:Y:S04]  /*4da0*/  @!P1 STG.E.128 desc[UR40][R40.64], R28 ;  /* 0x0000001c28009986 */ /* 0x0027e8000c101d28 */
[----:B--2---:R3:W-:Y:S02]  /*4db0*/  @!P2 STG.E.128 desc[UR40][R40.64+0x40], R32 ;  /* 0x000040202800a986 */ /* 0x0047e4000c101d28 */
.L_x_646:
[----:B------:R-:W-:Y:S05]  /*4dc0*/  BSYNC B0 ;  /* 0x0000000000007941 */ /* 0x000fea0003800000 */
.L_x_628:
[----:B-1234-:R-:W1:Y:S01]  /*4dd0*/  S2R R28, SR_TID.X ;  /* 0x00000000001c7919 */ /* 0x01ee620000002100 */
[----:B------:R-:W-:Y:S01]  /*4de0*/  @!PT LDS RZ, [RZ] ;  /* 0x00000000fffff984 */ /* 0x000fe20000000800 */
[----:B------:R-:W-:Y:S01]  /*4df0*/  @!PT LDS RZ, [RZ] ;  /* 0x00000000fffff984 */ /* 0x000fe20000000800 */
[----:B------:R-:W-:Y:S01]  /*4e00*/  @!PT LDS RZ, [RZ] ;  /* 0x00000000fffff984 */ /* 0x000fe20000000800 */
[----:B------:R-:W-:Y:S01]  /*4e10*/  @!PT LDS RZ, [RZ] ;  /* 0x00000000fffff984 */ /* 0x000fe20000000800 */
[----:B------:R2:W-:Y:S06]  /*4e20*/  MEMBAR.ALL.CTA ;  /* 0x0000000000007992 */ /* 0x0005ec0000008000 */
[----:B--2---:R-:W2:Y:S01]  /*4e30*/  FENCE.VIEW.ASYNC.S ;  /* 0x00000000000073c6 */ /* 0x004ea20000000000 */
[----:B------:R-:W-:Y:S05]  /*4e40*/  WARPSYNC.ALL ;  /* 0x0000000000007948 */ /* 0x000fea0003800000 */
[----:B------:R-:W-:Y:S01]  /*4e50*/  BSSY B0, `(.L_x_667) ;  /* 0x0000009000007945 */ /* 0x000fe20003800000 */
[----:B-1----:R-:W-:Y:S01]  /*4e60*/  LOP3.LUT R28, R28, 0x7f, RZ, 0xc0, !PT ;  /* 0x0000007f1c1c7812 */ /* 0x002fe200078ec0ff */
[----:B--2---:R1:W-:Y:S03]  /*4e70*/  BAR.SYNC.DEFER_BLOCKING R76, 0x80 ;  /* 0x0002004c0000751d */ /* 0x0043e60000010000 */
[----:B------:R-:W-:-:S13]  /*4e80*/  ISETP.NE.AND P4, PT, R28, RZ, PT ;  /* 0x000000ff1c00720c */ /* 0x000fda0003f85270 */
[----:B------:R-:W-:-:S05]  /*4e90*/  @!P4 VIADD R28, R97, 0x228a0 ;  /* 0x000228a0611cc836 */ /* 0x000fca0000000000 */
[----:B------:R-:W-:-:S04]  /*4ea0*/  @!P4 PRMT R28, RZ, 0x654, R28 ;  /* 0x00000654ff1cc816 */ /* 0x000fc8000000001c */
[----:B------:R1:W-:Y:S01]  /*4eb0*/  @!P4 SYNCS.ARRIVE.TRANS64.RED.A1T0 RZ, [R28+URZ], RZ ;  /* 0x000000ff1cffc9a7 */ /* 0x0003e2000810043f */
[----:B------:R-:W-:Y:S05]  /*4ec0*/  @!P3 BRA `(.L_x_668) ;  /* 0x000000000004b947 */ /* 0x000fea0003800000 */
[----:B------:R-:W-:Y:S01]  /*4ed0*/  BPT.TRAP 0x1 ;  /* 0x000000040000795c */ /* 0x000fe20000300000 */
.L_x_668:
[----:B------:R-:W-:Y:S05]  /*4ee0*/  BSYNC B0 ;  /* 0x0000000000007941 */ /* 0x000fea0003800000 */
.L_x_667:
[----:B------:R-:W2:Y:S01]  /*4ef0*/  SYNCS.PHASECHK.TRANS64.TRYWAIT P3, [R97+URZ+0x228b0], R108 ;  /* 0x0228b06c610075a7 */ /* 0x000ea2000806017f */
[----:B------:R-:W-:Y:S01]  /*4f00*/  ULDC UR43, c[0x0][0x320] ;  /* 0x0000c800002b7ab9 */ /* 0x000fe20000000800 */
[----:B------:R-:W-:Y:S01]  /*4f10*/  ULDC.64 UR38, c[0x0][0x328] ;  /* 0x0000ca0000267ab9 */ /* 0x000fe20000000a00 */
[----:B------:R-:W-:Y:S01]  /*4f20*/  ULDC.64 UR36, c[0x0][0x318] ;  /* 0x0000c60000247ab9 */ /* 0x000fe20000000a00 */
[----:B------:R-:W-:Y:S01]  /*4f30*/  BSSY B0, `(.L_x_669) ;  /* 0x0000003000007945 */ /* 0x000fe20003800000 */
[----:B-1----:R-:W-:-:S03]  /*4f40*/  IMAD R28, R2, 0x6000, R79 ;  /* 0x00006000021c7824 */ /* 0x002fc600078e024f */
[----:B--2---:R-:W-:Y:S05]  /*4f50*/  @!P3 BRA `(.L_x_670) ;  /* 0x00000118003cb947 */ /* 0x004fea0003800000 */
.L_x_916:
[----:B------:R-:W-:Y:S05]  /*4f60*/  BSYNC B0 ;  /* 0x0000000000007941 */ /* 0x000fea0003800000 */
.L_x_669:
[----:B------:R-:W-:Y:S01]  /*4f70*/  ISETP.GE.AND P3, PT, R19, R99, PT ;  /* 0x000000631300720c */ /* 0x000fe20003f66270 */
[----:B------:R-:W-:Y:S01]  /*4f80*/  IMAD.IADD R29, R77, 0x1, R28 ;  /* 0x000000014d1d7824 */ /* 0x000fe200078e021c */
[----:B------:R-:W-:Y:S01]  /*4f90*/  BSSY B0, `(.L_x_671) ;  /* 0x0000025000007945 */ /* 0x000fe20003800000 */
[----:B------:R-:W-:Y:S02]  /*4fa0*/  IMAD R40, R28, 0x2, R24 ;  /* 0x000000021c287824 */ /* 0x000fe400078e0218 */
[----:B------:R-:W-:-:S04]  /*4fb0*/  IMAD.WIDE R32, R26, 0x60, R58 ;  /* 0x000000601a207825 */ /* 0x000fc800078e023a */
[----:B------:R-:W-:-:S04]  /*4fc0*/  IMAD R41, R29, 0x2, R24 ;  /* 0x000000021d297824 */ /* 0x000fc800078e0218 */
[----:B------:R-:W-:Y:S05]  /*4fd0*/  @P3 BRA `(.L_x_672) ;  /* 0x0000000000803947 */ /* 0x000fea0003800000 */
[----:B------:R-:W-:Y:S01]  /*4fe0*/  MOV R29, R94 ;  /* 0x0000005e001d7202 */ /* 0x000fe20000000f00 */
[----:B------:R-:W-:Y:S02]  /*4ff0*/  IMAD R31, R33, UR38, RZ ;  /* 0x00000026211f7c24 */ /* 0x000fe4000f8e02ff */
[----:B------:R-:W-:Y:S02]  /*5000*/  IMAD.MOV.U32 R28, RZ, RZ, R6 ;  /* 0x000000ffff1c7224 */ /* 0x000fe400078e0006 */
[C---:B------:R-:W-:Y:S02]  /*5010*/  IMAD R31, R32.reuse, UR39, R31 ;  /* 0x00000027201f7c24 */ /* 0x040fe4000f8e021f */
[----:B------:R-:W-:-:S04]  /*5020*/  IMAD.WIDE.U32 R28, R32, UR38, R28 ;  /* 0x00000026201c7c25 */ /* 0x000fc8000f8e001c */
[----:B------:R-:W-:Y:S01]  /*5030*/  IMAD.IADD R29, R29, 0x1, R31 ;  /* 0x000000011d1d7824 */ /* 0x000fe200078e021f */
[----:B------:R-:W-:-:S04]  /*5040*/  LEA R34, P3, R28, UR36, 0x1 ;  /* 0x000000241c227c11 */ /* 0x000fc8000f8608ff */
[----:B------:R-:W-:Y:S02]  /*5050*/  LEA.HI.X R35, R28, UR37, R29, 0x1, P3 ;  /* 0x000000251c237c11 */ /* 0x000fe400098f0c1d */
[----:B------:R-:W-:-:S13]  /*5060*/  ISETP.GE.AND P3, PT, R16, UR43, PT ;  /* 0x0000002b10007c0c */ /* 0x000fda000bf66270 */
[----:B------:R-:W2:Y:S04]  /*5070*/  @!P3 LDS.128 R28, [R40] ;  /* 0x00000000281cb984 */ /* 0x000ea80000000c00 */
[----:B--2---:R-:W-:Y:S01]  /*5080*/  @!P3 STG.E.128 desc[UR40][R34.64], R28 ;  /* 0x0000001c2200b986 */ /* 0x004fe2000c101d28 */
[----:B------:R-:W-:-:S13]  /*5090*/  ISETP.GE.AND P3, PT, R62, UR43, PT ;  /* 0x0000002b3e007c0c */ /* 0x000fda000bf66270 */
[----:B------:R-:W2:Y:S04]  /*50a0*/  @!P3 LDS.128 R28, [R41] ;  /* 0x00000000291cb984 */ /* 0x000ea80000000c00 */
[----:B--2---:R-:W-:Y:S01]  /*50b0*/  @!P3 STG.E.128 desc[UR40][R34.64+0x40], R28 ;  /* 0x0000401c2200b986 */ /* 0x004fe2000c101d28 */
[----:B------:R-:W-:-:S13]  /*50c0*/  ISETP.GE.AND P3, PT, R63, UR43, PT ;  /* 0x0000002b3f007c0c */ /* 0x000fda000bf66270 */
[----:B------:R-:W2:Y:S04]  /*50d0*/  @!P3 LDS.128 R28, [R40+0x3000] ;  /* 0x00300000281cb984 */ /* 0x000ea80000000c00 */
        /* <DEDUP_REMOVED lines=10> */
[----:B------:R-:W-:-:S13]  /*5180*/  ISETP.NE.AND P3, PT, R96, RZ, PT ;  /* 0x000000ff6000720c */ /* 0x000fda0003f65270 */
[----:B------:R-:W2:Y:S04]  /*5190*/  @P3 LDS.128 R28, [R40+0x9000] ;  /* 0x00900000281c3984 */ /* 0x000ea80000000c00 */
[----:B--2---:R-:W-:Y:S01]  /*51a0*/  @P3 STG.E.128 desc[UR40][R34.64+0x180], R28 ;  /* 0x0001801c22003986 */ /* 0x004fe2000c101d28 */
[----:B------:R-:W-:-:S13]  /*51b0*/  ISETP.NE.AND P3, PT, R95, RZ, PT ;  /* 0x000000ff5f00720c */ /* 0x000fda0003f65270 */
[----:B------:R-:W2:Y:S04]  /*51c0*/  @P3 LDS.128 R28, [R41+0x9000] ;  /* 0x00900000291c3984 */ /* 0x000ea80000000c00 */
[----:B--2---:R2:W-:Y:S02]  /*51d0*/  @P3 STG.E.128 desc[UR40][R34.64+0x1c0], R28 ;  /* 0x0001c01c22003986 */ /* 0x0045e4000c101d28 */
.L_x_672:
[----:B------:R-:W-:Y:S05]  /*51e0*/  BSYNC B0 ;  /* 0x0000000000007941 */ /* 0x000fea0003800000 */
.L_x_671:
[----:B------:R-:W-:Y:S01]  /*51f0*/  ISETP.GE.AND P3, PT, R222, R99, PT ;  /* 0x00000063de00720c */ /* 0x000fe20003f66270 */
[----:B------:R-:W-:-:S12]  /*5200*/  BSSY B0, `(.L_x_673) ;  /* 0x0000024000007945 */ /* 0x000fd80003800000 */
[----:B------:R-:W-:Y:S05]  /*5210*/  @P3 BRA `(.L_x_674) ;  /* 0x0000000000883947 */ /* 0x000fea0003800000 */
[----:B--2---:R-:W-:Y:S01]  /*5220*/  IADD3 R31, P3, R32, 0x40, RZ ;  /* 0x00000040201f7810 */ /* 0x004fe20007f7e0ff */
[----:B------:R-:W-:Y:S02]  /*5230*/  IMAD.MOV.U32 R28, RZ, RZ, R6 ;  /* 0x000000ffff1c7224 */ /* 0x000fe400078e0006 */
[----:B------:R-:W-:Y:S02]  /*5240*/  IMAD.MOV.U32 R29, RZ, RZ, R94 ;  /* 0x000000ffff1d7224 */ /* 0x000fe400078e005e */
[----:B------:R-:W-:Y:S02]  /*5250*/  IMAD.X R32, RZ, RZ, R33, P3 ;  /* 0x000000ffff207224 */ /* 0x000fe400018e0621 */
[----:B------:R-:W-:-:S04]  /*5260*/  IMAD.WIDE.U32 R28, R31, UR38, R28 ;  /* 0x000000261f1c7c25 */ /* 0x000fc8000f8e001c */
[----:B------:R-:W-:-:S04]  /*5270*/  IMAD R32, R32, UR38, RZ ;  /* 0x0000002620207c24 */ /* 0x000fc8000f8e02ff */
[----:B------:R-:W-:Y:S01]  /*5280*/  IMAD R31, R31, UR39, R32 ;  /* 0x000000271f1f7c24 */ /* 0x000fe2000f8e0220 */
[----:B------:R-:W-:-:S03]  /*5290*/  LEA R32, P3, R28, UR36, 0x1 ;  /* 0x000000241c207c11 */ /* 0x000fc6000f8608ff */
[----:B------:R-:W-:-:S05]  /*52a0*/  IMAD.IADD R29, R29, 0x1, R31 ;  /* 0x000000011d1d7824 */ /* 0x000fca00078e021f */
[----:B------:R-:W-:Y:S02]  /*52b0*/  LEA.HI.X R33, R28, UR37, R29, 0x1, P3 ;  /* 0x000000251c217c11 */ /* 0x000fe400098f0c1d */
        /* <DEDUP_REMOVED lines=23> */
[----:B--2---:R3:W-:Y:S02]  /*5430*/  @P3 STG.E.128 desc[UR40][R32.64+0x1c0], R28 ;  /* 0x0001c01c20003986 */ /* 0x0047e4000c101d28 */
.L_x_674:
[----:B------:R-:W-:Y:S05]  /*5440*/  BSYNC B0 ;  /* 0x0000000000007941 */ /* 0x000fea0003800000 */
.L_x_673:
[----:B------:R-:W-:Y:S01]  /*5450*/  @!PT LDS RZ, [RZ] ;  /* 0x00000000fffff984 */ /* 0x000fe20000000800 */
[----:B------:R-:W-:Y:S01]  /*5460*/  @!PT LDS RZ, [RZ] ;  /* 0x00000000fffff984 */ /* 0x000fe20000000800 */
[----:B------:R-:W-:Y:S01]  /*5470*/  @!PT LDS RZ, [RZ] ;  /* 0x00000000fffff984 */ /* 0x000fe20000000800 */
[----:B------:R-:W-:Y:S01]  /*5480*/  @!PT LDS RZ, [RZ] ;  /* 0x00000000fffff984 */ /* 0x000fe20000000800 */
[----:B------:R4:W-:Y:S06]  /*5490*/  MEMBAR.ALL.CTA ;  /* 0x0000000000007992 */ /* 0x0009ec0000008000 */
[----:B----4-:R-:W4:Y:S02]  /*54a0*/  FENCE.VIEW.ASYNC.S ;  /* 0x00000000000073c6 */ /* 0x010f240000000000 */
[----:B----4-:R4:W-:Y:S01]  /*54b0*/  BAR.SYNC.DEFER_BLOCKING R76, 0x80 ;  /* 0x0002004c0000751d */ /* 0x0109e20000010000 */
[----:B------:R-:W-:Y:S01]  /*54c0*/  ISETP.NE.AND P5, PT, R98, RZ, PT ;  /* 0x000000ff6200720c */ /* 0x000fe20003fa5270 */
[----:B------:R-:W-:-:S02]  /*54d0*/  VIADD R2, R2, 0x1 ;  /* 0x0000000102027836 */ /* 0x000fc40000000000 */
[----:B01----:R-:W-:-:S03]  /*54e0*/  @!P4 VIADD R97, R97, 0x228c0 ;  /* 0x000228c06161c836 */ /* 0x003fc60000000000 */
[C---:B------:R-:W-:Y:S02]  /*54f0*/  ISETP.NE.AND P3, PT, R2.reuse, 0x2, PT ;  /* 0x000000020200780c */ /* 0x040fe40003f65270 */
[----:B------:R-:W-:Y:S02]  /*5500*/  @!P4 PRMT R97, RZ, 0x654, R97 ;  /* 0x00000654ff61c816 */ /* 0x000fe40000000061 */
[----:B--23--:R-:W-:Y:S02]  /*5510*/  SEL R28, RZ, 0x1, P3 ;  /* 0x00000001ff1c7807 */ /* 0x00cfe40001800000 */
[----:B------:R-:W-:Y:S02]  /*5520*/  SEL R2, R2, RZ, P3 ;  /* 0x000000ff02027207 */ /* 0x000fe40001800000 */
[----:B------:R-:W-:Y:S01]  /*5530*/  LOP3.LUT R201, R201, R28, RZ, 0x3c, !PT ;  /* 0x0000001cc9c97212 */ /* 0x000fe200078e3cff */
[----:B------:R4:W-:Y:S01]  /*5540*/  @!P4 SYNCS.ARRIVE.TRANS64.RED.A1T0 RZ, [R97+URZ], RZ ;  /* 0x000000ff61ffc9a7 */ /* 0x0009e2000810043f */
[----:B------:R-:W-:Y:S05]  /*5550*/  @P5 BRA `(.L_x_675) ;  /* 0xffffffcc00745947 */ /* 0x000fea000383ffff */
[----:B------:R-:W0:Y:S01]  /*5560*/  S2R R29, SR_TID.X ;  /* 0x00000000001d7919 */ /* 0x000e220000002100 */
[----:B------:R-:W-:Y:S02]  /*5570*/  PLOP3.LUT P0, PT, PT, PT, PT, 0x8, 0x0 ;  /* 0x000000000000781c */ /* 0x000fe40003f0e170 */
[----:B0-----:R-:W-:-:S04]  /*5580*/  SHF.R.U32.HI R29, RZ, 0x7, R29 ;  /* 0x00000007ff1d7819 */ /* 0x001fc8000001161d */
[----:B------:R-:W-:-:S13]  /*5590*/  ISETP.NE.AND P5, PT, R29, 0x1, PT ;  /* 0x000000011d00780c */ /* 0x000fda0003fa5270 */
[----:B------:R-:W-:Y:S06]  /*55a0*/  @!P5 BAR.ARV 0x9, 0x100 ;  /* 0x024400000000db1d */ /* 0x000fec0000002000 */
.L_x_623:
[----:B------:R-:W-:Y:S02]  /*55b0*/  ISETP.GE.AND P2, PT, R172, 0x1, PT ;  /* 0x00000001ac00780c */ /* 0x000fe40003f46270 */
[----:B------:R-:W-:Y:S02]  /*55c0*/  CS2R R4, SRZ ;  /* 0x0000000000047805 */ /* 0x000fe4000001ff00 */
[----:B------:R-:W-:Y:S02]  /*55d0*/  PLOP3.LUT P1, PT, PT, PT, PT, 0x80, 0x0 ;  /* 0x000000000000781c */ /* 0x000fe40003f2f070 */
[----:B------:R-:W-:Y:S01]  /*55e0*/  CS2R R6, SRZ ;  /* 0x0000000000067805 */ /* 0x000fe2000001ff00 */
[----:B------:R-:W-:Y:S01]  /*55f0*/  IMAD.MOV.U32 R0, RZ, RZ, RZ ;  /* 0x000000ffff007224 */ /* 0x000fe200078e00ff */
[----:B------:R-:W-:Y:S01]  /*5600*/  CS2R R148, SRZ ;  /* 0x0000000000947805 */ /* 0x000fe2000001ff00 */
[----:B------:R-:W-:Y:S01]  /*5610*/  IMAD.MOV.U32 R150, RZ, RZ, RZ ;  /* 0x000000ffff967224 */ /* 0x000fe200078e00ff */
        /* <DEDUP_REMOVED lines=9> */
[----:B------:R-:W-:Y:S01]  /*56b0*/  CS2R R128, SRZ ;  /* 0x0000000000807805 */ /* 0x000fe2000001ff00 */
[----:B------:R-:W-:Y:S01]  /*56c0*/  IMAD.MOV.U32 R180, RZ, RZ, RZ ;  /* 0x000000ffffb47224 */ /* 0x000fe200078e00ff */
        /* <DEDUP_REMOVED lines=9> */
[----:B----4-:R-:W-:-:S02]  /*5760*/  CS2R R96, SRZ ;  /* 0x0000000000607805 */ /* 0x010fc4000001ff00 */
        /* <DEDUP_REMOVED lines=13> */
[----:B------:R-:W-:Y:S01]  /*5840*/  CS2R R58, SRZ ;  /* 0x00000000003a7805 */ /* 0x000fe2000001ff00 */
[----:B------:R-:W-:Y:S01]  /*5850*/  IMAD.MOV.U32 R3, RZ, RZ, RZ ;  /* 0x000000ffff037224 */ /* 0x000fe200078e00ff */
        /* <DEDUP_REMOVED lines=26> */
[----:B------:R-:W-:Y:S06]  /*5a00*/  @P0 BRA `(.L_x_676) ;  /* 0x00000000000c0947 */ /* 0x000fec0003800000 */
[----:B------:R-:W0:Y:S01]  /*5a10*/  FENCE.VIEW.ASYNC.G ;  /* 0x00000000000073c6 */ /* 0x000e220000000100 */
[----:B------:R-:W-:Y:S05]  /*5a20*/  WARPSYNC.ALL ;  /* 0x0000000000007948 */ /* 0x000fea0003800000 */
[----:B0-----:R-:W-:Y:S06]  /*5a30*/  BAR.ARV 0xc, 0x180 ;  /* 0x0306000000007b1d */ /* 0x001fec0000002000 */
.L_x_676:
[----:B------:R-:W-:Y:S01]  /*5a40*/  CS2R R24, SRZ ;  /* 0x0000000000187805 */ /* 0x000fe2000001ff00 */
[----:B------:R-:W-:Y:S06]  /*5a50*/  @!P2 BRA `(.L_x_677) ;  /* 0x000000680070a947 */ /* 0x000fec0003800000 */
[----:B------:R-:W-:-:S03]  /*5a60*/  UMOV UR4, 0xffffffff ;  /* 0xffffffff00047882 */ /* 0x000fc60000000000 */
[----:B------:R-:W-:Y:S05]  /*5a70*/  BRA.DIV UR4, `(.L_x_678) ;  /* 0x0000010e04887947 */ /* 0x000fea000b800000 */
[----:B------:R0:W1:Y:S02]  /*5a80*/  SHFL.IDX PT, R14, R234, RZ, 0x1f ;  /* 0x00001fffea0e7589 */ /* 0x00006400000e0000 */
.L_x_919:
[----:B-1----:R-:W-:Y:S01]  /*5a90*/  LEA.HI R0, R14, R14, RZ, 0x1 ;  /* 0x0000000e0e007211 */ /* 0x002fe200078f08ff */
[----:B------:R-:W-:Y:S01]  /*5aa0*/  VIADD R24, R18, 0x18400 ;  /* 0x0001840012187836 */ /* 0x000fe20000000000 */
[----:B------:R-:W-:Y:S02]  /*5ab0*/  BSSY B6, `(.L_x_679) ;  /* 0x0000018000067945 */ /* 0x000fe40003800000 */
[----:B------:R-:W-:Y:S02]  /*5ac0*/  LOP3.LUT R3, R0, 0x1e, RZ, 0xc0, !PT ;  /* 0x0000001e00037812 */ /* 0x000fe400078ec0ff */
[----:B------:R-:W-:-:S03]  /*5ad0*/  LOP3.LUT P0, RZ, R24, 0x1bf, RZ, 0xc0, !PT ;  /* 0x000001bf18ff7812 */ /* 0x000fc6000780c0ff */
[----:B------:R-:W-:-:S05]  /*5ae0*/  IMAD.IADD R3, R14, 0x1, -R3 ;  /* 0x000000010e037824 */ /* 0x000fca00078e0a03 */
[----:B------:R-:W-:-:S04]  /*5af0*/  LEA R3, R3, R24, 0xd ;  /* 0x0000001803037211 */ /* 0x000fc800078e68ff */
[----:B------:R-:W-:-:S04]  /*5b00*/  SHF.R.U32.HI R3, RZ, 0x4, R3 ;  /* 0x00000004ff037819 */ /* 0x000fc80000011603 */
[----:B------:R-:W-:Y:S01]  /*5b10*/  LOP3.LUT R28, R3, 0x3fff, RZ, 0xc0, !PT ;  /* 0x00003fff031c7812 */ /* 0x000fe200078ec0ff */
[----:B------:R-:W-:Y:S06]  /*5b20*/  @!P0 BRA `(.L_x_680) ;  /* 0x0000000000408947 */ /* 0x000fec0003800000 */
[----:B------:R-:W-:Y:S01]  /*5b30*/  MOV R0, 0x0 ;  /* 0x0000000000007802 */ /* 0x000fe20000000f00 */
[----:B------:R-:W-:Y:S01]  /*5b40*/  ULDC.64 UR4, c[0x4][0x98] ;  /* 0x0100260000047ab9 */ /* 0x000fe20000000a00 */
[----:B------:R-:W-:Y:S01]  /*5b50*/  ULDC.64 UR6, c[0x4][0xa0] ;  /* 0x0100280000067ab9 */ /* 0x000fe20000000a00 */
[----:B------:R-:W-:Y:S01]  /*5b60*/  IMAD.U32 R4, RZ, RZ, UR4 ;  /* 0x00000004ff047e24 */ /* 0x000fe2000f8e00ff */
[----:B------:R1:W2:Y:S01]  /*5b70*/  LDC.64 R14, c[0x4][R0] ;  /* 0x01000000000e7b82 */ /* 0x0002a20000000a00 */
        /* <DEDUP_REMOVED lines=8> */
[----:B-1----:R-:W-:-:S07]  /*5c00*/  IMAD.MOV.U32 R13, RZ, RZ, RZ ;  /* 0x000000ffff0d7224 */ /* 0x002fce00078e00ff */
[----:B------:R-:W-:-:S07]  /*5c10*/  LEPC R20, `(.L_x_680) ;  /* 0x000000001014794e */ /* 0x000fce0000000000 */
[----:B0-2--5:R-:W-:Y:S05]  /*5c20*/  CALL.ABS.NOINC R14 ;  /* 0x000000000e007343 */ /* 0x025fea0003c00000 */
.L_x_680:
[----:B------:R-:W-:Y:S05]  /*5c30*/  BSYNC B6 ;  /* 0x0000000000067941 */ /* 0x000fea0003800000 */
.L_x_679:
[----:B------:R-:W-:Y:S02]  /*5c40*/  ULDC UR4, c[0x0][0x3f4] ;  /* 0x0000fd0000047ab9 */ /* 0x000fe40000000800 */
[----:B------:R-:W-:-:S13]  /*5c50*/  ISETP.LT.AND P0, PT, RZ, UR4, PT ;  /* 0x00000004ff007c0c */ /* 0x000fda000bf01270 */
[----:B------:R-:W-:Y:S05]  /*5c60*/  @P0 BRA `(.L_x_681) ;  /* 0x00000000003c0947 */ /* 0x000fea0003800000 */
[----:B------:R-:W-:-:S04]  /*5c70*/  LEA.HI R0, R223, R223, RZ, 0x1 ;  /* 0x000000dfdf007211 */ /* 0x000fc800078f08ff */
[----:B------:R-:W-:-:S05]  /*5c80*/  LOP3.LUT R0, R0, 0xfffffffe, RZ, 0xc0, !PT ;  /* 0xfffffffe00007812 */ /* 0x000fca00078ec0ff */
[----:B------:R-:W-:-:S05]  /*5c90*/  IMAD.IADD R0, R223, 0x1, -R0 ;  /* 0x00000001df007824 */ /* 0x000fca00078e0a00 */
[----:B------:R-:W-:-:S04]  /*5ca0*/  SHF.L.U32 R3, R0, 0x1f, RZ ;  /* 0x0000001f00037819 */ /* 0x000fc800000006ff */
[----:B------:R1:W2:Y:S03]  /*5cb0*/  SYNCS.PHASECHK.TRANS64.TRYWAIT P0, [R18+URZ+0x22800], R3 ;  /* 0x02280003120075a7 */ /* 0x0002a6000800017f */
[----:B--2---:R-:W-:Y:S05]  /*5cc0*/  @!P0 NANOSLEEP.SYNCS 0x989680 ;  /* 0x009896800000895d */ /* 0x004fea0003900000 */
[----:B------:R-:W2:Y:S01]  /*5cd0*/  @!P0 SYNCS.PHASECHK.TRANS64 P0, [R18+URZ+0x22800], R3 ;  /* 0x02280003120085a7 */ /* 0x000ea2000800007f */
[----:B------:R-:W-:Y:S04]  /*5ce0*/  BSSY B0, `(.L_x_682) ;  /* 0x0000006000007945 */ /* 0x000fe80003800000 */
[----:B--2---:R-:W-:Y:S05]  /*5cf0*/  @P0 BRA `(.L_x_683) ;  /* 0x0000000000100947 */ /* 0x004fea0003800000 */
.L_x_684:
[----:B--2---:R2:W3:Y:S02]  /*5d00*/  SYNCS.PHASECHK.TRANS64.TRYWAIT P0, [R18+URZ+0x22800], R3 ;  /* 0x02280003120075a7 */ /* 0x0044e4000800017f */
[----:B---3--:R-:W-:Y:S05]  /*5d10*/  @!P0 NANOSLEEP.SYNCS 0x989680 ;  /* 0x009896800000895d */ /* 0x008fea0003900000 */
[----:B------:R-:W3:Y:S02]  /*5d20*/  @!P0 SYNCS.PHASECHK.TRANS64 P0, [R18+URZ+0x22800], R3 ;  /* 0x02280003120085a7 */ /* 0x000ee4000800007f */
[----:B---3--:R-:W-:Y:S05]  /*5d30*/  @!P0 BRA `(.L_x_684) ;  /* 0xfffffffc00f08947 */ /* 0x008fea000383ffff */
.L_x_683:
[----:B------:R-:W-:Y:S05]  /*5d40*/  BSYNC B0 ;  /* 0x0000000000007941 */ /* 0x000fea0003800000 */
.L_x_682:
[----:B------:R-:W-:Y:S05]  /*5d50*/  BRA `(.L_x_685) ;  /* 0x00000020007c7947 */ /* 0x000fea0003800000 */
.L_x_681:
[----:B-----5:R-:W-:Y:S01]  /*5d60*/  SHF.R.S32.HI R0, RZ, 0x1f, R38 ;  /* 0x0000001fff007819 */ /* 0x020fe20000011426 */
[----:B------:R-:W-:Y:S01]  /*5d70*/  ULDC.64 UR4, c[0x0][0x3f8] ;  /* 0x0000fe0000047ab9 */ /* 0x000fe20000000a00 */
[----:B------:R-:W-:Y:S01]  /*5d80*/  ULDC.64 UR6, c[0x0][0x408] ;  /* 0x0001020000067ab9 */ /* 0x000fe20000000a00 */
[----:B------:R-:W-:Y:S01]  /*5d90*/  LOP3.LUT P0, RZ, R24, 0x3ff, RZ, 0xc0, !PT ;  /* 0x000003ff18ff7812 */ /* 0x000fe2000780c0ff */
[----:B------:R-:W-:Y:S01]  /*5da0*/  IMAD.WIDE.U32 R4, R38, UR4, RZ ;  /* 0x0000000426047c25 */ /* 0x000fe2000f8e00ff */
[----:B------:R-:W-:Y:S03]  /*5db0*/  BSSY B6, `(.L_x_686) ;  /* 0x000001f000067945 */ /* 0x000fe60003800000 */
[C---:B------:R-:W-:Y:S02]  /*5dc0*/  IMAD R3, R0.reuse, UR4, RZ ;  /* 0x0000000400037c24 */ /* 0x040fe4000f8e02ff */
[----:B------:R-:W-:-:S02]  /*5dd0*/  IMAD R9, R0, UR6, RZ ;  /* 0x0000000600097c24 */ /* 0x000fc4000f8e02ff */
[C---:B------:R-:W-:Y:S01]  /*5de0*/  IMAD R3, R38.reuse, UR5, R3 ;  /* 0x0000000526037c24 */ /* 0x040fe2000f8e0203 */
[----:B------:R-:W-:Y:S01]  /*5df0*/  ULDC.64 UR4, c[0x0][0x3e8] ;  /* 0x0000fa0000047ab9 */ /* 0x000fe20000000a00 */
[----:B------:R-:W-:Y:S01]  /*5e00*/  IMAD.WIDE.U32 R6, R38, UR6, RZ ;  /* 0x0000000626067c25 */ /* 0x000fe2000f8e00ff */
[----:B------:R-:W-:-:S03]  /*5e10*/  LEA R24, P1, R4, UR4, 0x1 ;  /* 0x0000000404187c11 */ /* 0x000fc6000f8208ff */
[----:B------:R-:W-:Y:S01]  /*5e20*/  IMAD R9, R38, UR7, R9 ;  /* 0x0000000726097c24 */ /* 0x000fe2000f8e0209 */
[----:B------:R-:W-:Y:S01]  /*5e30*/  ULDC.64 UR6, c[0x0][0x400] ;  /* 0x0001000000067ab9 */ /* 0x000fe20000000a00 */
[----:B------:R-:W-:Y:S01]  /*5e40*/  IMAD.IADD R25, R3, 0x1, R5 ;  /* 0x0000000103197824 */ /* 0x000fe200078e0205 */
[----:B------:R-:W-:Y:S01]  /*5e50*/  LEA R26, P2, R6, UR6, 0x1 ;  /* 0x00000006061a7c11 */ /* 0x000fe2000f8408ff */
[----:B------:R-:W-:-:S03]  /*5e60*/  IMAD.IADD R27, R9, 0x1, R7 ;  /* 0x00000001091b7824 */ /* 0x000fc600078e0207 */
[----:B------:R-:W-:Y:S02]  /*5e70*/  LEA.HI.X R25, R4, UR5, R25, 0x1, P1 ;  /* 0x0000000504197c11 */ /* 0x000fe400088f0c19 */
[----:B------:R-:W-:Y:S01]  /*5e80*/  LEA.HI.X R27, R6, UR7, R27, 0x1, P2 ;  /* 0x00000007061b7c11 */ /* 0x000fe200090f0c1b */
        /* <DEDUP_REMOVED lines=8> */
[----:B------:R-:W-:Y:S01]  /*5f10*/  IMAD.U32 R6, RZ, RZ, UR6 ;  /* 0x00000006ff067e24 */ /* 0x000fe2000f8e00ff */
[----:B------:R-:W-:Y:S01]  /*5f20*/  MOV R7, UR7 ;  /* 0x0000000700077c02 */ /* 0x000fe20008000f00 */
[----:B------:R-:W-:Y:S02]  /*5f30*/  IMAD.U32 R10, RZ, RZ, UR4 ;  /* 0x00000004ff0a7e24 */ /* 0x000fe4000f8e00ff */
[----:B------:R-:W-:-:S02]  /*5f40*/  IMAD.U32 R11, RZ, RZ, UR5 ;  /* 0x00000005ff0b7e24 */ /* 0x000fc4000f8e00ff */
[----:B------:R-:W-:Y:S02]  /*5f50*/  IMAD.MOV.U32 R8, RZ, RZ, 0x70 ;  /* 0x00000070ff087424 */ /* 0x000fe400078e00ff */
[----:B------:R-:W-:Y:S02]  /*5f60*/  IMAD.MOV.U32 R12, RZ, RZ, 0x1 ;  /* 0x00000001ff0c7424 */ /* 0x000fe400078e00ff */
[----:B-1----:R-:W-:-:S07]  /*5f70*/  IMAD.MOV.U32 R13, RZ, RZ, RZ ;  /* 0x000000ffff0d7224 */ /* 0x002fce00078e00ff */
[----:B------:R-:W-:-:S07]  /*5f80*/  LEPC R20, `(.L_x_687) ;  /* 0x000000001014794e */ /* 0x000fce0000000000 */
[----:B0-2---:R-:W-:Y:S05]  /*5f90*/  CALL.ABS.NOINC R14 ;  /* 0x000000000e007343 */ /* 0x005fea0003c00000 */
.L_x_687:
[----:B------:R-:W-:Y:S05]  /*5fa0*/  BSYNC B6 ;  /* 0x0000000000067941 */ /* 0x000fea0003800000 */
.L_x_686:
[----:B------:R-:W-:Y:S01]  /*5fb0*/  ULDC.U8 UR4, c[0x0][0x410] ;  /* 0x0001040000047ab9 */ /* 0x000fe20000000000 */
[----:B------:R-:W-:Y:S01]  /*5fc0*/  BSSY B0, `(.L_x_688) ;  /* 0x00001f0000007945 */ /* 0x000fe20003800000 */
[----:B------:R-:W-:Y:S01]  /*5fd0*/  ISETP.NE.AND P0, PT, RZ, UR4, PT ;  /* 0x00000004ff007c0c */ /* 0x000fe2000bf05270 */
[----:B------:R-:W-:-:S12]  /*5fe0*/  IMAD R5, R89, 0x80, R19 ;  /* 0x0000008059057824 */ /* 0x000fd800078e0213 */
[----:B------:R-:W-:Y:S05]  /*5ff0*/  @!P0 BRA `(.L_x_689) ;  /* 0x0000000c00f88947 */ /* 0x000fea0003800000 */
[----:B------:R-:W-:-:S03]  /*6000*/  UMOV UR4, 0xffffffff ;  /* 0xffffffff00047882 */ /* 0x000fc60000000000 */
[----:B------:R-:W-:Y:S05]  /*6010*/  BRA.DIV UR4, `(.L_x_690) ;  /* 0x0000010a04487947 */ /* 0x000fea000b800000 */
[----:B------:R1:W2:Y:S04]  /*6020*/  SHFL.IDX PT, R0, R25, RZ, 0x1c1f ;  /* 0x001c1fff19007589 */ /* 0x0002a800000e0000 */
[----:B------:R1:W3:Y:S04]  /*6030*/  SHFL.IDX PT, R3, R24, RZ, 0x1c1f ;  /* 0x001c1fff18037589 */ /* 0x0002e800000e0000 */
[----:B------:R1:W4:Y:S04]  /*6040*/  SHFL.IDX PT, R4, R27, RZ, 0x1c1f ;  /* 0x001c1fff1b047589 */ /* 0x00032800000e0000 */
[----:B------:R1:W0:Y:S02]  /*6050*/  SHFL.IDX PT, R14, R26, RZ, 0x1c1f ;  /* 0x001c1fff1a0e7589 */ /* 0x00022400000e0000 */
.L_x_925:
[----:B------:R-:W-:Y:S01]  /*6060*/  IMAD.SHL.U32 R6, R227, 0x40, RZ ;  /* 0x00000040e3067824 */ /* 0x000fe200078e00ff */
[----:B------:R-:W-:Y:S01]  /*6070*/  ULDC UR4, c[0x0][0x448] ;  /* 0x0001120000047ab9 */ /* 0x000fe20000000800 */
[----:B------:R-:W-:Y:S01]  /*6080*/  BSSY B1, `(.L_x_691) ;  /* 0x0000024000017945 */ /* 0x000fe20003800000 */
[----:B------:R-:W-:Y:S02]  /*6090*/  CS2R R10, SRZ ;  /* 0x00000000000a7805 */ /* 0x000fe4000001ff00 */
[----:B------:R-:W-:Y:S01]  /*60a0*/  LOP3.LUT R7, R6, 0x1c0, RZ, 0xc0, !PT ;  /* 0x000001c006077812 */ /* 0x000fe200078ec0ff */
[----:B------:R-:W-:-:S03]  /*60b0*/  IMAD R6, R39, UR4, RZ ;  /* 0x0000000427067c24 */ /* 0x000fc6000f8e02ff */
[----:B------:R-:W-:Y:S02]  /*60c0*/  LOP3.LUT R8, R7, 0x18, R16, 0xf8, !PT ;  /* 0x0000001807087812 */ /* 0x000fe400078ef810 */
[----:B------:R-:W-:Y:S01]  /*60d0*/  ISETP.GE.AND P0, PT, R5, R6, PT ;  /* 0x000000060500720c */ /* 0x000fe20003f06270 */
[----:B------:R-:W-:Y:S01]  /*60e0*/  IMAD R5, R89, -0x80, R6 ;  /* 0xffffff8059057824 */ /* 0x000fe200078e0206 */
[----:B------:R-:W-:Y:S02]  /*60f0*/  SHF.R.U32.HI R9, RZ, 0x3, R7 ;  /* 0x00000003ff097819 */ /* 0x000fe40000011607 */
[----:B------:R-:W-:Y:S02]  /*6100*/  LEA.HI R7, R223, R223, RZ, 0x1 ;  /* 0x000000dfdf077211 */ /* 0x000fe400078f08ff */
[----:B------:R-:W-:Y:S02]  /*6110*/  LOP3.LUT R30, R8, R9, RZ, 0x3c, !PT ;  /* 0x00000009081e7212 */ /* 0x000fe400078e3cff */
[----:B------:R-:W-:-:S02]  /*6120*/  CS2R R8, SRZ ;  /* 0x0000000000087805 */ /* 0x000fc4000001ff00 */
[----:B------:R-:W-:Y:S02]  /*6130*/  LOP3.LUT R12, R7, 0xfffffffe, RZ, 0xc0, !PT ;  /* 0xfffffffe070c7812 */ /* 0x000fe400078ec0ff */
[----:B------:R-:W-:-:S03]  /*6140*/  CS2R R6, SRZ ;  /* 0x0000000000067805 */ /* 0x000fc6000001ff00 */
[----:B------:R-:W-:Y:S01]  /*6150*/  IMAD.IADD R29, R223, 0x1, -R12 ;  /* 0x00000001df1d7824 */ /* 0x000fe200078e0a0c */
[----:B------:R-:W-:Y:S01]  /*6160*/  CS2R R12, SRZ ;  /* 0x00000000000c7805 */ /* 0x000fe2000001ff00 */
[----:B------:R-:W-:Y:S06]  /*6170*/  @P0 BRA `(.L_x_692) ;  /* 0x0000000000500947 */ /* 0x000fec0003800000 */
[----:B------:R-:W-:Y:S01]  /*6180*/  ULDC UR4, c[0x0][0x3f4] ;  /* 0x0000fd0000047ab9 */ /* 0x000fe20000000800 */
[----:B---3--:R-:W-:Y:S01]  /*6190*/  IMAD.MOV.U32 R6, RZ, RZ, R3 ;  /* 0x000000ffff067224 */ /* 0x008fe200078e0003 */
[----:B------:R-:W-:Y:S01]  /*61a0*/  ISETP.GE.AND P3, PT, R202, UR4, PT ;  /* 0x00000004ca007c0c */ /* 0x000fe2000bf66270 */
[----:B--2---:R-:W-:Y:S01]  /*61b0*/  IMAD.MOV.U32 R7, RZ, RZ, R0 ;  /* 0x000000ffff077224 */ /* 0x004fe200078e0000 */
[----:B------:R-:W-:Y:S01]  /*61c0*/  ISETP.GE.AND P2, PT, R22, UR4, PT ;  /* 0x0000000416007c0c */ /* 0x000fe2000bf46270 */
[----:B----4-:R-:W-:Y:S01]  /*61d0*/  IMAD.MOV.U32 R15, RZ, RZ, R4 ;  /* 0x000000ffff0f7224 */ /* 0x010fe200078e0004 */
[----:B------:R-:W-:Y:S02]  /*61e0*/  CS2R R10, SRZ ;  /* 0x00000000000a7805 */ /* 0x000fe4000001ff00 */
[----:B------:R-:W-:Y:S02]  /*61f0*/  CS2R R12, SRZ ;  /* 0x00000000000c7805 */ /* 0x000fe4000001ff00 */
[----:B------:R-:W-:-:S05]  /*6200*/  CS2R R8, SRZ ;  /* 0x0000000000087805 */ /* 0x000fca000001ff00 */
[-C--:B-1----:R-:W-:Y:S02]  /*6210*/  @!P3 IADD3 R24, P0, R3, R232.reuse, RZ ;  /* 0x000000e80318b210 */ /* 0x082fe40007f1e0ff */
[----:B0-----:R-:W-:Y:S01]  /*6220*/  @!P3 IADD3 R26, P1, R14, R232, RZ ;  /* 0x000000e80e1ab210 */ /* 0x001fe20007f3e0ff */
[----:B------:R-:W-:Y:S01]  /*6230*/  @!P2 IMAD.WIDE R20, R22, 0x2, R6 ;  /* 0x000000021614a825 */ /* 0x000fe200078e0206 */
[----:B------:R-:W-:-:S03]  /*6240*/  CS2R R6, SRZ ;  /* 0x0000000000067805 */ /* 0x000fc6000001ff00 */
[----:B------:R-:W-:Y:S01]  /*6250*/  @!P2 IMAD.WIDE R14, R22, 0x2, R14 ;  /* 0x00000002160ea825 */ /* 0x000fe200078e020e */
[----:B------:R0:W5:Y:S03]  /*6260*/  @!P2 LD.E.64 R10, desc[UR40][R20.64] ;  /* 0x00000028140aa980 */ /* 0x000166000c101b00 */
[--C-:B------:R-:W-:Y:S01]  /*6270*/  @!P3 IMAD.X R25, R0, 0x1, R231.reuse, P0 ;  /* 0x000000010019b824 */ /* 0x100fe200000e06e7 */
[----:B------:R0:W5:Y:S01]  /*6280*/  @!P2 LD.E.64 R6, desc[UR40][R14.64] ;  /* 0x000000280e06a980 */ /* 0x000162000c101b00 */
[----:B------:R-:W-:-:S03]  /*6290*/  @!P3 IMAD.X R27, R4, 0x1, R231, P1 ;  /* 0x00000001041bb824 */ /* 0x000fc600008e06e7 */
[----:B------:R0:W5:Y:S04]  /*62a0*/  @!P3 LD.E.64 R12, desc[UR40][R24.64] ;  /* 0x00000028180cb980 */ /* 0x000168000c101b00 */
[----:B------:R0:W5:Y:S02]  /*62b0*/  @!P3 LD.E.64 R8, desc[UR40][R26.64] ;  /* 0x000000281a08b980 */ /* 0x000164000c101b00 */
.L_x_692:
[----:B------:R-:W-:Y:S05]  /*62c0*/  BSYNC B1 ;  /* 0x0000000000017941 */ /* 0x000fea0003800000 */
.L_x_691:
[----:B0-----:R-:W-:Y:S01]  /*62d0*/  SHF.L.U32 R15, R29, 0x1f, RZ ;  /* 0x0000001f1d0f7819 */ /* 0x001fe200000006ff */
[----:B-----5:R-:W-:Y:S01]  /*62e0*/  IMAD.MOV.U32 R31, RZ, RZ, R10 ;  /* 0x000000ffff1f7224 */ /* 0x020fe200078e000a */
[----:B------:R-:W-:Y:S01]  /*62f0*/  LOP3.LUT P1, RZ, R227, 0x4, RZ, 0xc0, !PT ;  /* 0x00000004e3ff7812 */ /* 0x000fe2000782c0ff */
[--C-:B------:R-:W-:Y:S01]  /*6300*/  IMAD.MOV.U32 R14, RZ, RZ, R11.reuse ;  /* 0x000000ffff0e7224 */ /* 0x100fe200078e000b */
[----:B------:R-:W0:Y:S01]  /*6310*/  SYNCS.PHASECHK.TRANS64.TRYWAIT P0, [R18+URZ+0x22800], R15 ;  /* 0x0228000f120075a7 */ /* 0x000e22000800017f */
[----:B---3--:R-:W-:Y:S01]  /*6320*/  LEA R3, R211, R30, 0x9 ;  /* 0x0000001ed3037211 */ /* 0x008fe200078e48ff */
[----:B------:R-:W-:Y:S01]  /*6330*/  IMAD.MOV.U32 R29, RZ, RZ, R6 ;  /* 0x000000ffff1d7224 */ /* 0x000fe200078e0006 */
[--C-:B------:R-:W-:Y:S01]  /*6340*/  SHF.R.U64 R33, R10, 0x10, R11.reuse ;  /* 0x000000100a217819 */ /* 0x100fe2000000120b */
[----:B------:R-:W-:Y:S01]  /*6350*/  IMAD.MOV.U32 R32, RZ, RZ, R12 ;  /* 0x000000ffff207224 */ /* 0x000fe200078e000c */
[----:B------:R-:W-:Y:S01]  /*6360*/  SHF.R.U32.HI R20, RZ, 0x10, R11 ;  /* 0x00000010ff147819 */ /* 0x000fe2000001160b */
[----:B------:R-:W-:Y:S01]  /*6370*/  IMAD R3, R3, 0x2, R18 ;  /* 0x0000000203037824 */ /* 0x000fe200078e0212 */
[----:B------:R-:W-:Y:S01]  /*6380*/  SHF.R.U64 R35, R6, 0x10, R7 ;  /* 0x0000001006237819 */ /* 0x000fe20000001207 */
[--C-:B------:R-:W-:Y:S01]  /*6390*/  IMAD.MOV.U32 R11, RZ, RZ, R13.reuse ;  /* 0x000000ffff0b7224 */ /* 0x100fe200078e000d */
[----:B------:R-:W-:Y:S01]  /*63a0*/  SHF.R.U64 R34, R12, 0x10, R13 ;  /* 0x000000100c227819 */ /* 0x000fe2000000120d */
[----:B------:R-:W-:Y:S01]  /*63b0*/  IMAD.MOV.U32 R10, RZ, RZ, R7 ;  /* 0x000000ffff0a7224 */ /* 0x000fe200078e0007 */
[----:B------:R-:W-:Y:S01]  /*63c0*/  SHF.R.U32.HI R12, RZ, 0x10, R13 ;  /* 0x00000010ff0c7819 */ /* 0x000fe2000001160d */
[----:B------:R-:W-:Y:S01]  /*63d0*/  IMAD.MOV.U32 R30, RZ, RZ, R8 ;  /* 0x000000ffff1e7224 */ /* 0x000fe200078e0008 */
[----:B------:R-:W-:Y:S01]  /*63e0*/  SHF.R.U32.HI R7, RZ, 0x10, R7 ;  /* 0x00000010ff077819 */ /* 0x000fe20000011607 */
[----:B----4-:R-:W-:Y:S01]  /*63f0*/  VIADD R4, R3, 0x18400 ;  /* 0x0001840003047836 */ /* 0x010fe20000000000 */
[----:B-1----:R-:W-:Y:S01]  /*6400*/  VIMNMX R27, R5, 0x80, PT ;  /* 0x00000080051b7848 */ /* 0x002fe20003fe0100 */
[--C-:B------:R-:W-:Y:S01]  /*6410*/  IMAD.MOV.U32 R6, RZ, RZ, R9.reuse ;  /* 0x000000ffff067224 */ /* 0x100fe200078e0009 */
[----:B------:R-:W-:Y:S01]  /*6420*/  BSSY B1, `(.L_x_693) ;  /* 0x000000e000017945 */ /* 0x000fe20003800000 */
[----:B--2---:R-:W-:Y:S01]  /*6430*/  VIADD R0, R3, 0x18440 ;  /* 0x0001844003007836 */ /* 0x004fe20000000000 */
[--C-:B------:R-:W-:Y:S01]  /*6440*/  SHF.R.U64 R36, R8, 0x10, R9.reuse ;  /* 0x0000001008247819 */ /* 0x100fe20000001209 */
[----:B------:R-:W-:Y:S01]  /*6450*/  @P1 VIADD R0, R4, 0xffffffc0 ;  /* 0xffffffc004001836 */ /* 0x000fe20000000000 */
[----:B------:R-:W-:-:S02]  /*6460*/  SHF.R.U32.HI R8, RZ, 0x10, R9 ;  /* 0x00000010ff087819 */ /* 0x000fc40000011609 */
[----:B------:R-:W-:Y:S02]  /*6470*/  PRMT R31, R31, 0x5410, R14 ;  /* 0x000054101f1f7816 */ /* 0x000fe4000000000e */
[----:B------:R-:W-:Y:S02]  /*6480*/  PRMT R33, R33, 0x5410, R20 ;  /* 0x0000541021217816 */ /* 0x000fe40000000014 */
[----:B------:R-:W-:Y:S02]  /*6490*/  PRMT R32, R32, 0x5410, R11 ;  /* 0x0000541020207816 */ /* 0x000fe4000000000b */
[----:B------:R-:W-:Y:S02]  /*64a0*/  PRMT R34, R34, 0x5410, R12 ;  /* 0x0000541022227816 */ /* 0x000fe4000000000c */
[----:B------:R-:W-:Y:S02]  /*64b0*/  ISETP.GE.AND P1, PT, R19, R27, PT ;  /* 0x0000001b1300720c */ /* 0x000fe40003f26270 */
[----:B------:R-:W-:-:S02]  /*64c0*/  PRMT R29, R29, 0x5410, R10 ;  /* 0x000054101d1d7816 */ /* 0x000fc4000000000a */
[----:B------:R-:W-:Y:S02]  /*64d0*/  PRMT R35, R35, 0x5410, R7 ;  /* 0x0000541023237816 */ /* 0x000fe40000000007 */
[----:B------:R-:W-:Y:S01]  /*64e0*/  PRMT R30, R30, 0x5410, R6 ;  /* 0x000054101e1e7816 */ /* 0x000fe20000000006 */
[----:B0-----:R-:W-:Y:S06]  /*64f0*/  @!P0 BRA `(.L_x_694) ;  /* 0x0000010400808947 */ /* 0x001fec0003800000 */
.L_x_926:
[----:B------:R-:W-:Y:S05]  /*6500*/  BSYNC B1 ;  /* 0x0000000000017941 */ /* 0x000fea0003800000 */
.L_x_693:
[----:B------:R-:W-:Y:S01]  /*6510*/  BSSY B1, `(.L_x_695) ;  /* 0x0000056000017945 */ /* 0x000fe20003800000 */
[----:B------:R-:W-:-:S03]  /*6520*/  PRMT R36, R36, 0x5410, R8 ;  /* 0x0000541024247816 */ /* 0x000fc60000000008 */
[----:B------:R-:W-:Y:S05]  /*6530*/  @P1 BRA `(.L_x_696) ;  /* 0x00000004004c1947 */ /* 0x000fea0003800000 */
[----:B------:R-:W1:Y:S01]  /*6540*/  LDC R5, c[0x0][0x3f4] ;  /* 0x0000fd00ff057b82 */ /* 0x000e620000000800 */
[----:B------:R-:W-:Y:S01]  /*6550*/  BSSY B2, `(.L_x_697) ;  /* 0x000002a000027945 */ /* 0x000fe20003800000 */
[-C--:B-1----:R-:W-:Y:S02]  /*6560*/  ISETP.GE.AND P0, PT, R22, R5.reuse, PT ;  /* 0x000000051600720c */ /* 0x082fe40003f06270 */
[----:B------:R-:W-:-:S11]  /*6570*/  ISETP.GE.AND P1, PT, R202, R5, PT ;  /* 0x00000005ca00720c */ /* 0x000fd60003f26270 */
[----:B------:R-:W-:Y:S05]  /*6580*/  @P0 BRA `(.L_x_698) ;  /* 0x0000000000980947 */ /* 0x000fea0003800000 */
[----:B------:R-:W1:Y:S01]  /*6590*/  LDS.128 R4, [R3+0x18400] ;  /* 0x0184000003047984 */ /* 0x000e620000000c00 */
[----:B0-----:R-:W-:Y:S02]  /*65a0*/  HADD2.F32 R15, -RZ, R29.H0_H0 ;  /* 0x2000001dff0f7230 */ /* 0x001fe40000004100 */
[----:B------:R-:W-:Y:S02]  /*65b0*/  HADD2.F32 R13, -RZ, R31.H0_H0 ;  /* 0x2000001fff0d7230 */ /* 0x000fe40000004100 */
[----:B------:R-:W-:Y:S02]  /*65c0*/  HADD2.F32 R12, -RZ, R33.H0_H0 ;  /* 0x20000021ff0c7230 */ /* 0x000fe40000004100 */
[----:B------:R-:W-:Y:S02]  /*65d0*/  HADD2.F32 R14, -RZ, R35.H0_H0 ;  /* 0x20000023ff0e7230 */ /* 0x000fe40000004100 */
[--C-:B-1----:R-:W-:Y:S02]  /*65e0*/  HADD2.F32 R8, -RZ, R4.reuse.H0_H0 ;  /* 0x20000004ff087230 */ /* 0x102fe40000004100 */
[----:B------:R-:W-:-:S02]  /*65f0*/  HADD2.F32 R4, -RZ, R4.H1_H1 ;  /* 0x30000004ff047230 */ /* 0x000fc40000004100 */
[--C-:B------:R-:W-:Y:S02]  /*6600*/  HADD2.F32 R9, -RZ, R5.reuse.H0_H0 ;  /* 0x20000005ff097230 */ /* 0x100fe40000004100 */
[----:B------:R-:W-:Y:S02]  /*6610*/  HADD2.F32 R5, -RZ, R5.H1_H1 ;  /* 0x30000005ff057230 */ /* 0x000fe40000004100 */
[C---:B------:R-:W-:Y:S01]  /*6620*/  FMUL.FTZ R21, R4.reuse, R15 ;  /* 0x0000000f04157220 */ /* 0x040fe20000410000 */
[-C--:B------:R-:W-:Y:S01]  /*6630*/  FMUL.FTZ R4, R4, R13.reuse ;  /* 0x0000000d04047220 */ /* 0x080fe20000410000 */
[--C-:B------:R-:W-:Y:S02]  /*6640*/  HADD2.F32 R10, -RZ, R6.reuse.H0_H0 ;  /* 0x20000006ff0a7230 */ /* 0x100fe40000004100 */
[----:B------:R-:W-:Y:S02]  /*6650*/  HADD2.F32 R11, -RZ, R7.H0_H0 ;  /* 0x20000007ff0b7230 */ /* 0x000fe40000004100 */
[C---:B------:R-:W-:Y:S01]  /*6660*/  FMUL.FTZ R24, R5.reuse, R14 ;  /* 0x0000000e05187220 */ /* 0x040fe20000410000 */
[C---:B------:R-:W-:Y:S01]  /*6670*/  FFMA.FTZ R21, R8.reuse, R13, -R21 ;  /* 0x0000000d08157223 */ /* 0x040fe20000010815 */
[----:B------:R-:W-:Y:S01]  /*6680*/  FFMA.FTZ R20, R8, R15, R4 ;  /* 0x0000000f08147223 */ /* 0x000fe20000010004 */
[----:B------:R-:W-:Y:S01]  /*6690*/  FMUL.FTZ R26, R5, R12 ;  /* 0x0000000c051a7220 */ /* 0x000fe20000410000 */
[----:B------:R-:W-:-:S02]  /*66a0*/  HADD2.F32 R6, -RZ, R6.H1_H1 ;  /* 0x30000006ff067230 */ /* 0x000fc40000004100 */
[C---:B------:R-:W-:Y:S01]  /*66b0*/  FFMA.FTZ R24, R9.reuse, R12, -R24 ;  /* 0x0000000c09187223 */ /* 0x040fe20000010818 */
[----:B------:R-:W-:Y:S02]  /*66c0*/  HADD2.F32 R7, -RZ, R7.H1_H1 ;  /* 0x30000007ff077230 */ /* 0x000fe40000004100 */
[----:B------:R-:W-:Y:S01]  /*66d0*/  FFMA.FTZ R9, R9, R14, R26 ;  /* 0x0000000e09097223 */ /* 0x000fe2000001001a */
[----:B------:R-:W-:Y:S02]  /*66e0*/  HADD2.F32 R13, -RZ, R29.H1_H1 ;  /* 0x3000001dff0d7230 */ /* 0x000fe40000004100 */
[----:B------:R-:W-:Y:S02]  /*66f0*/  HADD2.F32 R5, -RZ, R31.H1_H1 ;  /* 0x3000001fff057230 */ /* 0x000fe40000004100 */
[----:B------:R-:W-:Y:S02]  /*6700*/  HADD2.F32 R8, -RZ, R35.H1_H1 ;  /* 0x30000023ff087230 */ /* 0x000fe40000004100 */
[----:B------:R-:W-:Y:S01]  /*6710*/  FMUL.FTZ R15, R6, R13 ;  /* 0x0000000d060f7220 */ /* 0x000fe20000410000 */
[----:B------:R-:W-:-:S02]  /*6720*/  HADD2.F32 R4, -RZ, R33.H1_H1 ;  /* 0x30000021ff047230 */ /* 0x000fc40000004100 */
[-C--:B------:R-:W-:Y:S01]  /*6730*/  FMUL.FTZ R12, R6, R5.reuse ;  /* 0x00000005060c7220 */ /* 0x080fe20000410000 */
[C---:B------:R-:W-:Y:S01]  /*6740*/  FMUL.FTZ R14, R7.reuse, R8 ;  /* 0x00000008070e7220 */ /* 0x040fe20000410000 */
[C---:B------:R-:W-:Y:S01]  /*6750*/  FFMA.FTZ R6, R10.reuse, R5, -R15 ;  /* 0x000000050a067223 */ /* 0x040fe2000001080f */
[-C--:B------:R-:W-:Y:S01]  /*6760*/  FMUL.FTZ R25, R7, R4.reuse ;  /* 0x0000000407197220 */ /* 0x080fe20000410000 */
[----:B------:R-:W-:Y:S01]  /*6770*/  FFMA.FTZ R13, R10, R13, R12 ;  /* 0x0000000d0a0d7223 */ /* 0x000fe2000001000c */
[C---:B------:R-:W-:Y:S01]  /*6780*/  FFMA.FTZ R7, R11.reuse, R4, -R14 ;  /* 0x000000040b077223 */ /* 0x040fe2000001080e */
[----:B------:R-:W-:Y:S01]  /*6790*/  F2FP.F16.F32.PACK_AB R4, R20, R21 ;  /* 0x000000151404723e */ /* 0x000fe200000000ff */
[----:B------:R-:W-:Y:S01]  /*67a0*/  FFMA.FTZ R8, R11, R8, R25 ;  /* 0x000000080b087223 */ /* 0x000fe20000010019 */
[----:B------:R-:W-:Y:S02]  /*67b0*/  F2FP.F16.F32.PACK_AB R5, R9, R24 ;  /* 0x000000180905723e */ /* 0x000fe400000000ff */
[----:B------:R-:W-:-:S02]  /*67c0*/  F2FP.F16.F32.PACK_AB R6, R13, R6 ;  /* 0x000000060d06723e */ /* 0x000fc400000000ff */
[----:B------:R-:W-:-:S05]  /*67d0*/  F2FP.F16.F32.PACK_AB R7, R8, R7 ;  /* 0x000000070807723e */ /* 0x000fca00000000ff */
[----:B------:R1:W-:Y:S02]  /*67e0*/  STS.128 [R3+0x18400], R4 ;  /* 0x0184000403007388 */ /* 0x0003e40000000c00 */
.L_x_698:
[----:B------:R-:W-:Y:S05]  /*67f0*/  BSYNC B2 ;  /* 0x0000000000027941 */ /* 0x000fea0003800000 */
.L_x_697:
[----:B------:R-:W-:Y:S05]  /*6800*/  @P1 BRA `(.L_x_696) ;  /* 0x0000000000981947 */ /* 0x000fea0003800000 */
[----:B-1----:R-:W1:Y:S01]  /*6810*/  LDS.128 R4, [R0] ;  /* 0x0000000000047984 */ /* 0x002e620000000c00 */
        /* <DEDUP_REMOVED lines=36> */
[----:B------:R2:W-:Y:S02]  /*6a60*/  STS.128 [R0], R4 ;  /* 0x0000000400007388 */ /* 0x0005e40000000c00 */
.L_x_696:
[----:B------:R-:W-:Y:S05]  /*6a70*/  BSYNC B1 ;  /* 0x0000000000017941 */ /* 0x000fea0003800000 */
.L_x_695:
[----:B------:R-:W-:-:S13]  /*6a80*/  ISETP.GE.AND P0, PT, R222, R27, PT ;  /* 0x0000001bde00720c */ /* 0x000fda0003f06270 */
[----:B------:R-:W-:Y:S05]  /*6a90*/  @P0 BRA `(.L_x_699) ;  /* 0x0000001400080947 */ /* 0x000fea0003800000 */
[----:B-12---:R-:W1:Y:S01]  /*6aa0*/  LDC R5, c[0x0][0x3f4] ;  /* 0x0000fd00ff057b82 */ /* 0x006e620000000800 */
[----:B------:R-:W-:Y:S01]  /*6ab0*/  BSSY B1, `(.L_x_700) ;  /* 0x000002a000017945 */ /* 0x000fe20003800000 */
[-C--:B-1----:R-:W-:Y:S02]  /*6ac0*/  ISETP.GE.AND P0, PT, R22, R5.reuse, PT ;  /* 0x000000051600720c */ /* 0x082fe40003f06270 */
[----:B------:R-:W-:-:S11]  /*6ad0*/  ISETP.GE.AND P1, PT, R202, R5, PT ;  /* 0x00000005ca00720c */ /* 0x000fd60003f26270 */
[----:B------:R-:W-:Y:S05]  /*6ae0*/  @P0 BRA `(.L_x_701) ;  /* 0x0000000000980947 */ /* 0x000fea0003800000 */
[----:B------:R-:W1:Y:S01]  /*6af0*/  LDS.128 R4, [R3+0x1a400] ;  /* 0x01a4000003047984 */ /* 0x000e620000000c00 */
[----:B------:R-:W-:Y:S02]  /*6b00*/  HADD2.F32 R14, -RZ, R31.H0_H0 ;  /* 0x2000001fff0e7230 */ /* 0x000fe40000004100 */
[----:B------:R-:W-:Y:S02]  /*6b10*/  HADD2.F32 R20, -RZ, R29.H0_H0 ;  /* 0x2000001dff147230 */ /* 0x000fe40000004100 */
[----:B------:R-:W-:Y:S02]  /*6b20*/  HADD2.F32 R25, -RZ, R35.H0_H0 ;  /* 0x20000023ff197230 */ /* 0x000fe40000004100 */
[----:B------:R-:W-:Y:S02]  /*6b30*/  HADD2.F32 R21, -RZ, R33.H0_H0 ;  /* 0x20000021ff157230 */ /* 0x000fe40000004100 */
[----:B------:R-:W-:Y:S02]  /*6b40*/  HADD2.F32 R24, -RZ, R29.H1_H1 ;  /* 0x3000001dff187230 */ /* 0x000fe40000004100 */
[----:B------:R-:W-:-:S02]  /*6b50*/  HADD2.F32 R27, -RZ, R35.H1_H1 ;  /* 0x30000023ff1b7230 */ /* 0x000fc40000004100 */
[--C-:B-1----:R-:W-:Y:S02]  /*6b60*/  HADD2.F32 R8, -RZ, R4.reuse.H0_H0 ;  /* 0x20000004ff087230 */ /* 0x102fe40000004100 */
[----:B------:R-:W-:Y:S02]  /*6b70*/  HADD2.F32 R4, -RZ, R4.H1_H1 ;  /* 0x30000004ff047230 */ /* 0x000fe40000004100 */
[--C-:B------:R-:W-:Y:S02]  /*6b80*/  HADD2.F32 R9, -RZ, R5.reuse.H0_H0 ;  /* 0x20000005ff097230 */ /* 0x100fe40000004100 */
[----:B------:R-:W-:Y:S02]  /*6b90*/  HADD2.F32 R5, -RZ, R5.H1_H1 ;  /* 0x30000005ff057230 */ /* 0x000fe40000004100 */
[-C--:B------:R-:W-:Y:S01]  /*6ba0*/  FMUL.FTZ R13, R20, R4.reuse ;  /* 0x00000004140d7220 */ /* 0x080fe20000410000 */
[----:B0-----:R-:W-:Y:S01]  /*6bb0*/  FMUL.FTZ R15, R14, R4 ;  /* 0x000000040e0f7220 */ /* 0x001fe20000410000 */
[----:B------:R-:W-:-:S02]  /*6bc0*/  HADD2.F32 R10, -RZ, R6.H0_H0 ;  /* 0x20000006ff0a7230 */ /* 0x000fc40000004100 */
[-C--:B------:R-:W-:Y:S01]  /*6bd0*/  FMUL.FTZ R12, R25, R5.reuse ;  /* 0x00000005190c7220 */ /* 0x080fe20000410000 */
[-C--:B------:R-:W-:Y:S01]  /*6be0*/  FFMA.FTZ R4, R14, R8.reuse, -R13 ;  /* 0x000000080e047223 */ /* 0x080fe2000001080d */
[----:B------:R-:W-:Y:S01]  /*6bf0*/  FFMA.FTZ R15, R20, R8, R15 ;  /* 0x00000008140f7223 */ /* 0x000fe2000001000f */
[C---:B------:R-:W-:Y:S01]  /*6c00*/  FMUL.FTZ R8, R21.reuse, R5 ;  /* 0x0000000515087220 */ /* 0x040fe20000410000 */
[--C-:B------:R-:W-:Y:S02]  /*6c10*/  HADD2.F32 R11, -RZ, R7.reuse.H0_H0 ;  /* 0x20000007ff0b7230 */ /* 0x100fe40000004100 */
[-C--:B------:R-:W-:Y:S01]  /*6c20*/  FFMA.FTZ R5, R21, R9.reuse, -R12 ;  /* 0x0000000915057223 */ /* 0x080fe2000001080c */
[----:B------:R-:W-:Y:S02]  /*6c30*/  HADD2.F32 R6, -RZ, R6.H1_H1 ;  /* 0x30000006ff067230 */ /* 0x000fe40000004100 */
[----:B------:R-:W-:Y:S01]  /*6c40*/  FFMA.FTZ R8, R25, R9, R8 ;  /* 0x0000000919087223 */ /* 0x000fe20000010008 */
[----:B------:R-:W-:Y:S01]  /*6c50*/  HADD2.F32 R7, -RZ, R7.H1_H1 ;  /* 0x30000007ff077230 */ /* 0x000fe20000004100 */
[----:B------:R-:W-:Y:S01]  /*6c60*/  F2FP.F16.F32.PACK_AB R4, R15, R4 ;  /* 0x000000040f04723e */ /* 0x000fe200000000ff */
[----:B------:R-:W-:-:S02]  /*6c70*/  HADD2.F32 R20, -RZ, R31.H1_H1 ;  /* 0x3000001fff147230 */ /* 0x000fc40000004100 */
[-C--:B------:R-:W-:Y:S01]  /*6c80*/  FMUL.FTZ R9, R24, R6.reuse ;  /* 0x0000000618097220 */ /* 0x080fe20000410000 */
[----:B------:R-:W-:Y:S02]  /*6c90*/  HADD2.F32 R21, -RZ, R33.H1_H1 ;  /* 0x30000021ff157230 */ /* 0x000fe40000004100 */
[----:B------:R-:W-:Y:S01]  /*6ca0*/  FMUL.FTZ R12, R27, R7 ;  /* 0x000000071b0c7220 */ /* 0x000fe20000410000 */
[----:B------:R-:W-:Y:S01]  /*6cb0*/  F2FP.F16.F32.PACK_AB R5, R8, R5 ;  /* 0x000000050805723e */ /* 0x000fe200000000ff */
[C---:B------:R-:W-:Y:S01]  /*6cc0*/  FMUL.FTZ R13, R20.reuse, R6 ;  /* 0x00000006140d7220 */ /* 0x040fe20000410000 */
[-C--:B------:R-:W-:Y:S01]  /*6cd0*/  FFMA.FTZ R6, R20, R10.reuse, -R9 ;  /* 0x0000000a14067223 */ /* 0x080fe20000010809 */
[C---:B------:R-:W-:Y:S01]  /*6ce0*/  FMUL.FTZ R14, R21.reuse, R7 ;  /* 0x00000007150e7220 */ /* 0x040fe20000410000 */
[-C--:B------:R-:W-:Y:S01]  /*6cf0*/  FFMA.FTZ R7, R21, R11.reuse, -R12 ;  /* 0x0000000b15077223 */ /* 0x080fe2000001080c */
[----:B------:R-:W-:Y:S02]  /*6d00*/  FFMA.FTZ R13, R24, R10, R13 ;  /* 0x0000000a180d7223 */ /* 0x000fe4000001000d */
[----:B------:R-:W-:-:S03]  /*6d10*/  FFMA.FTZ R14, R27, R11, R14 ;  /* 0x0000000b1b0e7223 */ /* 0x000fc6000001000e */
[----:B------:R-:W-:Y:S02]  /*6d20*/  F2FP.F16.F32.PACK_AB R6, R13, R6 ;  /* 0x000000060d06723e */ /* 0x000fe400000000ff */
[----:B------:R-:W-:-:S05]  /*6d30*/  F2FP.F16.F32.PACK_AB R7, R14, R7 ;  /* 0x000000070e07723e */ /* 0x000fca00000000ff */
[----:B------:R1:W-:Y:S02]  /*6d40*/  STS.128 [R3+0x1a400], R4 ;  /* 0x01a4000403007388 */ /* 0x0003e40000000c00 */
.L_x_701:
[----:B------:R-:W-:Y:S05]  /*6d50*/  BSYNC B1 ;  /* 0x0000000000017941 */ /* 0x000fea0003800000 */
.L_x_700:
[----:B------:R-:W-:Y:S05]  /*6d60*/  @P1 BRA `(.L_x_699) ;  /* 0x0000001000541947 */ /* 0x000fea0003800000 */
[----:B-1----:R-:W1:Y:S01]  /*6d70*/  LDS.128 R4, [R0+0x2000] ;  /* 0x0020000000047984 */ /* 0x002e620000000c00 */
[----:B0-----:R-:W-:Y:S02]  /*6d80*/  HADD2.F32 R15, -RZ, R30.H0_H0 ;  /* 0x2000001eff0f7230 */ /* 0x001fe40000004100 */
[----:B------:R-:W-:Y:S02]  /*6d90*/  HADD2.F32 R13, -RZ, R32.H0_H0 ;  /* 0x20000020ff0d7230 */ /* 0x000fe40000004100 */
[----:B------:R-:W-:Y:S02]  /*6da0*/  HADD2.F32 R20, -RZ, R36.H0_H0 ;  /* 0x20000024ff147230 */ /* 0x000fe40000004100 */
[----:B------:R-:W-:Y:S02]  /*6db0*/  HADD2.F32 R14, -RZ, R34.H0_H0 ;  /* 0x20000022ff0e7230 */ /* 0x000fe40000004100 */
[----:B------:R-:W-:Y:S02]  /*6dc0*/  HADD2.F32 R24, -RZ, R36.H1_H1 ;  /* 0x30000024ff187230 */ /* 0x000fe40000004100 */
[----:B-1----:R-:W-:-:S02]  /*6dd0*/  HADD2.F32 R3, -RZ, R4.H0_H0 ;  /* 0x20000004ff037230 */ /* 0x002fc40000004100 */
[----:B------:R-:W-:Y:S02]  /*6de0*/  HADD2.F32 R4, -RZ, R4.H1_H1 ;  /* 0x30000004ff047230 */ /* 0x000fe40000004100 */
[--C-:B------:R-:W-:Y:S02]  /*6df0*/  HADD2.F32 R8, -RZ, R5.reuse.H0_H0 ;  /* 0x20000005ff087230 */ /* 0x100fe40000004100 */
[----:B------:R-:W-:Y:S02]  /*6e00*/  HADD2.F32 R5, -RZ, R5.H1_H1 ;  /* 0x30000005ff057230 */ /* 0x000fe40000004100 */
[-C--:B------:R-:W-:Y:S01]  /*6e10*/  FMUL.FTZ R12, R15, R4.reuse ;  /* 0x000000040f0c7220 */ /* 0x080fe20000410000 */
[C---:B------:R-:W-:Y:S01]  /*6e20*/  FMUL.FTZ R4, R13.reuse, R4 ;  /* 0x000000040d047220 */ /* 0x040fe20000410000 */
[----:B------:R-:W-:Y:S02]  /*6e30*/  HADD2.F32 R9, -RZ, R6.H0_H0 ;  /* 0x20000006ff097230 */ /* 0x000fe40000004100 */
[----:B------:R-:W-:Y:S01]  /*6e40*/  FMUL.FTZ R11, R20, R5 ;  /* 0x00000005140b7220 */ /* 0x000fe20000410000 */
[----:B------:R-:W-:Y:S01]  /*6e50*/  FFMA.FTZ R12, R13, R3, -R12 ;  /* 0x000000030d0c7223 */ /* 0x000fe2000001080c */
[----:B------:R-:W-:-:S02]  /*6e60*/  HADD2.F32 R10, -RZ, R7.H0_H0 ;  /* 0x20000007ff0a7230 */ /* 0x000fc40000004100 */
[----:B------:R-:W-:Y:S01]  /*6e70*/  FFMA.FTZ R3, R15, R3, R4 ;  /* 0x000000030f037223 */ /* 0x000fe20000010004 */
[----:B------:R-:W-:Y:S02]  /*6e80*/  HADD2.F32 R6, -RZ, R6.H1_H1 ;  /* 0x30000006ff067230 */ /* 0x000fe40000004100 */
[C---:B------:R-:W-:Y:S01]  /*6e90*/  FMUL.FTZ R5, R14.reuse, R5 ;  /* 0x000000050e057220 */ /* 0x040fe20000410000 */
[----:B------:R-:W-:Y:S02]  /*6ea0*/  HADD2.F32 R7, -RZ, R7.H1_H1 ;  /* 0x30000007ff077230 */ /* 0x000fe40000004100 */
[-C--:B------:R-:W-:Y:S01]  /*6eb0*/  FFMA.FTZ R11, R14, R8.reuse, -R11 ;  /* 0x000000080e0b7223 */ /* 0x080fe2000001080b */
[----:B------:R-:W-:Y:S02]  /*6ec0*/  HADD2.F32 R15, -RZ, R30.H1_H1 ;  /* 0x3000001eff0f7230 */ /* 0x000fe40000004100 */
[----:B------:R-:W-:Y:S01]  /*6ed0*/  FFMA.FTZ R8, R20, R8, R5 ;  /* 0x0000000814087223 */ /* 0x000fe20000010005 */
[----:B------:R-:W-:-:S02]  /*6ee0*/  HADD2.F32 R13, -RZ, R32.H1_H1 ;  /* 0x30000020ff0d7230 */ /* 0x000fc40000004100 */
[-C--:B------:R-:W-:Y:S01]  /*6ef0*/  FMUL.FTZ R5, R24, R7.reuse ;  /* 0x0000000718057220 */ /* 0x080fe20000410000 */
[----:B------:R-:W-:Y:S02]  /*6f00*/  HADD2.F32 R14, -RZ, R34.H1_H1 ;  /* 0x30000022ff0e7230 */ /* 0x000fe40000004100 */
[----:B------:R-:W-:Y:S01]  /*6f10*/  FMUL.FTZ R4, R15, R6 ;  /* 0x000000060f047220 */ /* 0x000fe20000410000 */
[----:B------:R-:W-:Y:S01]  /*6f20*/  F2FP.F16.F32.PACK_AB R12, R3, R12 ;  /* 0x0000000c030c723e */ /* 0x000fe200000000ff */
[C---:B------:R-:W-:Y:S01]  /*6f30*/  FMUL.FTZ R6, R13.reuse, R6 ;  /* 0x000000060d067220 */ /* 0x040fe20000410000 */
[C---:B------:R-:W-:Y:S01]  /*6f40*/  FMUL.FTZ R7, R14.reuse, R7 ;  /* 0x000000070e077220 */ /* 0x040fe20000410000 */
[-C--:B------:R-:W-:Y:S01]  /*6f50*/  FFMA.FTZ R4, R13, R9.reuse, -R4 ;  /* 0x000000090d047223 */ /* 0x080fe20000010804 */
[-C--:B------:R-:W-:Y:S01]  /*6f60*/  FFMA.FTZ R5, R14, R10.reuse, -R5 ;  /* 0x0000000a0e057223 */ /* 0x080fe20000010805 */
[----:B------:R-:W-:Y:S01]  /*6f70*/  FFMA.FTZ R9, R15, R9, R6 ;  /* 0x000000090f097223 */ /* 0x000fe20000010006 */
[----:B------:R-:W-:Y:S01]  /*6f80*/  FFMA.FTZ R10, R24, R10, R7 ;  /* 0x0000000a180a7223 */ /* 0x000fe20000010007 */
[----:B------:R-:W-:-:S03]  /*6f90*/  F2FP.F16.F32.PACK_AB R13, R8, R11 ;  /* 0x0000000b080d723e */ /* 0x000fc600000000ff */
[----:B------:R-:W-:Y:S02]  /*6fa0*/  F2FP.F16.F32.PACK_AB R14, R9, R4 ;  /* 0x00000004090e723e */ /* 0x000fe400000000ff */
[----:B------:R-:W-:-:S05]  /*6fb0*/  F2FP.F16.F32.PACK_AB R15, R10, R5 ;  /* 0x000000050a0f723e */ /* 0x000fca00000000ff */
[----:B------:R3:W-:Y:S01]  /*6fc0*/  STS.128 [R0+0x2000], R12 ;  /* 0x0020000c00007388 */ /* 0x0007e20000000c00 */
[----:B------:R-:W-:Y:S05]  /*6fd0*/  BRA `(.L_x_699) ;  /* 0x0000000c00b87947 */ /* 0x000fea0003800000 */
.L_x_689:
[----:B------:R-:W-:-:S03]  /*6fe0*/  UMOV UR4, 0xffffffff ;  /* 0xffffffff00047882 */ /* 0x000fc60000000000 */
[----:B------:R-:W-:Y:S05]  /*6ff0*/  BRA.DIV UR4, `(.L_x_702) ;  /* 0x000000fa04d47947 */ /* 0x000fea000b800000 */
[----:B------:R1:W2:Y:S04]  /*7000*/  SHFL.IDX PT, R0, R25, RZ, 0x1c1f ;  /* 0x001c1fff19007589 */ /* 0x0002a800000e0000 */
[----:B------:R1:W3:Y:S04]  /*7010*/  SHFL.IDX PT, R3, R24, RZ, 0x1c1f ;  /* 0x001c1fff18037589 */ /* 0x0002e800000e0000 */
[----:B------:R1:W4:Y:S04]  /*7020*/  SHFL.IDX PT, R4, R27, RZ, 0x1c1f ;  /* 0x001c1fff1b047589 */ /* 0x00032800000e0000 */
[----:B------:R1:W0:Y:S02]  /*7030*/  SHFL.IDX PT, R14, R26, RZ, 0x1c1f ;  /* 0x001c1fff1a0e7589 */ /* 0x00022400000e0000 */
.L_x_932:
[----:B------:R-:W-:Y:S01]  /*7040*/  ULDC UR4, c[0x0][0x448] ;  /* 0x0001120000047ab9 */ /* 0x000fe20000000800 */
[----:B------:R-:W-:Y:S01]  /*7050*/  LEA.HI R7, R223, R223, RZ, 0x1 ;  /* 0x000000dfdf077211 */ /* 0x000fe200078f08ff */
[----:B------:R-:W-:Y:S01]  /*7060*/  IMAD R6, R39, UR4, RZ ;  /* 0x0000000427067c24 */ /* 0x000fe2000f8e02ff */
[----:B------:R-:W-:Y:S01]  /*7070*/  BSSY B1, `(.L_x_703) ;  /* 0x0000017000017945 */ /* 0x000fe20003800000 */
[----:B------:R-:W-:Y:S02]  /*7080*/  CS2R R10, SRZ ;  /* 0x00000000000a7805 */ /* 0x000fe4000001ff00 */
[----:B------:R-:W-:Y:S02]  /*7090*/  LOP3.LUT R8, R7, 0xfffffffe, RZ, 0xc0, !PT ;  /* 0xfffffffe07087812 */ /* 0x000fe400078ec0ff */
[----:B-1----:R-:W-:Y:S02]  /*70a0*/  CS2R R26, SRZ ;  /* 0x00000000001a7805 */ /* 0x002fe4000001ff00 */
[----:B------:R-:W-:Y:S01]  /*70b0*/  ISETP.GE.AND P0, PT, R5, R6, PT ;  /* 0x000000060500720c */ /* 0x000fe20003f06270 */
[----:B------:R-:W-:Y:S01]  /*70c0*/  IMAD R5, R89, -0x80, R6 ;  /* 0xffffff8059057824 */ /* 0x000fe200078e0206 */
[----:B------:R-:W-:Y:S01]  /*70d0*/  CS2R R24, SRZ ;  /* 0x0000000000187805 */ /* 0x000fe2000001ff00 */
[----:B------:R-:W-:Y:S01]  /*70e0*/  IMAD.IADD R13, R223, 0x1, -R8 ;  /* 0x00000001df0d7824 */ /* 0x000fe200078e0a08 */
[----:B------:R-:W-:-:S04]  /*70f0*/  CS2R R8, SRZ ;  /* 0x0000000000087805 */ /* 0x000fc8000001ff00 */
[----:B------:R-:W-:-:S05]  /*7100*/  SHF.L.U32 R13, R13, 0x1f, RZ ;  /* 0x0000001f0d0d7819 */ /* 0x000fca00000006ff */
[----:B------:R-:W-:Y:S05]  /*7110*/  @P0 BRA `(.L_x_704) ;  /* 0x0000000000300947 */ /* 0x000fea0003800000 */
[----:B------:R-:W-:Y:S01]  /*7120*/  ULDC UR4, c[0x0][0x3f4] ;  /* 0x0000fd0000047ab9 */ /* 0x000fe20000000800 */
[C---:B------:R-:W-:Y:S01]  /*7130*/  IMAD.SHL.U32 R15, R16.reuse, 0x2, RZ ;  /* 0x00000002100f7824 */ /* 0x040fe200078e00ff */
[C---:B------:R-:W-:Y:S02]  /*7140*/  ISETP.GE.AND P2, PT, R16.reuse, UR4, PT ;  /* 0x0000000410007c0c */ /* 0x040fe4000bf46270 */
[----:B------:R-:W-:Y:S02]  /*7150*/  SHF.L.U64.HI R11, R16, 0x1, R17 ;  /* 0x00000001100b7819 */ /* 0x000fe40000010211 */
[-C--:B---3--:R-:W-:Y:S02]  /*7160*/  IADD3 R6, P0, R3, R15.reuse, RZ ;  /* 0x0000000f03067210 */ /* 0x088fe40007f1e0ff */
[----:B0-----:R-:W-:-:S03]  /*7170*/  IADD3 R14, P1, R14, R15, RZ ;  /* 0x0000000f0e0e7210 */ /* 0x001fc60007f3e0ff */
[--C-:B--2---:R-:W-:Y:S02]  /*7180*/  IMAD.X R7, R0, 0x1, R11.reuse, P0 ;  /* 0x0000000100077824 */ /* 0x104fe400000e060b */
[----:B----4-:R-:W-:Y:S01]  /*7190*/  IMAD.X R15, R4, 0x1, R11, P1 ;  /* 0x00000001040f7824 */ /* 0x010fe200008e060b */
[----:B------:R-:W-:Y:S01]  /*71a0*/  CS2R R10, SRZ ;  /* 0x00000000000a7805 */ /* 0x000fe2000001ff00 */
[----:B------:R-:W-:Y:S06]  /*71b0*/  @P2 BRA `(.L_x_704) ;  /* 0x0000000000082947 */ /* 0x000fec0003800000 */
[----:B------:R1:W5:Y:S04]  /*71c0*/  LD.E.128 R24, desc[UR40][R6.64] ;  /* 0x0000002806187980 */ /* 0x000368000c101d00 */
[----:B------:R1:W5:Y:S02]  /*71d0*/  LD.E.128 R8, desc[UR40][R14.64] ;  /* 0x000000280e087980 */ /* 0x000364000c101d00 */
.L_x_704:
[----:B------:R-:W-:Y:S05]  /*71e0*/  BSYNC B1 ;  /* 0x0000000000017941 */ /* 0x000fea0003800000 */
.L_x_703:
[----:B------:R-:W0:Y:S01]  /*71f0*/  SYNCS.PHASECHK.TRANS64.TRYWAIT P1, [R18+URZ+0x22800], R13 ;  /* 0x0228000d120075a7 */ /* 0x000e22000802017f */
[----:B-----5:R-:W-:Y:S01]  /*7200*/  IMAD.MOV.U32 R39, RZ, RZ, R8 ;  /* 0x000000ffff277224 */ /* 0x020fe200078e0008 */
[--C-:B------:R-:W-:Y:S01]  /*7210*/  SHF.R.U64 R44, R8, 0x10, R9.reuse ;  /* 0x00000010082c7819 */ /* 0x100fe20000001209 */
[----:B------:R-:W-:Y:S01]  /*7220*/  IMAD.MOV.U32 R38, RZ, RZ, R10 ;  /* 0x000000ffff267224 */ /* 0x000fe200078e000a */
[----:B------:R-:W-:Y:S01]  /*7230*/  SHF.R.U32.HI R8, RZ, 0x10, R9 ;  /* 0x00000010ff087819 */ /* 0x000fe20000011609 */
[----:B--2---:R-:W-:Y:S01]  /*7240*/  IMAD.MOV.U32 R0, RZ, RZ, R11 ;  /* 0x000000ffff007224 */ /* 0x004fe200078e000b */
[----:B------:R-:W-:Y:S01]  /*7250*/  VIMNMX R5, R5, 0x80, PT ;  /* 0x0000008005057848 */ /* 0x000fe20003fe0100 */
[----:B------:R-:W-:Y:S01]  /*7260*/  IMAD.MOV.U32 R41, RZ, RZ, R24 ;  /* 0x000000ffff297224 */ /* 0x000fe200078e0018 */
[----:B-1----:R-:W-:Y:S01]  /*7270*/  MOV R7, R25 ;  /* 0x0000001900077202 */ /* 0x002fe20000000f00 */
[----:B------:R-:W-:Y:S01]  /*7280*/  IMAD.MOV.U32 R40, RZ, RZ, R26 ;  /* 0x000000ffff287224 */ /* 0x000fe200078e001a */
[----:B------:R-:W-:Y:S01]  /*7290*/  SHF.R.U64 R42, R24, 0x10, R25 ;  /* 0x00000010182a7819 */ /* 0x000fe20000001219 */
[----:B------:R-:W-:Y:S01]  /*72a0*/  IMAD.MOV.U32 R6, RZ, RZ, R27 ;  /* 0x000000ffff067224 */ /* 0x000fe200078e001b */
[----:B------:R-:W-:Y:S01]  /*72b0*/  SHF.R.U32.HI R12, RZ, 0x10, R25 ;  /* 0x00000010ff0c7819 */ /* 0x000fe20000011619 */
[----:B----4-:R-:W-:Y:S01]  /*72c0*/  IMAD.MOV.U32 R4, RZ, RZ, R9 ;  /* 0x000000ffff047224 */ /* 0x010fe200078e0009 */
[--C-:B------:R-:W-:Y:S01]  /*72d0*/  SHF.R.U64 R43, R26, 0x10, R27.reuse ;  /* 0x000000101a2b7819 */ /* 0x100fe2000000121b */
[----:B------:R-:W-:Y:S01]  /*72e0*/  BSSY B1, `(.L_x_705) ;  /* 0x0000012000017945 */ /* 0x000fe20003800000 */
[----:B---3--:R-:W1:Y:S01]  /*72f0*/  LDC R3, c[0x0][0x3f4] ;  /* 0x0000fd00ff037b82 */ /* 0x008e620000000800 */
[----:B0-----:R-:W-:-:S02]  /*7300*/  SHF.R.U32.HI R14, RZ, 0x10, R27 ;  /* 0x00000010ff0e7819 */ /* 0x001fc4000001161b */
[--C-:B------:R-:W-:Y:S02]  /*7310*/  SHF.R.U64 R45, R10, 0x10, R11.reuse ;  /* 0x000000100a2d7819 */ /* 0x100fe4000000120b */
[----:B------:R-:W-:Y:S02]  /*7320*/  SHF.R.U32.HI R9, RZ, 0x10, R11 ;  /* 0x00000010ff097819 */ /* 0x000fe4000001160b */
[----:B------:R-:W-:Y:S02]  /*7330*/  PRMT R38, R38, 0x5410, R0 ;  /* 0x0000541026267816 */ /* 0x000fe40000000000 */
[----:B------:R-:W-:Y:S02]  /*7340*/  PRMT R41, R41, 0x5410, R7 ;  /* 0x0000541029297816 */ /* 0x000fe40000000007 */
[----:B------:R-:W-:Y:S02]  /*7350*/  PRMT R42, R42, 0x5410, R12 ;  /* 0x000054102a2a7816 */ /* 0x000fe4000000000c */
[----:B------:R-:W-:-:S02]  /*7360*/  PRMT R40, R40, 0x5410, R6 ;  /* 0x0000541028287816 */ /* 0x000fc40000000006 */
[----:B------:R-:W-:Y:S02]  /*7370*/  PRMT R43, R43, 0x5410, R14 ;  /* 0x000054102b2b7816 */ /* 0x000fe4000000000e */
[----:B------:R-:W-:Y:S02]  /*7380*/  PRMT R39, R39, 0x5410, R4 ;  /* 0x0000541027277816 */ /* 0x000fe40000000004 */
[----:B------:R-:W-:Y:S02]  /*7390*/  PRMT R44, R44, 0x5410, R8 ;  /* 0x000054102c2c7816 */ /* 0x000fe40000000008 */
[----:B------:R-:W-:Y:S02]  /*73a0*/  PRMT R45, R45, 0x5410, R9 ;  /* 0x000054102d2d7816 */ /* 0x000fe40000000009 */
[C---:B-1----:R-:W-:Y:S01]  /*73b0*/  ISETP.GE.AND P0, PT, R16.reuse, R3, PT ;  /* 0x000000031000720c */ /* 0x042fe20003f06270 */
[----:B------:R-:W-:-:S03]  /*73c0*/  IMAD.IADD R0, R16, 0x1, R3 ;  /* 0x0000000110007824 */ /* 0x000fc600078e0203 */
[-C--:B------:R-:W-:Y:S02]  /*73d0*/  ISETP.GE.OR P2, PT, R19, R5.reuse, P0 ;  /* 0x000000051300720c */ /* 0x080fe40000746670 */
[----:B------:R-:W-:Y:S01]  /*73e0*/  ISETP.GE.OR P0, PT, R222, R5, P0 ;  /* 0x00000005de00720c */ /* 0x000fe20000706670 */
[----:B------:R-:W-:-:S12]  /*73f0*/  @!P1 BRA `(.L_x_706) ;  /* 0x000000f800449947 */ /* 0x000fd80003800000 */
.L_x_933:
[----:B------:R-:W-:Y:S05]  /*7400*/  BSYNC B1 ;  /* 0x0000000000017941 */ /* 0x000fea0003800000 */
.L_x_705:
[----:B------:R-:W-:Y:S01]  /*7410*/  BSSY B1, `(.L_x_707) ;  /* 0x0000059000017945 */ /* 0x000fe20003800000 */
[----:B------:R-:W-:-:S03]  /*7420*/  LOP3.LUT R3, R0, 0x38, RZ, 0xc0, !PT ;  /* 0x0000003800037812 */ /* 0x000fc600078ec0ff */
[----:B------:R-:W-:Y:S05]  /*7430*/  @P2 BRA `(.L_x_708) ;  /* 0x0000000400582947 */ /* 0x000fea0003800000 */
[----:B------:R-:W-:Y:S02]  /*7440*/  IMAD.SHL.U32 R0, R227, 0x40, RZ ;  /* 0x00000040e3007824 */ /* 0x000fe400078e00ff */
[----:B------:R-:W-:Y:S02]  /*7450*/  HADD2.F32 R26, -RZ, R39.H0_H0 ;  /* 0x20000027ff1a7230 */ /* 0x000fe40000004100 */
[----:B------:R-:W-:Y:S01]  /*7460*/  HADD2.F32 R25, -RZ, R41.H0_H0 ;  /* 0x20000029ff197230 */ /* 0x000fe20000004100 */
[----:B------:R-:W-:Y:S01]  /*7470*/  LOP3.LUT R4, R0, 0x1c0, RZ, 0xc0, !PT ;  /* 0x000001c000047812 */ /* 0x000fe200078ec0ff */
[----:B------:R-:W-:-:S03]  /*7480*/  HADD2.F32 R27, -RZ, R44.H0_H0 ;  /* 0x2000002cff1b7230 */ /* 0x000fc60000004100 */
[----:B------:R-:W-:Y:S02]  /*7490*/  LOP3.LUT R0, R4, 0x38, R16, 0xf8, !PT ;  /* 0x0000003804007812 */ /* 0x000fe400078ef810 */
[----:B------:R-:W-:-:S04]  /*74a0*/  SHF.R.U32.HI R7, RZ, 0x3, R4 ;  /* 0x00000003ff077819 */ /* 0x000fc80000011604 */
[----:B------:R-:W-:-:S05]  /*74b0*/  LOP3.LUT R0, R0, R7, RZ, 0x3c, !PT ;  /* 0x0000000700007212 */ /* 0x000fca00078e3cff */
[----:B------:R-:W-:Y:S01]  /*74c0*/  IMAD R5, R211, 0x200, R0 ;  /* 0x00000200d3057824 */ /* 0x000fe200078e0200 */
[----:B------:R-:W-:-:S03]  /*74d0*/  LOP3.LUT R0, R7, R3, R4, 0x1e, !PT ;  /* 0x0000000307007212 */ /* 0x000fc600078e1e04 */
[----:B------:R-:W-:Y:S02]  /*74e0*/  IMAD R36, R5, 0x2, R18 ;  /* 0x0000000205247824 */ /* 0x000fe400078e0212 */
[----:B------:R-:W-:-:S03]  /*74f0*/  IMAD R9, R211, 0x200, R0 ;  /* 0x00000200d3097824 */ /* 0x000fc600078e0200 */
[----:B------:R-:W1:Y:S01]  /*7500*/  LDS.128 R4, [R36+0x18400] ;  /* 0x0184000024047984 */ /* 0x000e620000000c00 */
[----:B------:R-:W-:-:S05]  /*7510*/  IMAD R37, R9, 0x2, R18 ;  /* 0x0000000209257824 */ /* 0x000fca00078e0212 */
[----:B------:R-:W2:Y:S01]  /*7520*/  LDS.128 R8, [R37+0x18400] ;  /* 0x0184000025087984 */ /* 0x000ea20000000c00 */
[--C-:B-1----:R-:W-:Y:S02]  /*7530*/  HADD2.F32 R0, -RZ, R4.reuse.H0_H0 ;  /* 0x20000004ff007230 */ /* 0x102fe40000004100 */
[----:B------:R-:W-:Y:S02]  /*7540*/  HADD2.F32 R4, -RZ, R4.H1_H1 ;  /* 0x30000004ff047230 */ /* 0x000fe40000004100 */
[----:B------:R-:W-:Y:S02]  /*7550*/  HADD2.F32 R12, -RZ, R5.H0_H0 ;  /* 0x20000005ff0c7230 */ /* 0x000fe40000004100 */
[--C-:B--2---:R-:W-:Y:S02]  /*7560*/  HADD2.F32 R15, -RZ, R8.reuse.H0_H0 ;  /* 0x20000008ff0f7230 */ /* 0x104fe40000004100 */
[----:B------:R-:W-:Y:S02]  /*7570*/  HADD2.F32 R8, -RZ, R8.H1_H1 ;  /* 0x30000008ff087230 */ /* 0x000fe40000004100 */
[----:B------:R-:W-:-:S02]  /*7580*/  HADD2.F32 R20, -RZ, R9.H0_H0 ;  /* 0x20000009ff147230 */ /* 0x000fc40000004100 */
[CC--:B------:R-:W-:Y:S01]  /*7590*/  FMUL.FTZ R29, R15.reuse, R26.reuse ;  /* 0x0000001a0f1d7220 */ /* 0x0c0fe20000410000 */
[----:B------:R-:W-:Y:S01]  /*75a0*/  FMUL.FTZ R31, R15, R25 ;  /* 0x000000190f1f7220 */ /* 0x000fe20000410000 */
[----:B------:R-:W-:Y:S02]  /*75b0*/  HADD2.F32 R15, -RZ, R42.H0_H0 ;  /* 0x2000002aff0f7230 */ /* 0x000fe40000004100 */
[----:B------:R-:W-:Y:S01]  /*75c0*/  FMUL.FTZ R33, R8, R27 ;  /* 0x0000001b08217220 */ /* 0x000fe20000410000 */
[C---:B------:R-:W-:Y:S01]  /*75d0*/  FFMA.FTZ R30, R0.reuse, R25, -R29 ;  /* 0x00000019001e7223 */ /* 0x040fe2000001081d */
[----:B------:R-:W-:Y:S02]  /*75e0*/  HADD2.F32 R29, -RZ, R39.H1_H1 ;  /* 0x30000027ff1d7230 */ /* 0x000fe40000004100 */
[----:B------:R-:W-:Y:S01]  /*75f0*/  FFMA.FTZ R31, R0, R26, R31 ;  /* 0x0000001a001f7223 */ /* 0x000fe2000001001f */
[----:B------:R-:W-:Y:S02]  /*7600*/  HADD2.F32 R25, -RZ, R41.H1_H1 ;  /* 0x30000029ff197230 */ /* 0x000fe40000004100 */
[-C--:B------:R-:W-:Y:S01]  /*7610*/  FMUL.FTZ R35, R8, R15.reuse ;  /* 0x0000000f08237220 */ /* 0x080fe20000410000 */
[----:B------:R-:W-:Y:S01]  /*7620*/  FFMA.FTZ R33, R4, R15, -R33 ;  /* 0x0000000f04217223 */ /* 0x000fe20000010821 */
[----:B------:R-:W-:-:S02]  /*7630*/  HADD2.F32 R9, -RZ, R9.H1_H1 ;  /* 0x30000009ff097230 */ /* 0x000fc40000004100 */
[C---:B------:R-:W-:Y:S01]  /*7640*/  FMUL.FTZ R15, R20.reuse, R29 ;  /* 0x0000001d140f7220 */ /* 0x040fe20000410000 */
[----:B------:R-:W-:Y:S02]  /*7650*/  HADD2.F32 R8, -RZ, R44.H1_H1 ;  /* 0x3000002cff087230 */ /* 0x000fe40000004100 */
[----:B------:R-:W-:Y:S01]  /*7660*/  FMUL.FTZ R26, R20, R25 ;  /* 0x00000019141a7220 */ /* 0x000fe20000410000 */
[----:B------:R-:W-:Y:S02]  /*7670*/  HADD2.F32 R0, -RZ, R42.H1_H1 ;  /* 0x3000002aff007230 */ /* 0x000fe40000004100 */
[----:B------:R-:W-:Y:S01]  /*7680*/  FFMA.FTZ R20, R4, R27, R35 ;  /* 0x0000001b04147223 */ /* 0x000fe20000010023 */
[----:B------:R-:W-:Y:S02]  /*7690*/  HADD2.F32 R5, -RZ, R5.H1_H1 ;  /* 0x30000005ff057230 */ /* 0x000fe40000004100 */
[C---:B------:R-:W-:Y:S01]  /*76a0*/  FFMA.FTZ R25, R12.reuse, R25, -R15 ;  /* 0x000000190c197223 */ /* 0x040fe2000001080f */
[----:B------:R-:W-:Y:S01]  /*76b0*/  FFMA.FTZ R26, R12, R29, R26 ;  /* 0x0000001d0c1a7223 */ /* 0x000fe2000001001a */
[----:B------:R-:W-:-:S02]  /*76c0*/  HADD2.F32 R21, -RZ, R10.H0_H0 ;  /* 0x2000000aff157230 */ /* 0x000fc40000004100 */
[C---:B------:R-:W-:Y:S01]  /*76d0*/  FMUL.FTZ R32, R9.reuse, R8 ;  /* 0x0000000809207220 */ /* 0x040fe20000410000 */
[----:B------:R-:W-:Y:S02]  /*76e0*/  HADD2.F32 R4, -RZ, R40.H0_H0 ;  /* 0x20000028ff047230 */ /* 0x000fe40000004100 */
[-C--:B------:R-:W-:Y:S01]  /*76f0*/  FMUL.FTZ R34, R9, R0.reuse ;  /* 0x0000000009227220 */ /* 0x080fe20000410000 */
[----:B------:R-:W-:Y:S02]  /*7700*/  HADD2.F32 R12, -RZ, R38.H0_H0 ;  /* 0x20000026ff0c7230 */ /* 0x000fe40000004100 */
[----:B------:R-:W-:Y:S01]  /*7710*/  FFMA.FTZ R32, R5, R0, -R32 ;  /* 0x0000000005207223 */ /* 0x000fe20000010820 */
[----:B------:R-:W-:Y:S02]  /*7720*/  HADD2.F32 R10, -RZ, R10.H1_H1 ;  /* 0x3000000aff0a7230 */ /* 0x000fe40000004100 */
[----:B------:R-:W-:Y:S01]  /*7730*/  FMUL.FTZ R29, R21, R4 ;  /* 0x00000004151d7220 */ /* 0x000fe20000410000 */
[----:B------:R-:W-:-:S02]  /*7740*/  HADD2.F32 R15, -RZ, R45.H0_H0 ;  /* 0x2000002dff0f7230 */ /* 0x000fc40000004100 */
[----:B------:R-:W-:Y:S01]  /*7750*/  FMUL.FTZ R0, R21, R12 ;  /* 0x0000000c15007220 */ /* 0x000fe20000410000 */
[--C-:B0-----:R-:W-:Y:S02]  /*7760*/  HADD2.F32 R13, -RZ, R6.reuse.H0_H0 ;  /* 0x20000006ff0d7230 */ /* 0x101fe40000004100 */
[----:B------:R-:W-:Y:S01]  /*7770*/  FFMA.FTZ R21, R5, R8, R34 ;  /* 0x0000000805157223 */ /* 0x000fe20000010022 */
[----:B------:R-:W-:Y:S02]  /*7780*/  HADD2.F32 R9, -RZ, R43.H0_H0 ;  /* 0x2000002bff097230 */ /* 0x000fe40000004100 */
[C---:B------:R-:W-:Y:S01]  /*7790*/  FMUL.FTZ R5, R10.reuse, R15 ;  /* 0x0000000f0a057220 */ /* 0x040fe20000410000 */
[----:B------:R-:W-:Y:S02]  /*77a0*/  HADD2.F32 R6, -RZ, R6.H1_H1 ;  /* 0x30000006ff067230 */ /* 0x000fe40000004100 */
[C---:B------:R-:W-:Y:S01]  /*77b0*/  FFMA.FTZ R27, R13.reuse, R4, -R0 ;  /* 0x000000040d1b7223 */ /* 0x040fe20000010800 */
[----:B------:R-:W-:Y:S01]  /*77c0*/  FFMA.FTZ R29, R13, R12, R29 ;  /* 0x0000000c0d1d7223 */ /* 0x000fe2000001001d */
[----:B------:R-:W-:Y:S01]  /*77d0*/  FMUL.FTZ R13, R10, R9 ;  /* 0x000000090a0d7220 */ /* 0x000fe20000410000 */
[----:B------:R-:W-:-:S02]  /*77e0*/  HADD2.F32 R24, -RZ, R11.H0_H0 ;  /* 0x2000000bff187230 */ /* 0x000fc40000004100 */
[C---:B------:R-:W-:Y:S01]  /*77f0*/  FFMA.FTZ R10, R6.reuse, R9, -R5 ;  /* 0x00000009060a7223 */ /* 0x040fe20000010805 */
[----:B------:R-:W-:Y:S02]  /*7800*/  HADD2.F32 R9, -RZ, R38.H1_H1 ;  /* 0x30000026ff097230 */ /* 0x000fe40000004100 */
[----:B------:R-:W-:Y:S01]  /*7810*/  FFMA.FTZ R12, R6, R15, R13 ;  /* 0x0000000f060c7223 */ /* 0x000fe2000001000d */
[----:B------:R-:W-:Y:S01]  /*7820*/  HADD2.F32 R11, -RZ, R11.H1_H1 ;  /* 0x3000000bff0b7230 */ /* 0x000fe20000004100 */
[----:B------:R-:W-:Y:S01]  /*7830*/  F2FP.F16.F32.PACK_AB R8, R20, R31 ;  /* 0x0000001f1408723e */ /* 0x000fe200000000ff */
[----:B------:R-:W-:Y:S02]  /*7840*/  HADD2.F32 R5, -RZ, R40.H1_H1 ;  /* 0x30000028ff057230 */ /* 0x000fe40000004100 */
[----:B------:R-:W-:Y:S01]  /*7850*/  FMUL.FTZ R13, R24, R9 ;  /* 0x00000009180d7220 */ /* 0x000fe20000410000 */
[----:B------:R-:W-:Y:S02]  /*7860*/  HADD2.F32 R4, -RZ, R45.H1_H1 ;  /* 0x3000002dff047230 */ /* 0x000fe40000004100 */
[----:B------:R-:W-:-:S02]  /*7870*/  HADD2.F32 R0, -RZ, R43.H1_H1 ;  /* 0x3000002bff007230 */ /* 0x000fc40000004100 */
[-C--:B------:R-:W-:Y:S01]  /*7880*/  FMUL.FTZ R24, R24, R5.reuse ;  /* 0x0000000518187220 */ /* 0x080fe20000410000 */
[--C-:B------:R-:W-:Y:S02]  /*7890*/  HADD2.F32 R14, -RZ, R7.reuse.H0_H0 ;  /* 0x20000007ff0e7230 */ /* 0x100fe40000004100 */
[C---:B------:R-:W-:Y:S01]  /*78a0*/  FMUL.FTZ R6, R11.reuse, R4 ;  /* 0x000000040b067220 */ /* 0x040fe20000410000 */
[----:B------:R-:W-:Y:S02]  /*78b0*/  HADD2.F32 R7, -RZ, R7.H1_H1 ;  /* 0x30000007ff077230 */ /* 0x000fe40000004100 */
[-C--:B------:R-:W-:Y:S01]  /*78c0*/  FMUL.FTZ R15, R11, R0.reuse ;  /* 0x000000000b0f7220 */ /* 0x080fe20000410000 */
[C---:B------:R-:W-:Y:S01]  /*78d0*/  FFMA.FTZ R13, R14.reuse, R5, -R13 ;  /* 0x000000050e0d7223 */ /* 0x040fe2000001080d */
[----:B------:R-:W-:Y:S01]  /*78e0*/  FFMA.FTZ R11, R14, R9, R24 ;  /* 0x000000090e0b7223 */ /* 0x000fe20000010018 */
[C---:B------:R-:W-:Y:S01]  /*78f0*/  FFMA.FTZ R0, R7.reuse, R0, -R6 ;  /* 0x0000000007007223 */ /* 0x040fe20000010806 */
[----:B------:R-:W-:Y:S01]  /*7900*/  FFMA.FTZ R14, R7, R4, R15 ;  /* 0x00000004070e7223 */ /* 0x000fe2000001000f */
[----:B------:R-:W-:-:S02]  /*7910*/  F2FP.F16.F32.PACK_AB R4, R33, R30 ;  /* 0x0000001e2104723e */ /* 0x000fc400000000ff */
[----:B------:R-:W-:Y:S02]  /*7920*/  F2FP.F16.F32.PACK_AB R5, R32, R25 ;  /* 0x000000192005723e */ /* 0x000fe400000000ff */
[----:B------:R-:W-:Y:S02]  /*7930*/  F2FP.F16.F32.PACK_AB R6, R10, R27 ;  /* 0x0000001b0a06723e */ /* 0x000fe400000000ff */
[----:B------:R-:W-:Y:S02]  /*7940*/  F2FP.F16.F32.PACK_AB R7, R0, R13 ;  /* 0x0000000d0007723e */ /* 0x000fe400000000ff */
[----:B------:R-:W-:Y:S02]  /*7950*/  F2FP.F16.F32.PACK_AB R9, R21, R26 ;  /* 0x0000001a1509723e */ /* 0x000fe400000000ff */
[----:B------:R-:W-:Y:S01]  /*7960*/  F2FP.F16.F32.PACK_AB R10, R12, R29 ;  /* 0x0000001d0c0a723e */ /* 0x000fe200000000ff */
[----:B------:R1:W-:Y:S01]  /*7970*/  STS.128 [R36+0x18400], R4 ;  /* 0x0184000424007388 */ /* 0x0003e20000000c00 */
[----:B------:R-:W-:-:S05]  /*7980*/  F2FP.F16.F32.PACK_AB R11, R14, R11 ;  /* 0x0000000b0e0b723e */ /* 0x000fca00000000ff */
[----:B------:R1:W-:Y:S02]  /*7990*/  STS.128 [R37+0x18400], R8 ;  /* 0x0184000825007388 */ /* 0x0003e40000000c00 */
.L_x_708:
[----:B------:R-:W-:Y:S05]  /*79a0*/  BSYNC B1 ;  /* 0x0000000000017941 */ /* 0x000fea0003800000 */
.L_x_707:
[----:B------:R-:W-:Y:S05]  /*79b0*/  @P0 BRA `(.L_x_699) ;  /* 0x0000000400400947 */ /* 0x000fea0003800000 */
[--C-:B------:R-:W-:Y:S01]  /*79c0*/  SHF.R.U32.HI R0, RZ, 0x3, R210.reuse ;  /* 0x00000003ff007819 */ /* 0x100fe200000116d2 */
[----:B-1----:R-:W1:Y:S01]  /*79d0*/  LDS.128 R4, [R233+0x18400] ;  /* 0x01840000e9047984 */ /* 0x002e620000000c00 */
[----:B------:R-:W-:Y:S02]  /*79e0*/  HADD2.F32 R30, -RZ, R39.H0_H0 ;  /* 0x20000027ff1e7230 */ /* 0x000fe40000004100 */
[----:B------:R-:W-:Y:S01]  /*79f0*/  LOP3.LUT R3, R0, R3, R210, 0x1e, !PT ;  /* 0x0000000300037212 */ /* 0x000fe200078e1ed2 */
[----:B------:R-:W-:Y:S02]  /*7a00*/  HADD2.F32 R26, -RZ, R41.H0_H0 ;  /* 0x20000029ff1a7230 */ /* 0x000fe40000004100 */
[----:B------:R-:W-:Y:S02]  /*7a10*/  HADD2.F32 R32, -RZ, R44.H0_H0 ;  /* 0x2000002cff207230 */ /* 0x000fe40000004100 */
[----:B------:R-:W-:Y:S02]  /*7a20*/  IMAD.IADD R3, R212, 0x1, R3 ;  /* 0x00000001d4037824 */ /* 0x000fe400078e0203 */
[----:B------:R-:W-:-:S02]  /*7a30*/  HADD2.F32 R34, -RZ, R39.H1_H1 ;  /* 0x30000027ff227230 */ /* 0x000fc40000004100 */
[----:B------:R-:W-:Y:S02]  /*7a40*/  IMAD R3, R3, 0x2, R18 ;  /* 0x0000000203037824 */ /* 0x000fe400078e0212 */
[----:B------:R-:W-:Y:S02]  /*7a50*/  HADD2.F32 R35, -RZ, R44.H1_H1 ;  /* 0x3000002cff237230 */ /* 0x000fe40000004100 */
[----:B------:R-:W-:Y:S01]  /*7a60*/  HADD2.F32 R37, -RZ, R38.H0_H0 ;  /* 0x20000026ff257230 */ /* 0x000fe20000004100 */
[----:B------:R-:W2:Y:S01]  /*7a70*/  LDS.128 R8, [R3+0x18400] ;  /* 0x0184000003087984 */ /* 0x000ea20000000c00 */
[----:B------:R-:W-:Y:S02]  /*7a80*/  HADD2.F32 R33, -RZ, R40.H0_H0 ;  /* 0x20000028ff217230 */ /* 0x000fe40000004100 */
[--C-:B-1----:R-:W-:Y:S02]  /*7a90*/  HADD2.F32 R0, -RZ, R4.reuse.H0_H0 ;  /* 0x20000004ff007230 */ /* 0x102fe40000004100 */
[----:B------:R-:W-:-:S02]  /*7aa0*/  HADD2.F32 R4, -RZ, R4.H1_H1 ;  /* 0x30000004ff047230 */ /* 0x000fc40000004100 */
[--C-:B------:R-:W-:Y:S02]  /*7ab0*/  HADD2.F32 R12, -RZ, R5.reuse.H0_H0 ;  /* 0x20000005ff0c7230 */ /* 0x100fe40000004100 */
[----:B------:R-:W-:Y:S02]  /*7ac0*/  HADD2.F32 R5, -RZ, R5.H1_H1 ;  /* 0x30000005ff057230 */ /* 0x000fe40000004100 */
[--C-:B0-----:R-:W-:Y:S02]  /*7ad0*/  HADD2.F32 R13, -RZ, R6.reuse.H0_H0 ;  /* 0x20000006ff0d7230 */ /* 0x101fe40000004100 */
[----:B------:R-:W-:Y:S02]  /*7ae0*/  HADD2.F32 R6, -RZ, R6.H1_H1 ;  /* 0x30000006ff067230 */ /* 0x000fe40000004100 */
[--C-:B------:R-:W-:Y:S02]  /*7af0*/  HADD2.F32 R14, -RZ, R7.reuse.H0_H0 ;  /* 0x20000007ff0e7230 */ /* 0x100fe40000004100 */
[----:B------:R-:W-:-:S02]  /*7b00*/  HADD2.F32 R7, -RZ, R7.H1_H1 ;  /* 0x30000007ff077230 */ /* 0x000fc40000004100 */
[--C-:B--2---:R-:W-:Y:S02]  /*7b10*/  HADD2.F32 R15, -RZ, R8.reuse.H0_H0 ;  /* 0x20000008ff0f7230 */ /* 0x104fe40000004100 */
[----:B------:R-:W-:Y:S02]  /*7b20*/  HADD2.F32 R8, -RZ, R8.H1_H1 ;  /* 0x30000008ff087230 */ /* 0x000fe40000004100 */
[--C-:B------:R-:W-:Y:S02]  /*7b30*/  HADD2.F32 R20, -RZ, R9.reuse.H0_H0 ;  /* 0x20000009ff147230 */ /* 0x100fe40000004100 */
[-C--:B------:R-:W-:Y:S01]  /*7b40*/  FMUL.FTZ R25, R30, R15.reuse ;  /* 0x0000000f1e197220 */ /* 0x080fe20000410000 */
[----:B------:R-:W-:Y:S01]  /*7b50*/  FMUL.FTZ R15, R26, R15 ;  /* 0x0000000f1a0f7220 */ /* 0x000fe20000410000 */
[----:B------:R-:W-:Y:S01]  /*7b60*/  FMUL.FTZ R27, R32, R8 ;  /* 0x00000008201b7220 */ /* 0x000fe20000410000 */
[----:B------:R-:W-:Y:S02]  /*7b70*/  HADD2.F32 R9, -RZ, R9.H1_H1 ;  /* 0x30000009ff097230 */ /* 0x000fe40000004100 */
[----:B------:R-:W-:Y:S01]  /*7b80*/  FFMA.FTZ R25, R26, R0, -R25 ;  /* 0x000000001a197223 */ /* 0x000fe20000010819 */
[----:B------:R-:W-:-:S02]  /*7b90*/  HADD2.F32 R26, -RZ, R42.H0_H0 ;  /* 0x2000002aff1a7230 */ /* 0x000fc40000004100 */
[----:B------:R-:W-:Y:S01]  /*7ba0*/  FFMA.FTZ R15, R30, R0, R15 ;  /* 0x000000001e0f7223 */ /* 0x000fe2000001000f */
[----:B------:R-:W-:Y:S02]  /*7bb0*/  HADD2.F32 R30, -RZ, R41.H1_H1 ;  /* 0x30000029ff1e7230 */ /* 0x000fe40000004100 */
[----:B------:R-:W-:Y:S02]  /*7bc0*/  HADD2.F32 R21, -RZ, R10.H0_H0 ;  /* 0x2000000aff157230 */ /* 0x000fe40000004100 */
[C---:B------:R-:W-:Y:S01]  /*7bd0*/  FMUL.FTZ R29, R26.reuse, R8 ;  /* 0x000000081a1d7220 */ /* 0x040fe20000410000 */
[----:B------:R-:W-:Y:S01]  /*7be0*/  FFMA.FTZ R0, R26, R4, -R27 ;  /* 0x000000041a007223 */ /* 0x000fe2000001081b */
[-C--:B------:R-:W-:Y:S01]  /*7bf0*/  FMUL.FTZ R27, R34, R20.reuse ;  /* 0x00000014221b7220 */ /* 0x080fe20000410000 */
[----:B------:R-:W-:Y:S01]  /*7c00*/  FMUL.FTZ R31, R30, R20 ;  /* 0x000000141e1f7220 */ /* 0x000fe20000410000 */
[----:B------:R-:W-:Y:S01]  /*7c10*/  FFMA.FTZ R8, R32, R4, R29 ;  /* 0x0000000420087223 */ /* 0x000fe2000001001d */
[----:B------:R-:W-:-:S02]  /*7c20*/  HADD2.F32 R29, -RZ, R42.H1_H1 ;  /* 0x3000002aff1d7230 */ /* 0x000fc40000004100 */
[-C--:B------:R-:W-:Y:S01]  /*7c30*/  FMUL.FTZ R4, R35, R9.reuse ;  /* 0x0000000923047220 */ /* 0x080fe20000410000 */
[----:B------:R-:W-:Y:S02]  /*7c40*/  HADD2.F32 R10, -RZ, R10.H1_H1 ;  /* 0x3000000aff0a7230 */ /* 0x000fe40000004100 */
[-C--:B------:R-:W-:Y:S01]  /*7c50*/  FFMA.FTZ R27, R30, R12.reuse, -R27 ;  /* 0x0000000c1e1b7223 */ /* 0x080fe2000001081b */
[----:B------:R-:W-:Y:S02]  /*7c60*/  HADD2.F32 R32, -RZ, R45.H0_H0 ;  /* 0x2000002dff207230 */ /* 0x000fe40000004100 */
[C---:B------:R-:W-:Y:S01]  /*7c70*/  FMUL.FTZ R20, R29.reuse, R9 ;  /* 0x000000091d147220 */ /* 0x040fe20000410000 */
[----:B------:R-:W-:Y:S01]  /*7c80*/  FFMA.FTZ R31, R34, R12, R31 ;  /* 0x0000000c221f7223 */ /* 0x000fe2000001001f */
[----:B------:R-:W-:Y:S01]  /*7c90*/  FFMA.FTZ R12, R29, R5, -R4 ;  /* 0x000000051d0c7223 */ /* 0x000fe20000010804 */
[----:B------:R-:W-:Y:S02]  /*7ca0*/  HADD2.F32 R30, -RZ, R43.H0_H0 ;  /* 0x2000002bff1e7230 */ /* 0x000fe40000004100 */
[----:B------:R-:W-:Y:S01]  /*7cb0*/  FMUL.FTZ R4, R37, R21 ;  /* 0x0000001525047220 */ /* 0x000fe20000410000 */
[----:B------:R-:W-:Y:S01]  /*7cc0*/  FFMA.FTZ R20, R35, R5, R20 ;  /* 0x0000000523147223 */ /* 0x000fe20000010014 */
[----:B------:R-:W-:Y:S01]  /*7cd0*/  FMUL.FTZ R5, R32, R10 ;  /* 0x0000000a20057220 */ /* 0x000fe20000410000 */
[----:B------:R-:W-:Y:S01]  /*7ce0*/  FMUL.FTZ R26, R33, R21 ;  /* 0x00000015211a7220 */ /* 0x000fe20000410000 */
[----:B------:R-:W-:-:S02]  /*7cf0*/  HADD2.F32 R24, -RZ, R11.H0_H0 ;  /* 0x2000000bff187230 */ /* 0x000fc40000004100 */
[-C--:B------:R-:W-:Y:S01]  /*7d00*/  FFMA.FTZ R21, R33, R13.reuse, -R4 ;  /* 0x0000000d21157223 */ /* 0x080fe20000010804 */
[C---:B------:R-:W-:Y:S01]  /*7d10*/  FMUL.FTZ R9, R30.reuse, R10 ;  /* 0x0000000a1e097220 */ /* 0x040fe20000410000 */
[----:B------:R-:W-:Y:S02]  /*7d20*/  HADD2.F32 R11, -RZ, R11.H1_H1 ;  /* 0x3000000bff0b7230 */ /* 0x000fe40000004100 */
[-C--:B------:R-:W-:Y:S01]  /*7d30*/  FFMA.FTZ R10, R30, R6.reuse, -R5 ;  /* 0x000000061e0a7223 */ /* 0x080fe20000010805 */
[----:B------:R-:W-:Y:S02]  /*7d40*/  HADD2.F32 R34, -RZ, R38.H1_H1 ;  /* 0x30000026ff227230 */ /* 0x000fe40000004100 */
[----:B------:R-:W-:Y:S01]  /*7d50*/  FFMA.FTZ R26, R37, R13, R26 ;  /* 0x0000000d251a7223 */ /* 0x000fe2000001001a */
        /* <DEDUP_REMOVED lines=22> */
.L_x_699:
[----:B------:R-:W-:Y:S05]  /*7ec0*/  BSYNC B0 ;  /* 0x0000000000007941 */ /* 0x000fea0003800000 */
.L_x_688:
[----:B------:R-:W-:Y:S01]  /*7ed0*/  @!PT LDS RZ, [RZ] ;  /* 0x00000000fffff984 */ /* 0x000fe20000000800 */
[----:B------:R-:W-:Y:S01]  /*7ee0*/  @!PT LDS RZ, [RZ] ;  /* 0x00000000fffff984 */ /* 0x000fe20000000800 */
[----:B------:R-:W-:Y:S01]  /*7ef0*/  @!PT LDS RZ, [RZ] ;  /* 0x00000000fffff984 */ /* 0x000fe20000000800 */
[----:B------:R-:W-:Y:S01]  /*7f00*/  @!PT LDS RZ, [RZ] ;  /* 0x00000000fffff984 */ /* 0x000fe20000000800 */
[----:B------:R4:W-:Y:S06]  /*7f10*/  MEMBAR.ALL.CTA ;  /* 0x0000000000007992 */ /* 0x0009ec0000008000 */
[----:B----4-:R-:W4:Y:S01]  /*7f20*/  FENCE.VIEW.ASYNC.S ;  /* 0x00000000000073c6 */ /* 0x010f220000000000 */
[----:B------:R-:W-:Y:S05]  /*7f30*/  WARPSYNC.ALL ;  /* 0x0000000000007948 */ /* 0x000fea0003800000 */
[----:B----4-:R-:W-:Y:S06]  /*7f40*/  BAR.SYNC.DEFER_BLOCKING 0xd, 0x100 ;  /* 0x0344000000007b1d */ /* 0x010fec0000010000 */
.L_x_685:
[----:B--23--:R-:W2:Y:S01]  /*7f50*/  S2R R0, SR_TID.X ;  /* 0x0000000000007919 */ /* 0x00cea20000002100 */
[----:B------:R-:W-:Y:S01]  /*7f60*/  ISETP.NE.AND P0, PT, R203, 0x3, PT ;  /* 0x00000003cb00780c */ /* 0x000fe20003f05270 */
[----:B------:R-:W-:Y:S05]  /*7f70*/  WARPSYNC.ALL ;  /* 0x0000000000007948 */ /* 0x000fea0003800000 */
[----:B--2---:R-:W-:-:S05]  /*7f80*/  SHF.R.U32.HI R0, RZ, 0x7, R0 ;  /* 0x00000007ff007819 */ /* 0x004fca0000011600 */
[----:B------:R-:W-:-:S05]  /*7f90*/  VIADD R21, R0, 0x8 ;  /* 0x0000000800157836 */ /* 0x000fca0000000000 */
[----:B------:R2:W-:Y:S06]  /*7fa0*/  BAR.SYNC.DEFER_BLOCKING R21, 0x100 ;  /* 0x000400150000751d */ /* 0x0005ec0000010000 */
[----:B------:R-:W-:Y:S05]  /*7fb0*/  @!P0 BRA `(.L_x_709) ;  /* 0x0000000000048947 */ /* 0x000fea0003800000 */
[----:B------:R-:W-:Y:S01]  /*7fc0*/  BPT.TRAP 0x1 ;  /* 0x000000040000795c */ /* 0x000fe20000300000 */
.L_x_709:
[----:B------:R-:W-:Y:S02]  /*7fd0*/  LEA R20, R200, R18, 0x3 ;  /* 0x00000012c8147211 */ /* 0x000fe400078e18ff */
[----:B0-----:R-:W-:-:S04]  /*7fe0*/  SHF.L.U32 R15, R208, 0x1f, RZ ;  /* 0x0000001fd00f7819 */ /* 0x001fc800000006ff */
[----:B------:R0:W3:Y:S01]  /*7ff0*/  SYNCS.PHASECHK.TRANS64.TRYWAIT P1, [R20+URZ+0x22830], R15 ;  /* 0x0228300f140075a7 */ /* 0x0000e2000802017f */
[----:B------:R-:W-:Y:S05]  /*8000*/  @!P0 BRA `(.L_x_710) ;  /* 0x0000000000048947 */ /* 0x000fea0003800000 */
[----:B------:R-:W-:Y:S01]  /*8010*/  BPT.TRAP 0x1 ;  /* 0x000000040000795c */ /* 0x000fe20000300000 */
.L_x_710:
[----:B------:R-:W-:Y:S01]  /*8020*/  VIADD R0, R18, 0x1c400 ;  /* 0x0001c40012007836 */ /* 0x000fe20000000000 */
[----:B-1----:R-:W-:Y:S01]  /*8030*/  LOP3.LUT R4, R28, 0x10000, RZ, 0xfc, !PT ;  /* 0x000100001c047812 */ /* 0x002fe200078efcff */
[----:B------:R-:W-:-:S03]  /*8040*/  IMAD.MOV.U32 R5, RZ, RZ, 0x40000040 ;  /* 0x40000040ff057424 */ /* 0x000fc600078e00ff */
[----:B------:R-:W-:-:S04]  /*8050*/  SHF.R.U32.HI R0, RZ, 0x4, R0 ;  /* 0x00000004ff007819 */ /* 0x000fc80000011600 */
[----:B------:R-:W-:-:S04]  /*8060*/  LOP3.LUT R0, R0, 0x3fff, RZ, 0xc0, !PT ;  /* 0x00003fff00007812 */ /* 0x000fc800078ec0ff */
[----:B------:R-:W-:Y:S01]  /*8070*/  LOP3.LUT R0, R0, 0x10000, RZ, 0xfc, !PT ;  /* 0x0001000000007812 */ /* 0x000fe200078efcff */
[----:B---3--:R-:W-:Y:S06]  /*8080*/  @P1 BRA `(.L_x_711) ;  /* 0x0000000000081947 */ /* 0x008fec0003800000 */
[----:B------:R-:W1:Y:S02]  /*8090*/  SYNCS.PHASECHK.TRANS64.TRYWAIT P1, [R20+URZ+0x22830], R15 ;  /* 0x0228300f140075a7 */ /* 0x000e64000802017f */
[----:B-1----:R-:W-:Y:S05]  /*80a0*/  @!P1 BRA `(.L_x_712) ;  /* 0x000000ec002c9947 */ /* 0x002fea0003800000 */
.L_x_711:
[----:B------:R-:W-:Y:S01]  /*80b0*/  IMAD R12, R200, 0x300, R0 ;  /* 0x00000300c80c7824 */ /* 0x000fe200078e0200 */
[----:B------:R-:W-:Y:S05]  /*80c0*/  WARPSYNC.ALL ;  /* 0x0000000000007948 */ /* 0x000fea0003800000 */
[----:B------:R-:W-:Y:S01]  /*80d0*/  IMAD.MOV.U32 R13, RZ, RZ, 0x40000040 ;  /* 0x40000040ff0d7424 */ /* 0x000fe200078e00ff */
[C---:B------:R-:W-:Y:S01]  /*80e0*/  R2UR UR4, R4.reuse ;  /* 0x00000000040472ca */ /* 0x040fe200000e0000 */
[----:B-----5:R-:W-:Y:S01]  /*80f0*/  WARPGROUP.ARRIVE ;  /* 0x00000000000079c5 */ /* 0x020fe20000000000 */
[----:B------:R-:W-:Y:S01]  /*8100*/  R2UR UR5, R5 ;  /* 0x00000000050572ca */ /* 0x000fe200000e0000 */
[----:B------:R-:W-:Y:S01]  /*8110*/  VIADD R10, R4, 0x2 ;  /* 0x00000002040a7836 */ /* 0x000fe20000000000 */
[C---:B------:R-:W-:Y:S01]  /*8120*/  R2UR UR6, R12.reuse ;  /* 0x000000000c0672ca */ /* 0x040fe200000e0000 */
[----:B------:R-:W-:Y:S01]  /*8130*/  VIADD R6, R12, 0x2 ;  /* 0x000000020c067836 */ /* 0x000fe20000000000 */
[----:B------:R-:W-:Y:S01]  /*8140*/  R2UR UR7, R13 ;  /* 0x000000000d0772ca */ /* 0x000fe200000e0000 */
[----:B------:R-:W-:Y:S01]  /*8150*/  IMAD.MOV.U32 R11, RZ, RZ, 0x40000040 ;  /* 0x40000040ff0b7424 */ /* 0x000fe200078e00ff */
[----:B------:R-:W3:Y:S01]  /*8160*/  S2R R73, SR_TID.X ;  /* 0x0000000000497919 */ /* 0x000ee20000002100 */
[----:B------:R-:W-:-:S02]  /*8170*/  IMAD.MOV.U32 R7, RZ, RZ, 0x40000040 ;  /* 0x40000040ff077424 */ /* 0x000fc400078e00ff */
[----:B------:R-:W-:Y:S02]  /*8180*/  VIADD R8, R4, 0x4 ;  /* 0x0000000404087836 */ /* 0x000fe40000000000 */
[----:B------:R-:W-:Y:S02]  /*8190*/  IMAD.MOV.U32 R9, RZ, RZ, 0x40000040 ;  /* 0x40000040ff097424 */ /* 0x000fe400078e00ff */
[----:B------:R-:W-:Y:S02]  /*81a0*/  IMAD.MOV.U32 R13, RZ, RZ, 0x40000040 ;  /* 0x40000040ff0d7424 */ /* 0x000fe400078e00ff */
[----:B------:R-:W-:Y:S02]  /*81b0*/  IMAD R3, R173, -0x60, R172 ;  /* 0xffffffa0ad037824 */ /* 0x000fe400078e02ac */
[----:B------:R-:W-:Y:S01]  /*81c0*/  HGMMA.64x96x16.F32 R24, gdesc[UR4], RZ, !UPT, gsb0 ;  /* 0x01600000041879f0 */ /* 0x000fe2000c0008ff */
[----:B------:R-:W-:Y:S02]  /*81d0*/  R2UR UR4, R10 ;  /* 0x000000000a0472ca */ /* 0x000fe400000e0000 */
[----:B------:R-:W-:-:S02]  /*81e0*/  R2UR UR5, R11 ;  /* 0x000000000b0572ca */ /* 0x000fc400000e0000 */
[----:B------:R-:W-:Y:S01]  /*81f0*/  R2UR UR6, R6 ;  /* 0x00000000060672ca */ /* 0x000fe200000e0000 */
[C---:B------:R-:W-:Y:S01]  /*8200*/  VIADD R6, R12.reuse, 0x4 ;  /* 0x000000040c067836 */ /* 0x040fe20000000000 */
[----:B------:R-:W-:Y:S01]  /*8210*/  R2UR UR7, R7 ;  /* 0x00000000070772ca */ /* 0x000fe200000e0000 */
[----:B------:R-:W-:Y:S01]  /*8220*/  IMAD.MOV.U32 R7, RZ, RZ, 0x40000040 ;  /* 0x40000040ff077424 */ /* 0x000fe200078e00ff */
[----:B------:R-:W-:Y:S01]  /*8230*/  IADD3 R3, R3, 0x60, RZ ;  /* 0x0000006003037810 */ /* 0x000fe20007ffe0ff */
[----:B------:R-:W-:-:S04]  /*8240*/  VIADD R12, R12, 0x6 ;  /* 0x000000060c0c7836 */ /* 0x000fc80000000000 */
[----:B------:R-:W-:-:S05]  /*8250*/  IMAD R3, R236, -0x2, R3 ;  /* 0xfffffffeec037824 */ /* 0x000fca00078e0203 */
[C---:B------:R-:W-:Y:S02]  /*8260*/  ISETP.GT.AND P2, PT, R3.reuse, RZ, PT ;  /* 0x000000ff0300720c */ /* 0x040fe40003f44270 */
[C---:B------:R-:W-:Y:S02]  /*8270*/  ISETP.GT.AND P3, PT, R3.reuse, 0x1, PT ;  /* 0x000000010300780c */ /* 0x040fe40003f64270 */
[C---:B------:R-:W-:Y:S02]  /*8280*/  ISETP.GT.AND P4, PT, R3.reuse, 0x8, PT ;  /* 0x000000080300780c */ /* 0x040fe40003f84270 */
[C---:B------:R-:W-:Y:S02]  /*8290*/  ISETP.GT.AND P5, PT, R3.reuse, 0x9, PT ;  /* 0x000000090300780c */ /* 0x040fe40003fa4270 */
[----:B------:R-:W-:Y:S02]  /*82a0*/  ISETP.GT.AND P1, PT, R3, 0x10, PT ;  /* 0x000000100300780c */ /* 0x000fe40003f24270 */
[----:B---3--:R-:W-:Y:S01]  /*82b0*/  LOP3.LUT R73, R73, 0x7f, RZ, 0xc0, !PT ;  /* 0x0000007f49497812 */ /* 0x008fe200078ec0ff */
[----:B------:R-:W-:-:S02]  /*82c0*/  WARPGROUP.DEPBAR.LE gsb0, 0x0 ;  /* 0x00008000000079c5 */ /* 0x000fc40000010000 */
[----:B------:R-:W-:-:S06]  /*82d0*/  WARPGROUP.ARRIVE ;  /* 0x00000000000079c5 */ /* 0x000fcc0000000000 */
[----:B------:R-:W-:Y:S01]  /*82e0*/  HGMMA.64x96x16.F32 R24, gdesc[UR4], R24, gsb0 ;  /* 0x01600000041879f0 */ /* 0x000fe20008000818 */
[----:B------:R-:W-:Y:S02]  /*82f0*/  R2UR UR4, R8 ;  /* 0x00000000080472ca */ /* 0x000fe400000e0000 */
[----:B------:R-:W-:Y:S02]  /*8300*/  R2UR UR5, R9 ;  /* 0x00000000090572ca */ /* 0x000fe400000e0000 */
[----:B------:R-:W-:Y:S01]  /*8310*/  R2UR UR6, R6 ;  /* 0x00000000060672ca */ /* 0x000fe200000e0000 */
[----:B------:R-:W-:Y:S01]  /*8320*/  VIADD R6, R4, 0x6 ;  /* 0x0000000604067836 */ /* 0x000fe20000000000 */
[----:B------:R-:W-:Y:S01]  /*8330*/  R2UR UR7, R7 ;  /* 0x00000000070772ca */ /* 0x000fe200000e0000 */
[----:B------:R-:W-:Y:S01]  /*8340*/  IMAD.MOV.U32 R7, RZ, RZ, 0x40000040 ;  /* 0x40000040ff077424 */ /* 0x000fe200078e00ff */
[----:B------:R-:W-:Y:S02]  /*8350*/  WARPGROUP.DEPBAR.LE gsb0, 0x0 ;  /* 0x00008000000079c5 */ /* 0x000fe40000010000 */
[----:B------:R-:W-:-:S09]  /*8360*/  WARPGROUP.ARRIVE ;  /* 0x00000000000079c5 */ /* 0x000fd20000000000 */
[----:B------:R-:W-:Y:S01]  /*8370*/  HGMMA.64x96x16.F32 R24, gdesc[UR4], R24, gsb0 ;  /* 0x01600000041879f0 */ /* 0x000fe20008000818 */
[----:B------:R-:W-:Y:S02]  /*8380*/  R2UR UR4, R6 ;  /* 0x00000000060472ca */ /* 0x000fe400000e0000 */
[----:B------:R-:W-:Y:S02]  /*8390*/  R2UR UR5, R7 ;  /* 0x00000000070572ca */ /* 0x000fe400000e0000 */
[----:B------:R-:W-:Y:S02]  /*83a0*/  R2UR UR6, R12 ;  /* 0x000000000c0672ca */ /* 0x000fe400000e0000 */
[----:B------:R-:W-:Y:S01]  /*83b0*/  R2UR UR7, R13 ;  /* 0x000000000d0772ca */ /* 0x000fe200000e0000 */
[----:B------:R-:W-:Y:S02]  /*83c0*/  WARPGROUP.DEPBAR.LE gsb0, 0x0 ;  /* 0x00008000000079c5 */ /* 0x000fe40000010000 */
[----:B------:R-:W-:-:S10]  /*83d0*/  WARPGROUP.ARRIVE ;  /* 0x00000000000079c5 */ /* 0x000fd40000000000 */
[----:B------:R-:W-:Y:S01]  /*83e0*/  HGMMA.64x96x16.F32 R24, gdesc[UR4], R24, gsb0 ;  /* 0x01600000041879f0 */ /* 0x000fe20008000818 */
[----:B------:R-:W-:Y:S02]  /*83f0*/  ULDC UR4, c[0x0][0x988] ;  /* 0x0002620000047ab9 */ /* 0x000fe40000000800 */
        /* <DEDUP_REMOVED lines=80> */
[----:B------:R-:W-:Y:S01]  /*8900*/  ISETP.GT.AND P5, PT, R3, 0x59, PT ;  /* 0x000000590300780c */ /* 0x000fe20003fa4270 */
[----:B------:R-:W-:Y:S01]  /*8910*/  IMAD.U32 R3, RZ, RZ, UR4 ;  /* 0x00000004ff037e24 */ /* 0x000fe2000f8e00ff */
[----:B------:R-:W-:Y:S02]  /*8920*/  FSEL R108, R68, -INF , P4 ;  /* 0xff800000446c7808 */ /* 0x000fe40002000000 */
[----:B------:R-:W-:-:S02]  /*8930*/  FMNMX.FTZ R13, R106, R13, !PT ;  /* 0x0000000d6a0d7209 */ /* 0x000fc40007810000 */
[----:B------:R-:W-:Y:S02]  /*8940*/  FSEL R110, R69, -INF , P5 ;  /* 0xff800000456e7808 */ /* 0x000fe40002800000 */
[----:B------:R-:W-:Y:S02]  /*8950*/  FMNMX.FTZ R13, R108, R13, !PT ;  /* 0x0000000d6c0d7209 */ /* 0x000fe40007810000 */
[----:B------:R-:W-:Y:S02]  /*8960*/  FSEL R64, R63, -INF , P1 ;  /* 0xff8000003f407808 */ /* 0x000fe40000800000 */
[----:B------:R-:W-:Y:S02]  /*8970*/  FMNMX.FTZ R29, R110, R13, !PT ;  /* 0x0000000d6e1d7209 */ /* 0x000fe40007810000 */
[----:B------:R-:W-:Y:S02]  /*8980*/  FSEL R66, R66, -INF , P2 ;  /* 0xff80000042427808 */ /* 0x000fe40001000000 */
[----:B------:R-:W-:Y:S01]  /*8990*/  FSEL R68, R67, -INF , P3 ;  /* 0xff80000043447808 */ /* 0x000fe20001800000 */
[----:B------:R-:W3:Y:S01]  /*89a0*/  SHFL.BFLY PT, R12, R29, 0x2, 0x1f ;  /* 0x0c401f001d0c7f89 */ /* 0x000ee200000e0000 */
[----:B------:R-:W-:-:S02]  /*89b0*/  FSEL R70, R70, -INF , P4 ;  /* 0xff80000046467808 */ /* 0x000fc40002000000 */
[----:B---3--:R-:W-:-:S05]  /*89c0*/  FMNMX.FTZ R31, R29, R12, !PT ;  /* 0x0000000c1d1f7209 */ /* 0x008fca0007810000 */
[----:B------:R-:W3:Y:S02]  /*89d0*/  SHFL.BFLY PT, R12, R31, 0x1, 0x1f ;  /* 0x0c201f001f0c7f89 */ /* 0x000ee400000e0000 */
[----:B---3--:R-:W-:-:S04]  /*89e0*/  FMNMX.FTZ R12, R31, R12, !PT ;  /* 0x0000000c1f0c7209 */ /* 0x008fc80007810000 */
[C---:B------:R-:W-:Y:S01]  /*89f0*/  FSETP.NEU.FTZ.AND P6, PT, R12.reuse, -INF , PT ;  /* 0xff8000000c00780b */ /* 0x040fe20003fdd000 */
[----:B------:R-:W-:-:S05]  /*8a00*/  FMUL.FTZ R13, R12, R3 ;  /* 0x000000030c0d7220 */ /* 0x000fca0000410000 */
[----:B------:R-:W-:Y:S02]  /*8a10*/  FSEL R35, R13, RZ, P6 ;  /* 0x000000ff0d237208 */ /* 0x000fe40003000000 */
[----:B------:R-:W-:-:S03]  /*8a20*/  FMNMX.FTZ R13, R26, R27, !PT ;  /* 0x0000001b1a0d7209 */ /* 0x000fc60007810000 */
[--C-:B------:R-:W-:Y:S01]  /*8a30*/  FFMA.FTZ R31, R25, R3, -R35.reuse ;  /* 0x00000003191f7223 */ /* 0x100fe20000010823 */
[----:B------:R-:W-:Y:S01]  /*8a40*/  FMNMX.FTZ R13, R30, R13, !PT ;  /* 0x0000000d1e0d7209 */ /* 0x000fe20007810000 */
[-CC-:B------:R-:W-:Y:S01]  /*8a50*/  FFMA.FTZ R204, R72, R3.reuse, -R35.reuse ;  /* 0x0000000348cc7223 */ /* 0x180fe20000010823 */
[----:B------:R-:W-:Y:S01]  /*8a60*/  FSEL R72, R71, -INF , P5 ;  /* 0xff80000047487808 */ /* 0x000fe20002800000 */
[--C-:B------:R-:W-:Y:S01]  /*8a70*/  FFMA.FTZ R206, R74, R3, -R35.reuse ;  /* 0x000000034ace7223 */ /* 0x100fe20000010823 */
[----:B------:R-:W-:Y:S01]  /*8a80*/  FMNMX.FTZ R13, R14, R13, !PT ;  /* 0x0000000d0e0d7209 */ /* 0x000fe20007810000 */
[-CC-:B------:R-:W-:Y:S01]  /*8a90*/  FFMA.FTZ R76, R76, R3.reuse, -R35.reuse ;  /* 0x000000034c4c7223 */ /* 0x180fe20000010823 */
[--C-:B------:R-:W-:Y:S01]  /*8aa0*/  FFMA.FTZ R152, R78, R3, -R35.reuse ;  /* 0x000000034e987223 */ /* 0x100fe20000010823 */
[----:B------:R-:W-:Y:S01]  /*8ab0*/  MUFU.EX2 R204, R204 ;  /* 0x000000cc00cc7308 */ /* 0x000fe20000000800 */
[----:B------:R-:W-:Y:S01]  /*8ac0*/  FMNMX.FTZ R13, R34, R13, !PT ;  /* 0x0000000d220d7209 */ /* 0x000fe20007810000 */
[-CC-:B------:R-:W-:Y:S01]  /*8ad0*/  FFMA.FTZ R80, R80, R3.reuse, -R35.reuse ;  /* 0x0000000350507223 */ /* 0x180fe20000010823 */
[-CC-:B------:R-:W-:Y:S01]  /*8ae0*/  FFMA.FTZ R154, R82, R3.reuse, -R35.reuse ;  /* 0x00000003529a7223 */ /* 0x180fe20000010823 */
[--C-:B------:R-:W-:Y:S01]  /*8af0*/  FFMA.FTZ R84, R84, R3, -R35.reuse ;  /* 0x0000000354547223 */ /* 0x100fe20000010823 */
[----:B------:R-:W-:Y:S01]  /*8b00*/  FMNMX.FTZ R25, R24, R13, !PT ;  /* 0x0000000d18197209 */ /* 0x000fe20007810000 */
[-CC-:B------:R-:W-:Y:S01]  /*8b10*/  FFMA.FTZ R156, R86, R3.reuse, -R35.reuse ;  /* 0x00000003569c7223 */ /* 0x180fe20000010823 */
[--C-:B------:R-:W-:Y:S01]  /*8b20*/  FFMA.FTZ R88, R88, R3, -R35.reuse ;  /* 0x0000000358587223 */ /* 0x100fe20000010823 */
[----:B------:R-:W3:Y:S01]  /*8b30*/  MUFU.EX2 R13, R31 ;  /* 0x0000001f000d7308 */ /* 0x000ee20000000800 */
[----:B------:R-:W-:Y:S01]  /*8b40*/  FMNMX.FTZ R25, R38, R25, !PT ;  /* 0x0000001926197209 */ /* 0x000fe20007810000 */
[-CC-:B------:R-:W-:Y:S01]  /*8b50*/  FFMA.FTZ R90, R90, R3.reuse, -R35.reuse ;  /* 0x000000035a5a7223 */ /* 0x180fe20000010823 */
[-CC-:B------:R-:W-:Y:S01]  /*8b60*/  FFMA.FTZ R92, R92, R3.reuse, -R35.reuse ;  /* 0x000000035c5c7223 */ /* 0x180fe20000010823 */
        /* <DEDUP_REMOVED lines=11> */
[----:B------:R-:W-:Y:S01]  /*8c20*/  FFMA.FTZ R102, R102, R3, -R35 ;  /* 0x0000000366667223 */ /* 0x000fe20000010823 */
[----:B------:R-:W-:Y:S01]  /*8c30*/  MUFU.EX2 R25, R76 ;  /* 0x0000004c00197308 */ /* 0x000fe20000000800 */
[----:B------:R-:W-:Y:S01]  /*8c40*/  FMNMX.FTZ R29, R46, R29, !PT ;  /* 0x0000001d2e1d7209 */ /* 0x000fe20007810000 */
[----:B---3--:R-:W-:Y:S01]  /*8c50*/  FADD.FTZ R51, R204, R13 ;  /* 0x0000000dcc337221 */ /* 0x008fe20000010000 */
[-CC-:B------:R-:W-:Y:S01]  /*8c60*/  FFMA.FTZ R104, R104, R3.reuse, -R35.reuse ;  /* 0x0000000368687223 */ /* 0x180fe20000010823 */
[--C-:B------:R-:W-:Y:S01]  /*8c70*/  FFMA.FTZ R106, R106, R3, -R35.reuse ;  /* 0x000000036a6a7223 */ /* 0x100fe20000010823 */
[----:B------:R-:W-:Y:S01]  /*8c80*/  FMNMX.FTZ R29, R36, R29, !PT ;  /* 0x0000001d241d7209 */ /* 0x000fe20007810000 */
[--C-:B------:R-:W-:Y:S01]  /*8c90*/  FFMA.FTZ R108, R108, R3, -R35.reuse ;  /* 0x000000036c6c7223 */ /* 0x100fe20000010823 */
[----:B------:R-:W-:Y:S01]  /*8ca0*/  F2FP.F16.F32.PACK_AB R204, R13, R204 ;  /* 0x000000cc0dcc723e */ /* 0x000fe200000000ff */
[----:B------:R-:W-:Y:S01]  /*8cb0*/  MUFU.EX2 R152, R152 ;  /* 0x0000009800987308 */ /* 0x000fe20000000800 */
[----:B------:R-:W-:Y:S01]  /*8cc0*/  FMNMX.FTZ R29, R50, R29, !PT ;  /* 0x0000001d321d7209 */ /* 0x000fe20007810000 */
[----:B------:R-:W-:-:S03]  /*8cd0*/  FFMA.FTZ R35, R110, R3, -R35 ;  /* 0x000000036e237223 */ /* 0x000fc60000010823 */
[----:B------:R-:W-:-:S03]  /*8ce0*/  FMNMX.FTZ R31, R40, R29, !PT ;  /* 0x0000001d281f7209 */ /* 0x000fc60007810000 */
[----:B------:R-:W-:Y:S01]  /*8cf0*/  MUFU.EX2 R29, R80 ;  /* 0x00000050001d7308 */ /* 0x000fe20000000800 */
[----:B------:R-:W-:-:S04]  /*8d00*/  FMNMX.FTZ R31, R54, R31, !PT ;  /* 0x0000001f361f7209 */ /* 0x000fc80007810000 */
        /* <DEDUP_REMOVED lines=13> */
[----:B------:R-:W-:Y:S02]  /*8de0*/  MUFU.EX2 R90, R90 ;  /* 0x0000005a005a7308 */ /* 0x000fe40000000800 */
[----:B------:R-:W3:Y:S06]  /*8df0*/  SHFL.BFLY PT, R74, R33, 0x2, 0x1f ;  /* 0x0c401f00214a7f89 */ /* 0x000eec00000e0000 */
[----:B------:R-:W4:Y:S08]  /*8e00*/  MUFU.EX2 R39, R92 ;  /* 0x0000005c00277308 */ /* 0x000f300000000800 */
[----:B------:R-:W-:Y:S08]  /*8e10*/  MUFU.EX2 R94, R94 ;  /* 0x0000005e005e7308 */ /* 0x000ff00000000800 */
[----:B------:R-:W0:Y:S01]  /*8e20*/  MUFU.EX2 R41, R96 ;  /* 0x0000006000297308 */ /* 0x000e220000000800 */
[----:B----4-:R-:W-:-:S02]  /*8e30*/  F2FP.F16.F32.PACK_AB R158, R39, R90 ;  /* 0x0000005a279e723e */ /* 0x010fc400000000ff */
[----:B---3--:R-:W-:-:S05]  /*8e40*/  FMNMX.FTZ R74, R33, R74, !PT ;  /* 0x0000004a214a7209 */ /* 0x008fca0007810000 */
[----:B------:R-:W3:Y:S01]  /*8e50*/  SHFL.BFLY PT, R33, R74, 0x1, 0x1f ;  /* 0x0c201f004a217f89 */ /* 0x000ee200000e0000 */
[----:B------:R-:W-:Y:S08]  /*8e60*/  MUFU.EX2 R52, R52 ;  /* 0x0000003400347308 */ /* 0x000ff00000000800 */
[----:B------:R-:W4:Y:S01]  /*8e70*/  MUFU.EX2 R43, R98 ;  /* 0x00000062002b7308 */ /* 0x000f220000000800 */
[----:B0-----:R-:W-:-:S07]  /*8e80*/  F2FP.F16.F32.PACK_AB R160, R41, R94 ;  /* 0x0000005e29a0723e */ /* 0x001fce00000000ff */
[----:B------:R-:W-:Y:S01]  /*8e90*/  MUFU.EX2 R56, R56 ;  /* 0x0000003800387308 */ /* 0x000fe20000000800 */
[----:B---3--:R-:W-:-:S07]  /*8ea0*/  FMNMX.FTZ R176, R74, R33, !PT ;  /* 0x000000214ab07209 */ /* 0x008fce0007810000 */
[----:B------:R-:W0:Y:S01]  /*8eb0*/  MUFU.EX2 R45, R100 ;  /* 0x00000064002d7308 */ /* 0x000e220000000800 */
[----:B----4-:R-:W-:Y:S02]  /*8ec0*/  F2FP.F16.F32.PACK_AB R162, R43, R52 ;  /* 0x000000342ba2723e */ /* 0x010fe400000000ff */
[C---:B------:R-:W-:Y:S01]  /*8ed0*/  FSETP.NEU.FTZ.AND P1, PT, R176.reuse, -INF , PT ;  /* 0xff800000b000780b */ /* 0x040fe20003f3d000 */
[----:B------:R-:W-:-:S04]  /*8ee0*/  FMUL.FTZ R49, R176, R3 ;  /* 0x00000003b0317220 */ /* 0x000fc80000410000 */
[----:B------:R-:W-:Y:S01]  /*8ef0*/  MUFU.EX2 R60, R60 ;  /* 0x0000003c003c7308 */ /* 0x000fe20000000800 */
[----:B------:R-:W-:Y:S02]  /*8f00*/  FSEL R49, R49, RZ, P1 ;  /* 0x000000ff31317208 */ /* 0x000fe40000800000 */
[----:B------:R-:W-:Y:S02]  /*8f10*/  ISETP.NE.AND P1, PT, R73, RZ, PT ;  /* 0x000000ff4900720c */ /* 0x000fe40003f25270 */
[----:B------:R-:W3:Y:S01]  /*8f20*/  S2R R73, SR_TID.X ;  /* 0x0000000000497919 */ /* 0x000ee20000002100 */
[-CC-:B------:R-:W-:Y:S01]  /*8f30*/  FFMA.FTZ R26, R26, R3.reuse, -R49.reuse ;  /* 0x000000031a1a7223 */ /* 0x180fe20000010831 */
[-CC-:B------:R-:W-:Y:S01]  /*8f40*/  FFMA.FTZ R27, R27, R3.reuse, -R49.reuse ;  /* 0x000000031b1b7223 */ /* 0x180fe20000010831 */
[-CC-:B------:R-:W-:Y:S01]  /*8f50*/  FFMA.FTZ R30, R30, R3.reuse, -R49.reuse ;  /* 0x000000031e1e7223 */ /* 0x180fe20000010831 */
[-CC-:B------:R-:W-:Y:S01]  /*8f60*/  FFMA.FTZ R14, R14, R3.reuse, -R49.reuse ;  /* 0x000000030e0e7223 */ /* 0x180fe20000010831 */
[-CC-:B------:R-:W-:Y:S01]  /*8f70*/  FFMA.FTZ R34, R34, R3.reuse, -R49.reuse ;  /* 0x0000000322227223 */ /* 0x180fe20000010831 */
[-CC-:B------:R-:W-:Y:S01]  /*8f80*/  FFMA.FTZ R24, R24, R3.reuse, -R49.reuse ;  /* 0x0000000318187223 */ /* 0x180fe20000010831 */
[----:B------:R-:W-:Y:S01]  /*8f90*/  MUFU.EX2 R26, R26 ;  /* 0x0000001a001a7308 */ /* 0x000fe20000000800 */
[-CC-:B------:R-:W-:Y:S01]  /*8fa0*/  FFMA.FTZ R38, R38, R3.reuse, -R49.reuse ;  /* 0x0000000326267223 */ /* 0x180fe20000010831 */
[-CC-:B------:R-:W-:Y:S01]  /*8fb0*/  FFMA.FTZ R28, R28, R3.reuse, -R49.reuse ;  /* 0x000000031c1c7223 */ /* 0x180fe20000010831 */
[-CC-:B------:R-:W-:Y:S01]  /*8fc0*/  FFMA.FTZ R42, R42, R3.reuse, -R49.reuse ;  /* 0x000000032a2a7223 */ /* 0x180fe20000010831 */
[-CC-:B------:R-:W-:Y:S01]  /*8fd0*/  FFMA.FTZ R32, R32, R3.reuse, -R49.reuse ;  /* 0x0000000320207223 */ /* 0x180fe20000010831 */
[-CC-:B------:R-:W-:Y:S01]  /*8fe0*/  FFMA.FTZ R46, R46, R3.reuse, -R49.reuse ;  /* 0x000000032e2e7223 */ /* 0x180fe20000010831 */
[-CC-:B------:R-:W-:Y:S01]  /*8ff0*/  FFMA.FTZ R36, R36, R3.reuse, -R49.reuse ;  /* 0x0000000324247223 */ /* 0x180fe20000010831 */
[-CC-:B------:R-:W-:Y:S01]  /*9000*/  FFMA.FTZ R50, R50, R3.reuse, -R49.reuse ;  /* 0x0000000332327223 */ /* 0x180fe20000010831 */
[----:B------:R-:W4:Y:S01]  /*9010*/  MUFU.EX2 R27, R27 ;  /* 0x0000001b001b7308 */ /* 0x000f220000000800 */
[-CC-:B------:R-:W-:Y:S01]  /*9020*/  FFMA.FTZ R40, R40, R3.reuse, -R49.reuse ;  /* 0x0000000328287223 */ /* 0x180fe20000010831 */
[-CC-:B------:R-:W-:Y:S01]  /*9030*/  FFMA.FTZ R54, R54, R3.reuse, -R49.reuse ;  /* 0x0000000336367223 */ /* 0x180fe20000010831 */
[-CC-:B------:R-:W-:Y:S01]  /*9040*/  FFMA.FTZ R44, R44, R3.reuse, -R49.reuse ;  /* 0x000000032c2c7223 */ /* 0x180fe20000010831 */
[-CC-:B------:R-:W-:Y:S01]  /*9050*/  FFMA.FTZ R58, R58, R3.reuse, -R49.reuse ;  /* 0x000000033a3a7223 */ /* 0x180fe20000010831 */
[-CC-:B------:R-:W-:Y:S01]  /*9060*/  FFMA.FTZ R48, R48, R3.reuse, -R49.reuse ;  /* 0x0000000330307223 */ /* 0x180fe20000010831 */
[-CC-:B------:R-:W-:Y:S01]  /*9070*/  FFMA.FTZ R62, R62, R3.reuse, -R49.reuse ;  /* 0x000000033e3e7223 */ /* 0x180fe20000010831 */
[-CC-:B------:R-:W-:Y:S01]  /*9080*/  FFMA.FTZ R64, R64, R3.reuse, -R49.reuse ;  /* 0x0000000340407223 */ /* 0x180fe20000010831 */
[----:B------:R-:W1:Y:S01]  /*9090*/  MUFU.EX2 R30, R30 ;  /* 0x0000001e001e7308 */ /* 0x000e620000000800 */
[-CC-:B------:R-:W-:Y:S01]  /*90a0*/  FFMA.FTZ R66, R66, R3.reuse, -R49.reuse ;  /* 0x0000000342427223 */ /* 0x180fe20000010831 */
[-CC-:B------:R-:W-:Y:S01]  /*90b0*/  FFMA.FTZ R68, R68, R3.reuse, -R49.reuse ;  /* 0x0000000344447223 */ /* 0x180fe20000010831 */
[-CC-:B------:R-:W-:Y:S01]  /*90c0*/  FFMA.FTZ R70, R70, R3.reuse, -R49.reuse ;  /* 0x0000000346467223 */ /* 0x180fe20000010831 */
[----:B------:R-:W-:Y:S01]  /*90d0*/  FFMA.FTZ R49, R72, R3, -R49 ;  /* 0x0000000348317223 */ /* 0x000fe20000010831 */
[----:B0-----:R-:W-:-:S03]  /*90e0*/  F2FP.F16.F32.PACK_AB R164, R45, R56 ;  /* 0x000000382da4723e */ /* 0x001fc600000000ff */
[----:B------:R0:W2:Y:S01]  /*90f0*/  MUFU.EX2 R207, R14 ;  /* 0x0000000e00cf7308 */ /* 0x0000a20000000800 */
[----:B---3--:R-:W-:Y:S02]  /*9100*/  SHF.R.U32.HI R73, RZ, 0x7, R73 ;  /* 0x00000007ff497819 */ /* 0x008fe40000011649 */
[----:B----4-:R-:W-:Y:S02]  /*9110*/  F2FP.F16.F32.PACK_AB R205, R27, R26 ;  /* 0x0000001a1bcd723e */ /* 0x010fe400000000ff */
[----:B------:R-:W-:-:S03]  /*9120*/  IADD3 R175, -R73, 0xb, RZ ;  /* 0x0000000b49af7810 */ /* 0x000fc60007ffe1ff */
[----:B------:R-:W3:Y:S01]  /*9130*/  MUFU.EX2 R34, R34 ;  /* 0x0000002200227308 */ /* 0x000ee20000000800 */
[----:B0-----:R-:W-:Y:S01]  /*9140*/  FADD.FTZ R14, R206, R51 ;  /* 0x00000033ce0e7221 */ /* 0x001fe20000010000 */
[----:B------:R-:W-:-:S03]  /*9150*/  F2FP.F16.F32.PACK_AB R206, R25, R206 ;  /* 0x000000ce19ce723e */ /* 0x000fc600000000ff */
[----:B------:R-:W-:-:S03]  /*9160*/  FADD.FTZ R51, R25, R14 ;  /* 0x0000000e19337221 */ /* 0x000fc60000010000 */
[----:B------:R0:W4:Y:S01]  /*9170*/  MUFU.EX2 R153, R24 ;  /* 0x0000001800997308 */ /* 0x0001220000000800 */
[----:B------:R-:W-:Y:S01]  /*9180*/  FADD.FTZ R14, R152, R51 ;  /* 0x00000033980e7221 */ /* 0x000fe20000010000 */
[----:B------:R-:W-:Y:S01]  /*9190*/  FADD.FTZ R51, R26, R27 ;  /* 0x0000001b1a337221 */ /* 0x000fe20000010000 */
[C---:B------:R-:W-:Y:S02]  /*91a0*/  F2FP.F16.F32.PACK_AB R152, R29.reuse, R152 ;  /* 0x000000981d98723e */ /* 0x040fe400000000ff */
[----:B------:R-:W-:Y:S01]  /*91b0*/  FADD.FTZ R53, R29, R14 ;  /* 0x0000000e1d357221 */ /* 0x000fe20000010000 */
[----:B-1----:R-:W-:Y:S02]  /*91c0*/  FADD.FTZ R14, R30, R51 ;  /* 0x000000331e0e7221 */ /* 0x002fe40000010000 */
[----:B------:R-:W1:Y:S01]  /*91d0*/  MUFU.EX2 R38, R38 ;  /* 0x0000002600267308 */ /* 0x000e620000000800 */
[----:B0-----:R-:W-:Y:S01]  /*91e0*/  FADD.FTZ R24, R154, R53 ;  /* 0x000000359a187221 */ /* 0x001fe20000010000 */
[----:B--2---:R-:W-:Y:S01]  /*91f0*/  FADD.FTZ R51, R207, R14 ;  /* 0x0000000ecf337221 */ /* 0x004fe20000010000 */
[----:B------:R-:W-:Y:S01]  /*9200*/  @!P1 VIADD R14, R20, 0x22840 ;  /* 0x00022840140e9836 */ /* 0x000fe20000000000 */
[C---:B------:R-:W-:Y:S01]  /*9210*/  F2FP.F16.F32.PACK_AB R154, R31.reuse, R154 ;  /* 0x0000009a1f9a723e */ /* 0x040fe200000000ff */
[----:B------:R-:W-:Y:S01]  /*9220*/  FADD.FTZ R53, R31, R24 ;  /* 0x000000181f357221 */ /* 0x000fe20000010000 */
[----:B---3--:R-:W-:Y:S01]  /*9230*/  FADD.FTZ R24, R34, R51 ;  /* 0x0000003322187221 */ /* 0x008fe20000010000 */
[----:B------:R-:W-:Y:S01]  /*9240*/  F2FP.F16.F32.PACK_AB R207, R207, R30 ;  /* 0x0000001ecfcf723e */ /* 0x000fe200000000ff */
[----:B------:R0:W2:Y:S01]  /*9250*/  MUFU.EX2 R155, R28 ;  /* 0x0000001c009b7308 */ /* 0x0000a20000000800 */
[----:B------:R-:W-:Y:S01]  /*9260*/  @!P1 PRMT R14, RZ, 0x654, R14 ;  /* 0x00000654ff0e9816 */ /* 0x000fe2000000000e */
[----:B----4-:R-:W-:Y:S01]  /*9270*/  FADD.FTZ R51, R153, R24 ;  /* 0x0000001899337221 */ /* 0x010fe20000010000 */
[----:B------:R3:W-:Y:S06]  /*9280*/  BAR.ARV R175, 0x100 ;  /* 0x000400af0000751d */ /* 0x0007ec0000002000 */
[----:B------:R-:W4:Y:S01]  /*9290*/  MUFU.EX2 R42, R42 ;  /* 0x0000002a002a7308 */ /* 0x000f220000000800 */
[----:B0-----:R-:W-:Y:S01]  /*92a0*/  FADD.FTZ R28, R156, R53 ;  /* 0x000000359c1c7221 */ /* 0x001fe20000010000 */
[----:B-1----:R-:W-:Y:S01]  /*92b0*/  FADD.FTZ R24, R38, R51 ;  /* 0x0000003326187221 */ /* 0x002fe20000010000 */
[----:B------:R4:W-:Y:S01]  /*92c0*/  @!P1 SYNCS.ARRIVE.TRANS64.RED.A1T0 RZ, [R14+URZ], RZ ;  /* 0x000000ff0eff99a7 */ /* 0x0009e2000810043f */
[C---:B------:R-:W-:Y:S01]  /*92d0*/  F2FP.F16.F32.PACK_AB R156, R37.reuse, R156 ;  /* 0x0000009c259c723e */ /* 0x040fe200000000ff */
[----:B------:R-:W-:Y:S01]  /*92e0*/  FADD.FTZ R53, R37, R28 ;  /* 0x0000001c25357221 */ /* 0x000fe20000010000 */
[----:B------:R-:W-:-:S02]  /*92f0*/  F2FP.F16.F32.PACK_AB R153, R153, R34 ;  /* 0x000000229999723e */ /* 0x000fc400000000ff */
[----:B------:R-:W0:Y:S01]  /*9300*/  MUFU.EX2 R157, R32 ;  /* 0x00000020009d7308 */ /* 0x000e220000000800 */
[----:B------:R-:W-:Y:S01]  /*9310*/  FADD.FTZ R28, R90, R53 ;  /* 0x000000355a1c7221 */ /* 0x000fe20000010000 */
[C---:B--2---:R-:W-:Y:S01]  /*9320*/  FADD.FTZ R51, R155.reuse, R24 ;  /* 0x000000189b337221 */ /* 0x044fe20000010000 */
[----:B------:R-:W-:Y:S02]  /*9330*/  F2FP.F16.F32.PACK_AB R155, R155, R38 ;  /* 0x000000269b9b723e */ /* 0x000fe400000000ff */
[----:B------:R-:W-:-:S03]  /*9340*/  FADD.FTZ R53, R39, R28 ;  /* 0x0000001c27357221 */ /* 0x000fc60000010000 */
[----:B------:R-:W1:Y:S01]  /*9350*/  MUFU.EX2 R46, R46 ;  /* 0x0000002e002e7308 */ /* 0x000e620000000800 */
[----:B----4-:R-:W-:Y:S01]  /*9360*/  FADD.FTZ R14, R42, R51 ;  /* 0x000000332a0e7221 */ /* 0x010fe20000010000 */
[----:B------:R-:W-:-:S04]  /*9370*/  FADD.FTZ R24, R94, R53 ;  /* 0x000000355e187221 */ /* 0x000fc80000010000 */
[----:B------:R-:W-:Y:S02]  /*9380*/  FADD.FTZ R53, R41, R24 ;  /* 0x0000001829357221 */ /* 0x000fe40000010000 */
[----:B------:R-:W2:Y:S01]  /*9390*/  MUFU.EX2 R159, R36 ;  /* 0x00000024009f7308 */ /* 0x000ea20000000800 */
[C---:B0-----:R-:W-:Y:S01]  /*93a0*/  FADD.FTZ R51, R157.reuse, R14 ;  /* 0x0000000e9d337221 */ /* 0x041fe20000010000 */
[----:B------:R-:W-:Y:S01]  /*93b0*/  FADD.FTZ R24, R52, R53 ;  /* 0x0000003534187221 */ /* 0x000fe20000010000 */
[----:B------:R-:W-:-:S03]  /*93c0*/  F2FP.F16.F32.PACK_AB R157, R157, R42 ;  /* 0x0000002a9d9d723e */ /* 0x000fc600000000ff */
[----:B------:R-:W-:Y:S02]  /*93d0*/  FADD.FTZ R53, R43, R24 ;  /* 0x000000182b357221 */ /* 0x000fe40000010000 */
[----:B------:R-:W0:Y:S01]  /*93e0*/  MUFU.EX2 R50, R50 ;  /* 0x0000003200327308 */ /* 0x000e220000000800 */
[----:B-1----:R-:W-:Y:S01]  /*93f0*/  FADD.FTZ R14, R46, R51 ;  /* 0x000000332e0e7221 */ /* 0x002fe20000010000 */
[----:B------:R-:W-:-:S04]  /*9400*/  FADD.FTZ R24, R56, R53 ;  /* 0x0000003538187221 */ /* 0x000fc80000010000 */
[----:B------:R-:W-:Y:S02]  /*9410*/  FADD.FTZ R25, R45, R24 ;  /* 0x000000182d197221 */ /* 0x000fe40000010000 */
[----:B------:R-:W1:Y:S01]  /*9420*/  MUFU.EX2 R161, R40 ;  /* 0x0000002800a17308 */ /* 0x000e620000000800 */
[C---:B--2---:R-:W-:Y:S01]  /*9430*/  FADD.FTZ R51, R159.reuse, R14 ;  /* 0x0000000e9f337221 */ /* 0x044fe20000010000 */
[----:B------:R-:W-:Y:S01]  /*9440*/  FADD.FTZ R24, R60, R25 ;  /* 0x000000193c187221 */ /* 0x000fe20000010000 */
[----:B------:R-:W-:-:S05]  /*9450*/  F2FP.F16.F32.PACK_AB R159, R159, R46 ;  /* 0x0000002e9f9f723e */ /* 0x000fca00000000ff */
        /* <DEDUP_REMOVED lines=11> */
[C---:B-1----:R-:W-:Y:S01]  /*9510*/  FADD.FTZ R25, R47.reuse, R24 ;  /* 0x000000182f197221 */ /* 0x042fe20000010000 */
[----:B------:R-:W-:-:S06]  /*9520*/  F2FP.F16.F32.PACK_AB R166, R47, R60 ;  /* 0x0000003c2fa6723e */ /* 0x000fcc00000000ff */
[----:B------:R-:W1:Y:S01]  /*9530*/  MUFU.EX2 R165, R48 ;  /* 0x0000003000a57308 */ /* 0x000e620000000800 */
[----:B--2---:R-:W-:-:S07]  /*9540*/  FADD.FTZ R14, R58, R13 ;  /* 0x0000000d3a0e7221 */ /* 0x004fce0000010000 */
[----:B------:R-:W2:Y:S01]  /*9550*/  MUFU.EX2 R33, R106 ;  /* 0x0000006a00217308 */ /* 0x000ea20000000800 */
[----:B0-----:R-:W-:-:S07]  /*9560*/  FADD.FTZ R24, R104, R25 ;  /* 0x0000001968187221 */ /* 0x001fce0000010000 */
[----:B------:R-:W0:Y:S01]  /*9570*/  MUFU.EX2 R62, R62 ;  /* 0x0000003e003e7308 */ /* 0x000e220000000800 */
[C---:B-1----:R-:W-:Y:S01]  /*9580*/  FADD.FTZ R13, R165.reuse, R14 ;  /* 0x0000000ea50d7221 */ /* 0x042fe20000010000 */
[----:B------:R-:W-:-:S06]  /*9590*/  F2FP.F16.F32.PACK_AB R165, R165, R58 ;  /* 0x0000003aa5a5723e */ /* 0x000fcc00000000ff */
[----:B------:R-:W1:Y:S01]  /*95a0*/  MUFU.EX2 R108, R108 ;  /* 0x0000006c006c7308 */ /* 0x000e620000000800 */
[C---:B--2---:R-:W-:Y:S01]  /*95b0*/  FADD.FTZ R25, R33.reuse, R24 ;  /* 0x0000001821197221 */ /* 0x044fe20000010000 */
[----:B------:R-:W-:-:S06]  /*95c0*/  F2FP.F16.F32.PACK_AB R168, R33, R104 ;  /* 0x0000006821a8723e */ /* 0x000fcc00000000ff */
[----:B------:R-:W2:Y:S01]  /*95d0*/  MUFU.EX2 R167, R64 ;  /* 0x0000004000a77308 */ /* 0x000ea20000000800 */
[----:B0-----:R-:W-:-:S07]  /*95e0*/  FADD.FTZ R14, R62, R13 ;  /* 0x0000000d3e0e7221 */ /* 0x001fce0000010000 */
        /* <DEDUP_REMOVED lines=11> */
[----:B--2---:R-:W-:Y:S01]  /*96a0*/  FADD.FTZ R14, R70, R25 ;  /* 0x00000019460e7221 */ /* 0x004fe20000010000 */
[C---:B0-----:R-:W-:Y:S01]  /*96b0*/  FADD.FTZ R13, R35.reuse, R24 ;  /* 0x00000018230d7221 */ /* 0x041fe20000010000 */
[----:B------:R-:W-:Y:S02]  /*96c0*/  F2FP.F16.F32.PACK_AB R170, R35, R108 ;  /* 0x0000006c23aa723e */ /* 0x000fe400000000ff */
[C---:B-1----:R-:W-:Y:S01]  /*96d0*/  FADD.FTZ R14, R49.reuse, R14 ;  /* 0x0000000e310e7221 */ /* 0x042fe20000010000 */
[----:B------:R-:W-:Y:S01]  /*96e0*/  F2FP.F16.F32.PACK_AB R171, R49, R70 ;  /* 0x0000004631ab723e */ /* 0x000fe200000000ff */
[----:B---3--:R-:W-:Y:S06]  /*96f0*/  @!P0 BRA `(.L_x_713) ;  /* 0x0000000000048947 */ /* 0x008fec0003800000 */
[----:B------:R-:W-:Y:S01]  /*9700*/  BPT.TRAP 0x1 ;  /* 0x000000040000795c */ /* 0x000fe20000300000 */
.L_x_713:
[----:B------:R0:W1:Y:S01]  /*9710*/  SYNCS.PHASECHK.TRANS64.TRYWAIT P2, [R20+URZ+0x22850], R15 ;  /* 0x0228500f140075a7 */ /* 0x000062000804017f */
[----:B------:R-:W-:Y:S05]  /*9720*/  @!P0 BRA `(.L_x_714) ;  /* 0x0000000000048947 */ /* 0x000fea0003800000 */
[----:B------:R-:W-:Y:S01]  /*9730*/  BPT.TRAP 0x1 ;  /* 0x000000040000795c */ /* 0x000fe20000300000 */
.L_x_714:
[----:B------:R-:W-:Y:S04]  /*9740*/  BSSY B0, `(.L_x_715) ;  /* 0x0000004000007945 */ /* 0x000fe80003800000 */
[----:B-1----:R-:W-:Y:S05]  /*9750*/  @P2 BRA `(.L_x_716) ;  /* 0x0000000000082947 */ /* 0x002fea0003800000 */
[----:B------:R-:W1:Y:S02]  /*9760*/  SYNCS.PHASECHK.TRANS64.TRYWAIT P2, [R20+URZ+0x22850], R15 ;  /* 0x0228500f140075a7 */ /* 0x000e64000804017f */
[----:B-1----:R-:W-:Y:S05]  /*9770*/  @!P2 BRA `(.L_x_717) ;  /* 0x000000d4008ca947 */ /* 0x002fea0003800000 */
.L_x_716:
[----:B------:R-:W-:Y:S05]  /*9780*/  BSYNC B0 ;  /* 0x0000000000007941 */ /* 0x000fea0003800000 */
.L_x_715:
[----:B------:R-:W-:Y:S05]  /*9790*/  WARPSYNC.ALL ;  /* 0x0000000000007948 */ /* 0x000fea0003800000 */
[----:B01----:R-:W-:Y:S01]  /*97a0*/  VIADD R15, R18, 0x400 ;  /* 0x00000400120f7836 */ /* 0x003fe20000000000 */
[----:B------:R0:W-:Y:S01]  /*97b0*/  BAR.SYNC.DEFER_BLOCKING R21, 0x100 ;  /* 0x000400150000751d */ /* 0x0001e20000010000 */
[----:B------:R-:W-:Y:S01]  /*97c0*/  IMAD.MOV.U32 R179, RZ, RZ, 0x40000040 ;  /* 0x40000040ffb37424 */ /* 0x000fe200078e00ff */
[----:B------:R-:W-:Y:S01]  /*97d0*/  ISETP.GE.AND P2, PT, R172, 0x61, PT ;  /* 0x00000061ac00780c */ /* 0x000fe20003f46270 */
[----:B------:R-:W-:Y:S01]  /*97e0*/  IMAD.MOV.U32 R181, RZ, RZ, 0x40000040 ;  /* 0x40000040ffb57424 */ /* 0x000fe200078e00ff */
[----:B------:R-:W-:Y:S01]  /*97f0*/  SHF.R.U32.HI R15, RZ, 0x4, R15 ;  /* 0x00000004ff0f7819 */ /* 0x000fe2000001160f */
[----:B------:R-:W-:Y:S01]  /*9800*/  @!P1 VIADD R20, R20, 0x22860 ;  /* 0x0002286014149836 */ /* 0x000fe20000000000 */
[----:B------:R-:W-:Y:S01]  /*9810*/  R2UR UR7, R179 ;  /* 0x00000000b30772ca */ /* 0x000fe200000e0000 */
[----:B------:R-:W-:Y:S01]  /*9820*/  IMAD.MOV.U32 R179, RZ, RZ, 0x40000040 ;  /* 0x40000040ffb37424 */ /* 0x000fe200078e00ff */
[----:B------:R-:W-:Y:S01]  /*9830*/  LOP3.LUT R15, R15, 0x3fff, RZ, 0xc0, !PT ;  /* 0x00003fff0f0f7812 */ /* 0x000fe200078ec0ff */
[----:B------:R-:W-:Y:S01]  /*9840*/  ULDC UR42, c[0x0][0x988] ;  /* 0x00026200002a7ab9 */ /* 0x000fe20000000800 */
[----:B------:R-:W-:-:S02]  /*9850*/  @!P1 PRMT R20, RZ, 0x654, R20 ;  /* 0x00000654ff149816 */ /* 0x000fc40000000014 */
[----:B------:R-:W-:-:S05]  /*9860*/  LOP3.LUT R15, R15, 0x3000000, RZ, 0xfc, !PT ;  /* 0x030000000f0f7812 */ /* 0x000fca00078efcff */
[----:B------:R-:W-:-:S04]  /*9870*/  IMAD R178, R200, 0xc00, R15 ;  /* 0x00000c00c8b27824 */ /* 0x000fc800078e020f */
[C---:B------:R-:W-:Y:S01]  /*9880*/  VIADD R180, R178.reuse, 0x80 ;  /* 0x00000080b2b47836 */ /* 0x040fe20000000000 */
[----:B------:R-:W-:Y:S01]  /*9890*/  R2UR UR6, R178 ;  /* 0x00000000b20672ca */ /* 0x000fe200000e0000 */
[----:B------:R-:W-:-:S12]  /*98a0*/  WARPGROUP.ARRIVE ;  /* 0x00000000000079c5 */ /* 0x000fd80000000000 */
[----:B------:R-:W-:Y:S01]  /*98b0*/  HGMMA.64x256x16.F32 R24, R204, gdesc[UR4].tnspB, RZ, !UPT, gsb0 ;  /* 0x43e00004cc187df0 */ /* 0x000fe2000c0008ff */
[----:B------:R-:W-:Y:S02]  /*98c0*/  R2UR UR6, R180 ;  /* 0x00000000b40672ca */ /* 0x000fe400000e0000 */
[----:B------:R-:W-:Y:S01]  /*98d0*/  R2UR UR7, R181 ;  /* 0x00000000b50772ca */ /* 0x000fe200000e0000 */
[----:B------:R-:W-:Y:S02]  /*98e0*/  WARPGROUP.DEPBAR.LE gsb0, 0x0 ;  /* 0x00008000000079c5 */ /* 0x000fe40000010000 */
[----:B------:R-:W-:-:S15]  /*98f0*/  WARPGROUP.ARRIVE ;  /* 0x00000000000079c5 */ /* 0x000fde0000000000 */
[----:B------:R-:W-:-:S07]  /*9900*/  NOP ;  /* 0x0000000000007918 */ /* 0x000fce0000000000 */
[----:B------:R-:W-:Y:S03]  /*9910*/  HGMMA.64x256x16.F32 R24, R152, gdesc[UR4].tnspB, R24, gsb0 ;  /* 0x43e0000498187df0 */ /* 0x000fe60008000818 */
[----:B------:R-:W-:Y:S02]  /*9920*/  WARPGROUP.DEPBAR.LE gsb0, 0x0 ;  /* 0x00008000000079c5 */ /* 0x000fe40000010000 */
[----:B------:R-:W-:Y:S01]  /*9930*/  VIADD R152, R178, 0x100 ;  /* 0x00000100b2987836 */ /* 0x000fe20000000000 */
[----:B------:R-:W-:Y:S01]  /*9940*/  WARPGROUP.ARRIVE ;  /* 0x00000000000079c5 */ /* 0x000fe20000000000 */
[----:B------:R-:W-:-:S03]  /*9950*/  IMAD.MOV.U32 R153, RZ, RZ, 0x40000040 ;  /* 0x40000040ff997424 */ /* 0x000fc600078e00ff */
[----:B------:R-:W-:Y:S01]  /*9960*/  R2UR UR6, R152 ;  /* 0x00000000980672ca */ /* 0x000fe200000e0000 */
[----:B------:R-:W-:Y:S01]  /*9970*/  VIADD R152, R178, 0x180 ;  /* 0x00000180b2987836 */ /* 0x000fe20000000000 */
[----:B------:R-:W-:Y:S01]  /*9980*/  R2UR UR7, R153 ;  /* 0x00000000990772ca */ /* 0x000fe200000e0000 */
[----:B------:R-:W-:-:S15]  /*9990*/  IMAD.MOV.U32 R153, RZ, RZ, 0x40000040 ;  /* 0x40000040ff997424 */ /* 0x000fde00078e00ff */
[----:B------:R-:W-:Y:S01]  /*99a0*/  HGMMA.64x256x16.F32 R24, R156, gdesc[UR4].tnspB, R24, gsb0 ;  /* 0x43e000049c187df0 */ /* 0x000fe20008000818 */
[----:B------:R-:W-:Y:S01]  /*99b0*/  R2UR UR6, R152 ;  /* 0x00000000980672ca */ /* 0x000fe200000e0000 */
[C---:B------:R-:W-:Y:S01]  /*99c0*/  VIADD R152, R178.reuse, 0x200 ;  /* 0x00000200b2987836 */ /* 0x040fe20000000000 */
[----:B------:R-:W-:Y:S01]  /*99d0*/  R2UR UR7, R153 ;  /* 0x00000000990772ca */ /* 0x000fe200000e0000 */
[----:B------:R-:W-:Y:S02]  /*99e0*/  IMAD.MOV.U32 R153, RZ, RZ, 0x40000040 ;  /* 0x40000040ff997424 */ /* 0x000fe400078e00ff */
[----:B------:R-:W-:Y:S01]  /*99f0*/  VIADD R178, R178, 0x280 ;  /* 0x00000280b2b27836 */ /* 0x000fe20000000000 */
[----:B------:R-:W-:Y:S02]  /*9a00*/  WARPGROUP.DEPBAR.LE gsb0, 0x0 ;  /* 0x00008000000079c5 */ /* 0x000fe40000010000 */
[----:B------:R-:W-:-:S15]  /*9a10*/  WARPGROUP.ARRIVE ;  /* 0x00000000000079c5 */ /* 0x000fde0000000000 */
[----:B------:R-:W-:-:S04]  /*9a20*/  NOP ;  /* 0x0000000000007918 */ /* 0x000fc80000000000 */
[----:B------:R-:W-:Y:S01]  /*9a30*/  HGMMA.64x256x16.F32 R24, R160, gdesc[UR4].tnspB, R24, gsb0 ;  /* 0x43e00004a0187df0 */ /* 0x000fe20008000818 */
[----:B------:R-:W-:Y:S02]  /*9a40*/  R2UR UR6, R152 ;  /* 0x00000000980672ca */ /* 0x000fe400000e0000 */
[----:B------:R-:W-:Y:S01]  /*9a50*/  R2UR UR7, R153 ;  /* 0x00000000990772ca */ /* 0x000fe200000e0000 */
[----:B------:R-:W-:Y:S02]  /*9a60*/  WARPGROUP.DEPBAR.LE gsb0, 0x0 ;  /* 0x00008000000079c5 */ /* 0x000fe40000010000 */
[----:B------:R-:W-:-:S15]  /*9a70*/  WARPGROUP.ARRIVE ;  /* 0x00000000000079c5 */ /* 0x000fde0000000000 */
[----:B------:R-:W-:-:S07]  /*9a80*/  NOP ;  /* 0x0000000000007918 */ /* 0x000fce0000000000 */
[----:B------:R-:W-:Y:S01]  /*9a90*/  HGMMA.64x256x16.F32 R24, R164, gdesc[UR4].tnspB, R24, gsb0 ;  /* 0x43e00004a4187df0 */ /* 0x000fe20008000818 */
[----:B------:R-:W-:Y:S02]  /*9aa0*/  R2UR UR6, R178 ;  /* 0x00000000b20672ca */ /* 0x000fe400000e0000 */
[----:B------:R-:W-:Y:S01]  /*9ab0*/  R2UR UR7, R179 ;  /* 0x00000000b30772ca */ /* 0x000fe200000e0000 */
[----:B------:R-:W-:Y:S02]  /*9ac0*/  WARPGROUP.DEPBAR.LE gsb0, 0x0 ;  /* 0x00008000000079c5 */ /* 0x000fe40000010000 */
[----:B------:R-:W-:-:S15]  /*9ad0*/  WARPGROUP.ARRIVE ;  /* 0x00000000000079c5 */ /* 0x000fde0000000000 */
[----:B------:R-:W-:-:S07]  /*9ae0*/  NOP ;  /* 0x0000000000007918 */ /* 0x000fce0000000000 */
[----:B------:R-:W-:Y:S03]  /*9af0*/  HGMMA.64x256x16.F32 R24, R168, gdesc[UR4].tnspB, R24, gsb0 ;  /* 0x43e00004a8187df0 */ /* 0x000fe60008000818 */
[----:B------:R-:W-:Y:S02]  /*9b00*/  WARPGROUP.DEPBAR.LE gsb0, 0x0 ;  /* 0x00008000000079c5 */ /* 0x000fe40000010000 */
[----:B------:R0:W-:Y:S01]  /*9b10*/  @!P1 SYNCS.ARRIVE.TRANS64.RED.A1T0 RZ, [R20+URZ], RZ ;  /* 0x000000ff14ff99a7 */ /* 0x0001e2000810043f */
[----:B------:R-:W-:Y:S05]  /*9b20*/  @!P2 BRA `(.L_x_718) ;  /* 0x0000001c00b4a947 */ /* 0x000fea0003800000 */
[----:B0-----:R-:W-:Y:S01]  /*9b30*/  IADD3 R20, R173, -0x2, RZ ;  /* 0xfffffffead147810 */ /* 0x001fe20007ffe0ff */
[----:B------:R-:W-:Y:S02]  /*9b40*/  IMAD.MOV.U32 R205, RZ, RZ, R176 ;  /* 0x000000ffffcd7224 */ /* 0x000fe400078e00b0 */
[----:B------:R-:W-:-:S07]  /*9b50*/  IMAD.MOV.U32 R206, RZ, RZ, R12 ;  /* 0x000000ffffce7224 */ /* 0x000fce00078e000c */
.L_x_728:
[----:B------:R-:W-:Y:S01]  /*9b60*/  VIADD R200, R200, 0x1 ;  /* 0x00000001c8c87836 */ /* 0x000fe20000000000 */
[----:B------:R-:W-:Y:S05]  /*9b70*/  YIELD ;  /* 0x0000000000007946 */ /* 0x000fea0003800000 */
[----:B------:R-:W-:Y:S02]  /*9b80*/  ISETP.NE.AND P3, PT, R200, 0x2, PT ;  /* 0x00000002c800780c */ /* 0x000fe40003f65270 */
[C---:B------:R-:W-:Y:S01]  /*9b90*/  ISETP.GT.AND P2, PT, R20.reuse, RZ, PT ;  /* 0x000000ff1400720c */ /* 0x040fe20003f44270 */
[----:B------:R-:W-:Y:S01]  /*9ba0*/  VIADD R20, R20, 0xffffffff ;  /* 0xffffffff14147836 */ /* 0x000fe20000000000 */
[----:B------:R-:W-:-:S02]  /*9bb0*/  SEL R3, RZ, 0x1, P3 ;  /* 0x00000001ff037807 */ /* 0x000fc40001800000 */
[----:B------:R-:W-:Y:S02]  /*9bc0*/  SEL R200, R200, RZ, P3 ;  /* 0x000000ffc8c87207 */ /* 0x000fe40001800000 */
[----:B------:R-:W-:Y:S01]  /*9bd0*/  LOP3.LUT R208, R208, R3, RZ, 0x3c, !PT ;  /* 0x00000003d0d07212 */ /* 0x000fe200078e3cff */
[----:B-1----:R-:W-:Y:S06]  /*9be0*/  @!P0 BRA `(.L_x_719) ;  /* 0x0000000000048947 */ /* 0x002fec0003800000 */
[----:B------:R-:W-:Y:S01]  /*9bf0*/  BPT.TRAP 0x1 ;  /* 0x000000040000795c */ /* 0x000fe20000300000 */
.L_x_719:
[----:B------:R-:W-:Y:S01]  /*9c00*/  IMAD R21, R200, 0x8, R18 ;  /* 0x00000008c8157824 */ /* 0x000fe200078e0212 */
[----:B------:R-:W-:-:S04]  /*9c10*/  SHF.L.U32 R217, R208, 0x1f, RZ ;  /* 0x0000001fd0d97819 */ /* 0x000fc800000006ff */
[----:B------:R0:W1:Y:S01]  /*9c20*/  SYNCS.PHASECHK.TRANS64.TRYWAIT P3, [R21+URZ+0x22830], R217 ;  /* 0x022830d9150075a7 */ /* 0x000062000806017f */
[----:B------:R-:W-:Y:S05]  /*9c30*/  @!P0 BRA `(.L_x_720) ;  /* 0x0000000000048947 */ /* 0x000fea0003800000 */
[----:B------:R-:W-:Y:S01]  /*9c40*/  BPT.TRAP 0x1 ;  /* 0x000000040000795c */ /* 0x000fe20000300000 */
.L_x_720:
[----:B------:R-:W-:Y:S02]  /*9c50*/  IMAD R156, R200, 0x300, R0 ;  /* 0x00000300c89c7824 */ /* 0x000fe400078e0200 */
[----:B------:R-:W-:Y:S01]  /*9c60*/  IMAD.MOV.U32 R157, RZ, RZ, 0x40000040 ;  /* 0x40000040ff9d7424 */ /* 0x000fe200078e00ff */
[----:B-1----:R-:W-:Y:S06]  /*9c70*/  @P3 BRA `(.L_x_721) ;  /* 0x0000000000083947 */ /* 0x002fec0003800000 */
[----:B------:R-:W1:Y:S02]  /*9c80*/  SYNCS.PHASECHK.TRANS64.TRYWAIT P3, [R21+URZ+0x22830], R217 ;  /* 0x022830d9150075a7 */ /* 0x000e64000806017f */
[----:B-1----:R-:W-:Y:S05]  /*9c90*/  @!P3 BRA `(.L_x_722) ;  /* 0x000000d00058b947 */ /* 0x002fea0003800000 */
.L_x_721:
[----:B------:R-:W-:Y:S05]  /*9ca0*/  WARPSYNC.ALL ;  /* 0x0000000000007948 */ /* 0x000fea0003800000 */
[C---:B------:R-:W-:Y:S01]  /*9cb0*/  R2UR UR6, R156.reuse ;  /* 0x000000009c0672ca */ /* 0x040fe200000e0000 */
[C---:B------:R-:W-:Y:S01]  /*9cc0*/  VIADD R154, R156.reuse, 0x2 ;  /* 0x000000029c9a7836 */ /* 0x040fe20000000000 */
[----:B------:R-:W-:Y:S01]  /*9cd0*/  R2UR UR7, R157 ;  /* 0x000000009d0772ca */ /* 0x000fe200000e0000 */
[----:B------:R-:W-:Y:S01]  /*9ce0*/  VIADD R152, R156, 0x4 ;  /* 0x000000049c987836 */ /* 0x000fe20000000000 */
[----:B------:R-:W-:Y:S01]  /*9cf0*/  R2UR UR4, R4 ;  /* 0x00000000040472ca */ /* 0x000fe200000e0000 */
[----:B------:R-:W-:Y:S01]  /*9d00*/  VIADD R156, R156, 0x6 ;  /* 0x000000069c9c7836 */ /* 0x000fe20000000000 */
[----:B------:R-:W-:Y:S01]  /*9d10*/  R2UR UR5, R5 ;  /* 0x00000000050572ca */ /* 0x000fe200000e0000 */
[----:B------:R-:W-:Y:S01]  /*9d20*/  IMAD.MOV.U32 R155, RZ, RZ, 0x40000040 ;  /* 0x40000040ff9b7424 */ /* 0x000fe200078e00ff */
[----:B------:R-:W-:Y:S01]  /*9d30*/  R2UR UR10, R154 ;  /* 0x000000009a0a72ca */ /* 0x000fe200000e0000 */
[----:B------:R-:W-:Y:S01]  /*9d40*/  IMAD.MOV.U32 R153, RZ, RZ, 0x40000040 ;  /* 0x40000040ff997424 */ /* 0x000fe200078e00ff */
[----:B------:R-:W-:Y:S01]  /*9d50*/  R2UR UR14, R152 ;  /* 0x00000000980e72ca */ /* 0x000fe200000e0000 */
[----:B------:R-:W-:Y:S01]  /*9d60*/  IMAD.MOV.U32 R157, RZ, RZ, 0x40000040 ;  /* 0x40000040ff9d7424 */ /* 0x000fe200078e00ff */
[----:B------:R-:W-:-:S02]  /*9d70*/  R2UR UR11, R155 ;  /* 0x000000009b0b72ca */ /* 0x000fc400000e0000 */
[----:B------:R-:W-:Y:S02]  /*9d80*/  R2UR UR15, R153 ;  /* 0x00000000990f72ca */ /* 0x000fe400000e0000 */
[----:B------:R-:W-:Y:S02]  /*9d90*/  R2UR UR18, R156 ;  /* 0x000000009c1272ca */ /* 0x000fe400000e0000 */
[----:B------:R-:W-:Y:S02]  /*9da0*/  R2UR UR19, R157 ;  /* 0x000000009d1372ca */ /* 0x000fe400000e0000 */
[----:B------:R-:W-:Y:S01]  /*9db0*/  WARPGROUP.ARRIVE ;  /* 0x00000000000079c5 */ /* 0x000fe20000000000 */
[----:B------:R-:W-:Y:S02]  /*9dc0*/  R2UR UR8, R10 ;  /* 0x000000000a0872ca */ /* 0x000fe400000e0000 */
[----:B------:R-:W-:Y:S02]  /*9dd0*/  R2UR UR9, R11 ;  /* 0x000000000b0972ca */ /* 0x000fe400000e0000 */
[----:B------:R-:W-:Y:S01]  /*9de0*/  R2UR UR12, R8 ;  /* 0x00000000080c72ca */ /* 0x000fe200000e0000 */
[----:B------:R-:W-:Y:S01]  /*9df0*/  HGMMA.64x96x16.F32 R152, gdesc[UR4], RZ, !UPT, gsb0 ;  /* 0x01600000049879f0 */ /* 0x000fe2000c0008ff */
[----:B------:R-:W-:-:S02]  /*9e00*/  R2UR UR13, R9 ;  /* 0x00000000090d72ca */ /* 0x000fc400000e0000 */
[----:B------:R-:W-:Y:S02]  /*9e10*/  R2UR UR16, R6 ;  /* 0x00000000061072ca */ /* 0x000fe400000e0000 */
[----:B------:R-:W-:Y:S01]  /*9e20*/  R2UR UR17, R7 ;  /* 0x00000000071172ca */ /* 0x000fe200000e0000 */
[----:B------:R-:W-:Y:S02]  /*9e30*/  WARPGROUP.DEPBAR.LE gsb0, 0x0 ;  /* 0x00008000000079c5 */ /* 0x000fe40000010000 */
        /* <DEDUP_REMOVED lines=33> */
[----:B------:R-:W2:Y:S02]  /*a050*/  SHFL.BFLY PT, R12, R3, 0x2, 0x1f ;  /* 0x0c401f00030c7f89 */ /* 0x000ea400000e0000 */
[----:B--2---:R-:W-:-:S05]  /*a060*/  FMNMX.FTZ R12, R3, R12, !PT ;  /* 0x0000000c030c7209 */ /* 0x004fca0007810000 */
[----:B------:R-:W2:Y:S02]  /*a070*/  SHFL.BFLY PT, R3, R12, 0x1, 0x1f ;  /* 0x0c201f000c037f89 */ /* 0x000ea400000e0000 */
[----:B--2---:R-:W-:Y:S01]  /*a080*/  FMNMX.FTZ R12, R12, R3, !PT ;  /* 0x000000030c0c7209 */ /* 0x004fe20007810000 */
[----:B------:R-:W-:-:S04]  /*a090*/  IMAD.U32 R3, RZ, RZ, UR42 ;  /* 0x0000002aff037e24 */ /* 0x000fc8000f8e00ff */
[C---:B------:R-:W-:Y:S01]  /*a0a0*/  FMUL.FTZ R204, R12.reuse, R3 ;  /* 0x000000030ccc7220 */ /* 0x040fe20000410000 */
[----:B------:R-:W-:-:S03]  /*a0b0*/  FADD.FTZ R206, -R12, R206 ;  /* 0x000000ce0cce7221 */ /* 0x000fc60000010100 */
[-CC-:B------:R-:W-:Y:S01]  /*a0c0*/  FFMA.FTZ R152, R152, R3.reuse, -R204.reuse ;  /* 0x0000000398987223 */ /* 0x180fe200000108cc */
[-CC-:B------:R-:W-:Y:S01]  /*a0d0*/  FFMA.FTZ R153, R153, R3.reuse, -R204.reuse ;  /* 0x0000000399997223 */ /* 0x180fe200000108cc */
[-C--:B------:R-:W-:Y:S01]  /*a0e0*/  FMUL.FTZ R206, R206, R3.reuse ;  /* 0x00000003cece7220 */ /* 0x080fe20000410000 */
        /* <DEDUP_REMOVED lines=11> */
[----:B------:R-:W2:Y:S01]  /*a1a0*/  MUFU.EX2 R206, R206 ;  /* 0x000000ce00ce7308 */ /* 0x000ea20000000800 */
[-CC-:B------:R-:W-:Y:S01]  /*a1b0*/  FFMA.FTZ R176, R176, R3.reuse, -R204.reuse ;  /* 0x00000003b0b07223 */ /* 0x180fe200000108cc */
[-CC-:B------:R-:W-:Y:S01]  /*a1c0*/  FFMA.FTZ R177, R177, R3.reuse, -R204.reuse ;  /* 0x00000003b1b17223 */ /* 0x180fe200000108cc */
[-CC-:B------:R-:W-:Y:S01]  /*a1d0*/  FFMA.FTZ R180, R180, R3.reuse, -R204.reuse ;  /* 0x00000003b4b47223 */ /* 0x180fe200000108cc */
[-CC-:B------:R-:W-:Y:S01]  /*a1e0*/  FFMA.FTZ R181, R181, R3.reuse, -R204.reuse ;  /* 0x00000003b5b57223 */ /* 0x180fe200000108cc */
[-CC-:B------:R-:W-:Y:S01]  /*a1f0*/  FFMA.FTZ R184, R184, R3.reuse, -R204.reuse ;  /* 0x00000003b8b87223 */ /* 0x180fe200000108cc */
[-CC-:B------:R-:W-:Y:S01]  /*a200*/  FFMA.FTZ R185, R185, R3.reuse, -R204.reuse ;  /* 0x00000003b9b97223 */ /* 0x180fe200000108cc */
[-CC-:B------:R-:W-:Y:S01]  /*a210*/  FFMA.FTZ R188, R188, R3.reuse, -R204.reuse ;  /* 0x00000003bcbc7223 */ /* 0x180fe200000108cc */
[----:B------:R-:W3:Y:S01]  /*a220*/  MUFU.EX2 R153, R153 ;  /* 0x0000009900997308 */ /* 0x000ee20000000800 */
[-CC-:B------:R-:W-:Y:S01]  /*a230*/  FFMA.FTZ R189, R189, R3.reuse, -R204.reuse ;  /* 0x00000003bdbd7223 */ /* 0x180fe200000108cc */
[-CC-:B------:R-:W-:Y:S01]  /*a240*/  FFMA.FTZ R192, R192, R3.reuse, -R204.reuse ;  /* 0x00000003c0c07223 */ /* 0x180fe200000108cc */
[-CC-:B------:R-:W-:Y:S01]  /*a250*/  FFMA.FTZ R193, R193, R3.reuse, -R204.reuse ;  /* 0x00000003c1c17223 */ /* 0x180fe200000108cc */
[-CC-:B------:R-:W-:Y:S01]  /*a260*/  FFMA.FTZ R196, R196, R3.reuse, -R204.reuse ;  /* 0x00000003c4c47223 */ /* 0x180fe200000108cc */
[----:B------:R-:W-:-:S03]  /*a270*/  FFMA.FTZ R197, R197, R3, -R204 ;  /* 0x00000003c5c57223 */ /* 0x000fc600000108cc */
[----:B------:R-:W4:Y:S01]  /*a280*/  MUFU.EX2 R156, R156 ;  /* 0x0000009c009c7308 */ /* 0x000f220000000800 */
[----:B--2---:R-:W-:Y:S01]  /*a290*/  FFMA.FTZ R13, R206, R13, R152 ;  /* 0x0000000dce0d7223 */ /* 0x004fe20000010098 */
[-C--:B------:R-:W-:Y:S01]  /*a2a0*/  FMUL.FTZ R24, R24, R206.reuse ;  /* 0x000000ce18187220 */ /* 0x080fe20000410000 */
[-C--:B------:R-:W-:Y:S01]  /*a2b0*/  FMUL.FTZ R25, R25, R206.reuse ;  /* 0x000000ce19197220 */ /* 0x080fe20000410000 */
[-C--:B------:R-:W-:Y:S01]  /*a2c0*/  FMUL.FTZ R28, R28, R206.reuse ;  /* 0x000000ce1c1c7220 */ /* 0x080fe20000410000 */
[-C--:B------:R-:W-:Y:S01]  /*a2d0*/  FMUL.FTZ R29, R29, R206.reuse ;  /* 0x000000ce1d1d7220 */ /* 0x080fe20000410000 */
[-C--:B------:R-:W-:Y:S01]  /*a2e0*/  FMUL.FTZ R32, R32, R206.reuse ;  /* 0x000000ce20207220 */ /* 0x080fe20000410000 */
[----:B------:R-:W-:Y:S01]  /*a2f0*/  FMUL.FTZ R33, R33, R206 ;  /* 0x000000ce21217220 */ /* 0x000fe20000410000 */
[----:B------:R-:W2:Y:S01]  /*a300*/  MUFU.EX2 R157, R157 ;  /* 0x0000009d009d7308 */ /* 0x000ea20000000800 */
[C---:B---3--:R-:W-:Y:S01]  /*a310*/  F2FP.F16.F32.PACK_AB R204, R153.reuse, R152 ;  /* 0x0000009899cc723e */ /* 0x048fe200000000ff */
[----:B------:R-:W-:Y:S01]  /*a320*/  FADD.FTZ R13, R153, R13 ;  /* 0x0000000d990d7221 */ /* 0x000fe20000010000 */
[----:B------:R-:W-:Y:S01]  /*a330*/  FMNMX.FTZ R152, R154, R205, !PT ;  /* 0x000000cd9a987209 */ /* 0x000fe20007810000 */
[-C--:B------:R-:W-:Y:S01]  /*a340*/  FMUL.FTZ R36, R36, R206.reuse ;  /* 0x000000ce24247220 */ /* 0x080fe20000410000 */
[-C--:B------:R-:W-:Y:S01]  /*a350*/  FMUL.FTZ R37, R37, R206.reuse ;  /* 0x000000ce25257220 */ /* 0x080fe20000410000 */
[----:B------:R-:W-:Y:S01]  /*a360*/  FMUL.FTZ R40, R40, R206 ;  /* 0x000000ce28287220 */ /* 0x000fe20000410000 */
        /* <DEDUP_REMOVED lines=73> */
[----:B------:R-:W-:Y:S01]  /*a800*/  FMUL.FTZ R149, R149, R206 ;  /* 0x000000ce95957220 */ /* 0x000fe20000410000 */
[----:B----4-:R-:W-:Y:S01]  /*a810*/  FADD.FTZ R13, R156, R13 ;  /* 0x0000000d9c0d7221 */ /* 0x010fe20000010000 */
[C---:B--2---:R-:W-:Y:S01]  /*a820*/  F2FP.F16.F32.PACK_AB R206, R157.reuse, R156 ;  /* 0x0000009c9dce723e */ /* 0x044fe200000000ff */
[----:B------:R-:W-:Y:S01]  /*a830*/  MUFU.EX2 R161, R161 ;  /* 0x000000a100a17308 */ /* 0x000fe20000000800 */
[----:B------:R-:W-:Y:S01]  /*a840*/  FMNMX.FTZ R152, R194, R152, !PT ;  /* 0x00000098c2987209 */ /* 0x000fe20007810000 */
[----:B------:R-:W-:-:S03]  /*a850*/  FADD.FTZ R13, R157, R13 ;  /* 0x0000000d9d0d7221 */ /* 0x000fc60000010000 */
[----:B------:R-:W-:-:S03]  /*a860*/  FMNMX.FTZ R152, R195, R152, !PT ;  /* 0x00000098c3987209 */ /* 0x000fc60007810000 */
[----:B------:R-:W-:Y:S01]  /*a870*/  MUFU.EX2 R164, R164 ;  /* 0x000000a400a47308 */ /* 0x000fe20000000800 */
[----:B------:R-:W-:-:S04]  /*a880*/  FMNMX.FTZ R152, R198, R152, !PT ;  /* 0x00000098c6987209 */ /* 0x000fc80007810000 */
[----:B------:R-:W-:-:S03]  /*a890*/  FMNMX.FTZ R153, R199, R152, !PT ;  /* 0x00000098c7997209 */ /* 0x000fc60007810000 */
[----:B------:R-:W2:Y:S02]  /*a8a0*/  MUFU.EX2 R152, R160 ;  /* 0x000000a000987308 */ /* 0x000ea40000000800 */
[----:B------:R-:W3:Y:S06]  /*a8b0*/  SHFL.BFLY PT, R156, R153, 0x2, 0x1f ;  /* 0x0c401f00999c7f89 */ /* 0x000eec00000e0000 */
[----:B------:R-:W-:Y:S08]  /*a8c0*/  MUFU.EX2 R160, R176 ;  /* 0x000000b000a07308 */ /* 0x000ff00000000800 */
[----:B------:R-:W4:Y:S01]  /*a8d0*/  MUFU.EX2 R165, R165 ;  /* 0x000000a500a57308 */ /* 0x000f220000000800 */
[----:B--2---:R-:W-:Y:S01]  /*a8e0*/  FADD.FTZ R13, R152, R13 ;  /* 0x0000000d980d7221 */ /* 0x004fe20000010000 */
[----:B------:R-:W-:-:S03]  /*a8f0*/  F2FP.F16.F32.PACK_AB R152, R161, R152 ;  /* 0x00000098a198723e */ /* 0x000fc600000000ff */
[----:B------:R-:W-:-:S03]  /*a900*/  FADD.FTZ R13, R161, R13 ;  /* 0x0000000da10d7221 */ /* 0x000fc60000010000 */
[----:B------:R-:W-:Y:S01]  /*a910*/  MUFU.EX2 R169, R169 ;  /* 0x000000a900a97308 */ /* 0x000fe20000000800 */
[----:B------:R-:W-:Y:S01]  /*a920*/  FADD.FTZ R13, R164, R13 ;  /* 0x0000000da40d7221 */ /* 0x000fe20000010000 */
[----:B---3--:R-:W-:-:S05]  /*a930*/  FMNMX.FTZ R153, R153, R156, !PT ;  /* 0x0000009c99997209 */ /* 0x008fca0007810000 */
[----:B------:R-:W2:Y:S01]  /*a940*/  SHFL.BFLY PT, R157, R153, 0x1, 0x1f ;  /* 0x0c201f00999d7f89 */ /* 0x000ea200000e0000 */
[----:B------:R-:W3:Y:S01]  /*a950*/  MUFU.EX2 R156, R168 ;  /* 0x000000a8009c7308 */ /* 0x000ee20000000800 */
[----:B----4-:R-:W-:-:S07]  /*a960*/  FADD.FTZ R13, R165, R13 ;  /* 0x0000000da50d7221 */ /* 0x010fce0000010000 */
[----:B------:R-:W4:Y:S08]  /*a970*/  MUFU.EX2 R172, R172 ;  /* 0x000000ac00ac7308 */ /* 0x000f300000000800 */
[----:B------:R-:W-:Y:S01]  /*a980*/  MUFU.EX2 R173, R173 ;  /* 0x000000ad00ad7308 */ /* 0x000fe20000000800 */
[----:B---3--:R-:W-:Y:S01]  /*a990*/  FADD.FTZ R13, R156, R13 ;  /* 0x0000000d9c0d7221 */ /* 0x008fe20000010000 */
[----:B------:R-:W-:-:S03]  /*a9a0*/  F2FP.F16.F32.PACK_AB R156, R169, R156 ;  /* 0x0000009ca99c723e */ /* 0x000fc600000000ff */
[----:B------:R-:W-:Y:S01]  /*a9b0*/  FADD.FTZ R13, R169, R13 ;  /* 0x0000000da90d7221 */ /* 0x000fe20000010000 */
[----:B--2---:R-:W-:Y:S02]  /*a9c0*/  FMNMX.FTZ R176, R153, R157, !PT ;  /* 0x0000009d99b07209 */ /* 0x004fe40007810000 */
[----:B------:R2:W-:Y:S01]  /*a9d0*/  MUFU.EX2 R168, R192 ;  /* 0x000000c000a87308 */ /* 0x0005e20000000800 */
[----:B----4-:R-:W-:Y:S02]  /*a9e0*/  FADD.FTZ R13, R172, R13 ;  /* 0x0000000dac0d7221 */ /* 0x010fe40000010000 */
[C---:B------:R-:W-:Y:S01]  /*a9f0*/  FADD.FTZ R153, -R176.reuse, R205 ;  /* 0x000000cdb0997221 */ /* 0x040fe20000010100 */
[----:B------:R-:W-:-:S03]  /*aa00*/  FMUL.FTZ R226, R176, R3 ;  /* 0x00000003b0e27220 */ /* 0x000fc60000410000 */
[-C--:B------:R-:W-:Y:S01]  /*aa10*/  FMUL.FTZ R153, R153, R3.reuse ;  /* 0x0000000399997220 */ /* 0x080fe20000410000 */
        /* <DEDUP_REMOVED lines=8> */
[-CC-:B--2---:R-:W-:Y:S01]  /*aaa0*/  FFMA.FTZ R192, R175, R3.reuse, -R226.reuse ;  /* 0x00000003afc07223 */ /* 0x184fe200000108e2 */
[-CC-:B------:R-:W-:Y:S01]  /*aab0*/  FFMA.FTZ R166, R166, R3.reuse, -R226.reuse ;  /* 0x00000003a6a67223 */ /* 0x180fe200000108e2 */
[----:B------:R-:W2:Y:S01]  /*aac0*/  S2R R175, SR_TID.X ;  /* 0x0000000000af7919 */ /* 0x000ea20000002100 */
[-CC-:B------:R-:W-:Y:S01]  /*aad0*/  FFMA.FTZ R167, R167, R3.reuse, -R226.reuse ;  /* 0x00000003a7a77223 */ /* 0x180fe200000108e2 */
[----:B------:R-:W3:Y:S01]  /*aae0*/  MUFU.EX2 R153, R153 ;  /* 0x0000009900997308 */ /* 0x000ee20000000800 */
        /* <DEDUP_REMOVED lines=14> */
[----:B------:R-:W-:Y:S01]  /*abd0*/  FFMA.FTZ R199, R199, R3, -R226 ;  /* 0x00000003c7c77223 */ /* 0x000fe200000108e2 */
[----:B------:R5:W0:Y:S01]  /*abe0*/  MUFU.EX2 R207, R158 ;  /* 0x0000009e00cf7308 */ /* 0x000a220000000800 */
[----:B---3--:R-:W-:Y:S01]  /*abf0*/  FFMA.FTZ R14, R153, R14, R205 ;  /* 0x0000000e990e7223 */ /* 0x008fe200000100cd */
[----:B------:R-:W-:Y:S01]  /*ac00*/  FADD.FTZ R13, R173, R13 ;  /* 0x0000000dad0d7221 */ /* 0x000fe20000010000 */
[----:B------:R-:W-:-:S02]  /*ac10*/  @!P1 VIADD R154, R21, 0x22840 ;  /* 0x00022840159a9836 */ /* 0x000fc40000000000 */
[-C--:B------:R-:W-:Y:S01]  /*ac20*/  FMUL.FTZ R26, R26, R153.reuse ;  /* 0x000000991a1a7220 */ /* 0x080fe20000410000 */
[-C--:B------:R-:W-:Y:S01]  /*ac30*/  FMUL.FTZ R27, R27, R153.reuse ;  /* 0x000000991b1b7220 */ /* 0x080fe20000410000 */
[----:B------:R-:W-:Y:S01]  /*ac40*/  FADD.FTZ R13, R160, R13 ;  /* 0x0000000da00d7221 */ /* 0x000fe20000010000 */
[-C--:B------:R-:W-:Y:S01]  /*ac50*/  FMUL.FTZ R30, R30, R153.reuse ;  /* 0x000000991e1e7220 */ /* 0x080fe20000410000 */
[----:B------:R-:W3:Y:S01]  /*ac60*/  MUFU.EX2 R159, R159 ;  /* 0x0000009f009f7308 */ /* 0x000ee20000000800 */
[----:B----4-:R-:W-:Y:S01]  /*ac70*/  FADD.FTZ R14, R155, R14 ;  /* 0x0000000e9b0e7221 */ /* 0x010fe20000010000 */
[----:B------:R-:W-:Y:S01]  /*ac80*/  @!P1 PRMT R154, RZ, 0x654, R154 ;  /* 0x00000654ff9a9816 */ /* 0x000fe2000000009a */
[-C--:B------:R-:W-:Y:S01]  /*ac90*/  FMUL.FTZ R31, R31, R153.reuse ;  /* 0x000000991f1f7220 */ /* 0x080fe20000410000 */
[----:B-----5:R-:W-:Y:S01]  /*aca0*/  F2FP.F16.F32.PACK_AB R158, R173, R172 ;  /* 0x000000acad9e723e */ /* 0x020fe200000000ff */
[-C--:B------:R-:W-:Y:S01]  /*acb0*/  FMUL.FTZ R34, R34, R153.reuse ;  /* 0x0000009922227220 */ /* 0x080fe20000410000 */
[----:B--2---:R-:W-:Y:S01]  /*acc0*/  SHF.R.U32.HI R175, RZ, 0x7, R175 ;  /* 0x00000007ffaf7819 */ /* 0x004fe200000116af */
[-C--:B------:R-:W-:Y:S01]  /*acd0*/  FMUL.FTZ R35, R35, R153.reuse ;  /* 0x0000009923237220 */ /* 0x080fe20000410000 */
[----:B------:R-:W-:Y:S01]  /*ace0*/  MUFU.EX2 R170, R197 ;  /* 0x000000c500aa7308 */ /* 0x000fe20000000800 */
[----:B0-----:R-:W-:Y:S01]  /*acf0*/  FADD.FTZ R14, R207, R14 ;  /* 0x0000000ecf0e7221 */ /* 0x001fe20000010000 */
[----:B------:R-:W-:Y:S01]  /*ad00*/  IADD3 R175, -R175, 0xb, RZ ;  /* 0x0000000bafaf7810 */ /* 0x000fe20007ffe1ff */
[-C--:B------:R-:W-:Y:S01]  /*ad10*/  FMUL.FTZ R38, R38, R153.reuse ;  /* 0x0000009926267220 */ /* 0x080fe20000410000 */
[-C--:B------:R-:W-:Y:S01]  /*ad20*/  FMUL.FTZ R39, R39, R153.reuse ;  /* 0x0000009927277220 */ /* 0x080fe20000410000 */
[-C--:B------:R-:W-:Y:S01]  /*ad30*/  FMUL.FTZ R42, R42, R153.reuse ;  /* 0x000000992a2a7220 */ /* 0x080fe20000410000 */
[-C--:B------:R-:W-:Y:S01]  /*ad40*/  FMUL.FTZ R43, R43, R153.reuse ;  /* 0x000000992b2b7220 */ /* 0x080fe20000410000 */
[----:B------:R0:W-:Y:S06]  /*ad50*/  BAR.ARV R175, 0x100 ;  /* 0x000400af0000751d */ /* 0x0001ec0000002000 */
[----:B------:R-:W2:Y:S01]  /*ad60*/  MUFU.EX2 R197, R162 ;  /* 0x000000a200c57308 */ /* 0x000ea20000000800 */
[----:B---3--:R-:W-:Y:S01]  /*ad70*/  FADD.FTZ R14, R159, R14 ;  /* 0x0000000e9f0e7221 */ /* 0x008fe20000010000 */
[----:B------:R3:W-:Y:S01]  /*ad80*/  @!P1 SYNCS.ARRIVE.TRANS64.RED.A1T0 RZ, [R154+URZ], RZ ;  /* 0x000000ff9aff99a7 */ /* 0x0007e2000810043f */
[-C--:B------:R-:W-:Y:S01]  /*ad90*/  FMUL.FTZ R46, R46, R153.reuse ;  /* 0x000000992e2e7220 */ /* 0x080fe20000410000 */
[-C--:B------:R-:W-:Y:S01]  /*ada0*/  FMUL.FTZ R47, R47, R153.reuse ;  /* 0x000000992f2f7220 */ /* 0x080fe20000410000 */
[-C--:B------:R-:W-:Y:S01]  /*adb0*/  FMUL.FTZ R50, R50, R153.reuse ;  /* 0x0000009932327220 */ /* 0x080fe20000410000 */
[-C--:B------:R-:W-:Y:S01]  /*adc0*/  FMUL.FTZ R51, R51, R153.reuse ;  /* 0x0000009933337220 */ /* 0x080fe20000410000 */
[-C--:B------:R-:W-:Y:S01]  /*add0*/  FMUL.FTZ R54, R54, R153.reuse ;  /* 0x0000009936367220 */ /* 0x080fe20000410000 */
[----:B------:R-:W4:Y:S01]  /*ade0*/  MUFU.EX2 R163, R163 ;  /* 0x000000a300a37308 */ /* 0x000f220000000800 */
[-C--:B------:R-:W-:Y:S01]  /*adf0*/  FMUL.FTZ R55, R55, R153.reuse ;  /* 0x0000009937377220 */ /* 0x080fe20000410000 */
[----:B---3--:R-:W-:Y:S01]  /*ae00*/  F2FP.F16.F32.PACK_AB R154, R165, R164 ;  /* 0x000000a4a59a723e */ /* 0x008fe200000000ff */
[-C--:B------:R-:W-:Y:S01]  /*ae10*/  FMUL.FTZ R58, R58, R153.reuse ;  /* 0x000000993a3a7220 */ /* 0x080fe20000410000 */
[-C--:B------:R-:W-:Y:S01]  /*ae20*/  FMUL.FTZ R59, R59, R153.reuse ;  /* 0x000000993b3b7220 */ /* 0x080fe20000410000 */
[-C--:B------:R-:W-:Y:S01]  /*ae30*/  FMUL.FTZ R62, R62, R153.reuse ;  /* 0x000000993e3e7220 */ /* 0x080fe20000410000 */
[-C--:B------:R-:W-:Y:S01]  /*ae40*/  FMUL.FTZ R63, R63, R153.reuse ;  /* 0x000000993f3f7220 */ /* 0x080fe20000410000 */
[-C--:B------:R-:W-:Y:S01]  /*ae50*/  FMUL.FTZ R66, R66, R153.reuse ;  /* 0x0000009942427220 */ /* 0x080fe20000410000 */
[----:B------:R-:W3:Y:S01]  /*ae60*/  MUFU.EX2 R177, R177 ;  /* 0x000000b100b17308 */ /* 0x000ee20000000800 */
        /* <DEDUP_REMOVED lines=8> */
[----:B----4-:R-:W-:Y:S01]  /*aef0*/  FADD.FTZ R169, R163, R14 ;  /* 0x0000000ea3a97221 */ /* 0x010fe20000010000 */
[-C--:B------:R-:W-:Y:S01]  /*af00*/  FMUL.FTZ R79, R79, R153.reuse ;  /* 0x000000994f4f7220 */ /* 0x080fe20000410000 */
[-C--:B------:R-:W-:Y:S01]  /*af10*/  FMUL.FTZ R82, R82, R153.reuse ;  /* 0x0000009952527220 */ /* 0x080fe20000410000 */
[-C--:B------:R-:W-:Y:S01]  /*af20*/  FMUL.FTZ R83, R83, R153.reuse ;  /* 0x0000009953537220 */ /* 0x080fe20000410000 */
[-C--:B------:R-:W-:Y:S01]  /*af30*/  FMUL.FTZ R86, R86, R153.reuse ;  /* 0x0000009956567220 */ /* 0x080fe20000410000 */
[-C--:B------:R-:W-:Y:S01]  /*af40*/  FMUL.FTZ R87, R87, R153.reuse ;  /* 0x0000009957577220 */ /* 0x080fe20000410000 */
[-C--:B------:R-:W-:Y:S01]  /*af50*/  FMUL.FTZ R90, R90, R153.reuse ;  /* 0x000000995a5a7220 */ /* 0x080fe20000410000 */
[----:B------:R-:W4:Y:S01]  /*af60*/  MUFU.EX2 R180, R180 ;  /* 0x000000b400b47308 */ /* 0x000f220000000800 */
        /* <DEDUP_REMOVED lines=41> */
[----:B------:R-:W-:Y:S01]  /*b200*/  FMUL.FTZ R151, R151, R153 ;  /* 0x0000009997977220 */ /* 0x000fe20000410000 */
[----:B------:R-:W-:-:S02]  /*b210*/  F2FP.F16.F32.PACK_AB R207, R159, R207 ;  /* 0x000000cf9fcf723e */ /* 0x000fc400000000ff */
[----:B------:R-:W-:Y:S02]  /*b220*/  F2FP.F16.F32.PACK_AB R205, R155, R205 ;  /* 0x000000cd9bcd723e */ /* 0x000fe400000000ff */
[----:B------:R-:W-:Y:S01]  /*b230*/  F2FP.F16.F32.PACK_AB R155, R167, R226 ;  /* 0x000000e2a79b723e */ /* 0x000fe200000000ff */
[----:B------:R-:W4:Y:S01]  /*b240*/  MUFU.EX2 R185, R185 ;  /* 0x000000b900b97308 */ /* 0x000f220000000800 */
[----:B---3--:R-:W-:Y:S01]  /*b250*/  FADD.FTZ R13, R184, R13 ;  /* 0x0000000db80d7221 */ /* 0x008fe20000010000 */
[----:B------:R-:W-:Y:S02]  /*b260*/  F2FP.F16.F32.PACK_AB R160, R177, R160 ;  /* 0x000000a0b1a0723e */ /* 0x000fe400000000ff */
[----:B------:R-:W-:-:S04]  /*b270*/  F2FP.F16.F32.PACK_AB R162, R181, R180 ;  /* 0x000000b4b5a2723e */ /* 0x000fc800000000ff */
[----:B------:R-:W3:Y:S01]  /*b280*/  MUFU.EX2 R174, R174 ;  /* 0x000000ae00ae7308 */ /* 0x000ee20000000800 */
[C---:B--2---:R-:W-:Y:S01]  /*b290*/  FADD.FTZ R169, R171.reuse, R14 ;  /* 0x0000000eaba97221 */ /* 0x044fe20000010000 */
[----:B------:R-:W-:-:S06]  /*b2a0*/  F2FP.F16.F32.PACK_AB R157, R171, R157 ;  /* 0x0000009dab9d723e */ /* 0x000fcc00000000ff */
[----:B------:R-:W2:Y:S01]  /*b2b0*/  MUFU.EX2 R188, R188 ;  /* 0x000000bc00bc7308 */ /* 0x000ea20000000800 */
[C---:B----4-:R-:W-:Y:S01]  /*b2c0*/  FADD.FTZ R13, R185.reuse, R13 ;  /* 0x0000000db90d7221 */ /* 0x050fe20000010000 */
[----:B------:R-:W-:-:S06]  /*b2d0*/  F2FP.F16.F32.PACK_AB R164, R185, R184 ;  /* 0x000000b8b9a4723e */ /* 0x000fcc00000000ff */
[----:B------:R-:W4:Y:S01]  /*b2e0*/  MUFU.EX2 R192, R192 ;  /* 0x000000c000c07308 */ /* 0x000f220000000800 */
[----:B---3--:R-:W-:-:S07]  /*b2f0*/  FADD.FTZ R169, R174, R169 ;  /* 0x000000a9aea97221 */ /* 0x008fce0000010000 */
[----:B------:R-:W3:Y:S01]  /*b300*/  MUFU.EX2 R189, R189 ;  /* 0x000000bd00bd7308 */ /* 0x000ee20000000800 */
[----:B--2---:R-:W-:-:S07]  /*b310*/  FADD.FTZ R13, R188, R13 ;  /* 0x0000000dbc0d7221 */ /* 0x004fce0000010000 */
[----:B------:R-:W2:Y:S01]  /*b320*/  MUFU.EX2 R161, R178 ;  /* 0x000000b200a17308 */ /* 0x000ea20000000800 */
[----:B----4-:R-:W-:-:S07]  /*b330*/  FADD.FTZ R14, R192, R169 ;  /* 0x000000a9c00e7221 */ /* 0x010fce0000010000 */
[----:B------:R-:W4:Y:S01]  /*b340*/  MUFU.EX2 R179, R179 ;  /* 0x000000b300b37308 */ /* 0x000f220000000800 */
[C---:B---3--:R-:W-:Y:S01]  /*b350*/  FADD.FTZ R13, R189.reuse, R13 ;  /* 0x0000000dbd0d7221 */ /* 0x048fe20000010000 */
[----:B------:R-:W-:-:S03]  /*b360*/  F2FP.F16.F32.PACK_AB R166, R189, R188 ;  /* 0x000000bcbda6723e */ /* 0x000fc600000000ff */
[----:B------:R-:W-:-:S03]  /*b370*/  FADD.FTZ R172, R168, R13 ;  /* 0x0000000da8ac7221 */ /* 0x000fc60000010000 */
[----:B------:R-:W3:Y:S01]  /*b380*/  MUFU.EX2 R193, R193 ;  /* 0x000000c100c17308 */ /* 0x000ee20000000800 */
[----:B--2---:R-:W-:-:S07]  /*b390*/  FADD.FTZ R14, R161, R14 ;  /* 0x0000000ea10e7221 */ /* 0x004fce0000010000 */
[----:B------:R-:W2:Y:S01]  /*b3a0*/  MUFU.EX2 R182, R182 ;  /* 0x000000b600b67308 */ /* 0x000ea20000000800 */
[C---:B----4-:R-:W-:Y:S01]  /*b3b0*/  FADD.FTZ R153, R179.reuse, R14 ;  /* 0x0000000eb3997221 */ /* 0x050fe20000010000 */
[----:B------:R-:W-:-:S06]  /*b3c0*/  F2FP.F16.F32.PACK_AB R161, R179, R161 ;  /* 0x000000a1b3a1723e */ /* 0x000fcc00000000ff */
[----:B------:R-:W4:Y:S01]  /*b3d0*/  MUFU.EX2 R183, R183 ;  /* 0x000000b700b77308 */ /* 0x000f220000000800 */
[C---:B---3--:R-:W-:Y:S01]  /*b3e0*/  FADD.FTZ R13, R193.reuse, R172 ;  /* 0x000000acc10d7221 */ /* 0x048fe20000010000 */
[----:B------:R-:W-:-:S06]  /*b3f0*/  F2FP.F16.F32.PACK_AB R168, R193, R168 ;  /* 0x000000a8c1a8723e */ /* 0x000fcc00000000ff */
[----:B------:R-:W3:Y:S01]  /*b400*/  MUFU.EX2 R165, R186 ;  /* 0x000000ba00a57308 */ /* 0x000ee20000000800 */
[----:B--2---:R-:W-:Y:S01]  /*b410*/  FADD.FTZ R172, R182, R153 ;  /* 0x00000099b6ac7221 */ /* 0x004fe20000010000 */
[----:B------:R-:W-:-:S06]  /*b420*/  F2FP.F16.F32.PACK_AB R153, R163, R197 ;  /* 0x000000c5a399723e */ /* 0x000fcc00000000ff */
[----:B------:R-:W2:Y:S01]  /*b430*/  MUFU.EX2 R187, R187 ;  /* 0x000000bb00bb7308 */ /* 0x000ea20000000800 */
[----:B----4-:R-:W-:-:S07]  /*b440*/  FADD.FTZ R172, R183, R172 ;  /* 0x000000acb7ac7221 */ /* 0x010fce0000010000 */
[----:B------:R-:W4:Y:S01]  /*b450*/  MUFU.EX2 R190, R190 ;  /* 0x000000be00be7308 */ /* 0x000f220000000800 */
[----:B---3--:R-:W-:-:S07]  /*b460*/  FADD.FTZ R172, R165, R172 ;  /* 0x000000aca5ac7221 */ /* 0x008fce0000010000 */
[----:B------:R-:W3:Y:S01]  /*b470*/  MUFU.EX2 R191, R191 ;  /* 0x000000bf00bf7308 */ /* 0x000ee20000000800 */
[C---:B--2---:R-:W-:Y:S01]  /*b480*/  FADD.FTZ R159, R187.reuse, R172 ;  /* 0x000000acbb9f7221 */ /* 0x044fe20000010000 */
[----:B------:R-:W-:-:S06]  /*b490*/  F2FP.F16.F32.PACK_AB R165, R187, R165 ;  /* 0x000000a5bba5723e */ /* 0x000fcc00000000ff */
[----:B------:R-:W2:Y:S01]  /*b4a0*/  MUFU.EX2 R169, R194 ;  /* 0x000000c200a97308 */ /* 0x000ea20000000800 */
[----:B----4-:R-:W-:Y:S01]  /*b4b0*/  FADD.FTZ R172, R190, R159 ;  /* 0x0000009fbeac7221 */ /* 0x010fe20000010000 */
[----:B------:R-:W-:-:S06]  /*b4c0*/  F2FP.F16.F32.PACK_AB R159, R192, R174 ;  /* 0x000000aec09f723e */ /* 0x000fcc00000000ff */
[----:B------:R-:W4:Y:S01]  /*b4d0*/  MUFU.EX2 R14, R195 ;  /* 0x000000c3000e7308 */ /* 0x000f220000000800 */
[----:B---3--:R-:W-:-:S07]  /*b4e0*/  FADD.FTZ R172, R191, R172 ;  /* 0x000000acbfac7221 */ /* 0x008fce0000010000 */
[----:B------:R-:W3:Y:S01]  /*b4f0*/  MUFU.EX2 R196, R196 ;  /* 0x000000c400c47308 */ /* 0x000ee20000000800 */
[----:B--2---:R-:W-:-:S07]  /*b500*/  FADD.FTZ R163, R169, R172 ;  /* 0x000000aca9a37221 */ /* 0x004fce0000010000 */
[----:B------:R-:W2:Y:S01]  /*b510*/  MUFU.EX2 R198, R198 ;  /* 0x000000c600c67308 */ /* 0x000ea20000000800 */
[C---:B----4-:R-:W-:Y:S01]  /*b520*/  FADD.FTZ R167, R14.reuse, R163 ;  /* 0x000000a30ea77221 */ /* 0x050fe20000010000 */
[----:B------:R-:W-:Y:S02]  /*b530*/  F2FP.F16.F32.PACK_AB R169, R14, R169 ;  /* 0x000000a90ea9723e */ /* 0x000fe400000000ff */
[----:B------:R-:W-:-:S04]  /*b540*/  F2FP.F16.F32.PACK_AB R163, R183, R182 ;  /* 0x000000b6b7a3723e */ /* 0x000fc800000000ff */
[----:B------:R-:W4:Y:S01]  /*b550*/  MUFU.EX2 R199, R199 ;  /* 0x000000c700c77308 */ /* 0x000f220000000800 */
[----:B---3--:R-:W-:-:S04]  /*b560*/  FADD.FTZ R13, R196, R13 ;  /* 0x0000000dc40d7221 */ /* 0x008fc80000010000 */
[C---:B------:R-:W-:Y:S01]  /*b570*/  FADD.FTZ R13, R170.reuse, R13 ;  /* 0x0000000daa0d7221 */ /* 0x040fe20000010000 */
[----:B------:R-:W-:Y:S01]  /*b580*/  F2FP.F16.F32.PACK_AB R170, R170, R196 ;  /* 0x000000c4aaaa723e */ /* 0x000fe200000000ff */
[----:B--2---:R-:W-:Y:S01]  /*b590*/  FADD.FTZ R172, R198, R167 ;  /* 0x000000a7c6ac7221 */ /* 0x004fe20000010000 */
[----:B------:R-:W-:-:S03]  /*b5a0*/  F2FP.F16.F32.PACK_AB R167, R191, R190 ;  /* 0x000000bebfa7723e */ /* 0x000fc600000000ff */
[C---:B----4-:R-:W-:Y:S01]  /*b5b0*/  FADD.FTZ R14, R199.reuse, R172 ;  /* 0x000000acc70e7221 */ /* 0x050fe20000010000 */
[----:B------:R-:W-:Y:S01]  /*b5c0*/  F2FP.F16.F32.PACK_AB R171, R199, R198 ;  /* 0x000000c6c7ab723e */ /* 0x000fe200000000ff */
[----:B0-----:R-:W-:Y:S06]  /*b5d0*/  @!P0 BRA `(.L_x_723) ;  /* 0x0000000000048947 */ /* 0x001fec0003800000 */
[----:B------:R-:W-:Y:S01]  /*b5e0*/  BPT.TRAP 0x1 ;  /* 0x000000040000795c */ /* 0x000fe20000300000 */
.L_x_723:
[----:B------:R0:W2:Y:S01]  /*b5f0*/  SYNCS.PHASECHK.TRANS64.TRYWAIT P3, [R21+URZ+0x22850], R217 ;  /* 0x022850d9150075a7 */ /* 0x0000a2000806017f */
[----:B------:R-:W-:Y:S05]  /*b600*/  @!P0 BRA `(.L_x_724) ;  /* 0x0000000000048947 */ /* 0x000fea0003800000 */
[----:B------:R-:W-:Y:S01]  /*b610*/  BPT.TRAP 0x1 ;  /* 0x000000040000795c */ /* 0x000fe20000300000 */
.L_x_724:
[----:B------:R-:W-:Y:S04]  /*b620*/  BSSY B0, `(.L_x_725) ;  /* 0x0000004000007945 */ /* 0x000fe80003800000 */
[----:B--2---:R-:W-:Y:S05]  /*b630*/  @P3 BRA `(.L_x_726) ;  /* 0x0000000000083947 */ /* 0x004fea0003800000 */
[----:B------:R-:W2:Y:S02]  /*b640*/  SYNCS.PHASECHK.TRANS64.TRYWAIT P3, [R21+URZ+0x22850], R217 ;  /* 0x022850d9150075a7 */ /* 0x000ea4000806017f */
[----:B--2---:R-:W-:Y:S05]  /*b650*/  @!P3 BRA `(.L_x_727) ;  /* 0x000000b400fcb947 */ /* 0x004fea0003800000 */
.L_x_726:
[----:B------:R-:W-:Y:S05]  /*b660*/  BSYNC B0 ;  /* 0x0000000000007941 */ /* 0x000fea0003800000 */
.L_x_725:
[----:B------:R-:W3:Y:S01]  /*b670*/  S2R R174, SR_TID.X ;  /* 0x0000000000ae7919 */ /* 0x000ee20000002100 */
[----:B------:R-:W-:Y:S01]  /*b680*/  IMAD.MOV.U32 R173, RZ, RZ, 0x40000040 ;  /* 0x40000040ffad7424 */ /* 0x000fe200078e00ff */
[----:B------:R-:W-:Y:S05]  /*b690*/  WARPSYNC.ALL ;  /* 0x0000000000007948 */ /* 0x000fea0003800000 */
[----:B------:R-:W-:Y:S01]  /*b6a0*/  R2UR UR7, R173 ;  /* 0x00000000ad0772ca */ /* 0x000fe200000e0000 */
[----:B------:R-:W-:Y:S02]  /*b6b0*/  IMAD R172, R200, 0xc00, R15 ;  /* 0x00000c00c8ac7824 */ /* 0x000fe400078e020f */
[----:B------:R-:W-:-:S02]  /*b6c0*/  IMAD.MOV.U32 R179, RZ, RZ, 0x40000040 ;  /* 0x40000040ffb37424 */ /* 0x000fc400078e00ff */
[C---:B------:R-:W-:Y:S01]  /*b6d0*/  VIADD R178, R172.reuse, 0x80 ;  /* 0x00000080acb27836 */ /* 0x040fe20000000000 */
[----:B------:R-:W-:Y:S01]  /*b6e0*/  R2UR UR6, R172 ;  /* 0x00000000ac0672ca */ /* 0x000fe200000e0000 */
[----:B012---:R-:W-:-:S05]  /*b6f0*/  @!P1 VIADD R21, R21, 0x22860 ;  /* 0x0002286015159836 */ /* 0x007fca0000000000 */
[----:B------:R-:W-:Y:S02]  /*b700*/  @!P1 PRMT R21, RZ, 0x654, R21 ;  /* 0x00000654ff159816 */ /* 0x000fe40000000015 */
[----:B---3--:R-:W-:-:S04]  /*b710*/  SHF.R.U32.HI R174, RZ, 0x7, R174 ;  /* 0x00000007ffae7819 */ /* 0x008fc800000116ae */
[----:B------:R-:W-:-:S05]  /*b720*/  IADD3 R173, R174, 0x8, RZ ;  /* 0x00000008aead7810 */ /* 0x000fca0007ffe0ff */
[----:B------:R0:W-:Y:S02]  /*b730*/  BAR.SYNC.DEFER_BLOCKING R173, 0x100 ;  /* 0x000400ad0000751d */ /* 0x0001e40000010000 */
[----:B0-----:R-:W-:-:S04]  /*b740*/  IMAD.MOV.U32 R173, RZ, RZ, 0x40000040 ;  /* 0x40000040ffad7424 */ /* 0x001fc800078e00ff */
[----:B------:R-:W-:-:S06]  /*b750*/  WARPGROUP.ARRIVE ;  /* 0x00000000000079c5 */ /* 0x000fcc0000000000 */
[----:B------:R-:W-:Y:S01]  /*b760*/  HGMMA.64x256x16.F32 R24, R204, gdesc[UR4].tnspB, R24, gsb0 ;  /* 0x43e00004cc187df0 */ /* 0x000fe20008000818 */
[----:B------:R-:W-:Y:S02]  /*b770*/  R2UR UR6, R178 ;  /* 0x00000000b20672ca */ /* 0x000fe400000e0000 */
[----:B------:R-:W-:Y:S01]  /*b780*/  R2UR UR7, R179 ;  /* 0x00000000b30772ca */ /* 0x000fe200000e0000 */
[----:B------:R-:W-:Y:S02]  /*b790*/  WARPGROUP.DEPBAR.LE gsb0, 0x0 ;  /* 0x00008000000079c5 */ /* 0x000fe40000010000 */
[----:B------:R-:W-:Y:S01]  /*b7a0*/  WARPGROUP.ARRIVE ;  /* 0x00000000000079c5 */ /* 0x000fe20000000000 */
[----:B------:R-:W-:Y:S02]  /*b7b0*/  IMAD.MOV.U32 R205, RZ, RZ, R176 ;  /* 0x000000ffffcd7224 */ /* 0x000fe400078e00b0 */
[----:B------:R-:W-:-:S15]  /*b7c0*/  IMAD.MOV.U32 R206, RZ, RZ, R12 ;  /* 0x000000ffffce7224 */ /* 0x000fde00078e000c */
[----:B------:R-:W-:-:S04]  /*b7d0*/  NOP ;  /* 0x0000000000007918 */ /* 0x000fc80000000000 */
        /* <DEDUP_REMOVED lines=33> */
[----:B------:R-:W-:Y:S05]  /*b9f0*/  @P2 BRA `(.L_x_728) ;  /* 0xffffffe000582947 */ /* 0x000fea000383ffff */
.L_x_718:
[----:B------:R-:W-:Y:S05]  /*ba00*/  WARPSYNC.ALL ;  /* 0x0000000000007948 */ /* 0x000fea0003800000 */
[----:B------:R-:W2:Y:S01]  /*ba10*/  SHFL.BFLY PT, R0, R13, 0x2, 0x1f ;  /* 0x0c401f000d007f89 */ /* 0x000ea200000e0000 */
[----:B------:R-:W-:Y:S01]  /*ba20*/  VIADD R200, R200, 0x1 ;  /* 0x00000001c8c87836 */ /* 0x000fe20000000000 */
[----:B------:R3:W-:Y:S08]  /*ba30*/  BAR.ARV R175, 0x100 ;  /* 0x000400af0000751d */ /* 0x0007f00000002000 */
[----:B------:R-:W-:Y:S06]  /*ba40*/  BAR.ARV 0x8, 0x180 ;  /* 0x0206000000007b1d */ /* 0x000fec0000002000 */
[C---:B------:R-:W-:Y:S01]  /*ba50*/  ISETP.NE.AND P0, PT, R200.reuse, 0x2, PT ;  /* 0x00000002c800780c */ /* 0x040fe20003f05270 */
[----:B------:R-:W-:Y:S01]  /*ba60*/  IMAD.MOV.U32 R6, RZ, RZ, -0x800000 ;  /* 0xff800000ff067424 */ /* 0x000fe200078e00ff */
[----:B------:R-:W4:Y:S01]  /*ba70*/  SHFL.BFLY PT, R5, R14, 0x2, 0x1f ;  /* 0x0c401f000e057f89 */ /* 0x000f2200000e0000 */
[----:B------:R-:W-:Y:S01]  /*ba80*/  PLOP3.LUT P1, PT, PT, PT, PT, 0x8, 0x0 ;  /* 0x000000000000781c */ /* 0x000fe20003f2e170 */
[----:B------:R-:W-:Y:S01]  /*ba90*/  VIADD R223, R223, 0x1 ;  /* 0x00000001dfdf7836 */ /* 0x000fe20000000000 */
[----:B------:R-:W-:Y:S01]  /*baa0*/  SEL R200, R200, RZ, P0 ;  /* 0x000000ffc8c87207 */ /* 0x000fe20000000000 */
[----:B--2---:R-:W-:-:S05]  /*bab0*/  FADD.FTZ R0, R0, R13 ;  /* 0x0000000d00007221 */ /* 0x004fca0000010000 */
[----:B------:R-:W2:Y:S01]  /*bac0*/  SHFL.BFLY PT, R7, R0, 0x1, 0x1f ;  /* 0x0c201f0000077f89 */ /* 0x000ea200000e0000 */
[----:B----4-:R-:W-:Y:S01]  /*bad0*/  FADD.FTZ R4, R5, R14 ;  /* 0x0000000e05047221 */ /* 0x010fe20000010000 */
[----:B------:R-:W-:-:S04]  /*bae0*/  IMAD.MOV.U32 R5, RZ, RZ, RZ ;  /* 0x000000ffff057224 */ /* 0x000fc800078e00ff */
[----:B------:R-:W4:Y:S01]  /*baf0*/  SHFL.BFLY PT, R9, R4, 0x1, 0x1f ;  /* 0x0c201f0004097f89 */ /* 0x000f2200000e0000 */
[----:B--2---:R-:W-:Y:S01]  /*bb00*/  FADD.FTZ R7, R0, R7 ;  /* 0x0000000700077221 */ /* 0x004fe20000010000 */
[----:B------:R-:W-:-:S04]  /*bb10*/  MOV R0, RZ ;  /* 0x000000ff00007202 */ /* 0x000fc80000000f00 */
[----:B------:R-:W-:-:S13]  /*bb20*/  FSETP.NE.FTZ.AND P2, PT, R7, RZ, PT ;  /* 0x000000ff0700720b */ /* 0x000fda0003f55000 */
[----:B------:R-:W2:Y:S01]  /*bb30*/  @P2 MUFU.RCP R5, R7 ;  /* 0x0000000700052308 */ /* 0x000ea20000001000 */
[----:B------:R-:W-:Y:S01]  /*bb40*/  @P2 FMUL.FTZ R18, R3, 0.69314718246459960938 ;  /* 0x3f31721803122820 */ /* 0x000fe20000410000 */
[----:B----4-:R-:W-:Y:S01]  /*bb50*/  FADD.FTZ R8, R4, R9 ;  /* 0x0000000904087221 */ /* 0x010fe20000010000 */
[----:B------:R-:W-:-:S04]  /*bb60*/  SEL R9, RZ, 0x1, P0 ;  /* 0x00000001ff097807 */ /* 0x000fc80000000000 */
[----:B------:R-:W-:Y:S01]  /*bb70*/  FSETP.NE.FTZ.AND P3, PT, R8, RZ, PT ;  /* 0x000000ff0800720b */ /* 0x000fe20003f75000 */
[----:B01----:R-:W0:Y:S01]  /*bb80*/  @P2 MUFU.LG2 R21, R7 ;  /* 0x0000000700152308 */ /* 0x003e220000000c00 */
[----:B------:R-:W-:Y:S01]  /*bb90*/  LOP3.LUT R208, R208, R9, RZ, 0x3c, !PT ;  /* 0x00000009d0d07212 */ /* 0x000fe200078e3cff */
[-C--:B--2---:R-:W-:Y:S01]  /*bba0*/  FMUL.FTZ R167, R88, R5.reuse ;  /* 0x0000000558a77220 */ /* 0x084fe20000410000 */
[-C--:B------:R-:W-:Y:S01]  /*bbb0*/  FMUL.FTZ R161, R64, R5.reuse ;  /* 0x0000000540a17220 */ /* 0x080fe20000410000 */
[----:B------:R-:W-:-:S08]  /*bbc0*/  FMUL.FTZ R160, R60, R5 ;  /* 0x000000053ca07220 */ /* 0x000fd00000410000 */
[----:B------:R-:W1:Y:S01]  /*bbd0*/  @P3 MUFU.RCP R0, R8 ;  /* 0x0000000800003308 */ /* 0x000e620000001000 */
[----:B------:R-:W-:Y:S01]  /*bbe0*/  @P3 FMUL.FTZ R20, R3, 0.69314718246459960938 ;  /* 0x3f31721803143820 */ /* 0x000fe20000410000 */
[-C--:B------:R-:W-:Y:S01]  /*bbf0*/  FMUL.FTZ R159, R56, R5.reuse ;  /* 0x00000005389f7220 */ /* 0x080fe20000410000 */
[-C--:B------:R-:W-:Y:S01]  /*bc00*/  FMUL.FTZ R24, R24, R5.reuse ;  /* 0x0000000518187220 */ /* 0x080fe20000410000 */
[-C--:B------:R-:W-:Y:S01]  /*bc10*/  FMUL.FTZ R25, R25, R5.reuse ;  /* 0x0000000519197220 */ /* 0x080fe20000410000 */
[----:B0-----:R-:W-:Y:S01]  /*bc20*/  @P2 FMUL.FTZ R21, R21, 0.69314718246459960938 ;  /* 0x3f31721815152820 */ /* 0x001fe20000410000 */
        /* <DEDUP_REMOVED lines=11> */
[-C--:B-1----:R-:W-:Y:S01]  /*bce0*/  FMUL.FTZ R64, R27, R0.reuse ;  /* 0x000000001b407220 */ /* 0x082fe20000410000 */
[-C--:B------:R-:W-:Y:S01]  /*bcf0*/  FMUL.FTZ R27, R30, R0.reuse ;  /* 0x000000001e1b7220 */ /* 0x080fe20000410000 */
[-C--:B------:R-:W-:Y:S01]  /*bd00*/  FMUL.FTZ R30, R39, R0.reuse ;  /* 0x00000000271e7220 */ /* 0x080fe20000410000 */
[-C--:B------:R-:W-:Y:S01]  /*bd10*/  FMUL.FTZ R60, R31, R0.reuse ;  /* 0x000000001f3c7220 */ /* 0x080fe20000410000 */
[-C--:B------:R-:W-:Y:S01]  /*bd20*/  FMUL.FTZ R48, R48, R5.reuse ;  /* 0x0000000530307220 */ /* 0x080fe20000410000 */
[-C--:B------:R-:W-:Y:S01]  /*bd30*/  FMUL.FTZ R49, R49, R5.reuse ;  /* 0x0000000531317220 */ /* 0x080fe20000410000 */
[-C--:B------:R-:W-:Y:S01]  /*bd40*/  FMUL.FTZ R52, R52, R5.reuse ;  /* 0x0000000534347220 */ /* 0x080fe20000410000 */
[-C--:B------:R-:W-:Y:S01]  /*bd50*/  FMUL.FTZ R53, R53, R5.reuse ;  /* 0x0000000535357220 */ /* 0x080fe20000410000 */
[----:B0-----:R-:W-:Y:S01]  /*bd60*/  @P3 FMUL.FTZ R39, R88, 0.69314718246459960938 ;  /* 0x3f31721858273820 */ /* 0x001fe20000410000 */
        /* <DEDUP_REMOVED lines=106> */
[----:B------:R-:W-:-:S07]  /*c410*/  @P3 FFMA.FTZ R5, R20, R176, R39 ;  /* 0x000000b014053223 */ /* 0x000fce0000010027 */
.L_x_677:
[----:B------:R-:W-:Y:S05]  /*c420*/  WARPSYNC.ALL ;  /* 0x0000000000007948 */ /* 0x000fea0003800000 */
[----:B------:R-:W0:Y:S08]  /*c430*/  S2UR UR5, SR_CgaCtaId ;  /* 0x00000000000579c3 */ /* 0x000e300000008800 */
[----:B------:R-:W-:Y:S06]  /*c440*/  BAR.SYNC.DEFER_BLOCKING 0x5, 0x180 ;  /* 0x0146000000007b1d */ /* 0x000fec0000010000 */
[----:B------:R-:W-:Y:S01]  /*c450*/  UMOV UR4, 0x400 ;  /* 0x0000040000047882 */ /* 0x000fe20000000000 */
[----:B------:R-:W-:Y:S01]  /*c460*/  BSSY B0, `(.L_x_729) ;  /* 0x00002d9000007945 */ /* 0x000fe20003800000 */
[----:B0-----:R-:W-:-:S06]  /*c470*/  ULEA UR4, UR5, UR4, 0x18 ;  /* 0x0000000405047291 */ /* 0x001fcc000f8ec03f */
[----:B------:R-:W-:-:S05]  /*c480*/  IMAD.U32 R18, RZ, RZ, UR4 ;  /* 0x00000004ff127e24 */ /* 0x000fca000f8e00ff */
[----:B------:R0:W1:Y:S01]  /*c490*/  LDS.128 R88, [R18+0x228d0] ;  /* 0x0228d00012587984 */ /* 0x0000620000000c00 */
[----:B------:R-:W-:Y:S06]  /*c4a0*/  BAR.ARV 0x4, 0x180 ;  /* 0x0106000000007b1d */ /* 0x000fec0000002000 */
[----:B------:R-:W-:Y:S05]  /*c4b0*/  @P1 BRA `(.L_x_730) ;  /* 0x0000001c00b41947 */ /* 0x000fea0003800000 */
[----:B------:R-:W2:Y:S01]  /*c4c0*/  LDL R12, [R1+0x4] ;  /* 0x00000400010c7983 */ /* 0x000ea20000100800 */
[----:B------:R-:W-:Y:S05]  /*c4d0*/  WARPSYNC.ALL ;  /* 0x0000000000007948 */ /* 0x000fea0003800000 */
[----:B------:R-:W3:Y:S01]  /*c4e0*/  S2R R39, SR_SWINHI ;  /* 0x0000000000277919 */ /* 0x000ee20000002f00 */
[----:B------:R-:W-:Y:S01]  /*c4f0*/  F2FP.F16.F32.PACK_AB R24, R25, R24 ;  /* 0x000000181918723e */ /* 0x000fe200000000ff */
[----:B------:R-:W-:Y:S01]  /*c500*/  ULDC.64 UR4, c[0x0][0xc00] ;  /* 0x0003000000047ab9 */ /* 0x000fe20000000a00 */
[----:B------:R-:W-:Y:S02]  /*c510*/  F2FP.F16.F32.PACK_AB R25, R64, R26 ;  /* 0x0000001a4019723e */ /* 0x000fe400000000ff */
[----:B------:R-:W-:-:S02]  /*c520*/  F2FP.F16.F32.PACK_AB R32, R33, R32 ;  /* 0x000000202120723e */ /* 0x000fc400000000ff */
[----:B------:R-:W-:Y:S02]  /*c530*/  F2FP.F16.F32.PACK_AB R26, R29, R28 ;  /* 0x0000001c1d1a723e */ /* 0x000fe400000000ff */
[----:B------:R-:W-:Y:S02]  /*c540*/  F2FP.F16.F32.PACK_AB R27, R60, R27 ;  /* 0x0000001b3c1b723e */ /* 0x000fe400000000ff */
[----:B------:R-:W-:Y:S02]  /*c550*/  F2FP.F16.F32.PACK_AB R33, R56, R34 ;  /* 0x000000223821723e */ /* 0x000fe400000000ff */
[----:B------:R-:W-:Y:S02]  /*c560*/  F2FP.F16.F32.PACK_AB R40, R41, R40 ;  /* 0x000000282928723e */ /* 0x000fe400000000ff */
        /* <DEDUP_REMOVED lines=9> */
[----:B------:R-:W-:Y:S02]  /*c600*/  MOV R20, R18 ;  /* 0x0000001200147202 */ /* 0x000fe40000000f00 */
[----:B---3--:R-:W-:Y:S02]  /*c610*/  MOV R21, R39 ;  /* 0x0000002700157202 */ /* 0x008fe40000000f00 */
        /* <DEDUP_REMOVED lines=21> */
[----:B------:R-:W3:Y:S08]  /*c770*/  LDC R0, c[0x0][0xbe8] ;  /* 0x0002fa00ff007b82 */ /* 0x000ef00000000800 */
[----:B------:R-:W-:Y:S01]  /*c780*/  BAR.SYNC.DEFER_BLOCKING 0x1, 0x100 ;  /* 0x0044000000007b1d */ /* 0x000fe20000010000 */
[----:B--2---:R-:W-:-:S03]  /*c790*/  IMAD.WIDE R142, R12, 0x2, R20 ;  /* 0x000000020c8e7825 */ /* 0x004fc600078e0214 */
[C---:B------:R-:W-:Y:S02]  /*c7a0*/  IADD3 R12, P1, R142.reuse, 0x20, RZ ;  /* 0x000000208e0c7810 */ /* 0x040fe40007f3e0ff */
[C---:B-----5:R-:W-:Y:S02]  /*c7b0*/  IADD3 R38, P2, R142.reuse, 0x40, RZ ;  /* 0x000000408e267810 */ /* 0x060fe40007f5e0ff */
        /* <DEDUP_REMOVED lines=8> */
[----:B-1----:R-:W-:Y:S02]  /*c840*/  IADD3 R88, P4, R142, 0x4000, RZ ;  /* 0x000040008e587810 */ /* 0x002fe40007f9e0ff */
[----:B------:R-:W-:Y:S02]  /*c850*/  SHF.R.U64 R181, R54, 0x3, RZ ;  /* 0x0000000336b57819 */ /* 0x000fe400000012ff */
[----:B------:R-:W-:Y:S01]  /*c860*/  IADD3 R106, P5, R142, 0x4020, RZ ;  /* 0x000040208e6a7810 */ /* 0x000fe20007fbe0ff */
[--C-:B------:R-:W-:Y:S01]  /*c870*/  IMAD.X R103, RZ, RZ, R143.reuse, P4 ;  /* 0x000000ffff677224 */ /* 0x100fe200020e068f */
[----:B------:R-:W-:Y:S02]  /*c880*/  SHF.R.U64 R183, R94, 0x3, RZ ;  /* 0x000000035eb77819 */ /* 0x000fe400000012ff */
[----:B------:R-:W-:Y:S01]  /*c890*/  IADD3 R110, P0, R142, 0x4040, RZ ;  /* 0x000040408e6e7810 */ /* 0x000fe20007f1e0ff */
[----:B------:R-:W-:Y:S01]  /*c8a0*/  IMAD.X R107, RZ, RZ, R143, P5 ;  /* 0x000000ffff6b7224 */ /* 0x000fe200028e068f */
[----:B------:R-:W-:-:S02]  /*c8b0*/  LOP3.LUT R54, R173, R12, RZ, 0x3c, !PT ;  /* 0x0000000cad367212 */ /* 0x000fc400078e3cff */
[----:B------:R-:W-:Y:S01]  /*c8c0*/  IADD3 R118, P2, R142, 0x8000, RZ ;  /* 0x000080008e767810 */ /* 0x000fe20007f5e0ff */
[--C-:B------:R-:W-:Y:S01]  /*c8d0*/  IMAD.X R111, RZ, RZ, R143.reuse, P0 ;  /* 0x000000ffff6f7224 */ /* 0x100fe200000e068f */
[----:B------:R-:W-:Y:S02]  /*c8e0*/  LOP3.LUT R94, R181, R38, RZ, 0x3c, !PT ;  /* 0x00000026b55e7212 */ /* 0x000fe400078e3cff */
[----:B------:R-:W-:Y:S01]  /*c8f0*/  LOP3.LUT R173, R88, 0x380, RZ, 0xc0, !PT ;  /* 0x0000038058ad7812 */ /* 0x000fe200078ec0ff */
[----:B------:R-:W-:Y:S01]  /*c900*/  IMAD.X R119, RZ, RZ, R143, P2 ;  /* 0x000000ffff777224 */ /* 0x000fe200010e068f */
[----:B------:R-:W-:Y:S02]  /*c910*/  LOP3.LUT R181, R106, 0x380, RZ, 0xc0, !PT ;  /* 0x000003806ab57812 */ /* 0x000fe400078ec0ff */
[----:B------:R-:W-:Y:S02]  /*c920*/  LOP3.LUT R47, R142, 0x380, RZ, 0xc0, !PT ;  /* 0x000003808e2f7812 */ /* 0x000fe400078ec0ff */
[----:B------:R-:W-:-:S02]  /*c930*/  LOP3.LUT R98, R183, R46, RZ, 0x3c, !PT ;  /* 0x0000002eb7627212 */ /* 0x000fc400078e3cff */
[C---:B------:R-:W-:Y:S02]  /*c940*/  IADD3 R114, P1, R142.reuse, 0x4060, RZ ;  /* 0x000040608e727810 */ /* 0x040fe40007f3e0ff */
[----:B------:R-:W-:Y:S02]  /*c950*/  IADD3 R122, P3, R142, 0x8020, RZ ;  /* 0x000080208e7a7810 */ /* 0x000fe40007f7e0ff */
[----:B------:R-:W-:Y:S01]  /*c960*/  LOP3.LUT R183, R110, 0x380, RZ, 0xc0, !PT ;  /* 0x000003806eb77812 */ /* 0x000fe200078ec0ff */
[--C-:B------:R-:W-:Y:S01]  /*c970*/  IMAD.X R115, RZ, RZ, R143.reuse, P1 ;  /* 0x000000ffff737224 */ /* 0x100fe200008e068f */
[----:B------:R-:W-:Y:S01]  /*c980*/  SHF.R.U64 R173, R173, 0x3, RZ ;  /* 0x00000003adad7819 */ /* 0x000fe200000012ff */
[----:B------:R-:W-:Y:S01]  /*c990*/  IMAD.X R123, RZ, RZ, R143, P3 ;  /* 0x000000ffff7b7224 */ /* 0x000fe200018e068f */
[----:B------:R-:W-:Y:S02]  /*c9a0*/  SHF.R.U64 R181, R181, 0x3, RZ ;  /* 0x00000003b5b57819 */ /* 0x000fe400000012ff */
[----:B------:R-:W-:-:S02]  /*c9b0*/  IADD3 R151, P2, R142, 0xc040, RZ ;  /* 0x0000c0408e977810 */ /* 0x000fc40007f5e0ff */
[----:B------:R-:W-:Y:S02]  /*c9c0*/  SHF.R.U64 R47, R47, 0x3, RZ ;  /* 0x000000032f2f7819 */ /* 0x000fe400000012ff */
[----:B------:R-:W-:Y:S01]  /*c9d0*/  SHF.R.U64 R183, R183, 0x3, RZ ;  /* 0x00000003b7b77819 */ /* 0x000fe200000012ff */
[--C-:B------:R-:W-:Y:S01]  /*c9e0*/  IMAD.X R39, RZ, RZ, R143.reuse, P2 ;  /* 0x000000ffff277224 */ /* 0x100fe200010e068f */
[----:B------:R-:W-:Y:S02]  /*c9f0*/  IADD3 R126, P4, R142, 0x8040, RZ ;  /* 0x000080408e7e7810 */ /* 0x000fe40007f9e0ff */
[----:B------:R-:W-:Y:S02]  /*ca00*/  LOP3.LUT R185, R114, 0x380, RZ, 0xc0, !PT ;  /* 0x0000038072b97812 */ /* 0x000fe400078ec0ff */
[----:B------:R-:W-:Y:S01]  /*ca10*/  LOP3.LUT R102, R173, R88, RZ, 0x3c, !PT ;  /* 0x00000058ad667212 */ /* 0x000fe200078e3cff */
[----:B------:R-:W-:Y:S01]  /*ca20*/  IMAD.X R127, RZ, RZ, R143, P4 ;  /* 0x000000ffff7f7224 */ /* 0x000fe200020e068f */
[----:B------:R-:W-:-:S02]  /*ca30*/  IADD3 R130, P5, R142, 0x8060, RZ ;  /* 0x000080608e827810 */ /* 0x000fc40007fbe0ff */
[C---:B------:R-:W-:Y:S02]  /*ca40*/  IADD3 R134, P0, R142.reuse, 0xc000, RZ ;  /* 0x0000c0008e867810 */ /* 0x040fe40007f1e0ff */
[C---:B------:R-:W-:Y:S01]  /*ca50*/  IADD3 R138, P1, R142.reuse, 0xc020, RZ ;  /* 0x0000c0208e8a7810 */ /* 0x040fe20007f3e0ff */
[--C-:B------:R-:W-:Y:S01]  /*ca60*/  IMAD.X R131, RZ, RZ, R143.reuse, P5 ;  /* 0x000000ffff837224 */ /* 0x100fe200028e068f */
[----:B------:R-:W-:Y:S02]  /*ca70*/  IADD3 R172, P3, R142, 0xc060, RZ ;  /* 0x0000c0608eac7810 */ /* 0x000fe40007f7e0ff */
[----:B------:R-:W-:Y:S01]  /*ca80*/  LOP3.LUT R106, R181, R106, RZ, 0x3c, !PT ;  /* 0x0000006ab56a7212 */ /* 0x000fe200078e3cff */
[--C-:B------:R-:W-:Y:S01]  /*ca90*/  IMAD.X R139, RZ, RZ, R143.reuse, P1 ;  /* 0x000000ffff8b7224 */ /* 0x100fe200008e068f */
[----:B------:R-:W-:Y:S02]  /*caa0*/  LOP3.LUT R173, R118, 0x380, RZ, 0xc0, !PT ;  /* 0x0000038076ad7812 */ /* 0x000fe400078ec0ff */
[----:B------:R-:W-:Y:S01]  /*cab0*/  LOP3.LUT R142, R47, R142, RZ, 0x3c, !PT ;  /* 0x0000008e2f8e7212 */ /* 0x000fe200078e3cff */
[----:B------:R-:W-:Y:S01]  /*cac0*/  IMAD.X R47, RZ, RZ, R143, P3 ;  /* 0x000000ffff2f7224 */ /* 0x000fe200018e068f */
[----:B------:R-:W-:-:S02]  /*cad0*/  LOP3.LUT R181, R122, 0x380, RZ, 0xc0, !PT ;  /* 0x000003807ab57812 */ /* 0x000fc400078ec0ff */
[----:B------:R-:W-:Y:S02]  /*cae0*/  LOP3.LUT R12, R151, 0x380, RZ, 0xc0, !PT ;  /* 0x00000380970c7812 */ /* 0x000fe400078ec0ff */
[----:B------:R-:W-:Y:S02]  /*caf0*/  LOP3.LUT R110, R183, R110, RZ, 0x3c, !PT ;  /* 0x0000006eb76e7212 */ /* 0x000fe400078e3cff */
[----:B------:R-:W-:Y:S02]  /*cb00*/  SHF.R.U64 R185, R185, 0x3, RZ ;  /* 0x00000003b9b97819 */ /* 0x000fe400000012ff */
[----:B------:R-:W-:Y:S02]  /*cb10*/  LOP3.LUT R183, R126, 0x380, RZ, 0xc0, !PT ;  /* 0x000003807eb77812 */ /* 0x000fe400078ec0ff */
[----:B------:R-:W-:Y:S02]  /*cb20*/  SHF.R.U64 R173, R173, 0x3, RZ ;  /* 0x00000003adad7819 */ /* 0x000fe400000012ff */
[----:B------:R-:W-:-:S02]  /*cb30*/  SHF.R.U64 R181, R181, 0x3, RZ ;  /* 0x00000003b5b57819 */ /* 0x000fc400000012ff */
[----:B------:R-:W-:Y:S02]  /*cb40*/  SHF.R.U64 R12, R12, 0x3, RZ ;  /* 0x000000030c0c7819 */ /* 0x000fe400000012ff */
[----:B------:R-:W-:Y:S02]  /*cb50*/  MOV R142, R142 ;  /* 0x0000008e008e7202 */ /* 0x000fe40000000f00 */
[----:B------:R-:W-:Y:S02]  /*cb60*/  MOV R55, R54 ;  /* 0x0000003600377202 */ /* 0x000fe40000000f00 */
[----:B------:R-:W-:Y:S01]  /*cb70*/  LOP3.LUT R114, R185, R114, RZ, 0x3c, !PT ;  /* 0x00000072b9727212 */ /* 0x000fe200078e3cff */
[----:B------:R1:W-:Y:S01]  /*cb80*/  STSM.16.M88.4 [R142], R24 ;  /* 0x000000188e007844 */ /* 0x0003e20000000200 */
[----:B------:R-:W-:Y:S02]  /*cb90*/  SHF.R.U64 R183, R183, 0x3, RZ ;  /* 0x00000003b7b77819 */ /* 0x000fe400000012ff */
[----:B------:R-:W-:Y:S01]  /*cba0*/  MOV R94, R94 ;  /* 0x0000005e005e7202 */ /* 0x000fe20000000f00 */
[----:B------:R2:W-:Y:S01]  /*cbb0*/  STSM.16.M88.4 [R55], R32 ;  /* 0x0000002037007844 */ /* 0x0005e20000000200 */
[----:B------:R-:W-:-:S02]  /*cbc0*/  LOP3.LUT R185, R130, 0x380, RZ, 0xc0, !PT ;  /* 0x0000038082b97812 */ /* 0x000fc400078ec0ff */
[----:B------:R-:W-:Y:S01]  /*cbd0*/  LOP3.LUT R118, R173, R118, RZ, 0x3c, !PT ;  /* 0x00000076ad767212 */ /* 0x000fe200078e3cff */
[----:B------:R-:W-:Y:S01]  /*cbe0*/  STSM.16.M88.4 [R94], R40 ;  /* 0x000000285e007844 */ /* 0x000fe20000000200 */
[----:B------:R-:W-:Y:S02]  /*cbf0*/  MOV R98, R98 ;  /* 0x0000006200627202 */ /* 0x000fe40000000f00 */
[----:B------:R-:W-:Y:S02]  /*cc00*/  LOP3.LUT R122, R181, R122, RZ, 0x3c, !PT ;  /* 0x0000007ab57a7212 */ /* 0x000fe400078e3cff */
[----:B------:R-:W-:Y:S01]  /*cc10*/  LOP3.LUT R173, R134, 0x380, RZ, 0xc0, !PT ;  /* 0x0000038086ad7812 */ /* 0x000fe200078ec0ff */
[----:B------:R-:W-:Y:S01]  /*cc20*/  STSM.16.M88.4 [R98], R48 ;  /* 0x0000003062007844 */ /* 0x000fe20000000200 */
[----:B------:R-:W-:Y:S02]  /*cc30*/  LOP3.LUT R38, R12, R151, RZ, 0x3c, !PT ;  /* 0x000000970c267212 */ /* 0x000fe400078e3cff */
[----:B------:R-:W-:-:S02]  /*cc40*/  MOV R102, R102 ;  /* 0x0000006600667202 */ /* 0x000fc40000000f00 */
[----:B------:R-:W-:Y:S02]  /*cc50*/  LOP3.LUT R181, R138, 0x380, RZ, 0xc0, !PT ;  /* 0x000003808ab57812 */ /* 0x000fe400078ec0ff */
[----:B------:R-:W-:Y:S01]  /*cc60*/  MOV R106, R106 ;  /* 0x0000006a006a7202 */ /* 0x000fe20000000f00 */
[----:B------:R4:W-:Y:S01]  /*cc70*/  STSM.16.M88.4 [R102], R8 ;  /* 0x0000000866007844 */ /* 0x0009e20000000200 */
[----:B------:R-:W-:Y:S02]  /*cc80*/  F2FP.F16.F32.PACK_AB R12, R65, R161 ;  /* 0x000000a1410c723e */ /* 0x000fe400000000ff */
[----:B------:R-:W-:Y:S02]  /*cc90*/  LOP3.LUT R126, R183, R126, RZ, 0x3c, !PT ;  /* 0x0000007eb77e7212 */ /* 0x000fe400078e3cff */
[----:B------:R-:W-:Y:S01]  /*cca0*/  MOV R110, R110 ;  /* 0x0000006e006e7202 */ /* 0x000fe20000000f00 */
[----:B------:R0:W-:Y:S01]  /*ccb0*/  STSM.16.M88.4 [R106], R12 ;  /* 0x0000000c6a007844 */ /* 0x0001e20000000200 */
[----:B-1----:R-:W-:-:S02]  /*ccc0*/  F2FP.F16.F32.PACK_AB R24, R73, R163 ;  /* 0x000000a34918723e */ /* 0x002fc400000000ff */
[----:B------:R-:W-:Y:S02]  /*ccd0*/  F2FP.F16.F32.PACK_AB R25, R75, R74 ;  /* 0x0000004a4b19723e */ /* 0x000fe400000000ff */
[----:B------:R-:W-:Y:S02]  /*cce0*/  F2FP.F16.F32.PACK_AB R26, R77, R164 ;  /* 0x000000a44d1a723e */ /* 0x000fe400000000ff */
[----:B------:R-:W-:Y:S02]  /*ccf0*/  F2FP.F16.F32.PACK_AB R27, R79, R78 ;  /* 0x0000004e4f1b723e */ /* 0x000fe400000000ff */
[----:B------:R-:W-:Y:S02]  /*cd00*/  SHF.R.U64 R185, R185, 0x3, RZ ;  /* 0x00000003b9b97819 */ /* 0x000fe400000012ff */
[----:B------:R-:W-:Y:S01]  /*cd10*/  LOP3.LUT R183, R172, 0x380, RZ, 0xc0, !PT ;  /* 0x00000380acb77812 */ /* 0x000fe200078ec0ff */
[----:B------:R1:W-:Y:S01]  /*cd20*/  STSM.16.M88.4 [R110], R24 ;  /* 0x000000186e007844 */ /* 0x0003e20000000200 */
[----:B------:R-:W-:-:S02]  /*cd30*/  MOV R114, R114 ;  /* 0x0000007200727202 */ /* 0x000fc40000000f00 */
[----:B------:R-:W-:Y:S02]  /*cd40*/  SHF.R.U64 R173, R173, 0x3, RZ ;  /* 0x00000003adad7819 */ /* 0x000fe400000012ff */
[----:B------:R-:W-:Y:S01]  /*cd50*/  MOV R118, R118 ;  /* 0x0000007600767202 */ /* 0x000fe20000000f00 */
[----:B------:R-:W-:Y:S01]  /*cd60*/  STSM.16.M88.4 [R114], R28 ;  /* 0x0000001c72007844 */ /* 0x000fe20000000200 */
[----:B------:R-:W-:Y:S02]  /*cd70*/  MOV R44, R38 ;  /* 0x00000026002c7202 */ /* 0x000fe40000000f00 */
[----:B--2---:R-:W-:Y:S02]  /*cd80*/  F2FP.F16.F32.PACK_AB R32, R4, R167 ;  /* 0x000000a70420723e */ /* 0x004fe400000000ff */
[----:B------:R-:W-:Y:S02]  /*cd90*/  F2FP.F16.F32.PACK_AB R33, R58, R3 ;  /* 0x000000033a21723e */ /* 0x000fe400000000ff */
[----:B------:R-:W-:-:S02]  /*cda0*/  F2FP.F16.F32.PACK_AB R34, R93, R168 ;  /* 0x000000a85d22723e */ /* 0x000fc400000000ff */
[----:B------:R-:W-:Y:S02]  /*cdb0*/  F2FP.F16.F32.PACK_AB R35, R66, R62 ;  /* 0x0000003e4223723e */ /* 0x000fe400000000ff */
[----:B------:R-:W-:Y:S02]  /*cdc0*/  SHF.R.U64 R181, R181, 0x3, RZ ;  /* 0x00000003b5b57819 */ /* 0x000fe400000012ff */
[----:B------:R-:W-:Y:S01]  /*cdd0*/  MOV R122, R122 ;  /* 0x0000007a007a7202 */ /* 0x000fe20000000f00 */
[----:B------:R-:W-:Y:S01]  /*cde0*/  STSM.16.M88.4 [R118], R32 ;  /* 0x0000002076007844 */ /* 0x000fe20000000200 */
[----:B------:R-:W-:Y:S02]  /*cdf0*/  F2FP.F16.F32.PACK_AB R38, R101, R170 ;  /* 0x000000aa6526723e */ /* 0x000fe400000000ff */
[----:B------:R-:W-:Y:S01]  /*ce00*/  F2FP.F16.F32.PACK_AB R39, R76, R72 ;  /* 0x000000484c27723e */ /* 0x000fe200000000ff */
[----:B------:R-:W-:Y:S01]  /*ce10*/  IMAD.MOV.U32 R76, RZ, RZ, RZ ;  /* 0x000000ffff4c7224 */ /* 0x000fe200078e00ff */
[----:B------:R-:W-:-:S02]  /*ce20*/  MOV R126, R126 ;  /* 0x0000007e007e7202 */ /* 0x000fc40000000f00 */
[----:B----4-:R-:W-:Y:S01]  /*ce30*/  F2FP.F16.F32.PACK_AB R8, R105, R171 ;  /* 0x000000ab6908723e */ /* 0x010fe200000000ff */
[----:B------:R-:W-:Y:S01]  /*ce40*/  STSM.16.M88.4 [R122], R36 ;  /* 0x000000247a007844 */ /* 0x000fe20000000200 */
[----:B------:R-:W-:Y:S02]  /*ce50*/  F2FP.F16.F32.PACK_AB R9, R84, R80 ;  /* 0x000000505409723e */ /* 0x000fe400000000ff */
[----:B------:R-:W-:Y:S02]  /*ce60*/  F2FP.F16.F32.PACK_AB R10, R109, R174 ;  /* 0x000000ae6d0a723e */ /* 0x000fe400000000ff */
[----:B------:R-:W-:Y:S02]  /*ce70*/  F2FP.F16.F32.PACK_AB R11, R92, R87 ;  /* 0x000000575c0b723e */ /* 0x000fe400000000ff */
[----:B------:R-:W-:Y:S02]  /*ce80*/  LOP3.LUT R130, R185, R130, RZ, 0x3c, !PT ;  /* 0x00000082b9827212 */ /* 0x000fe400078e3cff */
[----:B------:R-:W-:Y:S01]  /*ce90*/  SHF.R.U64 R183, R183, 0x3, RZ ;  /* 0x00000003b7b77819 */ /* 0x000fe200000012ff */
[----:B------:R2:W-:Y:S01]  /*cea0*/  STSM.16.M88.4 [R126], R8 ;  /* 0x000000087e007844 */ /* 0x0005e20000000200 */
[----:B------:R-:W-:-:S02]  /*ceb0*/  IADD3.X R135, RZ, R143, RZ, P0, !PT ;  /* 0x0000008fff877210 */ /* 0x000fc400007fe4ff */
[----:B------:R-:W-:Y:S02]  /*cec0*/  LOP3.LUT R134, R173, R134, RZ, 0x3c, !PT ;  /* 0x00000086ad867212 */ /* 0x000fe400078e3cff */
[----:B------:R-:W-:Y:S02]  /*ced0*/  LOP3.LUT R138, R181, R138, RZ, 0x3c, !PT ;  /* 0x0000008ab58a7212 */ /* 0x000fe400078e3cff */
[----:B------:R-:W-:Y:S02]  /*cee0*/  LOP3.LUT R46, R183, R172, RZ, 0x3c, !PT ;  /* 0x000000acb72e7212 */ /* 0x000fe400078e3cff */
[----:B------:R-:W-:Y:S02]  /*cef0*/  MOV R130, R130 ;  /* 0x0000008200827202 */ /* 0x000fe40000000f00 */
[----:B0-----:R-:W-:Y:S02]  /*cf00*/  F2FP.F16.F32.PACK_AB R12, R113, R175 ;  /* 0x000000af710c723e */ /* 0x001fe400000000ff */
[----:B------:R-:W-:-:S02]  /*cf10*/  F2FP.F16.F32.PACK_AB R13, R100, R96 ;  /* 0x00000060640d723e */ /* 0x000fc400000000ff */
[----:B------:R-:W-:Y:S02]  /*cf20*/  F2FP.F16.F32.PACK_AB R14, R117, R177 ;  /* 0x000000b1750e723e */ /* 0x000fe400000000ff */
[----:B------:R-:W-:Y:S02]  /*cf30*/  F2FP.F16.F32.PACK_AB R15, R108, R104 ;  /* 0x000000686c0f723e */ /* 0x000fe400000000ff */
[----:B------:R-:W-:Y:S02]  /*cf40*/  MOV R134, R134 ;  /* 0x0000008600867202 */ /* 0x000fe40000000f00 */
[----:B-1----:R-:W-:Y:S01]  /*cf50*/  F2FP.F16.F32.PACK_AB R24, R121, R178 ;  /* 0x000000b27918723e */ /* 0x002fe200000000ff */
[----:B------:R-:W-:Y:S01]  /*cf60*/  STSM.16.M88.4 [R130], R12 ;  /* 0x0000000c82007844 */ /* 0x000fe20000000200 */
[----:B------:R-:W-:Y:S02]  /*cf70*/  F2FP.F16.F32.PACK_AB R25, R116, R112 ;  /* 0x000000707419723e */ /* 0x000fe400000000ff */
[----:B------:R-:W-:-:S02]  /*cf80*/  F2FP.F16.F32.PACK_AB R26, R125, R179 ;  /* 0x000000b37d1a723e */ /* 0x000fc400000000ff */
[----:B------:R-:W-:Y:S02]  /*cf90*/  F2FP.F16.F32.PACK_AB R27, R124, R120 ;  /* 0x000000787c1b723e */ /* 0x000fe400000000ff */
[----:B------:R-:W-:Y:S02]  /*cfa0*/  ISETP.NE.U32.AND P0, PT, RZ, UR4, PT ;  /* 0x00000004ff007c0c */ /* 0x000fe4000bf05070 */
[----:B--2---:R-:W-:Y:S01]  /*cfb0*/  IADD3 R10, P1, R219, UR4, RZ ;  /* 0x00000004db0a7c10 */ /* 0x004fe2000ff3e0ff */
[----:B------:R0:W-:Y:S01]  /*cfc0*/  STSM.16.M88.4 [R134], R24 ;  /* 0x0000001886007844 */ /* 0x0001e20000000200 */
[----:B------:R-:W-:Y:S02]  /*cfd0*/  MOV R54, R138 ;  /* 0x0000008a00367202 */ /* 0x000fe40000000f00 */
[----:B------:R-:W-:Y:S02]  /*cfe0*/  F2FP.F16.F32.PACK_AB R181, R152, R128 ;  /* 0x0000008098b5723e */ /* 0x000fe400000000ff */
[----:B------:R-:W-:-:S02]  /*cff0*/  F2FP.F16.F32.PACK_AB R183, R154, R153 ;  /* 0x000000999ab7723e */ /* 0x000fc400000000ff */
[----:B------:R-:W-:Y:S02]  /*d000*/  F2FP.F16.F32.PACK_AB R138, R141, R140 ;  /* 0x0000008c8d8a723e */ /* 0x000fe400000000ff */
[----:B------:R-:W-:Y:S01]  /*d010*/  F2FP.F16.F32.PACK_AB R139, R158, R157 ;  /* 0x0000009d9e8b723e */ /* 0x000fe200000000ff */
[----:B------:R1:W-:Y:S01]  /*d020*/  STSM.16.M88.4 [R54], R180 ;  /* 0x000000b436007844 */ /* 0x0003e20000000200 */
[----:B------:R-:W-:Y:S02]  /*d030*/  MOV R46, R46 ;  /* 0x0000002e002e7202 */ /* 0x000fe40000000f00 */
[----:B------:R-:W-:Y:S01]  /*d040*/  ISETP.NE.AND.EX P0, PT, RZ, UR5, PT, P0 ;  /* 0x00000005ff007c0c */ /* 0x000fe2000bf05300 */
[----:B------:R1:W-:Y:S01]  /*d050*/  STSM.16.M88.4 [R44], R136 ;  /* 0x000000882c007844 */ /* 0x0003e20000000200 */
[----:B------:R-:W-:Y:S01]  /*d060*/  IADD3.X R11, R220, UR5, RZ, P1, !PT ;  /* 0x00000005dc0b7c10 */ /* 0x000fe20008ffe4ff */
[----:B------:R-:W-:Y:S02]  /*d070*/  ULDC.64 UR4, c[0x0][0xc08] ;  /* 0x0003020000047ab9 */ /* 0x000fe40000000a00 */
[----:B------:R-:W-:Y:S01]  /*d080*/  ISETP.NE.U32.AND P2, PT, RZ, UR4, PT ;  /* 0x00000004ff007c0c */ /* 0x000fe2000bf45070 */
[----:B------:R1:W-:Y:S01]  /*d090*/  STSM.16.M88.4 [R46], R144 ;  /* 0x000000902e007844 */ /* 0x0003e20000000200 */
[----:B------:R-:W-:Y:S02]  /*d0a0*/  BAR.SYNC.DEFER_BLOCKING 0x1, 0x100 ;  /* 0x0044000000007b1d */ /* 0x000fe40000010000 */
[----:B------:R-:W-:-:S13]  /*d0b0*/  ISETP.NE.AND.EX P2, PT, RZ, UR5, PT, P2 ;  /* 0x00000005ff007c0c */ /* 0x000fda000bf45320 */
[----:B------:R-:W-:Y:S01]  /*d0c0*/  @P2 IADD3 R8, P3, R219, UR4, RZ ;  /* 0x00000004db082c10 */ /* 0x000fe2000ff7e0ff */
[----:B------:R-:W-:Y:S02]  /*d0d0*/  ULDC UR4, c[0x0][0xa88] ;  /* 0x0002a20000047ab9 */ /* 0x000fe40000000800 */
[----:B------:R-:W-:Y:S01]  /*d0e0*/  IMAD.U32 R7, RZ, RZ, UR4 ;  /* 0x00000004ff077e24 */ /* 0x000fe2000f8e00ff */
[----:B------:R-:W-:Y:S01]  /*d0f0*/  @P2 IADD3.X R9, R220, UR5, RZ, P3, !PT ;  /* 0x00000005dc092c10 */ /* 0x000fe20009ffe4ff */
[----:B------:R1:W5:Y:S01]  /*d100*/  @P0 LDG.E R76, desc[UR40][R10.64] ;  /* 0x000000280a4c0981 */ /* 0x000362000c1e1900 */
[----:B---3--:R-:W-:Y:S01]  /*d110*/  ISETP.NE.AND P1, PT, R0, 0x1, PT ;  /* 0x000000010000780c */ /* 0x008fe20003f25270 */
[----:B0-----:R-:W-:Y:S02]  /*d120*/  IMAD R27, R224, 0x80, R237 ;  /* 0x00000080e01b7824 */ /* 0x001fe400078e02ed */
[----:B------:R1:W5:Y:S10]  /*d130*/  @P2 LDG.E R7, desc[UR40][R8.64] ;  /* 0x0000002808072981 */ /* 0x000374000c1e1900 */
[----:B------:R-:W0:Y:S08]  /*d140*/  @P1 LDC R4, c[0x0][0xbec] ;  /* 0x0002fb00ff041b82 */ /* 0x000e300000000800 */
[----:B------:R-:W2:Y:S01]  /*d150*/  @P1 LDC R15, c[0x0][0xbf0] ;  /* 0x0002fc00ff0f1b82 */ /* 0x000ea20000000800 */
[----:B-1----:R-:W-:Y:S05]  /*d160*/  @P2 BRA `(.L_x_731) ;  /* 0x0000000000102947 */ /* 0x002fea0003800000 */
[----:B------:R-:W-:Y:S05]  /*d170*/  @!P0 BRA `(.L_x_731) ;  /* 0x00000000000c8947 */ /* 0x000fea0003800000 */
[----:B------:R-:W3:Y:S04]  /*d180*/  LDG.E R8, desc[UR40][R10.64] ;  /* 0x000000280a087981 */ /* 0x000ee8000c1e1900 */
[----:B-----5:R-:W3:Y:S02]  /*d190*/  LDG.E R7, desc[UR40][R10.64+0x4] ;  /* 0x000004280a077981 */ /* 0x020ee4000c1e1900 */
[----:B---3--:R-:W-:-:S07]  /*d1a0*/  IMAD.IADD R7, R7, 0x1, -R8 ;  /* 0x0000000107077824 */ /* 0x008fce00078e0a08 */
.L_x_731:
[----:B------:R-:W-:Y:S01]  /*d1b0*/  SHF.R.S32.HI R3, RZ, 0x1f, R218 ;  /* 0x0000001fff037819 */ /* 0x000fe200000114da */
[----:B0-----:R-:W-:Y:S01]  /*d1c0*/  @P1 IMAD.HI.U32 R4, R27, R4, RZ ;  /* 0x000000041b041227 */ /* 0x001fe200078e00ff */
[----:B------:R-:W-:Y:S01]  /*d1d0*/  ULDC.64 UR4, c[0x0][0xb90] ;  /* 0x0002e40000047ab9 */ /* 0x000fe20000000a00 */
[----:B-----5:R-:W-:Y:S01]  /*d1e0*/  SHF.R.S32.HI R77, RZ, 0x1f, R76 ;  /* 0x0000001fff4d7819 */ /* 0x020fe2000001144c */
[----:B------:R-:W0:Y:S01]  /*d1f0*/  @P1 LDC R80, c[0x0][0xbec] ;  /* 0x0002fb00ff501b82 */ /* 0x000e220000000800 */
[----:B------:R-:W-:Y:S01]  /*d200*/  IMAD R13, R3, UR4, RZ ;  /* 0x00000004030d7c24 */ /* 0x000fe2000f8e02ff */
[----:B------:R-:W-:Y:S01]  /*d210*/  SEL R229, R229, RZ, !P0 ;  /* 0x000000ffe5e57207 */ /* 0x000fe20004000000 */
[----:B------:R-:W-:Y:S01]  /*d220*/  IMAD.MOV.U32 R11, RZ, RZ, R27 ;  /* 0x000000ffff0b7224 */ /* 0x000fe200078e001b */
[----:B--2---:R-:W-:Y:S01]  /*d230*/  @P1 SHF.R.U32.HI R11, RZ, R15, R4 ;  /* 0x0000000fff0b1219 */ /* 0x004fe20000011604 */
[----:B------:R-:W-:Y:S01]  /*d240*/  IMAD.WIDE.U32 R8, R218, UR4, R76 ;  /* 0x00000004da087c25 */ /* 0x000fe2000f8e004c */
[----:B------:R-:W-:-:S02]  /*d250*/  SEL R221, R221, RZ, !P0 ;  /* 0x000000ffdddd7207 */ /* 0x000fc40004000000 */
[----:B------:R-:W1:Y:S01]  /*d260*/  @P1 LDC R79, c[0x0][0xbf0] ;  /* 0x0002fc00ff4f1b82 */ /* 0x000e620000000800 */
[----:B------:R-:W-:Y:S01]  /*d270*/  IMAD R13, R218, UR5, R13 ;  /* 0x00000005da0d7c24 */ /* 0x000fe2000f8e020d */
[----:B------:R-:W-:Y:S01]  /*d280*/  ULDC.64 UR4, c[0x0][0xb98] ;  /* 0x0002e60000047ab9 */ /* 0x000fe20000000a00 */
[----:B------:R-:W-:Y:S02]  /*d290*/  IMAD.MOV R25, RZ, RZ, -R11 ;  /* 0x000000ffff197224 */ /* 0x000fe400078e0a0b */
[----:B------:R-:W-:Y:S02]  /*d2a0*/  IMAD.IADD R9, R9, 0x1, R13 ;  /* 0x0000000109097824 */ /* 0x000fe400078e020d */
[----:B------:R-:W-:Y:S02]  /*d2b0*/  IMAD R15, R228, 0x40, R209 ;  /* 0x00000040e40f7824 */ /* 0x000fe400078e02d1 */
[----:B------:R-:W-:Y:S02]  /*d2c0*/  IMAD R13, R0, R25, R27 ;  /* 0x00000019000d7224 */ /* 0x000fe400078e021b */
[----:B------:R-:W-:-:S02]  /*d2d0*/  IMAD R4, R229, UR4, RZ ;  /* 0x00000004e5047c24 */ /* 0x000fc4000f8e02ff */
[----:B------:R-:W-:-:S04]  /*d2e0*/  IMAD.WIDE.U32 R8, R221, UR4, R8 ;  /* 0x00000004dd087c25 */ /* 0x000fc8000f8e0008 */
[----:B------:R-:W-:Y:S01]  /*d2f0*/  IMAD.WIDE R20, R15, 0x2, R20 ;  /* 0x000000020f147825 */ /* 0x000fe200078e0214 */
[----:B------:R-:W-:Y:S02]  /*d300*/  SHF.R.S32.HI R15, RZ, 0x1f, R11 ;  /* 0x0000001fff0f7819 */ /* 0x000fe4000001140b */
[----:B------:R-:W-:Y:S01]  /*d310*/  IADD3 R10, P0, R11, R8, RZ ;  /* 0x000000080b0a7210 */ /* 0x000fe20007f1e0ff */
[----:B------:R-:W-:Y:S01]  /*d320*/  IMAD R12, R221, UR5, R4 ;  /* 0x00000005dd0c7c24 */ /* 0x000fe2000f8e0204 */
[----:B------:R-:W-:Y:S01]  /*d330*/  SHF.R.S32.HI R4, RZ, 0x1f, R13 ;  /* 0x0000001fff047819 */ /* 0x000fe2000001140d */
[----:B------:R-:W-:Y:S01]  /*d340*/  ULDC.64 UR4, c[0x0][0xb88] ;  /* 0x0002e20000047ab9 */ /* 0x000fe20000000a00 */
[----:B------:R-:W-:Y:S01]  /*d350*/  IADD3 R25, P2, R20, 0x1000, RZ ;  /* 0x0000100014197810 */ /* 0x000fe20007f5e0ff */
[----:B------:R-:W-:Y:S01]  /*d360*/  IMAD R78, R7, R0, RZ ;  /* 0x00000000074e7224 */ /* 0x000fe200078e02ff */
[----:B------:R-:W-:Y:S01]  /*d370*/  IADD3.X R11, R15, R9, R12, P0, !PT ;  /* 0x000000090f0b7210 */ /* 0x000fe200007fe40c */
[----:B------:R-:W-:Y:S01]  /*d380*/  IMAD R4, R4, UR4, RZ ;  /* 0x0000000404047c24 */ /* 0x000fe2000f8e02ff */
[----:B------:R-:W-:-:S02]  /*d390*/  LOP3.LUT R8, R25, 0x380, RZ, 0xc0, !PT ;  /* 0x0000038019087812 */ /* 0x000fc400078ec0ff */
[----:B------:R-:W-:Y:S01]  /*d3a0*/  IADD3 R33, P4, R20, 0x5000, RZ ;  /* 0x0000500014217810 */ /* 0x000fe20007f9e0ff */
[C---:B------:R-:W-:Y:S01]  /*d3b0*/  IMAD R9, R13.reuse, UR5, R4 ;  /* 0x000000050d097c24 */ /* 0x040fe2000f8e0204 */
[----:B------:R-:W-:Y:S01]  /*d3c0*/  SHF.R.U64 R8, R8, 0x3, RZ ;  /* 0x0000000308087819 */ /* 0x000fe200000012ff */
[----:B------:R-:W-:Y:S01]  /*d3d0*/  IMAD.WIDE.U32 R10, R13, UR4, R10 ;  /* 0x000000040d0a7c25 */ /* 0x000fe2000f8e000a */
[----:B------:R-:W-:Y:S01]  /*d3e0*/  IADD3 R13, P3, R20, 0x2000, RZ ;  /* 0x00002000140d7810 */ /* 0x000fe20007f7e0ff */
[----:B------:R-:W-:Y:S01]  /*d3f0*/  ULDC.64 UR4, c[0x0][0xb50] ;  /* 0x0002d40000047ab9 */ /* 0x000fe20000000a00 */
[----:B------:R-:W-:Y:S01]  /*d400*/  LOP3.LUT R8, R8, R25, RZ, 0x3c, !PT ;  /* 0x0000001908087212 */ /* 0x000fe200078e3cff */
[----:B------:R-:W-:Y:S01]  /*d410*/  IMAD.IADD R9, R11, 0x1, R9 ;  /* 0x000000010b097824 */ /* 0x000fe200078e0209 */
[----:B------:R-:W-:Y:S01]  /*d420*/  LEA R4, P0, R10, UR4, 0x2 ;  /* 0x000000040a047c11 */ /* 0x000fe2000f8010ff */
[----:B------:R-:W-:Y:S01]  /*d430*/  IMAD R11, R224, 0x80, R235 ;  /* 0x00000080e00b7824 */ /* 0x000fe200078e02eb */
[----:B------:R-:W-:-:S02]  /*d440*/  LOP3.LUT R12, R13, 0x380, RZ, 0xc0, !PT ;  /* 0x000003800d0c7812 */ /* 0x000fc400078ec0ff */
[----:B------:R-:W-:Y:S01]  /*d450*/  LEA.HI.X R10, R10, UR5, R9, 0x2, P0 ;  /* 0x000000050a0a7c11 */ /* 0x000fe200080f1409 */
[--C-:B------:R-:W-:Y:S01]  /*d460*/  IMAD.X R9, RZ, RZ, R21.reuse, P2 ;  /* 0x000000ffff097224 */ /* 0x100fe200010e0615 */
[----:B------:R-:W-:Y:S01]  /*d470*/  SHF.R.U64 R12, R12, 0x3, RZ ;  /* 0x000000030c0c7819 */ /* 0x000fe200000012ff */
[----:B------:R-:W-:Y:S01]  /*d480*/  SHFL.IDX PT, R50, R4, RZ, 0x1c1f ;  /* 0x001c1fff04327589 */ /* 0x000fe200000e0000 */
[----:B------:R-:W-:Y:S01]  /*d490*/  IADD3 R29, P0, R20, 0x4000, RZ ;  /* 0x00004000141d7810 */ /* 0x000fe20007f1e0ff */
[----:B------:R-:W-:Y:S01]  /*d4a0*/  VIADD R7, R11, 0x8 ;  /* 0x000000080b077836 */ /* 0x000fe20000000000 */
[----:B------:R-:W-:Y:S01]  /*d4b0*/  LOP3.LUT R12, R12, R13, RZ, 0x3c, !PT ;  /* 0x0000000d0c0c7212 */ /* 0x000fe200078e3cff */
[----:B------:R-:W-:Y:S01]  /*d4c0*/  IMAD.X R13, RZ, RZ, R21, P3 ;  /* 0x000000ffff0d7224 */ /* 0x000fe200018e0615 */
[----:B------:R-:W-:Y:S01]  /*d4d0*/  LOP3.LUT R28, R29, 0x380, RZ, 0xc0, !PT ;  /* 0x000003801d1c7812 */ /* 0x000fe200078ec0ff */
[----:B------:R-:W2:Y:S01]  /*d4e0*/  SHFL.IDX PT, R51, R10, RZ, 0x1c1f ;  /* 0x001c1fff0a337589 */ /* 0x000ea200000e0000 */
[C---:B------:R-:W-:Y:S01]  /*d4f0*/  IADD3 R37, P2, R20.reuse, 0x6000, RZ ;  /* 0x0000600014257810 */ /* 0x040fe20007f5e0ff */
[----:B------:R-:W-:Y:S01]  /*d500*/  ULDC.64 UR4, c[0x0][0xaa0] ;  /* 0x0002a80000047ab9 */ /* 0x000fe20000000a00 */
[C---:B------:R-:W-:Y:S01]  /*d510*/  IADD3 R41, P3, R20.reuse, 0x7000, RZ ;  /* 0x0000700014297810 */ /* 0x040fe20007f7e0ff */
[----:B------:R3:W-:Y:S01]  /*d520*/  SHFL.IDX PT, R54, R4, 0x1, 0x1c1f ;  /* 0x003c1f0004367f89 */ /* 0x0007e200000e0000 */
[----:B------:R-:W-:-:S02]  /*d530*/  IADD3 R25, P5, R20, 0x3000, RZ ;  /* 0x0000300014197810 */ /* 0x000fc40007fbe0ff */
[----:B------:R-:W-:Y:S01]  /*d540*/  SHF.R.U64 R28, R28, 0x3, RZ ;  /* 0x000000031c1c7819 */ /* 0x000fe200000012ff */
[----:B------:R-:W4:Y:S01]  /*d550*/  SHFL.IDX PT, R55, R10, 0x1, 0x1c1f ;  /* 0x003c1f000a377f89 */ /* 0x000f2200000e0000 */
[----:B------:R-:W-:Y:S02]  /*d560*/  LOP3.LUT R36, R37, 0x380, RZ, 0xc0, !PT ;  /* 0x0000038025247812 */ /* 0x000fe400078ec0ff */
[----:B------:R-:W-:Y:S02]  /*d570*/  LOP3.LUT R40, R41, 0x380, RZ, 0xc0, !PT ;  /* 0x0000038029287812 */ /* 0x000fe400078ec0ff */
[----:B------:R-:W-:Y:S02]  /*d580*/  LOP3.LUT R24, R25, 0x380, RZ, 0xc0, !PT ;  /* 0x0000038019187812 */ /* 0x000fe400078ec0ff */
[----:B------:R-:W-:Y:S02]  /*d590*/  LOP3.LUT R32, R33, 0x380, RZ, 0xc0, !PT ;  /* 0x0000038021207812 */ /* 0x000fe400078ec0ff */
[----:B------:R-:W-:-:S02]  /*d5a0*/  LOP3.LUT R28, R28, R29, RZ, 0x3c, !PT ;  /* 0x0000001d1c1c7212 */ /* 0x000fc400078e3cff */
[----:B------:R-:W-:Y:S02]  /*d5b0*/  SHF.R.U64 R36, R36, 0x3, RZ ;  /* 0x0000000324247819 */ /* 0x000fe400000012ff */
[----:B------:R-:W-:Y:S02]  /*d5c0*/  IADD3.X R29, RZ, R21, RZ, P0, !PT ;  /* 0x00000015ff1d7210 */ /* 0x000fe400007fe4ff */
[----:B------:R-:W-:Y:S02]  /*d5d0*/  SHF.R.U64 R40, R40, 0x3, RZ ;  /* 0x0000000328287819 */ /* 0x000fe400000012ff */
[----:B------:R-:W-:Y:S02]  /*d5e0*/  SHF.R.U64 R24, R24, 0x3, RZ ;  /* 0x0000000318187819 */ /* 0x000fe400000012ff */
[----:B------:R-:W-:Y:S02]  /*d5f0*/  SHF.R.U64 R32, R32, 0x3, RZ ;  /* 0x0000000320207819 */ /* 0x000fe400000012ff */
[----:B------:R-:W-:-:S02]  /*d600*/  IADD3 R49, P0, R20, 0x9000, RZ ;  /* 0x0000900014317810 */ /* 0x000fc40007f1e0ff */
        /* <DEDUP_REMOVED lines=8> */
[----:B------:R-:W-:Y:S02]  /*d690*/  LOP3.LUT R48, R49, 0x380, RZ, 0xc0, !PT ;  /* 0x0000038031307812 */ /* 0x000fe400078ec0ff */
[----:B------:R-:W-:-:S02]  /*d6a0*/  IADD3 R57, P2, R20, 0xb000, RZ ;  /* 0x0000b00014397810 */ /* 0x000fc40007f5e0ff */
[C---:B------:R-:W-:Y:S02]  /*d6b0*/  IADD3 R61, P3, R20.reuse, 0xc000, RZ ;  /* 0x0000c000143d7810 */ /* 0x040fe40007f7e0ff */
[C---:B------:R-:W-:Y:S02]  /*d6c0*/  IADD3 R45, P5, R20.reuse, 0x8000, RZ ;  /* 0x00008000142d7810 */ /* 0x040fe40007fbe0ff */
[----:B------:R-:W-:Y:S02]  /*d6d0*/  IADD3 R53, P4, R20, 0xa000, RZ ;  /* 0x0000a00014357810 */ /* 0x000fe40007f9e0ff */
[----:B------:R-:W-:Y:S02]  /*d6e0*/  SHF.R.U64 R48, R48, 0x3, RZ ;  /* 0x0000000330307819 */ /* 0x000fe400000012ff */
[----:B------:R-:W-:Y:S02]  /*d6f0*/  LOP3.LUT R56, R57, 0x380, RZ, 0xc0, !PT ;  /* 0x0000038039387812 */ /* 0x000fe400078ec0ff */
[----:B------:R-:W-:-:S02]  /*d700*/  LOP3.LUT R60, R61, 0x380, RZ, 0xc0, !PT ;  /* 0x000003803d3c7812 */ /* 0x000fc400078ec0ff */
[----:B------:R-:W-:Y:S02]  /*d710*/  LOP3.LUT R44, R45, 0x380, RZ, 0xc0, !PT ;  /* 0x000003802d2c7812 */ /* 0x000fe400078ec0ff */
[----:B------:R-:W-:Y:S02]  /*d720*/  LOP3.LUT R52, R53, 0x380, RZ, 0xc0, !PT ;  /* 0x0000038035347812 */ /* 0x000fe400078ec0ff */
[----:B------:R-:W-:Y:S01]  /*d730*/  LOP3.LUT R48, R48, R49, RZ, 0x3c, !PT ;  /* 0x0000003130307212 */ /* 0x000fe200078e3cff */
[----:B------:R-:W-:Y:S01]  /*d740*/  IMAD.X R49, RZ, RZ, R21, P0 ;  /* 0x000000ffff317224 */ /* 0x000fe200000e0615 */
[----:B------:R-:W-:Y:S02]  /*d750*/  SHF.R.U64 R56, R56, 0x3, RZ ;  /* 0x0000000338387819 */ /* 0x000fe400000012ff */
[----:B------:R-:W-:Y:S02]  /*d760*/  SHF.R.U64 R60, R60, 0x3, RZ ;  /* 0x000000033c3c7819 */ /* 0x000fe400000012ff */
[----:B------:R-:W-:-:S02]  /*d770*/  SHF.R.U64 R44, R44, 0x3, RZ ;  /* 0x000000032c2c7819 */ /* 0x000fc400000012ff */
        /* <DEDUP_REMOVED lines=11> */
[C---:B------:R-:W-:Y:S02]  /*d830*/  IADD3 R11, P3, R20.reuse, 0xf000, RZ ;  /* 0x0000f000140b7810 */ /* 0x040fe40007f7e0ff */
[----:B------:R-:W-:Y:S02]  /*d840*/  ISETP.GE.OR P0, PT, R7, R78, P0 ;  /* 0x0000004e0700720c */ /* 0x000fe40000706670 */
[C---:B------:R-:W-:Y:S01]  /*d850*/  IADD3 R65, P5, R20.reuse, 0xd000, RZ ;  /* 0x0000d00014417810 */ /* 0x040fe20007fbe0ff */
[----:B------:R-:W-:Y:S01]  /*d860*/  IMAD.X R73, RZ, RZ, R21, P3 ;  /* 0x000000ffff497224 */ /* 0x000fe200018e0615 */
[C---:B------:R-:W-:Y:S02]  /*d870*/  IADD3 R69, P4, R20.reuse, 0xe000, RZ ;  /* 0x0000e00014457810 */ /* 0x040fe40007f9e0ff */
[----:B------:R-:W-:Y:S02]  /*d880*/  LOP3.LUT R15, R20, 0x380, RZ, 0xc0, !PT ;  /* 0x00000380140f7812 */ /* 0x000fe400078ec0ff */
[----:B---3--:R-:W-:Y:S01]  /*d890*/  LOP3.LUT R4, R11, 0x380, RZ, 0xc0, !PT ;  /* 0x000003800b047812 */ /* 0x008fe200078ec0ff */
[----:B--2---:R-:W-:Y:S01]  /*d8a0*/  @!P2 ST.E desc[UR40][R50.64], R6 ;  /* 0x000000063200a985 */ /* 0x004fe2000c101928 */
[----:B------:R-:W-:-:S02]  /*d8b0*/  LOP3.LUT R64, R65, 0x380, RZ, 0xc0, !PT ;  /* 0x0000038041407812 */ /* 0x000fc400078ec0ff */
[----:B------:R-:W-:Y:S01]  /*d8c0*/  LOP3.LUT R68, R69, 0x380, RZ, 0xc0, !PT ;  /* 0x0000038045447812 */ /* 0x000fe200078ec0ff */
[----:B----4-:R2:W-:Y:S01]  /*d8d0*/  @!P0 ST.E desc[UR40][R54.64], R5 ;  /* 0x0000000536008985 */ /* 0x0105e2000c101928 */
[----:B------:R-:W-:Y:S02]  /*d8e0*/  SHF.R.U64 R15, R15, 0x3, RZ ;  /* 0x000000030f0f7819 */ /* 0x000fe400000012ff */
[----:B------:R-:W-:Y:S01]  /*d8f0*/  SHF.R.U64 R4, R4, 0x3, RZ ;  /* 0x0000000304047819 */ /* 0x000fe200000012ff */
[----:B------:R-:W5:Y:S01]  /*d900*/  LD.E.128 R24, desc[UR40][R24.64] ;  /* 0x0000002818187980 */ /* 0x000f62000c101d00 */
[----:B------:R-:W-:Y:S02]  /*d910*/  SHF.R.U64 R64, R64, 0x3, RZ ;  /* 0x0000000340407819 */ /* 0x000fe400000012ff */
[----:B------:R-:W-:Y:S01]  /*d920*/  SHF.R.U64 R68, R68, 0x3, RZ ;  /* 0x0000000344447819 */ /* 0x000fe200000012ff */
[----:B------:R-:W5:Y:S01]  /*d930*/  LD.E.128 R28, desc[UR40][R28.64] ;  /* 0x000000281c1c7980 */ /* 0x000f62000c101d00 */
[----:B------:R-:W-:-:S02]  /*d940*/  LOP3.LUT R20, R15, R20, RZ, 0x3c, !PT ;  /* 0x000000140f147212 */ /* 0x000fc400078e3cff */
[----:B------:R-:W-:Y:S01]  /*d950*/  LOP3.LUT R64, R64, R65, RZ, 0x3c, !PT ;  /* 0x0000004140407212 */ /* 0x000fe200078e3cff */
[--C-:B------:R-:W-:Y:S01]  /*d960*/  IMAD.X R65, RZ, RZ, R21.reuse, P5 ;  /* 0x000000ffff417224 */ /* 0x100fe200028e0615 */
[----:B------:R-:W-:Y:S01]  /*d970*/  LOP3.LUT R68, R68, R69, RZ, 0x3c, !PT ;  /* 0x0000004544447212 */ /* 0x000fe200078e3cff */
[----:B------:R-:W-:Y:S01]  /*d980*/  IMAD.X R69, RZ, RZ, R21, P4 ;  /* 0x000000ffff457224 */ /* 0x000fe200020e0615 */
[----:B------:R-:W-:Y:S01]  /*d990*/  LOP3.LUT R72, R4, R11, RZ, 0x3c, !PT ;  /* 0x0000000b04487212 */ /* 0x000fe200078e3cff */
[----:B------:R-:W5:Y:S04]  /*d9a0*/  LD.E.128 R12, desc[UR40][R12.64] ;  /* 0x000000280c0c7980 */ /* 0x000f68000c101d00 */
[----:B--2---:R2:W5:Y:S04]  /*d9b0*/  LD.E.128 R4, desc[UR40][R20.64] ;  /* 0x0000002814047980 */ /* 0x004568000c101d00 */
[----:B------:R-:W5:Y:S04]  /*d9c0*/  LD.E.128 R8, desc[UR40][R8.64] ;  /* 0x0000002808087980 */ /* 0x000f68000c101d00 */
[----:B------:R-:W5:Y:S01]  /*d9d0*/  LD.E.128 R32, desc[UR40][R32.64] ;  /* 0x0000002820207980 */ /* 0x000f62000c101d00 */
[----:B--2---:R-:W-:-:S03]  /*d9e0*/  IMAD R21, R77, UR4, RZ ;  /* 0x000000044d157c24 */ /* 0x004fc6000f8e02ff */
[----:B------:R-:W5:Y:S01]  /*d9f0*/  LD.E.128 R36, desc[UR40][R36.64] ;  /* 0x0000002824247980 */ /* 0x000f62000c101d00 */
[C---:B------:R-:W-:Y:S02]  /*da00*/  IMAD R77, R76.reuse, UR5, R21 ;  /* 0x000000054c4d7c24 */ /* 0x040fe4000f8e0215 */
[----:B------:R-:W-:Y:S01]  /*da10*/  IMAD.WIDE.U32 R20, R76, UR4, RZ ;  /* 0x000000044c147c25 */ /* 0x000fe2000f8e00ff */
[----:B------:R-:W-:Y:S01]  /*da20*/  ULDC.64 UR4, c[0x0][0xae8] ;  /* 0x0002ba0000047ab9 */ /* 0x000fe20000000a00 */
[----:B------:R-:W5:Y:S02]  /*da30*/  LD.E.128 R40, desc[UR40][R40.64] ;  /* 0x0000002828287980 */ /* 0x000f64000c101d00 */
[----:B------:R-:W-:Y:S02]  /*da40*/  IMAD.IADD R21, R21, 0x1, R77 ;  /* 0x0000000115157824 */ /* 0x000fe400078e024d */
[----:B------:R-:W-:Y:S01]  /*da50*/  IMAD R77, R216, 0x20, R228 ;  /* 0x00000020d84d7824 */ /* 0x000fe200078e02e4 */
[----:B------:R-:W5:Y:S01]  /*da60*/  LD.E.128 R44, desc[UR40][R44.64] ;  /* 0x000000282c2c7980 */ /* 0x000f62000c101d00 */
[----:B------:R-:W-:-:S03]  /*da70*/  IMAD R3, R3, UR4, RZ ;  /* 0x0000000403037c24 */ /* 0x000fc6000f8e02ff */
[----:B------:R-:W-:Y:S01]  /*da80*/  LEA R81, R224, R77, 0x7 ;  /* 0x0000004de0517211 */ /* 0x000fe200078e38ff */
[C---:B------:R-:W-:Y:S01]  /*da90*/  IMAD R3, R218.reuse, UR5, R3 ;  /* 0x00000005da037c24 */ /* 0x040fe2000f8e0203 */
[----:B------:R-:W5:Y:S01]  /*daa0*/  LD.E.128 R48, desc[UR40][R48.64] ;  /* 0x0000002830307980 */ /* 0x000f62000c101d00 */
[----:B------:R-:W-:Y:S01]  /*dab0*/  IMAD.WIDE.U32 R20, R218, UR4, R20 ;  /* 0x00000004da147c25 */ /* 0x000fe2000f8e0014 */
[----:B------:R-:W-:Y:S02]  /*dac0*/  ULDC.64 UR4, c[0x0][0xaf0] ;  /* 0x0002bc0000047ab9 */ /* 0x000fe40000000a00 */
[----:B------:R-:W5:Y:S01]  /*dad0*/  LD.E.128 R52, desc[UR40][R52.64] ;  /* 0x0000002834347980 */ /* 0x000f62000c101d00 */
[----:B0-----:R-:W-:-:S03]  /*dae0*/  @P1 IMAD.HI.U32 R76, R81, R80, RZ ;  /* 0x00000050514c1227 */ /* 0x001fc600078e00ff */
[----:B------:R-:W5:Y:S01]  /*daf0*/  LD.E.128 R56, desc[UR40][R56.64] ;  /* 0x0000002838387980 */ /* 0x000f62000c101d00 */
[----:B------:R-:W-:Y:S02]  /*db00*/  IMAD.IADD R21, R21, 0x1, R3 ;  /* 0x0000000115157824 */ /* 0x000fe400078e0203 */
[----:B------:R-:W-:Y:S01]  /*db10*/  IMAD.MOV.U32 R3, RZ, RZ, R81 ;  /* 0x000000ffff037224 */ /* 0x000fe200078e0051 */
[----:B-1----:R-:W-:Y:S01]  /*db20*/  @P1 SHF.R.U32.HI R3, RZ, R79, R76 ;  /* 0x0000004fff031219 */ /* 0x002fe2000001164c */
[----:B------:R-:W-:Y:S01]  /*db30*/  IMAD R80, R229, UR4, RZ ;  /* 0x00000004e5507c24 */ /* 0x000fe2000f8e02ff */
[----:B------:R-:W5:Y:S01]  /*db40*/  LD.E.128 R60, desc[UR40][R60.64] ;  /* 0x000000283c3c7980 */ /* 0x000f62000c101d00 */
[C---:B------:R-:W-:Y:S01]  /*db50*/  IMAD.WIDE.U32 R20, R221.reuse, UR4, R20 ;  /* 0x00000004dd147c25 */ /* 0x040fe2000f8e0014 */
[--C-:B------:R-:W-:Y:S02]  /*db60*/  SHF.R.S32.HI R76, RZ, 0x1f, R3.reuse ;  /* 0x0000001fff4c7819 */ /* 0x100fe40000011403 */
[----:B------:R-:W5:Y:S01]  /*db70*/  LD.E.128 R64, desc[UR40][R64.64] ;  /* 0x0000002840407980 */ /* 0x000f62000c101d00 */
[----:B------:R-:W-:Y:S01]  /*db80*/  IMAD R77, R221, UR5, R80 ;  /* 0x00000005dd4d7c24 */ /* 0x000fe2000f8e0250 */
[----:B------:R-:W-:Y:S01]  /*db90*/  ULDC.64 UR4, c[0x0][0xae0] ;  /* 0x0002b80000047ab9 */ /* 0x000fe20000000a00 */
[----:B------:R-:W-:Y:S01]  /*dba0*/  IMAD.MOV R79, RZ, RZ, -R3 ;  /* 0x000000ffff4f7224 */ /* 0x000fe200078e0a03 */
[----:B------:R-:W5:Y:S01]  /*dbb0*/  LD.E.128 R68, desc[UR40][R68.64] ;  /* 0x0000002844447980 */ /* 0x000f62000c101d00 */
[----:B------:R-:W-:-:S02]  /*dbc0*/  IMAD.IADD R21, R21, 0x1, R77 ;  /* 0x0000000115157824 */ /* 0x000fc400078e024d */
[----:B------:R-:W-:Y:S01]  /*dbd0*/  IMAD R77, R0, R79, R81 ;  /* 0x0000004f004d7224 */ /* 0x000fe200078e0251 */
[----:B------:R-:W5:Y:S01]  /*dbe0*/  LD.E.128 R72, desc[UR40][R72.64] ;  /* 0x0000002848487980 */ /* 0x000f62000c101d00 */
[----:B------:R-:W-:Y:S01]  /*dbf0*/  IMAD R76, R76, UR4, RZ ;  /* 0x000000044c4c7c24 */ /* 0x000fe2000f8e02ff */
[----:B------:R-:W-:Y:S01]  /*dc00*/  @!PT LDS RZ, [RZ] ;  /* 0x00000000fffff984 */ /* 0x000fe20000000800 */
[----:B------:R-:W-:Y:S01]  /*dc10*/  @!PT LDS RZ, [RZ] ;  /* 0x00000000fffff984 */ /* 0x000fe20000000800 */
[----:B------:R-:W-:Y:S01]  /*dc20*/  @!PT LDS RZ, [RZ] ;  /* 0x00000000fffff984 */ /* 0x000fe20000000800 */
[----:B------:R-:W-:Y:S01]  /*dc30*/  @!PT LDS RZ, [RZ] ;  /* 0x00000000fffff984 */ /* 0x000fe20000000800 */
[----:B------:R0:W-:Y:S06]  /*dc40*/  MEMBAR.ALL.CTA ;  /* 0x0000000000007992 */ /* 0x0001ec0000008000 */
[----:B0-----:R-:W0:Y:S01]  /*dc50*/  FENCE.VIEW.ASYNC.S ;  /* 0x00000000000073c6 */ /* 0x001e220000000000 */
[----:B------:R-:W-:Y:S01]  /*dc60*/  SHF.R.S32.HI R0, RZ, 0x1f, R77 ;  /* 0x0000001fff007819 */ /* 0x000fe2000001144d */
[----:B------:R-:W-:-:S02]  /*dc70*/  IMAD R79, R3, UR5, R76 ;  /* 0x00000005034f7c24 */ /* 0x000fc4000f8e024c */
[----:B------:R-:W-:Y:S01]  /*dc80*/  IMAD.WIDE.U32 R20, R3, UR4, R20 ;  /* 0x0000000403147c25 */ /* 0x000fe2000f8e0014 */
[----:B------:R-:W-:-:S03]  /*dc90*/  ULDC.64 UR4, c[0x0][0xad8] ;  /* 0x0002b60000047ab9 */ /* 0x000fc60000000a00 */
[----:B------:R-:W-:Y:S02]  /*dca0*/  IMAD.IADD R21, R21, 0x1, R79 ;  /* 0x0000000115157824 */ /* 0x000fe400078e024f */
[----:B------:R-:W-:Y:S02]  /*dcb0*/  IMAD R0, R0, UR4, RZ ;  /* 0x0000000400007c24 */ /* 0x000fe4000f8e02ff */
[----:B------:R-:W-:Y:S02]  /*dcc0*/  IMAD R85, R224, 0x80, R228 ;  /* 0x00000080e0557824 */ /* 0x000fe400078e02e4 */
[C---:B------:R-:W-:Y:S02]  /*dcd0*/  IMAD R79, R77.reuse, UR5, R0 ;  /* 0x000000054d4f7c24 */ /* 0x040fe4000f8e0200 */
[----:B------:R-:W-:Y:S01]  /*dce0*/  IMAD.WIDE.U32 R20, R77, UR4, R20 ;  /* 0x000000044d147c25 */ /* 0x000fe2000f8e0014 */
[----:B------:R-:W-:Y:S01]  /*dcf0*/  ISETP.GE.AND P2, PT, R85, R78, PT ;  /* 0x0000004e5500720c */ /* 0x000fe20003f46270 */
[----:B------:R-:W-:-:S02]  /*dd00*/  ULDC.64 UR4, c[0x0][0xa80] ;  /* 0x0002a00000047ab9 */ /* 0x000fc40000000a00 */
[----:B------:R-:W-:Y:S02]  /*dd10*/  VIADD R0, R18, 0x22820 ;  /* 0x0002282012007836 */ /* 0x000fe40000000000 */
[----:B------:R-:W-:Y:S01]  /*dd20*/  IMAD.IADD R21, R21, 0x1, R79 ;  /* 0x0000000115157824 */ /* 0x000fe200078e024f */
[C---:B------:R-:W-:Y:S01]  /*dd30*/  LEA R79, P3, R20.reuse, UR4, 0x1 ;  /* 0x00000004144f7c11 */ /* 0x040fe2000f8608ff */
[----:B------:R-:W-:Y:S01]  /*dd40*/  VIADD R3, R85, 0x20 ;  /* 0x0000002055037836 */ /* 0x000fe20000000000 */
[----:B------:R-:W-:Y:S02]  /*dd50*/  PRMT R0, RZ, 0x654, R0 ;  /* 0x00000654ff007816 */ /* 0x000fe40000000000 */
[----:B------:R-:W-:Y:S02]  /*dd60*/  LEA.HI.X R84, R20, UR5, R21, 0x1, P3 ;  /* 0x0000000514547c11 */ /* 0x000fe400098f0c15 */
[----:B------:R-:W-:Y:S01]  /*dd70*/  ISETP.GE.AND P1, PT, R3, R78, PT ;  /* 0x0000004e0300720c */ /* 0x000fe20003f26270 */
[----:B------:R-:W-:Y:S01]  /*dd80*/  VIADD R3, R85, 0x40 ;  /* 0x0000004055037836 */ /* 0x000fe20000000000 */
[----:B0-----:R0:W-:Y:S01]  /*dd90*/  SYNCS.ARRIVE.TRANS64.RED.A1T0 RZ, [R0+URZ], RZ ;  /* 0x000000ff00ff79a7 */ /* 0x0011e2000810043f */
[----:B------:R1:W2:Y:S01]  /*dda0*/  SHFL.IDX PT, R82, R79, RZ, 0x181f ;  /* 0x00181fff4f527589 */ /* 0x0002a200000e0000 */
[----:B------:R-:W-:Y:S01]  /*ddb0*/  BSSY B1, `(.L_x_732) ;  /* 0x0000019000017945 */ /* 0x000fe20003800000 */
[----:B------:R-:W-:-:S02]  /*ddc0*/  SHF.R.S32.HI R86, RZ, 0x1f, R215 ;  /* 0x0000001fff567819 */ /* 0x000fc400000114d7 */
[----:B------:R-:W-:Y:S01]  /*ddd0*/  ISETP.GE.AND P0, PT, R3, R78, PT ;  /* 0x0000004e0300720c */ /* 0x000fe20003f06270 */
[----:B0-----:R1:W0:Y:S01]  /*dde0*/  SHFL.IDX PT, R0, R84, RZ, 0x181f ;  /* 0x00181fff54007589 */ /* 0x00122200000e0000 */
[----:B------:R-:W-:Y:S02]  /*ddf0*/  SHF.R.S32.HI R87, RZ, 0x1f, R213 ;  /* 0x0000001fff577819 */ /* 0x000fe400000114d5 */
[----:B------:R-:W-:Y:S02]  /*de00*/  SHF.R.S32.HI R88, RZ, 0x1f, R214 ;  /* 0x0000001fff587819 */ /* 0x000fe400000114d6 */
[----:B------:R-:W-:Y:S01]  /*de10*/  SHF.R.S32.HI R92, RZ, 0x1f, R209 ;  /* 0x0000001fff5c7819 */ /* 0x000fe200000114d1 */
[----:B------:R-:W-:Y:S06]  /*de20*/  @P2 BRA `(.L_x_733) ;  /* 0x0000000000442947 */ /* 0x000fec0003800000 */
[----:B------:R-:W-:Y:S02]  /*de30*/  ULDC UR4, c[0x0][0xac8] ;  /* 0x0002b20000047ab9 */ /* 0x000fe40000000800 */
[----:B------:R-:W-:Y:S02]  /*de40*/  ISETP.GE.AND P2, PT, R209, UR4, PT ;  /* 0x00000004d1007c0c */ /* 0x000fe4000bf46270 */
[----:B------:R-:W-:Y:S02]  /*de50*/  ISETP.GE.AND P3, PT, R214, UR4, PT ;  /* 0x00000004d6007c0c */ /* 0x000fe4000bf66270 */
[----:B------:R-:W-:-:S09]  /*de60*/  ISETP.GE.AND P4, PT, R213, UR4, PT ;  /* 0x00000004d5007c0c */ /* 0x000fd2000bf86270 */
[----:B--2---:R-:W-:-:S04]  /*de70*/  @!P2 LEA R20, P5, R209, R82, 0x1 ;  /* 0x00000052d114a211 */ /* 0x004fc800078a08ff */
[----:B0-----:R-:W-:Y:S02]  /*de80*/  @!P2 LEA.HI.X R21, R209, R0, R92, 0x1, P5 ;  /* 0x00000000d115a211 */ /* 0x001fe400028f0c5c */
[----:B------:R-:W-:-:S03]  /*de90*/  ISETP.GE.AND P5, PT, R215, UR4, PT ;  /* 0x00000004d7007c0c */ /* 0x000fc6000bfa6270 */
[----:B-----5:R3:W-:Y:S01]  /*dea0*/  @!P2 ST.E.128 desc[UR40][R20.64], R4 ;  /* 0x000000041400a985 */ /* 0x0207e2000c101d28 */
[----:B------:R-:W-:-:S04]  /*deb0*/  @!P3 LEA R76, P2, R214, R82, 0x1 ;  /* 0x00000052d64cb211 */ /* 0x000fc800078408ff */
        /* <DEDUP_REMOVED lines=8> */
.L_x_733:
[----:B------:R-:W-:Y:S05]  /*df40*/  BSYNC B1 ;  /* 0x0000000000017941 */ /* 0x000fea0003800000 */
.L_x_732:
[----:B0-----:R0:W4:Y:S01]  /*df50*/  SHFL.IDX PT, R0, R84, 0x1, 0x181f ;  /* 0x00381f0054007f89 */ /* 0x00112200000e0000 */
[----:B------:R-:W-:Y:S03]  /*df60*/  BSSY B1, `(.L_x_734) ;  /* 0x0000014000017945 */ /* 0x000fe60003800000 */
[----:B---3-5:R0:W3:Y:S01]  /*df70*/  SHFL.IDX PT, R28, R79, 0x1, 0x181f ;  /* 0x00381f004f1c7f89 */ /* 0x0280e200000e0000 */
[----:B------:R-:W-:Y:S05]  /*df80*/  @P1 BRA `(.L_x_735) ;  /* 0x0000000000441947 */ /* 0x000fea0003800000 */
[----:B------:R-:W-:Y:S02]  /*df90*/  ULDC UR4, c[0x0][0xac8] ;  /* 0x0002b20000047ab9 */ /* 0x000fe40000000800 */
[----:B------:R-:W-:Y:S02]  /*dfa0*/  ISETP.GE.AND P4, PT, R209, UR4, PT ;  /* 0x00000004d1007c0c */ /* 0x000fe4000bf86270 */
[----:B------:R-:W-:Y:S02]  /*dfb0*/  ISETP.GE.AND P3, PT, R214, UR4, PT ;  /* 0x00000004d6007c0c */ /* 0x000fe4000bf66270 */
[----:B------:R-:W-:Y:S02]  /*dfc0*/  ISETP.GE.AND P2, PT, R213, UR4, PT ;  /* 0x00000004d5007c0c */ /* 0x000fe4000bf46270 */
[----:B------:R-:W-:-:S07]  /*dfd0*/  ISETP.GE.AND P1, PT, R215, UR4, PT ;  /* 0x00000004d7007c0c */ /* 0x000fce000bf26270 */
[----:B---3--:R-:W-:-:S04]  /*dfe0*/  @!P4 LEA R4, P5, R209, R28, 0x1 ;  /* 0x0000001cd104c211 */ /* 0x008fc800078a08ff */
[----:B----4-:R-:W-:Y:S02]  /*dff0*/  @!P4 LEA.HI.X R5, R209, R0, R92, 0x1, P5 ;  /* 0x00000000d105c211 */ /* 0x010fe400028f0c5c */
[----:B------:R-:W-:-:S03]  /*e000*/  @!P3 LEA R6, P5, R214, R28, 0x1 ;  /* 0x0000001cd606b211 */ /* 0x000fc600078a08ff */
[----:B------:R3:W-:Y:S01]  /*e010*/  @!P4 ST.E.128 desc[UR40][R4.64], R8 ;  /* 0x000000080400c985 */ /* 0x0007e2000c101d28 */
        /* <DEDUP_REMOVED lines=8> */
.L_x_735:
[----:B------:R-:W-:Y:S05]  /*e0a0*/  BSYNC B1 ;  /* 0x0000000000017941 */ /* 0x000fea0003800000 */
.L_x_734:
[----:B----4-:R4:W0:Y:S01]  /*e0b0*/  SHFL.IDX PT, R0, R84, 0x2, 0x181f ;  /* 0x00581f0054007f89 */ /* 0x01082200000e0000 */
[----:B------:R-:W-:Y:S03]  /*e0c0*/  BSSY B1, `(.L_x_736) ;  /* 0x0000014000017945 */ /* 0x000fe60003800000 */
[----:B---3--:R4:W3:Y:S01]  /*e0d0*/  SHFL.IDX PT, R10, R79, 0x2, 0x181f ;  /* 0x00581f004f0a7f89 */ /* 0x0088e200000e0000 */
[----:B------:R-:W-:Y:S05]  /*e0e0*/  @P0 BRA `(.L_x_737) ;  /* 0x0000000000440947 */ /* 0x000fea0003800000 */
[----:B------:R-:W-:Y:S02]  /*e0f0*/  ULDC UR4, c[0x0][0xac8] ;  /* 0x0002b20000047ab9 */ /* 0x000fe40000000800 */
[----:B------:R-:W-:Y:S02]  /*e100*/  ISETP.GE.AND P3, PT, R209, UR4, PT ;  /* 0x00000004d1007c0c */ /* 0x000fe4000bf66270 */
[----:B------:R-:W-:Y:S02]  /*e110*/  ISETP.GE.AND P2, PT, R214, UR4, PT ;  /* 0x00000004d6007c0c */ /* 0x000fe4000bf46270 */
[----:B------:R-:W-:Y:S02]  /*e120*/  ISETP.GE.AND P1, PT, R213, UR4, PT ;  /* 0x00000004d5007c0c */ /* 0x000fe4000bf26270 */
[----:B------:R-:W-:-:S07]  /*e130*/  ISETP.GE.AND P0, PT, R215, UR4, PT ;  /* 0x00000004d7007c0c */ /* 0x000fce000bf06270 */
[CC--:B---3--:R-:W-:Y:S02]  /*e140*/  @!P3 LEA R4, P5, R209.reuse, R10.reuse, 0x1 ;  /* 0x0000000ad104b211 */ /* 0x0c8fe400078a08ff */
[C---:B------:R-:W-:Y:S02]  /*e150*/  @!P2 LEA R6, P4, R214.reuse, R10, 0x1 ;  /* 0x0000000ad606a211 */ /* 0x040fe400078808ff */
[----:B0-----:R-:W-:Y:S02]  /*e160*/  @!P3 LEA.HI.X R5, R209, R0, R92, 0x1, P5 ;  /* 0x00000000d105b211 */ /* 0x001fe400028f0c5c */
        /* <DEDUP_REMOVED lines=9> */
.L_x_737:
[----:B------:R-:W-:Y:S05]  /*e200*/  BSYNC B1 ;  /* 0x0000000000017941 */ /* 0x000fea0003800000 */
.L_x_736:
[----:B------:R-:W-:Y:S01]  /*e210*/  VIADD R3, R85, 0x60 ;  /* 0x0000006055037836 */ /* 0x000fe20000000000 */
[----:B01--4-:R-:W4:Y:S04]  /*e220*/  SHFL.IDX PT, R84, R84, 0x3, 0x181f ;  /* 0x00781f0054547f89 */ /* 0x013f2800000e0000 */
[----:B------:R-:W-:Y:S01]  /*e230*/  ISETP.GE.AND P0, PT, R3, R78, PT ;  /* 0x0000004e0300720c */ /* 0x000fe20003f06270 */
[----:B------:R0:W1:-:S12]  /*e240*/  SHFL.IDX PT, R0, R79, 0x3, 0x181f ;  /* 0x00781f004f007f89 */ /* 0x00005800000e0000 */
[----:B0-----:R-:W-:Y:S05]  /*e250*/  @P0 BRA `(.L_x_738) ;  /* 0x0000000c00e40947 */ /* 0x001fea0003800000 */
[----:B------:R-:W-:Y:S02]  /*e260*/  ULDC UR4, c[0x0][0xac8] ;  /* 0x0002b20000047ab9 */ /* 0x000fe40000000800 */
[----:B------:R-:W-:Y:S02]  /*e270*/  ISETP.GE.AND P3, PT, R209, UR4, PT ;  /* 0x00000004d1007c0c */ /* 0x000fe4000bf66270 */
[----:B------:R-:W-:Y:S02]  /*e280*/  ISETP.GE.AND P4, PT, R214, UR4, PT ;  /* 0x00000004d6007c0c */ /* 0x000fe4000bf86270 */
[----:B------:R-:W-:-:S09]  /*e290*/  ISETP.GE.AND P5, PT, R213, UR4, PT ;  /* 0x00000004d5007c0c */ /* 0x000fd2000bfa6270 */
[-C--:B-1----:R-:W-:Y:S02]  /*e2a0*/  @!P3 LEA R4, P0, R209, R0.reuse, 0x1 ;  /* 0x00000000d104b211 */ /* 0x082fe400078008ff */
[CC--:B------:R-:W-:Y:S02]  /*e2b0*/  @!P4 LEA R6, P1, R214.reuse, R0.reuse, 0x1 ;  /* 0x00000000d606c211 */ /* 0x0c0fe400078208ff */
[----:B------:R-:W-:Y:S02]  /*e2c0*/  @!P5 LEA R8, P2, R213, R0, 0x1 ;  /* 0x00000000d508d211 */ /* 0x000fe400078408ff */
[-C--:B----4-:R-:W-:Y:S02]  /*e2d0*/  @!P3 LEA.HI.X R5, R209, R84.reuse, R92, 0x1, P0 ;  /* 0x00000054d105b211 */ /* 0x090fe400000f0c5c */
[-C--:B------:R-:W-:Y:S02]  /*e2e0*/  @!P4 LEA.HI.X R7, R214, R84.reuse, R88, 0x1, P1 ;  /* 0x00000054d607c211 */ /* 0x080fe400008f0c58 */
[----:B------:R-:W-:Y:S01]  /*e2f0*/  @!P5 LEA.HI.X R9, R213, R84, R87, 0x1, P2 ;  /* 0x00000054d509d211 */ /* 0x000fe200010f0c57 */
[----:B------:R0:W-:Y:S01]  /*e300*/  @!P3 ST.E.128 desc[UR40][R4.64], R24 ;  /* 0x000000180400b985 */ /* 0x0001e2000c101d28 */
[----:B------:R-:W-:-:S03]  /*e310*/  ISETP.GE.AND P0, PT, R215, UR4, PT ;  /* 0x00000004d7007c0c */ /* 0x000fc6000bf06270 */
[----:B------:R0:W-:Y:S04]  /*e320*/  @!P4 ST.E.128 desc[UR40][R6.64], R40 ;  /* 0x000000280600c985 */ /* 0x0001e8000c101d28 */
[----:B------:R0:W-:Y:S06]  /*e330*/  @!P5 ST.E.128 desc[UR40][R8.64], R56 ;  /* 0x000000380800d985 */ /* 0x0001ec000c101d28 */
[----:B------:R-:W-:Y:S05]  /*e340*/  @P0 BRA `(.L_x_738) ;  /* 0x0000000c00a80947 */ /* 0x000fea0003800000 */
[----:B0-----:R-:W-:-:S04]  /*e350*/  LEA R4, P0, R215, R0, 0x1 ;  /* 0x00000000d7047211 */ /* 0x001fc800078008ff */
[----:B------:R-:W-:-:S05]  /*e360*/  LEA.HI.X R5, R215, R84, R86, 0x1, P0 ;  /* 0x00000054d7057211 */ /* 0x000fca00000f0c56 */
[----:B------:R0:W-:Y:S01]  /*e370*/  ST.E.128 desc[UR40][R4.64], R72 ;  /* 0x0000004804007985 */ /* 0x0001e2000c101d28 */
[----:B------:R-:W-:Y:S05]  /*e380*/  BRA `(.L_x_738) ;  /* 0x0000000c00987947 */ /* 0x000fea0003800000 */
.L_x_730:
[----:B------:R-:W-:Y:S01]  /*e390*/  ULDC.64 UR4, c[0x0][0xc00] ;  /* 0x0003000000047ab9 */ /* 0x000fe20000000a00 */
[----:B------:R-:W-:Y:S01]  /*e3a0*/  IMAD.MOV.U32 R0, RZ, RZ, RZ ;  /* 0x000000ffff007224 */ /* 0x000fe200078e00ff */
[----:B------:R-:W-:Y:S01]  /*e3b0*/  ISETP.NE.U32.AND P0, PT, RZ, UR4, PT ;  /* 0x00000004ff007c0c */ /* 0x000fe2000bf05070 */
[----:B------:R-:W2:Y:S01]  /*e3c0*/  LDC R21, c[0x0][0xbe8] ;  /* 0x0002fa00ff157b82 */ /* 0x000ea20000000800 */
[----:B------:R-:W-:Y:S02]  /*e3d0*/  IADD3 R4, P1, R219, UR4, RZ ;  /* 0x00000004db047c10 */ /* 0x000fe4000ff3e0ff */
[----:B------:R-:W-:Y:S02]  /*e3e0*/  ISETP.NE.AND.EX P0, PT, RZ, UR5, PT, P0 ;  /* 0x00000005ff007c0c */ /* 0x000fe4000bf05300 */
[----:B------:R-:W-:Y:S01]  /*e3f0*/  IADD3.X R5, R220, UR5, RZ, P1, !PT ;  /* 0x00000005dc057c10 */ /* 0x000fe20008ffe4ff */
[----:B------:R-:W-:Y:S02]  /*e400*/  ULDC.64 UR4, c[0x0][0xc08] ;  /* 0x0003020000047ab9 */ /* 0x000fe40000000a00 */
[----:B------:R-:W-:-:S04]  /*e410*/  ISETP.NE.U32.AND P1, PT, RZ, UR4, PT ;  /* 0x00000004ff007c0c */ /* 0x000fc8000bf25070 */
[----:B------:R-:W-:-:S04]  /*e420*/  ISETP.NE.AND.EX P1, PT, RZ, UR5, PT, P1 ;  /* 0x00000005ff007c0c */ /* 0x000fc8000bf25310 */
[----:B------:R3:W5:Y:S01]  /*e430*/  @P0 LDG.E R0, desc[UR40][R4.64] ;  /* 0x0000002804000981 */ /* 0x000762000c1e1900 */
[----:B------:R-:W4:Y:S08]  /*e440*/  S2R R3, SR_TID.X ;  /* 0x0000000000037919 */ /* 0x000f300000002100 */
[----:B------:R-:W-:Y:S01]  /*e450*/  @P1 IADD3 R6, P2, R219, UR4, RZ ;  /* 0x00000004db061c10 */ /* 0x000fe2000ff5e0ff */
[----:B------:R-:W-:-:S02]  /*e460*/  ULDC UR4, c[0x0][0xa88] ;  /* 0x0002a20000047ab9 */ /* 0x000fc40000000800 */
[----:B------:R-:W-:Y:S01]  /*e470*/  IMAD.U32 R8, RZ, RZ, UR4 ;  /* 0x00000004ff087e24 */ /* 0x000fe2000f8e00ff */
[----:B------:R-:W-:-:S05]  /*e480*/  @P1 IADD3.X R7, R220, UR5, RZ, P2, !PT ;  /* 0x00000005dc071c10 */ /* 0x000fca00097fe4ff */
[----:B------:R3:W5:Y:S01]  /*e490*/  @P1 LDG.E R8, desc[UR40][R6.64] ;  /* 0x0000002806081981 */ /* 0x000762000c1e1900 */
[----:B--2---:R-:W-:-:S13]  /*e4a0*/  ISETP.NE.AND P2, PT, R21, 0x1, PT ;  /* 0x000000011500780c */ /* 0x004fda0003f45270 */
[----:B------:R-:W2:Y:S01]  /*e4b0*/  @P2 LDC R15, c[0x0][0xbec] ;  /* 0x0002fb00ff0f2b82 */ /* 0x000ea20000000800 */
[----:B----4-:R-:W-:-:S05]  /*e4c0*/  VIADD R3, R3, 0xffffff80 ;  /* 0xffffff8003037836 */ /* 0x010fca0000000000 */
[----:B------:R-:W-:Y:S01]  /*e4d0*/  ISETP.GE.AND P3, PT, R3, 0x80, PT ;  /* 0x000000800300780c */ /* 0x000fe20003f66270 */
[----:B---3--:R-:W-:-:S12]  /*e4e0*/  @P1 BRA `(.L_x_739) ;  /* 0x0000000000101947 */ /* 0x008fd80003800000 */
[----:B------:R-:W-:Y:S05]  /*e4f0*/  @!P0 BRA `(.L_x_739) ;  /* 0x00000000000c8947 */ /* 0x000fea0003800000 */
[----:B------:R-:W3:Y:S04]  /*e500*/  LDG.E R3, desc[UR40][R4.64] ;  /* 0x0000002804037981 */ /* 0x000ee8000c1e1900 */
[----:B-----5:R-:W3:Y:S02]  /*e510*/  LDG.E R8, desc[UR40][R4.64+0x4] ;  /* 0x0000042804087981 */ /* 0x020ee4000c1e1900 */
[----:B---3--:R-:W-:-:S07]  /*e520*/  IMAD.IADD R8, R8, 0x1, -R3 ;  /* 0x0000000108087824 */ /* 0x008fce00078e0a03 */
.L_x_739:
[----:B------:R-:W-:Y:S01]  /*e530*/  BSSY B1, `(.L_x_740) ;  /* 0x000002e000017945 */ /* 0x000fe20003800000 */
[----:B------:R-:W-:Y:S02]  /*e540*/  SHF.R.S32.HI R10, RZ, 0x1f, R218 ;  /* 0x0000001fff0a7819 */ /* 0x000fe400000114da */
[----:B------:R-:W-:Y:S02]  /*e550*/  SEL R221, R221, RZ, !P0 ;  /* 0x000000ffdddd7207 */ /* 0x000fe40004000000 */
[----:B------:R-:W-:Y:S02]  /*e560*/  SEL R229, R229, RZ, !P0 ;  /* 0x000000ffe5e57207 */ /* 0x000fe40004000000 */
[----:B-----5:R-:W-:Y:S01]  /*e570*/  SHF.R.S32.HI R11, RZ, 0x1f, R0 ;  /* 0x0000001fff0b7819 */ /* 0x020fe20000011400 */
[----:B------:R-:W-:Y:S06]  /*e580*/  @P3 BRA `(.L_x_741) ;  /* 0x0000000000a03947 */ /* 0x000fec0003800000 */
[----:B------:R-:W3:Y:S01]  /*e590*/  S2R R3, SR_TID.X ;  /* 0x0000000000037919 */ /* 0x000ee20000002100 */
[----:B------:R-:W4:Y:S02]  /*e5a0*/  LDC R12, c[0x0][0xbe8] ;  /* 0x0002fa00ff0c7b82 */ /* 0x000f240000000800 */
[----:B----4-:R-:W-:Y:S01]  /*e5b0*/  IMAD R4, R8, R12, RZ ;  /* 0x0000000c08047224 */ /* 0x010fe200078e02ff */
[----:B---3--:R-:W-:-:S05]  /*e5c0*/  LEA R3, R224, R3, 0x7 ;  /* 0x00000003e0037211 */ /* 0x008fca00078e38ff */
[----:B------:R-:W-:-:S05]  /*e5d0*/  VIADD R9, R3, 0xffffff80 ;  /* 0xffffff8003097836 */ /* 0x000fca0000000000 */
[----:B------:R-:W-:-:S13]  /*e5e0*/  ISETP.GE.AND P0, PT, R9, R4, PT ;  /* 0x000000040900720c */ /* 0x000fda0003f06270 */
[----:B------:R-:W-:Y:S05]  /*e5f0*/  @P0 BRA `(.L_x_741) ;  /* 0x0000000000840947 */ /* 0x000fea0003800000 */
[----:B------:R-:W-:Y:S01]  /*e600*/  ISETP.NE.AND P0, PT, R12, 0x1, PT ;  /* 0x000000010c00780c */ /* 0x000fe20003f05270 */
[----:B------:R-:W-:Y:S01]  /*e610*/  ULDC.64 UR4, c[0x0][0xb90] ;  /* 0x0002e40000047ab9 */ /* 0x000fe20000000a00 */
[----:B------:R-:W-:Y:S02]  /*e620*/  IMAD.MOV.U32 R4, RZ, RZ, R0 ;  /* 0x000000ffff047224 */ /* 0x000fe400078e0000 */
[----:B------:R-:W-:Y:S02]  /*e630*/  IMAD R7, R10, UR4, RZ ;  /* 0x000000040a077c24 */ /* 0x000fe4000f8e02ff */
[----:B------:R-:W-:Y:S02]  /*e640*/  IMAD.MOV.U32 R5, RZ, RZ, R11 ;  /* 0x000000ffff057224 */ /* 0x000fe400078e000b */
[----:B------:R-:W-:Y:S02]  /*e650*/  IMAD.MOV.U32 R3, RZ, RZ, R9 ;  /* 0x000000ffff037224 */ /* 0x000fe400078e0009 */
[----:B------:R-:W-:-:S03]  /*e660*/  IMAD.WIDE.U32 R4, R218, UR4, R4 ;  /* 0x00000004da047c25 */ /* 0x000fc6000f8e0004 */
[----:B------:R-:W3:Y:S01]  /*e670*/  @P0 LDC R6, c[0x0][0xbec] ;  /* 0x0002fb00ff060b82 */ /* 0x000ee20000000800 */
[----:B------:R-:W-:Y:S01]  /*e680*/  IMAD R7, R218, UR5, R7 ;  /* 0x00000005da077c24 */ /* 0x000fe2000f8e0207 */
[----:B------:R-:W-:-:S03]  /*e690*/  ULDC.64 UR4, c[0x0][0xb98] ;  /* 0x0002e60000047ab9 */ /* 0x000fc60000000a00 */
[----:B------:R-:W-:-:S03]  /*e6a0*/  IMAD.IADD R5, R5, 0x1, R7 ;  /* 0x0000000105057824 */ /* 0x000fc600078e0207 */
[----:B------:R-:W4:Y:S01]  /*e6b0*/  @P0 LDC R13, c[0x0][0xbf0] ;  /* 0x0002fc00ff0d0b82 */ /* 0x000f220000000800 */
[----:B------:R-:W-:-:S04]  /*e6c0*/  IMAD.WIDE.U32 R4, R221, UR4, R4 ;  /* 0x00000004dd047c25 */ /* 0x000fc8000f8e0004 */
[----:B---3--:R-:W-:-:S05]  /*e6d0*/  @P0 IMAD.HI.U32 R6, R9, R6, RZ ;  /* 0x0000000609060227 */ /* 0x008fca00078e00ff */
[----:B----4-:R-:W-:Y:S01]  /*e6e0*/  @P0 SHF.R.U32.HI R3, RZ, R13, R6 ;  /* 0x0000000dff030219 */ /* 0x010fe20000011606 */
[----:B------:R-:W-:-:S03]  /*e6f0*/  IMAD R6, R229, UR4, RZ ;  /* 0x00000004e5067c24 */ /* 0x000fc6000f8e02ff */
[----:B------:R-:W-:Y:S01]  /*e700*/  IADD3 R4, P0, R3, R4, RZ ;  /* 0x0000000403047210 */ /* 0x000fe20007f1e0ff */
[----:B------:R-:W-:Y:S02]  /*e710*/  IMAD.MOV R7, RZ, RZ, -R3 ;  /* 0x000000ffff077224 */ /* 0x000fe400078e0a03 */
[----:B------:R-:W-:Y:S01]  /*e720*/  IMAD R6, R221, UR5, R6 ;  /* 0x00000005dd067c24 */ /* 0x000fe2000f8e0206 */
[----:B------:R-:W-:Y:S01]  /*e730*/  ULDC.64 UR4, c[0x0][0xb88] ;  /* 0x0002e20000047ab9 */ /* 0x000fe20000000a00 */
[----:B------:R-:W-:Y:S01]  /*e740*/  IMAD R7, R12, R7, R9 ;  /* 0x000000070c077224 */ /* 0x000fe200078e0209 */
[----:B------:R-:W-:-:S04]  /*e750*/  SHF.R.S32.HI R9, RZ, 0x1f, R3 ;  /* 0x0000001fff097819 */ /* 0x000fc80000011403 */
[----:B------:R-:W-:Y:S02]  /*e760*/  SHF.R.S32.HI R3, RZ, 0x1f, R7 ;  /* 0x0000001fff037819 */ /* 0x000fe40000011407 */
[----:B------:R-:W-:-:S03]  /*e770*/  IADD3.X R5, R9, R5, R6, P0, !PT ;  /* 0x0000000509057210 */ /* 0x000fc600007fe406 */
[----:B------:R-:W-:Y:S02]  /*e780*/  IMAD R6, R3, UR4, RZ ;  /* 0x0000000403067c24 */ /* 0x000fe4000f8e02ff */
[----:B------:R-:W-:-:S04]  /*e790*/  IMAD.WIDE.U32 R4, R7, UR4, R4 ;  /* 0x0000000407047c25 */ /* 0x000fc8000f8e0004 */
[----:B------:R-:W-:Y:S01]  /*e7a0*/  IMAD R3, R7, UR5, R6 ;  /* 0x0000000507037c24 */ /* 0x000fe2000f8e0206 */
[----:B------:R-:W-:Y:S02]  /*e7b0*/  ULDC.64 UR4, c[0x0][0xb50] ;  /* 0x0002d40000047ab9 */ /* 0x000fe40000000a00 */
[----:B------:R-:W-:Y:S01]  /*e7c0*/  LEA R6, P0, R4, UR4, 0x2 ;  /* 0x0000000404067c11 */ /* 0x000fe2000f8010ff */
[----:B------:R-:W-:-:S05]  /*e7d0*/  IMAD.IADD R3, R5, 0x1, R3 ;  /* 0x0000000105037824 */ /* 0x000fca00078e0203 */
[----:B------:R-:W-:Y:S01]  /*e7e0*/  LEA.HI.X R7, R4, UR5, R3, 0x2, P0 ;  /* 0x0000000504077c11 */ /* 0x000fe200080f1403 */
[----:B------:R-:W-:-:S05]  /*e7f0*/  IMAD.MOV.U32 R3, RZ, RZ, -0x800000 ;  /* 0xff800000ff037424 */ /* 0x000fca00078e00ff */
[----:B------:R3:W-:Y:S02]  /*e800*/  STG.E desc[UR40][R6.64], R3 ;  /* 0x0000000306007986 */ /* 0x0007e4000c101928 */
.L_x_741:
[----:B------:R-:W-:Y:S05]  /*e810*/  BSYNC B1 ;  /* 0x0000000000017941 */ /* 0x000fea0003800000 */
.L_x_740:
[----:B------:R-:W4:Y:S01]  /*e820*/  @P2 LDC R9, c[0x0][0xbf0] ;  /* 0x0002fc00ff092b82 */ /* 0x000f220000000800 */
[----:B------:R-:W-:Y:S01]  /*e830*/  ULDC.64 UR4, c[0x0][0xaa0] ;  /* 0x0002a80000047ab9 */ /* 0x000fe20000000a00 */
[----:B---3--:R-:W-:Y:S02]  /*e840*/  IMAD R7, R216, 0x20, R228 ;  /* 0x00000020d8077824 */ /* 0x008fe400078e02e4 */
[----:B------:R-:W-:Y:S02]  /*e850*/  IMAD R3, R11, UR4, RZ ;  /* 0x000000040b037c24 */ /* 0x000fe4000f8e02ff */
[----:B------:R-:W-:-:S04]  /*e860*/  IMAD.WIDE.U32 R4, R0, UR4, RZ ;  /* 0x0000000400047c25 */ /* 0x000fc8000f8e00ff */
[----:B------:R-:W-:Y:S01]  /*e870*/  IMAD R3, R0, UR5, R3 ;  /* 0x0000000500037c24 */ /* 0x000fe2000f8e0203 */
[----:B------:R-:W-:-:S03]  /*e880*/  ULDC.64 UR4, c[0x0][0xae8] ;  /* 0x0002ba0000047ab9 */ /* 0x000fc60000000a00 */
[----:B------:R-:W-:Y:S02]  /*e890*/  IMAD.IADD R5, R5, 0x1, R3 ;  /* 0x0000000105057824 */ /* 0x000fe400078e0203 */
[----:B------:R-:W-:Y:S02]  /*e8a0*/  IMAD R3, R10, UR4, RZ ;  /* 0x000000040a037c24 */ /* 0x000fe4000f8e02ff */
[----:B------:R-:W-:Y:S02]  /*e8b0*/  IMAD R10, R224, 0x80, R7 ;  /* 0x00000080e00a7824 */ /* 0x000fe400078e0207 */
[----:B------:R-:W-:Y:S02]  /*e8c0*/  IMAD R7, R218, UR5, R3 ;  /* 0x00000005da077c24 */ /* 0x000fe4000f8e0203 */
[----:B--2---:R-:W-:-:S04]  /*e8d0*/  @P2 IMAD.HI.U32 R0, R10, R15, RZ ;  /* 0x0000000f0a002227 */ /* 0x004fc800078e00ff */
[----:B------:R-:W-:Y:S01]  /*e8e0*/  IMAD.WIDE.U32 R4, R218, UR4, R4 ;  /* 0x00000004da047c25 */ /* 0x000fe2000f8e0004 */
[----:B------:R-:W-:-:S03]  /*e8f0*/  ULDC.64 UR4, c[0x0][0xaf0] ;  /* 0x0002bc0000047ab9 */ /* 0x000fc60000000a00 */
[----:B------:R-:W-:Y:S01]  /*e900*/  IMAD.MOV.U32 R3, RZ, RZ, R10 ;  /* 0x000000ffff037224 */ /* 0x000fe200078e000a */
[----:B----4-:R-:W-:Y:S01]  /*e910*/  @P2 SHF.R.U32.HI R3, RZ, R9, R0 ;  /* 0x00000009ff032219 */ /* 0x010fe20000011600 */
[----:B------:R-:W-:Y:S02]  /*e920*/  IMAD.IADD R5, R5, 0x1, R7 ;  /* 0x0000000105057824 */ /* 0x000fe400078e0207 */
[----:B------:R-:W-:Y:S01]  /*e930*/  IMAD R6, R229, UR4, RZ ;  /* 0x00000004e5067c24 */ /* 0x000fe2000f8e02ff */
[--C-:B------:R-:W-:Y:S01]  /*e940*/  SHF.R.S32.HI R0, RZ, 0x1f, R3.reuse ;  /* 0x0000001fff007819 */ /* 0x100fe20000011403 */
[----:B------:R-:W-:Y:S02]  /*e950*/  IMAD.MOV R7, RZ, RZ, -R3 ;  /* 0x000000ffff077224 */ /* 0x000fe400078e0a03 */
[C---:B------:R-:W-:Y:S02]  /*e960*/  IMAD R9, R221.reuse, UR5, R6 ;  /* 0x00000005dd097c24 */ /* 0x040fe4000f8e0206 */
[----:B------:R-:W-:Y:S01]  /*e970*/  IMAD.WIDE.U32 R4, R221, UR4, R4 ;  /* 0x00000004dd047c25 */ /* 0x000fe2000f8e0004 */
[----:B------:R-:W-:-:S03]  /*e980*/  ULDC.64 UR4, c[0x0][0xae0] ;  /* 0x0002b80000047ab9 */ /* 0x000fc60000000a00 */
[----:B------:R-:W-:Y:S02]  /*e990*/  IMAD R7, R21, R7, R10 ;  /* 0x0000000715077224 */ /* 0x000fe400078e020a */
[----:B------:R-:W-:Y:S02]  /*e9a0*/  IMAD R6, R0, UR4, RZ ;  /* 0x0000000400067c24 */ /* 0x000fe4000f8e02ff */
[----:B------:R-:W-:Y:S01]  /*e9b0*/  IMAD.IADD R5, R5, 0x1, R9 ;  /* 0x0000000105057824 */ /* 0x000fe200078e0209 */
[----:B------:R-:W-:Y:S01]  /*e9c0*/  SHF.R.S32.HI R0, RZ, 0x1f, R7 ;  /* 0x0000001fff007819 */ /* 0x000fe20000011407 */
[C---:B------:R-:W-:Y:S02]  /*e9d0*/  IMAD R9, R3.reuse, UR5, R6 ;  /* 0x0000000503097c24 */ /* 0x040fe4000f8e0206 */
[----:B------:R-:W-:Y:S01]  /*e9e0*/  IMAD.WIDE.U32 R4, R3, UR4, R4 ;  /* 0x0000000403047c25 */ /* 0x000fe2000f8e0004 */
[----:B------:R-:W-:-:S03]  /*e9f0*/  ULDC.64 UR4, c[0x0][0xad8] ;  /* 0x0002b60000047ab9 */ /* 0x000fc60000000a00 */
[----:B------:R-:W-:Y:S01]  /*ea00*/  IMAD R0, R0, UR4, RZ ;  /* 0x0000000400007c24 */ /* 0x000fe2000f8e02ff */
[----:B------:R-:W-:-:S03]  /*ea10*/  IADD3 R5, R5, R9, RZ ;  /* 0x0000000905057210 */ /* 0x000fc60007ffe0ff */
[C---:B------:R-:W-:Y:S02]  /*ea20*/  IMAD R3, R7.reuse, UR5, R0 ;  /* 0x0000000507037c24 */ /* 0x040fe4000f8e0200 */
[----:B------:R-:W-:Y:S01]  /*ea30*/  IMAD.WIDE.U32 R4, R7, UR4, R4 ;  /* 0x0000000407047c25 */ /* 0x000fe2000f8e0004 */
[----:B------:R-:W-:-:S03]  /*ea40*/  ULDC.64 UR4, c[0x0][0xa80] ;  /* 0x0002a00000047ab9 */ /* 0x000fc60000000a00 */
[----:B------:R-:W-:Y:S01]  /*ea50*/  IMAD.IADD R5, R5, 0x1, R3 ;  /* 0x0000000105057824 */ /* 0x000fe200078e0203 */
[----:B------:R-:W-:Y:S01]  /*ea60*/  LEA R3, P0, R4, UR4, 0x1 ;  /* 0x0000000404037c11 */ /* 0x000fe2000f8008ff */
[----:B------:R-:W-:-:S03]  /*ea70*/  UMOV UR4, 0xffffffff ;  /* 0xffffffff00047882 */ /* 0x000fc60000000000 */
[----:B------:R-:W-:Y:S01]  /*ea80*/  LEA.HI.X R4, R4, UR5, R5, 0x1, P0 ;  /* 0x0000000504047c11 */ /* 0x000fe200080f0c05 */
[----:B------:R-:W-:Y:S08]  /*ea90*/  BRA.DIV UR4, `(.L_x_742) ;  /* 0x0000008604007947 */ /* 0x000ff0000b800000 */
[----:B------:R2:W3:Y:S04]  /*eaa0*/  SHFL.IDX PT, R0, R4, RZ, 0x181f ;  /* 0x00181fff04007589 */ /* 0x0004e800000e0000 */
[----:B------:R2:W4:Y:S02]  /*eab0*/  SHFL.IDX PT, R14, R3, RZ, 0x181f ;  /* 0x00181fff030e7589 */ /* 0x00052400000e0000 */
.L_x_936:
[----:B------:R-:W-:Y:S01]  /*eac0*/  IMAD R8, R8, R21, RZ ;  /* 0x0000001508087224 */ /* 0x000fe200078e02ff */
[----:B------:R-:W-:Y:S01]  /*ead0*/  BSSY B1, `(.L_x_743) ;  /* 0x0000019000017945 */ /* 0x000fe20003800000 */
[----:B------:R-:W-:-:S05]  /*eae0*/  IMAD R7, R224, 0x80, R228 ;  /* 0x00000080e0077824 */ /* 0x000fca00078e02e4 */
[----:B------:R-:W-:-:S13]  /*eaf0*/  ISETP.GE.AND P0, PT, R7, R8, PT ;  /* 0x000000080700720c */ /* 0x000fda0003f06270 */
[----:B------:R-:W-:Y:S05]  /*eb00*/  @P0 BRA `(.L_x_744) ;  /* 0x0000000000540947 */ /* 0x000fea0003800000 */
[----:B------:R-:W-:Y:S01]  /*eb10*/  ULDC UR4, c[0x0][0xac8] ;  /* 0x0002b20000047ab9 */ /* 0x000fe20000000800 */
[----:B------:R-:W-:Y:S02]  /*eb20*/  SHF.R.S32.HI R5, RZ, 0x1f, R209 ;  /* 0x0000001fff057819 */ /* 0x000fe400000114d1 */
[----:B------:R-:W-:Y:S02]  /*eb30*/  ISETP.GE.AND P3, PT, R209, UR4, PT ;  /* 0x00000004d1007c0c */ /* 0x000fe4000bf66270 */
[----:B------:R-:W-:Y:S02]  /*eb40*/  ISETP.GE.AND P2, PT, R214, UR4, PT ;  /* 0x00000004d6007c0c */ /* 0x000fe4000bf46270 */
[----:B------:R-:W-:Y:S02]  /*eb50*/  ISETP.GE.AND P1, PT, R213, UR4, PT ;  /* 0x00000004d5007c0c */ /* 0x000fe4000bf26270 */
[----:B------:R-:W-:Y:S02]  /*eb60*/  ISETP.GE.AND P0, PT, R215, UR4, PT ;  /* 0x00000004d7007c0c */ /* 0x000fe4000bf06270 */
[----:B------:R-:W-:-:S02]  /*eb70*/  SHF.R.S32.HI R9, RZ, 0x1f, R214 ;  /* 0x0000001fff097819 */ /* 0x000fc400000114d6 */
[----:B------:R-:W-:-:S03]  /*eb80*/  SHF.R.S32.HI R6, RZ, 0x1f, R213 ;  /* 0x0000001fff067819 */ /* 0x000fc600000114d5 */
[CC--:B----4-:R-:W-:Y:S02]  /*eb90*/  @!P3 LEA R10, P5, R209.reuse, R14.reuse, 0x1 ;  /* 0x0000000ed10ab211 */ /* 0x0d0fe400078a08ff */
[C---:B------:R-:W-:Y:S02]  /*eba0*/  @!P2 LEA R12, P4, R214.reuse, R14, 0x1 ;  /* 0x0000000ed60ca211 */ /* 0x040fe400078808ff */
[----:B---3--:R-:W-:Y:S02]  /*ebb0*/  @!P3 LEA.HI.X R11, R209, R0, R5, 0x1, P5 ;  /* 0x00000000d10bb211 */ /* 0x008fe400028f0c05 */
[----:B------:R-:W-:Y:S02]  /*ebc0*/  @!P1 LEA R20, P5, R213, R14, 0x1 ;  /* 0x0000000ed5149211 */ /* 0x000fe400078a08ff */
[----:B------:R-:W-:Y:S01]  /*ebd0*/  @!P2 LEA.HI.X R13, R214, R0, R9, 0x1, P4 ;  /* 0x00000000d60da211 */ /* 0x000fe200020f0c09 */
[----:B------:R3:W-:Y:S01]  /*ebe0*/  @!P3 ST.E.128 desc[UR40][R10.64], RZ ;  /* 0x000000ff0a00b985 */ /* 0x0007e2000c101d28 */
[----:B------:R-:W-:-:S02]  /*ebf0*/  SHF.R.S32.HI R5, RZ, 0x1f, R215 ;  /* 0x0000001fff057819 */ /* 0x000fc400000114d7 */
[----:B------:R-:W-:Y:S01]  /*ec00*/  @!P0 LEA R14, P4, R215, R14, 0x1 ;  /* 0x0000000ed70e8211 */ /* 0x000fe200078808ff */
[----:B------:R3:W-:Y:S01]  /*ec10*/  @!P2 ST.E.128 desc[UR40][R12.64], RZ ;  /* 0x000000ff0c00a985 */ /* 0x0007e2000c101d28 */
[-C--:B------:R-:W-:Y:S02]  /*ec20*/  @!P1 LEA.HI.X R21, R213, R0.reuse, R6, 0x1, P5 ;  /* 0x00000000d5159211 */ /* 0x080fe400028f0c06 */
[----:B------:R-:W-:-:S03]  /*ec30*/  @!P0 LEA.HI.X R15, R215, R0, R5, 0x1, P4 ;  /* 0x00000000d70f8211 */ /* 0x000fc600020f0c05 */
[----:B------:R3:W-:Y:S04]  /*ec40*/  @!P1 ST.E.128 desc[UR40][R20.64], RZ ;  /* 0x000000ff14009985 */ /* 0x0007e8000c101d28 */
[----:B------:R3:W-:Y:S02]  /*ec50*/  @!P0 ST.E.128 desc[UR40][R14.64], RZ ;  /* 0x000000ff0e008985 */ /* 0x0007e4000c101d28 */
.L_x_744:
[----:B------:R-:W-:Y:S05]  /*ec60*/  BSYNC B1 ;  /* 0x0000000000017941 */ /* 0x000fea0003800000 */
.L_x_743:
[----:B------:R-:W-:-:S03]  /*ec70*/  UMOV UR4, 0xffffffff ;  /* 0xffffffff00047882 */ /* 0x000fc60000000000 */
[----:B------:R-:W-:Y:S05]  /*ec80*/  BRA.DIV UR4, `(.L_x_745) ;  /* 0x0000008204b87947 */ /* 0x000fea000b800000 */
[----:B---3--:R3:W0:Y:S04]  /*ec90*/  SHFL.IDX PT, R0, R4, 0x1, 0x181f ;  /* 0x00381f0004007f89 */ /* 0x00862800000e0000 */
[----:B----4-:R3:W4:Y:S02]  /*eca0*/  SHFL.IDX PT, R14, R3, 0x1, 0x181f ;  /* 0x00381f00030e7f89 */ /* 0x01072400000e0000 */
.L_x_940:
[----:B------:R-:W-:Y:S01]  /*ecb0*/  VIADD R5, R7, 0x20 ;  /* 0x0000002007057836 */ /* 0x000fe20000000000 */
[----:B------:R-:W-:Y:S04]  /*ecc0*/  BSSY B1, `(.L_x_746) ;  /* 0x0000018000017945 */ /* 0x000fe80003800000 */
        /* <DEDUP_REMOVED lines=12> */
[----:B0-----:R-:W-:Y:S02]  /*ed90*/  @!P3 LEA.HI.X R11, R209, R0, R6, 0x1, P5 ;  /* 0x00000000d10bb211 */ /* 0x001fe400028f0c06 */
        /* <DEDUP_REMOVED lines=10> */
.L_x_747:
[----:B------:R-:W-:Y:S05]  /*ee40*/  BSYNC B1 ;  /* 0x0000000000017941 */ /* 0x000fea0003800000 */
.L_x_746:
[----:B------:R-:W-:-:S03]  /*ee50*/  UMOV UR4, 0xffffffff ;  /* 0xffffffff00047882 */ /* 0x000fc60000000000 */
[----:B------:R-:W-:Y:S05]  /*ee60*/  BRA.DIV UR4, `(.L_x_748) ;  /* 0x0000008204887947 */ /* 0x000fea000b800000 */
[----:B0-----:R0:W0:Y:S04]  /*ee70*/  SHFL.IDX PT, R0, R4, 0x2, 0x181f ;  /* 0x00581f0004007f89 */ /* 0x00102800000e0000 */
[----:B----4-:R4:W0:Y:S02]  /*ee80*/  SHFL.IDX PT, R14, R3, 0x2, 0x181f ;  /* 0x00581f00030e7f89 */ /* 0x01082400000e0000 */
.L_x_944:
        /* <DEDUP_REMOVED lines=12> */
[CC--:B0-----:R-:W-:Y:S02]  /*ef50*/  @!P3 LEA R10, P5, R209.reuse, R14.reuse, 0x1 ;  /* 0x0000000ed10ab211 */ /* 0x0c1fe400078a08ff */
[C---:B------:R-:W-:Y:S02]  /*ef60*/  @!P2 LEA R12, P4, R214.reuse, R14, 0x1 ;  /* 0x0000000ed60ca211 */ /* 0x040fe400078808ff */
[----:B------:R-:W-:Y:S02]  /*ef70*/  @!P3 LEA.HI.X R11, R209, R0, R6, 0x1, P5 ;  /* 0x00000000d10bb211 */ /* 0x000fe400028f0c06 */
        /* <DEDUP_REMOVED lines=10> */
.L_x_750:
[----:B------:R-:W-:Y:S05]  /*f020*/  BSYNC B1 ;  /* 0x0000000000017941 */ /* 0x000fea0003800000 */
.L_x_749:
[----:B------:R-:W-:-:S03]  /*f030*/  UMOV UR4, 0xffffffff ;  /* 0xffffffff00047882 */ /* 0x000fc60000000000 */
[----:B------:R-:W-:Y:S05]  /*f040*/  BRA.DIV UR4, `(.L_x_751) ;  /* 0x0000008204587947 */ /* 0x000fea000b800000 */
[----:B0-----:R0:W0:Y:S04]  /*f050*/  SHFL.IDX PT, R0, R4, 0x3, 0x181f ;  /* 0x00781f0004007f89 */ /* 0x00102800000e0000 */
[----:B------:R0:W0:Y:S02]  /*f060*/  SHFL.IDX PT, R14, R3, 0x3, 0x181f ;  /* 0x00781f00030e7f89 */ /* 0x00002400000e0000 */
.L_x_948:
[----:B0-234-:R-:W-:-:S05]  /*f070*/  VIADD R3, R7, 0x60 ;  /* 0x0000006007037836 */ /* 0x01dfca0000000000 */
        /* <DEDUP_REMOVED lines=9> */
[----:B------:R-:W-:Y:S02]  /*f110*/  SHF.R.S32.HI R11, RZ, 0x1f, R213 ;  /* 0x0000001fff0b7819 */ /* 0x000fe400000114d5 */
[----:B------:R-:W-:Y:S02]  /*f120*/  SHF.R.S32.HI R10, RZ, 0x1f, R215 ;  /* 0x0000001fff0a7819 */ /* 0x000fe400000114d7 */
[CC--:B------:R-:W-:Y:S02]  /*f130*/  @!P3 LEA R4, P5, R209.reuse, R14.reuse, 0x1 ;  /* 0x0000000ed104b211 */ /* 0x0c0fe400078a08ff */
[----:B------:R-:W-:Y:S02]  /*f140*/  @!P2 LEA R6, P4, R214, R14, 0x1 ;  /* 0x0000000ed606a211 */ /* 0x000fe400078808ff */
[----:B------:R-:W-:Y:S02]  /*f150*/  @!P3 LEA.HI.X R5, R209, R0, R9, 0x1, P5 ;  /* 0x00000000d105b211 */ /* 0x000fe400028f0c09 */
[----:B------:R-:W-:-:S02]  /*f160*/  @!P1 LEA R8, P5, R213, R14, 0x1 ;  /* 0x0000000ed5089211 */ /* 0x000fc400078a08ff */
[----:B------:R-:W-:Y:S01]  /*f170*/  @!P2 LEA.HI.X R7, R214, R0, R12, 0x1, P4 ;  /* 0x00000000d607a211 */ /* 0x000fe200020f0c0c */
[----:B------:R0:W-:Y:S01]  /*f180*/  @!P3 ST.E.128 desc[UR40][R4.64], RZ ;  /* 0x000000ff0400b985 */ /* 0x0001e2000c101d28 */
[----:B------:R-:W-:Y:S02]  /*f190*/  @!P0 LEA R14, P4, R215, R14, 0x1 ;  /* 0x0000000ed70e8211 */ /* 0x000fe400078808ff */
[-C--:B------:R-:W-:Y:S01]  /*f1a0*/  @!P1 LEA.HI.X R9, R213, R0.reuse, R11, 0x1, P5 ;  /* 0x00000000d5099211 */ /* 0x080fe200028f0c0b */
[----:B------:R0:W-:Y:S01]  /*f1b0*/  @!P2 ST.E.128 desc[UR40][R6.64], RZ ;  /* 0x000000ff0600a985 */ /* 0x0001e2000c101d28 */
[----:B------:R-:W-:-:S03]  /*f1c0*/  @!P0 LEA.HI.X R15, R215, R0, R10, 0x1, P4 ;  /* 0x00000000d70f8211 */ /* 0x000fc600020f0c0a */
[----:B------:R0:W-:Y:S04]  /*f1d0*/  @!P1 ST.E.128 desc[UR40][R8.64], RZ ;  /* 0x000000ff08009985 */ /* 0x0001e8000c101d28 */
[----:B------:R0:W-:Y:S02]  /*f1e0*/  @!P0 ST.E.128 desc[UR40][R14.64], RZ ;  /* 0x000000ff0e008985 */ /* 0x0001e4000c101d28 */
.L_x_738:
[----:B------:R-:W-:Y:S05]  /*f1f0*/  BSYNC B0 ;  /* 0x0000000000007941 */ /* 0x000fea0003800000 */
.L_x_729:
[----:B------:R-:W-:Y:S02]  /*f200*/  ULDC UR4, c[0x0][0xc3c] ;  /* 0x00030f0000047ab9 */ /* 0x000fe40000000800 */
[----:B-1----:R-:W-:-:S13]  /*f210*/  ISETP.GE.AND P0, PT, R91, UR4, PT ;  /* 0x000000045b007c0c */ /* 0x002fda000bf06270 */
[----:B------:R-:W-:Y:S05]  /*f220*/  @!P0 BRA `(.L_x_752) ;  /* 0xffffff1c00888947 */ /* 0x000fea000383ffff */
[----:B------:R-:W-:Y:S05]  /*f230*/  BRA `(.L_x_619) ;  /* 0x0000007400407947 */ /* 0x000fea0003800000 */
.L_x_617:
[----:B------:R-:W-:-:S08]  /*f240*/  NOP ;  /* 0x0000000000007918 */ /* 0x000fd00000000000 */
[----:B--2---:R-:W0:-:S00]  /*f250*/  USETMAXREG.DEALLOC.CTAPOOL 0x18 ;  /* 0x00000018000079c8 */ /* 0x004e0000080e0500 */
[----:B0-----:R-:W2:Y:S01]  /*f260*/  LDL.LU R2, [R1+0x1c] ;  /* 0x00001c0001027983 */ /* 0x001ea20000300800 */
[----:B------:R-:W-:-:S06]  /*f270*/  LOP3.LUT R0, R0, 0x3, RZ, 0xc0, !PT ;  /* 0x0000000300007812 */ /* 0x000fcc00078ec0ff */
[----:B------:R-:W0:Y:S02]  /*f280*/  SHFL.IDX PT, R0, R0, RZ, 0x1f ;  /* 0x00001fff00007589 */ /* 0x000e2400000e0000 */
[----:B0-----:R-:W-:Y:S01]  /*f290*/  ISETP.NE.AND P0, PT, R0, RZ, PT ;  /* 0x000000ff0000720c */ /* 0x001fe20003f05270 */
[----:B------:R-:W-:Y:S01]  /*f2a0*/  IMAD.MOV.U32 R0, RZ, RZ, RZ ;  /* 0x000000ffff007224 */ /* 0x000fe200078e00ff */
[----:B--2---:R-:W-:-:S11]  /*f2b0*/  LOP3.LUT R2, R2, 0xfffffffd, RZ, 0xc0, !PT ;  /* 0xfffffffd02027812 */ /* 0x004fd600078ec0ff */
[----:B------:R-:W-:-:S05]  /*f2c0*/  @P0 LOP3.LUT R2, R2, 0x2, RZ, 0xfc, !PT ;  /* 0x0000000202020812 */ /* 0x000fca00078efcff */
[----:B------:R0:W-:Y:S01]  /*f2d0*/  STL [R1+0x1c], R2 ;  /* 0x00001c0201007387 */ /* 0x0001e20000100800 */
        /* <DEDUP_REMOVED lines=8> */
.L_x_753:
        /* <DEDUP_REMOVED lines=42> */
.L_x_759:
[----:B------:R-:W-:Y:S01]  /*f600*/  UIADD3 UR4, UR4, 0x1f, URZ ;  /* 0x0000001f04047890 */ /* 0x000fe2000fffe03f */
[----:B------:R-:W-:-:S05]  /*f610*/  IMAD.U32 R19, RZ, RZ, UR7 ;  /* 0x00000007ff137e24 */ /* 0x000fca000f8e00ff */
[----:B0-----:R-:W-:-:S13]  /*f620*/  ISETP.LE.AND P6, PT, R6, UR4, PT ;  /* 0x0000000406007c0c */ /* 0x001fda000bfc3270 */
[----:B------:R-:W-:Y:S05]  /*f630*/  @P6 BRA `(.L_x_756) ;  /* 0x0000000400206947 */ /* 0x000fea0003800000 */
[----:B------:R-:W-:Y:S01]  /*f640*/  IADD3 R7, R5, UR4, RZ ;  /* 0x0000000405077c10 */ /* 0x000fe2000fffe0ff */
[----:B------:R-:W-:Y:S01]  /*f650*/  BSSY B0, `(.L_x_757) ;  /* 0x0000007000007945 */ /* 0x000fe20003800000 */
[----:B------:R-:W-:Y:S02]  /*f660*/  IMAD.MOV.U32 R0, RZ, RZ, RZ ;  /* 0x000000ffff007224 */ /* 0x000fe400078e00ff */
[----:B------:R-:W-:-:S13]  /*f670*/  ISETP.GE.OR P6, PT, R7, R6, !P0 ;  /* 0x000000060700720c */ /* 0x000fda00047c6670 */
[----:B------:R-:W-:Y:S05]  /*f680*/  @P6 BRA `(.L_x_758) ;  /* 0x00000000000c6947 */ /* 0x000fea0003800000 */
[----:B------:R-:W0:Y:S02]  /*f690*/  LDC.64 R2, c[0x0][0xc80] ;  /* 0x00032000ff027b82 */ /* 0x000e240000000a00 */
[----:B0-----:R-:W-:-:S05]  /*f6a0*/  IMAD.WIDE R2, R7, 0x4, R2 ;  /* 0x0000000407027825 */ /* 0x001fca00078e0202 */
[----:B------:R0:W5:Y:S02]  /*f6b0*/  LDG.E R0, desc[UR40][R2.64] ;  /* 0x0000002802007981 */ /* 0x000164000c1e1900 */
.L_x_758:
[----:B------:R-:W-:Y:S05]  /*f6c0*/  BSYNC B0 ;  /* 0x0000000000007941 */ /* 0x000fea0003800000 */
.L_x_757:
        /* <DEDUP_REMOVED lines=22> */
.L_x_755:
        /* <DEDUP_REMOVED lines=16> */
.L_x_760:
[----:B-1----:R-:W-:Y:S01]  /*f930*/  IMAD R16, R16, UR5, R7 ;  /* 0x0000000510107c24 */ /* 0x002fe2000f8e0207 */
[----:B------:R-:W-:Y:S01]  /*f940*/  IABS R6, R0 ;  /* 0x0000000000067213 */ /* 0x000fe20000000000 */
[----:B------:R-:W-:Y:S02]  /*f950*/  IMAD R7, R11, R4, RZ ;  /* 0x000000040b077224 */ /* 0x000fe400078e02ff */
[----:B0-----:R-:W-:Y:S01]  /*f960*/  IMAD.MOV.U32 R2, RZ, RZ, RZ ;  /* 0x000000ffff027224 */ /* 0x001fe200078e00ff */
[----:B------:R-:W-:Y:S01]  /*f970*/  IADD3 R17, -R16, UR6, RZ ;  /* 0x0000000610117c10 */ /* 0x000fe2000fffe1ff */
[----:B------:R-:W-:Y:S02]  /*f980*/  IMAD.MOV R6, RZ, RZ, -R6 ;  /* 0x000000ffff067224 */ /* 0x000fe400078e0a06 */
[----:B------:R-:W-:Y:S01]  /*f990*/  IMAD.HI.U32 R2, R3, R7, R2 ;  /* 0x0000000703027227 */ /* 0x000fe200078e0002 */
[----:B------:R-:W-:-:S03]  /*f9a0*/  IABS R3, R17 ;  /* 0x0000001100037213 */ /* 0x000fc60000000000 */
[----:B------:R-:W-:Y:S02]  /*f9b0*/  VIADD R19, R19, UR4 ;  /* 0x0000000413137c36 */ /* 0x000fe40008000000 */
[----:B------:R-:W-:-:S04]  /*f9c0*/  IMAD.HI.U32 R2, R2, R3, RZ ;  /* 0x0000000302027227 */ /* 0x000fc800078e00ff */
[----:B------:R-:W-:-:S05]  /*f9d0*/  IMAD R3, R2, R6, R3 ;  /* 0x0000000602037224 */ /* 0x000fca00078e0203 */
[----:B------:R-:W-:-:S13]  /*f9e0*/  ISETP.GT.U32.AND P1, PT, R4, R3, PT ;  /* 0x000000030400720c */ /* 0x000fda0003f24070 */
[-C--:B------:R-:W-:Y:S01]  /*f9f0*/  @!P1 IADD3 R3, R3, -R4.reuse, RZ ;  /* 0x8000000403039210 */ /* 0x080fe20007ffe0ff */
        /* <DEDUP_REMOVED lines=12> */
.L_x_756:
[----:B------:R-:W-:Y:S02]  /*fac0*/  IMAD.MOV.U32 R17, RZ, RZ, RZ ;  /* 0x000000ffff117224 */ /* 0x000fe400078e00ff */
[----:B------:R-:W-:Y:S02]  /*fad0*/  IMAD.U32 R16, RZ, RZ, UR6 ;  /* 0x00000006ff107e24 */ /* 0x000fe4000f8e00ff */
[----:B------:R-:W-:-:S07]  /*fae0*/  IMAD.MOV.U32 R18, RZ, RZ, RZ ;  /* 0x000000ffff127224 */ /* 0x000fce00078e00ff */
.L_x_761:
[----:B------:R-:W-:-:S13]  /*faf0*/  ISETP.NE.AND P0, PT, R5, RZ, PT ;  /* 0x000000ff0500720c */ /* 0x000fda0003f05270 */
[----:B------:R-:W0:Y:S01]  /*fb00*/  @!P0 S2R R3, SR_CgaCtaId ;  /* 0x0000000000038919 */ /* 0x000e220000008800 */
[----:B------:R-:W-:-:S04]  /*fb10*/  @!P0 MOV R0, 0x400 ;  /* 0x0000040000008802 */ /* 0x000fc80000000f00 */
[----:B0-----:R-:W-:-:S05]  /*fb20*/  @!P0 LEA R0, R3, R0, 0x18 ;  /* 0x0000000003008211 */ /* 0x001fca00078ec0ff */
[----:B------:R2:W-:Y:S01]  /*fb30*/  @!P0 STS.128 [R0+0x228d0], R16 ;  /* 0x0228d01000008388 */ /* 0x0005e20000000c00 */
[----:B------:R-:W-:Y:S06]  /*fb40*/  BAR.ARV 0x5, 0x180 ;  /* 0x0146000000007b1d */ /* 0x000fec0000002000 */
.L_x_754:
        /* <DEDUP_REMOVED lines=11> */
[----:B------:R-:W-:Y:S01]  /*fc00*/  ULDC.64 UR38, c[0x0][0x198] ;  /* 0x0000660000267ab9 */ /* 0x000fe20000000a00 */
[----:B------:R-:W-:Y:S01]  /*fc10*/  ULDC UR36, c[0x0][0xc] ;  /* 0x0000030000247ab9 */ /* 0x000fe20000000800 */
        /* <DEDUP_REMOVED lines=12> */
[----:B------:R-:W-:Y:S01]  /*fce0*/  MOV R0, 0x1 ;  /* 0x0000000100007802 */ /* 0x000fe20000000f00 */
[----:B------:R0:W-:Y:S04]  /*fcf0*/  STL [R1+0x4], R4 ;  /* 0x0000040401007387 */ /* 0x0001e80000100800 */
[----:B------:R0:W-:Y:S04]  /*fd00*/  STL [R1+0x2c], R2 ;  /* 0x00002c0201007387 */ /* 0x0001e80000100800 */
[----:B------:R0:W-:Y:S04]  /*fd10*/  STL [R1+0x8], RZ ;  /* 0x000008ff01007387 */ /* 0x0001e80000100800 */
[----:B------:R0:W-:Y:S04]  /*fd20*/  STL [R1+0x14], R0 ;  /* 0x0000140001007387 */ /* 0x0001e80000100800 */
[----:B------:R0:W-:Y:S04]  /*fd30*/  STL [R1+0xc], RZ ;  /* 0x00000cff01007387 */ /* 0x0001e80000100800 */
[----:B------:R0:W-:Y:S04]  /*fd40*/  STL [R1+0x18], R0 ;  /* 0x0000180001007387 */ /* 0x0001e80000100800 */
[----:B------:R0:W-:Y:S02]  /*fd50*/  STL [R1+0x3c], RZ ;  /* 0x00003cff01007387 */ /* 0x0001e40000100800 */
.L_x_902:
[----:B0-2---:R-:W0:Y:S02]  /*fd60*/  LDC.64 R2, c[0x0][0xc88] ;  /* 0x00032200ff027b82 */ /* 0x005e240000000a00 */
[----:B0-----:R-:W-:-:S05]  /*fd70*/  IMAD.WIDE R2, R19, 0x4, R2 ;  /* 0x0000000413027825 */ /* 0x001fca00078e0202 */
[----:B------:R-:W2:Y:S01]  /*fd80*/  LDG.E R15, desc[UR40][R2.64] ;  /* 0x00000028020f7981 */ /* 0x000ea2000c1e1900 */
[----:B------:R-:W-:Y:S05]  /*fd90*/  YIELD ;  /* 0x0000000000007946 */ /* 0x000fea0003800000 */
[----:B------:R-:W-:Y:S01]  /*fda0*/  ULDC.64 UR4, c[0x0][0xa28] ;  /* 0x00028a0000047ab9 */ /* 0x000fe20000000a00 */
[----:B---3--:R-:W-:Y:S01]  /*fdb0*/  IMAD.MOV.U32 R0, RZ, RZ, RZ ;  /* 0x000000ffff007224 */ /* 0x008fe200078e00ff */
[----:B------:R-:W-:Y:S01]  /*fdc0*/  ISETP.NE.U32.AND P0, PT, RZ, UR4, PT ;  /* 0x00000004ff007c0c */ /* 0x000fe2000bf05070 */
[----:B------:R-:W-:Y:S01]  /*fdd0*/  ULDC.64 UR10, c[0x0][0xa18] ;  /* 0x00028600000a7ab9 */ /* 0x000fe20000000a00 */
        /* <DEDUP_REMOVED lines=9> */
[----:B------:R0:W-:Y:S01]  /*fe70*/  STL [R1+0x40], R4 ;  /* 0x0000400401007387 */ /* 0x0001e20000100800 */
[----:B------:R-:W-:Y:S02]  /*fe80*/  ISETP.NE.U32.AND P2, PT, RZ, UR4, PT ;  /* 0x00000004ff007c0c */ /* 0x000fe4000bf45070 */
[----:B------:R-:W-:Y:S01]  /*fe90*/  SHF.L.U64.HI R13, R15, 0x2, R4 ;  /* 0x000000020f0d7819 */ /* 0x000fe20000010204 */
[----:B-1---5:R1:W5:Y:S01]  /*fea0*/  @P0 LDG.E R0, desc[UR40][R2.64] ;  /* 0x0000002802000981 */ /* 0x022362000c1e1900 */
[----:B------:R-:W-:Y:S01]  /*feb0*/  ISETP.NE.AND.EX P2, PT, RZ, UR5, PT, P2 ;  /* 0x00000005ff007c0c */ /* 0x000fe2000bf45320 */
[----:B------:R-:W-:Y:S01]  /*fec0*/  IMAD.MOV.U32 R12, RZ, RZ, RZ ;  /* 0x000000ffff0c7224 */ /* 0x000fe200078e00ff */
[----:B------:R-:W-:Y:S01]  /*fed0*/  ISETP.NE.U32.AND P3, PT, RZ, UR10, PT ;  /* 0x0000000aff007c0c */ /* 0x000fe2000bf65070 */
[----:B------:R-:W-:Y:S01]  /*fee0*/  STL [R1], R14 ;  /* 0x0000000e01007387 */ /* 0x000fe20000100800 */
[----:B------:R-:W-:-:S02]  /*fef0*/  ISETP.NE.U32.AND P0, PT, RZ, UR6, PT ;  /* 0x00000006ff007c0c */ /* 0x000fc4000bf05070 */
[C---:B0-----:R-:W-:Y:S01]  /*ff00*/  IADD3 R4, P4, R14.reuse, UR4, RZ ;  /* 0x000000040e047c10 */ /* 0x041fe2000ff9e0ff */
[----:B------:R-:W-:Y:S01]  /*ff10*/  STL [R1+0x20], R13 ;  /* 0x0000200d01007387 */ /* 0x000fe20000100800 */
[----:B------:R-:W-:Y:S02]  /*ff20*/  ISETP.NE.AND.EX P3, PT, RZ, UR11, PT, P3 ;  /* 0x0000000bff007c0c */ /* 0x000fe4000bf65330 */
[----:B-1----:R-:W-:Y:S02]  /*ff30*/  CS2R R2, SRZ ;  /* 0x0000000000027805 */ /* 0x002fe4000001ff00 */
[C---:B------:R-:W-:Y:S02]  /*ff40*/  IADD3.X R5, R13.reuse, UR5, RZ, P4, !PT ;  /* 0x000000050d057c10 */ /* 0x040fe4000a7fe4ff */
[----:B------:R-:W-:Y:S02]  /*ff50*/  IADD3 R6, P4, R14, UR8, RZ ;  /* 0x000000080e067c10 */ /* 0x000fe4000ff9e0ff */
[----:B------:R-:W-:Y:S01]  /*ff60*/  ISETP.NE.U32.AND P1, PT, RZ, UR8, PT ;  /* 0x00000008ff007c0c */ /* 0x000fe2000bf25070 */
[----:B------:R-:W2:Y:S01]  /*ff70*/  @P2 LDG.E R2, desc[UR40][R4.64] ;  /* 0x0000002804022981 */ /* 0x000ea2000c1e1900 */
[----:B------:R-:W-:Y:S01]  /*ff80*/  IADD3.X R7, R13, UR9, RZ, P4, !PT ;  /* 0x000000090d077c10 */ /* 0x000fe2000a7fe4ff */
[----:B------:R-:W-:Y:S01]  /*ff90*/  ULDC UR4, c[0x0][0x288] ;  /* 0x0000a20000047ab9 */ /* 0x000fe20000000800 */
[----:B------:R-:W-:-:S02]  /*ffa0*/  ISETP.NE.AND.EX P0, PT, RZ, UR7, PT, P0 ;  /* 0x00000007ff007c0c */ /* 0x000fc4000bf05300 */
[----:B------:R-:W-:Y:S02]  /*ffb0*/  ISETP.NE.AND.EX P1, PT, RZ, UR9, PT, P1 ;  /* 0x00000009ff007c0c */ /* 0x000fe4000bf25310 */
[C---:B------:R-:W-:Y:S02]  /*ffc0*/  @P3 IADD3 R10, P4, R14.reuse, UR10, RZ ;  /* 0x0000000a0e0a3c10 */ /* 0x040fe4000ff9e0ff */
[----:B------:R-:W-:Y:S02]  /*ffd0*/  IADD3 R8, P5, R14, UR6, RZ ;  /* 0x000000060e087c10 */ /* 0x000fe4000ffbe0ff */
[C---:B------:R-:W-:Y:S02]  /*ffe0*/  @P3 IADD3.X R11, R13.reuse, UR11, RZ, P4, !PT ;  /* 0x0000000b0d0b3c10 */ /* 0x040fe4000a7fe4ff */
[----:B------:R-:W-:-:S05]  /*fff0*/  IADD3.X R9, R13, UR7, RZ, P5, !PT ;  /* 0x000000070d097c10 */ /* 0x000fca000affe4ff */
[----:B------:R-:W5:Y:S04]  /*10000*/  @P0 LDG.E R12, desc[UR40][R8.64] ;  /* 0x00000028080c0981 */ /* 0x000f68000c1e1900 */
[----:B------:R-:W5:Y:S04]  /*10010*/  @P1 LDG.E R3, desc[UR40][R6.64] ;  /* 0x0000002806031981 */ /* 0x000f68000c1e1900 */
[----:B--2---:R0:W-:Y:S02]  /*10020*/  STL [R1+0x38], R2 ;  /* 0x0000380201007387 */ /* 0x0041e40000100800 */
[----:B0-----:R-:W-:Y:S01]  /*10030*/  IMAD.U32 R2, RZ, RZ, UR4 ;  /* 0x00000004ff027e24 */ /* 0x001fe2000f8e00ff */
[----:B------:R-:W-:-:S05]  /*10040*/  ULDC.64 UR4, c[0x0][0x418] ;  /* 0x0001060000047ab9 */ /* 0x000fca0000000a00 */
[----:B------:R0:W2:Y:S01]  /*10050*/  @P3 LDG.E R2, desc[UR40][R10.64] ;  /* 0x000000280a023981 */ /* 0x0000a2000c1e1900 */
[----:B------:R-:W-:-:S03]  /*10060*/  UISETP.NE.U32.AND UP0, UPT, UR4, URZ, UPT ;  /* 0x0000003f0400728c */ /* 0x000fc6000bf05070 */
[----:B------:R-:W-:Y:S01]  /*10070*/  ULDC UR4, c[0x0][0x424] ;  /* 0x0001090000047ab9 */ /* 0x000fe20000000800 */
[----:B------:R-:W-:-:S03]  /*10080*/  UISETP.NE.AND.EX UP0, UPT, UR5, URZ, UPT, UP0 ;  /* 0x0000003f0500728c */ /* 0x000fc6000bf05300 */
[----:B------:R-:W-:Y:S01]  /*10090*/  ULDC UR5, c[0x0][0x2f0] ;  /* 0x0000bc0000057ab9 */ /* 0x000fe20000000800 */
[----:B------:R-:W-:-:S04]  /*100a0*/  USEL UR4, UR4, 0x1, UP0 ;  /* 0x0000000104047887 */ /* 0x000fc80008000000 */
[----:B------:R-:W-:-:S03]  /*100b0*/  UIMAD UR4, UR4, UR5, URZ ;  /* 0x00000005040472a4 */ /* 0x000fc6000f8e023f */
[----:B------:R-:W-:Y:S02]  /*100c0*/  ULDC UR5, c[0x0][0x348] ;  /* 0x0000d20000057ab9 */ /* 0x000fe40000000800 */
[----:B0-----:R-:W-:Y:S01]  /*100d0*/  IMAD.U32 R10, RZ, RZ, UR5 ;  /* 0x00000005ff0a7e24 */ /* 0x001fe2000f8e00ff */
[----:B--2---:R0:W-:Y:S02]  /*100e0*/  STL [R1+0x54], R2 ;  /* 0x0000540201007387 */ /* 0x0041e40000100800 */
[----:B0-----:R-:W-:Y:S01]  /*100f0*/  IMAD.U32 R2, RZ, RZ, UR4 ;  /* 0x00000004ff027e24 */ /* 0x001fe2000f8e00ff */
[----:B------:R-:W-:Y:S06]  /*10100*/  @P3 BRA `(.L_x_763) ;  /* 0x0000000000143947 */ /* 0x000fec0003800000 */
[----:B------:R-:W-:Y:S05]  /*10110*/  @!P2 BRA `(.L_x_763) ;  /* 0x000000000010a947 */ /* 0x000fea0003800000 */
[----:B------:R-:W2:Y:S04]  /*10120*/  LDG.E R11, desc[UR40][R4.64] ;  /* 0x00000028040b7981 */ /* 0x000ea8000c1e1900 */
[----:B------:R-:W2:Y:S02]  /*10130*/  LDG.E R4, desc[UR40][R4.64+0x4] ;  /* 0x0000042804047981 */ /* 0x000ea4000c1e1900 */
[----:B--2---:R-:W-:-:S05]  /*10140*/  IMAD.IADD R4, R4, 0x1, -R11 ;  /* 0x0000000104047824 */ /* 0x004fca00078e0a0b */
[----:B------:R0:W-:Y:S02]  /*10150*/  STL [R1+0x54], R4 ;  /* 0x0000540401007387 */ /* 0x0001e40000100800 */
.L_x_763:
[----:B------:R-:W-:Y:S01]  /*10160*/  IMAD.MOV.U32 R11, RZ, RZ, R15 ;  /* 0x000000ffff0b7224 */ /* 0x000fe200078e000f */
[----:B------:R-:W-:Y:S01]  /*10170*/  ULDC.64 UR4, c[0x0][0xa20] ;  /* 0x0002880000047ab9 */ /* 0x000fe20000000a00 */
[----:B0----5:R-:W-:Y:S01]  /*10180*/  IMAD.IADD R4, R12, 0x1, R0 ;  /* 0x000000010c047824 */ /* 0x021fe200078e0200 */
[----:B------:R-:W-:Y:S02]  /*10190*/  ISETP.NE.U32.AND P2, PT, RZ, UR4, PT ;  /* 0x00000004ff007c0c */ /* 0x000fe4000bf45070 */
[----:B------:R0:W-:Y:S02]  /*101a0*/  STL [R1+0x10], R11 ;  /* 0x0000100b01007387 */ /* 0x0001e40000100800 */
[----:B------:R-:W-:Y:S02]  /*101b0*/  ISETP.NE.AND.EX P2, PT, RZ, UR5, PT, P2 ;  /* 0x00000005ff007c0c */ /* 0x000fe4000bf45320 */
[----:B------:R0:W-:Y:S11]  /*101c0*/  STL [R1+0x24], R4 ;  /* 0x0000240401007387 */ /* 0x0001f60000100800 */
[----:B0-----:R-:W-:Y:S05]  /*101d0*/  @!P2 BRA `(.L_x_764) ;  /* 0x000000000010a947 */ /* 0x001fea0003800000 */
[----:B------:R-:W-:-:S04]  /*101e0*/  IADD3 R4, P0, R14, UR4, RZ ;  /* 0x000000040e047c10 */ /* 0x000fc8000ff1e0ff */
[----:B------:R-:W-:-:S05]  /*101f0*/  IADD3.X R5, R13, UR5, RZ, P0, !PT ;  /* 0x000000050d057c10 */ /* 0x000fca00087fe4ff */
[----:B------:R0:W5:Y:S01]  /*10200*/  LDG.E R2, desc[UR40][R4.64] ;  /* 0x0000002804027981 */ /* 0x000162000c1e1900 */
[----:B------:R-:W-:Y:S05]  /*10210*/  BRA `(.L_x_765) ;  /* 0x0000000000107947 */ /* 0x000fea0003800000 */
.L_x_764:
[----:B------:R-:W-:Y:S05]  /*10220*/  @!P0 BRA `(.L_x_765) ;  /* 0x00000000000c8947 */ /* 0x000fea0003800000 */
[----:B------:R-:W2:Y:S04]  /*10230*/  LDG.E R4, desc[UR40][R8.64] ;  /* 0x0000002808047981 */ /* 0x000ea8000c1e1900 */
[----:B------:R-:W2:Y:S02]  /*10240*/  LDG.E R2, desc[UR40][R8.64+0x4] ;  /* 0x0000042808027981 */ /* 0x000ea4000c1e1900 */
[----:B--2---:R-:W-:-:S07]  /*10250*/  IMAD.IADD R2, R2, 0x1, -R4 ;  /* 0x0000000102027824 */ /* 0x004fce00078e0a04 */
.L_x_765:
[----:B-----5:R-:W-:Y:S02]  /*10260*/  IMAD.IADD R0, R2, 0x1, -R0 ;  /* 0x0000000102007824 */ /* 0x020fe400078e0a00 */
[----:B------:R-:W2:Y:S04]  /*10270*/  @P1 LDG.E R2, desc[UR40][R6.64] ;  /* 0x0000002806021981 */ /* 0x000ea8000c1e1900 */
[----:B------:R-:W2:Y:S01]  /*10280*/  @P1 LDG.E R6, desc[UR40][R6.64+0x4] ;  /* 0x0000042806061981 */ /* 0x000ea2000c1e1900 */
[----:B------:R-:W-:Y:S01]  /*10290*/  BSSY B0, `(.L_x_766) ;  /* 0x0000150000007945 */ /* 0x000fe20003800000 */
[----:B--2---:R-:W-:-:S04]  /*102a0*/  @P1 IMAD.IADD R10, R6, 0x1, -R2 ;  /* 0x00000001060a1824 */ /* 0x004fc800078e0a02 */
[----:B0-----:R-:W-:-:S04]  /*102b0*/  IMAD.IADD R4, R0, 0x1, R10 ;  /* 0x0000000100047824 */ /* 0x001fc800078e020a */
[----:B------:R-:W-:Y:S01]  /*102c0*/  VIADD R2, R4, 0x5f ;  /* 0x0000005f04027836 */ /* 0x000fe20000000000 */
[----:B------:R0:W-:Y:S03]  /*102d0*/  STL [R1+0x50], R4 ;  /* 0x0000500401007387 */ /* 0x0001e60000100800 */
[----:B------:R-:W-:-:S05]  /*102e0*/  IMAD.HI R2, R2, 0x2aaaaaab, RZ ;  /* 0x2aaaaaab02027827 */ /* 0x000fca00078e02ff */
[----:B0-----:R-:W-:-:S04]  /*102f0*/  SHF.R.U32.HI R4, RZ, 0x1f, R2 ;  /* 0x0000001fff047819 */ /* 0x001fc80000011602 */
[----:B------:R-:W-:-:S05]  /*10300*/  LEA.HI.SX32 R5, R2, R4, 0x1c ;  /* 0x0000000402057211 */ /* 0x000fca00078fe2ff */
[----:B------:R-:W-:Y:S01]  /*10310*/  IMAD R2, R5, 0x60, -R0 ;  /* 0x0000006005027824 */ /* 0x000fe200078e0a00 */
[----:B------:R-:W-:Y:S01]  /*10320*/  IADD3 R0, -R0, RZ, RZ ;  /* 0x000000ff00007210 */ /* 0x000fe20007ffe1ff */
[----:B------:R0:W-:Y:S03]  /*10330*/  STL [R1+0x30], R5 ;  /* 0x0000300501007387 */ /* 0x0001e60000100800 */
[----:B------:R-:W-:Y:S02]  /*10340*/  VIMNMX R10, R2, R10, PT ;  /* 0x0000000a020a7248 */ /* 0x000fe40003fe0100 */
[----:B------:R-:W-:-:S04]  /*10350*/  VIMNMX R0, RZ, R0, !PT ;  /* 0x00000000ff007248 */ /* 0x000fc80007fe0100 */
[----:B------:R-:W-:Y:S01]  /*10360*/  ISETP.GT.AND P0, PT, R10, R0, PT ;  /* 0x000000000a00720c */ /* 0x000fe20003f04270 */
[----:B0-----:R-:W-:-:S05]  /*10370*/  IMAD.WIDE.U32 R4, R0, -0x55555555, RZ ;  /* 0xaaaaaaab00047825 */ /* 0x001fca00078e00ff */
        /* <DEDUP_REMOVED lines=8> */
[----:B------:R-:W-:Y:S05]  /*10400*/  @!P2 BRA `(.L_x_767) ;  /* 0x0000001000e0a947 */ /* 0x000fea0003800000 */
[----:B------:R-:W-:Y:S01]  /*10410*/  UMOV UR4, 0xffffffff ;  /* 0xffffffff00047882 */ /* 0x000fe20000000000 */
[----:B------:R-:W-:Y:S02]  /*10420*/  SEL R0, R11, RZ, !P1 ;  /* 0x000000ff0b007207 */ /* 0x000fe40004800000 */
[----:B------:R-:W-:Y:S05]  /*10430*/  BRA.DIV UR4, `(.L_x_768) ;  /* 0x0000006e04a47947 */ /* 0x000fea000b800000 */
[----:B------:R-:W0:Y:S02]  /*10440*/  S2R R4, SR_TID.X ;  /* 0x0000000000047919 */ /* 0x000e240000002100 */
[----:B0-----:R-:W-:-:S04]  /*10450*/  SHF.R.U32.HI R4, RZ, 0x5, R4 ;  /* 0x00000005ff047819 */ /* 0x001fc80000011604 */
[----:B------:R-:W-:-:S05]  /*10460*/  LOP3.LUT R4, R4, 0x3, RZ, 0xc0, !PT ;  /* 0x0000000304047812 */ /* 0x000fca00078ec0ff */
[----:B------:R0:W1:Y:S02]  /*10470*/  SHFL.IDX PT, R14, R4, RZ, 0x1f ;  /* 0x00001fff040e7589 */ /* 0x00006400000e0000 */
.L_x_951:
[----:B-1----:R-:W-:Y:S02]  /*10480*/  ISETP.NE.AND P0, PT, R14, RZ, PT ;  /* 0x000000ff0e00720c */ /* 0x002fe40003f05270 */
[----:B------:R-:W-:-:S11]  /*10490*/  PLOP3.LUT P6, PT, PT, PT, PT, 0x8, 0x0 ;  /* 0x000000000000781c */ /* 0x000fd60003fce170 */
[----:B------:R-:W-:Y:S05]  /*104a0*/  @P0 BRA `(.L_x_769) ;  /* 0x00000000000c0947 */ /* 0x000fea0003800000 */
[----:B------:R-:W-:-:S03]  /*104b0*/  UMOV UR4, 0xffffffff ;  /* 0xffffffff00047882 */ /* 0x000fc60000000000 */
[----:B------:R-:W-:Y:S05]  /*104c0*/  BRA.DIV UR4, `(.L_x_770) ;  /* 0x0000006e04b47947 */ /* 0x000fea000b800000 */
[----:B------:R-:W-:-:S13]  /*104d0*/  ELECT P6, URZ, PT ;  /* 0x00000000003f782f */ /* 0x000fda00038c0000 */
.L_x_769:
[----:B0-----:R-:W2:Y:S04]  /*104e0*/  LDL R4, [R1+0x3c] ;  /* 0x00003c0001047983 */ /* 0x001ea80000100800 */
[----:B------:R-:W3:Y:S01]  /*104f0*/  LDL R6, [R1+0x4] ;  /* 0x0000040001067983 */ /* 0x000ee20000100800 */
[----:B------:R-:W-:Y:S01]  /*10500*/  BSSY B1, `(.L_x_771) ;  /* 0x0000008000017945 */ /* 0x000fe20003800000 */
[----:B--2---:R-:W-:-:S05]  /*10510*/  VIADD R4, R4, 0x1 ;  /* 0x0000000104047836 */ /* 0x004fca0000000000 */
[----:B------:R-:W-:-:S04]  /*10520*/  LEA.HI R5, R4, R4, RZ, 0x1 ;  /* 0x0000000404057211 */ /* 0x000fc800078f08ff */
[----:B------:R-:W-:-:S05]  /*10530*/  LOP3.LUT R5, R5, 0xfffffffe, RZ, 0xc0, !PT ;  /* 0xfffffffe05057812 */ /* 0x000fca00078ec0ff */
[----:B------:R-:W-:-:S05]  /*10540*/  IMAD.IADD R4, R4, 0x1, -R5 ;  /* 0x0000000104047824 */ /* 0x000fca00078e0a05 */
[----:B------:R-:W-:-:S04]  /*10550*/  SHF.L.U32 R4, R4, 0x1f, RZ ;  /* 0x0000001f04047819 */ /* 0x000fc800000006ff */
[----:B---3--:R-:W0:Y:S02]  /*10560*/  SYNCS.PHASECHK.TRANS64.TRYWAIT P0, [R6+URZ+0x22820], R4 ;  /* 0x02282004060075a7 */ /* 0x008e24000800017f */
[----:B0-----:R-:W-:Y:S05]  /*10570*/  @!P0 BRA `(.L_x_772) ;  /* 0x0000006c00a88947 */ /* 0x001fea0003800000 */
.L_x_954:
[----:B------:R-:W-:Y:S05]  /*10580*/  BSYNC B1 ;  /* 0x0000000000017941 */ /* 0x000fea0003800000 */
.L_x_771:
[----:B------:R-:W-:Y:S04]  /*10590*/  BSSY B1, `(.L_x_773) ;  /* 0x0000083000017945 */ /* 0x000fe80003800000 */
[----:B------:R-:W-:Y:S05]  /*105a0*/  @!P6 BRA `(.L_x_774) ;  /* 0x000000080004e947 */ /* 0x000fea0003800000 */
[----:B------:R-:W2:Y:S04]  /*105b0*/  LDL R6, [R1+0x4] ;  /* 0x0000040001067983 */ /* 0x000ea80000100800 */
[----:B------:R-:W3:Y:S01]  /*105c0*/  LDL R7, [R1+0xc] ;  /* 0x00000c0001077983 */ /* 0x000ee20000100800 */
[----:B0-----:R-:W0:Y:S01]  /*105d0*/  S2R R5, SR_TID.X ;  /* 0x0000000000057919 */ /* 0x001e220000002100 */
[----:B--2---:R-:W-:Y:S02]  /*105e0*/  IMAD.MOV.U32 R9, RZ, RZ, R6 ;  /* 0x000000ffff097224 */ /* 0x004fe400078e0006 */
[----:B------:R-:W2:Y:S02]  /*105f0*/  LDL R6, [R1+0x18] ;  /* 0x0000180001067983 */ /* 0x000ea40000100800 */
[----:B---3--:R-:W-:Y:S01]  /*10600*/  IMAD R4, R7, 0x8, R9 ;  /* 0x0000000807047824 */ /* 0x008fe200078e0209 */
[----:B0-----:R-:W-:Y:S01]  /*10610*/  LOP3.LUT R5, R5, 0x7f, RZ, 0xc0, !PT ;  /* 0x0000007f05057812 */ /* 0x001fe200078ec0ff */
[----:B------:R-:W-:Y:S03]  /*10620*/  BSSY B2, `(.L_x_775) ;  /* 0x0000005000027945 */ /* 0x000fe60003800000 */
[----:B------:R-:W-:-:S02]  /*10630*/  ISETP.NE.AND P1, PT, R5, RZ, PT ;  /* 0x000000ff0500720c */ /* 0x000fc40003f25270 */
[----:B--2---:R-:W-:-:S04]  /*10640*/  SHF.L.U32 R9, R6, 0x1f, RZ ;  /* 0x0000001f06097819 */ /* 0x004fc800000006ff */
[----:B------:R-:W0:Y:S02]  /*10650*/  SYNCS.PHASECHK.TRANS64.TRYWAIT P0, [R4+URZ+0x228a0], R9 ;  /* 0x0228a009040075a7 */ /* 0x000e24000800017f */
[----:B0-----:R-:W-:Y:S05]  /*10660*/  @!P0 BRA `(.L_x_776) ;  /* 0x0000006c00848947 */ /* 0x001fea0003800000 */
.L_x_955:
[----:B------:R-:W-:Y:S05]  /*10670*/  BSYNC B2 ;  /* 0x0000000000027941 */ /* 0x000fea0003800000 */
.L_x_775:
        /* <DEDUP_REMOVED lines=9> */
.L_x_778:
[----:B------:R-:W-:Y:S05]  /*10710*/  BSYNC B2 ;  /* 0x0000000000027941 */ /* 0x000fea0003800000 */
.L_x_777:
[----:B------:R-:W2:Y:S04]  /*10720*/  LDL R7, [R1+0x4] ;  /* 0x0000040001077983 */ /* 0x000ea80000100800 */
[----:B------:R-:W2:Y:S01]  /*10730*/  LDL R6, [R1+0xc] ;  /* 0x00000c0001067983 */ /* 0x000ea20000100800 */
[----:B------:R-:W-:Y:S01]  /*10740*/  IMAD.MOV.U32 R12, RZ, RZ, RZ ;  /* 0x000000ffff0c7224 */ /* 0x000fe200078e00ff */
[----:B------:R-:W-:Y:S01]  /*10750*/  UIADD3 UR4, UP0, UR38, 0x570, URZ ;  /* 0x0000057026047890 */ /* 0x000fe2000ff1e03f */
[----:B------:R-:W-:Y:S01]  /*10760*/  IMAD R5, R8, 0x60, R3 ;  /* 0x0000006008057824 */ /* 0x000fe200078e0203 */
[----:B------:R-:W-:Y:S01]  /*10770*/  PLOP3.LUT P0, PT, PT, PT, PT, 0x80, 0x0 ;  /* 0x000000000000781c */ /* 0x000fe20003f0f070 */
[----:B------:R-:W-:Y:S01]  /*10780*/  UMOV UR6, 0x0 ;  /* 0x0000000000067882 */ /* 0x000fe20000000000 */
[----:B------:R-:W-:Y:S01]  /*10790*/  R2UR UR10, R12 ;  /* 0x000000000c0a72ca */ /* 0x000fe200000e0000 */
[----:B------:R-:W-:Y:S01]  /*107a0*/  VIADD R5, R5, 0xffffffa0 ;  /* 0xffffffa005057836 */ /* 0x000fe20000000000 */
[----:B------:R-:W-:Y:S01]  /*107b0*/  UIADD3.X UR5, URZ, UR39, URZ, UP0, !UPT ;  /* 0x000000273f057290 */ /* 0x000fe200087fe43f */
[----:B------:R-:W-:Y:S01]  /*107c0*/  UMOV UR7, 0x12f00000 ;  /* 0x12f0000000077882 */ /* 0x000fe20000000000 */
[----:B--2---:R-:W-:-:S02]  /*107d0*/  IMAD R6, R6, 0x3000, R7 ;  /* 0x0000300006067824 */ /* 0x004fc400078e0207 */
[----:B------:R-:W-:Y:S02]  /*107e0*/  VIADD R7, R4, 0x22890 ;  /* 0x0002289004077836 */ /* 0x000fe40000000000 */
[----:B------:R-:W-:-:S07]  /*107f0*/  VIADD R6, R6, 0x1c400 ;  /* 0x0001c40006067836 */ /* 0x000fce0000000000 */
.L_x_779:
        /* <DEDUP_REMOVED lines=13> */
.L_x_956:
[----:B------:R-:W-:Y:S05]  /*108d0*/  BSYNC B2 ;  /* 0x0000000000027941 */ /* 0x000fea0003800000 */
.L_x_780:
[----:B------:R-:W-:Y:S01]  /*108e0*/  BSSY B2, `(.L_x_782) ;  /* 0x000000b000027945 */ /* 0x000fe20003800000 */
[----:B------:R-:W-:Y:S02]  /*108f0*/  IMAD.MOV.U32 R10, RZ, RZ, 0x0 ;  /* 0x00000000ff0a7424 */ /* 0x000fe400078e00ff */
[----:B------:R-:W-:Y:S01]  /*10900*/  IMAD.MOV.U32 R11, RZ, RZ, 0x12f00000 ;  /* 0x12f00000ff0b7424 */ /* 0x000fe200078e00ff */
[----:B------:R-:W-:Y:S06]  /*10910*/  @P1 BRA `(.L_x_783) ;  /* 0x00000000001c1947 */ /* 0x000fec0003800000 */
[----:B------:R-:W2:Y:S02]  /*10920*/  S2R R6, SR_TID.X ;  /* 0x0000000000067919 */ /* 0x000ea40000002100 */
[----:B--2---:R-:W-:Y:S01]  /*10930*/  LOP3.LUT R7, R6, 0x1f, RZ, 0xc0, !PT ;  /* 0x0000001f06077812 */ /* 0x004fe200078ec0ff */
[----:B------:R-:W-:-:S03]  /*10940*/  IMAD.MOV.U32 R6, RZ, RZ, 0xc000 ;  /* 0x0000c000ff067424 */ /* 0x000fc600078e00ff */
[----:B------:R-:W-:Y:S01]  /*10950*/  ISETP.NE.AND P0, PT, R7, RZ, PT ;  /* 0x000000ff0700720c */ /* 0x000fe20003f05270 */
[----:B------:R2:W-:-:S12]  /*10960*/  SYNCS.ARRIVE.TRANS64 RZ, [R4+URZ+0x228b0], R6 ;  /* 0x0228b00604ff79a7 */ /* 0x0005d8000800003f */
[----:B--2---:R-:W-:Y:S05]  /*10970*/  @!P0 BRA `(.L_x_783) ;  /* 0x0000000000048947 */ /* 0x004fea0003800000 */
[----:B------:R-:W-:Y:S01]  /*10980*/  BPT.TRAP 0x1 ;  /* 0x000000040000795c */ /* 0x000fe20000300000 */
.L_x_783:
[----:B------:R-:W-:Y:S05]  /*10990*/  BSYNC B2 ;  /* 0x0000000000027941 */ /* 0x000fea0003800000 */
.L_x_782:
[----:B------:R-:W2:Y:S04]  /*109a0*/  LDL R7, [R1+0x4] ;  /* 0x0000040001077983 */ /* 0x000ea80000100800 */
[----:B------:R-:W2:Y:S01]  /*109b0*/  LDL R6, [R1+0xc] ;  /* 0x00000c0001067983 */ /* 0x000ea20000100800 */
[----:B------:R-:W-:Y:S01]  /*109c0*/  R2UR UR10, R12 ;  /* 0x000000000c0a72ca */ /* 0x000fe200000e0000 */
[----:B------:R-:W-:Y:S01]  /*109d0*/  UIADD3 UR4, UP0, UR38, 0x670, URZ ;  /* 0x0000067026047890 */ /* 0x000fe2000ff1e03f */
[----:B------:R-:W-:Y:S02]  /*109e0*/  R2UR UR6, R10 ;  /* 0x000000000a0672ca */ /* 0x000fe400000e0000 */
[----:B------:R-:W-:Y:S01]  /*109f0*/  R2UR UR7, R11 ;  /* 0x000000000b0772ca */ /* 0x000fe200000e0000 */
[----:B------:R-:W-:Y:S01]  /*10a00*/  UIADD3.X UR5, URZ, UR39, URZ, UP0, !UPT ;  /* 0x000000273f057290 */ /* 0x000fe200087fe43f */
[----:B------:R-:W-:-:S02]  /*10a10*/  PLOP3.LUT P0, PT, PT, PT, PT, 0x80, 0x0 ;  /* 0x000000000000781c */ /* 0x000fc40003f0f070 */
[----:B01----:R-:W-:Y:S01]  /*10a20*/  IADD3 R4, R4, 0x228b0, RZ ;  /* 0x000228b004047810 */ /* 0x003fe20007ffe0ff */
[----:B--2---:R-:W-:-:S04]  /*10a30*/  IMAD R7, R6, 0xc000, R7 ;  /* 0x0000c00006077824 */ /* 0x004fc800078e0207 */
[----:B------:R-:W-:-:S07]  /*10a40*/  VIADD R6, R7, 0x400 ;  /* 0x0000040007067836 */ /* 0x000fce0000000000 */
.L_x_784:
        /* <DEDUP_REMOVED lines=15> */
.L_x_785:
        /* <DEDUP_REMOVED lines=15> */
.L_x_786:
        /* <DEDUP_REMOVED lines=15> */
.L_x_787:
        /* <DEDUP_REMOVED lines=10> */
.L_x_774:
[----:B------:R-:W-:Y:S05]  /*10dc0*/  BSYNC B1 ;  /* 0x0000000000017941 */ /* 0x000fea0003800000 */
.L_x_773:
[----:B------:R-:W2:Y:S04]  /*10dd0*/  LDL.LU R9, [R1+0xc] ;  /* 0x00000c0001097983 */ /* 0x000ea80000300800 */
[----:B------:R-:W3:Y:S01]  /*10de0*/  LDL.LU R7, [R1+0x18] ;  /* 0x0000180001077983 */ /* 0x000ee20000300800 */
[----:B0-----:R-:W-:Y:S01]  /*10df0*/  VIADD R4, R8, 0xfffffffe ;  /* 0xfffffffe08047836 */ /* 0x001fe20000000000 */
[----:B------:R-:W-:-:S04]  /*10e00*/  PLOP3.LUT P0, PT, PT, PT, PT, 0x8, 0x0 ;  /* 0x000000000000781c */ /* 0x000fc80003f0e170 */
[----:B------:R-:W-:Y:S01]  /*10e10*/  ISETP.GE.AND P2, PT, R4, R2, PT ;  /* 0x000000020400720c */ /* 0x000fe20003f46270 */
[----:B--2---:R-:W-:-:S05]  /*10e20*/  VIADD R5, R9, 0x1 ;  /* 0x0000000109057836 */ /* 0x004fca0000000000 */
[----:B------:R-:W-:-:S04]  /*10e30*/  ISETP.NE.AND P1, PT, R5, 0x2, PT ;  /* 0x000000020500780c */ /* 0x000fc80003f25270 */
[----:B------:R-:W-:Y:S02]  /*10e40*/  SEL R6, RZ, 0x1, P1 ;  /* 0x00000001ff067807 */ /* 0x000fe40000800000 */
[----:B------:R-:W-:Y:S02]  /*10e50*/  SEL R5, R5, RZ, P1 ;  /* 0x000000ff05057207 */ /* 0x000fe40000800000 */
[----:B---3--:R-:W-:-:S03]  /*10e60*/  LOP3.LUT R7, R7, R6, RZ, 0x3c, !PT ;  /* 0x0000000607077212 */ /* 0x008fc600078e3cff */
[----:B------:R0:W-:Y:S04]  /*10e70*/  STL [R1+0xc], R5 ;  /* 0x00000c0501007387 */ /* 0x0001e80000100800 */
[----:B------:R0:W-:Y:S01]  /*10e80*/  STL [R1+0x18], R7 ;  /* 0x0000180701007387 */ /* 0x0001e20000100800 */
[----:B------:R-:W-:Y:S05]  /*10e90*/  @!P2 BRA `(.L_x_767) ;  /* 0x00000008003ca947 */ /* 0x000fea0003800000 */
.L_x_803:
[----:B------:R-:W-:Y:S05]  /*10ea0*/  YIELD ;  /* 0x0000000000007946 */ /* 0x000fea0003800000 */
[----:B------:R-:W-:Y:S04]  /*10eb0*/  BSSY B1, `(.L_x_788) ;  /* 0x0000081000017945 */ /* 0x000fe80003800000 */
[----:B-1----:R-:W-:Y:S05]  /*10ec0*/  @!P6 BRA `(.L_x_789) ;  /* 0x0000000400fce947 */ /* 0x002fea0003800000 */
[----:B------:R-:W2:Y:S04]  /*10ed0*/  LDL R8, [R1+0x4] ;  /* 0x0000040001087983 */ /* 0x000ea80000100800 */
[----:B0-----:R-:W2:Y:S04]  /*10ee0*/  LDL R5, [R1+0xc] ;  /* 0x00000c0001057983 */ /* 0x001ea80000100800 */
[----:B------:R-:W3:Y:S01]  /*10ef0*/  LDL R6, [R1+0x18] ;  /* 0x0000180001067983 */ /* 0x000ee20000100800 */
[----:B------:R-:W0:Y:S01]  /*10f00*/  S2R R7, SR_TID.X ;  /* 0x0000000000077919 */ /* 0x000e220000002100 */
[----:B------:R-:W-:Y:S01]  /*10f10*/  BSSY B2, `(.L_x_790) ;  /* 0x0000007000027945 */ /* 0x000fe20003800000 */
[----:B0-----:R-:W-:-:S04]  /*10f20*/  LOP3.LUT R7, R7, 0x7f, RZ, 0xc0, !PT ;  /* 0x0000007f07077812 */ /* 0x001fc800078ec0ff */
[----:B------:R-:W-:Y:S01]  /*10f30*/  ISETP.NE.AND P2, PT, R7, RZ, PT ;  /* 0x000000ff0700720c */ /* 0x000fe20003f45270 */
[----:B--2---:R-:W-:Y:S01]  /*10f40*/  IMAD R5, R5, 0x8, R8 ;  /* 0x0000000805057824 */ /* 0x004fe200078e0208 */
[----:B---3--:R-:W-:-:S04]  /*10f50*/  SHF.L.U32 R6, R6, 0x1f, RZ ;  /* 0x0000001f06067819 */ /* 0x008fc800000006ff */
[----:B------:R-:W0:Y:S02]  /*10f60*/  SYNCS.PHASECHK.TRANS64.TRYWAIT P1, [R5+URZ+0x228a0], R6 ;  /* 0x0228a006050075a7 */ /* 0x000e24000802017f */
[----:B0-----:R-:W-:Y:S05]  /*10f70*/  @!P1 BRA `(.L_x_791) ;  /* 0x0000006400689947 */ /* 0x001fea0003800000 */
.L_x_957:
[----:B------:R-:W-:Y:S05]  /*10f80*/  BSYNC B2 ;  /* 0x0000000000027941 */ /* 0x000fea0003800000 */
.L_x_790:
        /* <DEDUP_REMOVED lines=9> */
.L_x_793:
[----:B------:R-:W-:Y:S05]  /*11020*/  BSYNC B2 ;  /* 0x0000000000027941 */ /* 0x000fea0003800000 */
.L_x_792:
[----:B------:R-:W2:Y:S04]  /*11030*/  LDL R8, [R1+0x4] ;  /* 0x0000040001087983 */ /* 0x000ea80000100800 */
[----:B------:R-:W2:Y:S01]  /*11040*/  LDL R7, [R1+0xc] ;  /* 0x00000c0001077983 */ /* 0x000ea20000100800 */
[----:B------:R-:W-:Y:S01]  /*11050*/  IMAD.MOV.U32 R12, RZ, RZ, RZ ;  /* 0x000000ffff0c7224 */ /* 0x000fe200078e00ff */
[----:B------:R-:W-:Y:S01]  /*11060*/  UIADD3 UR4, UP0, UR38, 0x570, URZ ;  /* 0x0000057026047890 */ /* 0x000fe2000ff1e03f */
[----:B------:R-:W-:Y:S01]  /*11070*/  PLOP3.LUT P1, PT, PT, PT, PT, 0x80, 0x0 ;  /* 0x000000000000781c */ /* 0x000fe20003f2f070 */
[----:B------:R-:W-:Y:S01]  /*11080*/  VIADD R9, R5, 0x22890 ;  /* 0x0002289005097836 */ /* 0x000fe20000000000 */
[----:B------:R-:W-:Y:S01]  /*11090*/  UMOV UR6, 0x0 ;  /* 0x0000000000067882 */ /* 0x000fe20000000000 */
[----:B------:R-:W-:Y:S01]  /*110a0*/  R2UR UR10, R12 ;  /* 0x000000000c0a72ca */ /* 0x000fe200000e0000 */
[----:B------:R-:W-:Y:S01]  /*110b0*/  UIADD3.X UR5, URZ, UR39, URZ, UP0, !UPT ;  /* 0x000000273f057290 */ /* 0x000fe200087fe43f */
[----:B------:R-:W-:Y:S01]  /*110c0*/  UMOV UR7, 0x12f00000 ;  /* 0x12f0000000077882 */ /* 0x000fe20000000000 */
[----:B--2---:R-:W-:-:S02]  /*110d0*/  IMAD R7, R7, 0x3000, R8 ;  /* 0x0000300007077824 */ /* 0x004fc400078e0208 */
[----:B------:R-:W-:Y:S02]  /*110e0*/  IMAD R8, R4, 0x60, R3 ;  /* 0x0000006004087824 */ /* 0x000fe400078e0203 */
[----:B------:R-:W-:-:S08]  /*110f0*/  VIADD R7, R7, 0x1c400 ;  /* 0x0001c40007077836 */ /* 0x000fd00000000000 */
.L_x_794:
        /* <DEDUP_REMOVED lines=13> */
.L_x_958:
[----:B------:R-:W-:Y:S05]  /*111d0*/  BSYNC B2 ;  /* 0x0000000000027941 */ /* 0x000fea0003800000 */
.L_x_795:
        /* <DEDUP_REMOVED lines=11> */
.L_x_798:
[----:B------:R-:W-:Y:S05]  /*11290*/  BSYNC B2 ;  /* 0x0000000000027941 */ /* 0x000fea0003800000 */
.L_x_797:
[----:B------:R-:W2:Y:S04]  /*112a0*/  LDL R7, [R1+0x4] ;  /* 0x0000040001077983 */ /* 0x000ea80000100800 */
[----:B01----:R-:W2:Y:S01]  /*112b0*/  LDL R6, [R1+0xc] ;  /* 0x00000c0001067983 */ /* 0x003ea20000100800 */
[----:B------:R-:W-:Y:S01]  /*112c0*/  R2UR UR10, R12 ;  /* 0x000000000c0a72ca */ /* 0x000fe200000e0000 */
[----:B------:R-:W-:Y:S01]  /*112d0*/  UIADD3 UR4, UP0, UR38, 0x670, URZ ;  /* 0x0000067026047890 */ /* 0x000fe2000ff1e03f */
[----:B------:R-:W-:Y:S02]  /*112e0*/  R2UR UR6, R10 ;  /* 0x000000000a0672ca */ /* 0x000fe400000e0000 */
[----:B------:R-:W-:Y:S01]  /*112f0*/  R2UR UR7, R11 ;  /* 0x000000000b0772ca */ /* 0x000fe200000e0000 */
[----:B------:R-:W-:Y:S01]  /*11300*/  UIADD3.X UR5, URZ, UR39, URZ, UP0, !UPT ;  /* 0x000000273f057290 */ /* 0x000fe200087fe43f */
[----:B------:R-:W-:-:S02]  /*11310*/  PLOP3.LUT P1, PT, PT, PT, PT, 0x80, 0x0 ;  /* 0x000000000000781c */ /* 0x000fc40003f2f070 */
[----:B------:R-:W-:Y:S01]  /*11320*/  IADD3 R5, R5, 0x228b0, RZ ;  /* 0x000228b005057810 */ /* 0x000fe20007ffe0ff */
[----:B--2---:R-:W-:-:S04]  /*11330*/  IMAD R6, R6, 0xc000, R7 ;  /* 0x0000c00006067824 */ /* 0x004fc800078e0207 */
[----:B------:R-:W-:-:S07]  /*11340*/  VIADD R7, R6, 0x400 ;  /* 0x0000040006077836 */ /* 0x000fce0000000000 */
.L_x_799:
        /* <DEDUP_REMOVED lines=15> */
.L_x_800:
        /* <DEDUP_REMOVED lines=15> */
.L_x_801:
        /* <DEDUP_REMOVED lines=15> */
.L_x_802:
        /* <DEDUP_REMOVED lines=10> */
.L_x_789:
[----:B------:R-:W-:Y:S05]  /*116c0*/  BSYNC B1 ;  /* 0x0000000000017941 */ /* 0x000fea0003800000 */
.L_x_788:
[----:B------:R-:W2:Y:S04]  /*116d0*/  LDL.LU R9, [R1+0xc] ;  /* 0x00000c0001097983 */ /* 0x000ea80000300800 */
[----:B0-----:R-:W3:Y:S01]  /*116e0*/  LDL.LU R7, [R1+0x18] ;  /* 0x0000180001077983 */ /* 0x001ee20000300800 */
[C---:B------:R-:W-:Y:S01]  /*116f0*/  ISETP.GT.AND P2, PT, R4.reuse, R2, PT ;  /* 0x000000020400720c */ /* 0x040fe20003f44270 */
[----:B------:R-:W-:Y:S02]  /*11700*/  VIADD R4, R4, 0xffffffff ;  /* 0xffffffff04047836 */ /* 0x000fe40000000000 */
[----:B--2---:R-:W-:-:S05]  /*11710*/  VIADD R5, R9, 0x1 ;  /* 0x0000000109057836 */ /* 0x004fca0000000000 */
[----:B------:R-:W-:-:S04]  /*11720*/  ISETP.NE.AND P1, PT, R5, 0x2, PT ;  /* 0x000000020500780c */ /* 0x000fc80003f25270 */
[----:B------:R-:W-:Y:S02]  /*11730*/  SEL R6, RZ, 0x1, P1 ;  /* 0x00000001ff067807 */ /* 0x000fe40000800000 */
[----:B------:R-:W-:Y:S02]  /*11740*/  SEL R5, R5, RZ, P1 ;  /* 0x000000ff05057207 */ /* 0x000fe40000800000 */
[----:B---3--:R-:W-:-:S05]  /*11750*/  LOP3.LUT R7, R7, R6, RZ, 0x3c, !PT ;  /* 0x0000000607077212 */ /* 0x008fca00078e3cff */
[----:B------:R1:W-:Y:S04]  /*11760*/  STL [R1+0x18], R7 ;  /* 0x0000180701007387 */ /* 0x0003e80000100800 */
[----:B------:R1:W-:Y:S01]  /*11770*/  STL [R1+0xc], R5 ;  /* 0x00000c0501007387 */ /* 0x0003e20000100800 */
[----:B------:R-:W-:Y:S05]  /*11780*/  @P2 BRA `(.L_x_803) ;  /* 0xfffffff400c42947 */ /* 0x000fea000383ffff */
.L_x_767:
[----:B------:R-:W-:Y:S05]  /*11790*/  BSYNC B0 ;  /* 0x0000000000007941 */ /* 0x000fea0003800000 */
.L_x_766:
[----:B01----:R-:W2:Y:S01]  /*117a0*/  LDL R5, [R1+0x50] ;  /* 0x0000500001057983 */ /* 0x003ea20000100800 */
[----:B------:R-:W-:Y:S05]  /*117b0*/  @!P0 WARPSYNC.ALL ;  /* 0x0000000000008948 */ /* 0x000fea0003800000 */
[----:B------:R-:W-:Y:S06]  /*117c0*/  @!P0 BAR.SYNC.DEFER_BLOCKING 0xc, 0x180 ;  /* 0x0306000000008b1d */ /* 0x000fec0000010000 */
[----:B------:R-:W-:Y:S01]  /*117d0*/  BSSY B7, `(.L_x_804) ;  /* 0x0000419000077945 */ /* 0x000fe20003800000 */
[----:B--2---:R-:W-:-:S13]  /*117e0*/  ISETP.GT.AND P0, PT, R5, RZ, PT ;  /* 0x000000ff0500720c */ /* 0x004fda0003f04270 */
[----:B------:R-:W-:Y:S05]  /*117f0*/  @P0 BRA `(.L_x_805) ;  /* 0x0000000000440947 */ /* 0x000fea0003800000 */
[----:B------:R-:W0:Y:S02]  /*11800*/  S2R R5, SR_TID.X ;  /* 0x0000000000057919 */ /* 0x000e240000002100 */
[----:B0-----:R-:W-:-:S04]  /*11810*/  LOP3.LUT R5, R5, 0x7f, RZ, 0xc0, !PT ;  /* 0x0000007f05057812 */ /* 0x001fc800078ec0ff */
[----:B------:R-:W-:-:S13]  /*11820*/  ISETP.NE.AND P0, PT, R5, RZ, PT ;  /* 0x000000ff0500720c */ /* 0x000fda0003f05270 */
[----:B------:R-:W-:Y:S05]  /*11830*/  @P0 BRA `(.L_x_806) ;  /* 0x0000004000480947 */ /* 0x000fea0003800000 */
[----:B------:R-:W0:Y:S01]  /*11840*/  S2R R3, SR_LANEID ;  /* 0x0000000000037919 */ /* 0x000e220000000000 */
[----:B------:R-:W-:Y:S02]  /*11850*/  VOTEU.ANY UR4, UPT, PT ;  /* 0x0000000000047886 */ /* 0x000fe400038e0100 */
[----:B------:R-:W0:Y:S08]  /*11860*/  FLO.U32 R0, UR4 ;  /* 0x0000000400007d00 */ /* 0x000e3000080e0000 */
[----:B------:R-:W1:Y:S01]  /*11870*/  POPC R5, UR4 ;  /* 0x0000000400057d09 */ /* 0x000e620008000000 */
[----:B0-----:R-:W-:-:S02]  /*11880*/  ISETP.EQ.U32.AND P0, PT, R0, R3, PT ;  /* 0x000000030000720c */ /* 0x001fc40003f02070 */
[----:B------:R-:W1:Y:S11]  /*11890*/  LDC.64 R2, c[0x0][0xc60] ;  /* 0x00031800ff027b82 */ /* 0x000e760000000a00 */
[----:B-1----:R-:W2:Y:S01]  /*118a0*/  @P0 ATOMG.E.ADD.STRONG.GPU PT, R3, desc[UR40][R2.64], R5 ;  /* 0x00000005020309a8 */ /* 0x002ea200081ee1e8 */
[----:B------:R-:W0:Y:S02]  /*118b0*/  S2R R4, SR_LTMASK ;  /* 0x0000000000047919 */ /* 0x000e240000003900 */
[----:B0-----:R-:W-:-:S04]  /*118c0*/  LOP3.LUT R4, R4, UR4, RZ, 0xc0, !PT ;  /* 0x0000000404047c12 */ /* 0x001fc8000f8ec0ff */
[----:B------:R-:W0:Y:S01]  /*118d0*/  POPC R7, R4 ;  /* 0x0000000400077309 */ /* 0x000e220000000000 */
[----:B--2---:R-:W0:Y:S02]  /*118e0*/  SHFL.IDX PT, R0, R3, R0, 0x1f ;  /* 0x00001f0003007589 */ /* 0x004e2400000e0000 */
[----:B0-----:R-:W-:Y:S01]  /*118f0*/  IADD3 R16, R0, UR36, R7 ;  /* 0x0000002400107c10 */ /* 0x001fe2000fffe007 */
[----:B------:R-:W-:Y:S06]  /*11900*/  BRA `(.L_x_806) ;  /* 0x0000004000147947 */ /* 0x000fec0003800000 */
.L_x_805:
        /* <DEDUP_REMOVED lines=9> */
[----:B------:R-:W-:Y:S01]  /*119a0*/  IMAD.U32 R4, RZ, RZ, UR6 ;  /* 0x00000006ff047e24 */ /* 0x000fe2000f8e00ff */
[----:B------:R-:W-:Y:S01]  /*119b0*/  MOV R12, 0x1 ;  /* 0x00000001000c7802 */ /* 0x000fe20000000f00 */
[----:B------:R-:W0:Y:S01]  /*119c0*/  LDC.64 R2, c[0x4][R2] ;  /* 0x0100000002027b82 */ /* 0x000e220000000a00 */
[----:B------:R-:W-:Y:S02]  /*119d0*/  IMAD.U32 R5, RZ, RZ, UR7 ;  /* 0x00000007ff057e24 */ /* 0x000fe4000f8e00ff */
[----:B------:R-:W-:Y:S02]  /*119e0*/  IMAD.U32 R6, RZ, RZ, UR8 ;  /* 0x00000008ff067e24 */ /* 0x000fe4000f8e00ff */
[----:B------:R-:W-:-:S02]  /*119f0*/  IMAD.U32 R7, RZ, RZ, UR9 ;  /* 0x00000009ff077e24 */ /* 0x000fc4000f8e00ff */
[----:B------:R-:W-:Y:S02]  /*11a00*/  IMAD.U32 R10, RZ, RZ, UR4 ;  /* 0x00000004ff0a7e24 */ /* 0x000fe4000f8e00ff */
[----:B------:R-:W-:Y:S02]  /*11a10*/  IMAD.U32 R11, RZ, RZ, UR5 ;  /* 0x00000005ff0b7e24 */ /* 0x000fe4000f8e00ff */
[----:B------:R-:W-:Y:S02]  /*11a20*/  IMAD.MOV.U32 R8, RZ, RZ, 0x70 ;  /* 0x00000070ff087424 */ /* 0x000fe400078e00ff */
[----:B------:R-:W-:-:S07]  /*11a30*/  IMAD.MOV.U32 R13, RZ, RZ, RZ ;  /* 0x000000ffff0d7224 */ /* 0x000fce00078e00ff */
[----:B------:R-:W-:-:S07]  /*11a40*/  LEPC R20, `(.L_x_808) ;  /* 0x000000001014794e */ /* 0x000fce0000000000 */
[----:B0-----:R-:W-:Y:S05]  /*11a50*/  CALL.ABS.NOINC R2 ;  /* 0x0000000002007343 */ /* 0x001fea0003c00000 */
.L_x_808:
[----:B------:R-:W-:Y:S05]  /*11a60*/  BSYNC B6 ;  /* 0x0000000000067941 */ /* 0x000fea0003800000 */
.L_x_807:
        /* <DEDUP_REMOVED lines=9> */
[----:B------:R0:W1:Y:S01]  /*11b00*/  LDC.64 R2, c[0x4][R0] ;  /* 0x0100000000027b82 */ /* 0x0000620000000a00 */
        /* <DEDUP_REMOVED lines=11> */
.L_x_811:
[----:B------:R-:W-:Y:S01]  /*11bc0*/  MOV R2, 0x0 ;  /* 0x0000000000027802 */ /* 0x000fe20000000f00 */
[----:B------:R-:W-:Y:S01]  /*11bd0*/  ULDC.64 UR4, c[0x4][0x98] ;  /* 0x0100260000047ab9 */ /* 0x000fe20000000a00 */
[----:B------:R-:W-:Y:S01]  /*11be0*/  ULDC.64 UR6, c[0x4][0xa0] ;  /* 0x0100280000067ab9 */ /* 0x000fe20000000a00 */
[----:B------:R-:W-:Y:S01]  /*11bf0*/  ULDC.64 UR8, c[0x4][0x18] ;  /* 0x0100060000087ab9 */ /* 0x000fe20000000a00 */
[----:B------:R-:W-:Y:S01]  /*11c00*/  IMAD.U32 R4, RZ, RZ, UR4 ;  /* 0x00000004ff047e24 */ /* 0x000fe2000f8e00ff */
[----:B------:R-:W-:Y:S01]  /*11c10*/  MOV R7, UR7 ;  /* 0x0000000700077c02 */ /* 0x000fe20008000f00 */
[----:B------:R-:W0:Y:S01]  /*11c20*/  LDC.64 R2, c[0x4][R2] ;  /* 0x0100000002027b82 */ /* 0x000e220000000a00 */
[----:B------:R-:W-:Y:S02]  /*11c30*/  IMAD.U32 R5, RZ, RZ, UR5 ;  /* 0x00000005ff057e24 */ /* 0x000fe4000f8e00ff */
[----:B------:R-:W-:Y:S02]  /*11c40*/  IMAD.U32 R6, RZ, RZ, UR6 ;  /* 0x00000006ff067e24 */ /* 0x000fe4000f8e00ff */
[----:B------:R-:W-:-:S02]  /*11c50*/  IMAD.U32 R10, RZ, RZ, UR8 ;  /* 0x00000008ff0a7e24 */ /* 0x000fc4000f8e00ff */
[----:B------:R-:W-:Y:S02]  /*11c60*/  IMAD.U32 R11, RZ, RZ, UR9 ;  /* 0x00000009ff0b7e24 */ /* 0x000fe4000f8e00ff */
[----:B------:R-:W-:Y:S02]  /*11c70*/  IMAD.MOV.U32 R8, RZ, RZ, 0x70 ;  /* 0x00000070ff087424 */ /* 0x000fe400078e00ff */
[----:B------:R-:W-:Y:S02]  /*11c80*/  IMAD.MOV.U32 R12, RZ, RZ, 0x1 ;  /* 0x00000001ff0c7424 */ /* 0x000fe400078e00ff */
[----:B------:R-:W-:-:S07]  /*11c90*/  IMAD.MOV.U32 R13, RZ, RZ, RZ ;  /* 0x000000ffff0d7224 */ /* 0x000fce00078e00ff */
[----:B------:R-:W-:-:S07]  /*11ca0*/  LEPC R20, `(.L_x_810) ;  /* 0x000000001014794e */ /* 0x000fce0000000000 */
[----:B0-----:R-:W-:Y:S05]  /*11cb0*/  CALL.ABS.NOINC R2 ;  /* 0x0000000002007343 */ /* 0x001fea0003c00000 */
.L_x_810:
[----:B------:R-:W-:Y:S05]  /*11cc0*/  BSYNC B6 ;  /* 0x0000000000067941 */ /* 0x000fea0003800000 */
.L_x_809:
[----:B------:R-:W2:Y:S01]  /*11cd0*/  LDL.LU R2, [R1] ;  /* 0x0000000001027983 */ /* 0x000ea20000300800 */
[----:B------:R-:W-:-:S03]  /*11ce0*/  ULDC.64 UR4, c[0x0][0x9f8] ;  /* 0x00027e0000047ab9 */ /* 0x000fc60000000a00 */
[----:B------:R-:W3:Y:S04]  /*11cf0*/  LDL.LU R4, [R1+0x20] ;  /* 0x0000200001047983 */ /* 0x000ee80000300800 */
[----:B------:R-:W4:Y:S01]  /*11d00*/  LDL R7, [R1+0x10] ;  /* 0x0000100001077983 */ /* 0x000f220000100800 */
        /* <DEDUP_REMOVED lines=8> */
[----:B0-----:R-:W0:Y:S01]  /*11d90*/  LDC.64 R2, c[0x0][0x418] ;  /* 0x00010600ff027b82 */ /* 0x001e220000000a00 */
[----:B--2---:R-:W-:Y:S01]  /*11da0*/  SHF.R.S32.HI R8, RZ, 0x1f, R7 ;  /* 0x0000001fff087819 */ /* 0x004fe20000011407 */
[----:B------:R1:W-:Y:S04]  /*11db0*/  @P0 STL [R1+0x10], R7 ;  /* 0x0000100701000387 */ /* 0x0003e80000100800 */
[----:B------:R1:W-:Y:S04]  /*11dc0*/  STL [R1+0x34], R9 ;  /* 0x0000340901007387 */ /* 0x0003e80000100800 */
[----:B------:R1:W-:Y:S01]  /*11dd0*/  STL [R1+0x20], R8 ;  /* 0x0000200801007387 */ /* 0x0003e20000100800 */
[----:B0-----:R-:W-:Y:S01]  /*11de0*/  LOP3.LUT P0, RZ, R2, UR4, RZ, 0xfc, !PT ;  /* 0x0000000402ff7c12 */ /* 0x001fe2000f80fcff */
[----:B------:R-:W-:-:S03]  /*11df0*/  UMOV UR4, 0xffffffff ;  /* 0xffffffff00047882 */ /* 0x000fc60000000000 */
[----:B------:R-:W-:-:S04]  /*11e00*/  LOP3.LUT P0, RZ, R3, UR5, RZ, 0xfc, P0 ;  /* 0x0000000503ff7c12 */ /* 0x000fc8000800fcff */
[----:B------:R-:W-:Y:S01]  /*11e10*/  SEL R0, R7, RZ, !P0 ;  /* 0x000000ff07007207 */ /* 0x000fe20004000000 */
[----:B-1----:R-:W-:Y:S08]  /*11e20*/  BRA.DIV UR4, `(.L_x_812) ;  /* 0x0000005604e47947 */ /* 0x002ff0000b800000 */
[----:B------:R-:W0:Y:S02]  /*11e30*/  S2R R4, SR_TID.X ;  /* 0x0000000000047919 */ /* 0x000e240000002100 */
[----:B0-----:R-:W-:-:S04]  /*11e40*/  SHF.R.U32.HI R4, RZ, 0x5, R4 ;  /* 0x00000005ff047819 */ /* 0x001fc80000011604 */
[----:B------:R-:W-:-:S05]  /*11e50*/  LOP3.LUT R4, R4, 0x3, RZ, 0xc0, !PT ;  /* 0x0000000304047812 */ /* 0x000fca00078ec0ff */
[----:B------:R0:W1:Y:S02]  /*11e60*/  SHFL.IDX PT, R14, R4, RZ, 0x1f ;  /* 0x00001fff040e7589 */ /* 0x00006400000e0000 */
.L_x_961:
[----:B0-----:R-:W2:Y:S01]  /*11e70*/  LDL.LU R4, [R1+0x1c] ;  /* 0x00001c0001047983 */ /* 0x001ea20000300800 */
[----:B------:R-:W-:Y:S02]  /*11e80*/  PLOP3.LUT P1, PT, PT, PT, PT, 0x8, 0x0 ;  /* 0x000000000000781c */ /* 0x000fe40003f2e170 */
[----:B-1----:R-:W-:Y:S01]  /*11e90*/  ISETP.NE.AND P0, PT, R14, RZ, PT ;  /* 0x000000ff0e00720c */ /* 0x002fe20003f05270 */
[----:B------:R0:W-:Y:S01]  /*11ea0*/  STL [R1], R0 ;  /* 0x0000000001007387 */ /* 0x0001e20000100800 */
[----:B--2---:R-:W-:-:S09]  /*11eb0*/  LOP3.LUT R4, R4, 0xfffffffe, RZ, 0xc0, !PT ;  /* 0xfffffffe04047812 */ /* 0x004fd200078ec0ff */
[----:B------:R-:W-:-:S05]  /*11ec0*/  @P1 LOP3.LUT R4, R4, 0x1, RZ, 0xfc, !PT ;  /* 0x0000000104041812 */ /* 0x000fca00078efcff */
[----:B------:R0:W-:Y:S01]  /*11ed0*/  STL [R1+0x1c], R4 ;  /* 0x00001c0401007387 */ /* 0x0001e20000100800 */
[----:B------:R-:W-:Y:S05]  /*11ee0*/  @P0 BRA `(.L_x_813) ;  /* 0x0000000400240947 */ /* 0x000fea0003800000 */
[----:B------:R-:W-:-:S03]  /*11ef0*/  UMOV UR4, 0xffffffff ;  /* 0xffffffff00047882 */ /* 0x000fc60000000000 */
[----:B------:R-:W-:Y:S05]  /*11f00*/  BRA.DIV UR4, `(.L_x_814) ;  /* 0x0000005604e07947 */ /* 0x000fea000b800000 */
[----:B------:R-:W-:-:S13]  /*11f10*/  ELECT P6, URZ, PT ;  /* 0x00000000003f782f */ /* 0x000fda00038c0000 */
.L_x_964:
[----:B------:R-:W-:Y:S05]  /*11f20*/  @!P6 BRA `(.L_x_813) ;  /* 0x000000040014e947 */ /* 0x000fea0003800000 */
[----:B------:R1:W-:Y:S01]  /*11f30*/  STL [R1+0x5c], R9 ;  /* 0x00005c0901007387 */ /* 0x0003e20000100800 */
[----:B------:R-:W-:-:S04]  /*11f40*/  ISETP.NE.U32.AND P0, PT, R2, RZ, PT ;  /* 0x000000ff0200720c */ /* 0x000fc80003f05070 */
[----:B------:R-:W-:-:S13]  /*11f50*/  ISETP.NE.AND.EX P0, PT, R3, RZ, PT, P0 ;  /* 0x000000ff0300720c */ /* 0x000fda0003f05300 */
[----:B-1----:R-:W-:Y:S05]  /*11f60*/  @!P0 BRA `(.L_x_815) ;  /* 0x0000000000508947 */ /* 0x002fea0003800000 */
[----:B------:R-:W1:Y:S01]  /*11f70*/  LDC R6, c[0x0][0x43c] ;  /* 0x00010f00ff067b82 */ /* 0x000e620000000800 */
[----:B0-----:R-:W-:Y:S01]  /*11f80*/  IMAD.MOV.U32 R0, RZ, RZ, R9 ;  /* 0x000000ffff007224 */ /* 0x001fe200078e0009 */
[----:B------:R-:W-:Y:S01]  /*11f90*/  ULDC.64 UR4, c[0x0][0x428] ;  /* 0x00010a0000047ab9 */ /* 0x000fe20000000a00 */
[----:B-1----:R-:W-:-:S13]  /*11fa0*/  ISETP.NE.AND P0, PT, R6, 0x1, PT ;  /* 0x000000010600780c */ /* 0x002fda0003f05270 */
        /* <DEDUP_REMOVED lines=14> */
[----:B------:R-:W2:Y:S04]  /*12090*/  LDG.E R0, desc[UR40][R2.64] ;  /* 0x0000002802007981 */ /* 0x000ea8000c1e1900 */
[----:B--2---:R1:W-:Y:S02]  /*120a0*/  STL [R1], R0 ;  /* 0x0000000001007387 */ /* 0x0043e40000100800 */
.L_x_815:
[----:B------:R-:W2:Y:S04]  /*120b0*/  LDL R7, [R1+0x4] ;  /* 0x0000040001077983 */ /* 0x000ea80000100800 */
[----:B01----:R-:W2:Y:S04]  /*120c0*/  LDL R0, [R1+0x8] ;  /* 0x0000080001007983 */ /* 0x003ea80000100800 */
[----:B------:R-:W3:Y:S01]  /*120d0*/  LDL R2, [R1+0x14] ;  /* 0x0000140001027983 */ /* 0x000ee20000100800 */
[----:B--2---:R-:W-:Y:S01]  /*120e0*/  IMAD R0, R0, 0x8, R7 ;  /* 0x0000000800007824 */ /* 0x004fe200078e0207 */
[----:B---3--:R-:W-:-:S04]  /*120f0*/  SHF.L.U32 R2, R2, 0x1f, RZ ;  /* 0x0000001f02027819 */ /* 0x008fc800000006ff */
[----:B------:R-:W0:Y:S02]  /*12100*/  SYNCS.PHASECHK.TRANS64.TRYWAIT P0, [R0+URZ+0x22840], R2 ;  /* 0x02284002000075a7 */ /* 0x000e24000800017f */
[----:B0-----:R-:W-:Y:S05]  /*12110*/  @!P0 BRA `(.L_x_816) ;  /* 0x00000054007c8947 */ /* 0x001fea0003800000 */
.L_x_965:
[----:B------:R-:W1:Y:S02]  /*12120*/  S2R R3, SR_TID.X ;  /* 0x0000000000037919 */ /* 0x000e640000002100 */
[----:B-1----:R-:W-:-:S04]  /*12130*/  LOP3.LUT R3, R3, 0x7f, RZ, 0xc0, !PT ;  /* 0x0000007f03037812 */ /* 0x002fc800078ec0ff */
[----:B------:R-:W-:-:S13]  /*12140*/  ISETP.NE.AND P0, PT, R3, RZ, PT ;  /* 0x000000ff0300720c */ /* 0x000fda0003f05270 */
        /* <DEDUP_REMOVED lines=8> */
.L_x_817:
[----:B------:R-:W2:Y:S04]  /*121d0*/  LDL R7, [R1+0x4] ;  /* 0x0000040001077983 */ /* 0x000ea80000100800 */
[----:B------:R-:W2:Y:S04]  /*121e0*/  LDL R6, [R1+0x8] ;  /* 0x0000080001067983 */ /* 0x000ea80000100800 */
[----:B------:R-:W3:Y:S04]  /*121f0*/  LDL R5, [R1+0x5c] ;  /* 0x00005c0001057983 */ /* 0x000ee80000100800 */
[----:B------:R-:W4:Y:S04]  /*12200*/  LDL R4, [R1+0x24] ;  /* 0x0000240001047983 */ /* 0x000f280000100800 */
[----:B------:R-:W5:Y:S04]  /*12210*/  LDL R3, [R1] ;  /* 0x0000000001037983 */ /* 0x000f680000100800 */
[----:B0-----:R-:W5:Y:S01]  /*12220*/  LDL.LU R2, [R1+0x1c] ;  /* 0x00001c0001027983 */ /* 0x001f620000300800 */
[----:B------:R-:W-:Y:S01]  /*12230*/  R2UR UR9, R0 ;  /* 0x00000000000972ca */ /* 0x000fe200000e0000 */
[----:B------:R-:W-:Y:S01]  /*12240*/  UIADD3 UR6, UP0, UR38, 0x370, URZ ;  /* 0x0000037026067890 */ /* 0x000fe2000ff1e03f */
[----:B------:R-:W-:Y:S01]  /*12250*/  PLOP3.LUT P0, PT, PT, PT, PT, 0x80, 0x0 ;  /* 0x000000000000781c */ /* 0x000fe20003f0f070 */
[----:B------:R-:W-:Y:S01]  /*12260*/  UMOV UR5, 0x14f00000 ;  /* 0x14f0000000057882 */ /* 0x000fe20000000000 */
[----:B------:R-:W-:Y:S01]  /*12270*/  R2UR UR12, R18 ;  /* 0x00000000120c72ca */ /* 0x000fe200000e0000 */
[----:B------:R-:W-:Y:S01]  /*12280*/  UIADD3.X UR7, URZ, UR39, URZ, UP0, !UPT ;  /* 0x000000273f077290 */ /* 0x000fe200087fe43f */
[----:B------:R-:W-:-:S07]  /*12290*/  UMOV UR10, URZ ;  /* 0x0000003f000a7c82 */ /* 0x000fce0008000000 */
[----:B------:R-:W-:Y:S01]  /*122a0*/  UIADD3 UR9, UR9, 0x22830, URZ ;  /* 0x0002283009097890 */ /* 0x000fe2000fffe03f */
[----:B--2---:R-:W-:Y:S01]  /*122b0*/  IMAD R0, R6, 0x3000, R7 ;  /* 0x0000300006007824 */ /* 0x004fe200078e0207 */
[----:B---3--:R-:W-:-:S04]  /*122c0*/  R2UR UR11, R5 ;  /* 0x00000000050b72ca */ /* 0x008fc800000e0000 */
[----:B------:R-:W-:Y:S02]  /*122d0*/  R2UR UR8, R0 ;  /* 0x00000000000872ca */ /* 0x000fe400000e0000 */
[----:B----4-:R-:W-:Y:S02]  /*122e0*/  R2UR UR4, R4 ;  /* 0x00000000040472ca */ /* 0x010fe400000e0000 */
[----:B-----5:R-:W-:Y:S02]  /*122f0*/  R2UR UR13, R3 ;  /* 0x00000000030d72ca */ /* 0x020fe400000e0000 */
[----:B------:R-:W-:-:S07]  /*12300*/  LOP3.LUT R2, R2, 0xfffffffe, RZ, 0xc0, !PT ;  /* 0xfffffffe02027812 */ /* 0x000fce00078ec0ff */
[----:B------:R-:W-:Y:S01]  /*12310*/  UIADD3 UR8, UR8, 0x1c400, URZ ;  /* 0x0001c40008087890 */ /* 0x000fe2000fffe03f */
[----:B------:R-:W-:Y:S01]  /*12320*/  @P0 LOP3.LUT R2, R2, 0x1, RZ, 0xfc, !PT ;  /* 0x0000000102020812 */ /* 0x000fe200078efcff */
[----:B------:R-:W-:-:S03]  /*12330*/  UIMAD UR11, UR11, 0x60, UR4 ;  /* 0x000000600b0b78a4 */ /* 0x000fc6000f8e0204 */
[----:B------:R-:W-:Y:S01]  /*12340*/  UMOV UR4, 0x0 ;  /* 0x0000000000047882 */ /* 0x000fe20000000000 */
[----:B------:R1:W-:Y:S05]  /*12350*/  STL [R1+0x1c], R2 ;  /* 0x00001c0201007387 */ /* 0x0003ea0000100800 */
[----:B------:R1:W-:Y:S01]  /*12360*/  UTMALDG.4D [UR8], [UR6], desc[UR4] ;  /* 0x00000408060075b4 */ /* 0x0003e20008019000 */
[----:B------:R-:W-:Y:S02]  /*12370*/  NOP ;  /* 0x0000000000007918 */ /* 0x000fe40000000000 */
.L_x_813:
[----:B-1----:R-:W2:Y:S04]  /*12380*/  LDL R2, [R1+0x4] ;  /* 0x0000040001027983 */ /* 0x002ea80000100800 */
[----:B------:R-:W3:Y:S04]  /*12390*/  LDL.LU R3, [R1+0x38] ;  /* 0x0000380001037983 */ /* 0x000ee80000300800 */
[----:B------:R-:W4:Y:S04]  /*123a0*/  LDL.LU R5, [R1+0x28] ;  /* 0x0000280001057983 */ /* 0x000f280000300800 */
[----:B0-----:R-:W5:Y:S01]  /*123b0*/  LDL.LU R4, [R1+0x40] ;  /* 0x0000400001047983 */ /* 0x001f620000300800 */
[----:B------:R-:W-:Y:S05]  /*123c0*/  WARPSYNC.ALL ;  /* 0x0000000000007948 */ /* 0x000fea0003800000 */
[----:B------:R-:W-:Y:S01]  /*123d0*/  ULDC.64 UR4, c[0x0][0x298] ;  /* 0x0000a60000047ab9 */ /* 0x000fe20000000a00 */
[----:B------:R-:W-:Y:S01]  /*123e0*/  ULDC.64 UR6, c[0x0][0xa00] ;  /* 0x0002800000067ab9 */ /* 0x000fe20000000a00 */
[----:B------:R-:W-:Y:S01]  /*123f0*/  BSSY B6, `(.L_x_818) ;  /* 0x0000024000067945 */ /* 0x000fe20003800000 */
[----:B------:R-:W-:Y:S01]  /*12400*/  BAR.SYNC.DEFER_BLOCKING 0x8, 0x180 ;  /* 0x0206000000007b1d */ /* 0x000fe20000010000 */
[----:B------:R-:W-:-:S04]  /*12410*/  ISETP.NE.U32.AND P0, PT, RZ, UR6, PT ;  /* 0x00000006ff007c0c */ /* 0x000fc8000bf05070 */
[----:B------:R-:W-:Y:S01]  /*12420*/  ISETP.NE.AND.EX P0, PT, RZ, UR7, PT, P0 ;  /* 0x00000007ff007c0c */ /* 0x000fe2000bf05300 */
[----:B--2---:R-:W-:Y:S01]  /*12430*/  VIADD R2, R2, 0x18400 ;  /* 0x0001840002027836 */ /* 0x004fe20000000000 */
[----:B---3--:R-:W-:-:S04]  /*12440*/  SHF.R.S32.HI R0, RZ, 0x1f, R3 ;  /* 0x0000001fff007819 */ /* 0x008fc80000011403 */
        /* <DEDUP_REMOVED lines=9> */
[----:B0-----:R-:W-:Y:S01]  /*124e0*/  IMAD.IADD R2, R3, 0x1, R0 ;  /* 0x0000000103027824 */ /* 0x001fe200078e0200 */
[----:B------:R-:W-:-:S05]  /*124f0*/  SHF.R.S32.HI R0, RZ, 0x1f, R18 ;  /* 0x0000001fff007819 */ /* 0x000fca0000011412 */
[----:B------:R1:W-:Y:S04]  /*12500*/  STL [R1+0x40], R0 ;  /* 0x0000400001007387 */ /* 0x0003e80000100800 */
[----:B------:R1:W-:Y:S01]  /*12510*/  STL [R1+0x38], R2 ;  /* 0x0000380201007387 */ /* 0x0003e20000100800 */
[----:B------:R-:W-:Y:S05]  /*12520*/  @!P1 BRA `(.L_x_819) ;  /* 0x0000000000409947 */ /* 0x000fea0003800000 */
[----:B-1----:R-:W-:Y:S01]  /*12530*/  MOV R2, 0x0 ;  /* 0x0000000000027802 */ /* 0x002fe20000000f00 */
[----:B------:R-:W-:Y:S01]  /*12540*/  ULDC.64 UR4, c[0x4][0x98] ;  /* 0x0100260000047ab9 */ /* 0x000fe20000000a00 */
[----:B------:R-:W-:Y:S01]  /*12550*/  ULDC.64 UR6, c[0x4][0xa0] ;  /* 0x0100280000067ab9 */ /* 0x000fe20000000a00 */
[----:B------:R-:W-:Y:S01]  /*12560*/  ULDC.64 UR8, c[0x4][0x20] ;  /* 0x0100080000087ab9 */ /* 0x000fe20000000a00 */
[----:B------:R-:W-:Y:S01]  /*12570*/  MOV R4, UR4 ;  /* 0x0000000400047c02 */ /* 0x000fe20008000f00 */
[----:B------:R-:W-:Y:S01]  /*12580*/  IMAD.U32 R5, RZ, RZ, UR5 ;  /* 0x00000005ff057e24 */ /* 0x000fe2000f8e00ff */
        /* <DEDUP_REMOVED lines=10> */
.L_x_819:
[----:B------:R-:W-:Y:S05]  /*12630*/  BSYNC B6 ;  /* 0x0000000000067941 */ /* 0x000fea0003800000 */
.L_x_818:
[----:B-1----:R-:W2:Y:S01]  /*12640*/  LDL.LU R4, [R1+0x38] ;  /* 0x0000380001047983 */ /* 0x002ea20000300800 */
[----:B------:R-:W0:Y:S01]  /*12650*/  LDC R7, c[0x0][0x448] ;  /* 0x00011200ff077b82 */ /* 0x000e220000000800 */
        /* <DEDUP_REMOVED lines=8> */
[----:B0-----:R-:W-:Y:S01]  /*126e0*/  ISETP.NE.AND P0, PT, R7, 0x1, PT ;  /* 0x000000010700780c */ /* 0x001fe20003f05270 */
[----:B------:R-:W0:Y:S02]  /*126f0*/  S2R R8, SR_TID.X ;  /* 0x0000000000087919 */ /* 0x000e240000002100 */
[----:B0-----:R-:W-:-:S05]  /*12700*/  IMAD.SHL.U32 R9, R8, 0x8, RZ ;  /* 0x0000000808097824 */ /* 0x001fca00078e00ff */
[----:B------:R-:W-:Y:S01]  /*12710*/  LOP3.LUT R9, R9, 0x38, RZ, 0xc0, !PT ;  /* 0x0000003809097812 */ /* 0x000fe200078ec0ff */
[----:B--2---:R-:W-:Y:S02]  /*12720*/  IMAD.MOV.U32 R3, RZ, RZ, R4 ;  /* 0x000000ffff037224 */ /* 0x004fe400078e0004 */
[----:B------:R-:W0:Y:S01]  /*12730*/  S2R R4, SR_TID.X ;  /* 0x0000000000047919 */ /* 0x000e220000002100 */
        /* <DEDUP_REMOVED lines=11> */
[C---:B0-----:R-:W-:Y:S01]  /*127f0*/  LOP3.LUT R5, R4.reuse, 0x7f, RZ, 0xc0, !PT ;  /* 0x0000007f04057812 */ /* 0x041fe200078ec0ff */
[----:B------:R-:W-:-:S03]  /*12800*/  IMAD.SHL.U32 R4, R4, 0x10, RZ ;  /* 0x0000001004047824 */ /* 0x000fc600078e00ff */
[----:B------:R-:W-:-:S04]  /*12810*/  SHF.R.U32.HI R5, RZ, 0x3, R5 ;  /* 0x00000003ff057819 */ /* 0x000fc80000011605 */
[----:B------:R-:W-:Y:S02]  /*12820*/  LOP3.LUT R4, R5, 0x70, R4, 0xf8, !PT ;  /* 0x0000007005047812 */ /* 0x000fe400078ef804 */
[----:B------:R-:W0:Y:S02]  /*12830*/  @P0 LDC R5, c[0x0][0x44c] ;  /* 0x00011300ff050b82 */ /* 0x000e240000000800 */
[----:B------:R-:W-:-:S05]  /*12840*/  LOP3.LUT R0, R4, R17, RZ, 0xfc, !PT ;  /* 0x0000001104007212 */ /* 0x000fca00078efcff */
[----:B------:R-:W-:Y:S02]  /*12850*/  IMAD.MOV.U32 R4, RZ, RZ, R0 ;  /* 0x000000ffff047224 */ /* 0x000fe400078e0000 */
[----:B0-----:R-:W-:-:S05]  /*12860*/  @P0 IMAD.HI.U32 R5, R0, R5, RZ ;  /* 0x0000000500050227 */ /* 0x001fca00078e00ff */
[----:B--2---:R-:W-:-:S04]  /*12870*/  @P0 SHF.R.U32.HI R4, RZ, R6, R5 ;  /* 0x00000006ff040219 */ /* 0x004fc80000011605 */
[----:B------:R-:W-:-:S05]  /*12880*/  IADD3 R5, -R4, RZ, RZ ;  /* 0x000000ff04057210 */ /* 0x000fca0007ffe1ff */
        /* <DEDUP_REMOVED lines=17> */
[----:B-1----:R-:W-:Y:S09]  /*129a0*/  BRA.DIV UR4, `(.L_x_820) ;  /* 0x0000004e046c7947 */ /* 0x002ff2000b800000 */
[----:B------:R-:W2:Y:S01]  /*129b0*/  LDL.LU R6, [R1+0x54] ;  /* 0x0000540001067983 */ /* 0x000ea20000300800 */
[----:B------:R-:W0:Y:S02]  /*129c0*/  S2R R5, SR_TID.X ;  /* 0x0000000000057919 */ /* 0x000e240000002100 */
[----:B0-----:R-:W-:-:S04]  /*129d0*/  LOP3.LUT R5, R5, 0x7f, RZ, 0xc0, !PT ;  /* 0x0000007f05057812 */ /* 0x001fc800078ec0ff */
[----:B------:R-:W-:-:S05]  /*129e0*/  SHF.R.U32.HI R5, RZ, 0x3, R5 ;  /* 0x00000003ff057819 */ /* 0x000fca0000011605 */
[----:B------:R-:W-:-:S04]  /*129f0*/  IMAD.IADD R2, R5, 0x1, R17 ;  /* 0x0000000105027824 */ /* 0x000fc800078e0211 */
[----:B------:R-:W-:Y:S02]  /*12a00*/  VIADD R5, R2, 0x10 ;  /* 0x0000001002057836 */ /* 0x000fe40000000000 */
[----:B--2---:R-:W-:Y:S02]  /*12a10*/  IMAD R3, R6, R7, RZ ;  /* 0x0000000706037224 */ /* 0x004fe400078e02ff */
[----:B------:R-:W0:Y:S04]  /*12a20*/  SHFL.IDX PT, R7, R4, RZ, 0x181f ;  /* 0x00181fff04077589 */ /* 0x000e2800000e0000 */
[----:B------:R-:W1:Y:S01]  /*12a30*/  SHFL.IDX PT, R6, R0, RZ, 0x181f ;  /* 0x00181fff00067589 */ /* 0x000e6200000e0000 */
[----:B------:R-:W-:-:S13]  /*12a40*/  ISETP.GE.AND P1, PT, R2, R3, PT ;  /* 0x000000030200720c */ /* 0x000fda0003f26270 */
        /* <DEDUP_REMOVED lines=28> */
[----:B-1----:R-:W-:-:S04]  /*12c10*/  @!P1 LEA R5, P2, R9, R5, 0x1 ;  /* 0x0000000509059211 */ /* 0x002fc800078408ff */
[----:B0-----:R-:W-:-:S05]  /*12c20*/  @!P1 IADD3.X R6, RZ, R6, RZ, P2, !PT ;  /* 0x00000006ff069210 */ /* 0x001fca00017fe4ff */
        /* <DEDUP_REMOVED lines=28> */
[----:B------:R-:W-:Y:S01]  /*12df0*/  @!P1 IMAD.MOV.U32 R6, RZ, RZ, R5 ;  /* 0x000000ffff069224 */ /* 0x000fe200078e0005 */
[----:B------:R-:W0:Y:S04]  /*12e00*/  SHFL.IDX PT, R0, R0, 0x7, 0x181f ;  /* 0x00f81f0000007f89 */ /* 0x000e2800000e0000 */
[----:B------:R1:W-:Y:S04]  /*12e10*/  @!P1 LDGSTS.E.BYPASS.LTC128B.128 [R10+0x1b400], desc[UR40][R6.64], !P0 ;  /* 0x1b400000060a9fae */ /* 0x0003e8000c101d68 */
[----:B------:R-:W2:Y:S02]  /*12e20*/  SHFL.IDX PT, R4, R4, 0x7, 0x181f ;  /* 0x00f81f0004047f89 */ /* 0x000ea400000e0000 */
.L_x_982:
[----:B------:R3:W5:Y:S01]  /*12e30*/  LDL R9, [R1+0x4] ;  /* 0x0000040001097983 */ /* 0x0007620000100800 */
[----:B------:R-:W4:Y:S01]  /*12e40*/  S2R R5, SR_TID.X ;  /* 0x0000000000057919 */ /* 0x000f220000002100 */
[----:B------:R-:W-:-:S05]  /*12e50*/  VIADD R2, R2, 0x70 ;  /* 0x0000007002027836 */ /* 0x000fca0000000000 */
[----:B------:R-:W-:Y:S02]  /*12e60*/  ISETP.GE.AND P1, PT, R2, R3, PT ;  /* 0x000000030200720c */ /* 0x000fe40003f26270 */
[----:B----4-:R-:W-:-:S04]  /*12e70*/  SHF.L.U32 R5, R5, 0x3, RZ ;  /* 0x0000000305057819 */ /* 0x010fc800000006ff */
[----:B------:R-:W-:-:S07]  /*12e80*/  LOP3.LUT R5, R5, 0x38, RZ, 0xc0, !PT ;  /* 0x0000003805057812 */ /* 0x000fce00078ec0ff */
[----:B--2---:R-:W-:-:S05]  /*12e90*/  @!P1 LEA R2, P2, R5, R4, 0x1 ;  /* 0x0000000405029211 */ /* 0x004fca00078408ff */
[----:B0-----:R-:W-:-:S05]  /*12ea0*/  @!P1 IMAD.X R3, RZ, RZ, R0, P2 ;  /* 0x000000ffff039224 */ /* 0x001fca00010e0600 */
[----:B------:R-:W-:Y:S01]  /*12eb0*/  @!PT LDS RZ, [RZ] ;  /* 0x00000000fffff984 */ /* 0x000fe20000000800 */
[----:B------:R-:W-:Y:S01]  /*12ec0*/  @!PT LDS RZ, [RZ] ;  /* 0x00000000fffff984 */ /* 0x000fe20000000800 */
[----:B------:R-:W-:Y:S01]  /*12ed0*/  @!PT LDS RZ, [RZ] ;  /* 0x00000000fffff984 */ /* 0x000fe20000000800 */
[----:B------:R3:W-:Y:S01]  /*12ee0*/  @!P1 LDGSTS.E.BYPASS.LTC128B.128 [R10+0x1bc00], desc[UR40][R2.64], !P0 ;  /* 0x1bc00000020a9fae */ /* 0x0007e2000c101d68 */
[----:B------:R-:W-:Y:S01]  /*12ef0*/  PLOP3.LUT P0, PT, PT, PT, PT, 0x80, 0x0 ;  /* 0x000000000000781c */ /* 0x000fe20003f0f070 */
[----:B------:R-:W-:-:S12]  /*12f00*/  NOP ;  /* 0x0000000000007918 */ /* 0x000fd80000000000 */
.L_x_821:
[----:B---3--:R-:W2:Y:S01]  /*12f10*/  LDL R2, [R1+0x4] ;  /* 0x0000040001027983 */ /* 0x008ea20000100800 */
        /* <DEDUP_REMOVED lines=16> */
[----:B------:R-:W2:Y:S03]  /*13020*/  SYNCS.PHASECHK.TRANS64.TRYWAIT P0, [R2+URZ+0x22820], R0 ;  /* 0x02282000020075a7 */ /* 0x000ea6000800017f */
[----:B0-2---:R-:W-:Y:S05]  /*13030*/  @!P0 BRA `(.L_x_823) ;  /* 0x0000005000608947 */ /* 0x005fea0003800000 */
.L_x_983:
[----:B------:R-:W-:Y:S05]  /*13040*/  BSYNC B0 ;  /* 0x0000000000007941 */ /* 0x000fea0003800000 */
.L_x_822:
[----:B0-----:R-:W2:Y:S01]  /*13050*/  LDL R2, [R1+0x1c] ;  /* 0x00001c0001027983 */ /* 0x001ea20000100800 */
[----:B------:R-:W-:Y:S01]  /*13060*/  BSSY B0, `(.L_x_824) ;  /* 0x0000063000007945 */ /* 0x000fe20003800000 */
[----:B--2---:R-:W-:-:S13]  /*13070*/  LOP3.LUT P0, RZ, R2, 0x1, RZ, 0xc0, !PT ;  /* 0x0000000102ff7812 */ /* 0x004fda000780c0ff */
        /* <DEDUP_REMOVED lines=13> */
.L_x_984:
[----:B------:R-:W-:Y:S05]  /*13150*/  BSYNC B1 ;  /* 0x0000000000017941 */ /* 0x000fea0003800000 */
.L_x_826:
[----:B------:R-:W-:Y:S04]  /*13160*/  BSSY B1, `(.L_x_828) ;  /* 0x0000009000017945 */ /* 0x000fe80003800000 */
        /* <DEDUP_REMOVED lines=8> */
.L_x_829:
[----:B------:R-:W-:Y:S05]  /*131f0*/  BSYNC B1 ;  /* 0x0000000000017941 */ /* 0x000fea0003800000 */
.L_x_828:
        /* <DEDUP_REMOVED lines=14> */
.L_x_830:
        /* <DEDUP_REMOVED lines=16> */
.L_x_831:
        /* <DEDUP_REMOVED lines=16> */
.L_x_832:
        /* <DEDUP_REMOVED lines=16> */
.L_x_833:
        /* <DEDUP_REMOVED lines=11> */
.L_x_825:
[----:B------:R-:W-:Y:S05]  /*13690*/  BSYNC B0 ;  /* 0x0000000000007941 */ /* 0x000fea0003800000 */
.L_x_824:
[----:B------:R-:W2:Y:S01]  /*136a0*/  LDL.LU R4, [R1+0x50] ;  /* 0x0000500001047983 */ /* 0x000ea20000300800 */
[----:B------:R-:W-:Y:S01]  /*136b0*/  BSSY B0, `(.L_x_834) ;  /* 0x000020f000007945 */ /* 0x000fe20003800000 */
[----:B--2---:R-:W-:-:S13]  /*136c0*/  ISETP.GE.AND P0, PT, R4, 0x61, PT ;  /* 0x000000610400780c */ /* 0x004fda0003f06270 */
[----:B------:R-:W-:Y:S05]  /*136d0*/  @!P0 BRA `(.L_x_835) ;  /* 0x0000002000308947 */ /* 0x000fea0003800000 */
[----:B------:R-:W1:Y:S01]  /*136e0*/  LDL R4, [R1+0x30] ;  /* 0x0000300001047983 */ /* 0x000e620000100800 */
[----:B------:R-:W-:Y:S01]  /*136f0*/  IMAD.MOV.U32 R0, RZ, RZ, 0x1 ;  /* 0x00000001ff007424 */ /* 0x000fe200078e00ff */
[----:B------:R-:W-:Y:S01]  /*13700*/  BSSY B2, `(.L_x_836) ;  /* 0x00000b3000027945 */ /* 0x000fe20003800000 */
[----:B-1----:R-:W-:-:S05]  /*13710*/  IMAD.MOV R6, RZ, RZ, -R4 ;  /* 0x000000ffff067224 */ /* 0x002fca00078e0a04 */
[----:B------:R-:W-:-:S04]  /*13720*/  VIADDMNMX R6, R6, R0, 0xffffffff, !PT ;  /* 0xffffffff06067446 */ /* 0x000fc80007800100 */
[----:B------:R-:W-:-:S04]  /*13730*/  IADD3 R0, R4, R6, RZ ;  /* 0x0000000604007210 */ /* 0x000fc80007ffe0ff */
        /* <DEDUP_REMOVED lines=8> */
[----:B--2---:R-:W-:Y:S01]  /*137c0*/  LOP3.LUT P2, RZ, R5, 0x1, RZ, 0xc0, !PT ;  /* 0x0000000105ff7812 */ /* 0x004fe2000784c0ff */
[----:B---3--:R-:W-:-:S05]  /*137d0*/  VIADD R2, R4, 0x1 ;  /* 0x0000000104027836 */ /* 0x008fca0000000000 */
[----:B------:R-:W-:-:S04]  /*137e0*/  ISETP.NE.AND P0, PT, R2, 0x2, PT ;  /* 0x000000020200780c */ /* 0x000fc80003f05270 */
[----:B------:R-:W-:Y:S02]  /*137f0*/  SEL R3, RZ, 0x1, P0 ;  /* 0x00000001ff037807 */ /* 0x000fe40000000000 */
[----:B------:R-:W-:Y:S02]  /*13800*/  SEL R8, R2, RZ, P0 ;  /* 0x000000ff02087207 */ /* 0x000fe40000000000 */
        /* <DEDUP_REMOVED lines=11> */
[----:B-----5:R-:W3:Y:S01]  /*138c0*/  LDL R9, [R1+0x10] ;  /* 0x0000100001097983 */ /* 0x020ee20000100800 */
        /* <DEDUP_REMOVED lines=16> */
.L_x_840:
[----:B-1----:R-:W2:Y:S01]  /*139d0*/  LDL R2, [R1+0x4] ;  /* 0x0000040001027983 */ /* 0x002ea20000100800 */
[----:B------:R-:W-:Y:S01]  /*139e0*/  SHF.L.U32 R5, R7, 0x1f, RZ ;  /* 0x0000001f07057819 */ /* 0x000fe200000006ff */
[----:B------:R-:W1:Y:S01]  /*139f0*/  S2R R3, SR_TID.X ;  /* 0x0000000000037919 */ /* 0x000e620000002100 */
[----:B------:R-:W-:Y:S01]  /*13a00*/  BSSY B3, `(.L_x_841) ;  /* 0x0000006000037945 */ /* 0x000fe20003800000 */
[----:B-1----:R-:W-:-:S04]  /*13a10*/  LOP3.LUT R3, R3, 0x7f, RZ, 0xc0, !PT ;  /* 0x0000007f03037812 */ /* 0x002fc800078ec0ff */
[----:B------:R-:W-:Y:S01]  /*13a20*/  ISETP.NE.AND P1, PT, R3, RZ, PT ;  /* 0x000000ff0300720c */ /* 0x000fe20003f25270 */
[----:B--2---:R-:W-:-:S04]  /*13a30*/  IMAD R2, R8, 0x8, R2 ;  /* 0x0000000808027824 */ /* 0x004fc800078e0202 */
[----:B------:R-:W1:Y:S02]  /*13a40*/  SYNCS.PHASECHK.TRANS64.TRYWAIT P0, [R2+URZ+0x22840], R5 ;  /* 0x02284005020075a7 */ /* 0x000e64000800017f */
[----:B-1----:R-:W-:Y:S06]  /*13a50*/  @!P0 BRA `(.L_x_842) ;  /* 0x0000004800048947 */ /* 0x002fec0003800000 */
.L_x_985:
[----:B------:R-:W-:Y:S05]  /*13a60*/  BSYNC B3 ;  /* 0x0000000000037941 */ /* 0x000fea0003800000 */
.L_x_841:
        /* <DEDUP_REMOVED lines=9> */
.L_x_844:
[----:B------:R-:W-:Y:S05]  /*13b00*/  BSYNC B3 ;  /* 0x0000000000037941 */ /* 0x000fea0003800000 */
.L_x_843:
        /* <DEDUP_REMOVED lines=14> */
.L_x_845:
        /* <DEDUP_REMOVED lines=14> */
.L_x_986:
[----:B------:R-:W-:Y:S05]  /*13cd0*/  BSYNC B3 ;  /* 0x0000000000037941 */ /* 0x000fea0003800000 */
.L_x_846:
[----:B------:R-:W-:Y:S01]  /*13ce0*/  BSSY B3, `(.L_x_848) ;  /* 0x000000b000037945 */ /* 0x000fe20003800000 */
[----:B------:R-:W-:Y:S02]  /*13cf0*/  IMAD.MOV.U32 R8, RZ, RZ, 0x0 ;  /* 0x00000000ff087424 */ /* 0x000fe400078e00ff */
[----:B-----5:R-:W-:Y:S01]  /*13d00*/  IMAD.MOV.U32 R9, RZ, RZ, 0x14f00000 ;  /* 0x14f00000ff097424 */ /* 0x020fe200078e00ff */
        /* <DEDUP_REMOVED lines=8> */
.L_x_849:
[----:B------:R-:W-:Y:S05]  /*13d90*/  BSYNC B3 ;  /* 0x0000000000037941 */ /* 0x000fea0003800000 */
.L_x_848:
[----:B------:R-:W2:Y:S04]  /*13da0*/  LDL R4, [R1+0x4] ;  /* 0x0000040001047983 */ /* 0x000ea80000100800 */
[----:B------:R-:W2:Y:S01]  /*13db0*/  LDL R3, [R1+0x8] ;  /* 0x0000080001037983 */ /* 0x000ea20000100800 */
[----:B------:R-:W-:Y:S01]  /*13dc0*/  R2UR UR10, R7 ;  /* 0x00000000070a72ca */ /* 0x000fe200000e0000 */
[----:B------:R-:W-:Y:S01]  /*13dd0*/  UIADD3 UR4, UP0, UR38, 0x470, URZ ;  /* 0x0000047026047890 */ /* 0x000fe2000ff1e03f */
[----:B------:R-:W-:Y:S01]  /*13de0*/  R2UR UR6, R8 ;  /* 0x00000000080672ca */ /* 0x000fe200000e0000 */
[----:B01----:R-:W-:Y:S01]  /*13df0*/  VIADD R2, R2, 0x22850 ;  /* 0x0002285002027836 */ /* 0x003fe20000000000 */
[----:B------:R-:W-:Y:S01]  /*13e00*/  R2UR UR7, R9 ;  /* 0x00000000090772ca */ /* 0x000fe200000e0000 */
[----:B------:R-:W-:Y:S01]  /*13e10*/  UIADD3.X UR5, URZ, UR39, URZ, UP0, !UPT ;  /* 0x000000273f057290 */ /* 0x000fe200087fe43f */
[----:B------:R-:W-:Y:S01]  /*13e20*/  PLOP3.LUT P0, PT, PT, PT, PT, 0x80, 0x0 ;  /* 0x000000000000781c */ /* 0x000fe20003f0f070 */
[----:B--2---:R-:W-:-:S05]  /*13e30*/  IMAD R3, R3, 0xc000, R4 ;  /* 0x0000c00003037824 */ /* 0x004fca00078e0204 */
[----:B------:R-:W-:-:S07]  /*13e40*/  IADD3 R4, R3, 0x400, RZ ;  /* 0x0000040003047810 */ /* 0x000fce0007ffe0ff */
.L_x_850:
        /* <DEDUP_REMOVED lines=16> */
.L_x_851:
        /* <DEDUP_REMOVED lines=16> */
.L_x_852:
        /* <DEDUP_REMOVED lines=16> */
.L_x_853:
        /* <DEDUP_REMOVED lines=11> */
.L_x_839:
[----:B------:R-:W-:Y:S05]  /*14200*/  BSYNC B1 ;  /* 0x0000000000017941 */ /* 0x000fea0003800000 */
.L_x_838:
[----:B------:R-:W2:Y:S02]  /*14210*/  LDL.LU R4, [R1+0x30] ;  /* 0x0000300001047983 */ /* 0x000ea40000300800 */
[----:B--2---:R-:W-:-:S07]  /*14220*/  VIADD R0, R4, 0xfffffffd ;  /* 0xfffffffd04007836 */ /* 0x004fce0000000000 */
.L_x_837:
[----:B------:R-:W-:Y:S05]  /*14230*/  BSYNC B2 ;  /* 0x0000000000027941 */ /* 0x000fea0003800000 */
.L_x_836:
[----:B------:R-:W2:Y:S01]  /*14240*/  LDL.LU R2, [R1+0x34] ;  /* 0x0000340001027983 */ /* 0x000ea20000300800 */
[----:B------:R-:W-:-:S05]  /*14250*/  IMAD.MOV R6, RZ, RZ, -R6 ;  /* 0x000000ffff067224 */ /* 0x000fca00078e0a06 */
[----:B--2---:R-:W-:-:S13]  /*14260*/  ISETP.NE.AND P0, PT, R2, R6, PT ;  /* 0x000000060200720c */ /* 0x004fda0003f05270 */
[----:B------:R-:W-:Y:S05]  /*14270*/  @!P0 BRA `(.L_x_835) ;  /* 0x0000001400488947 */ /* 0x000fea0003800000 */
.L_x_886:
[----:B------:R-:W2:Y:S04]  /*14280*/  LDL R4, [R1+0x1c] ;  /* 0x00001c0001047983 */ /* 0x000ea80000100800 */
[----:B------:R-:W0:Y:S04]  /*14290*/  LDL.LU R3, [R1+0x8] ;  /* 0x0000080001037983 */ /* 0x000e280000300800 */
[----:B------:R-:W3:Y:S01]  /*142a0*/  LDL.LU R2, [R1+0x14] ;  /* 0x0000140001027983 */ /* 0x000ee20000300800 */
[----:B------:R-:W-:Y:S05]  /*142b0*/  YIELD ;  /* 0x0000000000007946 */ /* 0x000fea0003800000 */
[----:B------:R-:W-:Y:S01]  /*142c0*/  BSSY B1, `(.L_x_854) ;  /* 0x00000a2000017945 */ /* 0x000fe20003800000 */
[----:B--2---:R-:W-:Y:S01]  /*142d0*/  LOP3.LUT P1, RZ, R4, 0x1, RZ, 0xc0, !PT ;  /* 0x0000000104ff7812 */ /* 0x004fe2000782c0ff */
[----:B0-----:R-:W-:-:S05]  /*142e0*/  VIADD R7, R3, 0x1 ;  /* 0x0000000103077836 */ /* 0x001fca0000000000 */
[----:B------:R-:W-:-:S04]  /*142f0*/  ISETP.NE.AND P0, PT, R7, 0x2, PT ;  /* 0x000000020700780c */ /* 0x000fc80003f05270 */
[----:B------:R-:W-:Y:S02]  /*14300*/  SEL R6, RZ, 0x1, P0 ;  /* 0x00000001ff067807 */ /* 0x000fe40000000000 */
[----:B------:R-:W-:Y:S02]  /*14310*/  SEL R7, R7, RZ, P0 ;  /* 0x000000ff07077207 */ /* 0x000fe40000000000 */
[----:B---3--:R-:W-:Y:S01]  /*14320*/  LOP3.LUT R6, R2, R6, RZ, 0x3c, !PT ;  /* 0x0000000602067212 */ /* 0x008fe200078e3cff */
[----:B------:R-:W-:Y:S06]  /*14330*/  @!P1 BRA `(.L_x_855) ;  /* 0x0000000800689947 */ /* 0x000fec0003800000 */
[----:B------:R-:W-:Y:S01]  /*14340*/  ULDC.64 UR4, c[0x0][0x418] ;  /* 0x0001060000047ab9 */ /* 0x000fe20000000a00 */
[----:B------:R-:W-:Y:S01]  /*14350*/  IMAD.MOV.U32 R8, RZ, RZ, R0 ;  /* 0x000000ffff087224 */ /* 0x000fe200078e0000 */
[----:B------:R-:W-:-:S04]  /*14360*/  ISETP.NE.U32.AND P0, PT, RZ, UR4, PT ;  /* 0x00000004ff007c0c */ /* 0x000fc8000bf05070 */
[----:B------:R-:W-:-:S13]  /*14370*/  ISETP.NE.AND.EX P0, PT, RZ, UR5, PT, P0 ;  /* 0x00000005ff007c0c */ /* 0x000fda000bf05300 */
[----:B------:R-:W-:Y:S05]  /*14380*/  @!P0 BRA `(.L_x_856) ;  /* 0x0000000000508947 */ /* 0x000fea0003800000 */
[----:B-----5:R-:W2:Y:S01]  /*14390*/  LDL R9, [R1+0x20] ;  /* 0x0000200001097983 */ /* 0x020ea20000100800 */
        /* <DEDUP_REMOVED lines=19> */
.L_x_856:
[----:B0-----:R-:W2:Y:S01]  /*144d0*/  LDL R2, [R1+0x4] ;  /* 0x0000040001027983 */ /* 0x001ea20000100800 */
[----:B------:R-:W0:Y:S02]  /*144e0*/  S2R R3, SR_TID.X ;  /* 0x0000000000037919 */ /* 0x000e240000002100 */
[----:B0-----:R-:W-:Y:S01]  /*144f0*/  LOP3.LUT R4, R3, 0x7f, RZ, 0xc0, !PT ;  /* 0x0000007f03047812 */ /* 0x001fe200078ec0ff */
[----:B------:R-:W-:Y:S03]  /*14500*/  BSSY B2, `(.L_x_857) ;  /* 0x0000006000027945 */ /* 0x000fe60003800000 */
[----:B------:R-:W-:Y:S01]  /*14510*/  ISETP.NE.AND P1, PT, R4, RZ, PT ;  /* 0x000000ff0400720c */ /* 0x000fe20003f25270 */
[----:B--2---:R-:W-:Y:S01]  /*14520*/  IMAD R3, R7, 0x8, R2 ;  /* 0x0000000807037824 */ /* 0x004fe200078e0202 */
[----:B------:R-:W-:-:S04]  /*14530*/  SHF.L.U32 R2, R6, 0x1f, RZ ;  /* 0x0000001f06027819 */ /* 0x000fc800000006ff */
[----:B------:R-:W0:Y:S02]  /*14540*/  SYNCS.PHASECHK.TRANS64.TRYWAIT P0, [R3+URZ+0x22840], R2 ;  /* 0x02284002030075a7 */ /* 0x000e24000800017f */
[----:B0-----:R-:W-:Y:S05]  /*14550*/  @!P0 BRA `(.L_x_858) ;  /* 0x0000003c006c8947 */ /* 0x001fea0003800000 */
.L_x_987:
[----:B------:R-:W-:Y:S05]  /*14560*/  BSYNC B2 ;  /* 0x0000000000027941 */ /* 0x000fea0003800000 */
.L_x_857:
        /* <DEDUP_REMOVED lines=9> */
.L_x_860:
[----:B------:R-:W-:Y:S05]  /*14600*/  BSYNC B2 ;  /* 0x0000000000027941 */ /* 0x000fea0003800000 */
.L_x_859:
        /* <DEDUP_REMOVED lines=10> */
[----:B---3--:R-:W-:Y:S01]  /*146b0*/  IMAD R4, R8, 0x60, R4 ;  /* 0x0000006008047824 */ /* 0x008fe200078e0204 */
[----:B------:R-:W-:Y:S01]  /*146c0*/  IADD3 R8, R3, 0x22830, RZ ;  /* 0x0002283003087810 */ /* 0x000fe20007ffe0ff */
[----:B------:R-:W-:-:S09]  /*146d0*/  VIADD R5, R5, 0x1c400 ;  /* 0x0001c40005057836 */ /* 0x000fd20000000000 */
.L_x_861:
[----:B-----5:R-:W2:Y:S01]  /*146e0*/  LDL R9, [R1] ;  /* 0x0000000001097983 */ /* 0x020ea20000100800 */
        /* <DEDUP_REMOVED lines=13> */
.L_x_988:
[----:B------:R-:W-:Y:S05]  /*147c0*/  BSYNC B2 ;  /* 0x0000000000027941 */ /* 0x000fea0003800000 */
.L_x_862:
        /* <DEDUP_REMOVED lines=11> */
.L_x_865:
[----:B------:R-:W-:Y:S05]  /*14880*/  BSYNC B2 ;  /* 0x0000000000027941 */ /* 0x000fea0003800000 */
.L_x_864:
        /* <DEDUP_REMOVED lines=10> */
.L_x_866:
        /* <DEDUP_REMOVED lines=16> */
.L_x_867:
        /* <DEDUP_REMOVED lines=16> */
.L_x_868:
        /* <DEDUP_REMOVED lines=16> */
.L_x_869:
        /* <DEDUP_REMOVED lines=11> */
.L_x_855:
[----:B------:R-:W-:Y:S05]  /*14ce0*/  BSYNC B1 ;  /* 0x0000000000017941 */ /* 0x000fea0003800000 */
.L_x_854:
[----:B------:R-:W2:Y:S01]  /*14cf0*/  LDL R5, [R1+0x1c] ;  /* 0x00001c0001057983 */ /* 0x000ea20000100800 */
[----:B------:R-:W-:Y:S01]  /*14d00*/  VIADD R7, R7, 0x1 ;  /* 0x0000000107077836 */ /* 0x000fe20000000000 */
[----:B------:R-:W-:Y:S04]  /*14d10*/  BSSY B1, `(.L_x_870) ;  /* 0x00000a5000017945 */ /* 0x000fe80003800000 */
[----:B------:R-:W-:-:S04]  /*14d20*/  ISETP.NE.AND P0, PT, R7, 0x2, PT ;  /* 0x000000020700780c */ /* 0x000fc80003f05270 */
[----:B------:R-:W-:Y:S02]  /*14d30*/  SEL R2, RZ, 0x1, P0 ;  /* 0x00000001ff027807 */ /* 0x000fe40000000000 */
[----:B-----5:R-:W-:Y:S02]  /*14d40*/  SEL R9, R7, RZ, P0 ;  /* 0x000000ff07097207 */ /* 0x020fe40000000000 */
[----:B------:R-:W-:-:S05]  /*14d50*/  LOP3.LUT R8, R6, R2, RZ, 0x3c, !PT ;  /* 0x0000000206087212 */ /* 0x000fca00078e3cff */
[----:B------:R0:W-:Y:S04]  /*14d60*/  STL [R1+0x14], R8 ;  /* 0x0000140801007387 */ /* 0x0001e80000100800 */
[----:B------:R0:W-:Y:S01]  /*14d70*/  STL [R1+0x8], R9 ;  /* 0x0000080901007387 */ /* 0x0001e20000100800 */
[----:B--2---:R-:W-:-:S13]  /*14d80*/  LOP3.LUT P2, RZ, R5, 0x1, RZ, 0xc0, !PT ;  /* 0x0000000105ff7812 */ /* 0x004fda000784c0ff */
        /* <DEDUP_REMOVED lines=26> */
.L_x_872:
        /* <DEDUP_REMOVED lines=9> */
.L_x_989:
[----:B------:R-:W-:Y:S05]  /*14fc0*/  BSYNC B2 ;  /* 0x0000000000027941 */ /* 0x000fea0003800000 */
.L_x_873:
[----:B------:R-:W-:Y:S04]  /*14fd0*/  BSSY B2, `(.L_x_875) ;  /* 0x0000009000027945 */ /* 0x000fe80003800000 */
[----:B------:R-:W-:Y:S05]  /*14fe0*/  @P1 BRA `(.L_x_876) ;  /* 0x00000000001c1947 */ /* 0x000fea0003800000 */
[----:B------:R-:W1:Y:S02]  /*14ff0*/  S2R R4, SR_TID.X ;  /* 0x0000000000047919 */ /* 0x000e640000002100 */
[----:B-1----:R-:W-:Y:S02]  /*15000*/  LOP3.LUT R5, R4, 0x1f, RZ, 0xc0, !PT ;  /* 0x0000001f04057812 */ /* 0x002fe400078ec0ff */
[----:B------:R-:W-:Y:S02]  /*15010*/  MOV R4, 0x3000 ;  /* 0x0000300000047802 */ /* 0x000fe40000000f00 */
[----:B------:R-:W-:Y:S02]  /*15020*/  ISETP.NE.AND P0, PT, R5, RZ, PT ;  /* 0x000000ff0500720c */ /* 0x000fe40003f05270 */
[----:B------:R1:W-:Y:S11]  /*15030*/  SYNCS.ARRIVE.TRANS64 RZ, [R3+URZ+0x22830], R4 ;  /* 0x0228300403ff79a7 */ /* 0x0003f6000800003f */
[----:B-1----:R-:W-:Y:S05]  /*15040*/  @!P0 BRA `(.L_x_876) ;  /* 0x0000000000048947 */ /* 0x002fea0003800000 */
[----:B------:R-:W-:Y:S01]  /*15050*/  BPT.TRAP 0x1 ;  /* 0x000000040000795c */ /* 0x000fe20000300000 */
.L_x_876:
[----:B------:R-:W-:Y:S05]  /*15060*/  BSYNC B2 ;  /* 0x0000000000027941 */ /* 0x000fea0003800000 */
.L_x_875:
        /* <DEDUP_REMOVED lines=14> */
.L_x_877:
        /* <DEDUP_REMOVED lines=14> */
.L_x_990:
[----:B------:R-:W-:Y:S05]  /*15230*/  BSYNC B2 ;  /* 0x0000000000027941 */ /* 0x000fea0003800000 */
.L_x_878:
        /* <DEDUP_REMOVED lines=11> */
.L_x_881:
[----:B------:R-:W-:Y:S05]  /*152f0*/  BSYNC B2 ;  /* 0x0000000000027941 */ /* 0x000fea0003800000 */
.L_x_880:
        /* <DEDUP_REMOVED lines=11> */
.L_x_882:
        /* <DEDUP_REMOVED lines=16> */
.L_x_883:
        /* <DEDUP_REMOVED lines=16> */
.L_x_884:
        /* <DEDUP_REMOVED lines=16> */
.L_x_885:
        /* <DEDUP_REMOVED lines=11> */
.L_x_871:
[----:B------:R-:W-:Y:S05]  /*15760*/  BSYNC B1 ;  /* 0x0000000000017941 */ /* 0x000fea0003800000 */
.L_x_870:
[C---:B------:R-:W-:Y:S01]  /*15770*/  ISETP.GT.AND P0, PT, R0.reuse, 0x1, PT ;  /* 0x000000010000780c */ /* 0x040fe20003f04270 */
[----:B------:R-:W-:-:S12]  /*15780*/  VIADD R0, R0, 0xfffffffe ;  /* 0xfffffffe00007836 */ /* 0x000fd80000000000 */
[----:B------:R-:W-:Y:S05]  /*15790*/  @P0 BRA `(.L_x_886) ;  /* 0xffffffe800b80947 */ /* 0x000fea000383ffff */
.L_x_835:
[----:B------:R-:W-:Y:S05]  /*157a0*/  BSYNC B0 ;  /* 0x0000000000007941 */ /* 0x000fea0003800000 */
.L_x_834:
[----:B------:R-:W2:Y:S04]  /*157b0*/  LDL.LU R4, [R1+0x8] ;  /* 0x0000080001047983 */ /* 0x000ea80000300800 */
[----:B------:R-:W3:Y:S01]  /*157c0*/  LDL.LU R3, [R1+0x14] ;  /* 0x0000140001037983 */ /* 0x000ee20000300800 */
[----:B------:R-:W4:Y:S01]  /*157d0*/  S2R R2, SR_TID.X ;  /* 0x0000000000027919 */ /* 0x000f220000002100 */
[----:B------:R-:W-:Y:S01]  /*157e0*/  BSSY B0, `(.L_x_887) ;  /* 0x0000015000007945 */ /* 0x000fe20003800000 */
[----:B----4-:R-:W-:-:S04]  /*157f0*/  LOP3.LUT R2, R2, 0x7f, RZ, 0xc0, !PT ;  /* 0x0000007f02027812 */ /* 0x010fc800078ec0ff */
[----:B------:R-:W-:Y:S01]  /*15800*/  ISETP.NE.AND P1, PT, R2, RZ, PT ;  /* 0x000000ff0200720c */ /* 0x000fe20003f25270 */
[----:B--2---:R-:W-:-:S05]  /*15810*/  VIADD R0, R4, 0x1 ;  /* 0x0000000104007836 */ /* 0x004fca0000000000 */
[----:B------:R-:W-:-:S04]  /*15820*/  ISETP.NE.AND P0, PT, R0, 0x2, PT ;  /* 0x000000020000780c */ /* 0x000fc80003f05270 */
[----:B------:R-:W-:-:S04]  /*15830*/  SEL R2, RZ, 0x1, P0 ;  /* 0x00000001ff027807 */ /* 0x000fc80000000000 */
[----:B---3--:R-:W-:-:S05]  /*15840*/  LOP3.LUT R3, R3, R2, RZ, 0x3c, !PT ;  /* 0x0000000203037212 */ /* 0x008fca00078e3cff */
[----:B------:R2:W-:Y:S01]  /*15850*/  STL [R1+0x14], R3 ;  /* 0x0000140301007387 */ /* 0x0005e20000100800 */
[----:B------:R-:W-:Y:S05]  /*15860*/  @P1 BRA `(.L_x_888) ;  /* 0x0000000000301947 */ /* 0x000fea0003800000 */
[----:B--2---:R-:W2:Y:S01]  /*15870*/  S2R R3, SR_LANEID ;  /* 0x0000000000037919 */ /* 0x004ea20000000000 */
[----:B------:R-:W-:Y:S02]  /*15880*/  VOTEU.ANY UR4, UPT, PT ;  /* 0x0000000000047886 */ /* 0x000fe400038e0100 */
[----:B------:R-:W2:Y:S08]  /*15890*/  FLO.U32 R4, UR4 ;  /* 0x0000000400047d00 */ /* 0x000eb000080e0000 */
[----:B------:R-:W3:Y:S01]  /*158a0*/  POPC R5, UR4 ;  /* 0x0000000400057d09 */ /* 0x000ee20008000000 */
[----:B--2---:R-:W-:-:S02]  /*158b0*/  ISETP.EQ.U32.AND P1, PT, R4, R3, PT ;  /* 0x000000030400720c */ /* 0x004fc40003f22070 */
[----:B------:R-:W3:Y:S11]  /*158c0*/  LDC.64 R2, c[0x0][0xc60] ;  /* 0x00031800ff027b82 */ /* 0x000ef60000000a00 */
[----:B---3--:R-:W2:Y:S01]  /*158d0*/  @P1 ATOMG.E.ADD.STRONG.GPU PT, R3, desc[UR40][R2.64], R5 ;  /* 0x00000005020319a8 */ /* 0x008ea200081ee1e8 */
[----:B-1----:R-:W1:Y:S02]  /*158e0*/  S2R R6, SR_LTMASK ;  /* 0x0000000000067919 */ /* 0x002e640000003900 */
[----:B-1----:R-:W-:-:S04]  /*158f0*/  LOP3.LUT R6, R6, UR4, RZ, 0xc0, !PT ;  /* 0x0000000406067c12 */ /* 0x002fc8000f8ec0ff */
[----:B0-----:R-:W0:Y:S01]  /*15900*/  POPC R7, R6 ;  /* 0x0000000600077309 */ /* 0x001e220000000000 */
[----:B--2---:R-:W0:Y:S02]  /*15910*/  SHFL.IDX PT, R4, R3, R4, 0x1f ;  /* 0x00001f0403047589 */ /* 0x004e2400000e0000 */
[----:B0-----:R-:W-:-:S07]  /*15920*/  IADD3 R16, R4, UR36, R7 ;  /* 0x0000002404107c10 */ /* 0x001fce000fffe007 */
.L_x_888:
[----:B------:R-:W-:Y:S05]  /*15930*/  BSYNC B0 ;  /* 0x0000000000007941 */ /* 0x000fea0003800000 */
.L_x_887:
[----:B------:R-:W-:-:S05]  /*15940*/  SEL R0, R0, RZ, P0 ;  /* 0x000000ff00007207 */ /* 0x000fca0000000000 */
[----:B------:R3:W-:Y:S02]  /*15950*/  STL [R1+0x8], R0 ;  /* 0x0000080001007387 */ /* 0x0007e40000100800 */
.L_x_806:
[----:B------:R-:W-:Y:S05]  /*15960*/  BSYNC B7 ;  /* 0x0000000000077941 */ /* 0x000fea0003800000 */
.L_x_804:
[----:B---3--:R-:W3:Y:S02]  /*15970*/  LDL R0, [R1+0x1c] ;  /* 0x00001c0001007983 */ /* 0x008ee40000100800 */
[----:B---3--:R-:W-:-:S13]  /*15980*/  LOP3.LUT P0, RZ, R0, 0x2, RZ, 0xc0, !PT ;  /* 0x0000000200ff7812 */ /* 0x008fda000780c0ff */
[----:B------:R-:W-:Y:S05]  /*15990*/  @!P0 BRA `(.L_x_889) ;  /* 0x0000000000288947 */ /* 0x000fea0003800000 */
[----:B------:R-:W-:Y:S05]  /*159a0*/  WARPSYNC.ALL ;  /* 0x0000000000007948 */ /* 0x000fea0003800000 */
[----:B------:R-:W3:Y:S08]  /*159b0*/  S2UR UR5, SR_CgaCtaId ;  /* 0x00000000000579c3 */ /* 0x000ef00000008800 */
[----:B------:R-:W-:Y:S06]  /*159c0*/  BAR.SYNC.DEFER_BLOCKING 0x5, 0x180 ;  /* 0x0146000000007b1d */ /* 0x000fec0000010000 */
[----:B------:R-:W-:-:S02]  /*159d0*/  UMOV UR4, 0x400 ;  /* 0x0000040000047882 */ /* 0x000fc40000000000 */
[----:B---3--:R-:W-:-:S06]  /*159e0*/  ULEA UR4, UR5, UR4, 0x18 ;  /* 0x0000000405047291 */ /* 0x008fcc000f8ec03f */
[----:B------:R-:W-:-:S05]  /*159f0*/  IMAD.U32 R0, RZ, RZ, UR4 ;  /* 0x00000004ff007e24 */ /* 0x000fca000f8e00ff */
[----:B------:R3:W4:Y:S04]  /*15a00*/  LDS.128 R16, [R0+0x228d0] ;  /* 0x0228d00000107984 */ /* 0x0007280000000c00 */
[----:B------:R3:W-:Y:S01]  /*15a10*/  STL [R1+0x4], R0 ;  /* 0x0000040001007387 */ /* 0x0007e20000100800 */
[----:B------:R-:W-:Y:S06]  /*15a20*/  BAR.ARV 0x4, 0x180 ;  /* 0x0106000000007b1d */ /* 0x000fec0000002000 */
[----:B------:R-:W-:Y:S05]  /*15a30*/  BRA `(.L_x_890) ;  /* 0x0000000800487947 */ /* 0x000fea0003800000 */
.L_x_889:
[----:B------:R-:W0:Y:S01]  /*15a40*/  S2R R0, SR_TID.X ;  /* 0x0000000000007919 */ /* 0x000e220000002100 */
[----:B------:R-:W-:Y:S01]  /*15a50*/  UMOV UR4, 0xffffffff ;  /* 0xffffffff00047882 */ /* 0x000fe20000000000 */
[----:B01----:R-:W-:-:S04]  /*15a60*/  LOP3.LUT R7, R0, 0x1f, RZ, 0xc0, !PT ;  /* 0x0000001f00077812 */ /* 0x003fc800078ec0ff */
[----:B------:R-:W-:Y:S01]  /*15a70*/  ISETP.NE.AND P0, PT, R7, 0x1f, PT ;  /* 0x0000001f0700780c */ /* 0x000fe20003f05270 */
[----:B------:R-:W-:-:S12]  /*15a80*/  BRA.DIV UR4, `(.L_x_891) ;  /* 0x0000002a04707947 */ /* 0x000fd8000b800000 */
[----:B------:R-:W-:Y:S01]  /*15a90*/  IADD3 R5, R19, R7, RZ ;  /* 0x0000000713057210 */ /* 0x000fe20007ffe0ff */
[----:B------:R-:W-:-:S03]  /*15aa0*/  ULDC UR4, c[0x0][0xc3c] ;  /* 0x00030f0000047ab9 */ /* 0x000fc60000000800 */
[----:B------:R-:W-:-:S13]  /*15ab0*/  ISETP.GE.OR P1, PT, R5, UR4, !P0 ;  /* 0x0000000405007c0c */ /* 0x000fda000c726670 */
[----:B--2---:R-:W0:Y:S02]  /*15ac0*/  @!P1 LDC.64 R2, c[0x0][0xc80] ;  /* 0x00032000ff029b82 */ /* 0x004e240000000a00 */
[----:B0-----:R-:W-:-:S06]  /*15ad0*/  @!P1 IMAD.WIDE R2, R5, 0x4, R2 ;  /* 0x0000000405029825 */ /* 0x001fcc00078e0202 */
[----:B------:R0:W2:Y:S01]  /*15ae0*/  @!P1 LDG.E R3, desc[UR40][R2.64] ;  /* 0x0000002802039981 */ /* 0x0000a2000c1e1900 */
[C---:B------:R-:W-:Y:S02]  /*15af0*/  ISETP.GE.U32.AND P2, PT, R7.reuse, 0x2, PT ;  /* 0x000000020700780c */ /* 0x040fe40003f46070 */
[C---:B------:R-:W-:Y:S01]  /*15b00*/  ISETP.GE.U32.AND P3, PT, R7.reuse, 0x4, PT ;  /* 0x000000040700780c */ /* 0x040fe20003f66070 */
[----:B------:R-:W-:Y:S01]  /*15b10*/  SHFL.IDX PT, R4, R16, 0x1, 0x1f ;  /* 0x00201f0010047f89 */ /* 0x000fe200000e0000 */
[C---:B------:R-:W-:Y:S02]  /*15b20*/  ISETP.GE.U32.AND P4, PT, R7.reuse, 0x8, PT ;  /* 0x000000080700780c */ /* 0x040fe40003f86070 */
[C---:B------:R-:W-:Y:S01]  /*15b30*/  ISETP.GE.U32.AND P5, PT, R7.reuse, 0x10, PT ;  /* 0x000000100700780c */ /* 0x040fe20003fa6070 */
[----:B0-----:R-:W-:Y:S02]  /*15b40*/  IMAD.MOV.U32 R2, RZ, RZ, RZ ;  /* 0x000000ffff027224 */ /* 0x001fe400078e00ff */
[----:B--2---:R-:W-:Y:S01]  /*15b50*/  @!P1 IMAD.MOV.U32 R2, RZ, RZ, R3 ;  /* 0x000000ffff029224 */ /* 0x004fe200078e0003 */
[----:B------:R-:W-:-:S04]  /*15b60*/  ISETP.NE.AND P1, PT, R7, RZ, PT ;  /* 0x000000ff0700720c */ /* 0x000fc80003f25270 */
        /* <DEDUP_REMOVED lines=14> */
[----:B------:R-:W-:Y:S02]  /*15c50*/  IMAD.IADD R3, R3, 0x1, R0 ;  /* 0x0000000103037824 */ /* 0x000fe400078e0200 */
[----:B------:R0:W1:Y:S04]  /*15c60*/  SHFL.IDX PT, R0, R16, RZ, 0x1f ;  /* 0x00001fff10007589 */ /* 0x00006800000e0000 */
[----:B------:R0:W2:Y:S02]  /*15c70*/  SHFL.IDX PT, R6, R3, 0x1f, 0x1f ;  /* 0x03e01f0003067f89 */ /* 0x0000a400000e0000 */
.L_x_1000:
[----:B------:R-:W-:Y:S02]  /*15c80*/  ULDC UR4, c[0x0][0xc38] ;  /* 0x00030e0000047ab9 */ /* 0x000fe40000000800 */
[----:B0-----:R-:W-:-:S04]  /*15c90*/  IMAD.U32 R16, RZ, RZ, UR4 ;  /* 0x00000004ff107e24 */ /* 0x001fc8000f8e00ff */
[----:B--2---:R-:W-:-:S04]  /*15ca0*/  IMAD R6, R6, R16, RZ ;  /* 0x0000001006067224 */ /* 0x004fc800078e02ff */
[----:B------:R-:W-:-:S05]  /*15cb0*/  IMAD.IADD R4, R4, 0x1, R6 ;  /* 0x0000000104047824 */ /* 0x000fca00078e0206 */
[----:B-1----:R-:W-:-:S13]  /*15cc0*/  ISETP.GT.AND P6, PT, R4, R0, PT ;  /* 0x000000000400720c */ /* 0x002fda0003fc4270 */
[----:B------:R-:W-:Y:S05]  /*15cd0*/  @P6 BRA `(.L_x_892) ;  /* 0x00000000009c6947 */ /* 0x000fea0003800000 */
.L_x_897:
[----:B0-----:R-:W0:Y:S01]  /*15ce0*/  LDC R2, c[0x0][0xc3c] ;  /* 0x00030f00ff027b82 */ /* 0x001e220000000800 */
[----:B------:R-:W-:-:S05]  /*15cf0*/  VIADD R19, R19, 0x1f ;  /* 0x0000001f13137836 */ /* 0x000fca0000000000 */
[----:B0-----:R-:W-:-:S13]  /*15d00*/  ISETP.GE.AND P6, PT, R19, R2, PT ;  /* 0x000000021300720c */ /* 0x001fda0003fc6270 */
[----:B------:R-:W-:Y:S05]  /*15d10*/  @P6 BRA `(.L_x_893) ;  /* 0x0000000400446947 */ /* 0x000fea0003800000 */
[----:B------:R-:W0:Y:S01]  /*15d20*/  S2R R3, SR_TID.X ;  /* 0x0000000000037919 */ /* 0x000e220000002100 */
[----:B------:R-:W-:Y:S01]  /*15d30*/  BSSY B0, `(.L_x_894) ;  /* 0x0000009000007945 */ /* 0x000fe20003800000 */
[----:B0-----:R-:W-:-:S05]  /*15d40*/  LOP3.LUT R3, R3, 0x1f, RZ, 0xc0, !PT ;  /* 0x0000001f03037812 */ /* 0x001fca00078ec0ff */
[----:B------:R-:W-:-:S05]  /*15d50*/  IMAD.IADD R5, R19, 0x1, R3 ;  /* 0x0000000113057824 */ /* 0x000fca00078e0203 */
[----:B------:R-:W-:Y:S01]  /*15d60*/  ISETP.GE.OR P6, PT, R5, R2, !P0 ;  /* 0x000000020500720c */ /* 0x000fe200047c6670 */
[----:B------:R-:W-:-:S12]  /*15d70*/  IMAD.MOV.U32 R2, RZ, RZ, RZ ;  /* 0x000000ffff027224 */ /* 0x000fd800078e00ff */
[----:B------:R-:W-:Y:S05]  /*15d80*/  @P6 BRA `(.L_x_895) ;  /* 0x00000000000c6947 */ /* 0x000fea0003800000 */
[----:B------:R-:W0:Y:S02]  /*15d90*/  LDC.64 R2, c[0x0][0xc80] ;  /* 0x00032000ff027b82 */ /* 0x000e240000000a00 */
[----:B0-----:R-:W-:-:S06]  /*15da0*/  IMAD.WIDE R2, R5, 0x4, R2 ;  /* 0x0000000405027825 */ /* 0x001fcc00078e0202 */
[----:B------:R0:W5:Y:S02]  /*15db0*/  LDG.E R2, desc[UR40][R2.64] ;  /* 0x0000002802027981 */ /* 0x000164000c1e1900 */
.L_x_895:
[----:B------:R-:W-:Y:S05]  /*15dc0*/  BSYNC B0 ;  /* 0x0000000000007941 */ /* 0x000fea0003800000 */
.L_x_894:
[----:B------:R-:W-:-:S03]  /*15dd0*/  UMOV UR4, 0xffffffff ;  /* 0xffffffff00047882 */ /* 0x000fc60000000000 */
[----:B------:R-:W-:Y:S05]  /*15de0*/  BRA.DIV UR4, `(.L_x_896) ;  /* 0x0000002a04d47947 */ /* 0x000fea000b800000 */
[----:B-----5:R-:W0:Y:S02]  /*15df0*/  SHFL.UP PT, R14, R2, 0x1, RZ ;  /* 0x04200000020e7989 */ /* 0x020e2400000e00ff */
[----:B0-----:R-:W-:-:S05]  /*15e00*/  SEL R3, R14, RZ, P1 ;  /* 0x000000ff0e037207 */ /* 0x001fca0000800000 */
[----:B------:R-:W-:-:S05]  /*15e10*/  IMAD.IADD R3, R2, 0x1, R3 ;  /* 0x0000000102037824 */ /* 0x000fca00078e0203 */
[----:B------:R-:W0:Y:S02]  /*15e20*/  SHFL.UP PT, R5, R3, 0x2, RZ ;  /* 0x0440000003057989 */ /* 0x000e2400000e00ff */
[----:B0-----:R-:W-:-:S05]  /*15e30*/  SEL R5, R5, RZ, P2 ;  /* 0x000000ff05057207 */ /* 0x001fca0001000000 */
[----:B------:R-:W-:-:S05]  /*15e40*/  IMAD.IADD R3, R3, 0x1, R5 ;  /* 0x0000000103037824 */ /* 0x000fca00078e0205 */
[----:B------:R-:W0:Y:S02]  /*15e50*/  SHFL.UP PT, R5, R3, 0x4, RZ ;  /* 0x0480000003057989 */ /* 0x000e2400000e00ff */
[----:B0-----:R-:W-:-:S04]  /*15e60*/  SEL R5, R5, RZ, P3 ;  /* 0x000000ff05057207 */ /* 0x001fc80001800000 */
[----:B------:R-:W-:-:S05]  /*15e70*/  IADD3 R3, R3, R5, RZ ;  /* 0x0000000503037210 */ /* 0x000fca0007ffe0ff */
[----:B------:R-:W0:Y:S02]  /*15e80*/  SHFL.UP PT, R5, R3, 0x8, RZ ;  /* 0x0500000003057989 */ /* 0x000e2400000e00ff */
[----:B0-----:R-:W-:-:S05]  /*15e90*/  SEL R5, R5, RZ, P4 ;  /* 0x000000ff05057207 */ /* 0x001fca0002000000 */
[----:B------:R-:W-:-:S05]  /*15ea0*/  IMAD.IADD R3, R3, 0x1, R5 ;  /* 0x0000000103037824 */ /* 0x000fca00078e0205 */
[----:B------:R-:W0:Y:S02]  /*15eb0*/  SHFL.UP PT, R5, R3, 0x10, RZ ;  /* 0x0600000003057989 */ /* 0x000e2400000e00ff */
[----:B0-----:R-:W-:-:S05]  /*15ec0*/  SEL R5, R5, RZ, P5 ;  /* 0x000000ff05057207 */ /* 0x001fca0002800000 */
[----:B------:R-:W-:-:S05]  /*15ed0*/  IMAD.IADD R3, R3, 0x1, R5 ;  /* 0x0000000103037824 */ /* 0x000fca00078e0205 */
[----:B------:R0:W1:Y:S02]  /*15ee0*/  SHFL.IDX PT, R6, R3, 0x1f, 0x1f ;  /* 0x03e01f0003067f89 */ /* 0x00006400000e0000 */
.L_x_1008:
[----:B------:R-:W-:Y:S02]  /*15ef0*/  ULDC UR4, c[0x0][0xc38] ;  /* 0x00030e0000047ab9 */ /* 0x000fe40000000800 */
[----:B------:R-:W-:-:S04]  /*15f00*/  IMAD.U32 R16, RZ, RZ, UR4 ;  /* 0x00000004ff107e24 */ /* 0x000fc8000f8e00ff */
[----:B-1----:R-:W-:-:S04]  /*15f10*/  IMAD R6, R6, R16, RZ ;  /* 0x0000001006067224 */ /* 0x002fc800078e02ff */
[----:B------:R-:W-:-:S05]  /*15f20*/  IMAD.IADD R4, R6, 0x1, R4 ;  /* 0x0000000106047824 */ /* 0x000fca00078e0204 */
[----:B------:R-:W-:-:S13]  /*15f30*/  ISETP.GT.AND P6, PT, R4, R0, PT ;  /* 0x000000000400720c */ /* 0x000fda0003fc4270 */
[----:B------:R-:W-:Y:S05]  /*15f40*/  @!P6 BRA `(.L_x_897) ;  /* 0xfffffffc0064e947 */ /* 0x000fea000383ffff */
.L_x_892:
[----:B------:R-:W-:Y:S01]  /*15f50*/  IMAD.IADD R6, R4, 0x1, -R6 ;  /* 0x0000000104067824 */ /* 0x000fe200078e0a06 */
[----:B------:R-:W-:-:S03]  /*15f60*/  UMOV UR4, 0xffffffff ;  /* 0xffffffff00047882 */ /* 0x000fc60000000000 */
[----:B------:R-:W-:-:S05]  /*15f70*/  IMAD R4, R3, R16, R6 ;  /* 0x0000001003047224 */ /* 0x000fca00078e0206 */
[----:B------:R-:W-:Y:S01]  /*15f80*/  ISETP.GT.AND P6, PT, R4, R0, PT ;  /* 0x000000000400720c */ /* 0x000fe20003fc4270 */
[----:B------:R-:W-:-:S12]  /*15f90*/  BRA.DIV UR4, `(.L_x_898) ;  /* 0x0000002e043c7947 */ /* 0x000fd8000b800000 */
[----:B------:R-:W-:-:S04]  /*15fa0*/  VOTE.ANY R5, PT, !P6 ;  /* 0x0000000000057806 */ /* 0x000fc800070e0100 */
[----:B------:R-:W1:Y:S02]  /*15fb0*/  POPC R4, R5 ;  /* 0x0000000500047309 */ /* 0x000e640000000000 */
[----:B-1----:R1:W2:Y:S02]  /*15fc0*/  SHFL.IDX PT, R17, R2, R4, 0x1f ;  /* 0x00001f0402117589 */ /* 0x0022a400000e0000 */
.L_x_1012:
[----:B------:R-:W-:Y:S01]  /*15fd0*/  ISETP.NE.AND P0, PT, R5, RZ, PT ;  /* 0x000000ff0500720c */ /* 0x000fe20003f05270 */
[----:B-1----:R-:W-:-:S12]  /*15fe0*/  IMAD.MOV.U32 R2, RZ, RZ, RZ ;  /* 0x000000ffff027224 */ /* 0x002fd800078e00ff */
[----:B------:R-:W-:Y:S05]  /*15ff0*/  @!P0 BRA `(.L_x_899) ;  /* 0x0000000000108947 */ /* 0x000fea0003800000 */
[----:B------:R-:W-:Y:S01]  /*16000*/  UMOV UR4, 0xffffffff ;  /* 0xffffffff00047882 */ /* 0x000fe20000000000 */
[----:B------:R-:W-:Y:S02]  /*16010*/  VIADD R12, R4, 0xffffffff ;  /* 0xffffffff040c7836 */ /* 0x000fe40000000000 */
[----:B------:R-:W-:Y:S05]  /*16020*/  BRA.DIV UR4, `(.L_x_900) ;  /* 0x0000002e04607947 */ /* 0x000fea000b800000 */
[----:B------:R1:W3:Y:S02]  /*16030*/  SHFL.IDX PT, R2, R3, R12, 0x1f ;  /* 0x00001f0c03027589 */ /* 0x0002e400000e0000 */
.L_x_899:
[----:B--2---:R-:W-:Y:S01]  /*16040*/  IABS R5, R17 ;  /* 0x0000001100057213 */ /* 0x004fe20000000000 */
[----:B---3--:R-:W-:Y:S02]  /*16050*/  IMAD R16, R2, R16, R6 ;  /* 0x0000001002107224 */ /* 0x008fe400078e0206 */
[----:B------:R-:W-:Y:S01]  /*16060*/  IMAD.IADD R19, R4, 0x1, R19 ;  /* 0x0000000104137824 */ /* 0x000fe200078e0213 */
[----:B------:R-:W2:Y:S01]  /*16070*/  I2F.RP R2, R5 ;  /* 0x0000000500027306 */ /* 0x000ea20000209400 */
[----:B------:R-:W-:-:S07]  /*16080*/  IMAD.IADD R0, R0, 0x1, -R16 ;  /* 0x0000000100007824 */ /* 0x000fce00078e0a10 */
[----:B--2---:R-:W2:Y:S02]  /*16090*/  MUFU.RCP R2, R2 ;  /* 0x0000000200027308 */ /* 0x004ea40000001000 */
[----:B--2---:R-:W-:-:S06]  /*160a0*/  VIADD R2, R2, 0xffffffe ;  /* 0x0ffffffe02027836 */ /* 0x004fcc0000000000 */
[----:B01----:R-:W0:Y:S02]  /*160b0*/  F2I.FTZ.U32.TRUNC.NTZ R3, R2 ;  /* 0x0000000200037305 */ /* 0x003e24000021f000 */
[----:B0-----:R-:W-:-:S04]  /*160c0*/  IMAD.MOV R2, RZ, RZ, -R3 ;  /* 0x000000ffff027224 */ /* 0x001fc800078e0a03 */
[----:B------:R-:W-:Y:S02]  /*160d0*/  IMAD R6, R2, R5, RZ ;  /* 0x0000000502067224 */ /* 0x000fe400078e02ff */
[----:B------:R-:W-:-:S04]  /*160e0*/  IMAD.MOV.U32 R2, RZ, RZ, RZ ;  /* 0x000000ffff027224 */ /* 0x000fc800078e00ff */
[----:B------:R-:W-:Y:S01]  /*160f0*/  IMAD.HI.U32 R2, R3, R6, R2 ;  /* 0x0000000603027227 */ /* 0x000fe200078e0002 */
[----:B------:R-:W-:Y:S02]  /*16100*/  IABS R6, R17 ;  /* 0x0000001100067213 */ /* 0x000fe40000000000 */
[----:B------:R-:W-:-:S03]  /*16110*/  IABS R3, R0 ;  /* 0x0000000000037213 */ /* 0x000fc60000000000 */
[----:B------:R-:W-:Y:S02]  /*16120*/  IMAD.MOV R6, RZ, RZ, -R6 ;  /* 0x000000ffff067224 */ /* 0x000fe400078e0a06 */
        /* <DEDUP_REMOVED lines=9> */
[----:B------:R-:W-:-:S06]  /*161c0*/  @P0 IADD3 R2, R2, 0x1, RZ ;  /* 0x0000000102020810 */ /* 0x000fcc0007ffe0ff */
[----:B------:R-:W-:Y:S01]  /*161d0*/  @!P2 IMAD.MOV R2, RZ, RZ, -R2 ;  /* 0x000000ffff02a224 */ /* 0x000fe200078e0a02 */
[----:B------:R-:W-:-:S05]  /*161e0*/  @!P1 LOP3.LUT R2, RZ, R17, RZ, 0x33, !PT ;  /* 0x00000011ff029212 */ /* 0x000fca00078e33ff */
[--C-:B------:R-:W-:Y:S02]  /*161f0*/  IMAD.MOV R3, RZ, RZ, -R2.reuse ;  /* 0x000000ffff037224 */ /* 0x100fe400078e0a02 */
[----:B------:R-:W-:Y:S02]  /*16200*/  IMAD.MOV.U32 R18, RZ, RZ, R2 ;  /* 0x000000ffff127224 */ /* 0x000fe400078e0002 */
[----:B------:R-:W-:Y:S01]  /*16210*/  IMAD R17, R17, R3, R0 ;  /* 0x0000000311117224 */ /* 0x000fe200078e0200 */
[----:B------:R-:W-:Y:S06]  /*16220*/  BRA `(.L_x_901) ;  /* 0x00000000001c7947 */ /* 0x000fec0003800000 */
.L_x_893:
[----:B------:R-:W-:Y:S01]  /*16230*/  UMOV UR4, URZ ;  /* 0x0000003f00047c82 */ /* 0x000fe20008000000 */
[----:B------:R-:W-:Y:S01]  /*16240*/  UMOV UR5, URZ ;  /* 0x0000003f00057c82 */ /* 0x000fe20008000000 */
[----:B------:R-:W-:Y:S01]  /*16250*/  ULDC UR6, c[0x0][0xc3c] ;  /* 0x00030f0000067ab9 */ /* 0x000fe20000000800 */
[----:B------:R-:W-:Y:S02]  /*16260*/  IMAD.MOV.U32 R16, RZ, RZ, R0 ;  /* 0x000000ffff107224 */ /* 0x000fe400078e0000 */
[----:B------:R-:W-:Y:S02]  /*16270*/  IMAD.U32 R17, RZ, RZ, UR4 ;  /* 0x00000004ff117e24 */ /* 0x000fe4000f8e00ff */
[----:B------:R-:W-:Y:S02]  /*16280*/  IMAD.U32 R18, RZ, RZ, UR5 ;  /* 0x00000005ff127e24 */ /* 0x000fe4000f8e00ff */
[----:B------:R-:W-:-:S07]  /*16290*/  IMAD.U32 R19, RZ, RZ, UR6 ;  /* 0x00000006ff137e24 */ /* 0x000fce000f8e00ff */
.L_x_901:
[----:B------:R0:W2:Y:S01]  /*162a0*/  LDL R3, [R1+0x4] ;  /* 0x0000040001037983 */ /* 0x0000a20000100800 */
[----:B------:R-:W1:Y:S01]  /*162b0*/  S2R R0, SR_TID.X ;  /* 0x0000000000007919 */ /* 0x000e620000002100 */
[----:B------:R-:W-:Y:S05]  /*162c0*/  WARPSYNC.ALL ;  /* 0x0000000000007948 */ /* 0x000fea0003800000 */
[----:B-1----:R-:W-:Y:S01]  /*162d0*/  LOP3.LUT R0, R0, 0x1f, RZ, 0xc0, !PT ;  /* 0x0000001f00007812 */ /* 0x002fe200078ec0ff */
[----:B------:R-:W-:Y:S03]  /*162e0*/  BAR.SYNC.DEFER_BLOCKING 0x4, 0x180 ;  /* 0x0106000000007b1d */ /* 0x000fe60000010000 */
[----:B------:R-:W-:-:S13]  /*162f0*/  ISETP.NE.AND P0, PT, R0, RZ, PT ;  /* 0x000000ff0000720c */ /* 0x000fda0003f05270 */
[----:B------:R-:W2:Y:S01]  /*16300*/  @!P0 S2R R0, SR_CgaCtaId ;  /* 0x0000000000008919 */ /* 0x000ea20000008800 */
[----:B------:R-:W-:-:S04]  /*16310*/  @!P0 MOV R2, 0x400 ;  /* 0x0000040000028802 */ /* 0x000fc80000000f00 */
[----:B--2---:R-:W-:-:S05]  /*16320*/  @!P0 LEA R3, R0, R2, 0x18 ;  /* 0x0000000200038211 */ /* 0x004fca00078ec0ff */
[----:B------:R0:W-:Y:S04]  /*16330*/  @!P0 STS.128 [R3+0x228d0], R16 ;  /* 0x0228d01003008388 */ /* 0x0001e80000000c00 */
[----:B------:R0:W-:Y:S01]  /*16340*/  @!P0 STL [R1+0x4], R3 ;  /* 0x0000040301008387 */ /* 0x0001e20000100800 */
[----:B------:R-:W-:Y:S06]  /*16350*/  BAR.ARV 0x5, 0x180 ;  /* 0x0146000000007b1d */ /* 0x000fec0000002000 */
.L_x_890:
[----:B------:R-:W-:Y:S02]  /*16360*/  ULDC UR4, c[0x0][0xc3c] ;  /* 0x00030f0000047ab9 */ /* 0x000fe40000000800 */
[----:B----4-:R-:W-:-:S13]  /*16370*/  ISETP.GE.AND P0, PT, R19, UR4, PT ;  /* 0x0000000413007c0c */ /* 0x010fda000bf06270 */
[----:B------:R-:W-:Y:S05]  /*16380*/  @!P0 BRA `(.L_x_902) ;  /* 0xffffff9800748947 */ /* 0x000fea000383ffff */
[----:B------:R-:W-:Y:S05]  /*16390*/  BSYNC B8 ;  /* 0x0000000000087941 */ /* 0x000fea0003800000 */
.L_x_762:
[----:B---3--:R-:W3:Y:S01]  /*163a0*/  LDL.LU R0, [R1+0x3c] ;  /* 0x00003c0001007983 */ /* 0x008ee20000300800 */
[----:B------:R-:W-:Y:S01]  /*163b0*/  BSSY B0, `(.L_x_903) ;  /* 0x000000b000007945 */ /* 0x000fe20003800000 */
[----:B------:R-:W4:Y:S01]  /*163c0*/  S2R R5, SR_CgaCtaId ;  /* 0x0000000000057919 */ /* 0x000f220000008800 */
[----:B---3--:R-:W-:-:S05]  /*163d0*/  VIADD R0, R0, 0x1 ;  /* 0x0000000100007836 */ /* 0x008fca0000000000 */
[----:B0-----:R-:W-:-:S04]  /*163e0*/  LEA.HI R2, R0, R0, RZ, 0x1 ;  /* 0x0000000000027211 */ /* 0x001fc800078f08ff */
[----:B--2---:R-:W-:-:S05]  /*163f0*/  LOP3.LUT R3, R2, 0xfffffffe, RZ, 0xc0, !PT ;  /* 0xfffffffe02037812 */ /* 0x004fca00078ec0ff */
[----:B------:R-:W-:Y:S01]  /*16400*/  IMAD.IADD R3, R0, 0x1, -R3 ;  /* 0x0000000100037824 */ /* 0x000fe200078e0a03 */
[----:B------:R-:W-:-:S04]  /*16410*/  MOV R0, 0x400 ;  /* 0x0000040000007802 */ /* 0x000fc80000000f00 */
[----:B----4-:R-:W-:Y:S02]  /*16420*/  LEA R0, R5, R0, 0x18 ;  /* 0x0000000005007211 */ /* 0x010fe400078ec0ff */
[----:B------:R-:W-:-:S04]  /*16430*/  SHF.L.U32 R3, R3, 0x1f, RZ ;  /* 0x0000001f03037819 */ /* 0x000fc800000006ff */
[----:B------:R-:W0:Y:S02]  /*16440*/  SYNCS.PHASECHK.TRANS64.TRYWAIT P0, [R0+URZ+0x22820], R3 ;  /* 0x02282003000075a7 */ /* 0x000e24000800017f */
[----:B0-----:R-:W-:Y:S05]  /*16450*/  @!P0 BRA `(.L_x_904) ;  /* 0x00000028007c8947 */ /* 0x001fea0003800000 */
.L_x_1015:
[----:B------:R-:W-:Y:S05]  /*16460*/  BSYNC B0 ;  /* 0x0000000000007941 */ /* 0x000fea0003800000 */
.L_x_903:
[----:B------:R-:W-:-:S03]  /*16470*/  UMOV UR4, 0xffffffff ;  /* 0xffffffff00047882 */ /* 0x000fc60000000000 */
[----:B------:R-:W-:Y:S05]  /*16480*/  BRA.DIV UR4, `(.L_x_905) ;  /* 0x0000002a04847947 */ /* 0x000fea000b800000 */
[----:B------:R-:W2:Y:S02]  /*16490*/  S2R R2, SR_TID.X ;  /* 0x0000000000027919 */ /* 0x000ea40000002100 */
[----:B--2---:R-:W-:-:S04]  /*164a0*/  SHF.R.U32.HI R2, RZ, 0x5, R2 ;  /* 0x00000005ff027819 */ /* 0x004fc80000011602 */
[----:B------:R-:W-:-:S05]  /*164b0*/  LOP3.LUT R2, R2, 0x3, RZ, 0xc0, !PT ;  /* 0x0000000302027812 */ /* 0x000fca00078ec0ff */
[----:B------:R2:W3:Y:S02]  /*164c0*/  SHFL.IDX PT, R14, R2, RZ, 0x1f ;  /* 0x00001fff020e7589 */ /* 0x0004e400000e0000 */
.L_x_1018:
[----:B---3--:R-:W-:-:S13]  /*164d0*/  ISETP.NE.AND P0, PT, R14, RZ, PT ;  /* 0x000000ff0e00720c */ /* 0x008fda0003f05270 */
[----:B------:R-:W-:Y:S05]  /*164e0*/  @P0 BRA `(.L_x_619) ;  /* 0x0000000000940947 */ /* 0x000fea0003800000 */
[----:B------:R-:W-:-:S03]  /*164f0*/  UMOV UR4, 0xffffffff ;  /* 0xffffffff00047882 */ /* 0x000fc60000000000 */
[----:B------:R-:W-:Y:S05]  /*16500*/  BRA.DIV UR4, `(.L_x_906) ;  /* 0x0000002a04987947 */ /* 0x000fea000b800000 */
[----:B------:R-:W-:-:S13]  /*16510*/  ELECT P6, URZ, PT ;  /* 0x00000000003f782f */ /* 0x000fda00038c0000 */
.L_x_1021:
[----:B------:R-:W-:Y:S05]  /*16520*/  @!P6 BRA `(.L_x_619) ;  /* 0x000000000084e947 */ /* 0x000fea0003800000 */
[----:B--2---:R-:W2:Y:S02]  /*16530*/  LDL.LU R2, [R1+0x60] ;  /* 0x0000600001027983 */ /* 0x004ea40000300800 */
[----:B--2---:R-:W-:-:S04]  /*16540*/  LOP3.LUT R2, R2, 0x2, RZ, 0xfc, !PT ;  /* 0x0000000202027812 */ /* 0x004fc800078efcff */
[----:B------:R-:W-:-:S13]  /*16550*/  ISETP.NE.AND P2, PT, R2, 0x3, PT ;  /* 0x000000030200780c */ /* 0x000fda0003f45270 */
[----:B------:R-:W-:Y:S05]  /*16560*/  @!P2 BRA `(.L_x_907) ;  /* 0x000000000004a947 */ /* 0x000fea0003800000 */
[----:B------:R-:W-:Y:S01]  /*16570*/  BPT.TRAP 0x1 ;  /* 0x000000040000795c */ /* 0x000fe20000300000 */
.L_x_907:
[----:B0-----:R-:W2:Y:S04]  /*16580*/  LDL R3, [R1+0x8] ;  /* 0x0000080001037983 */ /* 0x001ea80000100800 */
[----:B-1----:R-:W3:Y:S01]  /*16590*/  LDL.LU R7, [R1+0x14] ;  /* 0x0000140001077983 */ /* 0x002ee20000300800 */
        /* <DEDUP_REMOVED lines=12> */
.L_x_1022:
[----:B------:R-:W1:Y:S02]  /*16660*/  SYNCS.PHASECHK.TRANS64.TRYWAIT P0, [R7+URZ], R2 ;  /* 0x00000002070075a7 */ /* 0x000e64000800017f */
[----:B-1----:R-:W-:Y:S05]  /*16670*/  @!P0 BRA `(.L_x_909) ;  /* 0x0000002800708947 */ /* 0x002fea0003800000 */
.L_x_1023:
[----:B------:R-:W-:Y:S05]  /*16680*/  @!P2 BRA `(.L_x_910) ;  /* 0x000000000004a947 */ /* 0x000fea0003800000 */
[----:B------:R-:W-:Y:S01]  /*16690*/  BPT.TRAP 0x1 ;  /* 0x000000040000795c */ /* 0x000fe20000300000 */
.L_x_910:
[----:B------:R-:W2:Y:S01]  /*166a0*/  LDL.LU R4, [R1+0x8] ;  /* 0x0000080001047983 */ /* 0x000ea20000300800 */
[----:B------:R-:W-:-:S05]  /*166b0*/  IADD3 R0, R0, 0x22860, RZ ;  /* 0x0002286000007810 */ /* 0x000fca0007ffe0ff */
[----:B--2---:R-:W-:-:S04]  /*166c0*/  IMAD R4, R4, 0x8, R0 ;  /* 0x0000000804047824 */ /* 0x004fc800078e0200 */
[----:B------:R-:W2:Y:S02]  /*166d0*/  SYNCS.PHASECHK.TRANS64.TRYWAIT P0, [R4+URZ], R5 ;  /* 0x00000005040075a7 */ /* 0x000ea4000800017f */
[----:B--2---:R-:W-:Y:S05]  /*166e0*/  @!P0 BRA `(.L_x_911) ;  /* 0x0000002800688947 */ /* 0x004fea0003800000 */
.L_x_1024:
[----:B------:R-:W-:-:S07]  /*166f0*/  IMAD R3, R3, 0x8, R0 ;  /* 0x0000000803037824 */ /* 0x000fce00078e0200 */
.L_x_912:
[----:B---3--:R3:W4:Y:S02]  /*16700*/  SYNCS.PHASECHK.TRANS64.TRYWAIT P0, [R3+URZ], R2 ;  /* 0x00000002030075a7 */ /* 0x008724000800017f */
[----:B----4-:R-:W-:Y:S05]  /*16710*/  @!P0 NANOSLEEP.SYNCS 0x989680 ;  /* 0x009896800000895d */ /* 0x010fea0003900000 */
[----:B------:R-:W4:Y:S02]  /*16720*/  @!P0 SYNCS.PHASECHK.TRANS64 P0, [R3+URZ], R2 ;  /* 0x00000002030085a7 */ /* 0x000f24000800007f */
[----:B----4-:R-:W-:Y:S05]  /*16730*/  @!P0 BRA `(.L_x_912) ;  /* 0xfffffffc00f08947 */ /* 0x010fea000383ffff */
.L_x_619:
[----:B------:R-:W-:Y:S05]  /*16740*/  BSYNC B9 ;  /* 0x0000000000097941 */ /* 0x000fea0003800000 */
.L_x_616:
[----:B------:R-:W-:Y:S05]  /*16750*/  EXIT ;  /* 0x000000000000794d */ /* 0x000fea0003800000 */
.L_x_637:
[----:B0-----:R0:W1:Y:S02]  /*16760*/  SYNCS.PHASECHK.TRANS64.TRYWAIT P6, [R97+URZ+0x22890], R108 ;  /* 0x0228906c610075a7 */ /* 0x00106400080c017f */
[----:B-1----:R-:W-:Y:S05]  /*16770*/  @!P6 NANOSLEEP.SYNCS 0x989680 ;  /* 0x009896800000e95d */ /* 0x002fea0003900000 */
[----:B------:R-:W1:Y:S02]  /*16780*/  @!P6 SYNCS.PHASECHK.TRANS64 P6, [R97+URZ+0x22890], R108 ;  /* 0x0228906c6100e5a7 */ /* 0x000e6400080c007f */
[----:B-1----:R-:W-:Y:S05]  /*16790*/  @!P6 BRA `(.L_x_637) ;  /* 0xfffffffc00f0e947 */ /* 0x002fea000383ffff */
[----:B------:R-:W-:Y:S05]  /*167a0*/  BRA `(.L_x_913) ;  /* 0xfffffec000e87947 */ /* 0x000fea000383ffff */
.L_x_655:
[----:B0-----:R0:W1:Y:S02]  /*167b0*/  SYNCS.PHASECHK.TRANS64.TRYWAIT P5, [R97+URZ+0x22890], R108 ;  /* 0x0228906c610075a7 */ /* 0x00106400080a017f */
[----:B-1----:R-:W-:Y:S05]  /*167c0*/  @!P5 NANOSLEEP.SYNCS 0x989680 ;  /* 0x009896800000d95d */ /* 0x002fea0003900000 */
[----:B------:R-:W1:Y:S02]  /*167d0*/  @!P5 SYNCS.PHASECHK.TRANS64 P5, [R97+URZ+0x22890], R108 ;  /* 0x0228906c6100d5a7 */ /* 0x000e6400080a007f */
[----:B-1----:R-:W-:Y:S05]  /*167e0*/  @!P5 BRA `(.L_x_655) ;  /* 0xfffffffc00f0d947 */ /* 0x002fea000383ffff */
[----:B------:R-:W-:Y:S05]  /*167f0*/  BRA `(.L_x_914) ;  /* 0xfffffed400307947 */ /* 0x000fea000383ffff */
.L_x_664:
[----:B0-----:R0:W1:Y:S02]  /*16800*/  SYNCS.PHASECHK.TRANS64.TRYWAIT P4, [R97+URZ+0x22890], R108 ;  /* 0x0228906c610075a7 */ /* 0x001064000808017f */
[----:B-1----:R-:W-:Y:S05]  /*16810*/  @!P4 NANOSLEEP.SYNCS 0x989680 ;  /* 0x009896800000c95d */ /* 0x002fea0003900000 */
[----:B------:R-:W1:Y:S02]  /*16820*/  @!P4 SYNCS.PHASECHK.TRANS64 P4, [R97+URZ+0x22890], R108 ;  /* 0x0228906c6100c5a7 */ /* 0x000e64000808007f */
[----:B-1----:R-:W-:Y:S05]  /*16830*/  @!P4 BRA `(.L_x_664) ;  /* 0xfffffffc00f0c947 */ /* 0x002fea000383ffff */
[----:B------:R-:W-:Y:S05]  /*16840*/  BRA `(.L_x_915) ;  /* 0xfffffee400207947 */ /* 0x000fea000383ffff */
.L_x_670:
[----:B-1----:R1:W2:Y:S02]  /*16850*/  SYNCS.PHASECHK.TRANS64.TRYWAIT P3, [R97+URZ+0x228b0], R108 ;  /* 0x0228b06c610075a7 */ /* 0x0022a4000806017f */
[----:B--2---:R-:W-:Y:S05]  /*16860*/  @!P3 NANOSLEEP.SYNCS 0x989680 ;  /* 0x009896800000b95d */ /* 0x004fea0003900000 */
[----:B------:R-:W2:Y:S02]  /*16870*/  @!P3 SYNCS.PHASECHK.TRANS64 P3, [R97+URZ+0x228b0], R108 ;  /* 0x0228b06c6100b5a7 */ /* 0x000ea4000806007f */
[----:B--2---:R-:W-:Y:S05]  /*16880*/  @!P3 BRA `(.L_x_670) ;  /* 0xfffffffc00f0b947 */ /* 0x004fea000383ffff */
[----:B------:R-:W-:Y:S05]  /*16890*/  BRA `(.L_x_916) ;  /* 0xfffffee400b07947 */ /* 0x000fea000383ffff */
.L_x_678:
[----:B------:R-:W-:Y:S01]  /*168a0*/  BSSY B0, `(.L_x_917) ;  /* 0x0000008000007945 */ /* 0x000fe20003800000 */
[----:B------:R-:W-:Y:S02]  /*168b0*/  IMAD.MOV.U32 R13, RZ, RZ, R234 ;  /* 0x000000ffff0d7224 */ /* 0x000fe400078e00ea */
[----:B------:R-:W-:Y:S02]  /*168c0*/  IMAD.MOV.U32 R12, RZ, RZ, RZ ;  /* 0x000000ffff0c7224 */ /* 0x000fe400078e00ff */
[----:B------:R-:W-:Y:S02]  /*168d0*/  IMAD.MOV.U32 R11, RZ, RZ, 0x1f ;  /* 0x0000001fff0b7424 */ /* 0x000fe400078e00ff */
[----:B------:R-:W-:-:S07]  /*168e0*/  IMAD.MOV.U32 R15, RZ, RZ, -0x1 ;  /* 0xffffffffff0f7424 */ /* 0x000fce00078e00ff */
[----:B-----5:R-:W-:Y:S05]  /*168f0*/  WARPSYNC.COLLECTIVE R15, `(.L_x_918) ;  /* 0x000000000f087348 */ /* 0x020fea0003c00000 */
[----:B------:R0:W1:Y:S02]  /*16900*/  SHFL.IDX P6, R14, R13, R12, R11 ;  /* 0x0000000c0d0e7389 */ /* 0x00006400000c000b */
[----:B01---5:R-:W-:Y:S01]  /*16910*/  ENDCOLLECTIVE ;  /* 0x000000000000791b */ /* 0x023fe20003800000 */
.L_x_918:
[----:B------:R-:W-:Y:S05]  /*16920*/  BSYNC B0 ;  /* 0x0000000000007941 */ /* 0x000fea0003800000 */
.L_x_917:
[----:B------:R-:W-:Y:S05]  /*16930*/  BRA `(.L_x_919) ;  /* 0xfffffef000547947 */ /* 0x000fea000383ffff */
.L_x_690:
[----:B------:R-:W-:Y:S01]  /*16940*/  BSSY B1, `(.L_x_920) ;  /* 0x0000008000017945 */ /* 0x000fe20003800000 */
[----:B------:R-:W-:Y:S02]  /*16950*/  IMAD.MOV.U32 R13, RZ, RZ, R25 ;  /* 0x000000ffff0d7224 */ /* 0x000fe400078e0019 */
[----:B------:R-:W-:Y:S02]  /*16960*/  IMAD.MOV.U32 R12, RZ, RZ, RZ ;  /* 0x000000ffff0c7224 */ /* 0x000fe400078e00ff */
[----:B------:R-:W-:Y:S02]  /*16970*/  IMAD.MOV.U32 R11, RZ, RZ, 0x1c1f ;  /* 0x00001c1fff0b7424 */ /* 0x000fe400078e00ff */
[----:B------:R-:W-:-:S07]  /*16980*/  IMAD.MOV.U32 R15, RZ, RZ, -0x1 ;  /* 0xffffffffff0f7424 */ /* 0x000fce00078e00ff */
[----:B0-----:R-:W-:Y:S05]  /*16990*/  WARPSYNC.COLLECTIVE R15, `(.L_x_921) ;  /* 0x000000000f087348 */ /* 0x001fea0003c00000 */
[----:B------:R1:W2:Y:S02]  /*169a0*/  SHFL.IDX P6, R14, R13, R12, R11 ;  /* 0x0000000c0d0e7389 */ /* 0x0002a400000c000b */
[----:B012---:R-:W-:Y:S01]  /*169b0*/  ENDCOLLECTIVE ;  /* 0x000000000000791b */ /* 0x007fe20003800000 */
.L_x_921:
[----:B------:R-:W-:Y:S05]  /*169c0*/  BSYNC B1 ;  /* 0x0000000000017941 */ /* 0x000fea0003800000 */
.L_x_920:
[----:B------:R-:W-:Y:S01]  /*169d0*/  IMAD.MOV.U32 R13, RZ, RZ, R24 ;  /* 0x000000ffff0d7224 */ /* 0x000fe200078e0018 */
[----:B------:R-:W-:Y:S01]  /*169e0*/  MOV R15, 0xffffffff ;  /* 0xffffffff000f7802 */ /* 0x000fe20000000f00 */
[----:B------:R-:W-:Y:S02]  /*169f0*/  IMAD.MOV.U32 R12, RZ, RZ, RZ ;  /* 0x000000ffff0c7224 */ /* 0x000fe400078e00ff */
[----:B------:R-:W-:Y:S02]  /*16a00*/  IMAD.MOV.U32 R11, RZ, RZ, 0x1c1f ;  /* 0x00001c1fff0b7424 */ /* 0x000fe400078e00ff */
[----:B------:R-:W-:-:S07]  /*16a10*/  IMAD.MOV.U32 R0, RZ, RZ, R14 ;  /* 0x000000ffff007224 */ /* 0x000fce00078e000e */
[----:B------:R-:W-:Y:S05]  /*16a20*/  WARPSYNC.COLLECTIVE R15, `(.L_x_922) ;  /* 0x000000000f087348 */ /* 0x000fea0003c00000 */
[----:B------:R0:W1:Y:S02]  /*16a30*/  SHFL.IDX P6, R14, R13, R12, R11 ;  /* 0x0000000c0d0e7389 */ /* 0x00006400000c000b */
[----:B01----:R-:W-:Y:S01]  /*16a40*/  ENDCOLLECTIVE ;  /* 0x000000000000791b */ /* 0x003fe20003800000 */
.L_x_922:
[----:B------:R-:W-:Y:S02]  /*16a50*/  IMAD.MOV.U32 R13, RZ, RZ, R27 ;  /* 0x000000ffff0d7224 */ /* 0x000fe400078e001b */
[----:B------:R-:W-:-:S07]  /*16a60*/  IMAD.MOV.U32 R3, RZ, RZ, R14 ;  /* 0x000000ffff037224 */ /* 0x000fce00078e000e */
[----:B------:R-:W-:Y:S05]  /*16a70*/  WARPSYNC.COLLECTIVE R15, `(.L_x_923) ;  /* 0x000000000f087348 */ /* 0x000fea0003c00000 */
[----:B------:R0:W1:Y:S02]  /*16a80*/  SHFL.IDX P6, R14, R13, R12, R11 ;  /* 0x0000000c0d0e7389 */ /* 0x00006400000c000b */
[----:B01----:R-:W-:Y:S01]  /*16a90*/  ENDCOLLECTIVE ;  /* 0x000000000000791b */ /* 0x003fe20003800000 */
.L_x_923:
[----:B------:R-:W-:Y:S02]  /*16aa0*/  IMAD.MOV.U32 R13, RZ, RZ, R26 ;  /* 0x000000ffff0d7224 */ /* 0x000fe400078e001a */
[----:B------:R-:W-:-:S07]  /*16ab0*/  IMAD.MOV.U32 R4, RZ, RZ, R14 ;  /* 0x000000ffff047224 */ /* 0x000fce00078e000e */
[----:B------:R-:W-:Y:S05]  /*16ac0*/  WARPSYNC.COLLECTIVE R15, `(.L_x_924) ;  /* 0x000000000f087348 */ /* 0x000fea0003c00000 */
[----:B------:R0:W1:Y:S02]  /*16ad0*/  SHFL.IDX P6, R14, R13, R12, R11 ;  /* 0x0000000c0d0e7389 */ /* 0x00006400000c000b */
[----:B01----:R-:W-:Y:S01]  /*16ae0*/  ENDCOLLECTIVE ;  /* 0x000000000000791b */ /* 0x003fe20003800000 */
.L_x_924:
[----:B------:R-:W-:Y:S05]  /*16af0*/  BRA `(.L_x_925) ;  /* 0xfffffef400587947 */ /* 0x000fea000383ffff */
.L_x_694:
[----:B0-----:R0:W1:Y:S02]  /*16b00*/  SYNCS.PHASECHK.TRANS64.TRYWAIT P0, [R18+URZ+0x22800], R15 ;  /* 0x0228000f120075a7 */ /* 0x001064000800017f */
[----:B-1----:R-:W-:Y:S05]  /*16b10*/  @!P0 NANOSLEEP.SYNCS 0x989680 ;  /* 0x009896800000895d */ /* 0x002fea0003900000 */
[----:B------:R-:W1:Y:S02]  /*16b20*/  @!P0 SYNCS.PHASECHK.TRANS64 P0, [R18+URZ+0x22800], R15 ;  /* 0x0228000f120085a7 */ /* 0x000e64000800007f */
[----:B-1----:R-:W-:Y:S05]  /*16b30*/  @!P0 BRA `(.L_x_694) ;  /* 0xfffffffc00f08947 */ /* 0x002fea000383ffff */
[----:B------:R-:W-:Y:S05]  /*16b40*/  BRA `(.L_x_926) ;  /* 0xfffffef8006c7947 */ /* 0x000fea000383ffff */
.L_x_702:
        /* <DEDUP_REMOVED lines=8> */
.L_x_928:
[----:B------:R-:W-:Y:S05]  /*16bd0*/  BSYNC B1 ;  /* 0x0000000000017941 */ /* 0x000fea0003800000 */
.L_x_927:
[----:B------:R-:W-:Y:S02]  /*16be0*/  IMAD.MOV.U32 R13, RZ, RZ, R24 ;  /* 0x000000ffff0d7224 */ /* 0x000fe400078e0018 */
[----:B------:R-:W-:Y:S02]  /*16bf0*/  IMAD.MOV.U32 R12, RZ, RZ, RZ ;  /* 0x000000ffff0c7224 */ /* 0x000fe400078e00ff */
[----:B------:R-:W-:Y:S02]  /*16c00*/  IMAD.MOV.U32 R11, RZ, RZ, 0x1c1f ;  /* 0x00001c1fff0b7424 */ /* 0x000fe400078e00ff */
[----:B------:R-:W-:Y:S02]  /*16c10*/  IMAD.MOV.U32 R15, RZ, RZ, -0x1 ;  /* 0xffffffffff0f7424 */ /* 0x000fe400078e00ff */
[----:B------:R-:W-:-:S07]  /*16c20*/  IMAD.MOV.U32 R0, RZ, RZ, R14 ;  /* 0x000000ffff007224 */ /* 0x000fce00078e000e */
[----:B------:R-:W-:Y:S05]  /*16c30*/  WARPSYNC.COLLECTIVE R15, `(.L_x_929) ;  /* 0x000000000f087348 */ /* 0x000fea0003c00000 */
[----:B------:R0:W1:Y:S02]  /*16c40*/  SHFL.IDX P6, R14, R13, R12, R11 ;  /* 0x0000000c0d0e7389 */ /* 0x00006400000c000b */
[----:B01----:R-:W-:Y:S01]  /*16c50*/  ENDCOLLECTIVE ;  /* 0x000000000000791b */ /* 0x003fe20003800000 */
.L_x_929:
[----:B------:R-:W-:Y:S01]  /*16c60*/  MOV R13, R27 ;  /* 0x0000001b000d7202 */ /* 0x000fe20000000f00 */
[----:B------:R-:W-:-:S07]  /*16c70*/  IMAD.MOV.U32 R3, RZ, RZ, R14 ;  /* 0x000000ffff037224 */ /* 0x000fce00078e000e */
[----:B------:R-:W-:Y:S05]  /*16c80*/  WARPSYNC.COLLECTIVE R15, `(.L_x_930) ;  /* 0x000000000f087348 */ /* 0x000fea0003c00000 */
[----:B------:R0:W1:Y:S02]  /*16c90*/  SHFL.IDX P6, R14, R13, R12, R11 ;  /* 0x0000000c0d0e7389 */ /* 0x00006400000c000b */
[----:B01----:R-:W-:Y:S01]  /*16ca0*/  ENDCOLLECTIVE ;  /* 0x000000000000791b */ /* 0x003fe20003800000 */
.L_x_930:
[----:B------:R-:W-:Y:S02]  /*16cb0*/  IMAD.MOV.U32 R13, RZ, RZ, R26 ;  /* 0x000000ffff0d7224 */ /* 0x000fe400078e001a */
[----:B------:R-:W-:-:S07]  /*16cc0*/  IMAD.MOV.U32 R4, RZ, RZ, R14 ;  /* 0x000000ffff047224 */ /* 0x000fce00078e000e */
[----:B------:R-:W-:Y:S05]  /*16cd0*/  WARPSYNC.COLLECTIVE R15, `(.L_x_931) ;  /* 0x000000000f087348 */ /* 0x000fea0003c00000 */
[----:B------:R0:W1:Y:S02]  /*16ce0*/  SHFL.IDX P6, R14, R13, R12, R11 ;  /* 0x0000000c0d0e7389 */ /* 0x00006400000c000b */
[----:B01----:R-:W-:Y:S01]  /*16cf0*/  ENDCOLLECTIVE ;  /* 0x000000000000791b */ /* 0x003fe20003800000 */
.L_x_931:
[----:B------:R-:W-:Y:S05]  /*16d00*/  BRA `(.L_x_932) ;  /* 0xffffff0000cc7947 */ /* 0x000fea000383ffff */
.L_x_706:
[----:B0-----:R0:W1:Y:S02]  /*16d10*/  SYNCS.PHASECHK.TRANS64.TRYWAIT P1, [R18+URZ+0x22800], R13 ;  /* 0x0228000d120075a7 */ /* 0x001064000802017f */
[----:B-1----:R-:W-:Y:S05]  /*16d20*/  @!P1 NANOSLEEP.SYNCS 0x989680 ;  /* 0x009896800000995d */ /* 0x002fea0003900000 */
[----:B------:R-:W1:Y:S02]  /*16d30*/  @!P1 SYNCS.PHASECHK.TRANS64 P1, [R18+URZ+0x22800], R13 ;  /* 0x0228000d120095a7 */ /* 0x000e64000802007f */
[----:B-1----:R-:W-:Y:S05]  /*16d40*/  @!P1 BRA `(.L_x_706) ;  /* 0xfffffffc00f09947 */ /* 0x002fea000383ffff */
[----:B------:R-:W-:Y:S05]  /*16d50*/  BRA `(.L_x_933) ;  /* 0xffffff0400a87947 */ /* 0x000fea000383ffff */
.L_x_712:
[----:B-1----:R1:W3:Y:S02]  /*16d60*/  SYNCS.PHASECHK.TRANS64.TRYWAIT P1, [R20+URZ+0x22830], R15 ;  /* 0x0228300f140075a7 */ /* 0x0022e4000802017f */
[----:B---3--:R-:W-:Y:S05]  /*16d70*/  @!P1 NANOSLEEP.SYNCS 0x989680 ;  /* 0x009896800000995d */ /* 0x008fea0003900000 */
[----:B------:R-:W3:Y:S02]  /*16d80*/  @!P1 SYNCS.PHASECHK.TRANS64 P1, [R20+URZ+0x22830], R15 ;  /* 0x0228300f140095a7 */ /* 0x000ee4000802007f */
[----:B---3--:R-:W-:Y:S05]  /*16d90*/  @!P1 BRA `(.L_x_712) ;  /* 0xfffffffc00f09947 */ /* 0x008fea000383ffff */
[----:B------:R-:W-:Y:S05]  /*16da0*/  BRA `(.L_x_711) ;  /* 0xffffff1000c07947 */ /* 0x000fea000383ffff */
.L_x_717:
[----:B-1----:R1:W2:Y:S02]  /*16db0*/  SYNCS.PHASECHK.TRANS64.TRYWAIT P2, [R20+URZ+0x22850], R15 ;  /* 0x0228500f140075a7 */ /* 0x0022a4000804017f */
[----:B--2---:R-:W-:Y:S05]  /*16dc0*/  @!P2 NANOSLEEP.SYNCS 0x989680 ;  /* 0x009896800000a95d */ /* 0x004fea0003900000 */
[----:B------:R-:W2:Y:S02]  /*16dd0*/  @!P2 SYNCS.PHASECHK.TRANS64 P2, [R20+URZ+0x22850], R15 ;  /* 0x0228500f1400a5a7 */ /* 0x000ea4000804007f */
[----:B--2---:R-:W-:Y:S05]  /*16de0*/  @!P2 BRA `(.L_x_717) ;  /* 0xfffffffc00f0a947 */ /* 0x004fea000383ffff */
[----:B------:R-:W-:Y:S05]  /*16df0*/  BRA `(.L_x_716) ;  /* 0xffffff2800607947 */ /* 0x000fea000383ffff */
.L_x_722:
[----:B-1----:R1:W2:Y:S02]  /*16e00*/  SYNCS.PHASECHK.TRANS64.TRYWAIT P3, [R21+URZ+0x22830], R217 ;  /* 0x022830d9150075a7 */ /* 0x0022a4000806017f */
[----:B--2---:R-:W-:Y:S05]  /*16e10*/  @!P3 NANOSLEEP.SYNCS 0x989680 ;  /* 0x009896800000b95d */ /* 0x004fea0003900000 */
[----:B------:R-:W2:Y:S02]  /*16e20*/  @!P3 SYNCS.PHASECHK.TRANS64 P3, [R21+URZ+0x22830], R217 ;  /* 0x022830d91500b5a7 */ /* 0x000ea4000806007f */
[----:B--2---:R-:W-:Y:S05]  /*16e30*/  @!P3 BRA `(.L_x_722) ;  /* 0xfffffffc00f0b947 */ /* 0x004fea000383ffff */
[----:B------:R-:W-:Y:S05]  /*16e40*/  BRA `(.L_x_721) ;  /* 0xffffff2c00947947 */ /* 0x000fea000383ffff */
.L_x_727:
[----:B--2---:R2:W3:Y:S02]  /*16e50*/  SYNCS.PHASECHK.TRANS64.TRYWAIT P3, [R21+URZ+0x22850], R217 ;  /* 0x022850d9150075a7 */ /* 0x0044e4000806017f */
[----:B---3--:R-:W-:Y:S05]  /*16e60*/  @!P3 NANOSLEEP.SYNCS 0x989680 ;  /* 0x009896800000b95d */ /* 0x008fea0003900000 */
[----:B------:R-:W3:Y:S02]  /*16e70*/  @!P3 SYNCS.PHASECHK.TRANS64 P3, [R21+URZ+0x22850], R217 ;  /* 0x022850d91500b5a7 */ /* 0x000ee4000806007f */
[----:B---3--:R-:W-:Y:S05]  /*16e80*/  @!P3 BRA `(.L_x_727) ;  /* 0xfffffffc00f0b947 */ /* 0x008fea000383ffff */
[----:B------:R-:W-:Y:S05]  /*16e90*/  BRA `(.L_x_726) ;  /* 0xffffff4400f07947 */ /* 0x000fea000383ffff */
.L_x_742:
[----:B------:R-:W-:Y:S02]  /*16ea0*/  IMAD.MOV.U32 R13, RZ, RZ, R4 ;  /* 0x000000ffff0d7224 */ /* 0x000fe400078e0004 */
[----:B------:R-:W-:Y:S02]  /*16eb0*/  IMAD.MOV.U32 R12, RZ, RZ, RZ ;  /* 0x000000ffff0c7224 */ /* 0x000fe400078e00ff */
[----:B------:R-:W-:Y:S02]  /*16ec0*/  IMAD.MOV.U32 R11, RZ, RZ, 0x181f ;  /* 0x0000181fff0b7424 */ /* 0x000fe400078e00ff */
[----:B------:R-:W-:-:S07]  /*16ed0*/  IMAD.MOV.U32 R15, RZ, RZ, -0x1 ;  /* 0xffffffffff0f7424 */ /* 0x000fce00078e00ff */
[----:B01----:R-:W-:Y:S05]  /*16ee0*/  WARPSYNC.COLLECTIVE R15, `(.L_x_934) ;  /* 0x000000000f087348 */ /* 0x003fea0003c00000 */
[----:B------:R2:W3:Y:S02]  /*16ef0*/  SHFL.IDX P6, R14, R13, R12, R11 ;  /* 0x0000000c0d0e7389 */ /* 0x0004e400000c000b */
[----:B0123--:R-:W-:Y:S01]  /*16f00*/  ENDCOLLECTIVE ;  /* 0x000000000000791b */ /* 0x00ffe20003800000 */
.L_x_934:
[----:B------:R-:W-:Y:S02]  /*16f10*/  IMAD.MOV.U32 R13, RZ, RZ, R3 ;  /* 0x000000ffff0d7224 */ /* 0x000fe400078e0003 */
[----:B------:R-:W-:-:S07]  /*16f20*/  IMAD.MOV.U32 R0, RZ, RZ, R14 ;  /* 0x000000ffff007224 */ /* 0x000fce00078e000e */
[----:B------:R-:W-:Y:S05]  /*16f30*/  WARPSYNC.COLLECTIVE R15, `(.L_x_935) ;  /* 0x000000000f087348 */ /* 0x000fea0003c00000 */
[----:B------:R0:W1:Y:S02]  /*16f40*/  SHFL.IDX P6, R14, R13, R12, R11 ;  /* 0x0000000c0d0e7389 */ /* 0x00006400000c000b */
[----:B01----:R-:W-:Y:S01]  /*16f50*/  ENDCOLLECTIVE ;  /* 0x000000000000791b */ /* 0x003fe20003800000 */
.L_x_935:
[----:B------:R-:W-:Y:S05]  /*16f60*/  BRA `(.L_x_936) ;  /* 0xffffff7800d47947 */ /* 0x000fea000383ffff */
.L_x_745:
[----:B------:R-:W-:Y:S01]  /*16f70*/  BSSY B1, `(.L_x_937) ;  /* 0x0000008000017945 */ /* 0x000fe20003800000 */
[----:B---3--:R-:W-:Y:S02]  /*16f80*/  IMAD.MOV.U32 R13, RZ, RZ, R4 ;  /* 0x000000ffff0d7224 */ /* 0x008fe400078e0004 */
[----:B------:R-:W-:Y:S02]  /*16f90*/  IMAD.MOV.U32 R12, RZ, RZ, 0x1 ;  /* 0x00000001ff0c7424 */ /* 0x000fe400078e00ff */
[----:B------:R-:W-:Y:S02]  /*16fa0*/  IMAD.MOV.U32 R11, RZ, RZ, 0x181f ;  /* 0x0000181fff0b7424 */ /* 0x000fe400078e00ff */
[----:B------:R-:W-:-:S07]  /*16fb0*/  IMAD.MOV.U32 R15, RZ, RZ, -0x1 ;  /* 0xffffffffff0f7424 */ /* 0x000fce00078e00ff */
[----:B012-4-:R-:W-:Y:S05]  /*16fc0*/  WARPSYNC.COLLECTIVE R15, `(.L_x_938) ;  /* 0x000000000f087348 */ /* 0x017fea0003c00000 */
[----:B----4-:R3:W4:Y:S02]  /*16fd0*/  SHFL.IDX P6, R14, R13, R12, R11 ;  /* 0x0000000c0d0e7389 */ /* 0x01072400000c000b */
[----:B01234-:R-:W-:Y:S01]  /*16fe0*/  ENDCOLLECTIVE ;  /* 0x000000000000791b */ /* 0x01ffe20003800000 */
.L_x_938:
[----:B------:R-:W-:Y:S05]  /*16ff0*/  BSYNC B1 ;  /* 0x0000000000017941 */ /* 0x000fea0003800000 */
.L_x_937:
[----:B------:R-:W-:Y:S01]  /*17000*/  IMAD.MOV.U32 R13, RZ, RZ, R3 ;  /* 0x000000ffff0d7224 */ /* 0x000fe200078e0003 */
[----:B------:R-:W-:Y:S01]  /*17010*/  MOV R12, 0x1 ;  /* 0x00000001000c7802 */ /* 0x000fe20000000f00 */
[----:B------:R-:W-:Y:S02]  /*17020*/  IMAD.MOV.U32 R11, RZ, RZ, 0x181f ;  /* 0x0000181fff0b7424 */ /* 0x000fe400078e00ff */
[----:B------:R-:W-:Y:S02]  /*17030*/  IMAD.MOV.U32 R15, RZ, RZ, -0x1 ;  /* 0xffffffffff0f7424 */ /* 0x000fe400078e00ff */
[----:B------:R-:W-:-:S07]  /*17040*/  IMAD.MOV.U32 R0, RZ, RZ, R14 ;  /* 0x000000ffff007224 */ /* 0x000fce00078e000e */
[----:B------:R-:W-:Y:S05]  /*17050*/  WARPSYNC.COLLECTIVE R15, `(.L_x_939) ;  /* 0x000000000f087348 */ /* 0x000fea0003c00000 */
[----:B------:R0:W1:Y:S02]  /*17060*/  SHFL.IDX P6, R14, R13, R12, R11 ;  /* 0x0000000c0d0e7389 */ /* 0x00006400000c000b */
[----:B01----:R-:W-:Y:S01]  /*17070*/  ENDCOLLECTIVE ;  /* 0x000000000000791b */ /* 0x003fe20003800000 */
.L_x_939:
[----:B------:R-:W-:Y:S05]  /*17080*/  BRA `(.L_x_940) ;  /* 0xffffff7c00087947 */ /* 0x000fea000383ffff */
.L_x_748:
[----:B------:R-:W-:Y:S01]  /*17090*/  BSSY B1, `(.L_x_941) ;  /* 0x0000008000017945 */ /* 0x000fe20003800000 */
[----:B0-----:R-:W-:Y:S02]  /*170a0*/  IMAD.MOV.U32 R13, RZ, RZ, R4 ;  /* 0x000000ffff0d7224 */ /* 0x001fe400078e0004 */
[----:B------:R-:W-:Y:S02]  /*170b0*/  IMAD.MOV.U32 R12, RZ, RZ, 0x2 ;  /* 0x00000002ff0c7424 */ /* 0x000fe400078e00ff */
[----:B------:R-:W-:Y:S02]  /*170c0*/  IMAD.MOV.U32 R11, RZ, RZ, 0x181f ;  /* 0x0000181fff0b7424 */ /* 0x000fe400078e00ff */
[----:B------:R-:W-:-:S07]  /*170d0*/  IMAD.MOV.U32 R15, RZ, RZ, -0x1 ;  /* 0xffffffffff0f7424 */ /* 0x000fce00078e00ff */
[----:B-1234-:R-:W-:Y:S05]  /*170e0*/  WARPSYNC.COLLECTIVE R15, `(.L_x_942) ;  /* 0x000000000f087348 */ /* 0x01efea0003c00000 */
[----:B----4-:R0:W4:Y:S02]  /*170f0*/  SHFL.IDX P6, R14, R13, R12, R11 ;  /* 0x0000000c0d0e7389 */ /* 0x01012400000c000b */
[----:B01234-:R-:W-:Y:S01]  /*17100*/  ENDCOLLECTIVE ;  /* 0x000000000000791b */ /* 0x01ffe20003800000 */
.L_x_942:
[----:B------:R-:W-:Y:S05]  /*17110*/  BSYNC B1 ;  /* 0x0000000000017941 */ /* 0x000fea0003800000 */
.L_x_941:
[----:B------:R-:W-:Y:S02]  /*17120*/  IMAD.MOV.U32 R13, RZ, RZ, R3 ;  /* 0x000000ffff0d7224 */ /* 0x000fe400078e0003 */
[----:B------:R-:W-:Y:S02]  /*17130*/  IMAD.MOV.U32 R12, RZ, RZ, 0x2 ;  /* 0x00000002ff0c7424 */ /* 0x000fe400078e00ff */
[----:B------:R-:W-:Y:S02]  /*17140*/  IMAD.MOV.U32 R11, RZ, RZ, 0x181f ;  /* 0x0000181fff0b7424 */ /* 0x000fe400078e00ff */
[----:B------:R-:W-:Y:S02]  /*17150*/  IMAD.MOV.U32 R15, RZ, RZ, -0x1 ;  /* 0xffffffffff0f7424 */ /* 0x000fe400078e00ff */
[----:B------:R-:W-:-:S07]  /*17160*/  IMAD.MOV.U32 R0, RZ, RZ, R14 ;  /* 0x000000ffff007224 */ /* 0x000fce00078e000e */
[----:B------:R-:W-:Y:S05]  /*17170*/  WARPSYNC.COLLECTIVE R15, `(.L_x_943) ;  /* 0x000000000f087348 */ /* 0x000fea0003c00000 */
[----:B------:R0:W1:Y:S02]  /*17180*/  SHFL.IDX P6, R14, R13, R12, R11 ;  /* 0x0000000c0d0e7389 */ /* 0x00006400000c000b */
[----:B01----:R-:W-:Y:S01]  /*17190*/  ENDCOLLECTIVE ;  /* 0x000000000000791b */ /* 0x003fe20003800000 */
.L_x_943:
[----:B------:R-:W-:Y:S05]  /*171a0*/  BRA `(.L_x_944) ;  /* 0xffffff7c00387947 */ /* 0x000fea000383ffff */
.L_x_751:
[----:B------:R-:W-:Y:S01]  /*171b0*/  BSSY B1, `(.L_x_945) ;  /* 0x0000008000017945 */ /* 0x000fe20003800000 */
[----:B0-----:R-:W-:Y:S01]  /*171c0*/  IMAD.MOV.U32 R13, RZ, RZ, R4 ;  /* 0x000000ffff0d7224 */ /* 0x001fe200078e0004 */
[----:B------:R-:W-:Y:S01]  /*171d0*/  MOV R15, 0xffffffff ;  /* 0xffffffff000f7802 */ /* 0x000fe20000000f00 */
[----:B------:R-:W-:Y:S02]  /*171e0*/  IMAD.MOV.U32 R12, RZ, RZ, 0x3 ;  /* 0x00000003ff0c7424 */ /* 0x000fe400078e00ff */
[----:B------:R-:W-:-:S07]  /*171f0*/  IMAD.MOV.U32 R11, RZ, RZ, 0x181f ;  /* 0x0000181fff0b7424 */ /* 0x000fce00078e00ff */
[----:B-1234-:R-:W-:Y:S05]  /*17200*/  WARPSYNC.COLLECTIVE R15, `(.L_x_946) ;  /* 0x000000000f087348 */ /* 0x01efea0003c00000 */
[----:B------:R0:W0:Y:S02]  /*17210*/  SHFL.IDX P6, R14, R13, R12, R11 ;  /* 0x0000000c0d0e7389 */ /* 0x00002400000c000b */
[----:B01234-:R-:W-:Y:S01]  /*17220*/  ENDCOLLECTIVE ;  /* 0x000000000000791b */ /* 0x01ffe20003800000 */
.L_x_946:
[----:B------:R-:W-:Y:S05]  /*17230*/  BSYNC B1 ;  /* 0x0000000000017941 */ /* 0x000fea0003800000 */
.L_x_945:
        /* <DEDUP_REMOVED lines=8> */
.L_x_947:
[----:B------:R-:W-:Y:S05]  /*172c0*/  BRA `(.L_x_948) ;  /* 0xffffff7c00687947 */ /* 0x000fea000383ffff */
.L_x_768:
[----:B------:R-:W0:Y:S01]  /*172d0*/  S2R R9, SR_TID.X ;  /* 0x0000000000097919 */ /* 0x000e220000002100 */
        /* <DEDUP_REMOVED lines=10> */
.L_x_950:
[----:B------:R-:W-:Y:S05]  /*17380*/  BSYNC B1 ;  /* 0x0000000000017941 */ /* 0x000fea0003800000 */
.L_x_949:
[----:B------:R-:W-:Y:S05]  /*17390*/  BRA `(.L_x_951) ;  /* 0xffffff9000387947 */ /* 0x000fea000383ffff */
.L_x_770:
[----:B------:R-:W-:Y:S01]  /*173a0*/  BSSY B1, `(.L_x_952) ;  /* 0x0000006000017945 */ /* 0x000fe20003800000 */
[----:B------:R-:W-:-:S07]  /*173b0*/  IMAD.MOV.U32 R15, RZ, RZ, -0x1 ;  /* 0xffffffffff0f7424 */ /* 0x000fce00078e00ff */
[----:B0-----:R-:W-:Y:S05]  /*173c0*/  WARPSYNC.COLLECTIVE R15, `(.L_x_953) ;  /* 0x000000000f0c7348 */ /* 0x001fea0003c00000 */
[----:B------:R-:W-:Y:S02]  /*173d0*/  ELECT P6, UR62, PT ;  /* 0x00000000003e782f */ /* 0x000fe400038c0000 */
[----:B------:R-:W-:Y:S01]  /*173e0*/  MOV R14, UR62 ;  /* 0x0000003e000e7c02 */ /* 0x000fe20008000f00 */
[----:B0-----:R-:W-:Y:S10]  /*173f0*/  ENDCOLLECTIVE ;  /* 0x000000000000791b */ /* 0x001ff40003800000 */
.L_x_953:
[----:B------:R-:W-:Y:S05]  /*17400*/  BSYNC B1 ;  /* 0x0000000000017941 */ /* 0x000fea0003800000 */
.L_x_952:
[----:B------:R-:W-:Y:S05]  /*17410*/  BRA `(.L_x_769) ;  /* 0xffffff9000307947 */ /* 0x000fea000383ffff */
.L_x_772:
[----:B0-----:R-:W2:Y:S02]  /*17420*/  LDL R5, [R1+0x4] ;  /* 0x0000040001057983 */ /* 0x001ea40000100800 */
[----:B--2---:R0:W1:Y:S02]  /*17430*/  SYNCS.PHASECHK.TRANS64.TRYWAIT P0, [R5+URZ+0x22820], R4 ;  /* 0x02282004050075a7 */ /* 0x004064000800017f */
[----:B-1----:R-:W-:Y:S05]  /*17440*/  @!P0 NANOSLEEP.SYNCS 0x989680 ;  /* 0x009896800000895d */ /* 0x002fea0003900000 */
[----:B------:R-:W1:Y:S02]  /*17450*/  @!P0 SYNCS.PHASECHK.TRANS64 P0, [R5+URZ+0x22820], R4 ;  /* 0x02282004050085a7 */ /* 0x000e64000800007f */
[----:B-1----:R-:W-:Y:S05]  /*17460*/  @!P0 BRA `(.L_x_772) ;  /* 0xfffffffc00ec8947 */ /* 0x002fea000383ffff */
[----:B------:R-:W-:Y:S05]  /*17470*/  BRA `(.L_x_954) ;  /* 0xffffff9000407947 */ /* 0x000fea000383ffff */
.L_x_776:
[----:B0-----:R0:W1:Y:S02]  /*17480*/  SYNCS.PHASECHK.TRANS64.TRYWAIT P0, [R4+URZ+0x228a0], R9 ;  /* 0x0228a009040075a7 */ /* 0x001064000800017f */
[----:B-1----:R-:W-:Y:S05]  /*17490*/  @!P0 NANOSLEEP.SYNCS 0x989680 ;  /* 0x009896800000895d */ /* 0x002fea0003900000 */
[----:B------:R-:W1:Y:S02]  /*174a0*/  @!P0 SYNCS.PHASECHK.TRANS64 P0, [R4+URZ+0x228a0], R9 ;  /* 0x0228a009040085a7 */ /* 0x000e64000800007f */
[----:B-1----:R-:W-:Y:S05]  /*174b0*/  @!P0 BRA `(.L_x_776) ;  /* 0xfffffffc00f08947 */ /* 0x002fea000383ffff */
[----:B------:R-:W-:Y:S05]  /*174c0*/  BRA `(.L_x_955) ;  /* 0xffffff9000687947 */ /* 0x000fea000383ffff */
.L_x_781:
[----:B-1----:R1:W2:Y:S02]  /*174d0*/  SYNCS.PHASECHK.TRANS64.TRYWAIT P0, [R4+URZ+0x228c0], R9 ;  /* 0x0228c009040075a7 */ /* 0x0022a4000800017f */
[----:B--2---:R-:W-:Y:S05]  /*174e0*/  @!P0 NANOSLEEP.SYNCS 0x989680 ;  /* 0x009896800000895d */ /* 0x004fea0003900000 */
[----:B------:R-:W2:Y:S02]  /*174f0*/  @!P0 SYNCS.PHASECHK.TRANS64 P0, [R4+URZ+0x228c0], R9 ;  /* 0x0228c009040085a7 */ /* 0x000ea4000800007f */
[----:B--2---:R-:W-:Y:S05]  /*17500*/  @!P0 BRA `(.L_x_781) ;  /* 0xfffffffc00f08947 */ /* 0x004fea000383ffff */
[----:B------:R-:W-:Y:S05]  /*17510*/  BRA `(.L_x_956) ;  /* 0xffffff9000ec7947 */ /* 0x000fea000383ffff */
.L_x_791:
[----:B0-----:R0:W1:Y:S02]  /*17520*/  SYNCS.PHASECHK.TRANS64.TRYWAIT P1, [R5+URZ+0x228a0], R6 ;  /* 0x0228a006050075a7 */ /* 0x001064000802017f */
[----:B-1----:R-:W-:Y:S05]  /*17530*/  @!P1 NANOSLEEP.SYNCS 0x989680 ;  /* 0x009896800000995d */ /* 0x002fea0003900000 */
[----:B------:R-:W1:Y:S02]  /*17540*/  @!P1 SYNCS.PHASECHK.TRANS64 P1, [R5+URZ+0x228a0], R6 ;  /* 0x0228a006050095a7 */ /* 0x000e64000802007f */
[----:B-1----:R-:W-:Y:S05]  /*17550*/  @!P1 BRA `(.L_x_791) ;  /* 0xfffffffc00f09947 */ /* 0x002fea000383ffff */
[----:B------:R-:W-:Y:S05]  /*17560*/  BRA `(.L_x_957) ;  /* 0xffffff9800847947 */ /* 0x000fea000383ffff */
.L_x_796:
[----:B-1----:R1:W2:Y:S02]  /*17570*/  SYNCS.PHASECHK.TRANS64.TRYWAIT P1, [R5+URZ+0x228c0], R6 ;  /* 0x0228c006050075a7 */ /* 0x0022a4000802017f */
[----:B--2---:R-:W-:Y:S05]  /*17580*/  @!P1 NANOSLEEP.SYNCS 0x989680 ;  /* 0x009896800000995d */ /* 0x004fea0003900000 */
[----:B------:R-:W2:Y:S02]  /*17590*/  @!P1 SYNCS.PHASECHK.TRANS64 P1, [R5+URZ+0x228c0], R6 ;  /* 0x0228c006050095a7 */ /* 0x000ea4000802007f */
[----:B--2---:R-:W-:Y:S05]  /*175a0*/  @!P1 BRA `(.L_x_796) ;  /* 0xfffffffc00f09947 */ /* 0x004fea000383ffff */
[----:B------:R-:W-:Y:S05]  /*175b0*/  BRA `(.L_x_958) ;  /* 0xffffff9c00047947 */ /* 0x000fea000383ffff */
.L_x_812:
        /* <DEDUP_REMOVED lines=11> */
.L_x_960:
[----:B------:R-:W-:Y:S05]  /*17670*/  BSYNC B0 ;  /* 0x0000000000007941 */ /* 0x000fea0003800000 */
.L_x_959:
[----:B------:R-:W-:Y:S05]  /*17680*/  BRA `(.L_x_961) ;  /* 0xffffffa400f87947 */ /* 0x000fea000383ffff */
.L_x_814:
[----:B------:R-:W-:Y:S01]  /*17690*/  BSSY B0, `(.L_x_962) ;  /* 0x0000006000007945 */ /* 0x000fe20003800000 */
[----:B------:R-:W-:-:S07]  /*176a0*/  MOV R15, 0xffffffff ;  /* 0xffffffff000f7802 */ /* 0x000fce0000000f00 */
[----:B0-----:R-:W-:Y:S05]  /*176b0*/  WARPSYNC.COLLECTIVE R15, `(.L_x_963) ;  /* 0x000000000f0c7348 */ /* 0x001fea0003c00000 */
[----:B------:R-:W-:Y:S02]  /*176c0*/  ELECT P6, UR62, PT ;  /* 0x00000000003e782f */ /* 0x000fe400038c0000 */
[----:B------:R-:W-:Y:S01]  /*176d0*/  MOV R14, UR62 ;  /* 0x0000003e000e7c02 */ /* 0x000fe20008000f00 */
[----:B0-----:R-:W-:Y:S10]  /*176e0*/  ENDCOLLECTIVE ;  /* 0x000000000000791b */ /* 0x001ff40003800000 */
.L_x_963:
[----:B------:R-:W-:Y:S05]  /*176f0*/  BSYNC B0 ;  /* 0x0000000000007941 */ /* 0x000fea0003800000 */
.L_x_962:
[----:B------:R-:W-:Y:S05]  /*17700*/  BRA `(.L_x_964) ;  /* 0xffffffa800047947 */ /* 0x000fea000383ffff */
.L_x_816:
[----:B0-----:R0:W1:Y:S02]  /*17710*/  SYNCS.PHASECHK.TRANS64.TRYWAIT P0, [R0+URZ+0x22840], R2 ;  /* 0x02284002000075a7 */ /* 0x001064000800017f */
[----:B-1----:R-:W-:Y:S05]  /*17720*/  @!P0 NANOSLEEP.SYNCS 0x989680 ;  /* 0x009896800000895d */ /* 0x002fea0003900000 */
[----:B------:R-:W1:Y:S02]  /*17730*/  @!P0 SYNCS.PHASECHK.TRANS64 P0, [R0+URZ+0x22840], R2 ;  /* 0x02284002000085a7 */ /* 0x000e64000800007f */
[----:B-1----:R-:W-:Y:S05]  /*17740*/  @!P0 BRA `(.L_x_816) ;  /* 0xfffffffc00f08947 */ /* 0x002fea000383ffff */
[----:B------:R-:W-:Y:S05]  /*17750*/  BRA `(.L_x_965) ;  /* 0xffffffa800707947 */ /* 0x000fea000383ffff */
.L_x_820:
[----:B------:R-:W2:Y:S01]  /*17760*/  LDL.LU R11, [R1+0x54] ;  /* 0x00005400010b7983 */ /* 0x000ea20000300800 */
[----:B------:R-:W-:Y:S01]  /*17770*/  IMAD.MOV.U32 R13, RZ, RZ, R0 ;  /* 0x000000ffff0d7224 */ /* 0x000fe200078e0000 */
[----:B------:R-:W-:Y:S01]  /*17780*/  LOP3.LUT R8, R8, 0x7f, RZ, 0xc0, !PT ;  /* 0x0000007f08087812 */ /* 0x000fe200078ec0ff */
[----:B------:R-:W-:Y:S02]  /*17790*/  IMAD.MOV.U32 R12, RZ, RZ, RZ ;  /* 0x000000ffff0c7224 */ /* 0x000fe400078e00ff */
[----:B------:R-:W-:Y:S01]  /*177a0*/  IMAD.MOV.U32 R15, RZ, RZ, -0x1 ;  /* 0xffffffffff0f7424 */ /* 0x000fe200078e00ff */
[----:B------:R-:W-:-:S05]  /*177b0*/  SHF.R.U32.HI R5, RZ, 0x3, R8 ;  /* 0x00000003ff057819 */ /* 0x000fca0000011608 */
[----:B------:R-:W-:-:S04]  /*177c0*/  IMAD.IADD R2, R5, 0x1, R17 ;  /* 0x0000000105027824 */ /* 0x000fc800078e0211 */
[C---:B------:R-:W-:Y:S01]  /*177d0*/  VIADD R5, R2.reuse, 0x10 ;  /* 0x0000001002057836 */ /* 0x040fe20000000000 */
[----:B------:R-:W-:Y:S01]  /*177e0*/  IADD3 R8, R2, 0x60, RZ ;  /* 0x0000006002087810 */ /* 0x000fe20007ffe0ff */
[----:B--2---:R-:W-:Y:S02]  /*177f0*/  IMAD R3, R11, R7, RZ ;  /* 0x000000070b037224 */ /* 0x004fe400078e02ff */
[----:B------:R-:W-:-:S03]  /*17800*/  IMAD.MOV.U32 R11, RZ, RZ, 0x181f ;  /* 0x0000181fff0b7424 */ /* 0x000fc600078e00ff */
[----:B------:R-:W-:-:S13]  /*17810*/  ISETP.GE.AND P1, PT, R2, R3, PT ;  /* 0x000000030200720c */ /* 0x000fda0003f26270 */
[----:B-----5:R-:W-:Y:S05]  /*17820*/  WARPSYNC.COLLECTIVE R15, `(.L_x_966) ;  /* 0x000000000f087348 */ /* 0x020fea0003c00000 */
[----:B------:R0:W1:Y:S02]  /*17830*/  SHFL.IDX P6, R14, R13, R12, R11 ;  /* 0x0000000c0d0e7389 */ /* 0x00006400000c000b */
[----:B01---5:R-:W-:Y:S01]  /*17840*/  ENDCOLLECTIVE ;  /* 0x000000000000791b */ /* 0x023fe20003800000 */
.L_x_966:
[----:B------:R-:W-:Y:S02]  /*17850*/  IMAD.MOV.U32 R13, RZ, RZ, R4 ;  /* 0x000000ffff0d7224 */ /* 0x000fe400078e0004 */
[----:B------:R-:W-:-:S07]  /*17860*/  IMAD.MOV.U32 R6, RZ, RZ, R14 ;  /* 0x000000ffff067224 */ /* 0x000fce00078e000e */
[----:B------:R-:W-:Y:S05]  /*17870*/  WARPSYNC.COLLECTIVE R15, `(.L_x_967) ;  /* 0x000000000f087348 */ /* 0x000fea0003c00000 */
[----:B------:R0:W1:Y:S02]  /*17880*/  SHFL.IDX P6, R14, R13, R12, R11 ;  /* 0x0000000c0d0e7389 */ /* 0x00006400000c000b */
[----:B01----:R-:W-:Y:S01]  /*17890*/  ENDCOLLECTIVE ;  /* 0x000000000000791b */ /* 0x003fe20003800000 */
.L_x_967:
[----:B------:R-:W-:Y:S02]  /*178a0*/  IMAD.MOV.U32 R13, RZ, RZ, R0 ;  /* 0x000000ffff0d7224 */ /* 0x000fe400078e0000 */
[----:B------:R-:W-:Y:S02]  /*178b0*/  IMAD.MOV.U32 R12, RZ, RZ, 0x1 ;  /* 0x00000001ff0c7424 */ /* 0x000fe400078e00ff */
[----:B------:R-:W-:-:S07]  /*178c0*/  IMAD.MOV.U32 R7, RZ, RZ, R14 ;  /* 0x000000ffff077224 */ /* 0x000fce00078e000e */
[----:B------:R-:W-:Y:S05]  /*178d0*/  WARPSYNC.COLLECTIVE R15, `(.L_x_968) ;  /* 0x000000000f087348 */ /* 0x000fea0003c00000 */
[----:B------:R0:W1:Y:S02]  /*178e0*/  SHFL.IDX P6, R14, R13, R12, R11 ;  /* 0x0000000c0d0e7389 */ /* 0x00006400000c000b */
[----:B01----:R-:W-:Y:S01]  /*178f0*/  ENDCOLLECTIVE ;  /* 0x000000000000791b */ /* 0x003fe20003800000 */
.L_x_968:
        /* <DEDUP_REMOVED lines=15> */
.L_x_969:
[----:B------:R-:W-:Y:S02]  /*179f0*/  IMAD.MOV.U32 R13, RZ, RZ, R0 ;  /* 0x000000ffff0d7224 */ /* 0x000fe400078e0000 */
[----:B------:R-:W-:Y:S01]  /*17a00*/  IMAD.MOV.U32 R12, RZ, RZ, 0x2 ;  /* 0x00000002ff0c7424 */ /* 0x000fe200078e00ff */
[----:B------:R-:W-:-:S07]  /*17a10*/  MOV R5, R14 ;  /* 0x0000000e00057202 */ /* 0x000fce0000000f00 */
[----:B------:R-:W-:Y:S05]  /*17a20*/  WARPSYNC.COLLECTIVE R15, `(.L_x_970) ;  /* 0x000000000f087348 */ /* 0x000fea0003c00000 */
[----:B------:R0:W1:Y:S02]  /*17a30*/  SHFL.IDX P6, R14, R13, R12, R11 ;  /* 0x0000000c0d0e7389 */ /* 0x00006400000c000b */
[----:B01----:R-:W-:Y:S01]  /*17a40*/  ENDCOLLECTIVE ;  /* 0x000000000000791b */ /* 0x003fe20003800000 */
.L_x_970:
        /* <DEDUP_REMOVED lines=15> */
.L_x_971:
[----:B------:R-:W-:Y:S01]  /*17b40*/  IMAD.MOV.U32 R13, RZ, RZ, R0 ;  /* 0x000000ffff0d7224 */ /* 0x000fe200078e0000 */
[----:B------:R-:W-:Y:S01]  /*17b50*/  MOV R12, 0x3 ;  /* 0x00000003000c7802 */ /* 0x000fe20000000f00 */
[----:B------:R-:W-:-:S07]  /*17b60*/  IMAD.MOV.U32 R5, RZ, RZ, R14 ;  /* 0x000000ffff057224 */ /* 0x000fce00078e000e */
[----:B------:R-:W-:Y:S05]  /*17b70*/  WARPSYNC.COLLECTIVE R15, `(.L_x_972) ;  /* 0x000000000f087348 */ /* 0x000fea0003c00000 */
[----:B------:R0:W1:Y:S02]  /*17b80*/  SHFL.IDX P6, R14, R13, R12, R11 ;  /* 0x0000000c0d0e7389 */ /* 0x00006400000c000b */
[----:B01----:R-:W-:Y:S01]  /*17b90*/  ENDCOLLECTIVE ;  /* 0x000000000000791b */ /* 0x003fe20003800000 */
.L_x_972:
        /* <DEDUP_REMOVED lines=15> */
.L_x_973:
[----:B------:R-:W-:Y:S02]  /*17c90*/  IMAD.MOV.U32 R13, RZ, RZ, R0 ;  /* 0x000000ffff0d7224 */ /* 0x000fe400078e0000 */
[----:B------:R-:W-:Y:S02]  /*17ca0*/  IMAD.MOV.U32 R12, RZ, RZ, 0x4 ;  /* 0x00000004ff0c7424 */ /* 0x000fe400078e00ff */
[----:B------:R-:W-:-:S07]  /*17cb0*/  IMAD.MOV.U32 R5, RZ, RZ, R14 ;  /* 0x000000ffff057224 */ /* 0x000fce00078e000e */
[----:B------:R-:W-:Y:S05]  /*17cc0*/  WARPSYNC.COLLECTIVE R15, `(.L_x_974) ;  /* 0x000000000f087348 */ /* 0x000fea0003c00000 */
[----:B------:R0:W1:Y:S02]  /*17cd0*/  SHFL.IDX P6, R14, R13, R12, R11 ;  /* 0x0000000c0d0e7389 */ /* 0x00006400000c000b */
[----:B01----:R-:W-:Y:S01]  /*17ce0*/  ENDCOLLECTIVE ;  /* 0x000000000000791b */ /* 0x003fe20003800000 */
.L_x_974:
        /* <DEDUP_REMOVED lines=15> */
.L_x_975:
[----:B------:R-:W-:Y:S02]  /*17de0*/  IMAD.MOV.U32 R13, RZ, RZ, R0 ;  /* 0x000000ffff0d7224 */ /* 0x000fe400078e0000 */
[----:B------:R-:W-:Y:S02]  /*17df0*/  IMAD.MOV.U32 R12, RZ, RZ, 0x5 ;  /* 0x00000005ff0c7424 */ /* 0x000fe400078e00ff */
[----:B------:R-:W-:-:S07]  /*17e00*/  IMAD.MOV.U32 R5, RZ, RZ, R14 ;  /* 0x000000ffff057224 */ /* 0x000fce00078e000e */
[----:B------:R-:W-:Y:S05]  /*17e10*/  WARPSYNC.COLLECTIVE R15, `(.L_x_976) ;  /* 0x000000000f087348 */ /* 0x000fea0003c00000 */
[----:B------:R0:W1:Y:S02]  /*17e20*/  SHFL.IDX P6, R14, R13, R12, R11 ;  /* 0x0000000c0d0e7389 */ /* 0x00006400000c000b */
[----:B01----:R-:W-:Y:S01]  /*17e30*/  ENDCOLLECTIVE ;  /* 0x000000000000791b */ /* 0x003fe20003800000 */
.L_x_976:
[----:B------:R-:W-:-:S05]  /*17e40*/  @!P1 LEA R5, P2, R9, R5, 0x1 ;  /* 0x0000000509059211 */ /* 0x000fca00078408ff */
[----:B------:R-:W-:-:S04]  /*17e50*/  @!P1 IMAD.X R6, RZ, RZ, R6, P2 ;  /* 0x000000ffff069224 */ /* 0x000fc800010e0606 */
[----:B------:R-:W-:Y:S01]  /*17e60*/  @!P1 IMAD.MOV.U32 R7, RZ, RZ, R6 ;  /* 0x000000ffff079224 */ /* 0x000fe200078e0006 */
[----:B------:R-:W-:Y:S01]  /*17e70*/  @!P1 MOV R6, R5 ;  /* 0x0000000500069202 */ /* 0x000fe20000000f00 */
[----:B------:R-:W-:Y:S02]  /*17e80*/  IMAD.MOV.U32 R13, RZ, RZ, R4 ;  /* 0x000000ffff0d7224 */ /* 0x000fe400078e0004 */
[----:B------:R-:W-:Y:S02]  /*17e90*/  VIADD R5, R2, 0x50 ;  /* 0x0000005002057836 */ /* 0x000fe40000000000 */
[----:B------:R-:W-:Y:S01]  /*17ea0*/  @!PT LDS RZ, [RZ] ;  /* 0x00000000fffff984 */ /* 0x000fe20000000800 */
[----:B------:R-:W-:Y:S01]  /*17eb0*/  @!PT LDS RZ, [RZ] ;  /* 0x00000000fffff984 */ /* 0x000fe20000000800 */
[----:B------:R-:W-:Y:S01]  /*17ec0*/  @!PT LDS RZ, [RZ] ;  /* 0x00000000fffff984 */ /* 0x000fe20000000800 */
[----:B------:R0:W-:Y:S03]  /*17ed0*/  @!P1 LDGSTS.E.BYPASS.LTC128B.128 [R10+0x1a400], desc[UR40][R6.64], !P0 ;  /* 0x1a400000060a9fae */ /* 0x0001e6000c101d68 */
[----:B------:R-:W-:Y:S01]  /*17ee0*/  ISETP.GE.AND P1, PT, R5, R3, PT ;  /* 0x000000030500720c */ /* 0x000fe20003f26270 */
[----:B0-----:R-:W-:-:S12]  /*17ef0*/  IMAD.MOV.U32 R6, RZ, RZ, R14 ;  /* 0x000000ffff067224 */ /* 0x001fd800078e000e */
[----:B------:R-:W-:Y:S05]  /*17f00*/  WARPSYNC.COLLECTIVE R15, `(.L_x_977) ;  /* 0x000000000f087348 */ /* 0x000fea0003c00000 */
[----:B------:R0:W1:Y:S02]  /*17f10*/  SHFL.IDX P6, R14, R13, R12, R11 ;  /* 0x0000000c0d0e7389 */ /* 0x00006400000c000b */
[----:B01----:R-:W-:Y:S01]  /*17f20*/  ENDCOLLECTIVE ;  /* 0x000000000000791b */ /* 0x003fe20003800000 */
.L_x_977:
[----:B------:R-:W-:Y:S02]  /*17f30*/  IMAD.MOV.U32 R13, RZ, RZ, R0 ;  /* 0x000000ffff0d7224 */ /* 0x000fe400078e0000 */
[----:B------:R-:W-:Y:S02]  /*17f40*/  IMAD.MOV.U32 R12, RZ, RZ, 0x6 ;  /* 0x00000006ff0c7424 */ /* 0x000fe400078e00ff */
[----:B------:R-:W-:-:S07]  /*17f50*/  IMAD.MOV.U32 R5, RZ, RZ, R14 ;  /* 0x000000ffff057224 */ /* 0x000fce00078e000e */
[----:B------:R-:W-:Y:S05]  /*17f60*/  WARPSYNC.COLLECTIVE R15, `(.L_x_978) ;  /* 0x000000000f087348 */ /* 0x000fea0003c00000 */
[----:B------:R0:W1:Y:S02]  /*17f70*/  SHFL.IDX P6, R14, R13, R12, R11 ;  /* 0x0000000c0d0e7389 */ /* 0x00006400000c000b */
[----:B01----:R-:W-:Y:S01]  /*17f80*/  ENDCOLLECTIVE ;  /* 0x000000000000791b */ /* 0x003fe20003800000 */
.L_x_978:
        /* <DEDUP_REMOVED lines=14> */
.L_x_979:
[----:B------:R-:W-:Y:S02]  /*18070*/  IMAD.MOV.U32 R13, RZ, RZ, R0 ;  /* 0x000000ffff0d7224 */ /* 0x000fe400078e0000 */
[----:B------:R-:W-:Y:S02]  /*18080*/  IMAD.MOV.U32 R12, RZ, RZ, 0x7 ;  /* 0x00000007ff0c7424 */ /* 0x000fe400078e00ff */
[----:B------:R-:W-:-:S07]  /*18090*/  IMAD.MOV.U32 R5, RZ, RZ, R14 ;  /* 0x000000ffff057224 */ /* 0x000fce00078e000e */
[----:B------:R-:W-:Y:S05]  /*180a0*/  WARPSYNC.COLLECTIVE R15, `(.L_x_980) ;  /* 0x000000000f087348 */ /* 0x000fea0003c00000 */
[----:B------:R0:W1:Y:S02]  /*180b0*/  SHFL.IDX P6, R14, R13, R12, R11 ;  /* 0x0000000c0d0e7389 */ /* 0x00006400000c000b */
[----:B01----:R-:W-:Y:S01]  /*180c0*/  ENDCOLLECTIVE ;  /* 0x000000000000791b */ /* 0x003fe20003800000 */
.L_x_980:
        /* <DEDUP_REMOVED lines=13> */
.L_x_981:
[----:B------:R-:W-:Y:S01]  /*181a0*/  IMAD.MOV.U32 R4, RZ, RZ, R14 ;  /* 0x000000ffff047224 */ /* 0x000fe200078e000e */
[----:B------:R-:W-:Y:S06]  /*181b0*/  BRA `(.L_x_982) ;  /* 0xffffffac001c7947 */ /* 0x000fec000383ffff */
.L_x_823:
[----:B0-----:R-:W2:Y:S02]  /*181c0*/  LDL R2, [R1+0x4] ;  /* 0x0000040001027983 */ /* 0x001ea40000100800 */
[----:B--2---:R0:W2:Y:S02]  /*181d0*/  SYNCS.PHASECHK.TRANS64.TRYWAIT P0, [R2+URZ+0x22820], R0 ;  /* 0x02282000020075a7 */ /* 0x0040a4000800017f */
[----:B--2---:R-:W-:Y:S05]  /*181e0*/  @!P0 NANOSLEEP.SYNCS 0x989680 ;  /* 0x009896800000895d */ /* 0x004fea0003900000 */
[----:B------:R-:W2:Y:S02]  /*181f0*/  @!P0 SYNCS.PHASECHK.TRANS64 P0, [R2+URZ+0x22820], R0 ;  /* 0x02282000020085a7 */ /* 0x000ea4000800007f */
[----:B--2---:R-:W-:Y:S05]  /*18200*/  @!P0 BRA `(.L_x_823) ;  /* 0xfffffffc00ec8947 */ /* 0x004fea000383ffff */
[----:B------:R-:W-:Y:S05]  /*18210*/  BRA `(.L_x_983) ;  /* 0xffffffac00887947 */ /* 0x000fea000383ffff */
.L_x_827:
[----:B0-----:R0:W2:Y:S02]  /*18220*/  SYNCS.PHASECHK.TRANS64.TRYWAIT P0, [R2+URZ+0x22860], R0 ;  /* 0x02286000020075a7 */ /* 0x0010a4000800017f */
[----:B--2---:R-:W-:Y:S05]  /*18230*/  @!P0 NANOSLEEP.SYNCS 0x989680 ;  /* 0x009896800000895d */ /* 0x004fea0003900000 */
[----:B------:R-:W2:Y:S02]  /*18240*/  @!P0 SYNCS.PHASECHK.TRANS64 P0, [R2+URZ+0x22860], R0 ;  /* 0x02286000020085a7 */ /* 0x000ea4000800007f */
[----:B--2---:R-:W-:Y:S05]  /*18250*/  @!P0 BRA `(.L_x_827) ;  /* 0xfffffffc00f08947 */ /* 0x004fea000383ffff */
[----:B------:R-:W-:Y:S05]  /*18260*/  BRA `(.L_x_984) ;  /* 0xffffffac00b87947 */ /* 0x000fea000383ffff */
.L_x_842:
[----:B-1----:R1:W2:Y:S02]  /*18270*/  SYNCS.PHASECHK.TRANS64.TRYWAIT P0, [R2+URZ+0x22840], R5 ;  /* 0x02284005020075a7 */ /* 0x0022a4000800017f */
[----:B--2---:R-:W-:Y:S05]  /*18280*/  @!P0 NANOSLEEP.SYNCS 0x989680 ;  /* 0x009896800000895d */ /* 0x004fea0003900000 */
[----:B------:R-:W2:Y:S02]  /*18290*/  @!P0 SYNCS.PHASECHK.TRANS64 P0, [R2+URZ+0x22840], R5 ;  /* 0x02284005020085a7 */ /* 0x000ea4000800007f */
[----:B--2---:R-:W-:Y:S05]  /*182a0*/  @!P0 BRA `(.L_x_842) ;  /* 0xfffffffc00f08947 */ /* 0x004fea000383ffff */
[----:B------:R-:W-:Y:S05]  /*182b0*/  BRA `(.L_x_985) ;  /* 0xffffffb400e87947 */ /* 0x000fea000383ffff */
.L_x_847:
[----:B0-----:R0:W2:Y:S02]  /*182c0*/  SYNCS.PHASECHK.TRANS64.TRYWAIT P0, [R2+URZ+0x22860], R5 ;  /* 0x02286005020075a7 */ /* 0x0010a4000800017f */
[----:B--2---:R-:W-:Y:S05]  /*182d0*/  @!P0 NANOSLEEP.SYNCS 0x989680 ;  /* 0x009896800000895d */ /* 0x004fea0003900000 */
[----:B------:R-:W2:Y:S02]  /*182e0*/  @!P0 SYNCS.PHASECHK.TRANS64 P0, [R2+URZ+0x22860], R5 ;  /* 0x02286005020085a7 */ /* 0x000ea4000800007f */
[----:B--2---:R-:W-:Y:S05]  /*182f0*/  @!P0 BRA `(.L_x_847) ;  /* 0xfffffffc00f08947 */ /* 0x004fea000383ffff */
[----:B------:R-:W-:Y:S05]  /*18300*/  BRA `(.L_x_986) ;  /* 0xffffffb800707947 */ /* 0x000fea000383ffff */
.L_x_858:
[----:B0-----:R0:W1:Y:S02]  /*18310*/  SYNCS.PHASECHK.TRANS64.TRYWAIT P0, [R3+URZ+0x22840], R2 ;  /* 0x02284002030075a7 */ /* 0x001064000800017f */
[----:B-1----:R-:W-:Y:S05]  /*18320*/  @!P0 NANOSLEEP.SYNCS 0x989680 ;  /* 0x009896800000895d */ /* 0x002fea0003900000 */
[----:B------:R-:W1:Y:S02]  /*18330*/  @!P0 SYNCS.PHASECHK.TRANS64 P0, [R3+URZ+0x22840], R2 ;  /* 0x02284002030085a7 */ /* 0x000e64000800007f */
[----:B-1----:R-:W-:Y:S05]  /*18340*/  @!P0 BRA `(.L_x_858) ;  /* 0xfffffffc00f08947 */ /* 0x002fea000383ffff */
[----:B------:R-:W-:Y:S05]  /*18350*/  BRA `(.L_x_987) ;  /* 0xffffffc000807947 */ /* 0x000fea000383ffff */
.L_x_863:
[----:B-1----:R1:W2:Y:S02]  /*18360*/  SYNCS.PHASECHK.TRANS64.TRYWAIT P0, [R3+URZ+0x22860], R2 ;  /* 0x02286002030075a7 */ /* 0x0022a4000800017f */
[----:B--2---:R-:W-:Y:S05]  /*18370*/  @!P0 NANOSLEEP.SYNCS 0x989680 ;  /* 0x009896800000895d */ /* 0x004fea0003900000 */
[----:B------:R-:W2:Y:S02]  /*18380*/  @!P0 SYNCS.PHASECHK.TRANS64 P0, [R3+URZ+0x22860], R2 ;  /* 0x02286002030085a7 */ /* 0x000ea4000800007f */
[----:B--2---:R-:W-:Y:S05]  /*18390*/  @!P0 BRA `(.L_x_863) ;  /* 0xfffffffc00f08947 */ /* 0x004fea000383ffff */
[----:B------:R-:W-:Y:S05]  /*183a0*/  BRA `(.L_x_988) ;  /* 0xffffffc400047947 */ /* 0x000fea000383ffff */
.L_x_874:
[----:B0-----:R0:W1:Y:S02]  /*183b0*/  SYNCS.PHASECHK.TRANS64.TRYWAIT P0, [R3+URZ+0x22840], R2 ;  /* 0x02284002030075a7 */ /* 0x001064000800017f */
[----:B-1----:R-:W-:Y:S05]  /*183c0*/  @!P0 NANOSLEEP.SYNCS 0x989680 ;  /* 0x009896800000895d */ /* 0x002fea0003900000 */
[----:B------:R-:W1:Y:S02]  /*183d0*/  @!P0 SYNCS.PHASECHK.TRANS64 P0, [R3+URZ+0x22840], R2 ;  /* 0x02284002030085a7 */ /* 0x000e64000800007f */
[----:B-1----:R-:W-:Y:S05]  /*183e0*/  @!P0 BRA `(.L_x_874) ;  /* 0xfffffffc00f08947 */ /* 0x002fea000383ffff */
[----:B------:R-:W-:Y:S05]  /*183f0*/  BRA `(.L_x_989) ;  /* 0xffffffc800f07947 */ /* 0x000fea000383ffff */
.L_x_879:
[----:B-1----:R1:W2:Y:S02]  /*18400*/  SYNCS.PHASECHK.TRANS64.TRYWAIT P0, [R3+URZ+0x22860], R2 ;  /* 0x02286002030075a7 */ /* 0x0022a4000800017f */
[----:B--2---:R-:W-:Y:S05]  /*18410*/  @!P0 NANOSLEEP.SYNCS 0x989680 ;  /* 0x009896800000895d */ /* 0x004fea0003900000 */
[----:B------:R-:W2:Y:S02]  /*18420*/  @!P0 SYNCS.PHASECHK.TRANS64 P0, [R3+URZ+0x22860], R2 ;  /* 0x02286002030085a7 */ /* 0x000ea4000800007f */
[----:B--2---:R-:W-:Y:S05]  /*18430*/  @!P0 BRA `(.L_x_879) ;  /* 0xfffffffc00f08947 */ /* 0x004fea000383ffff */
[----:B------:R-:W-:Y:S05]  /*18440*/  BRA `(.L_x_990) ;  /* 0xffffffcc00787947 */ /* 0x000fea000383ffff */
.L_x_891:
[----:B------:R-:W-:Y:S01]  /*18450*/  BSSY B0, `(.L_x_991) ;  /* 0x0000008000007945 */ /* 0x000fe20003800000 */
[----:B------:R-:W-:Y:S02]  /*18460*/  IMAD.MOV.U32 R13, RZ, RZ, R16 ;  /* 0x000000ffff0d7224 */ /* 0x000fe400078e0010 */
[----:B------:R-:W-:Y:S02]  /*18470*/  IMAD.MOV.U32 R12, RZ, RZ, RZ ;  /* 0x000000ffff0c7224 */ /* 0x000fe400078e00ff */
[----:B------:R-:W-:Y:S02]  /*18480*/  IMAD.MOV.U32 R11, RZ, RZ, 0x1f ;  /* 0x0000001fff0b7424 */ /* 0x000fe400078e00ff */
[----:B------:R-:W-:-:S07]  /*18490*/  IMAD.MOV.U32 R15, RZ, RZ, -0x1 ;  /* 0xffffffffff0f7424 */ /* 0x000fce00078e00ff */
[----:B--2--5:R-:W-:Y:S05]  /*184a0*/  WARPSYNC.COLLECTIVE R15, `(.L_x_992) ;  /* 0x000000000f087348 */ /* 0x024fea0003c00000 */
[----:B------:R0:W1:Y:S02]  /*184b0*/  SHFL.IDX P6, R14, R13, R12, R11 ;  /* 0x0000000c0d0e7389 */ /* 0x00006400000c000b */
[----:B012--5:R-:W-:Y:S01]  /*184c0*/  ENDCOLLECTIVE ;  /* 0x000000000000791b */ /* 0x027fe20003800000 */
.L_x_992:
[----:B------:R-:W-:Y:S05]  /*184d0*/  BSYNC B0 ;  /* 0x0000000000007941 */ /* 0x000fea0003800000 */
.L_x_991:
[----:B------:R-:W-:Y:S01]  /*184e0*/  IMAD.MOV.U32 R13, RZ, RZ, R16 ;  /* 0x000000ffff0d7224 */ /* 0x000fe200078e0010 */
[----:B------:R-:W-:Y:S01]  /*184f0*/  MOV R12, 0x1 ;  /* 0x00000001000c7802 */ /* 0x000fe20000000f00 */
[----:B------:R-:W-:Y:S02]  /*18500*/  IMAD.MOV.U32 R11, RZ, RZ, 0x1f ;  /* 0x0000001fff0b7424 */ /* 0x000fe400078e00ff */
[----:B------:R-:W-:Y:S02]  /*18510*/  IMAD.MOV.U32 R15, RZ, RZ, -0x1 ;  /* 0xffffffffff0f7424 */ /* 0x000fe400078e00ff */
[----:B------:R-:W-:Y:S02]  /*18520*/  IMAD.IADD R5, R19, 0x1, R7 ;  /* 0x0000000113057824 */ /* 0x000fe400078e0207 */
[----:B------:R-:W-:-:S07]  /*18530*/  IMAD.MOV.U32 R0, RZ, RZ, R14 ;  /* 0x000000ffff007224 */ /* 0x000fce00078e000e */
[----:B------:R-:W-:Y:S05]  /*18540*/  WARPSYNC.COLLECTIVE R15, `(.L_x_993) ;  /* 0x000000000f087348 */ /* 0x000fea0003c00000 */
[----:B------:R0:W1:Y:S02]  /*18550*/  SHFL.IDX P6, R14, R13, R12, R11 ;  /* 0x0000000c0d0e7389 */ /* 0x00006400000c000b */
[----:B01----:R-:W-:Y:S01]  /*18560*/  ENDCOLLECTIVE ;  /* 0x000000000000791b */ /* 0x003fe20003800000 */
.L_x_993:
        /* <DEDUP_REMOVED lines=18> */
.L_x_994:
[----:B------:R-:W-:Y:S02]  /*18690*/  IMAD.MOV.U32 R12, RZ, RZ, 0x2 ;  /* 0x00000002ff0c7424 */ /* 0x000fe400078e00ff */
[----:B------:R-:W-:-:S05]  /*186a0*/  IMAD.MOV.U32 R3, RZ, RZ, R14 ;  /* 0x000000ffff037224 */ /* 0x000fca00078e000e */
[----:B------:R-:W-:-:S05]  /*186b0*/  SEL R5, R3, RZ, P1 ;  /* 0x000000ff03057207 */ /* 0x000fca0000800000 */
[----:B------:R-:W-:-:S04]  /*186c0*/  IMAD.IADD R3, R2, 0x1, R5 ;  /* 0x0000000102037824 */ /* 0x000fc800078e0205 */
[----:B------:R-:W-:-:S07]  /*186d0*/  IMAD.MOV.U32 R13, RZ, RZ, R3 ;  /* 0x000000ffff0d7224 */ /* 0x000fce00078e0003 */
[----:B------:R-:W-:Y:S05]  /*186e0*/  WARPSYNC.COLLECTIVE R15, `(.L_x_995) ;  /* 0x000000000f087348 */ /* 0x000fea0003c00000 */
[----:B------:R0:W1:Y:S02]  /*186f0*/  SHFL.UP P6, R14, R13, R12, R11 ;  /* 0x0400000c0d0e7389 */ /* 0x00006400000c000b */
[----:B01----:R-:W-:Y:S01]  /*18700*/  ENDCOLLECTIVE ;  /* 0x000000000000791b */ /* 0x003fe20003800000 */
.L_x_995:
[----:B------:R-:W-:Y:S02]  /*18710*/  IMAD.MOV.U32 R12, RZ, RZ, 0x4 ;  /* 0x00000004ff0c7424 */ /* 0x000fe400078e00ff */
[----:B------:R-:W-:-:S05]  /*18720*/  IMAD.MOV.U32 R5, RZ, RZ, R14 ;  /* 0x000000ffff057224 */ /* 0x000fca00078e000e */
[----:B------:R-:W-:-:S05]  /*18730*/  SEL R5, R5, RZ, P2 ;  /* 0x000000ff05057207 */ /* 0x000fca0001000000 */
[----:B------:R-:W-:-:S05]  /*18740*/  IMAD.IADD R3, R3, 0x1, R5 ;  /* 0x0000000103037824 */ /* 0x000fca00078e0205 */
[----:B------:R-:W-:-:S07]  /*18750*/  MOV R13, R3 ;  /* 0x00000003000d7202 */ /* 0x000fce0000000f00 */
[----:B------:R-:W-:Y:S05]  /*18760*/  WARPSYNC.COLLECTIVE R15, `(.L_x_996) ;  /* 0x000000000f087348 */ /* 0x000fea0003c00000 */
[----:B------:R0:W1:Y:S02]  /*18770*/  SHFL.UP P6, R14, R13, R12, R11 ;  /* 0x0400000c0d0e7389 */ /* 0x00006400000c000b */
[----:B01----:R-:W-:Y:S01]  /*18780*/  ENDCOLLECTIVE ;  /* 0x000000000000791b */ /* 0x003fe20003800000 */
.L_x_996:
        /* <DEDUP_REMOVED lines=8> */
.L_x_997:
        /* <DEDUP_REMOVED lines=8> */
.L_x_998:
[----:B------:R-:W-:Y:S02]  /*18890*/  IMAD.MOV.U32 R12, RZ, RZ, 0x1f ;  /* 0x0000001fff0c7424 */ /* 0x000fe400078e00ff */
[----:B------:R-:W-:Y:S02]  /*188a0*/  IMAD.MOV.U32 R11, RZ, RZ, 0x1f ;  /* 0x0000001fff0b7424 */ /* 0x000fe400078e00ff */
[----:B------:R-:W-:-:S05]  /*188b0*/  IMAD.MOV.U32 R5, RZ, RZ, R14 ;  /* 0x000000ffff057224 */ /* 0x000fca00078e000e */
[----:B------:R-:W-:-:S05]  /*188c0*/  SEL R5, R5, RZ, P5 ;  /* 0x000000ff05057207 */ /* 0x000fca0002800000 */
[----:B------:R-:W-:-:S04]  /*188d0*/  IMAD.IADD R3, R3, 0x1, R5 ;  /* 0x0000000103037824 */ /* 0x000fc800078e0205 */
[----:B------:R-:W-:-:S07]  /*188e0*/  IMAD.MOV.U32 R13, RZ, RZ, R3 ;  /* 0x000000ffff0d7224 */ /* 0x000fce00078e0003 */
[----:B------:R-:W-:Y:S05]  /*188f0*/  WARPSYNC.COLLECTIVE R15, `(.L_x_999) ;  /* 0x000000000f087348 */ /* 0x000fea0003c00000 */
[----:B------:R0:W1:Y:S02]  /*18900*/  SHFL.IDX P6, R14, R13, R12, R11 ;  /* 0x0000000c0d0e7389 */ /* 0x00006400000c000b */
[----:B01----:R-:W-:Y:S01]  /*18910*/  ENDCOLLECTIVE ;  /* 0x000000000000791b */ /* 0x003fe20003800000 */
.L_x_999:
[----:B------:R-:W-:Y:S01]  /*18920*/  MOV R6, R14 ;  /* 0x0000000e00067202 */ /* 0x000fe20000000f00 */
[----:B------:R-:W-:Y:S06]  /*18930*/  BRA `(.L_x_1000) ;  /* 0xffffffd000d07947 */ /* 0x000fec000383ffff */
.L_x_896:
[----:B------:R-:W-:Y:S01]  /*18940*/  BSSY B0, `(.L_x_1001) ;  /* 0x0000008000007945 */ /* 0x000fe20003800000 */
[----:B-----5:R-:W-:Y:S02]  /*18950*/  IMAD.MOV.U32 R13, RZ, RZ, R2 ;  /* 0x000000ffff0d7224 */ /* 0x020fe400078e0002 */
[----:B------:R-:W-:Y:S02]  /*18960*/  IMAD.MOV.U32 R12, RZ, RZ, 0x1 ;  /* 0x00000001ff0c7424 */ /* 0x000fe400078e00ff */
[----:B------:R-:W-:Y:S02]  /*18970*/  IMAD.MOV.U32 R11, RZ, RZ, RZ ;  /* 0x000000ffff0b7224 */ /* 0x000fe400078e00ff */
[----:B------:R-:W-:-:S07]  /*18980*/  IMAD.MOV.U32 R15, RZ, RZ, -0x1 ;  /* 0xffffffffff0f7424 */ /* 0x000fce00078e00ff */
[----:B0-----:R-:W-:Y:S05]  /*18990*/  WARPSYNC.COLLECTIVE R15, `(.L_x_1002) ;  /* 0x000000000f087348 */ /* 0x001fea0003c00000 */
[----:B------:R1:W2:Y:S02]  /*189a0*/  SHFL.UP P6, R14, R13, R12, R11 ;  /* 0x0400000c0d0e7389 */ /* 0x0002a400000c000b */
[----:B012---:R-:W-:Y:S01]  /*189b0*/  ENDCOLLECTIVE ;  /* 0x000000000000791b */ /* 0x007fe20003800000 */
.L_x_1002:
[----:B------:R-:W-:Y:S05]  /*189c0*/  BSYNC B0 ;  /* 0x0000000000007941 */ /* 0x000fea0003800000 */
.L_x_1001:
        /* <DEDUP_REMOVED lines=9> */
.L_x_1003:
        /* <DEDUP_REMOVED lines=8> */
.L_x_1004:
[----:B------:R-:W-:Y:S02]  /*18ae0*/  IMAD.MOV.U32 R12, RZ, RZ, 0x8 ;  /* 0x00000008ff0c7424 */ /* 0x000fe400078e00ff */
[----:B------:R-:W-:-:S05]  /*18af0*/  IMAD.MOV.U32 R5, RZ, RZ, R14 ;  /* 0x000000ffff057224 */ /* 0x000fca00078e000e */
[----:B------:R-:W-:-:S04]  /*18b00*/  SEL R5, R5, RZ, P3 ;  /* 0x000000ff05057207 */ /* 0x000fc80001800000 */
[----:B------:R-:W-:-:S05]  /*18b10*/  IADD3 R3, R3, R5, RZ ;  /* 0x0000000503037210 */ /* 0x000fca0007ffe0ff */
[----:B------:R-:W-:-:S07]  /*18b20*/  IMAD.MOV.U32 R13, RZ, RZ, R3 ;  /* 0x000000ffff0d7224 */ /* 0x000fce00078e0003 */
[----:B------:R-:W-:Y:S05]  /*18b30*/  WARPSYNC.COLLECTIVE R15, `(.L_x_1005) ;  /* 0x000000000f087348 */ /* 0x000fea0003c00000 */
[----:B------:R0:W1:Y:S02]  /*18b40*/  SHFL.UP P6, R14, R13, R12, R11 ;  /* 0x0400000c0d0e7389 */ /* 0x00006400000c000b */
[----:B01----:R-:W-:Y:S01]  /*18b50*/  ENDCOLLECTIVE ;  /* 0x000000000000791b */ /* 0x003fe20003800000 */
.L_x_1005:
        /* <DEDUP_REMOVED lines=8> */
.L_x_1006:
        /* <DEDUP_REMOVED lines=9> */
.L_x_1007:
[----:B------:R-:W-:Y:S01]  /*18c70*/  IMAD.MOV.U32 R6, RZ, RZ, R14 ;  /* 0x000000ffff067224 */ /* 0x000fe200078e000e */
[----:B------:R-:W-:Y:S06]  /*18c80*/  BRA `(.L_x_1008) ;  /* 0xffffffd000987947 */ /* 0x000fec000383ffff */
.L_x_898:
[----:B------:R-:W-:Y:S01]  /*18c90*/  BSSY B0, `(.L_x_1009) ;  /* 0x0000006000007945 */ /* 0x000fe20003800000 */
[----:B------:R-:W-:Y:S01]  /*18ca0*/  PLOP3.LUT P6, PT, P6, PT, PT, 0x8, 0x0 ;  /* 0x000000000000781c */ /* 0x000fe200037ce170 */
[----:B------:R-:W-:-:S12]  /*18cb0*/  IMAD.MOV.U32 R15, RZ, RZ, -0x1 ;  /* 0xffffffffff0f7424 */ /* 0x000fd800078e00ff */
[----:B0----5:R-:W-:Y:S05]  /*18cc0*/  WARPSYNC.COLLECTIVE R15, `(.L_x_1010) ;  /* 0x000000000f087348 */ /* 0x021fea0003c00000 */
[----:B------:R-:W-:Y:S01]  /*18cd0*/  VOTE.ANY R14, PT, P6 ;  /* 0x00000000000e7806 */ /* 0x000fe200030e0100 */
[----:B0----5:R-:W-:Y:S06]  /*18ce0*/  ENDCOLLECTIVE ;  /* 0x000000000000791b */ /* 0x021fec0003800000 */
.L_x_1010:
[----:B------:R-:W-:Y:S05]  /*18cf0*/  BSYNC B0 ;  /* 0x0000000000007941 */ /* 0x000fea0003800000 */
.L_x_1009:
[----:B------:R-:W-:Y:S01]  /*18d00*/  IMAD.MOV.U32 R5, RZ, RZ, R14 ;  /* 0x000000ffff057224 */ /* 0x000fe200078e000e */
[----:B------:R-:W-:Y:S01]  /*18d10*/  MOV R13, R2 ;  /* 0x00000002000d7202 */ /* 0x000fe20000000f00 */
[----:B------:R-:W-:Y:S02]  /*18d20*/  IMAD.MOV.U32 R11, RZ, RZ, 0x1f ;  /* 0x0000001fff0b7424 */ /* 0x000fe400078e00ff */
[----:B------:R-:W0:Y:S01]  /*18d30*/  POPC R4, R5 ;  /* 0x0000000500047309 */ /* 0x000e220000000000 */
[----:B------:R-:W-:Y:S02]  /*18d40*/  IMAD.MOV.U32 R15, RZ, RZ, -0x1 ;  /* 0xffffffffff0f7424 */ /* 0x000fe400078e00ff */
[----:B0-----:R-:W-:-:S07]  /*18d50*/  IMAD.MOV.U32 R12, RZ, RZ, R4 ;  /* 0x000000ffff0c7224 */ /* 0x001fce00078e0004 */
[----:B------:R-:W-:Y:S05]  /*18d60*/  WARPSYNC.COLLECTIVE R15, `(.L_x_1011) ;  /* 0x000000000f087348 */ /* 0x000fea0003c00000 */
[----:B------:R0:W1:Y:S02]  /*18d70*/  SHFL.IDX P6, R14, R13, R12, R11 ;  /* 0x0000000c0d0e7389 */ /* 0x00006400000c000b */
[----:B01----:R-:W-:Y:S01]  /*18d80*/  ENDCOLLECTIVE ;  /* 0x000000000000791b */ /* 0x003fe20003800000 */
.L_x_1011:
[----:B------:R-:W-:Y:S01]  /*18d90*/  IMAD.MOV.U32 R17, RZ, RZ, R14 ;  /* 0x000000ffff117224 */ /* 0x000fe200078e000e */
[----:B------:R-:W-:Y:S06]  /*18da0*/  BRA `(.L_x_1012) ;  /* 0xffffffd000887947 */ /* 0x000fec000383ffff */
.L_x_900:
[----:B------:R-:W-:Y:S01]  /*18db0*/  BSSY B0, `(.L_x_1013) ;  /* 0x0000007000007945 */ /* 0x000fe20003800000 */
[----:B------:R-:W-:Y:S02]  /*18dc0*/  IMAD.MOV.U32 R13, RZ, RZ, R3 ;  /* 0x000000ffff0d7224 */ /* 0x000fe400078e0003 */
[----:B------:R-:W-:Y:S02]  /*18dd0*/  IMAD.MOV.U32 R11, RZ, RZ, 0x1f ;  /* 0x0000001fff0b7424 */ /* 0x000fe400078e00ff */
[----:B------:R-:W-:-:S07]  /*18de0*/  IMAD.MOV.U32 R15, RZ, RZ, -0x1 ;  /* 0xffffffffff0f7424 */ /* 0x000fce00078e00ff */
[----:B0-2--5:R-:W-:Y:S05]  /*18df0*/  WARPSYNC.COLLECTIVE R15, `(.L_x_1014) ;  /* 0x000000000f087348 */ /* 0x025fea0003c00000 */
[----:B------:R1:W3:Y:S02]  /*18e00*/  SHFL.IDX P6, R14, R13, R12, R11 ;  /* 0x0000000c0d0e7389 */ /* 0x0002e400000c000b */
[----:B0123-5:R-:W-:Y:S01]  /*18e10*/  ENDCOLLECTIVE ;  /* 0x000000000000791b */ /* 0x02ffe20003800000 */
.L_x_1014:
[----:B------:R-:W-:Y:S05]  /*18e20*/  BSYNC B0 ;  /* 0x0000000000007941 */ /* 0x000fea0003800000 */
.L_x_1013:
[----:B------:R-:W-:Y:S01]  /*18e30*/  IMAD.MOV.U32 R2, RZ, RZ, R14 ;  /* 0x000000ffff027224 */ /* 0x000fe200078e000e */
[----:B------:R-:W-:Y:S06]  /*18e40*/  BRA `(.L_x_899) ;  /* 0xffffffd0007c7947 */ /* 0x000fec000383ffff */
.L_x_904:
[----:B0-----:R0:W2:Y:S02]  /*18e50*/  SYNCS.PHASECHK.TRANS64.TRYWAIT P0, [R0+URZ+0x22820], R3 ;  /* 0x02282003000075a7 */ /* 0x0010a4000800017f */
[----:B--2---:R-:W-:Y:S05]  /*18e60*/  @!P0 NANOSLEEP.SYNCS 0x989680 ;  /* 0x009896800000895d */ /* 0x004fea0003900000 */
[----:B------:R-:W2:Y:S02]  /*18e70*/  @!P0 SYNCS.PHASECHK.TRANS64 P0, [R0+URZ+0x22820], R3 ;  /* 0x02282003000085a7 */ /* 0x000ea4000800007f */
[----:B--2---:R-:W-:Y:S05]  /*18e80*/  @!P0 BRA `(.L_x_904) ;  /* 0xfffffffc00f08947 */ /* 0x004fea000383ffff */
[----:B------:R-:W-:Y:S05]  /*18e90*/  BRA `(.L_x_1015) ;  /* 0xffffffd400707947 */ /* 0x000fea000383ffff */
.L_x_905:
        /* <DEDUP_REMOVED lines=8> */
[----:B01---5:R-:W-:Y:S05]  /*18f20*/  WARPSYNC.COLLECTIVE R15, `(.L_x_1017) ;  /* 0x000000000f087348 */ /* 0x023fea0003c00000 */
[----:B------:R2:W3:Y:S02]  /*18f30*/  SHFL.IDX P6, R14, R13, R12, R11 ;  /* 0x0000000c0d0e7389 */ /* 0x0004e400000c000b */
[----:B0123-5:R-:W-:Y:S01]  /*18f40*/  ENDCOLLECTIVE ;  /* 0x000000000000791b */ /* 0x02ffe20003800000 */
.L_x_1017:
[----:B------:R-:W-:Y:S05]  /*18f50*/  BSYNC B0 ;  /* 0x0000000000007941 */ /* 0x000fea0003800000 */
.L_x_1016:
[----:B------:R-:W-:Y:S05]  /*18f60*/  BRA `(.L_x_1018) ;  /* 0xffffffd400587947 */ /* 0x000fea000383ffff */
.L_x_906:
[----:B------:R-:W-:Y:S01]  /*18f70*/  BSSY B0, `(.L_x_1019) ;  /* 0x0000006000007945 */ /* 0x000fe20003800000 */
[----:B------:R-:W-:-:S07]  /*18f80*/  IMAD.MOV.U32 R15, RZ, RZ, -0x1 ;  /* 0xffffffffff0f7424 */ /* 0x000fce00078e00ff */
[----:B012--5:R-:W-:Y:S05]  /*18f90*/  WARPSYNC.COLLECTIVE R15, `(.L_x_1020) ;  /* 0x000000000f0c7348 */ /* 0x027fea0003c00000 */
[----:B------:R-:W-:Y:S02]  /*18fa0*/  ELECT P6, UR62, PT ;  /* 0x00000000003e782f */ /* 0x000fe400038c0000 */
[----:B------:R-:W-:Y:S01]  /*18fb0*/  MOV R14, UR62 ;  /* 0x0000003e000e7c02 */ /* 0x000fe20008000f00 */
[----:B012--5:R-:W-:Y:S10]  /*18fc0*/  ENDCOLLECTIVE ;  /* 0x000000000000791b */ /* 0x027ff40003800000 */
.L_x_1020:
[----:B------:R-:W-:Y:S05]  /*18fd0*/  BSYNC B0 ;  /* 0x0000000000007941 */ /* 0x000fea0003800000 */
.L_x_1019:
[----:B------:R-:W-:Y:S05]  /*18fe0*/  BRA `(.L_x_1021) ;  /* 0xffffffd4004c7947 */ /* 0x000fea000383ffff */
.L_x_908:
[----:B0-----:R0:W1:Y:S02]  /*18ff0*/  SYNCS.PHASECHK.TRANS64.TRYWAIT P0, [R6+URZ], R5 ;  /* 0x00000005060075a7 */ /* 0x001064000800017f */
[----:B-1----:R-:W-:Y:S05]  /*19000*/  @!P0 NANOSLEEP.SYNCS 0x989680 ;  /* 0x009896800000895d */ /* 0x002fea0003900000 */
[----:B------:R-:W1:Y:S02]  /*19010*/  @!P0 SYNCS.PHASECHK.TRANS64 P0, [R6+URZ], R5 ;  /* 0x00000005060085a7 */ /* 0x000e64000800007f */
[----:B-1----:R-:W-:Y:S05]  /*19020*/  @!P0 BRA `(.L_x_908) ;  /* 0xfffffffc00f08947 */ /* 0x002fea000383ffff */
[----:B------:R-:W-:Y:S05]  /*19030*/  BRA `(.L_x_1022) ;  /* 0xffffffd400887947 */ /* 0x000fea000383ffff */
.L_x_909:
[----:B-1----:R1:W2:Y:S02]  /*19040*/  SYNCS.PHASECHK.TRANS64.TRYWAIT P0, [R7+URZ], R2 ;  /* 0x00000002070075a7 */ /* 0x0022a4000800017f */
[----:B--2---:R-:W-:Y:S05]  /*19050*/  @!P0 NANOSLEEP.SYNCS 0x989680 ;  /* 0x009896800000895d */ /* 0x004fea0003900000 */
[----:B------:R-:W2:Y:S02]  /*19060*/  @!P0 SYNCS.PHASECHK.TRANS64 P0, [R7+URZ], R2 ;  /* 0x00000002070085a7 */ /* 0x000ea4000800007f */
[----:B--2---:R-:W-:Y:S05]  /*19070*/  @!P0 BRA `(.L_x_909) ;  /* 0xfffffffc00f08947 */ /* 0x004fea000383ffff */
[----:B------:R-:W-:Y:S05]  /*19080*/  BRA `(.L_x_1023) ;  /* 0xffffffd4007c7947 */ /* 0x000fea000383ffff */
.L_x_911:
[----:B--2---:R2:W3:Y:S02]  /*19090*/  SYNCS.PHASECHK.TRANS64.TRYWAIT P0, [R4+URZ], R5 ;  /* 0x00000005040075a7 */ /* 0x0044e4000800017f */
[----:B---3--:R-:W-:Y:S05]  /*190a0*/  @!P0 NANOSLEEP.SYNCS 0x989680 ;  /* 0x009896800000895d */ /* 0x008fea0003900000 */
[----:B------:R-:W3:Y:S02]  /*190b0*/  @!P0 SYNCS.PHASECHK.TRANS64 P0, [R4+URZ], R5 ;  /* 0x00000005040085a7 */ /* 0x000ee4000800007f */
[----:B---3--:R-:W-:Y:S05]  /*190c0*/  @!P0 BRA `(.L_x_911) ;  /* 0xfffffffc00f08947 */ /* 0x008fea000383ffff */
[----:B------:R-:W-:Y:S05]  /*190d0*/  BRA `(.L_x_1024) ;  /* 0xffffffd400847947 */ /* 0x000fea000383ffff */
.L_x_1025:
        /* <DEDUP_REMOVED lines=10> */
.L_x_6037:


//--------------------- .text._ZN7cutlass13device_kernelIN5flash11enable_sm90INS1_16FlashAttnFwdSm90INS1_25CollectiveMainloopFwdSm90ILi2EN4cute5tupleIJNS5_1CILi1EEES8_S8_EEENS6_IJNS7_ILi128EEENS7_ILi96EEENS7_ILi64EEEEEELi256ENS_6half_tEfNS_4arch4Sm90ELb0ELb0ELb0ELb1ELb0ELb0ELb1ELb1ELb0ELb1ELb0ELb0EEENS1_21CollectiveEpilogueFwdINS6_IJSA_NS7_ILi256EEESB_EEES9_SE_SG_Li256ELb1ELb1ELb0ELb0EEENS1_36VarlenDynamicPersistentTileSchedulerILi128ELi96ELi256ELi128ELb0ELb1ELb1ELb0ELb1ELb1EEEEEEEEEvNT_6ParamsE --------------------------
	.section	.text._ZN7cutlass13device_kernelIN5flash11enable_sm90INS1_16FlashAttnFwdSm90INS1_25CollectiveMainloopFwdSm90ILi2EN4cute5tupleIJNS5_1CILi1EEES8_S8_EEENS6_IJNS7_ILi128EEENS7_ILi96EEENS7_ILi64EEEEEELi256ENS_6half_tEfNS_4arch4Sm90ELb0ELb0ELb0ELb1ELb0ELb0ELb1ELb1ELb0ELb1ELb0ELb0EEENS1_21CollectiveEpilogueFwdINS6_IJSA_NS7_ILi256EEESB_EEES9_SE_SG_Li256ELb1ELb1ELb0ELb0EEENS1_36VarlenDynamicPersistentTileSchedulerILi128ELi96ELi256ELi128ELb0ELb1ELb1ELb0ELb1ELb1EEEEEEEEEvNT_6ParamsE,"ax",@progbits
	.align	128
.text._ZN7cutlass13device_kernelIN5flash11enable_sm90INS1_16FlashAttnFwdSm90INS1_25CollectiveMainloopFwdSm90ILi2EN4cute5tupleIJNS5_1CILi1EEES8_S8_EEENS6_IJNS7_ILi128EEENS7_ILi96EEENS7_ILi64EEEEEELi256ENS_6half_tEfNS_4arch4Sm90ELb0ELb0ELb0ELb1ELb0ELb0ELb1ELb1ELb0ELb1ELb0ELb0EEENS1_21CollectiveEpilogueFwdINS6_IJSA_NS7_ILi256EEESB_EEES9_SE_SG_Li256ELb1ELb1ELb0ELb0EEENS1_36VarlenDynamicPersistentTileSchedulerILi128ELi96ELi256ELi128ELb0ELb1ELb1ELb0ELb1ELb1EEEEEEEEEvNT_6ParamsE:
        .type           _ZN7cutlass13device_kernelIN5flash11enable_sm90INS1_16FlashAttnFwdSm90INS1_25CollectiveMainloopFwdSm90ILi2EN4cute5tupleIJNS5_1CILi1EEES8_S8_EEENS6_IJNS7_ILi128EEENS7_ILi96EEENS7_ILi64EEEEEELi256ENS_6half_tEfNS_4arch4Sm90ELb0ELb0ELb0ELb1ELb0ELb0ELb1ELb1ELb0ELb1ELb0ELb0EEENS1_21CollectiveEpilogueFwdINS6_IJSA_NS7_ILi256EEESB_EEES9_SE_SG_Li256ELb1ELb1ELb0ELb0EEENS1_36VarlenDynamicPersistentTileSchedulerILi128ELi96ELi256ELi128ELb0ELb1ELb1ELb0ELb1ELb1EEEEEEEEEvNT_6ParamsE,@function
        .size           _ZN7cutlass13device_kernelIN5flash11enable_sm90INS1_16FlashAttnFwdSm90INS1_25CollectiveMainloopFwdSm90ILi2EN4cute5tupleIJNS5_1CILi1EEES8_S8_EEENS6_IJNS7_ILi128EEENS7_ILi96EEENS7_ILi64EEEEEELi256ENS_6half_tEfNS_4arch4Sm90ELb0ELb0ELb0ELb1ELb0ELb0ELb1ELb1ELb0ELb1ELb0ELb0EEENS1_21CollectiveEpilogueFwdINS6_IJSA_NS7_ILi256EEESB_EEES9_SE_SG_Li256ELb1ELb1ELb0ELb0EEENS1_36VarlenDynamicPersistentTileSchedulerILi128ELi96ELi256ELi128ELb0ELb1ELb1ELb0ELb1ELb1EEEEEEEEEvNT_6ParamsE,(.L_x_6038 - _ZN7cutlass13device_kernelIN5flash11enable_sm90INS1_16FlashAttnFwdSm90INS1_25CollectiveMainloopFwdSm90ILi2EN4cute5tupleIJNS5_1CILi1EEES8_S8_EEENS6_IJNS7_ILi128EEENS7_ILi96EEENS7_ILi64EEEEEELi256ENS_6half_tEfNS_4arch4Sm90ELb0ELb0ELb0ELb1ELb0ELb0ELb1ELb1ELb0ELb1ELb0ELb0EEENS1_21CollectiveEpilogueFwdINS6_IJSA_NS7_ILi256EEESB_EEES9_SE_SG_Li256ELb1ELb1ELb0ELb0EEENS1_36VarlenDynamicPersistentTileSchedulerILi128ELi96ELi256ELi128ELb0ELb1ELb1ELb0ELb1ELb1EEEEEEEEEvNT_6ParamsE)
        .other          _ZN7cutlass13device_kernelIN5flash11enable_sm90INS1_16FlashAttnFwdSm90INS1_25CollectiveMainloopFwdSm90ILi2EN4cute5tupleIJNS5_1CILi1EEES8_S8_EEENS6_IJNS7_ILi128EEENS7_ILi96EEENS7_ILi64EEEEEELi256ENS_6half_tEfNS_4arch4Sm90ELb0ELb0ELb0ELb1ELb0ELb0ELb1ELb1ELb0ELb1ELb0ELb0EEENS1_21CollectiveEpilogueFwdINS6_IJSA_NS7_ILi256EEESB_EEES9_SE_SG_Li256ELb1ELb1ELb0ELb0EEENS1_36VarlenDynamicPersistentTileSchedulerILi128ELi96ELi256ELi128ELb0ELb1ELb1ELb0ELb1ELb1EEEEEEEEEvNT_6ParamsE,@"STO_CUDA_ENTRY STV_DEFAULT"
_ZN7cutlass13device_kernelIN5flash11enable_sm90INS1_16FlashAttnFwdSm90INS1_25CollectiveMainloopFwdSm90ILi2EN4cute5tupleIJNS5_1CILi1EEES8_S8_EEENS6_IJNS7_ILi128EEENS7_ILi96EEENS7_ILi64EEEEEELi256ENS_6half_tEfNS_4arch4Sm90ELb0ELb0ELb0ELb1ELb0ELb0ELb1ELb1ELb0ELb1ELb0ELb0EEENS1_21CollectiveEpilogueFwdINS6_IJSA_NS7_ILi256EEESB_EEES9_SE_SG_Li256ELb1ELb1ELb0ELb0EEENS1_36VarlenDynamicPersistentTileSchedulerILi128ELi96ELi256ELi128ELb0ELb1ELb1ELb0ELb1ELb1EEEEEEEEEvNT_6ParamsE:
        /* <DEDUP_REMOVED lines=18> */
.L_x_1027:
[----:B------:R-:W-:Y:S05]  /*0120*/  BSYNC B0 ;  /* 0x0000000000007941 */ /* 0x000fea0003800000 */
.L_x_1026:
        /* <DEDUP_REMOVED lines=43> */
.L_x_1028:
        /* <DEDUP_REMOVED lines=22> */
.L_x_1029:
        /* <DEDUP_REMOVED lines=18> */
.L_x_1030:
        /* <DEDUP_REMOVED lines=22> */
.L_x_1031:
        /* <DEDUP_REMOVED lines=22> */
.L_x_1032:
[----:B0-----:R-:W-:Y:S01]  /*0920*/  UMOV UR4, 0x1 ;  /* 0x0000000100047882 */ /* 0x001fe20000000000 */
[----:B------:R-:W-:Y:S01]  /*0930*/  PLOP3.LUT P0, PT, PT, PT, UP0, 0x80, 0x0 ;  /* 0x000000000000781c */ /* 0x000fe20003f0f008 */
[----:B------:R-:W-:Y:S01]  /*0940*/  USEL UR4, UR4, 0x2, !UP0 ;  /* 0x0000000204047887 */ /* 0x000fe2000c000000 */
[----:B------:R-:W-:Y:S01]  /*0950*/  NOP ;  /* 0x0000000000007918 */ /* 0x000fe20000000000 */
[----:B------:R-:W-:-:S04]  /*0960*/  ULDC.64 UR38, c[0x0][0x208] ;  /* 0x0000820000267ab9 */ /* 0x000fc80000000a00 */
[----:B------:R-:W-:-:S05]  /*0970*/  IMAD.U32 R2, RZ, RZ, UR4 ;  /* 0x00000004ff027e24 */ /* 0x000fca000f8e00ff */
[----:B------:R0:W-:Y:S01]  /*0980*/  STL [R1+0x74], R2 ;  /* 0x0000740201007387 */ /* 0x0001e20000100800 */
[----:B-123--:R-:W-:Y:S06]  /*0990*/  BAR.SYNC.DEFER_BLOCKING 0x0 ;  /* 0x0000000000007b1d */ /* 0x00efec0000010000 */
[----:B------:R-:W-:Y:S05]  /*09a0*/  @!P0 BRA `(.L_x_1033) ;  /* 0x0000008c00c08947 */ /* 0x000fea0003800000 */
.L_x_1034:
[----:B------:R-:W-:-:S08]  /*09b0*/  NOP ;  /* 0x0000000000007918 */ /* 0x000fd00000000000 */
[----:B------:R-:W1:Y:S02]  /*09c0*/  USETMAXREG.TRY_ALLOC.CTAPOOL UP0, 0xf0 ;  /* 0x000000f0000079c8 */ /* 0x000e640008000600 */
[----:B-1----:R-:W-:-:S13]  /*09d0*/  PLOP3.LUT P0, PT, PT, PT, UP0, 0x80, 0x0 ;  /* 0x000000000000781c */ /* 0x002fda0003f0f008 */
[----:B------:R-:W-:Y:S05]  /*09e0*/  @!P0 BRA `(.L_x_1034) ;  /* 0xfffffffc00f08947 */ /* 0x000fea000383ffff */
[----:B------:R-:W1:Y:S01]  /*09f0*/  S2R R0, SR_TID.X ;  /* 0x0000000000007919 */ /* 0x000e620000002100 */
[----:B------:R-:W2:Y:S01]  /*0a00*/  S2UR UR5, SR_CgaCtaId ;  /* 0x00000000000579c3 */ /* 0x000ea20000008800 */
[----:B------:R-:W-:-:S07]  /*0a10*/  UMOV UR4, 0x400 ;  /* 0x0000040000047882 */ /* 0x000fce0000000000 */
[----:B------:R-:W-:Y:S06]  /*0a20*/  BAR.ARV 0x8, 0x180 ;  /* 0x0206000000007b1d */ /* 0x000fec0000002000 */
[----:B--2---:R-:W-:Y:S01]  /*0a30*/  ULEA UR4, UR5, UR4, 0x18 ;  /* 0x0000000405047291 */ /* 0x004fe2000f8ec03f */
[----:B-1----:R-:W-:-:S04]  /*0a40*/  SHF.R.U32.HI R0, RZ, 0x7, R0 ;  /* 0x00000007ff007819 */ /* 0x002fc80000011600 */
[----:B------:R-:W-:-:S13]  /*0a50*/  ISETP.NE.AND P0, PT, R0, 0x1, PT ;  /* 0x000000010000780c */ /* 0x000fda0003f05270 */
[----:B------:R-:W-:Y:S08]  /*0a60*/  @!P0 BAR.ARV 0x9, 0x100 ;  /* 0x0244000000008b1d */ /* 0x000ff00000002000 */
[----:B------:R-:W-:Y:S06]  /*0a70*/  BAR.SYNC.DEFER_BLOCKING 0x5, 0x180 ;  /* 0x0146000000007b1d */ /* 0x000fec0000010000 */
[----:B------:R-:W1:Y:S01]  /*0a80*/  LDS.128 R12, [UR4+0x324d0] ;  /* 0x0324d004ff0c7984 */ /* 0x000e620008000c00 */
[----:B------:R-:W-:Y:S01]  /*0a90*/  ULDC UR4, c[0x0][0xd3c] ;  /* 0x00034f0000047ab9 */ /* 0x000fe20000000800 */
[----:B------:R-:W-:Y:S06]  /*0aa0*/  BAR.ARV 0x4, 0x180 ;  /* 0x0106000000007b1d */ /* 0x000fec0000002000 */
[----:B-1----:R-:W-:-:S13]  /*0ab0*/  ISETP.GE.AND P0, PT, R15, UR4, PT ;  /* 0x000000040f007c0c */ /* 0x002fda000bf06270 */
[----:B------:R-:W-:Y:S05]  /*0ac0*/  @P0 EXIT ;  /* 0x000000000000094d */ /* 0x000fea0003800000 */
[----:B0-----:R-:W2:Y:S01]  /*0ad0*/  LDL R2, [R1+0x74] ;  /* 0x0000740001027983 */ /* 0x001ea20000100800 */
[----:B------:R-:W-:Y:S01]  /*0ae0*/  R2UR UR5, R13 ;  /* 0x000000000d0572ca */ /* 0x000fe200000e0000 */
[----:B------:R-:W-:Y:S01]  /*0af0*/  UMOV UR37, URZ ;  /* 0x0000003f00257c82 */ /* 0x000fe20008000000 */
[----:B------:R-:W-:Y:S01]  /*0b00*/  R2UR UR6, R14 ;  /* 0x000000000e0672ca */ /* 0x000fe200000e0000 */
[----:B------:R-:W0:Y:S01]  /*0b10*/  S2R R0, SR_TID.X ;  /* 0x0000000000007919 */ /* 0x000e220000002100 */
[----:B------:R-:W-:Y:S01]  /*0b20*/  UMOV UR36, URZ ;  /* 0x0000003f00247c82 */ /* 0x000fe20008000000 */
[----:B0-----:R-:W-:-:S05]  /*0b30*/  VIADD R231, R0, 0xffffff80 ;  /* 0xffffff8000e77836 */ /* 0x001fca0000000000 */
[----:B------:R-:W-:-:S04]  /*0b40*/  SHF.R.S32.HI R0, RZ, 0x1f, R231 ;  /* 0x0000001fff007819 */ /* 0x000fc800000114e7 */
[CC--:B------:R-:W-:Y:S02]  /*0b50*/  LEA.HI R3, R0.reuse, R231.reuse, RZ, 0x4 ;  /* 0x000000e700037211 */ /* 0x0c0fe400078f20ff */
[CC--:B------:R-:W-:Y:S02]  /*0b60*/  LEA.HI R4, R0.reuse, R231.reuse, RZ, 0x5 ;  /* 0x000000e700047211 */ /* 0x0c0fe400078f28ff */
[----:B------:R-:W-:Y:S02]  /*0b70*/  SHF.R.S32.HI R6, RZ, 0x4, R3 ;  /* 0x00000004ff067819 */ /* 0x000fe40000011403 */
[----:B------:R-:W-:Y:S01]  /*0b80*/  LEA.HI R11, R0, R231, RZ, 0x2 ;  /* 0x000000e7000b7211 */ /* 0x000fe200078f10ff */
[----:B------:R-:W-:Y:S01]  /*0b90*/  IMAD.SHL.U32 R5, R4, 0x20, RZ ;  /* 0x0000002004057824 */ /* 0x000fe200078e00ff */
[C---:B------:R-:W-:Y:S02]  /*0ba0*/  LOP3.LUT R4, R3.reuse, 0x3fffff0, RZ, 0xc0, !PT ;  /* 0x03fffff003047812 */ /* 0x040fe400078ec0ff */
[----:B------:R-:W-:-:S02]  /*0bb0*/  LEA.HI R3, R3, R6, RZ, 0x1 ;  /* 0x0000000603037211 */ /* 0x000fc400078f08ff */
[----:B------:R-:W-:Y:S01]  /*0bc0*/  LOP3.LUT R5, R5, 0xfffffc00, RZ, 0xc0, !PT ;  /* 0xfffffc0005057812 */ /* 0x000fe200078ec0ff */
[----:B------:R-:W-:Y:S01]  /*0bd0*/  IMAD.IADD R4, R231, 0x1, -R4 ;  /* 0x00000001e7047824 */ /* 0x000fe200078e0a04 */
[----:B------:R-:W-:-:S03]  /*0be0*/  LOP3.LUT R3, R3, 0x1ffffffe, RZ, 0xc0, !PT ;  /* 0x1ffffffe03037812 */ /* 0x000fc600078ec0ff */
[----:B------:R-:W-:Y:S02]  /*0bf0*/  IMAD R4, R4, 0x40, R5 ;  /* 0x0000004004047824 */ /* 0x000fe400078e0205 */
[----:B------:R-:W-:Y:S01]  /*0c00*/  IMAD.IADD R3, R6, 0x1, -R3 ;  /* 0x0000000106037824 */ /* 0x000fe200078e0a03 */
[----:B------:R-:W-:-:S03]  /*0c10*/  LOP3.LUT R6, R11, 0xfffffffc, RZ, 0xc0, !PT ;  /* 0xfffffffc0b067812 */ /* 0x000fc600078ec0ff */
[----:B------:R-:W-:Y:S02]  /*0c20*/  IMAD R225, R3, 0x8, R4 ;  /* 0x0000000803e17824 */ /* 0x000fe400078e0204 */
[----:B------:R-:W-:Y:S01]  /*0c30*/  IMAD.IADD R5, R231, 0x1, -R6 ;  /* 0x00000001e7057824 */ /* 0x000fe200078e0a06 */
[----:B--2---:R-:W-:Y:S02]  /*0c40*/  R2UR UR4, R2 ;  /* 0x00000000020472ca */ /* 0x004fe400000e0000 */
[CC--:B------:R-:W-:Y:S02]  /*0c50*/  LEA.HI R2, R0.reuse, R231.reuse, RZ, 0x7 ;  /* 0x000000e700027211 */ /* 0x0c0fe400078f38ff */
[----:B------:R-:W-:Y:S02]  /*0c60*/  LEA.HI R0, R0, R231, RZ, 0x3 ;  /* 0x000000e700007211 */ /* 0x000fe400078f18ff */
[----:B------:R-:W-:Y:S02]  /*0c70*/  LOP3.LUT R220, R2, 0xffffff80, RZ, 0xc0, !PT ;  /* 0xffffff8002dc7812 */ /* 0x000fe400078ec0ff */
[----:B------:R-:W-:-:S02]  /*0c80*/  SHF.R.S32.HI R221, RZ, 0x7, R2 ;  /* 0x00000007ffdd7819 */ /* 0x000fc40000011402 */
[----:B------:R-:W-:Y:S01]  /*0c90*/  SHF.R.S32.HI R204, RZ, 0x3, R0 ;  /* 0x00000003ffcc7819 */ /* 0x000fe20000011400 */
[----:B------:R-:W-:Y:S01]  /*0ca0*/  IMAD.IADD R220, R231, 0x1, -R220 ;  /* 0x00000001e7dc7824 */ /* 0x000fe200078e0adc */
[----:B------:R-:W-:Y:S01]  /*0cb0*/  LEA.HI R2, R2, R221, RZ, 0x1 ;  /* 0x000000dd02027211 */ /* 0x000fe200078f08ff */
[----:B------:R-:W-:-:S03]  /*0cc0*/  ULOP3.LUT UR4, UR4, 0x1, URZ, 0xfc, !UPT ;  /* 0x0000000104047892 */ /* 0x000fc6000f8efc3f */
[----:B------:R-:W-:Y:S02]  /*0cd0*/  SHF.R.S32.HI R7, RZ, 0x1f, R220 ;  /* 0x0000001fff077819 */ /* 0x000fe400000114dc */
[----:B------:R-:W-:Y:S01]  /*0ce0*/  LOP3.LUT R6, R2, 0x3fffffe, RZ, 0xc0, !PT ;  /* 0x03fffffe02067812 */ /* 0x000fe200078ec0ff */
[----:B------:R-:W-:Y:S01]  /*0cf0*/  IMAD.U32 R226, RZ, RZ, UR4 ;  /* 0x00000004ffe27e24 */ /* 0x000fe2000f8e00ff */
[CC--:B------:R-:W-:Y:S01]  /*0d00*/  LEA.HI R8, R7.reuse, R220.reuse, RZ, 0x2 ;  /* 0x000000dc07087211 */ /* 0x0c0fe200078f10ff */
[----:B------:R-:W-:Y:S01]  /*0d10*/  UMOV UR4, URZ ;  /* 0x0000003f00047c82 */ /* 0x000fe20008000000 */
[----:B------:R-:W-:Y:S01]  /*0d20*/  LEA.HI R7, R7, R220, RZ, 0x5 ;  /* 0x000000dc07077211 */ /* 0x000fe200078f28ff */
[----:B------:R-:W-:Y:S01]  /*0d30*/  IMAD.IADD R6, R221, 0x1, -R6 ;  /* 0x00000001dd067824 */ /* 0x000fe200078e0a06 */
[--C-:B------:R-:W-:Y:S01]  /*0d40*/  SHF.R.S32.HI R9, RZ, 0x2, R8.reuse ;  /* 0x00000002ff097819 */ /* 0x100fe20000011408 */
[----:B------:R-:W-:Y:S01]  /*0d50*/  IMAD.U32 R219, RZ, RZ, UR4 ;  /* 0x00000004ffdb7e24 */ /* 0x000fe2000f8e00ff */
[----:B------:R-:W-:-:S02]  /*0d60*/  SHF.R.S32.HI R10, RZ, 0x1f, R8 ;  /* 0x0000001fff0a7819 */ /* 0x000fc40000011408 */
[----:B------:R-:W-:Y:S02]  /*0d70*/  LOP3.LUT R2, R0, 0xfffffff8, RZ, 0xc0, !PT ;  /* 0xfffffff800027812 */ /* 0x000fe400078ec0ff */
[----:B------:R-:W-:Y:S02]  /*0d80*/  LEA.HI R10, R10, R9, RZ, 0x3 ;  /* 0x000000090a0a7211 */ /* 0x000fe400078f18ff */
[----:B------:R-:W-:Y:S01]  /*0d90*/  SHF.R.S32.HI R7, RZ, 0x5, R7 ;  /* 0x00000005ff077819 */ /* 0x000fe20000011407 */
[----:B------:R-:W-:Y:S01]  /*0da0*/  IMAD.IADD R201, R231, 0x1, -R2 ;  /* 0x00000001e7c97824 */ /* 0x000fe200078e0a02 */
[----:B------:R-:W-:Y:S02]  /*0db0*/  LOP3.LUT R10, R10, 0xfffffff8, RZ, 0xc0, !PT ;  /* 0xfffffff80a0a7812 */ /* 0x000fe400078ec0ff */
[----:B------:R-:W-:Y:S01]  /*0dc0*/  LOP3.LUT R223, R8, 0x7ffffffc, RZ, 0xc0, !PT ;  /* 0x7ffffffc08df7812 */ /* 0x000fe200078ec0ff */
[----:B------:R-:W-:Y:S02]  /*0dd0*/  IMAD.SHL.U32 R2, R201, 0x8, RZ ;  /* 0x00000008c9027824 */ /* 0x000fe400078e00ff */
[----:B------:R-:W-:Y:S01]  /*0de0*/  IMAD.IADD R10, R9, 0x1, -R10 ;  /* 0x00000001090a7824 */ /* 0x000fe200078e0a0a */
[----:B------:R-:W-:Y:S01]  /*0df0*/  LEA.HI R9, R5, R5, RZ, 0x1 ;  /* 0x0000000505097211 */ /* 0x000fe200078f08ff */
[C---:B------:R-:W-:Y:S01]  /*0e00*/  VIADD R23, R2.reuse, 0x40 ;  /* 0x0000004002177836 */ /* 0x040fe20000000000 */
[----:B------:R-:W-:Y:S01]  /*0e10*/  SHF.R.S32.HI R230, RZ, 0x1f, R2 ;  /* 0x0000001fffe67819 */ /* 0x000fe20000011402 */
[----:B------:R-:W-:Y:S01]  /*0e20*/  IMAD R7, R7, 0x10, R10 ;  /* 0x0000001007077824 */ /* 0x000fe200078e020a */
[----:B------:R-:W-:Y:S01]  /*0e30*/  LOP3.LUT R10, R9, 0x1ffffffe, RZ, 0xc0, !PT ;  /* 0x1ffffffe090a7812 */ /* 0x000fe200078ec0ff */
[C---:B------:R-:W-:Y:S01]  /*0e40*/  VIADD R22, R2.reuse, 0x80 ;  /* 0x0000008002167836 */ /* 0x040fe20000000000 */
[----:B------:R-:W-:Y:S01]  /*0e50*/  SHF.R.S32.HI R229, RZ, 0x1f, R23 ;  /* 0x0000001fffe57819 */ /* 0x000fe20000011417 */
[----:B------:R-:W-:-:S02]  /*0e60*/  VIADD R200, R2, 0xc0 ;  /* 0x000000c002c87836 */ /* 0x000fc40000000000 */
[----:B------:R-:W-:Y:S01]  /*0e70*/  IMAD.IADD R5, R5, 0x1, -R10 ;  /* 0x0000000105057824 */ /* 0x000fe200078e0a0a */
[----:B------:R-:W-:Y:S01]  /*0e80*/  SHF.R.S32.HI R228, RZ, 0x1f, R22 ;  /* 0x0000001fffe47819 */ /* 0x000fe20000011416 */
[----:B------:R-:W-:Y:S01]  /*0e90*/  IMAD R222, R6, 0x40, R7 ;  /* 0x0000004006de7824 */ /* 0x000fe200078e0207 */
[----:B------:R-:W-:Y:S01]  /*0ea0*/  SHF.R.S32.HI R227, RZ, 0x1f, R200 ;  /* 0x0000001fffe37819 */ /* 0x000fe200000114c8 */
[----:B------:R-:W-:Y:S02]  /*0eb0*/  IMAD.MOV.U32 R7, RZ, RZ, R15 ;  /* 0x000000ffff077224 */ /* 0x000fe400078e000f */
[----:B------:R-:W-:Y:S02]  /*0ec0*/  IMAD.IADD R223, R220, 0x1, -R223 ;  /* 0x00000001dcdf7824 */ /* 0x000fe400078e0adf */
[----:B------:R-:W-:-:S07]  /*0ed0*/  IMAD R224, R5, 0x8, R222 ;  /* 0x0000000805e07824 */ /* 0x000fce00078e02de */
.L_x_1077:
[----:B0-23--:R-:W0:Y:S01]  /*0ee0*/  LDC.64 R4, c[0x0][0xd88] ;  /* 0x00036200ff047b82 */ /* 0x00de220000000a00 */
[----:B------:R-:W-:Y:S01]  /*0ef0*/  ULDC.64 UR8, c[0x0][0xb20] ;  /* 0x0002c80000087ab9 */ /* 0x000fe20000000a00 */
[----:B------:R-:W-:Y:S01]  /*0f00*/  ULDC.64 UR10, c[0x0][0x418] ;  /* 0x00010600000a7ab9 */ /* 0x000fe20000000a00 */
[----:B------:R-:W-:Y:S01]  /*0f10*/  IMAD.MOV.U32 R3, RZ, RZ, RZ ;  /* 0x000000ffff037224 */ /* 0x000fe200078e00ff */
[----:B------:R-:W-:Y:S01]  /*0f20*/  ULDC UR4, c[0x0][0x424] ;  /* 0x0001090000047ab9 */ /* 0x000fe20000000800 */
[----:B------:R-:W-:Y:S01]  /*0f30*/  ULDC UR7, c[0x0][0x2f0] ;  /* 0x0000bc0000077ab9 */ /* 0x000fe20000000800 */
[----:B0-----:R-:W-:-:S06]  /*0f40*/  IMAD.WIDE R4, R7, 0x4, R4 ;  /* 0x0000000407047825 */ /* 0x001fcc00078e0204 */
[----:B------:R-:W2:Y:S01]  /*0f50*/  LDG.E R4, desc[UR38][R4.64] ;  /* 0x0000002604047981 */ /* 0x000ea2000c1e1900 */
[----:B------:R-:W-:-:S04]  /*0f60*/  UISETP.NE.U32.AND UP0, UPT, UR8, URZ, UPT ;  /* 0x0000003f0800728c */ /* 0x000fc8000bf05070 */
[----:B------:R-:W-:-:S06]  /*0f70*/  UISETP.NE.AND.EX UP0, UPT, UR9, URZ, UPT, UP0 ;  /* 0x0000003f0900728c */ /* 0x000fcc000bf05300 */
[----:B------:R-:W-:Y:S02]  /*0f80*/  PLOP3.LUT P0, PT, PT, PT, UP0, 0x80, 0x0 ;  /* 0x000000000000781c */ /* 0x000fe40003f0f008 */
[----:B--2---:R-:W-:-:S13]  /*0f90*/  R2UR UR61, R4 ;  /* 0x00000000043d72ca */ /* 0x004fda00000e0000 */
[----:B------:R-:W-:Y:S02]  /*0fa0*/  USHF.R.S32.HI UR12, URZ, 0x1f, UR61 ;  /* 0x0000001f3f0c7899 */ /* 0x000fe4000801143d */
[----:B------:R-:W-:-:S04]  /*0fb0*/  @UP0 ULEA UR8, UP1, UR61, UR8, 0x2 ;  /* 0x000000083d080291 */ /* 0x000fc8000f82103f */
[----:B------:R-:W-:Y:S02]  /*0fc0*/  @UP0 ULEA.HI.X UR9, UR61, UR9, UR12, 0x2, UP1 ;  /* 0x000000093d090291 */ /* 0x000fe400088f140c */
[----:B------:R-:W-:Y:S02]  /*0fd0*/  IMAD.U32 R218, RZ, RZ, UR12 ;  /* 0x0000000cffda7e24 */ /* 0x000fe4000f8e00ff */
[----:B------:R-:W-:Y:S02]  /*0fe0*/  IMAD.U32 R6, RZ, RZ, UR8 ;  /* 0x00000008ff067e24 */ /* 0x000fe4000f8e00ff */
[----:B------:R-:W-:Y:S01]  /*0ff0*/  IMAD.U32 R7, RZ, RZ, UR9 ;  /* 0x00000009ff077e24 */ /* 0x000fe2000f8e00ff */
[----:B------:R-:W-:Y:S02]  /*1000*/  ULDC.64 UR8, c[0x0][0xb18] ;  /* 0x0002c60000087ab9 */ /* 0x000fe40000000a00 */
[----:B------:R-:W-:Y:S02]  /*1010*/  UISETP.NE.U32.AND UP1, UPT, UR8, URZ, UPT ;  /* 0x0000003f0800728c */ /* 0x000fe4000bf25070 */
[----:B------:R-:W-:Y:S01]  /*1020*/  UISETP.NE.U32.AND UP0, UPT, UR10, URZ, UPT ;  /* 0x0000003f0a00728c */ /* 0x000fe2000bf05070 */
[----:B------:R0:W5:Y:S01]  /*1030*/  @P0 LDG.E R3, desc[UR38][R6.64] ;  /* 0x0000002606030981 */ /* 0x000162000c1e1900 */
[----:B------:R-:W-:-:S02]  /*1040*/  UISETP.NE.AND.EX UP1, UPT, UR9, URZ, UPT, UP1 ;  /* 0x0000003f0900728c */ /* 0x000fc4000bf25310 */
[----:B------:R-:W-:-:S04]  /*1050*/  UISETP.NE.AND.EX UP0, UPT, UR11, URZ, UPT, UP0 ;  /* 0x0000003f0b00728c */ /* 0x000fc8000bf05300 */
[----:B------:R-:W-:Y:S01]  /*1060*/  USEL UR4, UR4, 0x1, UP0 ;  /* 0x0000000104047887 */ /* 0x000fe20008000000 */
[----:B------:R-:W-:-:S03]  /*1070*/  PLOP3.LUT P0, PT, PT, PT, UP1, 0x80, 0x0 ;  /* 0x000000000000781c */ /* 0x000fc60003f0f018 */
[----:B------:R-:W-:Y:S02]  /*1080*/  UIMAD UR4, UR4, UR7, URZ ;  /* 0x00000007040472a4 */ /* 0x000fe4000f8e023f */
[----:B------:R-:W-:-:S04]  /*1090*/  @UP1 ULEA UR8, UP0, UR61, UR8, 0x2 ;  /* 0x000000083d081291 */ /* 0x000fc8000f80103f */
[----:B------:R-:W-:Y:S01]  /*10a0*/  @UP1 ULEA.HI.X UR9, UR61, UR9, UR12, 0x2, UP0 ;  /* 0x000000093d091291 */ /* 0x000fe200080f140c */
[----:B------:R-:W-:Y:S02]  /*10b0*/  IMAD.U32 R156, RZ, RZ, UR4 ;  /* 0x00000004ff9c7e24 */ /* 0x000fe4000f8e00ff */
[----:B------:R-:W-:-:S03]  /*10c0*/  IMAD.U32 R4, RZ, RZ, UR8 ;  /* 0x00000008ff047e24 */ /* 0x000fc6000f8e00ff */
[----:B------:R-:W-:-:S05]  /*10d0*/  IMAD.U32 R5, RZ, RZ, UR9 ;  /* 0x00000009ff057e24 */ /* 0x000fca000f8e00ff */
[----:B------:R0:W5:Y:S01]  /*10e0*/  @P0 LDG.E R156, desc[UR38][R4.64] ;  /* 0x00000026049c0981 */ /* 0x000162000c1e1900 */
[----:B------:R-:W-:Y:S02]  /*10f0*/  IMAD.U32 R203, RZ, RZ, UR5 ;  /* 0x00000005ffcb7e24 */ /* 0x000fe4000f8e00ff */
[----:B------:R-:W-:Y:S01]  /*1100*/  IMAD.U32 R202, RZ, RZ, UR6 ;  /* 0x00000006ffca7e24 */ /* 0x000fe2000f8e00ff */
[----:B-1--4-:R-:W-:Y:S06]  /*1110*/  @P0 BRA `(.L_x_1035) ;  /* 0x00000000002c0947 */ /* 0x012fec0003800000 */
[----:B------:R-:W-:Y:S02]  /*1120*/  ULDC.64 UR4, c[0x0][0xb00] ;  /* 0x0002c00000047ab9 */ /* 0x000fe40000000a00 */
[----:B------:R-:W-:-:S04]  /*1130*/  ISETP.NE.U32.AND P0, PT, RZ, UR4, PT ;  /* 0x00000004ff007c0c */ /* 0x000fc8000bf05070 */
[----:B------:R-:W-:-:S13]  /*1140*/  ISETP.NE.AND.EX P0, PT, RZ, UR5, PT, P0 ;  /* 0x00000005ff007c0c */ /* 0x000fda000bf05300 */
[----:B------:R-:W-:Y:S05]  /*1150*/  @!P0 BRA `(.L_x_1035) ;  /* 0x00000000001c8947 */ /* 0x000fea0003800000 */
[----:B------:R-:W-:Y:S02]  /*1160*/  ULDC.64 UR4, c[0x0][0xb00] ;  /* 0x0002c00000047ab9 */ /* 0x000fe40000000a00 */
[----:B------:R-:W-:-:S06]  /*1170*/  UIMAD.WIDE UR4, UR61, 0x4, UR4 ;  /* 0x000000043d0478a5 */ /* 0x000fcc000f8e0204 */
[----:B0-----:R-:W-:Y:S02]  /*1180*/  IMAD.U32 R4, RZ, RZ, UR4 ;  /* 0x00000004ff047e24 */ /* 0x001fe4000f8e00ff */
[----:B------:R-:W-:-:S05]  /*1190*/  IMAD.U32 R5, RZ, RZ, UR5 ;  /* 0x00000005ff057e24 */ /* 0x000fca000f8e00ff */
[----:B-----5:R-:W2:Y:S04]  /*11a0*/  LDG.E R156, desc[UR38][R4.64] ;  /* 0x00000026049c7981 */ /* 0x020ea8000c1e1900 */
[----:B------:R-:W2:Y:S02]  /*11b0*/  LDG.E R7, desc[UR38][R4.64+0x4] ;  /* 0x0000042604077981 */ /* 0x000ea4000c1e1900 */
[----:B--2---:R-:W-:-:S07]  /*11c0*/  IMAD.IADD R156, R7, 0x1, -R156 ;  /* 0x00000001079c7824 */ /* 0x004fce00078e0a9c */
.L_x_1035:
[----:B-----5:R-:W-:Y:S01]  /*11d0*/  IMAD.IADD R156, R156, 0x1, -R3 ;  /* 0x000000019c9c7824 */ /* 0x020fe200078e0a03 */
[----:B------:R-:W-:Y:S02]  /*11e0*/  PLOP3.LUT P0, PT, PT, PT, PT, 0x80, 0x0 ;  /* 0x000000000000781c */ /* 0x000fe40003f0f070 */
[----:B------:R-:W-:Y:S01]  /*11f0*/  CS2R R8, SRZ ;  /* 0x0000000000087805 */ /* 0x000fe2000001ff00 */
[----:B------:R-:W-:Y:S01]  /*1200*/  IMAD.MOV.U32 R150, RZ, RZ, RZ ;  /* 0x000000ffff967224 */ /* 0x000fe200078e00ff */
[----:B------:R-:W-:Y:S02]  /*1210*/  CS2R R148, SRZ ;  /* 0x0000000000947805 */ /* 0x000fe4000001ff00 */
[C---:B------:R-:W-:Y:S01]  /*1220*/  ISETP.GE.AND P1, PT, R156.reuse, 0x1, PT ;  /* 0x000000019c00780c */ /* 0x040fe20003f26270 */
[----:B------:R-:W-:Y:S01]  /*1230*/  VIADD R0, R156, 0x5f ;  /* 0x0000005f9c007836 */ /* 0x000fe20000000000 */
[----:B------:R-:W-:Y:S02]  /*1240*/  CS2R R146, SRZ ;  /* 0x0000000000927805 */ /* 0x000fe4000001ff00 */
[----:B------:R-:W-:-:S02]  /*1250*/  CS2R R144, SRZ ;  /* 0x0000000000907805 */ /* 0x000fc4000001ff00 */
[----:B------:R-:W-:Y:S01]  /*1260*/  CS2R R142, SRZ ;  /* 0x00000000008e7805 */ /* 0x000fe2000001ff00 */
[----:B------:R-:W-:Y:S01]  /*1270*/  IMAD.HI R0, R0, 0x2aaaaaab, RZ ;  /* 0x2aaaaaab00007827 */ /* 0x000fe200078e02ff */
[----:B------:R-:W-:Y:S02]  /*1280*/  CS2R R140, SRZ ;  /* 0x00000000008c7805 */ /* 0x000fe4000001ff00 */
[----:B------:R-:W-:Y:S02]  /*1290*/  CS2R R138, SRZ ;  /* 0x00000000008a7805 */ /* 0x000fe4000001ff00 */
[----:B------:R-:W-:Y:S02]  /*12a0*/  CS2R R136, SRZ ;  /* 0x0000000000887805 */ /* 0x000fe4000001ff00 */
[----:B------:R-:W-:Y:S02]  /*12b0*/  CS2R R134, SRZ ;  /* 0x0000000000867805 */ /* 0x000fe4000001ff00 */
[----:B------:R-:W-:-:S02]  /*12c0*/  SHF.R.U32.HI R3, RZ, 0x1f, R0 ;  /* 0x0000001fff037819 */ /* 0x000fc40000011600 */
[----:B------:R-:W-:Y:S02]  /*12d0*/  CS2R R132, SRZ ;  /* 0x0000000000847805 */ /* 0x000fe4000001ff00 */
[----:B------:R-:W-:Y:S02]  /*12e0*/  CS2R R130, SRZ ;  /* 0x0000000000827805 */ /* 0x000fe4000001ff00 */
[----:B------:R-:W-:Y:S02]  /*12f0*/  CS2R R128, SRZ ;  /* 0x0000000000807805 */ /* 0x000fe4000001ff00 */
[----:B------:R-:W-:Y:S01]  /*1300*/  LEA.HI.SX32 R206, R0, R3, 0x1c ;  /* 0x0000000300ce7211 */ /* 0x000fe200078fe2ff */
        /* <DEDUP_REMOVED lines=53> */
[----:B------:R-:W-:Y:S01]  /*1660*/  CS2R R24, SRZ ;  /* 0x0000000000187805 */ /* 0x000fe2000001ff00 */
[----:B------:R-:W-:Y:S06]  /*1670*/  @!P1 BRA `(.L_x_1036) ;  /* 0x0000005000d89947 */ /* 0x000fec0003800000 */
[----:B0-----:R-:W0:Y:S01]  /*1680*/  S2R R4, SR_CgaCtaId ;  /* 0x0000000000047919 */ /* 0x001e220000008800 */
[----:B------:R-:W-:Y:S01]  /*1690*/  MOV R3, 0x400 ;  /* 0x0000040000037802 */ /* 0x000fe20000000f00 */
[----:B------:R-:W1:Y:S03]  /*16a0*/  SHFL.IDX PT, R0, R221, RZ, 0x1f ;  /* 0x00001fffdd007589 */ /* 0x000e6600000e0000 */
[----:B0-----:R-:W-:Y:S02]  /*16b0*/  LEA R4, R4, R3, 0x18 ;  /* 0x0000000304047211 */ /* 0x001fe400078ec0ff */
[----:B-1----:R-:W-:-:S03]  /*16c0*/  LEA.HI R3, R0, R0, RZ, 0x1 ;  /* 0x0000000000037211 */ /* 0x002fc600078f08ff */
[----:B------:R-:W-:Y:S01]  /*16d0*/  VIADD R4, R4, 0x18400 ;  /* 0x0001840004047836 */ /* 0x000fe20000000000 */
[----:B------:R-:W-:-:S04]  /*16e0*/  LOP3.LUT R3, R3, 0xffffe, RZ, 0xc0, !PT ;  /* 0x000ffffe03037812 */ /* 0x000fc800078ec0ff */
[----:B------:R-:W-:Y:S01]  /*16f0*/  LOP3.LUT P0, RZ, R4, 0x1bf, RZ, 0xc0, !PT ;  /* 0x000001bf04ff7812 */ /* 0x000fe2000780c0ff */
[----:B------:R-:W-:-:S12]  /*1700*/  IMAD.IADD R16, R0, 0x1, -R3 ;  /* 0x0000000100107824 */ /* 0x000fd800078e0a03 */
        /* <DEDUP_REMOVED lines=17> */
.L_x_1037:
[----:B------:R-:W0:Y:S01]  /*1820*/  S2R R3, SR_CgaCtaId ;  /* 0x0000000000037919 */ /* 0x000e220000008800 */
[----:B------:R-:W-:Y:S02]  /*1830*/  R2UR UR5, R219 ;  /* 0x00000000db0572ca */ /* 0x000fe400000e0000 */
[----:B------:R-:W-:Y:S01]  /*1840*/  MOV R0, 0x400 ;  /* 0x0000040000007802 */ /* 0x000fe20000000f00 */
[----:B------:R-:W1:Y:S10]  /*1850*/  S2R R17, SR_TID.X ;  /* 0x0000000000117919 */ /* 0x000e740000002100 */
[----:B------:R-:W-:-:S04]  /*1860*/  ULEA.HI UR4, UR5, UR5, URZ, 0x1 ;  /* 0x0000000505047291 */ /* 0x000fc8000f8f083f */
        /* <DEDUP_REMOVED lines=9> */
.L_x_1208:
[----:B------:R-:W-:Y:S05]  /*1900*/  WARPSYNC.ALL ;  /* 0x0000000000007948 */ /* 0x000fea0003800000 */
[----:B------:R-:W-:Y:S01]  /*1910*/  R2UR UR4, R226 ;  /* 0x00000000e20472ca */ /* 0x000fe200000e0000 */
[----:B------:R1:W-:-:S12]  /*1920*/  BAR.SYNC.DEFER_BLOCKING R215, 0x100 ;  /* 0x000400d70000751d */ /* 0x0003d80000010000 */
[----:B------:R-:W-:-:S05]  /*1930*/  IMAD.U32 R3, RZ, RZ, UR4 ;  /* 0x00000004ff037e24 */ /* 0x000fca000f8e00ff */
[----:B------:R-:W-:-:S13]  /*1940*/  ISETP.NE.AND P0, PT, R3, 0x3, PT ;  /* 0x000000030300780c */ /* 0x000fda0003f05270 */
[----:B-1----:R-:W-:Y:S05]  /*1950*/  @!P0 BRA `(.L_x_1039) ;  /* 0x0000000000048947 */ /* 0x002fea0003800000 */
[----:B------:R-:W-:Y:S01]  /*1960*/  BPT.TRAP 0x1 ;  /* 0x000000040000795c */ /* 0x000fe20000300000 */
.L_x_1039:
[----:B------:R-:W-:Y:S02]  /*1970*/  IMAD.U32 R4, RZ, RZ, UR36 ;  /* 0x00000024ff047e24 */ /* 0x000fe4000f8e00ff */
[----:B------:R-:W-:Y:S02]  /*1980*/  IMAD.U32 R6, RZ, RZ, UR37 ;  /* 0x00000025ff067e24 */ /* 0x000fe4000f8e00ff */
[----:B------:R-:W-:-:S03]  /*1990*/  IMAD R3, R4, 0x8, R5 ;  /* 0x0000000804037824 */ /* 0x000fc600078e0205 */
[----:B------:R-:W-:-:S04]  /*19a0*/  SHF.L.U32 R4, R6, 0x1f, RZ ;  /* 0x0000001f06047819 */ /* 0x000fc800000006ff */
[----:B------:R1:W2:Y:S01]  /*19b0*/  SYNCS.PHASECHK.TRANS64.TRYWAIT P1, [R3+URZ+0x32430], R4 ;  /* 0x03243004030075a7 */ /* 0x0002a2000802017f */
[----:B------:R-:W-:Y:S05]  /*19c0*/  @!P0 BRA `(.L_x_1040) ;  /* 0x0000000000048947 */ /* 0x000fea0003800000 */
[----:B------:R-:W-:Y:S01]  /*19d0*/  BPT.TRAP 0x1 ;  /* 0x000000040000795c */ /* 0x000fe20000300000 */
.L_x_1040:
[----:B------:R-:W-:Y:S01]  /*19e0*/  IMAD R16, R16, 0x2000, R5 ;  /* 0x0000200010107824 */ /* 0x000fe200078e0205 */
[----:B--2---:R-:W-:Y:S06]  /*19f0*/  @P1 BRA `(.L_x_1041) ;  /* 0x0000000000081947 */ /* 0x004fec0003800000 */
[----:B------:R-:W2:Y:S02]  /*1a00*/  SYNCS.PHASECHK.TRANS64.TRYWAIT P1, [R3+URZ+0x32430], R4 ;  /* 0x03243004030075a7 */ /* 0x000ea4000802017f */
[----:B--2---:R-:W-:Y:S05]  /*1a10*/  @!P1 BRA `(.L_x_1042) ;  /* 0x000000e800d09947 */ /* 0x004fea0003800000 */
.L_x_1041:
[----:B------:R-:W-:Y:S01]  /*1a20*/  R2UR UR4, R5 ;  /* 0x00000000050472ca */ /* 0x000fe200000e0000 */
[----:B------:R-:W-:Y:S01]  /*1a30*/  WARPGROUP.ARRIVE ;  /* 0x00000000000079c5 */ /* 0x000fe20000000000 */
[----:B------:R-:W-:Y:S01]  /*1a40*/  R2UR UR5, R16 ;  /* 0x00000000100572ca */ /* 0x000fe200000e0000 */
[----:B------:R-:W-:Y:S01]  /*1a50*/  UMOV UR13, 0x40000040 ;  /* 0x40000040000d7882 */ /* 0x000fe20000000000 */
[----:B------:R-:W-:Y:S01]  /*1a60*/  UMOV UR15, 0x40000040 ;  /* 0x40000040000f7882 */ /* 0x000fe20000000000 */
[----:B------:R-:W-:-:S08]  /*1a70*/  IMAD.U32 R21, RZ, RZ, UR13 ;  /* 0x0000000dff157e24 */ /* 0x000fd0000f8e00ff */
[----:B------:R-:W-:Y:S02]  /*1a80*/  UIADD3 UR4, UR4, 0x1c400, URZ ;  /* 0x0001c40004047890 */ /* 0x000fe4000fffe03f */
[----:B------:R-:W-:Y:S02]  /*1a90*/  UIADD3 UR6, UR5, 0x18400, URZ ;  /* 0x0001840005067890 */ /* 0x000fe4000fffe03f */
[----:B------:R-:W-:Y:S02]  /*1aa0*/  USHF.R.U32.HI UR4, URZ, 0x4, UR4 ;  /* 0x000000043f047899 */ /* 0x000fe40008011604 */
[----:B------:R-:W-:Y:S02]  /*1ab0*/  USHF.R.U32.HI UR6, URZ, 0x4, UR6 ;  /* 0x000000043f067899 */ /* 0x000fe40008011606 */
[----:B------:R-:W-:Y:S02]  /*1ac0*/  ULOP3.LUT UR4, UR4, 0x3fff, URZ, 0xc0, !UPT ;  /* 0x00003fff04047892 */ /* 0x000fe4000f8ec03f */
[----:B------:R-:W-:-:S02]  /*1ad0*/  ULOP3.LUT UR6, UR6, 0x3fff, URZ, 0xc0, !UPT ;  /* 0x00003fff06067892 */ /* 0x000fc4000f8ec03f */
[----:B------:R-:W-:Y:S02]  /*1ae0*/  ULOP3.LUT UR60, UR4, 0x10000, URZ, 0xfc, !UPT ;  /* 0x00010000043c7892 */ /* 0x000fe4000f8efc3f */
[----:B------:R-:W-:Y:S02]  /*1af0*/  ULOP3.LUT UR8, UR6, 0x10000, URZ, 0xfc, !UPT ;  /* 0x0001000006087892 */ /* 0x000fe4000f8efc3f */
[----:B------:R-:W-:Y:S02]  /*1b00*/  UIMAD UR4, UR36, 0x300, UR60 ;  /* 0x00000300240478a4 */ /* 0x000fe4000f8e023c */
[----:B------:R-:W-:Y:S02]  /*1b10*/  UIADD3 UR6, UR8, 0x2, URZ ;  /* 0x0000000208067890 */ /* 0x000fe4000fffe03f */
[----:B------:R-:W-:Y:S01]  /*1b20*/  UIADD3 UR7, UR4, 0x2, URZ ;  /* 0x0000000204077890 */ /* 0x000fe2000fffe03f */
[----:B------:R-:W-:Y:S02]  /*1b30*/  UMOV UR12, UR8 ;  /* 0x00000008000c7c82 */ /* 0x000fe40008000000 */
[----:B------:R-:W-:Y:S01]  /*1b40*/  UMOV UR14, UR4 ;  /* 0x00000004000e7c82 */ /* 0x000fe20008000000 */
[----:B------:R-:W-:Y:S01]  /*1b50*/  IMAD.U32 R20, RZ, RZ, UR12 ;  /* 0x0000000cff147e24 */ /* 0x000fe2000f8e00ff */
[----:B------:R-:W-:Y:S01]  /*1b60*/  HGMMA.64x96x16.F32 R24, gdesc[UR12], RZ, !UPT, gsb0 ;  /* 0x016000000c1879f0 */ /* 0x000fe2000c0008ff */
[----:B------:R-:W-:Y:S01]  /*1b70*/  UMOV UR12, UR6 ;  /* 0x00000006000c7c82 */ /* 0x000fe20008000000 */
[----:B------:R-:W-:Y:S01]  /*1b80*/  UMOV UR13, 0x40000040 ;  /* 0x40000040000d7882 */ /* 0x000fe20000000000 */
[----:B------:R-:W-:Y:S01]  /*1b90*/  UMOV UR14, UR7 ;  /* 0x00000007000e7c82 */ /* 0x000fe20008000000 */
[----:B------:R-:W-:Y:S01]  /*1ba0*/  UMOV UR15, 0x40000040 ;  /* 0x40000040000f7882 */ /* 0x000fe20000000000 */
[----:B------:R-:W-:Y:S01]  /*1bb0*/  UIADD3 UR6, UR8, 0x4, URZ ;  /* 0x0000000408067890 */ /* 0x000fe2000fffe03f */
[----:B------:R-:W-:Y:S01]  /*1bc0*/  IMAD.U32 R18, RZ, RZ, UR12 ;  /* 0x0000000cff127e24 */ /* 0x000fe2000f8e00ff */
[----:B------:R-:W-:Y:S01]  /*1bd0*/  UIADD3 UR7, UR4, 0x4, URZ ;  /* 0x0000000404077890 */ /* 0x000fe2000fffe03f */
[----:B------:R-:W-:Y:S01]  /*1be0*/  IMAD.U32 R19, RZ, RZ, UR13 ;  /* 0x0000000dff137e24 */ /* 0x000fe2000f8e00ff */
[----:B------:R-:W-:Y:S01]  /*1bf0*/  UIADD3 UR4, UR4, 0x6, URZ ;  /* 0x0000000604047890 */ /* 0x000fe2000fffe03f */
[----:B------:R-:W-:-:S02]  /*1c00*/  WARPGROUP.DEPBAR.LE gsb0, 0x0 ;  /* 0x00008000000079c5 */ /* 0x000fc40000010000 */
[----:B------:R-:W-:-:S06]  /*1c10*/  WARPGROUP.ARRIVE ;  /* 0x00000000000079c5 */ /* 0x000fcc0000000000 */
[----:B------:R-:W-:Y:S01]  /*1c20*/  HGMMA.64x96x16.F32 R24, gdesc[UR12], R24, gsb0 ;  /* 0x016000000c1879f0 */ /* 0x000fe20008000818 */
[----:B------:R-:W-:Y:S01]  /*1c30*/  UMOV UR12, UR6 ;  /* 0x00000006000c7c82 */ /* 0x000fe20008000000 */
[----:B------:R-:W-:Y:S01]  /*1c40*/  UMOV UR13, 0x40000040 ;  /* 0x40000040000d7882 */ /* 0x000fe20000000000 */
[----:B------:R-:W-:Y:S01]  /*1c50*/  UMOV UR14, UR7 ;  /* 0x00000007000e7c82 */ /* 0x000fe20008000000 */
[----:B------:R-:W-:Y:S01]  /*1c60*/  UMOV UR15, 0x40000040 ;  /* 0x40000040000f7882 */ /* 0x000fe20000000000 */
[----:B------:R-:W-:Y:S01]  /*1c70*/  UIADD3 UR6, UR8, 0x6, URZ ;  /* 0x0000000608067890 */ /* 0x000fe2000fffe03f */
[----:B------:R-:W-:Y:S02]  /*1c80*/  IMAD.U32 R16, RZ, RZ, UR12 ;  /* 0x0000000cff107e24 */ /* 0x000fe4000f8e00ff */
[----:B------:R-:W-:Y:S01]  /*1c90*/  IMAD.U32 R17, RZ, RZ, UR13 ;  /* 0x0000000dff117e24 */ /* 0x000fe2000f8e00ff */
[----:B------:R-:W-:Y:S02]  /*1ca0*/  WARPGROUP.DEPBAR.LE gsb0, 0x0 ;  /* 0x00008000000079c5 */ /* 0x000fe40000010000 */
[----:B------:R-:W-:-:S06]  /*1cb0*/  WARPGROUP.ARRIVE ;  /* 0x00000000000079c5 */ /* 0x000fcc0000000000 */
[----:B------:R-:W-:Y:S01]  /*1cc0*/  HGMMA.64x96x16.F32 R24, gdesc[UR12], R24, gsb0 ;  /* 0x016000000c1879f0 */ /* 0x000fe20008000818 */
[----:B------:R-:W-:Y:S01]  /*1cd0*/  UMOV UR12, UR6 ;  /* 0x00000006000c7c82 */ /* 0x000fe20008000000 */
[----:B------:R-:W-:Y:S01]  /*1ce0*/  UMOV UR13, 0x40000040 ;  /* 0x40000040000d7882 */ /* 0x000fe20000000000 */
[----:B------:R-:W-:Y:S01]  /*1cf0*/  UMOV UR14, UR4 ;  /* 0x00000004000e7c82 */ /* 0x000fe20008000000 */
[----:B------:R-:W-:Y:S01]  /*1d00*/  UMOV UR15, 0x40000040 ;  /* 0x40000040000f7882 */ /* 0x000fe20000000000 */
[----:B------:R-:W-:Y:S02]  /*1d10*/  IMAD.U32 R14, RZ, RZ, UR12 ;  /* 0x0000000cff0e7e24 */ /* 0x000fe4000f8e00ff */
[----:B------:R-:W-:Y:S01]  /*1d20*/  IMAD.U32 R15, RZ, RZ, UR13 ;  /* 0x0000000dff0f7e24 */ /* 0x000fe2000f8e00ff */
[----:B------:R-:W-:Y:S02]  /*1d30*/  WARPGROUP.DEPBAR.LE gsb0, 0x0 ;  /* 0x00008000000079c5 */ /* 0x000fe40000010000 */
[----:B------:R-:W-:-:S06]  /*1d40*/  WARPGROUP.ARRIVE ;  /* 0x00000000000079c5 */ /* 0x000fcc0000000000 */
[----:B------:R-:W-:Y:S03]  /*1d50*/  HGMMA.64x96x16.F32 R24, gdesc[UR12], R24, gsb0 ;  /* 0x016000000c1879f0 */ /* 0x000fe60008000818 */
[----:B------:R-:W-:Y:S02]  /*1d60*/  WARPGROUP.DEPBAR.LE gsb0, 0x0 ;  /* 0x00008000000079c5 */ /* 0x000fe40000010000 */
[----:B------:R-:W3:Y:S02]  /*1d70*/  SYNCS.PHASECHK.TRANS64.TRYWAIT P1, [R5+URZ+0x32410], R0 ;  /* 0x03241000050075a7 */ /* 0x000ee4000802017f */
[----:B---3--:R-:W-:Y:S05]  /*1d80*/  @!P1 BRA `(.L_x_1043) ;  /* 0x000000e800089947 */ /* 0x008fea0003800000 */
.L_x_1209:
[----:B------:R-:W-:Y:S05]  /*1d90*/  @!P0 BRA `(.L_x_1044) ;  /* 0x0000000000048947 */ /* 0x000fea0003800000 */
[----:B------:R-:W-:Y:S01]  /*1da0*/  BPT.TRAP 0x1 ;  /* 0x000000040000795c */ /* 0x000fe20000300000 */
.L_x_1044:
[----:B------:R4:W0:Y:S01]  /*1db0*/  SYNCS.PHASECHK.TRANS64.TRYWAIT P1, [R3+URZ+0x32450], R4 ;  /* 0x03245004030075a7 */ /* 0x000822000802017f */
[----:B------:R-:W-:Y:S05]  /*1dc0*/  @!P0 BRA `(.L_x_1045) ;  /* 0x0000000000048947 */ /* 0x000fea0003800000 */
[----:B------:R-:W-:Y:S01]  /*1dd0*/  BPT.TRAP 0x1 ;  /* 0x000000040000795c */ /* 0x000fe20000300000 */
.L_x_1045:
[----:B0-----:R-:W-:Y:S05]  /*1de0*/  @P1 BRA `(.L_x_1046) ;  /* 0x0000000000081947 */ /* 0x001fea0003800000 */
[----:B------:R-:W0:Y:S02]  /*1df0*/  SYNCS.PHASECHK.TRANS64.TRYWAIT P1, [R3+URZ+0x32450], R4 ;  /* 0x03245004030075a7 */ /* 0x000e24000802017f */
[----:B0-----:R-:W-:Y:S05]  /*1e00*/  @!P1 BRA `(.L_x_1047) ;  /* 0x000000e400fc9947 */ /* 0x001fea0003800000 */
.L_x_1046:
[----:B------:R-:W-:Y:S01]  /*1e10*/  R2UR UR4, R5 ;  /* 0x00000000050472ca */ /* 0x000fe200000e0000 */
[----:B------:R-:W-:Y:S01]  /*1e20*/  UIADD3 UR5, UR5, 0x22400, URZ ;  /* 0x0002240005057890 */ /* 0x000fe2000fffe03f */
[----:B------:R-:W-:Y:S01]  /*1e30*/  WARPGROUP.ARRIVE ;  /* 0x00000000000079c5 */ /* 0x000fe20000000000 */
[----:B------:R-:W-:Y:S01]  /*1e40*/  UMOV UR9, 0x40000040 ;  /* 0x4000004000097882 */ /* 0x000fe20000000000 */
[----:B------:R-:W-:Y:S01]  /*1e50*/  UMOV UR11, 0x40000040 ;  /* 0x40000040000b7882 */ /* 0x000fe20000000000 */
[----:B------:R-:W-:Y:S01]  /*1e60*/  USHF.R.U32.HI UR5, URZ, 0x4, UR5 ;  /* 0x000000043f057899 */ /* 0x000fe20008011605 */
[----:B---3--:R-:W-:Y:S01]  /*1e70*/  IMAD.U32 R5, RZ, RZ, UR9 ;  /* 0x00000009ff057e24 */ /* 0x008fe2000f8e00ff */
[----:B------:R-:W-:Y:S01]  /*1e80*/  UMOV UR13, 0x40000040 ;  /* 0x40000040000d7882 */ /* 0x000fe20000000000 */
[----:B------:R-:W-:Y:S01]  /*1e90*/  UMOV UR15, 0x40000040 ;  /* 0x40000040000f7882 */ /* 0x000fe20000000000 */
[----:B------:R-:W-:Y:S01]  /*1ea0*/  IMAD.U32 R7, RZ, RZ, UR13 ;  /* 0x0000000dff077e24 */ /* 0x000fe2000f8e00ff */
[----:B------:R-:W-:Y:S01]  /*1eb0*/  UMOV UR17, 0x40000040 ;  /* 0x4000004000117882 */ /* 0x000fe20000000000 */
[----:B------:R-:W-:Y:S01]  /*1ec0*/  UMOV UR19, 0x40000040 ;  /* 0x4000004000137882 */ /* 0x000fe20000000000 */
[----:B------:R-:W-:Y:S01]  /*1ed0*/  UMOV UR21, 0x40000040 ;  /* 0x4000004000157882 */ /* 0x000fe20000000000 */
[----:B------:R-:W-:Y:S01]  /*1ee0*/  UIADD3 UR4, UR4, 0x400, URZ ;  /* 0x0000040004047890 */ /* 0x000fe2000fffe03f */
[----:B------:R-:W-:Y:S01]  /*1ef0*/  IMAD R0, R206, -0x60, R156 ;  /* 0xffffffa0ce007824 */ /* 0x000fe200078e029c */
[----:B------:R-:W-:Y:S01]  /*1f00*/  UMOV UR23, 0x40000040 ;  /* 0x4000004000177882 */ /* 0x000fe20000000000 */
[----:B------:R-:W-:Y:S01]  /*1f10*/  UMOV UR25, 0x40000040 ;  /* 0x4000004000197882 */ /* 0x000fe20000000000 */
[----:B------:R-:W-:Y:S01]  /*1f20*/  USHF.R.U32.HI UR4, URZ, 0x4, UR4 ;  /* 0x000000043f047899 */ /* 0x000fe20008011604 */
[----:B------:R-:W-:Y:S01]  /*1f30*/  VIADD R0, R0, 0x60 ;  /* 0x0000006000007836 */ /* 0x000fe20000000000 */
[----:B------:R-:W-:Y:S01]  /*1f40*/  UMOV UR27, 0x40000040 ;  /* 0x40000040001b7882 */ /* 0x000fe20000000000 */
[----:B------:R-:W-:Y:S01]  /*1f50*/  UMOV UR29, 0x40000040 ;  /* 0x40000040001d7882 */ /* 0x000fe20000000000 */
[----:B------:R-:W-:Y:S01]  /*1f60*/  ULOP3.LUT UR6, UR4, 0x3fff, URZ, 0xc0, !UPT ;  /* 0x00003fff04067892 */ /* 0x000fe2000f8ec03f */
[----:B------:R-:W-:Y:S01]  /*1f70*/  IMAD R0, R223, -0x2, R0 ;  /* 0xfffffffedf007824 */ /* 0x000fe200078e0200 */
[----:B------:R-:W-:Y:S01]  /*1f80*/  ULOP3.LUT UR4, UR5, 0x3fff, URZ, 0xc0, !UPT ;  /* 0x00003fff05047892 */ /* 0x000fe2000f8ec03f */
[----:B------:R-:W0:Y:S01]  /*1f90*/  S2R R72, SR_TID.X ;  /* 0x0000000000487919 */ /* 0x000e220000002100 */
[----:B------:R-:W-:-:S02]  /*1fa0*/  ULOP3.LUT UR7, UR6, 0x10000, URZ, 0xfc, !UPT ;  /* 0x0001000006077892 */ /* 0x000fc4000f8efc3f */
[----:B------:R-:W-:Y:S01]  /*1fb0*/  ULOP3.LUT UR4, UR4, 0x10000, URZ, 0xfc, !UPT ;  /* 0x0001000004047892 */ /* 0x000fe2000f8efc3f */
[C---:B------:R-:W-:Y:S01]  /*1fc0*/  ISETP.GT.AND P2, PT, R0.reuse, RZ, PT ;  /* 0x000000ff0000720c */ /* 0x040fe20003f44270 */
[----:B------:R-:W-:Y:S01]  /*1fd0*/  UIMAD UR5, UR36, 0xc00, UR7 ;  /* 0x00000c00240578a4 */ /* 0x000fe2000f8e0207 */
[C---:B------:R-:W-:Y:S01]  /*1fe0*/  ISETP.GT.AND P1, PT, R0.reuse, 0x1, PT ;  /* 0x000000010000780c */ /* 0x040fe20003f24270 */
[----:B------:R-:W-:Y:S01]  /*1ff0*/  UIADD3 UR16, UR4, 0x404, URZ ;  /* 0x0000040404107890 */ /* 0x000fe2000fffe03f */
[C---:B------:R-:W-:Y:S01]  /*2000*/  ISETP.GT.AND P4, PT, R0.reuse, 0x10, PT ;  /* 0x000000100000780c */ /* 0x040fe20003f84270 */
[----:B------:R-:W-:Y:S01]  /*2010*/  UIADD3 UR18, UR5, 0x304, URZ ;  /* 0x0000030405127890 */ /* 0x000fe2000fffe03f */
[C---:B------:R-:W-:Y:S01]  /*2020*/  ISETP.GT.AND P6, PT, R0.reuse, 0x8, PT ;  /* 0x000000080000780c */ /* 0x040fe20003fc4270 */
[----:B------:R-:W-:Y:S01]  /*2030*/  UMOV UR8, UR4 ;  /* 0x0000000400087c82 */ /* 0x000fe20008000000 */
[----:B------:R-:W-:Y:S01]  /*2040*/  UMOV UR10, UR5 ;  /* 0x00000005000a7c82 */ /* 0x000fe20008000000 */
[----:B-12-4-:R-:W-:Y:S01]  /*2050*/  IMAD.U32 R4, RZ, RZ, UR8 ;  /* 0x00000008ff047e24 */ /* 0x016fe2000f8e00ff */
[----:B------:R-:W-:Y:S01]  /*2060*/  HGMMA.64x96x16.F32 R24, gdesc[UR8], R24, gsb0 ;  /* 0x01600000081879f0 */ /* 0x000fe20008000818 */
[----:B------:R-:W-:Y:S01]  /*2070*/  UIADD3 UR8, UR4, 0x2, URZ ;  /* 0x0000000204087890 */ /* 0x000fe2000fffe03f */
[C---:B------:R-:W-:Y:S01]  /*2080*/  ISETP.GT.AND P5, PT, R0.reuse, 0x9, PT ;  /* 0x000000090000780c */ /* 0x040fe20003fa4270 */
[----:B------:R-:W-:Y:S01]  /*2090*/  UIADD3 UR9, UR5, 0x2, URZ ;  /* 0x0000000205097890 */ /* 0x000fe2000fffe03f */
[----:B------:R-:W-:Y:S01]  /*20a0*/  ISETP.GT.AND P3, PT, R0, 0x11, PT ;  /* 0x000000110000780c */ /* 0x000fe20003f64270 */
[----:B------:R-:W-:Y:S01]  /*20b0*/  UIADD3 UR10, UR5, 0x300, URZ ;  /* 0x00000300050a7890 */ /* 0x000fe2000fffe03f */
[----:B------:R-:W-:-:S02]  /*20c0*/  UMOV UR11, 0x40000040 ;  /* 0x40000040000b7882 */ /* 0x000fc40000000000 */
[----:B------:R-:W-:Y:S01]  /*20d0*/  UMOV UR12, UR8 ;  /* 0x00000008000c7c82 */ /* 0x000fe20008000000 */
[----:B------:R-:W-:Y:S01]  /*20e0*/  UIADD3 UR8, UR4, 0x4, URZ ;  /* 0x0000000404087890 */ /* 0x000fe2000fffe03f */
[----:B------:R-:W-:Y:S01]  /*20f0*/  IMAD.U32 R6, RZ, RZ, UR12 ;  /* 0x0000000cff067e24 */ /* 0x000fe2000f8e00ff */
[----:B------:R-:W-:Y:S01]  /*2100*/  UMOV UR14, UR9 ;  /* 0x00000009000e7c82 */ /* 0x000fe20008000000 */
[----:B------:R-:W-:Y:S02]  /*2110*/  UIADD3 UR9, UR5, 0x4, URZ ;  /* 0x0000000405097890 */ /* 0x000fe4000fffe03f */
[----:B------:R-:W-:Y:S02]  /*2120*/  UIADD3 UR20, UR4, 0x406, URZ ;  /* 0x0000040604147890 */ /* 0x000fe4000fffe03f */
[----:B------:R-:W-:Y:S02]  /*2130*/  UIADD3 UR22, UR5, 0x306, URZ ;  /* 0x0000030605167890 */ /* 0x000fe4000fffe03f */
[----:B------:R-:W-:-:S02]  /*2140*/  UIADD3 UR24, UR4, 0x800, URZ ;  /* 0x0000080004187890 */ /* 0x000fc4000fffe03f */
[----:B------:R-:W-:Y:S02]  /*2150*/  UIADD3 UR26, UR5, 0x600, URZ ;  /* 0x00000600051a7890 */ /* 0x000fe4000fffe03f */
[----:B------:R-:W-:Y:S02]  /*2160*/  UIADD3 UR28, UR4, 0x802, URZ ;  /* 0x00000802041c7890 */ /* 0x000fe4000fffe03f */
[----:B------:R-:W-:Y:S01]  /*2170*/  UIADD3 UR30, UR5, 0x602, URZ ;  /* 0x00000602051e7890 */ /* 0x000fe2000fffe03f */
[----:B------:R-:W-:Y:S01]  /*2180*/  UMOV UR31, 0x40000040 ;  /* 0x40000040001f7882 */ /* 0x000fe20000000000 */
[----:B------:R-:W-:Y:S02]  /*2190*/  UIADD3 UR32, UR4, 0x804, URZ ;  /* 0x0000080404207890 */ /* 0x000fe4000fffe03f */
[----:B------:R-:W-:Y:S01]  /*21a0*/  UIADD3 UR34, UR5, 0x604, URZ ;  /* 0x0000060405227890 */ /* 0x000fe2000fffe03f */
[----:B------:R-:W-:Y:S01]  /*21b0*/  UMOV UR33, 0x40000040 ;  /* 0x4000004000217882 */ /* 0x000fe20000000000 */
[----:B------:R-:W-:Y:S01]  /*21c0*/  UMOV UR35, 0x40000040 ;  /* 0x4000004000237882 */ /* 0x000fe20000000000 */
[----:B------:R-:W-:-:S02]  /*21d0*/  UIADD3 UR40, UR4, 0x806, URZ ;  /* 0x0000080604287890 */ /* 0x000fc4000fffe03f */
[----:B------:R-:W-:Y:S01]  /*21e0*/  UIADD3 UR42, UR5, 0x606, URZ ;  /* 0x00000606052a7890 */ /* 0x000fe2000fffe03f */
[----:B------:R-:W-:Y:S01]  /*21f0*/  UMOV UR41, 0x40000040 ;  /* 0x4000004000297882 */ /* 0x000fe20000000000 */
        /* <DEDUP_REMOVED lines=13> */
[----:B------:R-:W-:Y:S01]  /*22d0*/  UMOV UR57, 0x40000040 ;  /* 0x4000004000397882 */ /* 0x000fe20000000000 */
[----:B------:R-:W-:Y:S01]  /*22e0*/  UMOV UR59, 0x40000040 ;  /* 0x40000040003b7882 */ /* 0x000fe20000000000 */
[----:B------:R-:W-:Y:S01]  /*22f0*/  ULOP3.LUT UR6, UR6, 0x3000000, URZ, 0xfc, !UPT ;  /* 0x0300000006067892 */ /* 0x000fe2000f8efc3f */
        /* <DEDUP_REMOVED lines=21> */
[----:B------:R-:W-:Y:S01]  /*2450*/  UMOV UR9, 0x40000040 ;  /* 0x4000004000097882 */ /* 0x000fe20000000000 */
[----:B------:R-:W-:Y:S01]  /*2460*/  IMAD.U32 R11, RZ, RZ, UR13 ;  /* 0x0000000dff0b7e24 */ /* 0x000fe2000f8e00ff */
[----:B------:R-:W-:Y:S02]  /*2470*/  WARPGROUP.DEPBAR.LE gsb0, 0x0 ;  /* 0x00008000000079c5 */ /* 0x000fe40000010000 */
[----:B------:R-:W-:-:S06]  /*2480*/  WARPGROUP.ARRIVE ;  /* 0x00000000000079c5 */ /* 0x000fcc0000000000 */
[----:B------:R-:W-:Y:S01]  /*2490*/  HGMMA.64x96x16.F32 R24, gdesc[UR12], R24, gsb0 ;  /* 0x016000000c1879f0 */ /* 0x000fe20008000818 */
[----:B------:R-:W-:Y:S02]  /*24a0*/  UIADD3 UR12, UR4, 0x402, URZ ;  /* 0x00000402040c7890 */ /* 0x000fe4000fffe03f */
[----:B------:R-:W-:Y:S01]  /*24b0*/  UIADD3 UR14, UR5, 0x302, URZ ;  /* 0x00000302050e7890 */ /* 0x000fe2000fffe03f */
[----:B------:R-:W-:Y:S01]  /*24c0*/  UMOV UR13, 0x40000040 ;  /* 0x40000040000d7882 */ /* 0x000fe20000000000 */
[----:B------:R-:W-:Y:S01]  /*24d0*/  UMOV UR15, 0x40000040 ;  /* 0x40000040000f7882 */ /* 0x000fe20000000000 */
[----:B------:R-:W-:Y:S02]  /*24e0*/  UIADD3 UR4, UR4, 0xc06, URZ ;  /* 0x00000c0604047890 */ /* 0x000fe4000fffe03f */
[----:B------:R-:W-:-:S05]  /*24f0*/  UIADD3 UR5, UR5, 0x906, URZ ;  /* 0x0000090605057890 */ /* 0x000fca000fffe03f */
[----:B------:R-:W-:Y:S01]  /*2500*/  UMOV UR56, UR4 ;  /* 0x0000000400387c82 */ /* 0x000fe20008000000 */
[----:B------:R-:W-:Y:S01]  /*2510*/  UIMAD UR4, UR36, 0xc00, UR6 ;  /* 0x00000c00240478a4 */ /* 0x000fe2000f8e0206 */
[----:B------:R-:W-:Y:S01]  /*2520*/  IMAD.U32 R12, RZ, RZ, UR56 ;  /* 0x00000038ff0c7e24 */ /* 0x000fe2000f8e00ff */
[----:B------:R-:W-:Y:S01]  /*2530*/  UMOV UR58, UR5 ;  /* 0x00000005003a7c82 */ /* 0x000fe20008000000 */
[----:B------:R-:W-:Y:S01]  /*2540*/  ULDC UR5, c[0x0][0xa80] ;  /* 0x0002a00000057ab9 */ /* 0x000fe20000000800 */
[----:B------:R-:W-:Y:S02]  /*2550*/  WARPGROUP.DEPBAR.LE gsb0, 0x0 ;  /* 0x00008000000079c5 */ /* 0x000fe40000010000 */
[----:B------:R-:W-:-:S06]  /*2560*/  WARPGROUP.ARRIVE ;  /* 0x00000000000079c5 */ /* 0x000fcc0000000000 */
[----:B------:R-:W-:Y:S01]  /*2570*/  HGMMA.64x96x16.F32 R24, gdesc[UR8], R24, gsb0 ;  /* 0x01600000081879f0 */ /* 0x000fe20008000818 */
[----:B------:R-:W-:Y:S01]  /*2580*/  UMOV UR10, UR4 ;  /* 0x00000004000a7c82 */ /* 0x000fe20008000000 */
[----:B------:R-:W-:Y:S01]  /*2590*/  UMOV UR11, 0x40000040 ;  /* 0x40000040000b7882 */ /* 0x000fe20000000000 */
        /* <DEDUP_REMOVED lines=37> */
[----:B------:R-:W-:-:S02]  /*27f0*/  FSEL R159, R32, -INF , P4 ;  /* 0xff800000209f7808 */ /* 0x000fc40002000000 */
[----:B------:R-:W-:Y:S02]  /*2800*/  FSEL R27, R28, -INF , P6 ;  /* 0xff8000001c1b7808 */ /* 0x000fe40003000000 */
[----:B------:R-:W-:Y:S02]  /*2810*/  FMNMX.FTZ R32, R73, R25, !PT ;  /* 0x0000001949207209 */ /* 0x000fe40007810000 */
[----:B------:R-:W-:Y:S02]  /*2820*/  FSEL R29, R29, -INF , P5 ;  /* 0xff8000001d1d7808 */ /* 0x000fe40002800000 */
[----:B------:R-:W-:Y:S02]  /*2830*/  FMNMX.FTZ R32, R27, R32, !PT ;  /* 0x000000201b207209 */ /* 0x000fe40007810000 */
[----:B------:R-:W-:Y:S02]  /*2840*/  FSEL R26, R26, -INF , P2 ;  /* 0xff8000001a1a7808 */ /* 0x000fe40001000000 */
[----:B------:R-:W-:-:S02]  /*2850*/  FMNMX.FTZ R32, R29, R32, !PT ;  /* 0x000000201d207209 */ /* 0x000fc40007810000 */
[----:B------:R-:W-:Y:S02]  /*2860*/  ISETP.GT.AND P2, PT, R0, 0x18, PT ;  /* 0x000000180000780c */ /* 0x000fe40003f44270 */
        /* <DEDUP_REMOVED lines=92> */
[----:B------:R-:W-:Y:S02]  /*2e30*/  FMNMX.FTZ R32, R211, R32, !PT ;  /* 0x00000020d3207209 */ /* 0x000fe40007810000 */
[----:B------:R-:W-:Y:S02]  /*2e40*/  FMNMX.FTZ R0, R190, R31, !PT ;  /* 0x0000001fbe007209 */ /* 0x000fe40007810000 */
[----:B------:R-:W-:-:S02]  /*2e50*/  FSEL R208, R67, -INF , P5 ;  /* 0xff80000043d07808 */ /* 0x000fc40002800000 */
[----:B------:R-:W-:Y:S01]  /*2e60*/  FMNMX.FTZ R31, R205, R32, !PT ;  /* 0x00000020cd1f7209 */ /* 0x000fe20007810000 */
[----:B------:R-:W1:Y:S01]  /*2e70*/  SHFL.BFLY PT, R33, R0, 0x2, 0x1f ;  /* 0x0c401f0000217f89 */ /* 0x000e6200000e0000 */
[----:B------:R-:W-:Y:S02]  /*2e80*/  FSEL R210, R70, -INF , P4 ;  /* 0xff80000046d27808 */ /* 0x000fe40002000000 */
[----:B------:R-:W-:Y:S02]  /*2e90*/  FMNMX.FTZ R31, R208, R31, !PT ;  /* 0x0000001fd01f7209 */ /* 0x000fe40007810000 */
[----:B------:R-:W-:Y:S02]  /*2ea0*/  FSEL R214, R71, -INF , P3 ;  /* 0xff80000047d67808 */ /* 0x000fe40001800000 */
[----:B------:R-:W-:Y:S02]  /*2eb0*/  FMNMX.FTZ R31, R210, R31, !PT ;  /* 0x0000001fd21f7209 */ /* 0x000fe40007810000 */
[----:B------:R-:W-:-:S02]  /*2ec0*/  ISETP.GE.AND P2, PT, R156, 0x61, PT ;  /* 0x000000619c00780c */ /* 0x000fc40003f46270 */
[----:B------:R-:W-:-:S05]  /*2ed0*/  FMNMX.FTZ R31, R214, R31, !PT ;  /* 0x0000001fd61f7209 */ /* 0x000fca0007810000 */
[----:B------:R-:W2:Y:S01]  /*2ee0*/  SHFL.BFLY PT, R34, R31, 0x2, 0x1f ;  /* 0x0c401f001f227f89 */ /* 0x000ea200000e0000 */
[----:B-1----:R-:W-:-:S05]  /*2ef0*/  FMNMX.FTZ R33, R0, R33, !PT ;  /* 0x0000002100217209 */ /* 0x002fca0007810000 */
[----:B------:R-:W1:Y:S01]  /*2f00*/  SHFL.BFLY PT, R32, R33, 0x1, 0x1f ;  /* 0x0c201f0021207f89 */ /* 0x000e6200000e0000 */
[----:B--2---:R-:W-:-:S05]  /*2f10*/  FMNMX.FTZ R34, R31, R34, !PT ;  /* 0x000000221f227209 */ /* 0x004fca0007810000 */
[----:B------:R-:W2:Y:S01]  /*2f20*/  SHFL.BFLY PT, R209, R34, 0x1, 0x1f ;  /* 0x0c201f0022d17f89 */ /* 0x000ea200000e0000 */
[----:B-1----:R-:W-:-:S04]  /*2f30*/  FMNMX.FTZ R0, R33, R32, !PT ;  /* 0x0000002021007209 */ /* 0x002fc80007810000 */
[C---:B------:R-:W-:Y:S01]  /*2f40*/  FSETP.NEU.FTZ.AND P1, PT, R0.reuse, -INF , PT ;  /* 0xff8000000000780b */ /* 0x040fe20003f3d000 */
[----:B------:R-:W-:-:S05]  /*2f50*/  FMUL.FTZ R212, R0, UR5 ;  /* 0x0000000500d47c20 */ /* 0x000fca0008410000 */
[----:B------:R-:W-:-:S05]  /*2f60*/  FSEL R212, R212, RZ, P1 ;  /* 0x000000ffd4d47208 */ /* 0x000fca0000800000 */
[--C-:B------:R-:W-:Y:S01]  /*2f70*/  FFMA.FTZ R192, R73, UR5, -R212.reuse ;  /* 0x0000000549c07c23 */ /* 0x100fe200080108d4 */
[----:B--2---:R-:W-:Y:S01]  /*2f80*/  FMNMX.FTZ R209, R34, R209, !PT ;  /* 0x000000d122d17209 */ /* 0x004fe20007810000 */
[--C-:B------:R-:W-:Y:S01]  /*2f90*/  FFMA.FTZ R193, R25, UR5, -R212.reuse ;  /* 0x0000000519c17c23 */ /* 0x100fe200080108d4 */
[--C-:B------:R-:W-:Y:S01]  /*2fa0*/  FFMA.FTZ R194, R27, UR5, -R212.reuse ;  /* 0x000000051bc27c23 */ /* 0x100fe200080108d4 */
[--C-:B------:R-:W-:Y:S01]  /*2fb0*/  FFMA.FTZ R195, R29, UR5, -R212.reuse ;  /* 0x000000051dc37c23 */ /* 0x100fe200080108d4 */
[C---:B------:R-:W-:Y:S01]  /*2fc0*/  FSETP.NEU.FTZ.AND P1, PT, R209.reuse, -INF , PT ;  /* 0xff800000d100780b */ /* 0x040fe20003f3d000 */
[----:B------:R-:W-:Y:S01]  /*2fd0*/  FMUL.FTZ R213, R209, UR5 ;  /* 0x00000005d1d57c20 */ /* 0x000fe20008410000 */
[----:B------:R-:W-:Y:S01]  /*2fe0*/  MUFU.EX2 R192, R192 ;  /* 0x000000c000c07308 */ /* 0x000fe20000000800 */
[--C-:B------:R-:W-:Y:S01]  /*2ff0*/  FFMA.FTZ R159, R159, UR5, -R212.reuse ;  /* 0x000000059f9f7c23 */ /* 0x100fe200080108d4 */
[--C-:B------:R-:W-:Y:S01]  /*3000*/  FFMA.FTZ R161, R161, UR5, -R212.reuse ;  /* 0x00000005a1a17c23 */ /* 0x100fe200080108d4 */
[--C-:B------:R-:W-:Y:S01]  /*3010*/  FFMA.FTZ R164, R164, UR5, -R212.reuse ;  /* 0x00000005a4a47c23 */ /* 0x100fe200080108d4 */
[----:B------:R-:W-:Y:S01]  /*3020*/  FSEL R213, R213, RZ, P1 ;  /* 0x000000ffd5d57208 */ /* 0x000fe20000800000 */
[--C-:B------:R-:W-:Y:S01]  /*3030*/  FFMA.FTZ R168, R168, UR5, -R212.reuse ;  /* 0x00000005a8a87c23 */ /* 0x100fe200080108d4 */
[----:B0-----:R-:W-:Y:S01]  /*3040*/  LOP3.LUT P1, RZ, R72, 0x7f, RZ, 0xc0, !PT ;  /* 0x0000007f48ff7812 */ /* 0x001fe2000782c0ff */
[----:B------:R-:W-:Y:S01]  /*3050*/  FFMA.FTZ R165, R165, UR5, -R212 ;  /* 0x00000005a5a57c23 */ /* 0x000fe200080108d4 */
[----:B------:R-:W-:Y:S01]  /*3060*/  SHF.R.U32.HI R72, RZ, 0x7, R72 ;  /* 0x00000007ff487819 */ /* 0x000fe20000011648 */
[--C-:B------:R-:W-:Y:S01]  /*3070*/  FFMA.FTZ R197, R24, UR5, -R213.reuse ;  /* 0x0000000518c57c23 */ /* 0x100fe200080108d5 */
[--C-:B------:R-:W-:Y:S01]  /*3080*/  FFMA.FTZ R196, R26, UR5, -R213.reuse ;  /* 0x000000051ac47c23 */ /* 0x100fe200080108d5 */
[--C-:B------:R-:W-:Y:S01]  /*3090*/  FFMA.FTZ R198, R30, UR5, -R213.reuse ;  /* 0x000000051ec67c23 */ /* 0x100fe200080108d5 */
[----:B------:R-:W-:Y:S01]  /*30a0*/  IADD3 R158, -R72, 0xb, RZ ;  /* 0x0000000b489e7810 */ /* 0x000fe20007ffe1ff */
[--C-:B------:R-:W-:Y:S01]  /*30b0*/  FFMA.FTZ R199, R28, UR5, -R213.reuse ;  /* 0x000000051cc77c23 */ /* 0x100fe200080108d5 */
[----:B------:R-:W0:Y:S01]  /*30c0*/  MUFU.EX2 R193, R193 ;  /* 0x000000c100c17308 */ /* 0x000e220000000800 */
[--C-:B------:R-:W-:Y:S01]  /*30d0*/  FFMA.FTZ R157, R157, UR5, -R213.reuse ;  /* 0x000000059d9d7c23 */ /* 0x100fe200080108d5 */
[--C-:B------:R-:W-:Y:S01]  /*30e0*/  FFMA.FTZ R160, R160, UR5, -R213.reuse ;  /* 0x00000005a0a07c23 */ /* 0x100fe200080108d5 */
[--C-:B------:R-:W-:Y:S01]  /*30f0*/  FFMA.FTZ R162, R162, UR5, -R213.reuse ;  /* 0x00000005a2a27c23 */ /* 0x100fe200080108d5 */
[----:B------:R-:W-:Y:S01]  /*3100*/  FFMA.FTZ R166, R166, UR5, -R213 ;  /* 0x00000005a6a67c23 */ /* 0x000fe200080108d5 */
[----:B------:R-:W-:-:S02]  /*3110*/  @!P1 VIADD R24, R3, 0x32440 ;  /* 0x0003244003189836 */ /* 0x000fc40000000000 */
[--C-:B------:R-:W-:Y:S01]  /*3120*/  FFMA.FTZ R169, R169, UR5, -R212.reuse ;  /* 0x00000005a9a97c23 */ /* 0x100fe200080108d4 */
[--C-:B------:R-:W-:Y:S01]  /*3130*/  FFMA.FTZ R172, R172, UR5, -R212.reuse ;  /* 0x00000005acac7c23 */ /* 0x100fe200080108d4 */
[----:B------:R-:W-:Y:S01]  /*3140*/  MUFU.EX2 R194, R194 ;  /* 0x000000c200c27308 */ /* 0x000fe20000000800 */
[----:B------:R-:W-:Y:S01]  /*3150*/  FFMA.FTZ R176, R176, UR5, -R212 ;  /* 0x00000005b0b07c23 */ /* 0x000fe200080108d4 */
[----:B------:R-:W-:Y:S01]  /*3160*/  @!P1 PRMT R24, RZ, 0x654, R24 ;  /* 0x00000654ff189816 */ /* 0x000fe20000000018 */
[----:B------:R1:W-:Y:S06]  /*3170*/  BAR.ARV R158, 0x100 ;  /* 0x0004009e0000751d */ /* 0x0003ec0000002000 */
[----:B------:R2:W-:Y:S01]  /*3180*/  @!P1 SYNCS.ARRIVE.TRANS64.RED.A1T0 RZ, [R24+URZ], RZ ;  /* 0x000000ff18ff99a7 */ /* 0x0005e2000810043f */
[----:B------:R-:W3:Y:S01]  /*3190*/  MUFU.EX2 R195, R195 ;  /* 0x000000c300c37308 */ /* 0x000ee20000000800 */
[----:B------:R4:W-:Y:S01]  /*31a0*/  BAR.SYNC.DEFER_BLOCKING R215, 0x100 ;  /* 0x000400d70000751d */ /* 0x0009e20000010000 */
[----:B0-----:R-:W-:Y:S01]  /*31b0*/  F2FP.F16.F32.PACK_AB R152, R193, R192 ;  /* 0x000000c0c198723e */ /* 0x001fe200000000ff */
        /* <DEDUP_REMOVED lines=14> */
[----:B---3--:R-:W-:Y:S01]  /*32a0*/  F2FP.F16.F32.PACK_AB R154, R195, R194 ;  /* 0x000000c2c39a723e */ /* 0x008fe200000000ff */
[--C-:B----4-:R-:W-:Y:S01]  /*32b0*/  FFMA.FTZ R215, R182, UR5, -R212.reuse ;  /* 0x00000005b6d77c23 */ /* 0x110fe200080108d4 */
        /* <DEDUP_REMOVED lines=14> */
[----:B0-----:R-:W-:Y:S01]  /*33a0*/  F2FP.F16.F32.PACK_AB R153, R197, R196 ;  /* 0x000000c4c599723e */ /* 0x001fe200000000ff */
[----:B------:R-:W-:Y:S01]  /*33b0*/  FFMA.FTZ R180, R180, UR5, -R212 ;  /* 0x00000005b4b47c23 */ /* 0x000fe200080108d4 */
[--C-:B------:R-:W-:Y:S01]  /*33c0*/  FFMA.FTZ R208, R210, UR5, -R213.reuse ;  /* 0x00000005d2d07c23 */ /* 0x100fe200080108d5 */
[----:B------:R-:W-:Y:S01]  /*33d0*/  FFMA.FTZ R211, R214, UR5, -R213 ;  /* 0x00000005d6d37c23 */ /* 0x000fe200080108d5 */
[----:B------:R-:W-:Y:S01]  /*33e0*/  FADD.FTZ R193, R192, R193 ;  /* 0x000000c1c0c17221 */ /* 0x000fe20000010000 */
[----:B------:R-:W-:Y:S01]  /*33f0*/  FADD.FTZ R197, R196, R197 ;  /* 0x000000c5c4c57221 */ /* 0x000fe20000010000 */
[----:B------:R-:W-:Y:S01]  /*3400*/  @!P1 VIADD R3, R3, 0x32460 ;  /* 0x0003246003039836 */ /* 0x000fe20000000000 */
[----:B------:R-:W0:Y:S01]  /*3410*/  MUFU.EX2 R159, R159 ;  /* 0x0000009f009f7308 */ /* 0x000e220000000800 */
[----:B------:R-:W-:-:S03]  /*3420*/  FADD.FTZ R194, R194, R193 ;  /* 0x000000c1c2c27221 */ /* 0x000fc60000010000 */
[----:B------:R-:W-:Y:S01]  /*3430*/  @!P1 PRMT R3, RZ, 0x654, R3 ;  /* 0x00000654ff039816 */ /* 0x000fe20000000003 */
[----:B------:R-:W-:-:S03]  /*3440*/  FADD.FTZ R194, R195, R194 ;  /* 0x000000c2c3c27221 */ /* 0x000fc60000010000 */
[----:B------:R-:W4:Y:S01]  /*3450*/  MUFU.EX2 R161, R161 ;  /* 0x000000a100a17308 */ /* 0x000f220000000800 */
[----:B---3--:R-:W-:Y:S01]  /*3460*/  F2FP.F16.F32.PACK_AB R155, R199, R198 ;  /* 0x000000c6c79b723e */ /* 0x008fe200000000ff */
[----:B------:R-:W-:-:S03]  /*3470*/  FADD.FTZ R198, R198, R197 ;  /* 0x000000c5c6c67221 */ /* 0x000fc60000010000 */
[----:B--2---:R-:W-:Y:S01]  /*3480*/  WARPGROUP.ARRIVE ;  /* 0x00000000000079c5 */ /* 0x004fe20000000000 */
[----:B------:R-:W-:Y:S02]  /*3490*/  FADD.FTZ R198, R199, R198 ;  /* 0x000000c6c7c67221 */ /* 0x000fe40000010000 */
[----:B------:R-:W-:Y:S01]  /*34a0*/  MUFU.EX2 R164, R164 ;  /* 0x000000a400a47308 */ /* 0x000fe20000000800 */
[----:B0-----:R-:W-:Y:S02]  /*34b0*/  FADD.FTZ R194, R159, R194 ;  /* 0x000000c29fc27221 */ /* 0x001fe40000010000 */
[----:B------:R-:W-:Y:S01]  /*34c0*/  HGMMA.64x256x16.F32 R24, R152, gdesc[UR8].tnspB, RZ, !UPT, gsb0 ;  /* 0x43e0000898187df0 */ /* 0x000fe2000c0008ff */
[----:B------:R-:W-:Y:S01]  /*34d0*/  UIADD3 UR10, UR4, 0x80, URZ ;  /* 0x00000080040a7890 */ /* 0x000fe2000fffe03f */
[----:B------:R-:W-:-:S03]  /*34e0*/  UMOV UR11, 0x40000040 ;  /* 0x40000040000b7882 */ /* 0x000fc60000000000 */
[----:B------:R-:W-:Y:S08]  /*34f0*/  MUFU.EX2 R168, R168 ;  /* 0x000000a800a87308 */ /* 0x000ff00000000800 */
[----:B------:R-:W-:Y:S08]  /*3500*/  MUFU.EX2 R157, R157 ;  /* 0x0000009d009d7308 */ /* 0x000ff00000000800 */
[----:B------:R-:W0:Y:S08]  /*3510*/  MUFU.EX2 R160, R160 ;  /* 0x000000a000a07308 */ /* 0x000e300000000800 */
[----:B------:R-:W-:Y:S08]  /*3520*/  MUFU.EX2 R162, R162 ;  /* 0x000000a200a27308 */ /* 0x000ff00000000800 */
[----:B------:R-:W2:Y:S08]  /*3530*/  MUFU.EX2 R166, R166 ;  /* 0x000000a600a67308 */ /* 0x000eb00000000800 */
[----:B------:R-:W3:Y:S08]  /*3540*/  MUFU.EX2 R165, R165 ;  /* 0x000000a500a57308 */ /* 0x000ef00000000800 */
[----:B------:R-:W-:Y:S08]  /*3550*/  MUFU.EX2 R169, R169 ;  /* 0x000000a900a97308 */ /* 0x000ff00000000800 */
[----:B------:R-:W-:Y:S08]  /*3560*/  MUFU.EX2 R172, R172 ;  /* 0x000000ac00ac7308 */ /* 0x000ff00000000800 */
[----:B------:R-:W-:Y:S08]  /*3570*/  MUFU.EX2 R176, R176 ;  /* 0x000000b000b07308 */ /* 0x000ff00000000800 */
[----:B------:R-:W5:Y:S08]  /*3580*/  MUFU.EX2 R163, R163 ;  /* 0x000000a300a37308 */ /* 0x000f700000000800 */
[----:B------:R-:W1:Y:S08]  /*3590*/  MUFU.EX2 R167, R167 ;  /* 0x000000a700a77308 */ /* 0x000e700000000800 */
[----:B------:R-:W-:Y:S08]  /*35a0*/  MUFU.EX2 R170, R170 ;  /* 0x000000aa00aa7308 */ /* 0x000ff00000000800 */
[----:B------:R-:W1:Y:S08]  /*35b0*/  MUFU.EX2 R174, R174 ;  /* 0x000000ae00ae7308 */ /* 0x000e700000000800 */
[----:B------:R-:W1:Y:S08]  /*35c0*/  MUFU.EX2 R173, R173 ;  /* 0x000000ad00ad7308 */ /* 0x000e700000000800 */
[----:B------:R-:W-:Y:S08]  /*35d0*/  MUFU.EX2 R177, R177 ;  /* 0x000000b100b17308 */ /* 0x000ff00000000800 */
[----:B------:R-:W-:Y:S08]  /*35e0*/  MUFU.EX2 R181, R181 ;  /* 0x000000b500b57308 */ /* 0x000ff00000000800 */
[----:B------:R-:W-:Y:S08]  /*35f0*/  MUFU.EX2 R183, R183 ;  /* 0x000000b700b77308 */ /* 0x000ff00000000800 */
[----:B------:R-:W1:Y:S08]  /*3600*/  MUFU.EX2 R171, R171 ;  /* 0x000000ab00ab7308 */ /* 0x000e700000000800 */
[----:B------:R-:W1:Y:S08]  /*3610*/  MUFU.EX2 R175, R175 ;  /* 0x000000af00af7308 */ /* 0x000e700000000800 */
[----:B------:R-:W1:Y:S08]  /*3620*/  MUFU.EX2 R179, R179 ;  /* 0x000000b300b37308 */ /* 0x000e700000000800 */
        /* <DEDUP_REMOVED lines=15> */
[C---:B----4-:R-:W-:Y:S01]  /*3720*/  F2FP.F16.F32.PACK_AB R152, R161.reuse, R159 ;  /* 0x0000009fa198723e */ /* 0x050fe200000000ff */
[----:B------:R-:W-:Y:S01]  /*3730*/  FADD.FTZ R161, R161, R194 ;  /* 0x000000c2a1a17221 */ /* 0x000fe20000010000 */
[----:B0-----:R-:W-:Y:S01]  /*3740*/  F2FP.F16.F32.PACK_AB R153, R160, R157 ;  /* 0x0000009da099723e */ /* 0x001fe200000000ff */
[----:B------:R-:W-:Y:S01]  /*3750*/  FADD.FTZ R157, R157, R198 ;  /* 0x000000c69d9d7221 */ /* 0x000fe20000010000 */
[----:B------:R-:W-:Y:S01]  /*3760*/  F2FP.F16.F32.PACK_AB R154, R168, R164 ;  /* 0x000000a4a89a723e */ /* 0x000fe200000000ff */
[----:B------:R-:W0:Y:S01]  /*3770*/  MUFU.EX2 R205, R205 ;  /* 0x000000cd00cd7308 */ /* 0x000e220000000800 */
[----:B--2---:R-:W-:Y:S01]  /*3780*/  F2FP.F16.F32.PACK_AB R155, R166, R162 ;  /* 0x000000a2a69b723e */ /* 0x004fe200000000ff */
        /* <DEDUP_REMOVED lines=9> */
[----:B---3--:R-:W-:Y:S01]  /*3820*/  FADD.FTZ R168, R165, R168 ;  /* 0x000000a8a5a87221 */ /* 0x008fe20000010000 */
[----:B------:R-:W-:Y:S01]  /*3830*/  UMOV UR11, 0x40000040 ;  /* 0x40000040000b7882 */ /* 0x000fe20000000000 */
[----:B-----5:R-:W-:Y:S01]  /*3840*/  FADD.FTZ R166, R163, R166 ;  /* 0x000000a6a3a67221 */ /* 0x020fe20000010000 */
[----:B------:R-:W2:Y:S01]  /*3850*/  MUFU.EX2 R211, R211 ;  /* 0x000000d300d37308 */ /* 0x000ea20000000800 */
[----:B------:R-:W-:-:S02]  /*3860*/  WARPGROUP.DEPBAR.LE gsb0, 0x0 ;  /* 0x00008000000079c5 */ /* 0x000fc40000010000 */
[C---:B------:R-:W-:Y:S01]  /*3870*/  F2FP.F16.F32.PACK_AB R152, R169.reuse, R165 ;  /* 0x000000a5a998723e */ /* 0x040fe200000000ff */
[----:B------:R-:W-:Y:S01]  /*3880*/  FADD.FTZ R169, R169, R168 ;  /* 0x000000a8a9a97221 */ /* 0x000fe20000010000 */
[C---:B-1----:R-:W-:Y:S01]  /*3890*/  F2FP.F16.F32.PACK_AB R153, R167.reuse, R163 ;  /* 0x000000a3a799723e */ /* 0x042fe200000000ff */
        /* <DEDUP_REMOVED lines=9> */
[----:B------:R-:W-:-:S05]  /*3930*/  FADD.FTZ R174, R171, R174 ;  /* 0x000000aeabae7221 */ /* 0x000fca0000010000 */
[----:B------:R-:W-:Y:S01]  /*3940*/  HGMMA.64x256x16.F32 R24, R152, gdesc[UR8].tnspB, R24, gsb0 ;  /* 0x43e0000898187df0 */ /* 0x000fe20008000818 */
[----:B------:R-:W-:Y:S01]  /*3950*/  UIADD3 UR10, UR4, 0x180, URZ ;  /* 0x00000180040a7890 */ /* 0x000fe2000fffe03f */
[----:B------:R-:W-:Y:S01]  /*3960*/  FADD.FTZ R176, R177, R176 ;  /* 0x000000b0b1b07221 */ /* 0x000fe20000010000 */
[----:B------:R-:W-:Y:S01]  /*3970*/  UMOV UR11, 0x40000040 ;  /* 0x40000040000b7882 */ /* 0x000fe20000000000 */
[----:B------:R-:W-:Y:S02]  /*3980*/  FADD.FTZ R174, R175, R174 ;  /* 0x000000aeafae7221 */ /* 0x000fe40000010000 */
[----:B------:R-:W-:Y:S02]  /*3990*/  FADD.FTZ R176, R181, R176 ;  /* 0x000000b0b5b07221 */ /* 0x000fe40000010000 */
[----:B------:R-:W-:Y:S01]  /*39a0*/  FADD.FTZ R174, R179, R174 ;  /* 0x000000aeb3ae7221 */ /* 0x000fe20000010000 */
[----:B------:R-:W-:Y:S02]  /*39b0*/  WARPGROUP.DEPBAR.LE gsb0, 0x0 ;  /* 0x00008000000079c5 */ /* 0x000fe40000010000 */
[----:B------:R-:W-:-:S02]  /*39c0*/  F2FP.F16.F32.PACK_AB R152, R177, R173 ;  /* 0x000000adb198723e */ /* 0x000fc400000000ff */
[----:B------:R-:W-:Y:S02]  /*39d0*/  F2FP.F16.F32.PACK_AB R153, R175, R171 ;  /* 0x000000abaf99723e */ /* 0x000fe400000000ff */
[C---:B------:R-:W-:Y:S01]  /*39e0*/  F2FP.F16.F32.PACK_AB R154, R183.reuse, R181 ;  /* 0x000000b5b79a723e */ /* 0x040fe200000000ff */
[----:B------:R-:W-:Y:S01]  /*39f0*/  FADD.FTZ R183, R183, R176 ;  /* 0x000000b0b7b77221 */ /* 0x000fe20000010000 */
[C---:B------:R-:W-:Y:S01]  /*3a00*/  F2FP.F16.F32.PACK_AB R155, R187.reuse, R179 ;  /* 0x000000b3bb9b723e */ /* 0x040fe200000000ff */
[----:B------:R-:W-:-:S03]  /*3a10*/  FADD.FTZ R187, R187, R174 ;  /* 0x000000aebbbb7221 */ /* 0x000fc60000010000 */
[----:B------:R-:W-:-:S07]  /*3a20*/  WARPGROUP.ARRIVE ;  /* 0x00000000000079c5 */ /* 0x000fce0000000000 */
        /* <DEDUP_REMOVED lines=31> */
[----:B------:R-:W-:-:S04]  /*3c20*/  FADD.FTZ R208, R208, R205 ;  /* 0x000000cdd0d07221 */ /* 0x000fc80000010000 */
[----:B------:R-:W-:-:S08]  /*3c30*/  FADD.FTZ R205, R211, R208 ;  /* 0x000000d0d3cd7221 */ /* 0x000fd00000010000 */
[----:B------:R-:W-:Y:S03]  /*3c40*/  HGMMA.64x256x16.F32 R24, R152, gdesc[UR8].tnspB, R24, gsb0 ;  /* 0x43e0000898187df0 */ /* 0x000fe60008000818 */
[----:B------:R-:W-:Y:S02]  /*3c50*/  WARPGROUP.DEPBAR.LE gsb0, 0x0 ;  /* 0x00008000000079c5 */ /* 0x000fe40000010000 */
[----:B------:R0:W-:Y:S02]  /*3c60*/  @!P1 SYNCS.ARRIVE.TRANS64.RED.A1T0 RZ, [R3+URZ], RZ ;  /* 0x000000ff03ff99a7 */ /* 0x0001e4000810043f */
[----:B0-----:R-:W-:Y:S01]  /*3c70*/  FADD.FTZ R3, R189, R186 ;  /* 0x000000babd037221 */ /* 0x001fe20000010000 */
[----:B------:R-:W-:Y:S06]  /*3c80*/  @!P2 BRA `(.L_x_1048) ;  /* 0x0000002000c0a947 */ /* 0x000fec0003800000 */
[----:B------:R-:W-:Y:S02]  /*3c90*/  VIADD R206, R206, 0xfffffffe ;  /* 0xfffffffecece7836 */ /* 0x000fe40000000000 */
[----:B------:R-:W-:Y:S02]  /*3ca0*/  IMAD.MOV.U32 R211, RZ, RZ, R209 ;  /* 0x000000ffffd37224 */ /* 0x000fe400078e00d1 */
[----:B------:R-:W-:-:S07]  /*3cb0*/  IMAD.MOV.U32 R207, RZ, RZ, R0 ;  /* 0x000000ffffcf7224 */ /* 0x000fce00078e0000 */
.L_x_1057:
[----:B------:R-:W-:Y:S01]  /*3cc0*/  UIADD3 UR36, UR36, 0x1, URZ ;  /* 0x0000000124247890 */ /* 0x000fe2000fffe03f */
[C---:B------:R-:W-:Y:S01]  /*3cd0*/  ISETP.GT.AND P2, PT, R206.reuse, RZ, PT ;  /* 0x000000ffce00720c */ /* 0x040fe20003f44270 */
[----:B------:R-:W-:Y:S02]  /*3ce0*/  VIADD R206, R206, 0xffffffff ;  /* 0xffffffffcece7836 */ /* 0x000fe40000000000 */
[----:B------:R-:W-:-:S04]  /*3cf0*/  UISETP.NE.AND UP0, UPT, UR36, 0x2, UPT ;  /* 0x000000022400788c */ /* 0x000fc8000bf05270 */
[----:B------:R-:W-:Y:S02]  /*3d00*/  USEL UR4, URZ, 0x1, UP0 ;  /* 0x000000013f047887 */ /* 0x000fe40008000000 */
[----:B------:R-:W-:Y:S02]  /*3d10*/  USEL UR36, UR36, URZ, UP0 ;  /* 0x0000003f24247287 */ /* 0x000fe40008000000 */
[----:B------:R-:W-:Y:S01]  /*3d20*/  ULOP3.LUT UR37, UR37, UR4, URZ, 0x3c, !UPT ;  /* 0x0000000425257292 */ /* 0x000fe2000f8e3c3f */
[----:B------:R-:W-:Y:S11]  /*3d30*/  @!P0 BRA `(.L_x_1049) ;  /* 0x0000000000048947 */ /* 0x000ff60003800000 */
[----:B------:R-:W-:Y:S01]  /*3d40*/  BPT.TRAP 0x1 ;  /* 0x000000040000795c */ /* 0x000fe20000300000 */
.L_x_1049:
[----:B------:R-:W0:Y:S01]  /*3d50*/  S2UR UR5, SR_CgaCtaId ;  /* 0x00000000000579c3 */ /* 0x000e220000008800 */
[----:B------:R-:W-:Y:S01]  /*3d60*/  UMOV UR4, 0x400 ;  /* 0x0000040000047882 */ /* 0x000fe20000000000 */
[----:B------:R-:W-:-:S05]  /*3d70*/  IMAD.U32 R0, RZ, RZ, UR37 ;  /* 0x00000025ff007e24 */ /* 0x000fca000f8e00ff */
[----:B------:R-:W-:Y:S01]  /*3d80*/  SHF.L.U32 R0, R0, 0x1f, RZ ;  /* 0x0000001f00007819 */ /* 0x000fe200000006ff */
[----:B0-----:R-:W-:-:S04]  /*3d90*/  ULEA UR4, UR5, UR4, 0x18 ;  /* 0x0000000405047291 */ /* 0x001fc8000f8ec03f */
[----:B------:R-:W-:-:S09]  /*3da0*/  ULEA UR4, UR36, UR4, 0x3 ;  /* 0x0000000424047291 */ /* 0x000fd2000f8e183f */
[----:B------:R0:W1:Y:S01]  /*3db0*/  SYNCS.PHASECHK.TRANS64.TRYWAIT P3, [UR4+0x32430], R0 ;  /* 0x03243000ff0075a7 */ /* 0x0000620008060144 */
[----:B------:R-:W-:Y:S05]  /*3dc0*/  @!P0 BRA `(.L_x_1050) ;  /* 0x0000000000048947 */ /* 0x000fea0003800000 */
[----:B------:R-:W-:Y:S01]  /*3dd0*/  BPT.TRAP 0x1 ;  /* 0x000000040000795c */ /* 0x000fe20000300000 */
.L_x_1050:
[----:B-1----:R-:W-:Y:S05]  /*3de0*/  @P3 BRA `(.L_x_1051) ;  /* 0x0000000000083947 */ /* 0x002fea0003800000 */
[----:B------:R-:W1:Y:S02]  /*3df0*/  SYNCS.PHASECHK.TRANS64.TRYWAIT P3, [UR4+0x32430], R0 ;  /* 0x03243000ff0075a7 */ /* 0x000e640008060144 */
[----:B-1----:R-:W-:Y:S05]  /*3e00*/  @!P3 BRA `(.L_x_1052) ;  /* 0x000000c80010b947 */ /* 0x002fea0003800000 */
.L_x_1051:
[----:B------:R-:W-:Y:S01]  /*3e10*/  R2UR UR56, R20 ;  /* 0x00000000143872ca */ /* 0x000fe200000e0000 */
[----:B------:R-:W-:Y:S01]  /*3e20*/  UIMAD UR5, UR36, 0x300, UR60 ;  /* 0x00000300240578a4 */ /* 0x000fe2000f8e023c */
[----:B------:R-:W-:Y:S01]  /*3e30*/  R2UR UR57, R21 ;  /* 0x00000000153972ca */ /* 0x000fe200000e0000 */
[----:B-1----:R-:W-:Y:S01]  /*3e40*/  WARPGROUP.ARRIVE ;  /* 0x00000000000079c5 */ /* 0x002fe20000000000 */
[----:B------:R-:W-:-:S04]  /*3e50*/  UMOV UR59, 0x40000040 ;  /* 0x40000040003b7882 */ /* 0x000fc80000000000 */
[----:B------:R-:W-:-:S07]  /*3e60*/  UMOV UR58, UR5 ;  /* 0x00000005003a7c82 */ /* 0x000fce0008000000 */
[----:B------:R-:W-:Y:S01]  /*3e70*/  HGMMA.64x96x16.F32 R152, gdesc[UR56], RZ, !UPT, gsb0 ;  /* 0x01600000389879f0 */ /* 0x000fe2000c0008ff */
[----:B------:R-:W-:Y:S01]  /*3e80*/  R2UR UR56, R18 ;  /* 0x00000000123872ca */ /* 0x000fe200000e0000 */
[----:B------:R-:W-:Y:S01]  /*3e90*/  UIADD3 UR58, UR5, 0x2, URZ ;  /* 0x00000002053a7890 */ /* 0x000fe2000fffe03f */
[----:B------:R-:W-:Y:S01]  /*3ea0*/  R2UR UR57, R19 ;  /* 0x00000000133972ca */ /* 0x000fe200000e0000 */
[----:B------:R-:W-:Y:S01]  /*3eb0*/  UMOV UR59, 0x40000040 ;  /* 0x40000040003b7882 */ /* 0x000fe20000000000 */
[----:B------:R-:W-:Y:S02]  /*3ec0*/  WARPGROUP.DEPBAR.LE gsb0, 0x0 ;  /* 0x00008000000079c5 */ /* 0x000fe40000010000 */
[----:B------:R-:W-:-:S09]  /*3ed0*/  WARPGROUP.ARRIVE ;  /* 0x00000000000079c5 */ /* 0x000fd20000000000 */
[----:B------:R-:W-:Y:S01]  /*3ee0*/  HGMMA.64x96x16.F32 R152, gdesc[UR56], R152, gsb0 ;  /* 0x01600000389879f0 */ /* 0x000fe20008000898 */
        /* <DEDUP_REMOVED lines=13> */
[----:B------:R-:W-:Y:S03]  /*3fc0*/  HGMMA.64x96x16.F32 R152, gdesc[UR56], R152, gsb0 ;  /* 0x01600000389879f0 */ /* 0x000fe60008000898 */
[----:B------:R-:W-:Y:S02]  /*3fd0*/  WARPGROUP.DEPBAR.LE gsb0, 0x0 ;  /* 0x00008000000079c5 */ /* 0x000fe40000010000 */
[----:B------:R-:W-:Y:S05]  /*3fe0*/  @!P0 BRA `(.L_x_1053) ;  /* 0x0000000000048947 */ /* 0x000fea0003800000 */
[----:B------:R-:W-:Y:S01]  /*3ff0*/  BPT.TRAP 0x1 ;  /* 0x000000040000795c */ /* 0x000fe20000300000 */
.L_x_1053:
[----:B------:R1:W2:Y:S01]  /*4000*/  SYNCS.PHASECHK.TRANS64.TRYWAIT P3, [UR4+0x32450], R0 ;  /* 0x03245000ff0075a7 */ /* 0x0002a20008060144 */
[----:B------:R-:W-:Y:S05]  /*4010*/  @!P0 BRA `(.L_x_1054) ;  /* 0x0000000000048947 */ /* 0x000fea0003800000 */
[----:B------:R-:W-:Y:S01]  /*4020*/  BPT.TRAP 0x1 ;  /* 0x000000040000795c */ /* 0x000fe20000300000 */
.L_x_1054:
[----:B--2---:R-:W-:Y:S05]  /*4030*/  @P3 BRA `(.L_x_1055) ;  /* 0x0000000000083947 */ /* 0x004fea0003800000 */
[----:B------:R-:W2:Y:S02]  /*4040*/  SYNCS.PHASECHK.TRANS64.TRYWAIT P3, [UR4+0x32450], R0 ;  /* 0x03245000ff0075a7 */ /* 0x000ea40008060144 */
[----:B--2---:R-:W-:Y:S05]  /*4050*/  @!P3 BRA `(.L_x_1056) ;  /* 0x000000c40094b947 */ /* 0x004fea0003800000 */
.L_x_1055:
[----:B------:R-:W-:Y:S01]  /*4060*/  R2UR UR56, R4 ;  /* 0x00000000043872ca */ /* 0x000fe200000e0000 */
[----:B------:R-:W-:Y:S01]  /*4070*/  UIMAD UR5, UR36, 0xc00, UR7 ;  /* 0x00000c00240578a4 */ /* 0x000fe2000f8e0207 */
[----:B------:R-:W-:Y:S01]  /*4080*/  R2UR UR57, R5 ;  /* 0x00000000053972ca */ /* 0x000fe200000e0000 */
[----:B------:R-:W-:Y:S01]  /*4090*/  WARPGROUP.ARRIVE ;  /* 0x00000000000079c5 */ /* 0x000fe20000000000 */
[----:B------:R-:W-:Y:S01]  /*40a0*/  UMOV UR59, 0x40000040 ;  /* 0x40000040003b7882 */ /* 0x000fe20000000000 */
[----:B------:R-:W-:-:S04]  /*40b0*/  UIADD3 UR10, UR5, 0x300, URZ ;  /* 0x00000300050a7890 */ /* 0x000fc8000fffe03f */
[----:B------:R-:W3:Y:S01]  /*40c0*/  S2R R216, SR_TID.X ;  /* 0x0000000000d87919 */ /* 0x000ee20000002100 */
[----:B------:R-:W-:Y:S01]  /*40d0*/  UMOV UR11, 0x40000040 ;  /* 0x40000040000b7882 */ /* 0x000fe20000000000 */
[----:B------:R-:W-:Y:S01]  /*40e0*/  UMOV UR58, UR5 ;  /* 0x00000005003a7c82 */ /* 0x000fe20008000000 */
[----:B------:R-:W-:Y:S01]  /*40f0*/  UIADD3 UR14, UR5, 0x302, URZ ;  /* 0x00000302050e7890 */ /* 0x000fe2000fffe03f */
[----:B------:R-:W-:Y:S01]  /*4100*/  UMOV UR15, 0x40000040 ;  /* 0x40000040000f7882 */ /* 0x000fe20000000000 */
[----:B------:R-:W-:Y:S01]  /*4110*/  UIADD3 UR18, UR5, 0x304, URZ ;  /* 0x0000030405127890 */ /* 0x000fe2000fffe03f */
[----:B------:R-:W-:Y:S01]  /*4120*/  UMOV UR19, 0x40000040 ;  /* 0x4000004000137882 */ /* 0x000fe20000000000 */
[----:B------:R-:W-:Y:S01]  /*4130*/  HGMMA.64x96x16.F32 R152, gdesc[UR56], R152, gsb0 ;  /* 0x01600000389879f0 */ /* 0x000fe20008000898 */
[----:B------:R-:W-:Y:S01]  /*4140*/  R2UR UR56, R6 ;  /* 0x00000000063872ca */ /* 0x000fe200000e0000 */
[----:B------:R-:W-:Y:S01]  /*4150*/  UIADD3 UR58, UR5, 0x2, URZ ;  /* 0x00000002053a7890 */ /* 0x000fe2000fffe03f */
[----:B------:R-:W-:Y:S01]  /*4160*/  R2UR UR57, R7 ;  /* 0x00000000073972ca */ /* 0x000fe200000e0000 */
[----:B------:R-:W-:Y:S01]  /*4170*/  UMOV UR59, 0x40000040 ;  /* 0x40000040003b7882 */ /* 0x000fe20000000000 */
[----:B------:R-:W-:Y:S01]  /*4180*/  UIADD3 UR22, UR5, 0x306, URZ ;  /* 0x0000030605167890 */ /* 0x000fe2000fffe03f */
        /* <DEDUP_REMOVED lines=12> */
[----:B---3--:R-:W-:Y:S01]  /*4250*/  SHF.R.U32.HI R232, RZ, 0x7, R216 ;  /* 0x00000007ffe87819 */ /* 0x008fe200000116d8 */
[----:B------:R-:W-:Y:S01]  /*4260*/  UMOV UR51, 0x40000040 ;  /* 0x4000004000337882 */ /* 0x000fe20000000000 */
[----:B------:R-:W-:Y:S01]  /*4270*/  UIADD3 UR54, UR5, 0x904, URZ ;  /* 0x0000090405367890 */ /* 0x000fe2000fffe03f */
[----:B------:R-:W-:Y:S01]  /*4280*/  UMOV UR55, 0x40000040 ;  /* 0x4000004000377882 */ /* 0x000fe20000000000 */
[----:B------:R-:W-:-:S02]  /*4290*/  WARPGROUP.DEPBAR.LE gsb0, 0x0 ;  /* 0x00008000000079c5 */ /* 0x000fc40000010000 */
[----:B------:R-:W-:-:S06]  /*42a0*/  WARPGROUP.ARRIVE ;  /* 0x00000000000079c5 */ /* 0x000fcc0000000000 */
        /* <DEDUP_REMOVED lines=19> */
[----:B------:R-:W-:Y:S01]  /*43e0*/  ULDC UR5, c[0x0][0xa80] ;  /* 0x0002a00000057ab9 */ /* 0x000fe20000000800 */
[----:B------:R-:W-:Y:S02]  /*43f0*/  WARPGROUP.DEPBAR.LE gsb0, 0x0 ;  /* 0x00008000000079c5 */ /* 0x000fe40000010000 */
[----:B------:R-:W-:-:S06]  /*4400*/  WARPGROUP.ARRIVE ;  /* 0x00000000000079c5 */ /* 0x000fcc0000000000 */
[----:B------:R-:W-:Y:S01]  /*4410*/  HGMMA.64x96x16.F32 R152, gdesc[UR8], R152, gsb0 ;  /* 0x01600000089879f0 */ /* 0x000fe20008000898 */
[----:B------:R-:W-:Y:S02]  /*4420*/  UMOV UR11, 0x40000040 ;  /* 0x40000040000b7882 */ /* 0x000fe40000000000 */
        /* <DEDUP_REMOVED lines=104> */
[----:B-1----:R-:W-:Y:S01]  /*4ab0*/  FMNMX.FTZ R209, R209, R214, !PT ;  /* 0x000000d6d1d17209 */ /* 0x002fe20007810000 */
[----:B------:R-:W-:Y:S01]  /*4ac0*/  IMAD.U32 R214, RZ, RZ, UR4 ;  /* 0x00000004ffd67e24 */ /* 0x000fe2000f8e00ff */
[----:B------:R-:W0:Y:S01]  /*4ad0*/  MUFU.EX2 R207, R207 ;  /* 0x000000cf00cf7308 */ /* 0x000e220000000800 */
[----:B------:R-:W-:Y:S01]  /*4ae0*/  UIMAD UR4, UR36, 0xc00, UR6 ;  /* 0x00000c00240478a4 */ /* 0x000fe2000f8e0206 */
[--C-:B------:R-:W-:Y:S01]  /*4af0*/  FFMA.FTZ R173, R173, UR5, -R212.reuse ;  /* 0x00000005adad7c23 */ /* 0x100fe200080108d4 */
[C---:B------:R-:W-:Y:S01]  /*4b00*/  FADD.FTZ R152, -R209.reuse, R211 ;  /* 0x000000d3d1987221 */ /* 0x040fe20000010100 */
[----:B------:R-:W-:Y:S01]  /*4b10*/  FMUL.FTZ R217, R209, UR5 ;  /* 0x00000005d1d97c20 */ /* 0x000fe20008410000 */
[--C-:B------:R-:W-:Y:S01]  /*4b20*/  FFMA.FTZ R176, R176, UR5, -R212.reuse ;  /* 0x00000005b0b07c23 */ /* 0x100fe200080108d4 */
[----:B------:R-:W-:Y:S01]  /*4b30*/  FFMA.FTZ R177, R177, UR5, -R212 ;  /* 0x00000005b1b17c23 */ /* 0x000fe200080108d4 */
[----:B------:R-:W-:Y:S01]  /*4b40*/  FMUL.FTZ R157, R152, UR5 ;  /* 0x00000005989d7c20 */ /* 0x000fe20008410000 */
[----:B------:R-:W-:-:S02]  /*4b50*/  @!P1 VIADD R152, R214, 0x32440 ;  /* 0x00032440d6989836 */ /* 0x000fc40000000000 */
[--C-:B------:R-:W-:Y:S01]  /*4b60*/  FFMA.FTZ R216, R158, UR5, -R217.reuse ;  /* 0x000000059ed87c23 */ /* 0x100fe200080108d9 */
[----:B------:R-:W-:Y:S01]  /*4b70*/  IADD3 R158, -R232, 0xb, RZ ;  /* 0x0000000be89e7810 */ /* 0x000fe20007ffe1ff */
[----:B------:R1:W-:Y:S01]  /*4b80*/  MUFU.EX2 R211, R153 ;  /* 0x0000009900d37308 */ /* 0x0003e20000000800 */
[--C-:B------:R-:W-:Y:S01]  /*4b90*/  FFMA.FTZ R213, R154, UR5, -R217.reuse ;  /* 0x000000059ad57c23 */ /* 0x100fe200080108d9 */
[----:B------:R-:W-:Y:S01]  /*4ba0*/  @!P1 PRMT R152, RZ, 0x654, R152 ;  /* 0x00000654ff989816 */ /* 0x000fe20000000098 */
[--C-:B------:R-:W-:Y:S01]  /*4bb0*/  FFMA.FTZ R215, R155, UR5, -R217.reuse ;  /* 0x000000059bd77c23 */ /* 0x100fe200080108d9 */
[--C-:B------:R-:W-:Y:S01]  /*4bc0*/  FFMA.FTZ R159, R159, UR5, -R217.reuse ;  /* 0x000000059f9f7c23 */ /* 0x100fe200080108d9 */
[----:B------:R2:W-:Y:S06]  /*4bd0*/  BAR.ARV R158, 0x100 ;  /* 0x0004009e0000751d */ /* 0x0005ec0000002000 */
[----:B-1----:R-:W-:Y:S01]  /*4be0*/  VIADD R153, R232, 0x8 ;  /* 0x00000008e8997836 */ /* 0x002fe20000000000 */
[----:B------:R1:W-:Y:S01]  /*4bf0*/  @!P1 SYNCS.ARRIVE.TRANS64.RED.A1T0 RZ, [R152+URZ], RZ ;  /* 0x000000ff98ff99a7 */ /* 0x0003e2000810043f */
[----:B------:R-:W3:Y:S01]  /*4c00*/  MUFU.EX2 R157, R157 ;  /* 0x0000009d009d7308 */ /* 0x000ee20000000800 */
[-C--:B0-----:R-:W-:Y:S01]  /*4c10*/  FMUL.FTZ R24, R24, R207.reuse ;  /* 0x000000cf18187220 */ /* 0x081fe20000410000 */
        /* <DEDUP_REMOVED lines=134> */
[----:B-1----:R-:W-:Y:S01]  /*5480*/  F2FP.F16.F32.PACK_AB R152, R210, R208 ;  /* 0x000000d0d298723e */ /* 0x002fe200000000ff */
[----:B------:R-:W-:Y:S01]  /*5490*/  UMOV UR10, UR4 ;  /* 0x00000004000a7c82 */ /* 0x000fe20008000000 */
[----:B0-----:R-:W-:Y:S01]  /*54a0*/  F2FP.F16.F32.PACK_AB R154, R211, R156 ;  /* 0x0000009cd39a723e */ /* 0x001fe200000000ff */
[--C-:B------:R-:W-:Y:S01]  /*54b0*/  FFMA.FTZ R162, R162, UR5, -R217.reuse ;  /* 0x00000005a2a27c23 */ /* 0x100fe200080108d9 */
[----:B----4-:R-:W-:Y:S01]  /*54c0*/  F2FP.F16.F32.PACK_AB R153, R215, R213 ;  /* 0x000000d5d799723e */ /* 0x010fe200000000ff */
[--C-:B------:R-:W-:Y:S01]  /*54d0*/  FFMA.FTZ R163, R163, UR5, -R217.reuse ;  /* 0x00000005a3a37c23 */ /* 0x100fe200080108d9 */
[----:B-----5:R-:W-:Y:S01]  /*54e0*/  F2FP.F16.F32.PACK_AB R155, R159, R216 ;  /* 0x000000d89f9b723e */ /* 0x020fe200000000ff */
[--C-:B------:R-:W-:Y:S01]  /*54f0*/  FFMA.FTZ R166, R166, UR5, -R217.reuse ;  /* 0x00000005a6a67c23 */ /* 0x100fe200080108d9 */
[--C-:B------:R-:W-:Y:S01]  /*5500*/  FFMA.FTZ R167, R167, UR5, -R217.reuse ;  /* 0x00000005a7a77c23 */ /* 0x100fe200080108d9 */
[----:B------:R-:W-:Y:S01]  /*5510*/  MUFU.EX2 R160, R160 ;  /* 0x000000a000a07308 */ /* 0x000fe20000000800 */
        /* <DEDUP_REMOVED lines=25> */
[--C-:B------:R-:W-:Y:S01]  /*56b0*/  FFMA.FTZ R192, R192, UR5, -R212.reuse ;  /* 0x00000005c0c07c23 */ /* 0x100fe200080108d4 */
[--C-:B------:R-:W-:Y:S01]  /*56c0*/  FFMA.FTZ R193, R193, UR5, -R212.reuse ;  /* 0x00000005c1c17c23 */ /* 0x100fe200080108d4 */
[--C-:B------:R-:W-:Y:S01]  /*56d0*/  FFMA.FTZ R196, R196, UR5, -R212.reuse ;  /* 0x00000005c4c47c23 */ /* 0x100fe200080108d4 */
[----:B------:R-:W-:Y:S01]  /*56e0*/  FFMA.FTZ R197, R197, UR5, -R212 ;  /* 0x00000005c5c57c23 */ /* 0x000fe200080108d4 */
[--C-:B------:R-:W-:Y:S01]  /*56f0*/  FFMA.FTZ R194, R194, UR5, -R217.reuse ;  /* 0x00000005c2c27c23 */ /* 0x100fe200080108d9 */
[--C-:B------:R-:W-:Y:S01]  /*5700*/  FFMA.FTZ R195, R195, UR5, -R217.reuse ;  /* 0x00000005c3c37c23 */ /* 0x100fe200080108d9 */
[----:B------:R-:W-:Y:S01]  /*5710*/  MUFU.EX2 R162, R162 ;  /* 0x000000a200a27308 */ /* 0x000fe20000000800 */
[--C-:B------:R-:W-:Y:S01]  /*5720*/  FFMA.FTZ R198, R198, UR5, -R217.reuse ;  /* 0x00000005c6c67c23 */ /* 0x100fe200080108d9 */
[----:B------:R-:W-:Y:S01]  /*5730*/  FFMA.FTZ R199, R199, UR5, -R217 ;  /* 0x00000005c7c77c23 */ /* 0x000fe200080108d9 */
[----:B------:R-:W-:Y:S01]  /*5740*/  FFMA.FTZ R3, R207, R3, R208 ;  /* 0x00000003cf037223 */ /* 0x000fe200000100d0 */
[----:B------:R-:W-:-:S02]  /*5750*/  @!P1 VIADD R214, R214, 0x32460 ;  /* 0x00032460d6d69836 */ /* 0x000fc40000000000 */
[----:B------:R-:W-:Y:S02]  /*5760*/  IMAD.MOV.U32 R207, RZ, RZ, R0 ;  /* 0x000000ffffcf7224 */ /* 0x000fe400078e0000 */
[----:B------:R-:W-:Y:S01]  /*5770*/  FADD.FTZ R3, R210, R3 ;  /* 0x00000003d2037221 */ /* 0x000fe20000010000 */
[----:B------:R-:W3:Y:S01]  /*5780*/  MUFU.EX2 R163, R163 ;  /* 0x000000a300a37308 */ /* 0x000ee20000000800 */
[----:B------:R-:W-:Y:S02]  /*5790*/  @!P1 PRMT R214, RZ, 0x654, R214 ;  /* 0x00000654ffd69816 */ /* 0x000fe400000000d6 */
[----:B------:R-:W-:-:S04]  /*57a0*/  FADD.FTZ R156, R156, R3 ;  /* 0x000000039c9c7221 */ /* 0x000fc80000010000 */
[----:B------:R-:W-:Y:S01]  /*57b0*/  FADD.FTZ R211, R211, R156 ;  /* 0x0000009cd3d37221 */ /* 0x000fe20000010000 */
[----:B------:R-:W-:Y:S08]  /*57c0*/  MUFU.EX2 R166, R166 ;  /* 0x000000a600a67308 */ /* 0x000ff00000000800 */
[----:B------:R-:W4:Y:S08]  /*57d0*/  MUFU.EX2 R167, R167 ;  /* 0x000000a700a77308 */ /* 0x000f300000000800 */
[----:B------:R-:W-:Y:S08]  /*57e0*/  MUFU.EX2 R168, R168 ;  /* 0x000000a800a87308 */ /* 0x000ff00000000800 */
[----:B------:R-:W5:Y:S08]  /*57f0*/  MUFU.EX2 R169, R169 ;  /* 0x000000a900a97308 */ /* 0x000f700000000800 */
[----:B------:R-:W-:Y:S08]  /*5800*/  MUFU.EX2 R172, R172 ;  /* 0x000000ac00ac7308 */ /* 0x000ff00000000800 */
[----:B------:R-:W2:Y:S08]  /*5810*/  MUFU.EX2 R173, R173 ;  /* 0x000000ad00ad7308 */ /* 0x000eb00000000800 */
        /* <DEDUP_REMOVED lines=22> */
[----:B------:R-:W-:Y:S01]  /*5980*/  MUFU.EX2 R196, R196 ;  /* 0x000000c400c47308 */ /* 0x000fe20000000800 */
[----:B------:R-:W-:-:S02]  /*5990*/  WARPGROUP.DEPBAR.LE gsb0, 0x0 ;  /* 0x00008000000079c5 */ /* 0x000fc40000010000 */
[----:B0-----:R-:W-:-:S05]  /*59a0*/  F2FP.F16.F32.PACK_AB R152, R161, R160 ;  /* 0x000000a0a198723e */ /* 0x001fca00000000ff */
[----:B------:R-:W0:Y:S01]  /*59b0*/  MUFU.EX2 R197, R197 ;  /* 0x000000c500c57308 */ /* 0x000e220000000800 */
[----:B-1----:R-:W-:Y:S01]  /*59c0*/  F2FP.F16.F32.PACK_AB R154, R165, R164 ;  /* 0x000000a4a59a723e */ /* 0x002fe200000000ff */
[----:B------:R-:W-:Y:S01]  /*59d0*/  FADD.FTZ R160, R160, R211 ;  /* 0x000000d3a0a07221 */ /* 0x000fe20000010000 */
[----:B---3--:R-:W-:Y:S01]  /*59e0*/  F2FP.F16.F32.PACK_AB R153, R163, R162 ;  /* 0x000000a2a399723e */ /* 0x008fe200000000ff */
[----:B------:R-:W-:Y:S01]  /*59f0*/  IMAD.MOV.U32 R211, RZ, RZ, R209 ;  /* 0x000000ffffd37224 */ /* 0x000fe200078e00d1 */
[----:B----4-:R-:W-:Y:S01]  /*5a00*/  F2FP.F16.F32.PACK_AB R155, R167, R166 ;  /* 0x000000a6a79b723e */ /* 0x010fe200000000ff */
[----:B------:R-:W-:Y:S02]  /*5a10*/  FADD.FTZ R161, R161, R160 ;  /* 0x000000a0a1a17221 */ /* 0x000fe40000010000 */
[----:B------:R-:W-:Y:S01]  /*5a20*/  MUFU.EX2 R194, R194 ;  /* 0x000000c200c27308 */ /* 0x000fe20000000800 */
[----:B------:R-:W-:Y:S01]  /*5a30*/  WARPGROUP.ARRIVE ;  /* 0x00000000000079c5 */ /* 0x000fe20000000000 */
[----:B------:R-:W-:-:S04]  /*5a40*/  FADD.FTZ R164, R164, R161 ;  /* 0x000000a1a4a47221 */ /* 0x000fc80000010000 */
[----:B------:R-:W-:Y:S01]  /*5a50*/  FADD.FTZ R165, R165, R164 ;  /* 0x000000a4a5a57221 */ /* 0x000fe20000010000 */
[----:B------:R-:W-:Y:S01]  /*5a60*/  HGMMA.64x256x16.F32 R24, R152, gdesc[UR8].tnspB, R24, gsb0 ;  /* 0x43e0000898187df0 */ /* 0x000fe20008000818 */
[----:B------:R-:W-:Y:S01]  /*5a70*/  UIADD3 UR10, UR4, 0x100, URZ ;  /* 0x00000100040a7890 */ /* 0x000fe2000fffe03f */
[----:B------:R-:W1:Y:S01]  /*5a80*/  MUFU.EX2 R195, R195 ;  /* 0x000000c300c37308 */ /* 0x000e620000000800 */
[----:B------:R-:W-:-:S07]  /*5a90*/  UMOV UR11, 0x40000040 ;  /* 0x40000040000b7882 */ /* 0x000fce0000000000 */
[----:B------:R-:W-:Y:S08]  /*5aa0*/  MUFU.EX2 R198, R198 ;  /* 0x000000c600c67308 */ /* 0x000ff00000000800 */
[----:B------:R-:W3:Y:S01]  /*5ab0*/  MUFU.EX2 R199, R199 ;  /* 0x000000c700c77308 */ /* 0x000ee20000000800 */
[----:B------:R-:W-:Y:S02]  /*5ac0*/  WARPGROUP.DEPBAR.LE gsb0, 0x0 ;  /* 0x00008000000079c5 */ /* 0x000fe40000010000 */
[----:B-----5:R-:W-:Y:S01]  /*5ad0*/  F2FP.F16.F32.PACK_AB R152, R169, R168 ;  /* 0x000000a8a998723e */ /* 0x020fe200000000ff */
[----:B------:R-:W-:Y:S01]  /*5ae0*/  FADD.FTZ R168, R168, R165 ;  /* 0x000000a5a8a87221 */ /* 0x000fe20000010000 */
[----:B--2---:R-:W-:-:S02]  /*5af0*/  F2FP.F16.F32.PACK_AB R154, R173, R172 ;  /* 0x000000acad9a723e */ /* 0x004fc400000000ff */
[----:B------:R-:W-:Y:S01]  /*5b00*/  F2FP.F16.F32.PACK_AB R153, R171, R170 ;  /* 0x000000aaab99723e */ /* 0x000fe200000000ff */
[----:B------:R-:W-:Y:S01]  /*5b10*/  FADD.FTZ R169, R169, R168 ;  /* 0x000000a8a9a97221 */ /* 0x000fe20000010000 */
[----:B------:R-:W-:-:S03]  /*5b20*/  F2FP.F16.F32.PACK_AB R155, R175, R174 ;  /* 0x000000aeaf9b723e */ /* 0x000fc600000000ff */
[----:B------:R-:W-:Y:S01]  /*5b30*/  FADD.FTZ R172, R172, R169 ;  /* 0x000000a9acac7221 */ /* 0x000fe20000010000 */
[----:B------:R-:W-:-:S03]  /*5b40*/  WARPGROUP.ARRIVE ;  /* 0x00000000000079c5 */ /* 0x000fc60000000000 */
[----:B------:R-:W-:-:S03]  /*5b50*/  FADD.FTZ R173, R173, R172 ;  /* 0x000000acadad7221 */ /* 0x000fc60000010000 */
[----:B------:R-:W-:Y:S01]  /*5b60*/  HGMMA.64x256x16.F32 R24, R152, gdesc[UR8].tnspB, R24, gsb0 ;  /* 0x43e0000898187df0 */ /* 0x000fe20008000818 */
[----:B------:R-:W-:Y:S01]  /*5b70*/  UIADD3 UR10, UR4, 0x180, URZ ;  /* 0x00000180040a7890 */ /* 0x000fe2000fffe03f */
[----:B------:R-:W-:Y:S01]  /*5b80*/  UMOV UR11, 0x40000040 ;  /* 0x40000040000b7882 */ /* 0x000fe20000000000 */
[----:B------:R-:W-:Y:S02]  /*5b90*/  WARPGROUP.DEPBAR.LE gsb0, 0x0 ;  /* 0x00008000000079c5 */ /* 0x000fe40000010000 */
[----:B------:R-:W-:Y:S01]  /*5ba0*/  F2FP.F16.F32.PACK_AB R152, R177, R176 ;  /* 0x000000b0b198723e */ /* 0x000fe200000000ff */
[----:B------:R-:W-:Y:S01]  /*5bb0*/  FADD.FTZ R176, R176, R173 ;  /* 0x000000adb0b07221 */ /* 0x000fe20000010000 */
[----:B------:R-:W-:Y:S02]  /*5bc0*/  F2FP.F16.F32.PACK_AB R154, R181, R180 ;  /* 0x000000b4b59a723e */ /* 0x000fe400000000ff */
[----:B------:R-:W-:Y:S01]  /*5bd0*/  F2FP.F16.F32.PACK_AB R153, R179, R178 ;  /* 0x000000b2b399723e */ /* 0x000fe200000000ff */
[----:B------:R-:W-:Y:S01]  /*5be0*/  FADD.FTZ R177, R177, R176 ;  /* 0x000000b0b1b17221 */ /* 0x000fe20000010000 */
[----:B------:R-:W-:-:S03]  /*5bf0*/  F2FP.F16.F32.PACK_AB R155, R183, R182 ;  /* 0x000000b6b79b723e */ /* 0x000fc600000000ff */
[----:B------:R-:W-:Y:S01]  /*5c00*/  FADD.FTZ R180, R180, R177 ;  /* 0x000000b1b4b47221 */ /* 0x000fe20000010000 */
[----:B------:R-:W-:-:S03]  /*5c10*/  WARPGROUP.ARRIVE ;  /* 0x00000000000079c5 */ /* 0x000fc60000000000 */
[----:B------:R-:W-:-:S10]  /*5c20*/  FADD.FTZ R181, R181, R180 ;  /* 0x000000b4b5b57221 */ /* 0x000fd40000010000 */
        /* <DEDUP_REMOVED lines=19> */
[----:B0-----:R-:W-:Y:S02]  /*5d60*/  F2FP.F16.F32.PACK_AB R154, R197, R196 ;  /* 0x000000c4c59a723e */ /* 0x001fe400000000ff */
[----:B-1----:R-:W-:Y:S01]  /*5d70*/  F2FP.F16.F32.PACK_AB R153, R195, R194 ;  /* 0x000000c2c399723e */ /* 0x002fe200000000ff */
[----:B------:R-:W-:Y:S01]  /*5d80*/  FADD.FTZ R193, R193, R192 ;  /* 0x000000c0c1c17221 */ /* 0x000fe20000010000 */
[----:B---3--:R-:W-:-:S03]  /*5d90*/  F2FP.F16.F32.PACK_AB R155, R199, R198 ;  /* 0x000000c6c79b723e */ /* 0x008fc600000000ff */
[----:B------:R-:W-:Y:S01]  /*5da0*/  FADD.FTZ R196, R196, R193 ;  /* 0x000000c1c4c47221 */ /* 0x000fe20000010000 */
[----:B------:R-:W-:-:S03]  /*5db0*/  WARPGROUP.ARRIVE ;  /* 0x00000000000079c5 */ /* 0x000fc60000000000 */
[----:B------:R-:W-:-:S10]  /*5dc0*/  FADD.FTZ R3, R197, R196 ;  /* 0x000000c4c5037221 */ /* 0x000fd40000010000 */
[----:B------:R-:W-:Y:S03]  /*5dd0*/  HGMMA.64x256x16.F32 R24, R152, gdesc[UR8].tnspB, R24, gsb0 ;  /* 0x43e0000898187df0 */ /* 0x000fe60008000818 */
[----:B------:R-:W-:Y:S02]  /*5de0*/  WARPGROUP.DEPBAR.LE gsb0, 0x0 ;  /* 0x00008000000079c5 */ /* 0x000fe40000010000 */
[----:B------:R-:W-:Y:S01]  /*5df0*/  FFMA.FTZ R152, R157, R205, R213 ;  /* 0x000000cd9d987223 */ /* 0x000fe200000100d5 */
[----:B------:R0:W-:Y:S03]  /*5e00*/  @!P1 SYNCS.ARRIVE.TRANS64.RED.A1T0 RZ, [R214+URZ], RZ ;  /* 0x000000ffd6ff99a7 */ /* 0x0001e6000810043f */
[----:B------:R-:W-:-:S04]  /*5e10*/  FADD.FTZ R215, R215, R152 ;  /* 0x00000098d7d77221 */ /* 0x000fc80000010000 */
        /* <DEDUP_REMOVED lines=21> */
[----:B------:R-:W-:Y:S01]  /*5f70*/  FADD.FTZ R205, R199, R198 ;  /* 0x000000c6c7cd7221 */ /* 0x000fe20000010000 */
[----:B0-----:R-:W-:Y:S06]  /*5f80*/  @P2 BRA `(.L_x_1057) ;  /* 0xffffffdc004c2947 */ /* 0x001fec000383ffff */
.L_x_1048:
[----:B------:R-:W0:Y:S01]  /*5f90*/  SHFL.BFLY PT, R4, R3, 0x2, 0x1f ;  /* 0x0c401f0003047f89 */ /* 0x000e2200000e0000 */
[----:B------:R-:W-:Y:S01]  /*5fa0*/  IMAD.MOV.U32 R7, RZ, RZ, RZ ;  /* 0x000000ffff077224 */ /* 0x000fe200078e00ff */
[----:B------:R-:W-:Y:S01]  /*5fb0*/  R2UR UR4, R219 ;  /* 0x00000000db0472ca */ /* 0x000fe200000e0000 */
[----:B------:R-:W-:Y:S01]  /*5fc0*/  UIADD3 UR36, UR36, 0x1, URZ ;  /* 0x0000000124247890 */ /* 0x000fe2000fffe03f */
[----:B------:R-:W1:Y:S01]  /*5fd0*/  SHFL.BFLY PT, R6, R205, 0x2, 0x1f ;  /* 0x0c401f00cd067f89 */ /* 0x000e6200000e0000 */
[----:B------:R-:W-:Y:S01]  /*5fe0*/  IMAD.MOV.U32 R9, RZ, RZ, -0x800000 ;  /* 0xff800000ff097424 */ /* 0x000fe200078e00ff */
[----:B------:R2:W-:Y:S06]  /*5ff0*/  BAR.ARV R158, 0x100 ;  /* 0x0004009e0000751d */ /* 0x0005ec0000002000 */
[----:B------:R-:W-:Y:S01]  /*6000*/  UISETP.NE.AND UP0, UPT, UR36, 0x2, UPT ;  /* 0x000000022400788c */ /* 0x000fe2000bf05270 */
[----:B------:R-:W-:Y:S01]  /*6010*/  IMAD.MOV.U32 R8, RZ, RZ, -0x800000 ;  /* 0xff800000ff087424 */ /* 0x000fe200078e00ff */
[----:B------:R-:W-:Y:S06]  /*6020*/  BAR.ARV 0x8, 0x180 ;  /* 0x0206000000007b1d */ /* 0x000fec0000002000 */
[----:B------:R-:W-:Y:S01]  /*6030*/  UIADD3 UR4, UR4, 0x1, URZ ;  /* 0x0000000104047890 */ /* 0x000fe2000fffe03f */
[----:B------:R-:W-:Y:S01]  /*6040*/  PLOP3.LUT P0, PT, PT, PT, PT, 0x8, 0x0 ;  /* 0x000000000000781c */ /* 0x000fe20003f0e170 */
[----:B0-----:R-:W-:Y:S01]  /*6050*/  FADD.FTZ R4, R4, R3 ;  /* 0x0000000304047221 */ /* 0x001fe20000010000 */
[----:B------:R-:W-:Y:S01]  /*6060*/  IMAD.MOV.U32 R3, RZ, RZ, RZ ;  /* 0x000000ffff037224 */ /* 0x000fe200078e00ff */
[----:B------:R-:W-:Y:S01]  /*6070*/  USEL UR36, UR36, URZ, UP0 ;  /* 0x0000003f24247287 */ /* 0x000fe20008000000 */
[----:B-1----:R-:W-:-:S02]  /*6080*/  FADD.FTZ R6, R6, R205 ;  /* 0x000000cd06067221 */ /* 0x002fc40000010000 */
[----:B------:R-:W0:Y:S01]  /*6090*/  SHFL.BFLY PT, R5, R4, 0x1, 0x1f ;  /* 0x0c201f0004057f89 */ /* 0x000e2200000e0000 */
[----:B------:R-:W-:Y:S01]  /*60a0*/  IMAD.U32 R219, RZ, RZ, UR4 ;  /* 0x00000004ffdb7e24 */ /* 0x000fe2000f8e00ff */
[----:B------:R-:W-:-:S04]  /*60b0*/  USEL UR4, URZ, 0x1, UP0 ;  /* 0x000000013f047887 */ /* 0x000fc80008000000 */
[----:B------:R-:W-:Y:S01]  /*60c0*/  ULOP3.LUT UR37, UR37, UR4, URZ, 0x3c, !UPT ;  /* 0x0000000425257292 */ /* 0x000fe2000f8e3c3f */
[----:B0-----:R-:W-:Y:S02]  /*60d0*/  FADD.FTZ R10, R4, R5 ;  /* 0x00000005040a7221 */ /* 0x001fe40000010000 */
[----:B------:R-:W0:Y:S03]  /*60e0*/  SHFL.BFLY PT, R5, R6, 0x1, 0x1f ;  /* 0x0c201f0006057f89 */ /* 0x000e2600000e0000 */
[----:B------:R-:W-:-:S13]  /*60f0*/  FSETP.NE.FTZ.AND P1, PT, R10, RZ, PT ;  /* 0x000000ff0a00720b */ /* 0x000fda0003f35000 */
[----:B------:R-:W1:Y:S01]  /*6100*/  @P1 MUFU.RCP R7, R10 ;  /* 0x0000000a00071308 */ /* 0x000e620000001000 */
[----:B0-----:R-:W-:-:S07]  /*6110*/  FADD.FTZ R11, R6, R5 ;  /* 0x00000005060b7221 */ /* 0x001fce0000010000 */
[----:B------:R-:W0:Y:S01]  /*6120*/  @P1 MUFU.LG2 R4, R10 ;  /* 0x0000000a00041308 */ /* 0x000e220000000c00 */
[----:B------:R-:W-:Y:S01]  /*6130*/  IMAD.U32 R5, RZ, RZ, UR5 ;  /* 0x00000005ff057e24 */ /* 0x000fe2000f8e00ff */
[----:B------:R-:W-:-:S03]  /*6140*/  FSETP.NE.FTZ.AND P2, PT, R11, RZ, PT ;  /* 0x000000ff0b00720b */ /* 0x000fc60003f55000 */
[----:B------:R-:W-:Y:S01]  /*6150*/  @P1 FMUL.FTZ R5, R5, 0.69314718246459960938 ;  /* 0x3f31721805051820 */ /* 0x000fe20000410000 */
        /* <DEDUP_REMOVED lines=17> */
[----:B------:R-:W3:Y:S01]  /*6270*/  @P2 MUFU.RCP R3, R11 ;  /* 0x0000000b00032308 */ /* 0x000ee20000001000 */
        /* <DEDUP_REMOVED lines=48> */
[----:B------:R-:W-:-:S02]  /*6580*/  IMAD.U32 R7, RZ, RZ, UR5 ;  /* 0x00000005ff077e24 */ /* 0x000fc4000f8e00ff */
[----:B0-----:R-:W-:Y:S01]  /*6590*/  @P1 FMUL.FTZ R4, R4, 0.69314718246459960938 ;  /* 0x3f31721804041820 */ /* 0x001fe20000410000 */
[----:B-1----:R-:W-:Y:S01]  /*65a0*/  @P2 FMUL.FTZ R6, R6, 0.69314718246459960938 ;  /* 0x3f31721806062820 */ /* 0x002fe20000410000 */
[-C--:B---3--:R-:W-:Y:S01]  /*65b0*/  FMUL.FTZ R10, R83, R3.reuse ;  /* 0x00000003530a7220 */ /* 0x088fe20000410000 */
[----:B------:R-:W-:Y:S01]  /*65c0*/  @P2 FMUL.FTZ R7, R7, 0.69314718246459960938 ;  /* 0x3f31721807072820 */ /* 0x000fe20000410000 */
        /* <DEDUP_REMOVED lines=19> */
[-C--:B--2---:R-:W-:Y:S01]  /*6700*/  FMUL.FTZ R158, R55, R3.reuse ;  /* 0x00000003379e7220 */ /* 0x084fe20000410000 */
        /* <DEDUP_REMOVED lines=45> */
.L_x_1036:
[----:B0-----:R-:W0:Y:S01]  /*69e0*/  S2R R5, SR_CgaCtaId ;  /* 0x0000000000057919 */ /* 0x001e220000008800 */
        /* <DEDUP_REMOVED lines=30> */
[----:B------:R-:W-:Y:S02]  /*6bd0*/  MOV R4, R0 ;  /* 0x0000000000047202 */ /* 0x000fe40000000f00 */
[----:B0-----:R-:W-:-:S02]  /*6be0*/  MOV R5, R13 ;  /* 0x0000000d00057202 */ /* 0x001fc40000000f00 */
[----:B------:R-:W-:Y:S02]  /*6bf0*/  F2FP.F16.F32.PACK_AB R51, R158, R51 ;  /* 0x000000339e33723e */ /* 0x000fe400000000ff */
[----:B------:R-:W-:Y:S01]  /*6c00*/  F2FP.F16.F32.PACK_AB R57, R157, R58 ;  /* 0x0000003a9d39723e */ /* 0x000fe200000000ff */
[----:B------:R-:W-:Y:S01]  /*6c10*/  IMAD.WIDE R106, R225, 0x2, R4 ;  /* 0x00000002e16a7825 */ /* 0x000fe200078e0204 */
[----:B------:R-:W-:Y:S02]  /*6c20*/  F2FP.F16.F32.PACK_AB R64, R65, R64 ;  /* 0x000000404140723e */ /* 0x000fe400000000ff */
[----:B------:R-:W-:Y:S02]  /*6c30*/  F2FP.F16.F32.PACK_AB R58, R61, R60 ;  /* 0x0000003c3d3a723e */ /* 0x000fe400000000ff */
[C---:B------:R-:W-:Y:S02]  /*6c40*/  IADD3 R173, P1, R106.reuse, 0x20, RZ ;  /* 0x000000206aad7810 */ /* 0x040fe40007f3e0ff */
[----:B------:R-:W-:-:S02]  /*6c50*/  IADD3 R175, P0, R106, 0x40, RZ ;  /* 0x000000406aaf7810 */ /* 0x000fc40007f1e0ff */
[C---:B------:R-:W-:Y:S01]  /*6c60*/  IADD3 R183, P5, R106.reuse, 0x4040, RZ ;  /* 0x000040406ab77810 */ /* 0x040fe20007fbe0ff */
[--C-:B------:R-:W-:Y:S01]  /*6c70*/  IMAD.X R15, RZ, RZ, R107.reuse, P1 ;  /* 0x000000ffff0f7224 */ /* 0x100fe200008e066b */
[C---:B------:R-:W-:Y:S01]  /*6c80*/  IADD3 R177, P4, R106.reuse, 0x60, RZ ;  /* 0x000000606ab17810 */ /* 0x040fe20007f9e0ff */
[--C-:B------:R-:W-:Y:S01]  /*6c90*/  IMAD.X R17, RZ, RZ, R107.reuse, P0 ;  /* 0x000000ffff117224 */ /* 0x100fe200000e066b */
[C---:B------:R-:W-:Y:S01]  /*6ca0*/  LOP3.LUT R13, R106.reuse, 0x380, RZ, 0xc0, !PT ;  /* 0x000003806a0d7812 */ /* 0x040fe200078ec0ff */
[--C-:B------:R-:W-:Y:S01]  /*6cb0*/  IMAD.X R39, RZ, RZ, R107.reuse, P5 ;  /* 0x000000ffff277224 */ /* 0x100fe200028e066b */
[C---:B------:R-:W-:Y:S01]  /*6cc0*/  IADD3 R179, P3, R106.reuse, 0x4000, RZ ;  /* 0x000040006ab37810 */ /* 0x040fe20007f7e0ff */
[--C-:B------:R-:W-:Y:S01]  /*6cd0*/  IMAD.X R19, RZ, RZ, R107.reuse, P4 ;  /* 0x000000ffff137224 */ /* 0x100fe200020e066b */
[C---:B------:R-:W-:Y:S02]  /*6ce0*/  IADD3 R181, P6, R106.reuse, 0x4020, RZ ;  /* 0x000040206ab57810 */ /* 0x040fe40007fde0ff */
        /* <DEDUP_REMOVED lines=9> */
[C---:B------:R-:W-:Y:S02]  /*6d80*/  IADD3 R6, P5, R106.reuse, 0xc020, RZ ;  /* 0x0000c0206a067810 */ /* 0x040fe40007fbe0ff */
[----:B------:R-:W-:Y:S02]  /*6d90*/  SHF.R.U64 R13, R13, 0x3, RZ ;  /* 0x000000030d0d7819 */ /* 0x000fe400000012ff */
[----:B------:R-:W-:Y:S01]  /*6da0*/  LOP3.LUT R20, R179, 0x380, RZ, 0xc0, !PT ;  /* 0x00000380b3147812 */ /* 0x000fe200078ec0ff */
[--C-:B------:R-:W-:Y:S01]  /*6db0*/  IMAD.X R99, RZ, RZ, R107.reuse, P5 ;  /* 0x000000ffff637224 */ /* 0x100fe200028e066b */
        /* <DEDUP_REMOVED lines=21> */
[----:B------:R-:W-:Y:S02]  /*6f10*/  LOP3.LUT R98, R6, 0x380, RZ, 0xc0, !PT ;  /* 0x0000038006627812 */ /* 0x000fe400078ec0ff */
[----:B------:R-:W-:Y:S02]  /*6f20*/  LOP3.LUT R14, R14, R173, RZ, 0x3c, !PT ;  /* 0x000000ad0e0e7212 */ /* 0x000fe400078e3cff */
[----:B------:R-:W-:-:S02]  /*6f30*/  SHF.R.U64 R30, R30, 0x3, RZ ;  /* 0x000000031e1e7819 */ /* 0x000fc400000012ff */
[----:B------:R-:W-:Y:S02]  /*6f40*/  LOP3.LUT R62, R189, 0x380, RZ, 0xc0, !PT ;  /* 0x00000380bd3e7812 */ /* 0x000fe400078ec0ff */
[----:B------:R-:W-:Y:S02]  /*6f50*/  LOP3.LUT R16, R16, R175, RZ, 0x3c, !PT ;  /* 0x000000af10107212 */ /* 0x000fe400078e3cff */
[----:B------:R-:W-:Y:S02]  /*6f60*/  SHF.R.U64 R38, R38, 0x3, RZ ;  /* 0x0000000326267819 */ /* 0x000fe400000012ff */
[----:B------:R-:W-:Y:S02]  /*6f70*/  LOP3.LUT R70, R191, 0x380, RZ, 0xc0, !PT ;  /* 0x00000380bf467812 */ /* 0x000fe400078ec0ff */
[----:B------:R-:W-:Y:S02]  /*6f80*/  LOP3.LUT R18, R18, R177, RZ, 0x3c, !PT ;  /* 0x000000b112127212 */ /* 0x000fe400078e3cff */
[----:B------:R-:W-:-:S02]  /*6f90*/  SHF.R.U64 R46, R46, 0x3, RZ ;  /* 0x000000032e2e7819 */ /* 0x000fc400000012ff */
[----:B------:R-:W-:Y:S02]  /*6fa0*/  LOP3.LUT R78, R193, 0x380, RZ, 0xc0, !PT ;  /* 0x00000380c14e7812 */ /* 0x000fe400078ec0ff */
[----:B------:R-:W-:Y:S02]  /*6fb0*/  LOP3.LUT R20, R20, R179, RZ, 0x3c, !PT ;  /* 0x000000b314147212 */ /* 0x000fe400078e3cff */
[----:B------:R-:W-:Y:S02]  /*6fc0*/  SHF.R.U64 R54, R54, 0x3, RZ ;  /* 0x0000000336367819 */ /* 0x000fe400000012ff */
[----:B------:R-:W-:Y:S02]  /*6fd0*/  LOP3.LUT R94, R195, 0x380, RZ, 0xc0, !PT ;  /* 0x00000380c35e7812 */ /* 0x000fe400078ec0ff */
[----:B------:R-:W-:Y:S01]  /*6fe0*/  MOV R106, R106 ;  /* 0x0000006a006a7202 */ /* 0x000fe20000000f00 */
[----:B------:R-:W-:Y:S01]  /*6ff0*/  BAR.SYNC.DEFER_BLOCKING 0x1, 0x100 ;  /* 0x0044000000007b1d */ /* 0x000fe20000010000 */
[----:B------:R-:W-:-:S02]  /*7000*/  SHF.R.U64 R29, R98, 0x3, RZ ;  /* 0x00000003621d7819 */ /* 0x000fc400000012ff */
[----:B------:R-:W-:Y:S02]  /*7010*/  LOP3.LUT R30, R30, R181, RZ, 0x3c, !PT ;  /* 0x000000b51e1e7212 */ /* 0x000fe400078e3cff */
[----:B------:R-:W-:Y:S02]  /*7020*/  SHF.R.U64 R62, R62, 0x3, RZ ;  /* 0x000000033e3e7819 */ /* 0x000fe400000012ff */
[----:B------:R-:W-:Y:S02]  /*7030*/  LOP3.LUT R107, R102, 0x380, RZ, 0xc0, !PT ;  /* 0x00000380666b7812 */ /* 0x000fe400078ec0ff */
[----:B------:R-:W-:Y:S02]  /*7040*/  MOV R14, R14 ;  /* 0x0000000e000e7202 */ /* 0x000fe40000000f00 */
[----:B------:R-:W-:Y:S02]  /*7050*/  LOP3.LUT R38, R38, R183, RZ, 0x3c, !PT ;  /* 0x000000b726267212 */ /* 0x000fe400078e3cff */
[----:B------:R-:W-:-:S02]  /*7060*/  SHF.R.U64 R70, R70, 0x3, RZ ;  /* 0x0000000346467819 */ /* 0x000fc400000012ff */
[----:B------:R-:W-:Y:S02]  /*7070*/  MOV R16, R16 ;  /* 0x0000001000107202 */ /* 0x000fe40000000f00 */
[----:B------:R-:W-:Y:S02]  /*7080*/  LOP3.LUT R46, R46, R185, RZ, 0x3c, !PT ;  /* 0x000000b92e2e7212 */ /* 0x000fe400078e3cff */
[----:B------:R-:W-:Y:S02]  /*7090*/  SHF.R.U64 R78, R78, 0x3, RZ ;  /* 0x000000034e4e7819 */ /* 0x000fe400000012ff */
[----:B------:R-:W-:Y:S02]  /*70a0*/  LOP3.LUT R156, R151, 0x380, RZ, 0xc0, !PT ;  /* 0x00000380979c7812 */ /* 0x000fe400078ec0ff */
[----:B------:R-:W-:Y:S01]  /*70b0*/  MOV R18, R18 ;  /* 0x0000001200127202 */ /* 0x000fe20000000f00 */
[----:B------:R0:W-:Y:S01]  /*70c0*/  STSM.16.M88.4 [R106], R24 ;  /* 0x000000186a007844 */ /* 0x0001e20000000200 */
[----:B------:R-:W-:-:S02]  /*70d0*/  LOP3.LUT R54, R54, R187, RZ, 0x3c, !PT ;  /* 0x000000bb36367212 */ /* 0x000fc400078e3cff */
[----:B------:R-:W-:Y:S01]  /*70e0*/  SHF.R.U64 R94, R94, 0x3, RZ ;  /* 0x000000035e5e7819 */ /* 0x000fe200000012ff */
[----:B------:R-:W-:Y:S01]  /*70f0*/  STSM.16.M88.4 [R14], R32 ;  /* 0x000000200e007844 */ /* 0x000fe20000000200 */
[----:B------:R-:W-:Y:S02]  /*7100*/  LOP3.LUT R98, R29, R6, RZ, 0x3c, !PT ;  /* 0x000000061d627212 */ /* 0x000fe400078e3cff */
[----:B------:R-:W-:Y:S01]  /*7110*/  MOV R20, R20 ;  /* 0x0000001400147202 */ /* 0x000fe20000000f00 */
[----:B------:R-:W-:Y:S01]  /*7120*/  STSM.16.M88.4 [R16], R40 ;  /* 0x0000002810007844 */ /* 0x000fe20000000200 */
[----:B------:R-:W-:Y:S02]  /*7130*/  F2FP.F16.F32.PACK_AB R59, R155, R59 ;  /* 0x0000003b9b3b723e */ /* 0x000fe400000000ff */
[----:B------:R-:W-:Y:S01]  /*7140*/  F2FP.F16.F32.PACK_AB R65, R154, R66 ;  /* 0x000000429a41723e */ /* 0x000fe200000000ff */
[----:B------:R1:W-:Y:S01]  /*7150*/  STSM.16.M88.4 [R18], R48 ;  /* 0x0000003012007844 */ /* 0x0003e20000000200 */
[----:B------:R-:W-:-:S02]  /*7160*/  F2FP.F16.F32.PACK_AB R72, R73, R72 ;  /* 0x000000484948723e */ /* 0x000fc400000000ff */
[----:B------:R-:W-:Y:S01]  /*7170*/  LOP3.LUT R62, R62, R189, RZ, 0x3c, !PT ;  /* 0x000000bd3e3e7212 */ /* 0x000fe200078e3cff */
[----:B------:R2:W-:Y:S01]  /*7180*/  STSM.16.M88.4 [R20], R56 ;  /* 0x0000003814007844 */ /* 0x0005e20000000200 */
[----:B------:R-:W-:Y:S02]  /*7190*/  SHF.R.U64 R107, R107, 0x3, RZ ;  /* 0x000000036b6b7819 */ /* 0x000fe400000012ff */
[----:B------:R-:W-:Y:S02]  /*71a0*/  MOV R30, R30 ;  /* 0x0000001e001e7202 */ /* 0x000fe40000000f00 */
[----:B------:R-:W-:Y:S02]  /*71b0*/  F2FP.F16.F32.PACK_AB R66, R69, R68 ;  /* 0x000000444542723e */ /* 0x000fe400000000ff */
[----:B------:R-:W-:Y:S02]  /*71c0*/  F2FP.F16.F32.PACK_AB R67, R153, R67 ;  /* 0x000000439943723e */ /* 0x000fe400000000ff */
[----:B------:R-:W-:-:S02]  /*71d0*/  F2FP.F16.F32.PACK_AB R73, R152, R74 ;  /* 0x0000004a9849723e */ /* 0x000fc400000000ff */
[----:B------:R-:W-:Y:S01]  /*71e0*/  F2FP.F16.F32.PACK_AB R80, R81, R80 ;  /* 0x000000505150723e */ /* 0x000fe200000000ff */
[----:B------:R2:W-:Y:S01]  /*71f0*/  STSM.16.M88.4 [R30], R64 ;  /* 0x000000401e007844 */ /* 0x0005e20000000200 */
[----:B------:R-:W-:Y:S02]  /*7200*/  LOP3.LUT R70, R70, R191, RZ, 0x3c, !PT ;  /* 0x000000bf46467212 */ /* 0x000fe400078e3cff */
[----:B------:R-:W-:Y:S02]  /*7210*/  MOV R38, R38 ;  /* 0x0000002600267202 */ /* 0x000fe40000000f00 */
[----:B------:R-:W-:Y:S02]  /*7220*/  F2FP.F16.F32.PACK_AB R74, R77, R76 ;  /* 0x0000004c4d4a723e */ /* 0x000fe400000000ff */
[----:B------:R-:W-:Y:S01]  /*7230*/  F2FP.F16.F32.PACK_AB R75, R11, R75 ;  /* 0x0000004b0b4b723e */ /* 0x000fe200000000ff */
[----:B------:R-:W3:Y:S01]  /*7240*/  LDC R76, c[0x0][0xce8] ;  /* 0x00033a00ff4c7b82 */ /* 0x000ee20000000800 */
[----:B------:R-:W-:-:S02]  /*7250*/  F2FP.F16.F32.PACK_AB R81, R10, R82 ;  /* 0x000000520a51723e */ /* 0x000fc400000000ff */
[----:B------:R-:W-:Y:S01]  /*7260*/  LOP3.LUT R78, R78, R193, RZ, 0x3c, !PT ;  /* 0x000000c14e4e7212 */ /* 0x000fe200078e3cff */
[----:B------:R2:W-:Y:S01]  /*7270*/  STSM.16.M88.4 [R38], R72 ;  /* 0x0000004826007844 */ /* 0x0005e20000000200 */
[----:B------:R-:W-:Y:S02]  /*7280*/  SHF.R.U64 R28, R156, 0x3, RZ ;  /* 0x000000039c1c7819 */ /* 0x000fe400000012ff */
[----:B------:R-:W-:Y:S02]  /*7290*/  MOV R46, R46 ;  /* 0x0000002e002e7202 */ /* 0x000fe40000000f00 */
[----:B------:R-:W-:Y:S02]  /*72a0*/  F2FP.F16.F32.PACK_AB R82, R85, R84 ;  /* 0x000000545552723e */ /* 0x000fe400000000ff */
[----:B------:R-:W-:Y:S02]  /*72b0*/  F2FP.F16.F32.PACK_AB R83, R83, R86 ;  /* 0x000000565353723e */ /* 0x000fe400000000ff */
[----:B------:R-:W-:-:S02]  /*72c0*/  LOP3.LUT R94, R94, R195, RZ, 0x3c, !PT ;  /* 0x000000c35e5e7212 */ /* 0x000fc400078e3cff */
[----:B------:R-:W-:Y:S01]  /*72d0*/  MOV R54, R54 ;  /* 0x0000003600367202 */ /* 0x000fe20000000f00 */
[----:B------:R2:W-:Y:S01]  /*72e0*/  STSM.16.M88.4 [R46], R80 ;  /* 0x000000502e007844 */ /* 0x0005e20000000200 */
[----:B------:R-:W-:Y:S02]  /*72f0*/  MOV R6, R98 ;  /* 0x0000006200067202 */ /* 0x000fe40000000f00 */
[----:B------:R-:W-:Y:S02]  /*7300*/  F2FP.F16.F32.PACK_AB R84, R89, R88 ;  /* 0x000000585954723e */ /* 0x000fe400000000ff */
[----:B------:R-:W-:Y:S02]  /*7310*/  F2FP.F16.F32.PACK_AB R85, R91, R90 ;  /* 0x0000005a5b55723e */ /* 0x000fe400000000ff */
[----:B------:R-:W-:Y:S02]  /*7320*/  F2FP.F16.F32.PACK_AB R86, R93, R92 ;  /* 0x0000005c5d56723e */ /* 0x000fe400000000ff */
[----:B------:R-:W-:-:S02]  /*7330*/  F2FP.F16.F32.PACK_AB R87, R165, R87 ;  /* 0x00000057a557723e */ /* 0x000fc400000000ff */
[----:B------:R-:W-:Y:S02]  /*7340*/  F2FP.F16.F32.PACK_AB R96, R97, R96 ;  /* 0x000000606160723e */ /* 0x000fe400000000ff */
[----:B------:R-:W-:Y:S01]  /*7350*/  LOP3.LUT R102, R107, R102, RZ, 0x3c, !PT ;  /* 0x000000666b667212 */ /* 0x000fe200078e3cff */
[----:B------:R2:W-:Y:S01]  /*7360*/  STSM.16.M88.4 [R54], R84 ;  /* 0x0000005436007844 */ /* 0x0005e20000000200 */
[----:B------:R-:W-:Y:S02]  /*7370*/  MOV R62, R62 ;  /* 0x0000003e003e7202 */ /* 0x000fe40000000f00 */
[----:B------:R-:W-:Y:S02]  /*7380*/  F2FP.F16.F32.PACK_AB R97, R167, R166 ;  /* 0x000000a6a761723e */ /* 0x000fe400000000ff */
[----:B------:R-:W-:Y:S02]  /*7390*/  F2FP.F16.F32.PACK_AB R98, R101, R100 ;  /* 0x000000646562723e */ /* 0x000fe400000000ff */
[----:B------:R-:W-:-:S02]  /*73a0*/  F2FP.F16.F32.PACK_AB R99, R169, R168 ;  /* 0x000000a8a963723e */ /* 0x000fc400000000ff */
[----:B------:R-:W-:Y:S02]  /*73b0*/  F2FP.F16.F32.PACK_AB R104, R105, R104 ;  /* 0x000000686968723e */ /* 0x000fe400000000ff */
[----:B------:R-:W-:Y:S01]  /*73c0*/  F2FP.F16.F32.PACK_AB R112, R113, R112 ;  /* 0x000000707170723e */ /* 0x000fe200000000ff */
[----:B------:R2:W-:Y:S01]  /*73d0*/  STSM.16.M88.4 [R62], R96 ;  /* 0x000000603e007844 */ /* 0x0005e20000000200 */
[----:B------:R-:W-:Y:S02]  /*73e0*/  MOV R70, R70 ;  /* 0x0000004600467202 */ /* 0x000fe40000000f00 */
[----:B------:R-:W-:Y:S02]  /*73f0*/  F2FP.F16.F32.PACK_AB R105, R171, R170 ;  /* 0x000000aaab69723e */ /* 0x000fe400000000ff */
[----:B0-----:R-:W-:Y:S02]  /*7400*/  F2FP.F16.F32.PACK_AB R106, R109, R108 ;  /* 0x0000006c6d6a723e */ /* 0x001fe400000000ff */
[----:B------:R-:W-:-:S02]  /*7410*/  F2FP.F16.F32.PACK_AB R107, R111, R110 ;  /* 0x0000006e6f6b723e */ /* 0x000fc400000000ff */
[----:B------:R-:W-:Y:S02]  /*7420*/  F2FP.F16.F32.PACK_AB R113, R115, R114 ;  /* 0x000000727371723e */ /* 0x000fe400000000ff */
[----:B------:R-:W-:Y:S01]  /*7430*/  F2FP.F16.F32.PACK_AB R120, R121, R120 ;  /* 0x000000787978723e */ /* 0x000fe200000000ff */
[----:B------:R2:W-:Y:S01]  /*7440*/  STSM.16.M88.4 [R70], R104 ;  /* 0x0000006846007844 */ /* 0x0005e20000000200 */
[----:B------:R-:W-:Y:S02]  /*7450*/  LOP3.LUT R12, R28, R151, RZ, 0x3c, !PT ;  /* 0x000000971c0c7212 */ /* 0x000fe400078e3cff */
[----:B------:R-:W-:Y:S02]  /*7460*/  MOV R78, R78 ;  /* 0x0000004e004e7202 */ /* 0x000fe40000000f00 */
[----:B------:R-:W-:Y:S02]  /*7470*/  F2FP.F16.F32.PACK_AB R114, R117, R116 ;  /* 0x000000747572723e */ /* 0x000fe400000000ff */
[----:B------:R-:W-:-:S02]  /*7480*/  F2FP.F16.F32.PACK_AB R115, R119, R118 ;  /* 0x000000767773723e */ /* 0x000fc400000000ff */
[----:B------:R-:W-:Y:S02]  /*7490*/  F2FP.F16.F32.PACK_AB R121, R123, R122 ;  /* 0x0000007a7b79723e */ /* 0x000fe400000000ff */
[----:B------:R-:W-:Y:S01]  /*74a0*/  F2FP.F16.F32.PACK_AB R128, R129, R128 ;  /* 0x000000808180723e */ /* 0x000fe200000000ff */
[----:B------:R2:W-:Y:S01]  /*74b0*/  STSM.16.M88.4 [R78], R112 ;  /* 0x000000704e007844 */ /* 0x0005e20000000200 */
[----:B------:R-:W-:Y:S02]  /*74c0*/  MOV R94, R94 ;  /* 0x0000005e005e7202 */ /* 0x000fe40000000f00 */
[----:B------:R-:W-:Y:S02]  /*74d0*/  F2FP.F16.F32.PACK_AB R122, R125, R124 ;  /* 0x0000007c7d7a723e */ /* 0x000fe400000000ff */
[----:B------:R-:W-:Y:S02]  /*74e0*/  F2FP.F16.F32.PACK_AB R123, R127, R126 ;  /* 0x0000007e7f7b723e */ /* 0x000fe400000000ff */
[----:B------:R-:W-:-:S02]  /*74f0*/  F2FP.F16.F32.PACK_AB R129, R131, R130 ;  /* 0x000000828381723e */ /* 0x000fc400000000ff */
[----:B------:R-:W-:Y:S01]  /*7500*/  F2FP.F16.F32.PACK_AB R136, R137, R136 ;  /* 0x000000888988723e */ /* 0x000fe200000000ff */
[----:B------:R2:W-:Y:S01]  /*7510*/  STSM.16.M88.4 [R94], R120 ;  /* 0x000000785e007844 */ /* 0x0005e20000000200 */
[----:B------:R-:W-:Y:S02]  /*7520*/  F2FP.F16.F32.PACK_AB R130, R133, R132 ;  /* 0x000000848582723e */ /* 0x000fe400000000ff */
[----:B------:R-:W-:Y:S02]  /*7530*/  F2FP.F16.F32.PACK_AB R131, R135, R134 ;  /* 0x000000868783723e */ /* 0x000fe400000000ff */
[----:B------:R-:W-:Y:S02]  /*7540*/  F2FP.F16.F32.PACK_AB R137, R139, R138 ;  /* 0x0000008a8b89723e */ /* 0x000fe400000000ff */
[----:B------:R-:W-:Y:S01]  /*7550*/  F2FP.F16.F32.PACK_AB R144, R145, R144 ;  /* 0x000000909190723e */ /* 0x000fe200000000ff */
[----:B------:R2:W-:Y:S01]  /*7560*/  STSM.16.M88.4 [R6], R128 ;  /* 0x0000008006007844 */ /* 0x0005e20000000200 */
[----:B------:R-:W-:-:S02]  /*7570*/  MOV R102, R102 ;  /* 0x0000006600667202 */ /* 0x000fc40000000f00 */
[----:B------:R-:W-:Y:S02]  /*7580*/  F2FP.F16.F32.PACK_AB R138, R141, R140 ;  /* 0x0000008c8d8a723e */ /* 0x000fe400000000ff */
[----:B------:R-:W-:Y:S02]  /*7590*/  F2FP.F16.F32.PACK_AB R139, R143, R142 ;  /* 0x0000008e8f8b723e */ /* 0x000fe400000000ff */
[----:B------:R-:W-:Y:S02]  /*75a0*/  F2FP.F16.F32.PACK_AB R145, R147, R146 ;  /* 0x000000929391723e */ /* 0x000fe400000000ff */
[----:B------:R-:W-:Y:S01]  /*75b0*/  MOV R12, R12 ;  /* 0x0000000c000c7202 */ /* 0x000fe20000000f00 */
[----:B------:R2:W-:Y:S01]  /*75c0*/  STSM.16.M88.4 [R102], R136 ;  /* 0x0000008866007844 */ /* 0x0005e20000000200 */
[----:B------:R-:W-:Y:S02]  /*75d0*/  F2FP.F16.F32.PACK_AB R146, R149, R148 ;  /* 0x000000949592723e */ /* 0x000fe400000000ff */
[----:B------:R-:W-:-:S02]  /*75e0*/  F2FP.F16.F32.PACK_AB R147, R3, R150 ;  /* 0x000000960393723e */ /* 0x000fc400000000ff */
[----:B------:R-:W-:Y:S02]  /*75f0*/  R2UR UR4, R218 ;  /* 0x00000000da0472ca */ /* 0x000fe400000e0000 */
[----:B------:R-:W-:Y:S01]  /*7600*/  PLOP3.LUT P0, PT, PT, PT, UP0, 0x80, 0x0 ;  /* 0x000000000000781c */ /* 0x000fe20003f0f008 */
[----:B------:R2:W-:Y:S01]  /*7610*/  STSM.16.M88.4 [R12], R144 ;  /* 0x000000900c007844 */ /* 0x0005e20000000200 */
[----:B------:R-:W-:-:S09]  /*7620*/  R2UR UR12, R203 ;  /* 0x00000000cb0c72ca */ /* 0x000fd200000e0000 */
[----:B------:R-:W-:Y:S02]  /*7630*/  USHF.L.U64.HI UR11, UR61, 0x2, UR4 ;  /* 0x000000023d0b7899 */ /* 0x000fe40008010204 */
[----:B------:R-:W-:-:S04]  /*7640*/  UIADD3 UR4, UP1, UR10, UR8, URZ ;  /* 0x000000080a047290 */ /* 0x000fc8000ff3e03f */
[----:B------:R-:W-:Y:S02]  /*7650*/  UIADD3.X UR7, UR11, UR9, URZ, UP1, !UPT ;  /* 0x000000090b077290 */ /* 0x000fe40008ffe43f */
[----:B------:R-:W-:Y:S01]  /*7660*/  IMAD.U32 R10, RZ, RZ, UR4 ;  /* 0x00000004ff0a7e24 */ /* 0x000fe2000f8e00ff */
[----:B------:R-:W-:-:S03]  /*7670*/  ULDC.64 UR8, c[0x0][0xd08] ;  /* 0x0003420000087ab9 */ /* 0x000fc60000000a00 */
[----:B------:R-:W-:Y:S01]  /*7680*/  IMAD.U32 R11, RZ, RZ, UR7 ;  /* 0x00000007ff0b7e24 */ /* 0x000fe2000f8e00ff */
[----:B------:R-:W-:Y:S06]  /*7690*/  BAR.SYNC.DEFER_BLOCKING 0x1, 0x100 ;  /* 0x0044000000007b1d */ /* 0x000fec0000010000 */
[----:B------:R-:W4:Y:S01]  /*76a0*/  @P0 LDG.E R3, desc[UR38][R10.64] ;  /* 0x000000260a030981 */ /* 0x000f22000c1e1900 */
[----:B------:R-:W-:Y:S01]  /*76b0*/  UISETP.NE.U32.AND UP1, UPT, UR8, URZ, UPT ;  /* 0x0000003f0800728c */ /* 0x000fe2000bf25070 */
[----:B---3--:R-:W-:Y:S01]  /*76c0*/  ISETP.NE.AND P1, PT, R76, 0x1, PT ;  /* 0x000000014c00780c */ /* 0x008fe20003f25270 */
[----:B------:R-:W-:Y:S01]  /*76d0*/  ULDC UR7, c[0x0][0xb88] ;  /* 0x0002e20000077ab9 */ /* 0x000fe20000000800 */
[----:B------:R-:W-:Y:S01]  /*76e0*/  UMOV UR4, URZ ;  /* 0x0000003f00047c82 */ /* 0x000fe20008000000 */
[----:B------:R-:W-:Y:S01]  /*76f0*/  UISETP.NE.AND.EX UP1, UPT, UR9, URZ, UPT, UP1 ;  /* 0x0000003f0900728c */ /* 0x000fe2000bf25310 */
[----:B------:R-:W-:-:S05]  /*7700*/  IMAD.U32 R17, RZ, RZ, UR12 ;  /* 0x0000000cff117e24 */ /* 0x000fca000f8e00ff */
[----:B------:R-:W-:-:S04]  /*7710*/  PLOP3.LUT P2, PT, PT, PT, UP1, 0x80, 0x0 ;  /* 0x000000000000781c */ /* 0x000fc80003f4f018 */
[----:B------:R-:W0:Y:S01]  /*7720*/  @P1 LDC R13, c[0x0][0xcec] ;  /* 0x00033b00ff0d1b82 */ /* 0x000e220000000800 */
[----:B------:R-:W-:-:S04]  /*7730*/  @UP1 UIADD3 UR8, UP2, UR10, UR8, URZ ;  /* 0x000000080a081290 */ /* 0x000fc8000ff5e03f */
[----:B------:R-:W-:Y:S02]  /*7740*/  @UP1 UIADD3.X UR9, UR11, UR9, URZ, UP2, !UPT ;  /* 0x000000090b091290 */ /* 0x000fe400097fe43f */
[----:B-1----:R-:W-:Y:S01]  /*7750*/  IMAD.U32 R18, RZ, RZ, UR8 ;  /* 0x00000008ff127e24 */ /* 0x002fe2000f8e00ff */
[----:B------:R-:W1:Y:S03]  /*7760*/  @P1 LDC R15, c[0x0][0xcf0] ;  /* 0x00033c00ff0f1b82 */ /* 0x000e660000000800 */
[----:B------:R-:W-:Y:S01]  /*7770*/  IMAD.U32 R19, RZ, RZ, UR9 ;  /* 0x00000009ff137e24 */ /* 0x000fe2000f8e00ff */
[----:B----4-:R-:W-:Y:S01]  /*7780*/  @P0 R2UR UR4, R3 ;  /* 0x00000000030402ca */ /* 0x010fe200000e0000 */
[----:B------:R-:W-:-:S06]  /*7790*/  IMAD.U32 R3, RZ, RZ, UR7 ;  /* 0x00000007ff037e24 */ /* 0x000fcc000f8e00ff */
[----:B------:R2:W5:Y:S01]  /*77a0*/  @P2 LDG.E R3, desc[UR38][R18.64] ;  /* 0x0000002612032981 */ /* 0x000562000c1e1900 */
[----:B01----:R-:W-:Y:S07]  /*77b0*/  @P2 BRA `(.L_x_1060) ;  /* 0x0000000000102947 */ /* 0x003fee0003800000 */
[----:B------:R-:W-:Y:S05]  /*77c0*/  @!P0 BRA `(.L_x_1060) ;  /* 0x00000000000c8947 */ /* 0x000fea0003800000 */
[----:B--2---:R-:W2:Y:S04]  /*77d0*/  LDG.E R6, desc[UR38][R10.64] ;  /* 0x000000260a067981 */ /* 0x004ea8000c1e1900 */
[----:B-----5:R-:W2:Y:S02]  /*77e0*/  LDG.E R3, desc[UR38][R10.64+0x4] ;  /* 0x000004260a037981 */ /* 0x020ea4000c1e1900 */
[----:B--2---:R-:W-:-:S07]  /*77f0*/  IMAD.IADD R3, R3, 0x1, -R6 ;  /* 0x0000000103037824 */ /* 0x004fce00078e0a06 */
.L_x_1060:
[----:B------:R-:W-:Y:S01]  /*7800*/  R2UR UR17, R202 ;  /* 0x00000000ca1172ca */ /* 0x000fe200000e0000 */
[----:B------:R-:W-:Y:S01]  /*7810*/  ULDC.64 UR12, c[0x0][0xc90] ;  /* 0x00032400000c7ab9 */ /* 0x000fe20000000a00 */
[----:B------:R-:W-:Y:S01]  /*7820*/  R2UR UR15, R218 ;  /* 0x00000000da0f72ca */ /* 0x000fe200000e0000 */
[----:B------:R-:W-:Y:S01]  /*7830*/  USHF.R.S32.HI UR11, URZ, 0x1f, UR4 ;  /* 0x0000001f3f0b7899 */ /* 0x000fe20008011404 */
[----:B--2---:R-:W-:Y:S01]  /*7840*/  IMAD R12, R17, 0x80, R224 ;  /* 0x00000080110c7824 */ /* 0x004fe200078e02e0 */
[----:B------:R-:W-:Y:S01]  /*7850*/  UMOV UR10, UR4 ;  /* 0x00000004000a7c82 */ /* 0x000fe20008000000 */
[----:B------:R-:W-:Y:S01]  /*7860*/  USEL UR61, UR61, URZ, !UP0 ;  /* 0x0000003f3d3d7287 */ /* 0x000fe2000c000000 */
[----:B------:R-:W-:Y:S01]  /*7870*/  IMAD R11, R204, 0x40, R2 ;  /* 0x00000040cc0b7824 */ /* 0x000fe200078e0202 */
[----:B------:R-:W-:Y:S01]  /*7880*/  R2UR UR16, R203 ;  /* 0x00000000cb1072ca */ /* 0x000fe200000e0000 */
[----:B------:R-:W-:-:S04]  /*7890*/  @P1 IMAD.HI.U32 R6, R12, R13, RZ ;  /* 0x0000000d0c061227 */ /* 0x000fc800078e00ff */
[----:B------:R-:W-:Y:S01]  /*78a0*/  USHF.R.S32.HI UR14, URZ, 0x1f, UR17 ;  /* 0x0000001f3f0e7899 */ /* 0x000fe20008011411 */
[----:B------:R-:W-:Y:S01]  /*78b0*/  IMAD.MOV.U32 R10, RZ, RZ, R12 ;  /* 0x000000ffff0a7224 */ /* 0x000fe200078e000c */
[----:B------:R-:W-:Y:S01]  /*78c0*/  UIMAD.WIDE.U32 UR8, UR17, UR12, UR10 ;  /* 0x0000000c110872a5 */ /* 0x000fe2000f8e000a */
[----:B------:R-:W-:Y:S01]  /*78d0*/  @P1 SHF.R.U32.HI R10, RZ, R15, R6 ;  /* 0x0000000fff0a1219 */ /* 0x000fe20000011606 */
[----:B------:R-:W-:Y:S01]  /*78e0*/  UIMAD UR7, UR14, UR12, URZ ;  /* 0x0000000c0e0772a4 */ /* 0x000fe2000f8e023f */
[----:B------:R-:W-:Y:S01]  /*78f0*/  IMAD.WIDE R4, R11, 0x2, R4 ;  /* 0x000000020b047825 */ /* 0x000fe200078e0204 */
[----:B------:R-:W-:Y:S01]  /*7900*/  USEL UR15, UR15, URZ, !UP0 ;  /* 0x0000003f0f0f7287 */ /* 0x000fe2000c000000 */
[--C-:B------:R-:W-:Y:S01]  /*7910*/  SHF.R.S32.HI R6, RZ, 0x1f, R10.reuse ;  /* 0x0000001fff067819 */ /* 0x100fe2000001140a */
[----:B------:R-:W-:Y:S01]  /*7920*/  UIMAD UR7, UR17, UR13, UR7 ;  /* 0x0000000d110772a4 */ /* 0x000fe2000f8e0207 */
[----:B------:R-:W-:Y:S01]  /*7930*/  IMAD.MOV R13, RZ, RZ, -R10 ;  /* 0x000000ffff0d7224 */ /* 0x000fe200078e0a0a */
[----:B------:R-:W-:Y:S01]  /*7940*/  IADD3 R37, P2, R4, 0x5000, RZ ;  /* 0x0000500004257810 */ /* 0x000fe20007f5e0ff */
[----:B------:R-:W-:Y:S01]  /*7950*/  ULDC.64 UR12, c[0x0][0xc98] ;  /* 0x00032600000c7ab9 */ /* 0x000fe20000000a00 */
[----:B------:R-:W-:Y:S01]  /*7960*/  UIADD3 UR9, UR9, UR7, URZ ;  /* 0x0000000709097290 */ /* 0x000fe2000fffe03f */
[----:B------:R-:W-:Y:S01]  /*7970*/  IMAD R13, R76, R13, R12 ;  /* 0x0000000d4c0d7224 */ /* 0x000fe200078e020c */
[----:B------:R-:W-:Y:S01]  /*7980*/  UIMAD UR7, UR15, UR12, URZ ;  /* 0x0000000c0f0772a4 */ /* 0x000fe2000f8e023f */
[C---:B------:R-:W-:Y:S01]  /*7990*/  IADD3 R17, P5, R4.reuse, 0x1000, RZ ;  /* 0x0000100004117810 */ /* 0x040fe20007fbe0ff */
[----:B------:R-:W-:Y:S01]  /*79a0*/  UIMAD.WIDE.U32 UR8, UR61, UR12, UR8 ;  /* 0x0000000c3d0872a5 */ /* 0x000fe2000f8e0008 */
[C---:B------:R-:W-:Y:S01]  /*79b0*/  IADD3 R25, P4, R4.reuse, 0x2000, RZ ;  /* 0x0000200004197810 */ /* 0x040fe20007f9e0ff */
[----:B------:R-:W-:Y:S01]  /*79c0*/  UIMAD UR7, UR61, UR13, UR7 ;  /* 0x0000000d3d0772a4 */ /* 0x000fe2000f8e0207 */
[----:B------:R-:W-:Y:S01]  /*79d0*/  IADD3 R33, P3, R4, 0x4000, RZ ;  /* 0x0000400004217810 */ /* 0x000fe20007f7e0ff */
[----:B------:R-:W-:Y:S01]  /*79e0*/  IMAD.U32 R19, RZ, RZ, UR16 ;  /* 0x00000010ff137e24 */ /* 0x000fe2000f8e00ff */
[----:B------:R-:W-:Y:S01]  /*79f0*/  LOP3.LUT R36, R37, 0x380, RZ, 0xc0, !PT ;  /* 0x0000038025247812 */ /* 0x000fe200078ec0ff */
[----:B-----5:R-:W-:Y:S01]  /*7a00*/  IMAD R80, R3, R76, RZ ;  /* 0x0000004c03507224 */ /* 0x020fe200078e02ff */
[----:B------:R-:W-:Y:S01]  /*7a10*/  IADD3 R10, P0, R10, UR8, RZ ;  /* 0x000000080a0a7c10 */ /* 0x000fe2000ff1e0ff */
[----:B------:R-:W-:Y:S01]  /*7a20*/  IMAD.U32 R11, RZ, RZ, UR7 ;  /* 0x00000007ff0b7e24 */ /* 0x000fe2000f8e00ff */
[----:B------:R-:W-:Y:S01]  /*7a30*/  LOP3.LUT R16, R17, 0x380, RZ, 0xc0, !PT ;  /* 0x0000038011107812 */ /* 0x000fe200078ec0ff */
[----:B------:R-:W-:Y:S01]  /*7a40*/  IMAD R19, R19, 0x80, R222 ;  /* 0x0000008013137824 */ /* 0x000fe200078e02de */
[----:B------:R-:W-:Y:S01]  /*7a50*/  LOP3.LUT R24, R25, 0x380, RZ, 0xc0, !PT ;  /* 0x0000038019187812 */ /* 0x000fe200078ec0ff */
[----:B------:R-:W-:Y:S01]  /*7a60*/  ULDC.64 UR12, c[0x0][0xba0] ;  /* 0x0002e800000c7ab9 */ /* 0x000fe20000000a00 */
[----:B------:R-:W-:Y:S01]  /*7a70*/  IADD3.X R11, R6, UR9, R11, P0, !PT ;  /* 0x00000009060b7c10 */ /* 0x000fe200087fe40b */
[----:B------:R-:W-:Y:S01]  /*7a80*/  ULDC.64 UR8, c[0x0][0xc88] ;  /* 0x0003220000087ab9 */ /* 0x000fe20000000a00 */
[----:B------:R-:W-:-:S02]  /*7a90*/  SHF.R.S32.HI R6, RZ, 0x1f, R13 ;  /* 0x0000001fff067819 */ /* 0x000fc4000001140d */
[----:B------:R-:W-:Y:S01]  /*7aa0*/  IADD3 R29, P0, R4, 0x3000, RZ ;  /* 0x00003000041d7810 */ /* 0x000fe20007f1e0ff */
[----:B------:R-:W-:Y:S01]  /*7ab0*/  IMAD.WIDE.U32 R10, R13, UR8, R10 ;  /* 0x000000080d0a7c25 */ /* 0x000fe2000f8e000a */
[----:B------:R-:W-:Y:S02]  /*7ac0*/  LOP3.LUT R32, R33, 0x380, RZ, 0xc0, !PT ;  /* 0x0000038021207812 */ /* 0x000fe400078ec0ff */
[----:B------:R-:W-:Y:S01]  /*7ad0*/  LOP3.LUT R28, R29, 0x380, RZ, 0xc0, !PT ;  /* 0x000003801d1c7812 */ /* 0x000fe200078ec0ff */
[----:B------:R-:W-:Y:S01]  /*7ae0*/  IMAD R6, R6, UR8, RZ ;  /* 0x0000000806067c24 */ /* 0x000fe2000f8e02ff */
[----:B------:R-:W-:Y:S02]  /*7af0*/  SHF.R.U64 R36, R36, 0x3, RZ ;  /* 0x0000000324247819 */ /* 0x000fe400000012ff */
[----:B------:R-:W-:Y:S01]  /*7b00*/  SHF.R.U64 R28, R28, 0x3, RZ ;  /* 0x000000031c1c7819 */ /* 0x000fe200000012ff */
[----:B------:R-:W-:Y:S01]  /*7b10*/  IMAD R15, R13, UR9, R6 ;  /* 0x000000090d0f7c24 */ /* 0x000fe2000f8e0206 */
[----:B------:R-:W-:Y:S01]  /*7b20*/  ULDC.64 UR8, c[0x0][0xc50] ;  /* 0x0003140000087ab9 */ /* 0x000fe20000000a00 */
[----:B------:R-:W-:Y:S01]  /*7b30*/  SHF.R.U64 R16, R16, 0x3, RZ ;  /* 0x0000000310107819 */ /* 0x000fe200000012ff */
[----:B------:R-:W-:Y:S01]  /*7b40*/  VIADD R6, R19, 0x8 ;  /* 0x0000000813067836 */ /* 0x000fe20000000000 */
[----:B------:R-:W-:Y:S01]  /*7b50*/  LEA R14, P6, R10, UR8, 0x2 ;  /* 0x000000080a0e7c11 */ /* 0x000fe2000f8c10ff */
[----:B------:R-:W-:Y:S01]  /*7b60*/  IMAD.IADD R11, R11, 0x1, R15 ;  /* 0x000000010b0b7824 */ /* 0x000fe200078e020f */
[----:B------:R-:W-:Y:S01]  /*7b70*/  LOP3.LUT R28, R28, R29, RZ, 0x3c, !PT ;  /* 0x0000001d1c1c7212 */ /* 0x000fe200078e3cff */
[----:B------:R-:W-:Y:S01]  /*7b80*/  IMAD.X R29, RZ, RZ, R5, P0 ;  /* 0x000000ffff1d7224 */ /* 0x000fe200000e0605 */
[----:B------:R-:W-:Y:S01]  /*7b90*/  SHF.R.U64 R24, R24, 0x3, RZ ;  /* 0x0000000318187819 */ /* 0x000fe200000012ff */
[----:B------:R-:W-:Y:S01]  /*7ba0*/  SHFL.IDX PT, R20, R14, RZ, 0x1c1f ;  /* 0x001c1fff0e147589 */ /* 0x000fe200000e0000 */
[----:B------:R-:W-:-:S02]  /*7bb0*/  SHF.R.U64 R32, R32, 0x3, RZ ;  /* 0x0000000320207819 */ /* 0x000fc400000012ff */
[----:B------:R-:W-:Y:S01]  /*7bc0*/  IADD3 R57, P0, R4, 0x9000, RZ ;  /* 0x0000900004397810 */ /* 0x000fe20007f1e0ff */
[----:B------:R-:W-:Y:S01]  /*7bd0*/  SHFL.IDX PT, R50, R14, 0x1, 0x1c1f ;  /* 0x003c1f000e327f89 */ /* 0x000fe200000e0000 */
        /* <DEDUP_REMOVED lines=163> */
.L_x_1062:
[----:B------:R-:W-:Y:S05]  /*8610*/  BSYNC B1 ;  /* 0x0000000000017941 */ /* 0x000fea0003800000 */
.L_x_1061:
        /* <DEDUP_REMOVED lines=21> */
.L_x_1064:
[----:B------:R-:W-:Y:S05]  /*8770*/  BSYNC B1 ;  /* 0x0000000000017941 */ /* 0x000fea0003800000 */
.L_x_1063:
[----:B0-----:R0:W0:Y:S01]  /*8780*/  SHFL.IDX PT, R17, R3, 0x2, 0x181f ;  /* 0x00581f0003117f89 */ /* 0x00102200000e0000 */
        /* <DEDUP_REMOVED lines=11> */
[----:B------:R-:W-:Y:S02]  /*8840*/  @!P3 LEA.HI.X R5, R2, R17, R230, 0x1, P6 ;  /* 0x000000110205b211 */ /* 0x000fe400030f0ce6 */
        /* <DEDUP_REMOVED lines=8> */
.L_x_1066:
[----:B------:R-:W-:Y:S05]  /*88d0*/  BSYNC B1 ;  /* 0x0000000000017941 */ /* 0x000fea0003800000 */
.L_x_1065:
[----:B------:R-:W-:Y:S01]  /*88e0*/  VIADD R0, R83, 0x60 ;  /* 0x0000006053007836 */ /* 0x000fe20000000000 */
[----:B0--3--:R-:W0:Y:S04]  /*88f0*/  SHFL.IDX PT, R3, R3, 0x3, 0x181f ;  /* 0x00781f0003037f89 */ /* 0x009e2800000e0000 */
[----:B------:R-:W-:Y:S01]  /*8900*/  ISETP.GE.AND P0, PT, R0, R80, PT ;  /* 0x000000500000720c */ /* 0x000fe20003f06270 */
[----:B------:R3:W0:-:S12]  /*8910*/  SHFL.IDX PT, R13, R6, 0x3, 0x181f ;  /* 0x00781f00060d7f89 */ /* 0x00061800000e0000 */
[----:B---3--:R-:W-:Y:S05]  /*8920*/  @P0 BRA `(.L_x_1067) ;  /* 0x0000000c00cc0947 */ /* 0x008fea0003800000 */
[----:B------:R-:W-:Y:S02]  /*8930*/  ULDC UR4, c[0x0][0xbc8] ;  /* 0x0002f20000047ab9 */ /* 0x000fe40000000800 */
[----:B------:R-:W-:Y:S02]  /*8940*/  ISETP.GE.AND P3, PT, R2, UR4, PT ;  /* 0x0000000402007c0c */ /* 0x000fe4000bf66270 */
[----:B------:R-:W-:Y:S02]  /*8950*/  ISETP.GE.AND P4, PT, R23, UR4, PT ;  /* 0x0000000417007c0c */ /* 0x000fe4000bf86270 */
[----:B------:R-:W-:-:S09]  /*8960*/  ISETP.GE.AND P5, PT, R22, UR4, PT ;  /* 0x0000000416007c0c */ /* 0x000fd2000bfa6270 */
[-C--:B0-----:R-:W-:Y:S02]  /*8970*/  @!P3 LEA R4, P0, R2, R13.reuse, 0x1 ;  /* 0x0000000d0204b211 */ /* 0x081fe400078008ff */
[CC--:B------:R-:W-:Y:S02]  /*8980*/  @!P4 LEA R8, P1, R23.reuse, R13.reuse, 0x1 ;  /* 0x0000000d1708c211 */ /* 0x0c0fe400078208ff */
[----:B------:R-:W-:Y:S02]  /*8990*/  @!P5 LEA R10, P2, R22, R13, 0x1 ;  /* 0x0000000d160ad211 */ /* 0x000fe400078408ff */
[-C--:B------:R-:W-:Y:S02]  /*89a0*/  @!P3 LEA.HI.X R5, R2, R3.reuse, R230, 0x1, P0 ;  /* 0x000000030205b211 */ /* 0x080fe400000f0ce6 */
[-C--:B------:R-:W-:Y:S02]  /*89b0*/  @!P4 LEA.HI.X R9, R23, R3.reuse, R229, 0x1, P1 ;  /* 0x000000031709c211 */ /* 0x080fe400008f0ce5 */
[----:B------:R-:W-:Y:S01]  /*89c0*/  @!P5 LEA.HI.X R11, R22, R3, R228, 0x1, P2 ;  /* 0x00000003160bd211 */ /* 0x000fe200010f0ce4 */
[----:B------:R3:W-:Y:S01]  /*89d0*/  @!P3 ST.E.128 desc[UR38][R4.64], R28 ;  /* 0x0000001c0400b985 */ /* 0x0007e2000c101d26 */
[----:B------:R-:W-:-:S03]  /*89e0*/  ISETP.GE.AND P0, PT, R200, UR4, PT ;  /* 0x00000004c8007c0c */ /* 0x000fc6000bf06270 */
[----:B------:R3:W-:Y:S04]  /*89f0*/  @!P4 ST.E.128 desc[UR38][R8.64], R44 ;  /* 0x0000002c0800c985 */ /* 0x0007e8000c101d26 */
[----:B------:R3:W-:Y:S06]  /*8a00*/  @!P5 ST.E.128 desc[UR38][R10.64], R48 ;  /* 0x000000300a00d985 */ /* 0x0007ec000c101d26 */
[----:B------:R-:W-:Y:S05]  /*8a10*/  @P0 BRA `(.L_x_1067) ;  /* 0x0000000c00900947 */ /* 0x000fea0003800000 */
[----:B---3--:R-:W-:-:S04]  /*8a20*/  LEA R4, P0, R200, R13, 0x1 ;  /* 0x0000000dc8047211 */ /* 0x008fc800078008ff */
[----:B------:R-:W-:-:S05]  /*8a30*/  LEA.HI.X R5, R200, R3, R227, 0x1, P0 ;  /* 0x00000003c8057211 */ /* 0x000fca00000f0ce3 */
[----:B------:R0:W-:Y:S01]  /*8a40*/  ST.E.128 desc[UR38][R4.64], R52 ;  /* 0x0000003404007985 */ /* 0x0001e2000c101d26 */
[----:B------:R-:W-:Y:S05]  /*8a50*/  BRA `(.L_x_1067) ;  /* 0x0000000c00807947 */ /* 0x000fea0003800000 */
.L_x_1059:
[----:B------:R-:W-:Y:S01]  /*8a60*/  ULDC.64 UR8, c[0x0][0xd00] ;  /* 0x0003400000087ab9 */ /* 0x000fe20000000a00 */
[----:B------:R-:W-:Y:S01]  /*8a70*/  ULDC UR4, c[0x0][0xb88] ;  /* 0x0002e20000047ab9 */ /* 0x000fe20000000800 */
[----:B------:R-:W-:Y:S01]  /*8a80*/  UISETP.NE.U32.AND UP0, UPT, UR8, URZ, UPT ;  /* 0x0000003f0800728c */ /* 0x000fe2000bf05070 */
[----:B------:R-:W0:Y:S01]  /*8a90*/  LDC R13, c[0x0][0xce8] ;  /* 0x00033a00ff0d7b82 */ /* 0x000e220000000800 */
[----:B------:R-:W-:Y:S02]  /*8aa0*/  R2UR UR7, R202 ;  /* 0x00000000ca0772ca */ /* 0x000fe400000e0000 */
        /* <DEDUP_REMOVED lines=29> */
.L_x_1068:
[----:B------:R-:W-:Y:S01]  /*8c80*/  R2UR UR7, R218 ;  /* 0x00000000da0772ca */ /* 0x000fe200000e0000 */
[----:B------:R-:W-:Y:S01]  /*8c90*/  USEL UR61, UR61, URZ, !UP0 ;  /* 0x0000003f3d3d7287 */ /* 0x000fe2000c000000 */
[----:B------:R-:W-:Y:S11]  /*8ca0*/  BSSY B1, `(.L_x_1069) ;  /* 0x000002f000017945 */ /* 0x000ff60003800000 */
[----:B------:R-:W-:Y:S01]  /*8cb0*/  USEL UR12, UR7, URZ, !UP0 ;  /* 0x0000003f070c7287 */ /* 0x000fe2000c000000 */
[----:B------:R-:W-:Y:S11]  /*8cc0*/  @P1 BRA `(.L_x_1070) ;  /* 0x0000000000b01947 */ /* 0x000ff60003800000 */
[----:B------:R-:W0:Y:S01]  /*8cd0*/  S2R R4, SR_TID.X ;  /* 0x0000000000047919 */ /* 0x000e220000002100 */
[----:B------:R-:W1:Y:S01]  /*8ce0*/  LDC R6, c[0x0][0xce8] ;  /* 0x00033a00ff067b82 */ /* 0x000e620000000800 */
[----:B------:R-:W-:-:S13]  /*8cf0*/  R2UR UR7, R203 ;  /* 0x00000000cb0772ca */ /* 0x000fda00000e0000 */
        /* <DEDUP_REMOVED lines=8> */
[----:B------:R-:W-:Y:S01]  /*8d80*/  R2UR UR13, R202 ;  /* 0x00000000ca0d72ca */ /* 0x000fe200000e0000 */
[----:B------:R-:W-:Y:S01]  /*8d90*/  UIMAD UR7, UR11, UR14, URZ ;  /* 0x0000000e0b0772a4 */ /* 0x000fe2000f8e023f */
[----:B------:R-:W-:Y:S01]  /*8da0*/  UMOV UR8, UR4 ;  /* 0x0000000400087c82 */ /* 0x000fe20008000000 */
[----:B------:R-:W-:-:S08]  /*8db0*/  UMOV UR9, UR10 ;  /* 0x0000000a00097c82 */ /* 0x000fd00008000000 */
[----:B------:R-:W0:Y:S02]  /*8dc0*/  @P1 LDC R4, c[0x0][0xcec] ;  /* 0x00033b00ff041b82 */ /* 0x000e240000000800 */
[----:B------:R-:W-:Y:S02]  /*8dd0*/  UIMAD.WIDE.U32 UR8, UR13, UR14, UR8 ;  /* 0x0000000e0d0872a5 */ /* 0x000fe4000f8e0008 */
[----:B------:R-:W-:-:S03]  /*8de0*/  UIMAD UR7, UR13, UR15, UR7 ;  /* 0x0000000f0d0772a4 */ /* 0x000fc6000f8e0207 */
[----:B------:R-:W-:Y:S01]  /*8df0*/  ULDC.64 UR14, c[0x0][0xc98] ;  /* 0x00032600000e7ab9 */ /* 0x000fe20000000a00 */
[----:B------:R-:W1:Y:S01]  /*8e00*/  @P1 LDC R8, c[0x0][0xcf0] ;  /* 0x00033c00ff081b82 */ /* 0x000e620000000800 */
[----:B------:R-:W-:Y:S02]  /*8e10*/  UIADD3 UR9, UR9, UR7, URZ ;  /* 0x0000000709097290 */ /* 0x000fe4000fffe03f */
[----:B------:R-:W-:Y:S02]  /*8e20*/  UIMAD UR7, UR12, UR14, URZ ;  /* 0x0000000e0c0772a4 */ /* 0x000fe4000f8e023f */
[----:B------:R-:W-:Y:S02]  /*8e30*/  UIMAD.WIDE.U32 UR8, UR61, UR14, UR8 ;  /* 0x0000000e3d0872a5 */ /* 0x000fe4000f8e0008 */
[----:B------:R-:W-:-:S03]  /*8e40*/  UIMAD UR7, UR61, UR15, UR7 ;  /* 0x0000000f3d0772a4 */ /* 0x000fc6000f8e0207 */
        /* <DEDUP_REMOVED lines=20> */
.L_x_1070:
[----:B------:R-:W-:Y:S05]  /*8f90*/  BSYNC B1 ;  /* 0x0000000000017941 */ /* 0x000fea0003800000 */
.L_x_1069:
[----:B------:R-:W-:Y:S01]  /*8fa0*/  R2UR UR13, R203 ;  /* 0x00000000cb0d72ca */ /* 0x000fe200000e0000 */
[----:B------:R-:W1:Y:S01]  /*8fb0*/  @P0 LDC R5, c[0x0][0xcf0] ;  /* 0x00033c00ff050b82 */ /* 0x000e620000000800 */
[----:B------:R-:W-:Y:S01]  /*8fc0*/  ULDC.64 UR14, c[0x0][0xba0] ;  /* 0x0002e800000e7ab9 */ /* 0x000fe20000000a00 */
[----:B------:R-:W-:Y:S01]  /*8fd0*/  R2UR UR16, R202 ;  /* 0x00000000ca1072ca */ /* 0x000fe200000e0000 */
[----:B------:R-:W-:Y:S01]  /*8fe0*/  UIMAD UR7, UR10, UR14, URZ ;  /* 0x0000000e0a0772a4 */ /* 0x000fe2000f8e023f */
[----:B0-----:R-:W-:Y:S01]  /*8ff0*/  IMAD R3, R201, 0x20, R204 ;  /* 0x00000020c9037824 */ /* 0x001fe200078e02cc */
[----:B------:R-:W-:Y:S01]  /*9000*/  UIMAD.WIDE.U32 UR8, UR4, UR14, URZ ;  /* 0x0000000e040872a5 */ /* 0x000fe2000f8e003f */
[----:B------:R-:W-:Y:S01]  /*9010*/  BSSY B1, `(.L_x_1071) ;  /* 0x0000042000017945 */ /* 0x000fe20003800000 */
[----:B------:R-:W-:-:S03]  /*9020*/  UIMAD UR7, UR4, UR15, UR7 ;  /* 0x0000000f040772a4 */ /* 0x000fc6000f8e0207 */
[----:B------:R-:W-:Y:S01]  /*9030*/  ULDC.64 UR14, c[0x0][0xbe8] ;  /* 0x0002fa00000e7ab9 */ /* 0x000fe20000000a00 */
[----:B------:R-:W-:Y:S01]  /*9040*/  UIADD3 UR9, UR9, UR7, URZ ;  /* 0x0000000709097290 */ /* 0x000fe2000fffe03f */
[----:B------:R-:W-:Y:S01]  /*9050*/  IMAD.U32 R8, RZ, RZ, UR13 ;  /* 0x0000000dff087e24 */ /* 0x000fe2000f8e00ff */
[----:B------:R-:W-:Y:S01]  /*9060*/  UIMAD UR4, UR11, UR14, URZ ;  /* 0x0000000e0b0472a4 */ /* 0x000fe2000f8e023f */
[----:B------:R-:W-:Y:S01]  /*9070*/  IMAD.U32 R15, RZ, RZ, UR13 ;  /* 0x0000000dff0f7e24 */ /* 0x000fe2000f8e00ff */
[----:B------:R-:W-:Y:S01]  /*9080*/  UIMAD.WIDE.U32 UR8, UR16, UR14, UR8 ;  /* 0x0000000e100872a5 */ /* 0x000fe2000f8e0008 */
[----:B------:R-:W-:Y:S01]  /*9090*/  IMAD R8, R8, 0x80, R3 ;  /* 0x0000008008087824 */ /* 0x000fe200078e0203 */
[----:B------:R-:W-:Y:S01]  /*90a0*/  UIMAD UR4, UR16, UR15, UR4 ;  /* 0x0000000f100472a4 */ /* 0x000fe2000f8e0204 */
[----:B------:R-:W-:Y:S02]  /*90b0*/  ULDC.64 UR10, c[0x0][0xbf0] ;  /* 0x0002fc00000a7ab9 */ /* 0x000fe40000000a00 */
[----:B------:R-:W-:Y:S01]  /*90c0*/  @P0 IMAD.HI.U32 R4, R8, R11, RZ ;  /* 0x0000000b08040227 */ /* 0x000fe200078e00ff */
[----:B------:R-:W-:-:S02]  /*90d0*/  UIADD3 UR9, UR9, UR4, URZ ;  /* 0x0000000409097290 */ /* 0x000fc4000fffe03f */
[----:B------:R-:W-:Y:S01]  /*90e0*/  UIMAD UR4, UR12, UR10, URZ ;  /* 0x0000000a0c0472a4 */ /* 0x000fe2000f8e023f */
[----:B------:R-:W-:Y:S01]  /*90f0*/  IMAD.MOV.U32 R3, RZ, RZ, R8 ;  /* 0x000000ffff037224 */ /* 0x000fe200078e0008 */
[----:B-1----:R-:W-:Y:S01]  /*9100*/  @P0 SHF.R.U32.HI R3, RZ, R5, R4 ;  /* 0x00000005ff030219 */ /* 0x002fe20000011604 */
[----:B------:R-:W-:Y:S02]  /*9110*/  UIMAD.WIDE.U32 UR8, UR61, UR10, UR8 ;  /* 0x0000000a3d0872a5 */ /* 0x000fe4000f8e0008 */
[----:B------:R-:W-:Y:S01]  /*9120*/  UIMAD UR4, UR61, UR11, UR4 ;  /* 0x0000000b3d0472a4 */ /* 0x000fe2000f8e0204 */
[--C-:B------:R-:W-:Y:S01]  /*9130*/  SHF.R.S32.HI R4, RZ, 0x1f, R3.reuse ;  /* 0x0000001fff047819 */ /* 0x100fe20000011403 */
[----:B------:R-:W-:Y:S01]  /*9140*/  IMAD.MOV R9, RZ, RZ, -R3 ;  /* 0x000000ffff097224 */ /* 0x000fe200078e0a03 */
[----:B------:R-:W-:Y:S01]  /*9150*/  ULDC.64 UR10, c[0x0][0xbe0] ;  /* 0x0002f800000a7ab9 */ /* 0x000fe20000000a00 */
[----:B------:R-:W-:Y:S02]  /*9160*/  UIADD3 UR4, UR9, UR4, URZ ;  /* 0x0000000409047290 */ /* 0x000fe4000fffe03f */
[----:B------:R-:W-:-:S02]  /*9170*/  IMAD.U32 R5, RZ, RZ, UR9 ;  /* 0x00000009ff057e24 */ /* 0x000fc4000f8e00ff */
[----:B------:R-:W-:Y:S02]  /*9180*/  IMAD R6, R4, UR10, RZ ;  /* 0x0000000a04067c24 */ /* 0x000fe4000f8e02ff */
[----:B------:R-:W-:Y:S01]  /*9190*/  IMAD.U32 R4, RZ, RZ, UR8 ;  /* 0x00000008ff047e24 */ /* 0x000fe2000f8e00ff */
[----:B------:R-:W-:Y:S01]  /*91a0*/  ULDC.64 UR8, c[0x0][0xbd8] ;  /* 0x0002f60000087ab9 */ /* 0x000fe20000000a00 */
[----:B------:R-:W-:Y:S02]  /*91b0*/  IMAD.U32 R5, RZ, RZ, UR4 ;  /* 0x00000004ff057e24 */ /* 0x000fe4000f8e00ff */
[----:B------:R-:W-:Y:S02]  /*91c0*/  IMAD R9, R13, R9, R8 ;  /* 0x000000090d097224 */ /* 0x000fe400078e0208 */
[C---:B------:R-:W-:Y:S02]  /*91d0*/  IMAD R11, R3.reuse, UR11, R6 ;  /* 0x0000000b030b7c24 */ /* 0x040fe4000f8e0206 */
        /* <DEDUP_REMOVED lines=37> */
.L_x_1072:
[----:B------:R-:W-:Y:S05]  /*9430*/  BSYNC B1 ;  /* 0x0000000000017941 */ /* 0x000fea0003800000 */
.L_x_1071:
        /* <DEDUP_REMOVED lines=21> */
.L_x_1074:
[----:B------:R-:W-:Y:S05]  /*9590*/  BSYNC B1 ;  /* 0x0000000000017941 */ /* 0x000fea0003800000 */
.L_x_1073:
        /* <DEDUP_REMOVED lines=21> */
.L_x_1076:
[----:B------:R-:W-:Y:S05]  /*96f0*/  BSYNC B1 ;  /* 0x0000000000017941 */ /* 0x000fea0003800000 */
.L_x_1075:
        /* <DEDUP_REMOVED lines=22> */
.L_x_1067:
[----:B------:R-:W-:Y:S05]  /*9860*/  BSYNC B0 ;  /* 0x0000000000007941 */ /* 0x000fea0003800000 */
.L_x_1058:
[----:B------:R-:W-:Y:S02]  /*9870*/  ULDC UR4, c[0x0][0xd3c] ;  /* 0x00034f0000047ab9 */ /* 0x000fe40000000800 */
[----:B------:R-:W-:-:S13]  /*9880*/  ISETP.GE.AND P0, PT, R7, UR4, PT ;  /* 0x0000000407007c0c */ /* 0x000fda000bf06270 */
[----:B------:R-:W-:Y:S05]  /*9890*/  @!P0 BRA `(.L_x_1077) ;  /* 0xffffff7400908947 */ /* 0x000fea000383ffff */
[----:B------:R-:W-:Y:S05]  /*98a0*/  EXIT ;  /* 0x000000000000794d */ /* 0x000fea0003800000 */
.L_x_1033:
[----:B------:R-:W-:-:S08]  /*98b0*/  NOP ;  /* 0x0000000000007918 */ /* 0x000fd00000000000 */
[----:B0-----:R-:W0:-:S00]  /*98c0*/  USETMAXREG.DEALLOC.CTAPOOL 0x18 ;  /* 0x00000018000079c8 */ /* 0x001e0000080e0500 */
        /* <DEDUP_REMOVED lines=16> */
.L_x_1078:
        /* <DEDUP_REMOVED lines=42> */
.L_x_1084:
        /* <DEDUP_REMOVED lines=12> */
.L_x_1083:
[----:B------:R-:W-:Y:S05]  /*9d30*/  BSYNC B0 ;  /* 0x0000000000007941 */ /* 0x000fea0003800000 */
.L_x_1082:
        /* <DEDUP_REMOVED lines=22> */
.L_x_1080:
        /* <DEDUP_REMOVED lines=16> */
.L_x_1085:
        /* <DEDUP_REMOVED lines=25> */
.L_x_1081:
[----:B------:R-:W-:Y:S02]  /*a130*/  IMAD.MOV.U32 R17, RZ, RZ, RZ ;  /* 0x000000ffff117224 */ /* 0x000fe400078e00ff */
[----:B------:R-:W-:Y:S02]  /*a140*/  IMAD.U32 R16, RZ, RZ, UR6 ;  /* 0x00000006ff107e24 */ /* 0x000fe4000f8e00ff */
[----:B------:R-:W-:-:S07]  /*a150*/  IMAD.MOV.U32 R18, RZ, RZ, RZ ;  /* 0x000000ffff127224 */ /* 0x000fce00078e00ff */
.L_x_1086:
[----:B------:R-:W-:-:S13]  /*a160*/  ISETP.NE.AND P0, PT, R5, RZ, PT ;  /* 0x000000ff0500720c */ /* 0x000fda0003f05270 */
[----:B------:R-:W0:Y:S01]  /*a170*/  @!P0 S2R R3, SR_CgaCtaId ;  /* 0x0000000000038919 */ /* 0x000e220000008800 */
[----:B------:R-:W-:-:S04]  /*a180*/  @!P0 MOV R0, 0x400 ;  /* 0x0000040000008802 */ /* 0x000fc80000000f00 */
[----:B0-----:R-:W-:-:S05]  /*a190*/  @!P0 LEA R0, R3, R0, 0x18 ;  /* 0x0000000003008211 */ /* 0x001fca00078ec0ff */
[----:B------:R0:W-:Y:S01]  /*a1a0*/  @!P0 STS.128 [R0+0x324d0], R16 ;  /* 0x0324d01000008388 */ /* 0x0001e20000000c00 */
[----:B------:R-:W-:Y:S06]  /*a1b0*/  BAR.ARV 0x5, 0x180 ;  /* 0x0146000000007b1d */ /* 0x000fec0000002000 */
.L_x_1079:
[----:B0-----:R-:W-:Y:S01]  /*a1c0*/  IMAD.MOV.U32 R0, RZ, RZ, 0x1 ;  /* 0x00000001ff007424 */ /* 0x001fe200078e00ff */
[----:B------:R0:W-:Y:S01]  /*a1d0*/  STL [R1+0x8], RZ ;  /* 0x000008ff01007387 */ /* 0x0001e20000100800 */
[----:B------:R-:W-:Y:S02]  /*a1e0*/  ULDC UR4, c[0x0][0xd3c] ;  /* 0x00034f0000047ab9 */ /* 0x000fe40000000800 */
[----:B-1----:R-:W-:Y:S01]  /*a1f0*/  ISETP.GE.AND P0, PT, R19, UR4, PT ;  /* 0x0000000413007c0c */ /* 0x002fe2000bf06270 */
[----:B------:R0:W-:Y:S04]  /*a200*/  STL [R1+0x18], R0 ;  /* 0x0000180001007387 */ /* 0x0001e80000100800 */
[----:B------:R0:W-:Y:S08]  /*a210*/  STL [R1+0x6c], RZ ;  /* 0x00006cff01007387 */ /* 0x0001f00000100800 */
[----:B0-----:R-:W-:Y:S05]  /*a220*/  @P0 BRA `(.L_x_1087) ;  /* 0x0000005c00bc0947 */ /* 0x001fea0003800000 */
[----:B------:R-:W0:Y:S01]  /*a230*/  S2R R5, SR_TID.X ;  /* 0x0000000000057919 */ /* 0x000e220000002100 */
[----:B------:R-:W1:Y:S01]  /*a240*/  S2UR UR5, SR_CgaCtaId ;  /* 0x00000000000579c3 */ /* 0x000e620000008800 */
[----:B------:R-:W-:Y:S01]  /*a250*/  UMOV UR4, 0x400 ;  /* 0x0000040000047882 */ /* 0x000fe20000000000 */
[----:B------:R-:W-:Y:S01]  /*a260*/  BSSY B8, `(.L_x_1087) ;  /* 0x00005eb000087945 */ /* 0x000fe20003800000 */
[----:B------:R-:W-:Y:S01]  /*a270*/  ULDC UR40, c[0x0][0xc] ;  /* 0x0000030000287ab9 */ /* 0x000fe20000000800 */
[----:B------:R-:W-:Y:S01]  /*a280*/  ULDC.64 UR36, c[0x0][0x198] ;  /* 0x0000660000247ab9 */ /* 0x000fe20000000a00 */
[----:B-1----:R-:W-:Y:S01]  /*a290*/  ULEA UR4, UR5, UR4, 0x18 ;  /* 0x0000000405047291 */ /* 0x002fe2000f8ec03f */
[C---:B0-----:R-:W-:Y:S01]  /*a2a0*/  IMAD.SHL.U32 R0, R5.reuse, 0x8, RZ ;  /* 0x0000000805007824 */ /* 0x041fe200078e00ff */
[----:B------:R-:W-:-:S04]  /*a2b0*/  LOP3.LUT R4, R5, 0x7f, RZ, 0xc0, !PT ;  /* 0x0000007f05047812 */ /* 0x000fc800078ec0ff */
[C---:B------:R-:W-:Y:S02]  /*a2c0*/  LOP3.LUT R2, R0.reuse, 0x1f8, RZ, 0xc0, !PT ;  /* 0x000001f800027812 */ /* 0x040fe400078ec0ff */
[----:B------:R-:W-:Y:S02]  /*a2d0*/  LOP3.LUT R0, R0, 0x38, RZ, 0xc0, !PT ;  /* 0x0000003800007812 */ /* 0x000fe400078ec0ff */
        /* <DEDUP_REMOVED lines=8> */
[----:B------:R-:W-:Y:S01]  /*a360*/  STL [R1+0x4], R4 ;  /* 0x0000040401007387 */ /* 0x000fe20000100800 */
[----:B------:R-:W-:-:S03]  /*a370*/  IMAD.MOV.U32 R2, RZ, RZ, 0x1 ;  /* 0x00000001ff027424 */ /* 0x000fc600078e00ff */
[----:B------:R0:W-:Y:S04]  /*a380*/  STL [R1+0x10], R3 ;  /* 0x0000100301007387 */ /* 0x0001e80000100800 */
[----:B------:R-:W-:Y:S04]  /*a390*/  STL [R1+0x6c], RZ ;  /* 0x00006cff01007387 */ /* 0x000fe80000100800 */
[----:B------:R1:W-:Y:S01]  /*a3a0*/  STL [R1+0x18], R2 ;  /* 0x0000180201007387 */ /* 0x0003e20000100800 */
[----:B0-----:R-:W-:-:S03]  /*a3b0*/  LOP3.LUT R3, R0, 0x40, RZ, 0xfc, !PT ;  /* 0x0000004000037812 */ /* 0x001fc600078efcff */
[----:B------:R0:W-:Y:S01]  /*a3c0*/  STL [R1+0x8], RZ ;  /* 0x000008ff01007387 */ /* 0x0001e20000100800 */
[C---:B-1----:R-:W-:Y:S02]  /*a3d0*/  LOP3.LUT R2, R0.reuse, 0x80, RZ, 0xfc, !PT ;  /* 0x0000008000027812 */ /* 0x042fe400078efcff */
[----:B------:R-:W-:-:S07]  /*a3e0*/  LOP3.LUT R0, R0, 0xc0, RZ, 0xfc, !PT ;  /* 0x000000c000007812 */ /* 0x000fce00078efcff */
.L_x_1195:
[----:B01----:R-:W1:Y:S02]  /*a3f0*/  LDC.64 R2, c[0x0][0xd88] ;  /* 0x00036200ff027b82 */ /* 0x003e640000000a00 */
[----:B-1----:R-:W-:-:S05]  /*a400*/  IMAD.WIDE R2, R19, 0x4, R2 ;  /* 0x0000000413027825 */ /* 0x002fca00078e0202 */
[----:B--2---:R-:W2:Y:S01]  /*a410*/  LDG.E R11, desc[UR38][R2.64] ;  /* 0x00000026020b7981 */ /* 0x004ea2000c1e1900 */
[----:B------:R-:W-:Y:S05]  /*a420*/  YIELD ;  /* 0x0000000000007946 */ /* 0x000fea0003800000 */
[----:B------:R-:W-:Y:S01]  /*a430*/  ULDC.64 UR4, c[0x0][0xb20] ;  /* 0x0002c80000047ab9 */ /* 0x000fe20000000a00 */
[----:B------:R-:W-:Y:S01]  /*a440*/  IMAD.MOV.U32 R0, RZ, RZ, RZ ;  /* 0x000000ffff007224 */ /* 0x000fe200078e00ff */
        /* <DEDUP_REMOVED lines=23> */
[----:B--2---:R-:W-:-:S02]  /*a5c0*/  IADD3 R2, P3, R10, UR4, RZ ;  /* 0x000000040a027c10 */ /* 0x004fc4000ff7e0ff */
[----:B-1----:R-:W-:Y:S02]  /*a5d0*/  IADD3 R4, P4, R10, UR8, RZ ;  /* 0x000000080a047c10 */ /* 0x002fe4000ff9e0ff */
        /* <DEDUP_REMOVED lines=8> */
[----:B-1----:R-:W-:-:S04]  /*a660*/  @P2 IADD3 R6, P3, R10, UR6, RZ ;  /* 0x000000060a062c10 */ /* 0x002fc8000ff7e0ff */
        /* <DEDUP_REMOVED lines=8> */
[----:B-1----:R-:W-:Y:S01]  /*a6f0*/  IMAD.U32 R6, RZ, RZ, UR4 ;  /* 0x00000004ff067e24 */ /* 0x002fe2000f8e00ff */
[----:B--2---:R1:W-:Y:S01]  /*a700*/  STL [R1+0x38], R12 ;  /* 0x0000380c01007387 */ /* 0x0043e20000100800 */
[----:B------:R-:W-:Y:S05]  /*a710*/  @P2 BRA `(.L_x_1088) ;  /* 0x0000000000142947 */ /* 0x000fea0003800000 */
[----:B------:R-:W-:Y:S05]  /*a720*/  @!P1 BRA `(.L_x_1088) ;  /* 0x0000000000109947 */ /* 0x000fea0003800000 */
[----:B------:R-:W2:Y:S04]  /*a730*/  LDG.E R7, desc[UR38][R2.64] ;  /* 0x0000002602077981 */ /* 0x000ea8000c1e1900 */
[----:B------:R-:W2:Y:S02]  /*a740*/  LDG.E R2, desc[UR38][R2.64+0x4] ;  /* 0x0000042602027981 */ /* 0x000ea4000c1e1900 */
[----:B--2---:R-:W-:-:S05]  /*a750*/  IMAD.IADD R2, R2, 0x1, -R7 ;  /* 0x0000000102027824 */ /* 0x004fca00078e0a07 */
[----:B------:R2:W-:Y:S02]  /*a760*/  STL [R1+0x38], R2 ;  /* 0x0000380201007387 */ /* 0x0005e40000100800 */
.L_x_1088:
[----:B--2---:R-:W-:Y:S01]  /*a770*/  IMAD.MOV.U32 R2, RZ, RZ, R11 ;  /* 0x000000ffff027224 */ /* 0x004fe200078e000b */
[----:B------:R-:W-:Y:S01]  /*a780*/  ULDC.64 UR4, c[0x0][0xb18] ;  /* 0x0002c60000047ab9 */ /* 0x000fe20000000a00 */
[----:B-----5:R-:W-:Y:S01]  /*a790*/  IMAD.IADD R3, R8, 0x1, R0 ;  /* 0x0000000108037824 */ /* 0x020fe200078e0200 */
[----:B------:R-:W-:Y:S02]  /*a7a0*/  ISETP.NE.U32.AND P1, PT, RZ, UR4, PT ;  /* 0x00000004ff007c0c */ /* 0x000fe4000bf25070 */
[----:B------:R2:W-:Y:S02]  /*a7b0*/  STL [R1+0xc], R2 ;  /* 0x00000c0201007387 */ /* 0x0005e40000100800 */
[----:B------:R-:W-:Y:S02]  /*a7c0*/  ISETP.NE.AND.EX P1, PT, RZ, UR5, PT, P1 ;  /* 0x00000005ff007c0c */ /* 0x000fe4000bf25310 */
[----:B------:R2:W-:Y:S11]  /*a7d0*/  STL [R1+0x20], R3 ;  /* 0x0000200301007387 */ /* 0x0005f60000100800 */
[----:B--2---:R-:W-:Y:S05]  /*a7e0*/  @!P1 BRA `(.L_x_1089) ;  /* 0x0000000000109947 */ /* 0x004fea0003800000 */
[----:B------:R-:W-:-:S04]  /*a7f0*/  IADD3 R6, P0, R10, UR4, RZ ;  /* 0x000000040a067c10 */ /* 0x000fc8000ff1e0ff */
[----:B------:R-:W-:-:S05]  /*a800*/  IADD3.X R7, R9, UR5, RZ, P0, !PT ;  /* 0x0000000509077c10 */ /* 0x000fca00087fe4ff */
[----:B------:R2:W5:Y:S01]  /*a810*/  LDG.E R6, desc[UR38][R6.64] ;  /* 0x0000002606067981 */ /* 0x000562000c1e1900 */
[----:B------:R-:W-:Y:S05]  /*a820*/  BRA `(.L_x_1090) ;  /* 0x0000000000107947 */ /* 0x000fea0003800000 */
.L_x_1089:
[----:B------:R-:W-:Y:S05]  /*a830*/  @!P0 BRA `(.L_x_1090) ;  /* 0x00000000000c8947 */ /* 0x000fea0003800000 */
[----:B------:R-:W2:Y:S04]  /*a840*/  LDG.E R6, desc[UR38][R4.64] ;  /* 0x0000002604067981 */ /* 0x000ea8000c1e1900 */
[----:B------:R-:W2:Y:S02]  /*a850*/  LDG.E R4, desc[UR38][R4.64+0x4] ;  /* 0x0000042604047981 */ /* 0x000ea4000c1e1900 */
[----:B--2---:R-:W-:-:S07]  /*a860*/  IMAD.IADD R6, R4, 0x1, -R6 ;  /* 0x0000000104067824 */ /* 0x004fce00078e0a06 */
.L_x_1090:
[----:B-----5:R-:W-:Y:S01]  /*a870*/  IMAD.IADD R2, R6, 0x1, -R0 ;  /* 0x0000000106027824 */ /* 0x020fe200078e0a00 */
[----:B------:R-:W-:Y:S03]  /*a880*/  BSSY B7, `(.L_x_1091) ;  /* 0x00004e6000077945 */ /* 0x000fe60003800000 */
[C---:B------:R-:W-:Y:S01]  /*a890*/  VIADD R0, R2.reuse, 0x5f ;  /* 0x0000005f02007836 */ /* 0x040fe20000000000 */
[----:B------:R3:W-:Y:S01]  /*a8a0*/  STL [R1+0x48], R2 ;  /* 0x0000480201007387 */ /* 0x0007e20000100800 */
[----:B------:R-:W-:Y:S02]  /*a8b0*/  ISETP.GT.AND P0, PT, R2, RZ, PT ;  /* 0x000000ff0200720c */ /* 0x000fe40003f04270 */
[----:B------:R-:W-:-:S05]  /*a8c0*/  IMAD.HI R0, R0, 0x2aaaaaab, RZ ;  /* 0x2aaaaaab00007827 */ /* 0x000fca00078e02ff */
[----:B---3--:R-:W-:-:S04]  /*a8d0*/  SHF.R.U32.HI R2, RZ, 0x1f, R0 ;  /* 0x0000001fff027819 */ /* 0x008fc80000011600 */
[----:B------:R-:W-:-:S05]  /*a8e0*/  LEA.HI.SX32 R0, R0, R2, 0x1c ;  /* 0x0000000200007211 */ /* 0x000fca00078fe2ff */
[----:B------:R3:W-:Y:S01]  /*a8f0*/  STL [R1+0x30], R0 ;  /* 0x0000300001007387 */ /* 0x0007e20000100800 */
[----:B------:R-:W-:Y:S05]  /*a900*/  @P0 BRA `(.L_x_1092) ;  /* 0x0000000000440947 */ /* 0x000fea0003800000 */
[----:B------:R-:W4:Y:S02]  /*a910*/  S2R R3, SR_TID.X ;  /* 0x0000000000037919 */ /* 0x000f240000002100 */
[----:B----4-:R-:W-:-:S04]  /*a920*/  LOP3.LUT R3, R3, 0x7f, RZ, 0xc0, !PT ;  /* 0x0000007f03037812 */ /* 0x010fc800078ec0ff */
[----:B------:R-:W-:-:S13]  /*a930*/  ISETP.NE.AND P0, PT, R3, RZ, PT ;  /* 0x000000ff0300720c */ /* 0x000fda0003f05270 */
[----:B------:R-:W-:Y:S05]  /*a940*/  @P0 BRA `(.L_x_1093) ;  /* 0x0000004c00640947 */ /* 0x000fea0003800000 */
[----:B------:R-:W4:Y:S01]  /*a950*/  S2R R3, SR_LANEID ;  /* 0x0000000000037919 */ /* 0x000f220000000000 */
[----:B------:R-:W-:Y:S01]  /*a960*/  VOTEU.ANY UR4, UPT, PT ;  /* 0x0000000000047886 */ /* 0x000fe200038e0100 */
[----:B------:R-:W5:Y:S01]  /*a970*/  LDC.64 R4, c[0x0][0xd60] ;  /* 0x00035800ff047b82 */ /* 0x000f620000000a00 */
[----:B---3--:R-:W4:Y:S08]  /*a980*/  FLO.U32 R0, UR4 ;  /* 0x0000000400007d00 */ /* 0x008f3000080e0000 */
[----:B------:R-:W5:Y:S01]  /*a990*/  POPC R2, UR4 ;  /* 0x0000000400027d09 */ /* 0x000f620008000000 */
[----:B----4-:R-:W-:-:S13]  /*a9a0*/  ISETP.EQ.U32.AND P0, PT, R0, R3, PT ;  /* 0x000000030000720c */ /* 0x010fda0003f02070 */
[----:B-----5:R-:W3:Y:S01]  /*a9b0*/  @P0 ATOMG.E.ADD.STRONG.GPU PT, R5, desc[UR38][R4.64], R2 ;  /* 0x00000002040509a8 */ /* 0x020ee200081ee1e6 */
[----:B------:R-:W4:Y:S02]  /*a9c0*/  S2R R3, SR_LTMASK ;  /* 0x0000000000037919 */ /* 0x000f240000003900 */
[----:B----4-:R-:W-:-:S06]  /*a9d0*/  LOP3.LUT R3, R3, UR4, RZ, 0xc0, !PT ;  /* 0x0000000403037c12 */ /* 0x010fcc000f8ec0ff */
[----:B------:R-:W4:Y:S01]  /*a9e0*/  POPC R3, R3 ;  /* 0x0000000300037309 */ /* 0x000f220000000000 */
[----:B---3--:R-:W4:Y:S02]  /*a9f0*/  SHFL.IDX PT, R0, R5, R0, 0x1f ;  /* 0x00001f0005007589 */ /* 0x008f2400000e0000 */
[----:B----4-:R-:W-:Y:S01]  /*aa00*/  IADD3 R16, R0, UR40, R3 ;  /* 0x0000002800107c10 */ /* 0x010fe2000fffe003 */
[----:B------:R-:W-:Y:S06]  /*aa10*/  BRA `(.L_x_1093) ;  /* 0x0000004c00307947 */ /* 0x000fec0003800000 */
.L_x_1092:
[----:B---3--:R-:W3:Y:S01]  /*aa20*/  LDL R0, [R1+0x4] ;  /* 0x0000040001007983 */ /* 0x008ee20000100800 */
[----:B------:R-:W-:Y:S01]  /*aa30*/  BSSY B6, `(.L_x_1094) ;  /* 0x0000014000067945 */ /* 0x000fe20003800000 */
[----:B---3--:R-:W-:-:S05]  /*aa40*/  VIADD R0, R0, 0x1c400 ;  /* 0x0001c40000007836 */ /* 0x008fca0000000000 */
[----:B------:R-:W-:-:S13]  /*aa50*/  LOP3.LUT P0, RZ, R0, 0x3ff, RZ, 0xc0, !PT ;  /* 0x000003ff00ff7812 */ /* 0x000fda000780c0ff */
[----:B------:R-:W-:Y:S05]  /*aa60*/  @!P0 BRA `(.L_x_1095) ;  /* 0x0000000000408947 */ /* 0x000fea0003800000 */
[----:B------:R-:W-:Y:S01]  /*aa70*/  MOV R2, 0x0 ;  /* 0x0000000000027802 */ /* 0x000fe20000000f00 */
[----:B------:R-:W-:Y:S01]  /*aa80*/  ULDC.64 UR6, c[0x4][0x98] ;  /* 0x0100260000067ab9 */ /* 0x000fe20000000a00 */
[----:B------:R-:W-:Y:S01]  /*aa90*/  ULDC.64 UR8, c[0x4][0xa0] ;  /* 0x0100280000087ab9 */ /* 0x000fe20000000a00 */
[----:B------:R-:W-:Y:S01]  /*aaa0*/  ULDC.64 UR4, c[0x4][0x8] ;  /* 0x0100020000047ab9 */ /* 0x000fe20000000a00 */
[----:B------:R-:W-:Y:S02]  /*aab0*/  IMAD.U32 R4, RZ, RZ, UR6 ;  /* 0x00000006ff047e24 */ /* 0x000fe4000f8e00ff */
[----:B------:R-:W3:Y:S01]  /*aac0*/  LDC.64 R2, c[0x4][R2] ;  /* 0x0100000002027b82 */ /* 0x000ee20000000a00 */
[----:B------:R-:W-:Y:S02]  /*aad0*/  IMAD.U32 R5, RZ, RZ, UR7 ;  /* 0x00000007ff057e24 */ /* 0x000fe4000f8e00ff */
[----:B------:R-:W-:Y:S02]  /*aae0*/  IMAD.U32 R6, RZ, RZ, UR8 ;  /* 0x00000008ff067e24 */ /* 0x000fe4000f8e00ff */
[----:B--2---:R-:W-:-:S02]  /*aaf0*/  IMAD.U32 R7, RZ, RZ, UR9 ;  /* 0x00000009ff077e24 */ /* 0x004fc4000f8e00ff */
[----:B------:R-:W-:Y:S02]  /*ab00*/  IMAD.U32 R10, RZ, RZ, UR4 ;  /* 0x00000004ff0a7e24 */ /* 0x000fe4000f8e00ff */
[----:B------:R-:W-:Y:S02]  /*ab10*/  IMAD.U32 R11, RZ, RZ, UR5 ;  /* 0x00000005ff0b7e24 */ /* 0x000fe4000f8e00ff */
[----:B------:R-:W-:Y:S02]  /*ab20*/  IMAD.MOV.U32 R8, RZ, RZ, 0x70 ;  /* 0x00000070ff087424 */ /* 0x000fe400078e00ff */
[----:B-1----:R-:W-:Y:S02]  /*ab30*/  IMAD.MOV.U32 R12, RZ, RZ, 0x1 ;  /* 0x00000001ff0c7424 */ /* 0x002fe400078e00ff */
[----:B------:R-:W-:-:S07]  /*ab40*/  IMAD.MOV.U32 R13, RZ, RZ, RZ ;  /* 0x000000ffff0d7224 */ /* 0x000fce00078e00ff */
[----:B------:R-:W-:-:S07]  /*ab50*/  LEPC R20, `(.L_x_1095) ;  /* 0x000000001014794e */ /* 0x000fce0000000000 */
[----:B0--3--:R-:W-:Y:S05]  /*ab60*/  CALL.ABS.NOINC R2 ;  /* 0x0000000002007343 */ /* 0x009fea0003c00000 */
.L_x_1095:
[----:B------:R-:W-:Y:S05]  /*ab70*/  BSYNC B6 ;  /* 0x0000000000067941 */ /* 0x000fea0003800000 */
.L_x_1094:
[----:B------:R-:W3:Y:S01]  /*ab80*/  LDL R2, [R1+0x4] ;  /* 0x0000040001027983 */ /* 0x000ee20000100800 */
        /* <DEDUP_REMOVED lines=8> */
[----:B------:R3:W4:Y:S01]  /*ac10*/  LDC.64 R2, c[0x4][R0] ;  /* 0x0100000000027b82 */ /* 0x0007220000000a00 */
[----:B------:R-:W-:Y:S02]  /*ac20*/  IMAD.U32 R4, RZ, RZ, UR6 ;  /* 0x00000006ff047e24 */ /* 0x000fe4000f8e00ff */
[----:B------:R-:W-:Y:S02]  /*ac30*/  IMAD.U32 R5, RZ, RZ, UR7 ;  /* 0x00000007ff057e24 */ /* 0x000fe4000f8e00ff */
[----:B------:R-:W-:Y:S02]  /*ac40*/  IMAD.U32 R6, RZ, RZ, UR8 ;  /* 0x00000008ff067e24 */ /* 0x000fe4000f8e00ff */
[----:B--2---:R-:W-:-:S02]  /*ac50*/  IMAD.U32 R7, RZ, RZ, UR9 ;  /* 0x00000009ff077e24 */ /* 0x004fc4000f8e00ff */
[----:B------:R-:W-:Y:S02]  /*ac60*/  IMAD.U32 R10, RZ, RZ, UR4 ;  /* 0x00000004ff0a7e24 */ /* 0x000fe4000f8e00ff */
[----:B------:R-:W-:Y:S02]  /*ac70*/  IMAD.U32 R11, RZ, RZ, UR5 ;  /* 0x00000005ff0b7e24 */ /* 0x000fe4000f8e00ff */
[----:B------:R-:W-:Y:S02]  /*ac80*/  IMAD.MOV.U32 R8, RZ, RZ, 0x70 ;  /* 0x00000070ff087424 */ /* 0x000fe400078e00ff */
[----:B-1----:R-:W-:Y:S02]  /*ac90*/  IMAD.MOV.U32 R12, RZ, RZ, 0x1 ;  /* 0x00000001ff0c7424 */ /* 0x002fe400078e00ff */
[----:B---3--:R-:W-:-:S07]  /*aca0*/  IMAD.MOV.U32 R13, RZ, RZ, RZ ;  /* 0x000000ffff0d7224 */ /* 0x008fce00078e00ff */
[----:B------:R-:W-:-:S07]  /*acb0*/  LEPC R20, `(.L_x_1098) ;  /* 0x000000001014794e */ /* 0x000fce0000000000 */
[----:B0---4-:R-:W-:Y:S05]  /*acc0*/  CALL.ABS.NOINC R2 ;  /* 0x0000000002007343 */ /* 0x011fea0003c00000 */
.L_x_1098:
        /* <DEDUP_REMOVED lines=16> */
.L_x_1097:
[----:B------:R-:W-:Y:S05]  /*add0*/  BSYNC B6 ;  /* 0x0000000000067941 */ /* 0x000fea0003800000 */
.L_x_1096:
[----:B------:R-:W3:Y:S01]  /*ade0*/  LDL.LU R2, [R1] ;  /* 0x0000000001027983 */ /* 0x000ee20000300800 */
[----:B------:R-:W-:-:S03]  /*adf0*/  ULDC.64 UR4, c[0x0][0xaf0] ;  /* 0x0002bc0000047ab9 */ /* 0x000fc60000000a00 */
[----:B------:R-:W4:Y:S04]  /*ae00*/  LDL.LU R4, [R1+0x1c] ;  /* 0x00001c0001047983 */ /* 0x000f280000300800 */
[----:B--2---:R-:W2:Y:S01]  /*ae10*/  LDL R7, [R1+0xc] ;  /* 0x00000c0001077983 */ /* 0x004ea20000100800 */
[----:B------:R-:W-:-:S03]  /*ae20*/  ISETP.NE.U32.AND P0, PT, RZ, UR4, PT ;  /* 0x00000004ff007c0c */ /* 0x000fc6000bf05070 */
[----:B------:R-:W5:Y:S01]  /*ae30*/  LDL R0, [R1+0x30] ;  /* 0x0000300001007983 */ /* 0x000f620000100800 */
[----:B------:R-:W-:-:S13]  /*ae40*/  ISETP.NE.AND.EX P0, PT, RZ, UR5, PT, P0 ;  /* 0x00000005ff007c0c */ /* 0x000fda000bf05300 */
[----:B---3--:R-:W-:-:S04]  /*ae50*/  @P0 IADD3 R2, P1, R2, UR4, RZ ;  /* 0x0000000402020c10 */ /* 0x008fc8000ff3e0ff */
[----:B----4-:R-:W-:Y:S01]  /*ae60*/  @P0 IADD3.X R3, R4, UR5, RZ, P1, !PT ;  /* 0x0000000504030c10 */ /* 0x010fe20008ffe4ff */
[----:B------:R-:W-:-:S04]  /*ae70*/  ULDC.64 UR4, c[0x0][0xb00] ;  /* 0x0002c00000047ab9 */ /* 0x000fc80000000a00 */
[----:B--2---:R2:W3:Y:S01]  /*ae80*/  @P0 LDG.E R7, desc[UR38][R2.64] ;  /* 0x0000002602070981 */ /* 0x0044e2000c1e1900 */
[----:B-----5:R-:W-:Y:S01]  /*ae90*/  VIADD R9, R0, 0xffffffff ;  /* 0xffffffff00097836 */ /* 0x020fe20000000000 */
[----:B--2---:R-:W2:Y:S01]  /*aea0*/  LDC.64 R2, c[0x0][0x418] ;  /* 0x00010600ff027b82 */ /* 0x004ea20000000a00 */
[----:B---3--:R-:W-:Y:S01]  /*aeb0*/  SHF.R.S32.HI R8, RZ, 0x1f, R7 ;  /* 0x0000001fff087819 */ /* 0x008fe20000011407 */
[----:B------:R3:W-:Y:S04]  /*aec0*/  @P0 STL [R1+0xc], R7 ;  /* 0x00000c0701000387 */ /* 0x0007e80000100800 */
[----:B------:R3:W-:Y:S04]  /*aed0*/  STL [R1+0x2c], R9 ;  /* 0x00002c0901007387 */ /* 0x0007e80000100800 */
[----:B------:R3:W-:Y:S01]  /*aee0*/  STL [R1+0x1c], R8 ;  /* 0x00001c0801007387 */ /* 0x0007e20000100800 */
[----:B--2---:R-:W-:Y:S01]  /*aef0*/  LOP3.LUT P0, RZ, R2, UR4, RZ, 0xfc, !PT ;  /* 0x0000000402ff7c12 */ /* 0x004fe2000f80fcff */
[----:B------:R-:W-:-:S03]  /*af00*/  UMOV UR4, 0xffffffff ;  /* 0xffffffff00047882 */ /* 0x000fc60000000000 */
[----:B------:R-:W-:-:S04]  /*af10*/  LOP3.LUT P0, RZ, R3, UR5, RZ, 0xfc, P0 ;  /* 0x0000000503ff7c12 */ /* 0x000fc8000800fcff */
[----:B------:R-:W-:Y:S01]  /*af20*/  SEL R0, R7, RZ, !P0 ;  /* 0x000000ff07007207 */ /* 0x000fe20004000000 */
[----:B---3--:R-:W-:Y:S08]  /*af30*/  BRA.DIV UR4, `(.L_x_1099) ;  /* 0x0000005604f47947 */ /* 0x008ff0000b800000 */
[----:B------:R-:W2:Y:S02]  /*af40*/  S2R R4, SR_TID.X ;  /* 0x0000000000047919 */ /* 0x000ea40000002100 */
[----:B--2---:R-:W-:-:S04]  /*af50*/  SHF.R.U32.HI R4, RZ, 0x5, R4 ;  /* 0x00000005ff047819 */ /* 0x004fc80000011604 */
[----:B------:R-:W-:-:S05]  /*af60*/  LOP3.LUT R4, R4, 0x3, RZ, 0xc0, !PT ;  /* 0x0000000304047812 */ /* 0x000fca00078ec0ff */
[----:B------:R2:W3:Y:S02]  /*af70*/  SHFL.IDX PT, R14, R4, RZ, 0x1f ;  /* 0x00001fff040e7589 */ /* 0x0004e400000e0000 */
.L_x_1212:
[----:B--2---:R-:W2:Y:S01]  /*af80*/  LDL.LU R4, [R1+0x14] ;  /* 0x0000140001047983 */ /* 0x004ea20000300800 */
[----:B------:R-:W-:Y:S02]  /*af90*/  PLOP3.LUT P1, PT, PT, PT, PT, 0x8, 0x0 ;  /* 0x000000000000781c */ /* 0x000fe40003f2e170 */
[----:B---3--:R-:W-:Y:S01]  /*afa0*/  ISETP.NE.AND P0, PT, R14, RZ, PT ;  /* 0x000000ff0e00720c */ /* 0x008fe20003f05270 */
        /* <DEDUP_REMOVED lines=8> */
.L_x_1215:
[----:B------:R-:W-:Y:S05]  /*b030*/  @!P6 BRA `(.L_x_1100) ;  /* 0x000000040014e947 */ /* 0x000fea0003800000 */
[----:B------:R2:W-:Y:S01]  /*b040*/  STL [R1+0x70], R9 ;  /* 0x0000700901007387 */ /* 0x0005e20000100800 */
[----:B------:R-:W-:-:S04]  /*b050*/  ISETP.NE.U32.AND P0, PT, R2, RZ, PT ;  /* 0x000000ff0200720c */ /* 0x000fc80003f05070 */
[----:B------:R-:W-:-:S13]  /*b060*/  ISETP.NE.AND.EX P0, PT, R3, RZ, PT, P0 ;  /* 0x000000ff0300720c */ /* 0x000fda0003f05300 */
[----:B--2---:R-:W-:Y:S05]  /*b070*/  @!P0 BRA `(.L_x_1102) ;  /* 0x0000000000508947 */ /* 0x004fea0003800000 */
[----:B------:R-:W2:Y:S01]  /*b080*/  LDC R6, c[0x0][0x43c] ;  /* 0x00010f00ff067b82 */ /* 0x000ea20000000800 */
[----:B---3--:R-:W-:Y:S01]  /*b090*/  IMAD.MOV.U32 R0, RZ, RZ, R9 ;  /* 0x000000ffff007224 */ /* 0x008fe200078e0009 */
[----:B------:R-:W-:Y:S01]  /*b0a0*/  ULDC.64 UR4, c[0x0][0x428] ;  /* 0x00010a0000047ab9 */ /* 0x000fe20000000a00 */
[----:B--2---:R-:W-:-:S13]  /*b0b0*/  ISETP.NE.AND P0, PT, R6, 0x1, PT ;  /* 0x000000010600780c */ /* 0x004fda0003f05270 */
        /* <DEDUP_REMOVED lines=14> */
[----:B------:R-:W2:Y:S04]  /*b1a0*/  LDG.E R0, desc[UR38][R2.64] ;  /* 0x0000002602007981 */ /* 0x000ea8000c1e1900 */
[----:B--2---:R2:W-:Y:S02]  /*b1b0*/  STL [R1], R0 ;  /* 0x0000000001007387 */ /* 0x0045e40000100800 */
.L_x_1102:
[----:B------:R-:W4:Y:S04]  /*b1c0*/  LDL R7, [R1+0x4] ;  /* 0x0000040001077983 */ /* 0x000f280000100800 */
[----:B--23--:R-:W4:Y:S04]  /*b1d0*/  LDL R0, [R1+0x8] ;  /* 0x0000080001007983 */ /* 0x00cf280000100800 */
[----:B------:R-:W2:Y:S01]  /*b1e0*/  LDL R2, [R1+0x18] ;  /* 0x0000180001027983 */ /* 0x000ea20000100800 */
[----:B----4-:R-:W-:Y:S01]  /*b1f0*/  IMAD R0, R0, 0x8, R7 ;  /* 0x0000000800007824 */ /* 0x010fe200078e0207 */
[----:B--2---:R-:W-:-:S04]  /*b200*/  SHF.L.U32 R2, R2, 0x1f, RZ ;  /* 0x0000001f02027819 */ /* 0x004fc800000006ff */
[----:B------:R-:W2:Y:S02]  /*b210*/  SYNCS.PHASECHK.TRANS64.TRYWAIT P0, [R0+URZ+0x32440], R2 ;  /* 0x03244002000075a7 */ /* 0x000ea4000800017f */
[----:B--2---:R-:W-:Y:S05]  /*b220*/  @!P0 BRA `(.L_x_1103) ;  /* 0x00000054008c8947 */ /* 0x004fea0003800000 */
.L_x_1216:
        /* <DEDUP_REMOVED lines=11> */
.L_x_1104:
[----:B------:R-:W3:Y:S04]  /*b2e0*/  LDL R7, [R1+0x4] ;  /* 0x0000040001077983 */ /* 0x000ee80000100800 */
[----:B------:R-:W3:Y:S04]  /*b2f0*/  LDL R6, [R1+0x8] ;  /* 0x0000080001067983 */ /* 0x000ee80000100800 */
[----:B------:R-:W4:Y:S04]  /*b300*/  LDL R5, [R1+0x70] ;  /* 0x0000700001057983 */ /* 0x000f280000100800 */
[----:B------:R-:W5:Y:S04]  /*b310*/  LDL R4, [R1+0x20] ;  /* 0x0000200001047983 */ /* 0x000f680000100800 */
[----:B------:R-:W5:Y:S04]  /*b320*/  LDL R3, [R1] ;  /* 0x0000000001037983 */ /* 0x000f680000100800 */
[----:B--2---:R-:W2:Y:S01]  /*b330*/  LDL.LU R2, [R1+0x14] ;  /* 0x0000140001027983 */ /* 0x004ea20000300800 */
        /* <DEDUP_REMOVED lines=8> */
[----:B---3--:R-:W-:Y:S01]  /*b3c0*/  IMAD R0, R6, 0x3000, R7 ;  /* 0x0000300006007824 */ /* 0x008fe200078e0207 */
[----:B----4-:R-:W-:-:S04]  /*b3d0*/  R2UR UR11, R5 ;  /* 0x00000000050b72ca */ /* 0x010fc800000e0000 */
[----:B------:R-:W-:Y:S02]  /*b3e0*/  R2UR UR8, R0 ;  /* 0x00000000000872ca */ /* 0x000fe400000e0000 */
[----:B-----5:R-:W-:Y:S02]  /*b3f0*/  R2UR UR4, R4 ;  /* 0x00000000040472ca */ /* 0x020fe400000e0000 */
[----:B------:R-:W-:Y:S02]  /*b400*/  R2UR UR13, R3 ;  /* 0x00000000030d72ca */ /* 0x000fe400000e0000 */
[----:B--2---:R-:W-:-:S07]  /*b410*/  LOP3.LUT R2, R2, 0xfffffffe, RZ, 0xc0, !PT ;  /* 0xfffffffe02027812 */ /* 0x004fce00078ec0ff */
[----:B------:R-:W-:Y:S01]  /*b420*/  UIADD3 UR8, UR8, 0x1c400, URZ ;  /* 0x0001c40008087890 */ /* 0x000fe2000fffe03f */
[----:B------:R-:W-:Y:S01]  /*b430*/  @P0 LOP3.LUT R2, R2, 0x1, RZ, 0xfc, !PT ;  /* 0x0000000102020812 */ /* 0x000fe200078efcff */
[----:B------:R-:W-:-:S03]  /*b440*/  UIMAD UR11, UR11, 0x60, UR4 ;  /* 0x000000600b0b78a4 */ /* 0x000fc6000f8e0204 */
[----:B------:R-:W-:Y:S01]  /*b450*/  UMOV UR4, 0x0 ;  /* 0x0000000000047882 */ /* 0x000fe20000000000 */
[----:B------:R2:W-:Y:S05]  /*b460*/  STL [R1+0x14], R2 ;  /* 0x0000140201007387 */ /* 0x0005ea0000100800 */
[----:B------:R2:W-:Y:S01]  /*b470*/  UTMALDG.4D [UR8], [UR6], desc[UR4] ;  /* 0x00000408060075b4 */ /* 0x0005e20008019000 */
[----:B------:R-:W-:Y:S02]  /*b480*/  NOP ;  /* 0x0000000000007918 */ /* 0x000fe40000000000 */
.L_x_1100:
[----:B---3--:R-:W3:Y:S04]  /*b490*/  LDL R0, [R1+0x4] ;  /* 0x0000040001007983 */ /* 0x008ee80000100800 */
[----:B------:R-:W4:Y:S04]  /*b4a0*/  LDL.LU R4, [R1+0x24] ;  /* 0x0000240001047983 */ /* 0x000f280000300800 */
[----:B------:R-:W5:Y:S04]  /*b4b0*/  LDL.LU R3, [R1+0x3c] ;  /* 0x00003c0001037983 */ /* 0x000f680000300800 */
[----:B--2---:R-:W2:Y:S01]  /*b4c0*/  LDL R2, [R1+0x28] ;  /* 0x0000280001027983 */ /* 0x004ea20000100800 */
[----:B------:R-:W-:Y:S05]  /*b4d0*/  WARPSYNC.ALL ;  /* 0x0000000000007948 */ /* 0x000fea0003800000 */
[----:B------:R-:W-:Y:S01]  /*b4e0*/  ULDC.64 UR4, c[0x0][0xaf8] ;  /* 0x0002be0000047ab9 */ /* 0x000fe20000000a00 */
[----:B------:R-:W-:Y:S01]  /*b4f0*/  BSSY B6, `(.L_x_1105) ;  /* 0x000001f000067945 */ /* 0x000fe20003800000 */
[----:B------:R-:W-:Y:S01]  /*b500*/  BAR.SYNC.DEFER_BLOCKING 0x8, 0x180 ;  /* 0x0206000000007b1d */ /* 0x000fe20000010000 */
[----:B------:R-:W-:-:S04]  /*b510*/  ISETP.NE.U32.AND P0, PT, RZ, UR4, PT ;  /* 0x00000004ff007c0c */ /* 0x000fc8000bf05070 */
[----:B------:R-:W-:Y:S01]  /*b520*/  ISETP.NE.AND.EX P0, PT, RZ, UR5, PT, P0 ;  /* 0x00000005ff007c0c */ /* 0x000fe2000bf05300 */
[----:B---3--:R-:W-:-:S05]  /*b530*/  VIADD R0, R0, 0x18400 ;  /* 0x0001840000007836 */ /* 0x008fca0000000000 */
[----:B------:R-:W-:Y:S02]  /*b540*/  LOP3.LUT P1, RZ, R0, 0x3ff, RZ, 0xc0, !PT ;  /* 0x000003ff00ff7812 */ /* 0x000fe4000782c0ff */
[----:B----4-:R-:W-:Y:S02]  /*b550*/  SEL R0, R4, RZ, !P0 ;  /* 0x000000ff04007207 */ /* 0x010fe40004000000 */
[----:B-----5:R-:W-:-:S03]  /*b560*/  SEL R3, R3, RZ, !P0 ;  /* 0x000000ff03037207 */ /* 0x020fc60004000000 */
[----:B------:R3:W-:Y:S01]  /*b570*/  STL [R1+0x34], R0 ;  /* 0x0000340001007387 */ /* 0x0007e20000100800 */
[----:B--2---:R-:W-:-:S03]  /*b580*/  SHF.R.S32.HI R2, RZ, 0x1f, R2 ;  /* 0x0000001fff027819 */ /* 0x004fc60000011402 */
[----:B------:R2:W-:Y:S01]  /*b590*/  STL [R1+0x58], R3 ;  /* 0x0000580301007387 */ /* 0x0005e20000100800 */
[----:B---3--:R-:W-:-:S05]  /*b5a0*/  SHF.R.S32.HI R0, RZ, 0x1f, R18 ;  /* 0x0000001fff007819 */ /* 0x008fca0000011412 */
        /* <DEDUP_REMOVED lines=15> */
[----:B-1----:R-:W-:Y:S02]  /*b6a0*/  IMAD.MOV.U32 R12, RZ, RZ, 0x1 ;  /* 0x00000001ff0c7424 */ /* 0x002fe400078e00ff */
[----:B------:R-:W-:-:S07]  /*b6b0*/  IMAD.MOV.U32 R13, RZ, RZ, RZ ;  /* 0x000000ffff0d7224 */ /* 0x000fce00078e00ff */
[----:B------:R-:W-:-:S07]  /*b6c0*/  LEPC R20, `(.L_x_1106) ;  /* 0x000000001014794e */ /* 0x000fce0000000000 */
[----:B0-2---:R-:W-:Y:S05]  /*b6d0*/  CALL.ABS.NOINC R2 ;  /* 0x0000000002007343 */ /* 0x005fea0003c00000 */
.L_x_1106:
[----:B------:R-:W-:Y:S05]  /*b6e0*/  BSYNC B6 ;  /* 0x0000000000067941 */ /* 0x000fea0003800000 */
.L_x_1105:
[----:B------:R-:W3:Y:S01]  /*b6f0*/  LDL R4, [R1+0x40] ;  /* 0x0000400001047983 */ /* 0x000ee20000100800 */
[----:B------:R-:W4:Y:S03]  /*b700*/  LDC R6, c[0x0][0x448] ;  /* 0x00011200ff067b82 */ /* 0x000f260000000800 */
[----:B------:R-:W3:Y:S04]  /*b710*/  LDL R10, [R1+0x28] ;  /* 0x00002800010a7983 */ /* 0x000ee80000100800 */
[----:B------:R-:W3:Y:S01]  /*b720*/  LDL R9, [R1+0x50] ;  /* 0x0000500001097983 */ /* 0x000ee20000100800 */
[----:B--2---:R-:W2:Y:S01]  /*b730*/  S2R R2, SR_TID.X ;  /* 0x0000000000027919 */ /* 0x004ea20000002100 */
[----:B------:R-:W0:Y:S02]  /*b740*/  S2R R0, SR_TID.X ;  /* 0x0000000000007919 */ /* 0x000e240000002100 */
[----:B------:R-:W3:Y:S04]  /*b750*/  LDL R8, [R1+0x58] ;  /* 0x0000580001087983 */ /* 0x000ee80000100800 */
[----:B------:R-:W3:Y:S01]  /*b760*/  LDL R7, [R1+0x34] ;  /* 0x0000340001077983 */ /* 0x000ee20000100800 */
[----:B----4-:R-:W-:Y:S01]  /*b770*/  ISETP.NE.AND P0, PT, R6, 0x1, PT ;  /* 0x000000010600780c */ /* 0x010fe20003f05270 */
[----:B------:R-:W-:Y:S01]  /*b780*/  IMAD.SHL.U32 R17, R17, 0x80, RZ ;  /* 0x0000008011117824 */ /* 0x000fe200078e00ff */
[----:B------:R-:W-:Y:S01]  /*b790*/  ULDC.64 UR4, c[0x0][0x298] ;  /* 0x0000a60000047ab9 */ /* 0x000fe20000000a00 */
[----:B------:R-:W-:-:S10]  /*b7a0*/  ULDC.64 UR6, c[0x0][0x280] ;  /* 0x0000a00000067ab9 */ /* 0x000fd40000000a00 */
[----:B------:R-:W4:Y:S01]  /*b7b0*/  @P0 LDC R3, c[0x0][0x450] ;  /* 0x00011400ff030b82 */ /* 0x000f220000000800 */
[----:B--2---:R-:W-:-:S04]  /*b7c0*/  LOP3.LUT R2, R2, 0x7f, RZ, 0xc0, !PT ;  /* 0x0000007f02027812 */ /* 0x004fc800078ec0ff */
[----:B------:R-:W-:Y:S01]  /*b7d0*/  SHF.R.U32.HI R2, RZ, 0x3, R2 ;  /* 0x00000003ff027819 */ /* 0x000fe20000011602 */
[----:B0-----:R-:W-:-:S05]  /*b7e0*/  IMAD.SHL.U32 R0, R0, 0x10, RZ ;  /* 0x0000001000007824 */ /* 0x001fca00078e00ff */
[----:B------:R-:W-:Y:S02]  /*b7f0*/  LOP3.LUT R0, R2, 0x70, R0, 0xf8, !PT ;  /* 0x0000007002007812 */ /* 0x000fe400078ef800 */
[----:B------:R-:W0:Y:S02]  /*b800*/  @P0 LDC R2, c[0x0][0x44c] ;  /* 0x00011300ff020b82 */ /* 0x000e240000000800 */
[----:B------:R-:W-:-:S05]  /*b810*/  LOP3.LUT R5, R0, R17, RZ, 0xfc, !PT ;  /* 0x0000001100057212 */ /* 0x000fca00078efcff */
[----:B------:R-:W-:Y:S01]  /*b820*/  IMAD.MOV.U32 R0, RZ, RZ, R5 ;  /* 0x000000ffff007224 */ /* 0x000fe200078e0005 */
[----:B------:R2:W-:Y:S01]  /*b830*/  STL [R1+0x24], R5 ;  /* 0x0000240501007387 */ /* 0x0005e20000100800 */
[----:B0-----:R-:W-:-:S05]  /*b840*/  @P0 IMAD.HI.U32 R2, R5, R2, RZ ;  /* 0x0000000205020227 */ /* 0x001fca00078e00ff */
[----:B----4-:R-:W-:Y:S01]  /*b850*/  @P0 SHF.R.U32.HI R0, RZ, R3, R2 ;  /* 0x00000003ff000219 */ /* 0x010fe20000011602 */
[----:B---3--:R-:W-:-:S04]  /*b860*/  IMAD R2, R4, UR4, RZ ;  /* 0x0000000404027c24 */ /* 0x008fc8000f8e02ff */
[C---:B------:R-:W-:Y:S02]  /*b870*/  IMAD R4, R10.reuse, UR5, R2 ;  /* 0x000000050a047c24 */ /* 0x040fe4000f8e0202 */
[----:B------:R-:W-:Y:S01]  /*b880*/  IMAD.WIDE.U32 R2, R10, UR4, RZ ;  /* 0x000000040a027c25 */ /* 0x000fe2000f8e00ff */
[----:B------:R-:W-:-:S03]  /*b890*/  ULDC.64 UR4, c[0x0][0x2d8] ;  /* 0x0000b60000047ab9 */ /* 0x000fc60000000a00 */
[----:B------:R-:W-:Y:S02]  /*b8a0*/  IMAD.IADD R3, R3, 0x1, R4 ;  /* 0x0000000103037824 */ /* 0x000fe400078e0204 */
[----:B------:R-:W-:Y:S02]  /*b8b0*/  IMAD R4, R9, UR4, RZ ;  /* 0x0000000409047c24 */ /* 0x000fe4000f8e02ff */
[----:B------:R0:W5:Y:S01]  /*b8c0*/  LDL R9, [R1+0x10] ;  /* 0x0000100001097983 */ /* 0x0001620000100800 */
[----:B------:R-:W-:-:S04]  /*b8d0*/  IMAD.WIDE.U32 R2, R18, UR4, R2 ;  /* 0x0000000412027c25 */ /* 0x000fc8000f8e0002 */
[----:B------:R-:W-:Y:S01]  /*b8e0*/  IMAD R4, R18, UR5, R4 ;  /* 0x0000000512047c24 */ /* 0x000fe2000f8e0204 */
[----:B------:R-:W-:-:S03]  /*b8f0*/  ULDC.64 UR4, c[0x0][0x2e0] ;  /* 0x0000b80000047ab9 */ /* 0x000fc60000000a00 */
[----:B------:R-:W-:Y:S02]  /*b900*/  IMAD.IADD R3, R3, 0x1, R4 ;  /* 0x0000000103037824 */ /* 0x000fe400078e0204 */
[----:B------:R-:W-:Y:S02]  /*b910*/  IMAD R4, R8, UR4, RZ ;  /* 0x0000000408047c24 */ /* 0x000fe4000f8e02ff */
[----:B------:R-:W-:-:S04]  /*b920*/  IMAD.WIDE.U32 R2, R7, UR4, R2 ;  /* 0x0000000407027c25 */ /* 0x000fc8000f8e0002 */
[----:B------:R-:W-:Y:S01]  /*b930*/  IMAD R4, R7, UR5, R4 ;  /* 0x0000000507047c24 */ /* 0x000fe2000f8e0204 */
[----:B------:R-:W-:-:S03]  /*b940*/  ULDC.64 UR4, c[0x0][0x2d0] ;  /* 0x0000b40000047ab9 */ /* 0x000fc60000000a00 */
[----:B------:R-:W-:Y:S01]  /*b950*/  IMAD.IADD R3, R3, 0x1, R4 ;  /* 0x0000000103037824 */ /* 0x000fe200078e0204 */
[----:B------:R-:W-:-:S05]  /*b960*/  SHF.R.S32.HI R4, RZ, 0x1f, R0 ;  /* 0x0000001fff047819 */ /* 0x000fca0000011400 */
[----:B------:R-:W-:Y:S02]  /*b970*/  IMAD R4, R4, UR4, RZ ;  /* 0x0000000404047c24 */ /* 0x000fe4000f8e02ff */
[----:B------:R-:W-:-:S04]  /*b980*/  IMAD.WIDE.U32 R2, R0, UR4, R2 ;  /* 0x0000000400027c25 */ /* 0x000fc8000f8e0002 */
[----:B------:R-:W-:Y:S01]  /*b990*/  IMAD R4, R0, UR5, R4 ;  /* 0x0000000500047c24 */ /* 0x000fe2000f8e0204 */
[----:B------:R-:W-:Y:S01]  /*b9a0*/  ULDC.64 UR4, c[0x0][0x2c8] ;  /* 0x0000b20000047ab9 */ /* 0x000fe20000000a00 */
[----:B------:R-:W-:-:S04]  /*b9b0*/  IMAD.MOV R0, RZ, RZ, -R0 ;  /* 0x000000ffff007224 */ /* 0x000fc800078e0a00 */
[----:B------:R-:W-:Y:S02]  /*b9c0*/  IMAD R0, R6, R0, R5 ;  /* 0x0000000006007224 */ /* 0x000fe400078e0205 */
[----:B--2---:R-:W2:Y:S01]  /*b9d0*/  S2R R5, SR_TID.X ;  /* 0x0000000000057919 */ /* 0x004ea20000002100 */
[----:B------:R-:W-:Y:S02]  /*b9e0*/  IMAD.IADD R3, R3, 0x1, R4 ;  /* 0x0000000103037824 */ /* 0x000fe400078e0204 */
[----:B------:R-:W-:-:S05]  /*b9f0*/  SHF.R.S32.HI R4, RZ, 0x1f, R0 ;  /* 0x0000001fff047819 */ /* 0x000fca0000011400 */
[----:B------:R-:W-:Y:S02]  /*ba00*/  IMAD R4, R4, UR4, RZ ;  /* 0x0000000404047c24 */ /* 0x000fe4000f8e02ff */
[----:B------:R-:W-:Y:S01]  /*ba10*/  IMAD.WIDE.U32 R2, R0, UR4, R2 ;  /* 0x0000000400027c25 */ /* 0x000fe2000f8e0002 */
[----:B------:R-:W-:-:S03]  /*ba20*/  ULDC UR4, c[0x0][0x2b8] ;  /* 0x0000ae0000047ab9 */ /* 0x000fc60000000800 */
[----:B------:R-:W-:Y:S01]  /*ba30*/  IMAD R4, R0, UR5, R4 ;  /* 0x0000000500047c24 */ /* 0x000fe2000f8e0204 */
[----:B------:R-:W-:-:S03]  /*ba40*/  LEA R0, P1, R2, UR6, 0x1 ;  /* 0x0000000602007c11 */ /* 0x000fc6000f8208ff */
[----:B------:R-:W-:Y:S02]  /*ba50*/  IMAD.IADD R4, R3, 0x1, R4 ;  /* 0x0000000103047824 */ /* 0x000fe400078e0204 */
[----:B--2---:R-:W-:-:S05]  /*ba60*/  IMAD.SHL.U32 R10, R5, 0x8, RZ ;  /* 0x00000008050a7824 */ /* 0x004fca00078e00ff */
[----:B------:R-:W-:Y:S02]  /*ba70*/  LOP3.LUT R10, R10, 0x38, RZ, 0xc0, !PT ;  /* 0x000000380a0a7812 */ /* 0x000fe400078ec0ff */
[----:B------:R-:W-:Y:S02]  /*ba80*/  LOP3.LUT R5, R5, 0x7f, RZ, 0xc0, !PT ;  /* 0x0000007f05057812 */ /* 0x000fe400078ec0ff */
[----:B------:R-:W-:Y:S01]  /*ba90*/  ISETP.GE.AND P0, PT, R10, UR4, PT ;  /* 0x000000040a007c0c */ /* 0x000fe2000bf06270 */
[----:B------:R-:W-:Y:S01]  /*baa0*/  UMOV UR4, 0xffffffff ;  /* 0xffffffff00047882 */ /* 0x000fe20000000000 */
[----:B------:R-:W-:Y:S02]  /*bab0*/  LEA.HI.X R2, R2, UR7, R4, 0x1, P1 ;  /* 0x0000000702027c11 */ /* 0x000fe400088f0c04 */
[----:B------:R-:W-:Y:S01]  /*bac0*/  SHF.R.U32.HI R8, RZ, 0x3, R5 ;  /* 0x00000003ff087819 */ /* 0x000fe20000011605 */
[----:B0-----:R-:W-:Y:S08]  /*bad0*/  BRA.DIV UR4, `(.L_x_1107) ;  /* 0x0000004e04747947 */ /* 0x001ff0000b800000 */
[----:B------:R-:W2:Y:S01]  /*bae0*/  LDL R7, [R1+0x38] ;  /* 0x0000380001077983 */ /* 0x000ea20000100800 */
[----:B------:R-:W-:-:S03]  /*baf0*/  IMAD.IADD R17, R8, 0x1, R17 ;  /* 0x0000000108117824 */ /* 0x000fc600078e0211 */
[----:B------:R-:W0:Y:S01]  /*bb00*/  SHFL.IDX PT, R5, R0, RZ, 0x181f ;  /* 0x00181fff00057589 */ /* 0x000e2200000e0000 */
[----:B------:R-:W-:-:S03]  /*bb10*/  VIADD R8, R17, 0x10 ;  /* 0x0000001011087836 */ /* 0x000fc60000000000 */
[----:B------:R-:W3:Y:S04]  /*bb20*/  SHFL.IDX PT, R4, R2, RZ, 0x181f ;  /* 0x00181fff02047589 */ /* 0x000ee800000e0000 */
[----:B------:R4:W-:Y:S01]  /*bb30*/  STL [R1+0x3c], R8 ;  /* 0x00003c0801007387 */ /* 0x0009e20000100800 */
[----:B--2---:R-:W-:-:S03]  /*bb40*/  IMAD R3, R7, R6, RZ ;  /* 0x0000000607037224 */ /* 0x004fc600078e02ff */
[----:B------:R-:W2:Y:S02]  /*bb50*/  SHFL.IDX PT, R6, R0, 0x1, 0x181f ;  /* 0x00381f0000067f89 */ /* 0x000ea400000e0000 */
[CC--:B------:R-:W-:Y:S02]  /*bb60*/  ISETP.GE.AND P1, PT, R17.reuse, R3.reuse, PT ;  /* 0x000000031100720c */ /* 0x0c0fe40003f26270 */
[----:B------:R-:W1:Y:S01]  /*bb70*/  SHFL.IDX PT, R7, R2, 0x1, 0x181f ;  /* 0x00381f0002077f89 */ /* 0x000e6200000e0000 */
[----:B------:R-:W-:Y:S01]  /*bb80*/  ISETP.GE.AND P2, PT, R8, R3, PT ;  /* 0x000000030800720c */ /* 0x000fe20003f46270 */
[----:B----4-:R-:W-:-:S05]  /*bb90*/  VIADD R8, R17, 0x20 ;  /* 0x0000002011087836 */ /* 0x010fca0000000000 */
[----:B------:R-:W-:Y:S04]  /*bba0*/  STL [R1+0x4c], R8 ;  /* 0x00004c0801007387 */ /* 0x000fe80000100800 */
[----:B0-----:R-:W-:-:S05]  /*bbb0*/  @!P1 LEA R5, P3, R10, R5, 0x1 ;  /* 0x000000050a059211 */ /* 0x001fca00078608ff */
[----:B---3--:R-:W-:-:S05]  /*bbc0*/  @!P1 IMAD.X R4, RZ, RZ, R4, P3 ;  /* 0x000000ffff049224 */ /* 0x008fca00018e0604 */
[----:B------:R-:W-:-:S04]  /*bbd0*/  @!P1 LOP3.LUT R5, R5, R4, RZ, 0x3c, !PT ;  /* 0x0000000405059212 */ /* 0x000fc800078e3cff */
[----:B------:R-:W-:-:S04]  /*bbe0*/  @!P1 LOP3.LUT R4, R5, R4, RZ, 0x3c, !PT ;  /* 0x0000000405049212 */ /* 0x000fc800078e3cff */
[----:B------:R-:W-:-:S05]  /*bbf0*/  @!P1 LOP3.LUT R5, R5, R4, RZ, 0x3c, !PT ;  /* 0x0000000405059212 */ /* 0x000fca00078e3cff */
[----:B-----5:R2:W-:Y:S02]  /*bc00*/  @!P1 LDGSTS.E.BYPASS.LTC128B.128 [R9+0x18400], desc[UR38][R4.64], !P0 ;  /* 0x1840000004099fae */ /* 0x0205e4000c101d66 */
[----:B--2---:R-:W-:Y:S02]  /*bc10*/  @!P2 LEA R5, P1, R10, R6, 0x1 ;  /* 0x000000060a05a211 */ /* 0x004fe400078208ff */
[----:B------:R-:W-:Y:S03]  /*bc20*/  SHFL.IDX PT, R6, R2, 0x2, 0x181f ;  /* 0x00581f0002067f89 */ /* 0x000fe600000e0000 */
[----:B-1----:R-:W-:Y:S01]  /*bc30*/  @!P2 IMAD.X R4, RZ, RZ, R7, P1 ;  /* 0x000000ffff04a224 */ /* 0x002fe200008e0607 */
[----:B------:R-:W-:Y:S01]  /*bc40*/  ISETP.GE.AND P1, PT, R8, R3, PT ;  /* 0x000000030800720c */ /* 0x000fe20003f26270 */
[----:B------:R-:W-:-:S03]  /*bc50*/  VIADD R7, R17, 0x30 ;  /* 0x0000003011077836 */ /* 0x000fc60000000000 */
[-C--:B------:R-:W-:Y:S02]  /*bc60*/  @!P2 LOP3.LUT R5, R5, R4.reuse, RZ, 0x3c, !PT ;  /* 0x000000040505a212 */ /* 0x080fe400078e3cff */
[----:B------:R-:W-:Y:S02]  /*bc70*/  STL [R1+0x54], R7 ;  /* 0x0000540701007387 */ /* 0x000fe40000100800 */
        /* <DEDUP_REMOVED lines=54> */
.L_x_1233:
[----:B------:R1:W5:Y:S01]  /*bfe0*/  LDL R8, [R1+0x4] ;  /* 0x0000040001087983 */ /* 0x0003620000100800 */
[----:B0-----:R-:W-:-:S05]  /*bff0*/  VIADD R2, R17, 0x70 ;  /* 0x0000007011027836 */ /* 0x001fca0000000000 */
[----:B------:R-:W-:Y:S01]  /*c000*/  ISETP.GE.AND P1, PT, R2, R3, PT ;  /* 0x000000030200720c */ /* 0x000fe20003f26270 */
[----:B------:R0:W-:-:S12]  /*c010*/  STL [R1+0x68], R2 ;  /* 0x0000680201007387 */ /* 0x0001d80000100800 */
[----:B0-----:R-:W-:-:S05]  /*c020*/  @!P1 LEA R2, P2, R10, R0, 0x1 ;  /* 0x000000000a029211 */ /* 0x001fca00078408ff */
[----:B--2---:R-:W-:-:S05]  /*c030*/  @!P1 IMAD.X R3, RZ, RZ, R4, P2 ;  /* 0x000000ffff039224 */ /* 0x004fca00010e0604 */
[----:B------:R-:W-:Y:S01]  /*c040*/  @!PT LDS RZ, [RZ] ;  /* 0x00000000fffff984 */ /* 0x000fe20000000800 */
[----:B------:R-:W-:Y:S01]  /*c050*/  @!PT LDS RZ, [RZ] ;  /* 0x00000000fffff984 */ /* 0x000fe20000000800 */
[----:B------:R-:W-:Y:S01]  /*c060*/  @!PT LDS RZ, [RZ] ;  /* 0x00000000fffff984 */ /* 0x000fe20000000800 */
[----:B------:R1:W-:Y:S01]  /*c070*/  @!P1 LDGSTS.E.BYPASS.LTC128B.128 [R9+0x1bc00], desc[UR38][R2.64], !P0 ;  /* 0x1bc0000002099fae */ /* 0x0003e2000c101d66 */
[----:B------:R-:W-:Y:S01]  /*c080*/  PLOP3.LUT P0, PT, PT, PT, PT, 0x80, 0x0 ;  /* 0x000000000000781c */ /* 0x000fe20003f0f070 */
[----:B------:R-:W-:-:S12]  /*c090*/  NOP ;  /* 0x0000000000007918 */ /* 0x000fd80000000000 */
.L_x_1108:
[----:B-1----:R-:W2:Y:S01]  /*c0a0*/  LDL R2, [R1+0x4] ;  /* 0x0000040001027983 */ /* 0x002ea20000100800 */
[----:B------:R-:W-:Y:S02]  /*c0b0*/  PLOP3.LUT P1, PT, P1, P0, PT, 0xa2, 0x0 ;  /* 0x000000000000781c */ /* 0x000fe40000f21472 */
[----:B--2---:R-:W-:-:S08]  /*c0c0*/  @P0 R2UR P1, UR4, R2 ;  /* 0x00000000020402ca */ /* 0x004fd00000020000 */
[----:B------:R-:W-:-:S05]  /*c0d0*/  @P0 PLOP3.LUT P0, PT, P1, PT, PT, 0x80, 0x0 ;  /* 0x000000000000081c */ /* 0x000fca0000f0f070 */
[----:B------:R-:W-:Y:S01]  /*c0e0*/  @!P1 SYNCS.ARRIVE.TRANS64.RED.A0T1 RZ, [UR4+0x32400], RZ ;  /* 0x032400ffffff99a7 */ /* 0x000fe20008200404 */
[----:B------:R-:W-:Y:S07]  /*c0f0*/  @!P1 ARRIVES.LDGSTSBAR.64.TRANSCNT [UR4+0x32400] ;  /* 0x03240000ff0099b0 */ /* 0x000fee0008000a84 */
[----:B------:R-:W-:Y:S05]  /*c100*/  @P0 BRA.U.ANY `(.L_x_1108) ;  /* 0xfffffffd00e40947 */ /* 0x000fea000393ffff */
[----:B------:R-:W-:Y:S01]  /*c110*/  NOP ;  /* 0x0000000000007918 */ /* 0x000fe20000000000 */
[----:B------:R-:W2:Y:S01]  /*c120*/  LDL.LU R0, [R1+0x40] ;  /* 0x0000400001007983 */ /* 0x000ea20000300800 */
[----:B------:R0:W-:Y:S01]  /*c130*/  SYNCS.ARRIVE.TRANS64.A1T0 RZ, [R2+URZ+0x32400], RZ ;  /* 0x032400ff02ff79a7 */ /* 0x0001e2000810003f */
[----:B------:R-:W-:Y:S02]  /*c140*/  ULDC.64 UR4, c[0x0][0x398] ;  /* 0x0000e60000047ab9 */ /* 0x000fe40000000a00 */
[----:B------:R-:W3:Y:S01]  /*c150*/  LDL.LU R3, [R1+0x28] ;  /* 0x0000280001037983 */ /* 0x000ee20000300800 */
[----:B------:R-:W-:Y:S01]  /*c160*/  BSSY B6, `(.L_x_1109) ;  /* 0x000001a000067945 */ /* 0x000fe20003800000 */
[----:B0-----:R-:W-:-:S05]  /*c170*/  VIADD R2, R2, 0x22400 ;  /* 0x0002240002027836 */ /* 0x001fca0000000000 */
[----:B------:R-:W-:Y:S01]  /*c180*/  LOP3.LUT P0, RZ, R2, 0x3ff, RZ, 0xc0, !PT ;  /* 0x000003ff02ff7812 */ /* 0x000fe2000780c0ff */
[----:B--2---:R-:W-:-:S04]  /*c190*/  IMAD R0, R0, UR4, RZ ;  /* 0x0000000400007c24 */ /* 0x004fc8000f8e02ff */
[C---:B---3--:R-:W-:Y:S02]  /*c1a0*/  IMAD R0, R3.reuse, UR5, R0 ;  /* 0x0000000503007c24 */ /* 0x048fe4000f8e0200 */
[----:B------:R-:W-:-:S04]  /*c1b0*/  IMAD.WIDE.U32 R2, R3, UR4, RZ ;  /* 0x0000000403027c25 */ /* 0x000fc8000f8e00ff */
[----:B------:R-:W-:Y:S01]  /*c1c0*/  IMAD.IADD R0, R3, 0x1, R0 ;  /* 0x0000000103007824 */ /* 0x000fe200078e0200 */
[----:B------:R0:W-:Y:S04]  /*c1d0*/  STL.64 [R1+0x40], R2 ;  /* 0x0000400201007387 */ /* 0x0001e80000100a00 */
[----:B------:R0:W-:Y:S01]  /*c1e0*/  STL [R1+0x28], R0 ;  /* 0x0000280001007387 */ /* 0x0001e20000100800 */
        /* <DEDUP_REMOVED lines=12> */
[----:B-----5:R-:W-:Y:S02]  /*c2b0*/  IMAD.MOV.U32 R8, RZ, RZ, 0x70 ;  /* 0x00000070ff087424 */ /* 0x020fe400078e00ff */
[----:B------:R-:W-:Y:S02]  /*c2c0*/  IMAD.MOV.U32 R12, RZ, RZ, 0x1 ;  /* 0x00000001ff0c7424 */ /* 0x000fe400078e00ff */
[----:B------:R-:W-:-:S07]  /*c2d0*/  IMAD.MOV.U32 R13, RZ, RZ, RZ ;  /* 0x000000ffff0d7224 */ /* 0x000fce00078e00ff */
[----:B------:R-:W-:-:S07]  /*c2e0*/  LEPC R20, `(.L_x_1110) ;  /* 0x000000001014794e */ /* 0x000fce0000000000 */
[----:B0-----:R-:W-:Y:S05]  /*c2f0*/  CALL.ABS.NOINC R2 ;  /* 0x0000000002007343 */ /* 0x001fea0003c00000 */
.L_x_1110:
[----:B------:R-:W-:Y:S05]  /*c300*/  BSYNC B6 ;  /* 0x0000000000067941 */ /* 0x000fea0003800000 */
.L_x_1109:
[----:B------:R-:W2:Y:S01]  /*c310*/  LDL.LU R6, [R1+0x28] ;  /* 0x0000280001067983 */ /* 0x000ea20000300800 */
[----:B------:R-:W-:Y:S01]  /*c320*/  ULDC.64 UR4, c[0x0][0x3d8] ;  /* 0x0000f60000047ab9 */ /* 0x000fe20000000a00 */
[----:B------:R-:W-:Y:S02]  /*c330*/  ULDC.64 UR6, c[0x0][0x390] ;  /* 0x0000e40000067ab9 */ /* 0x000fe40000000a00 */
[----:B0-----:R-:W2:Y:S04]  /*c340*/  LDL.LU.64 R2, [R1+0x40] ;  /* 0x0000400001027983 */ /* 0x001ea80000300a00 */
[----:B------:R-:W3:Y:S04]  /*c350*/  LDL.LU R0, [R1+0x50] ;  /* 0x0000500001007983 */ /* 0x000ee80000300800 */
[----:B------:R-:W4:Y:S04]  /*c360*/  LDL.LU R5, [R1+0x58] ;  /* 0x0000580001057983 */ /* 0x000f280000300800 */
[----:B------:R-:W4:Y:S04]  /*c370*/  LDL.LU R4, [R1+0x34] ;  /* 0x0000340001047983 */ /* 0x000f280000300800 */
[----:B------:R-:W4:Y:S01]  /*c380*/  LDL.LU R7, [R1+0x24] ;  /* 0x0000240001077983 */ /* 0x000f220000300800 */
[----:B-----5:R-:W0:Y:S01]  /*c390*/  S2R R8, SR_TID.X ;  /* 0x0000000000087919 */ /* 0x020e220000002100 */
[----:B--2---:R-:W-:-:S02]  /*c3a0*/  IMAD.MOV.U32 R3, RZ, RZ, R6 ;  /* 0x000000ffff037224 */ /* 0x004fc400078e0006 */
[----:B------:R-:W1:Y:S01]  /*c3b0*/  LDC R6, c[0x0][0x448] ;  /* 0x00011200ff067b82 */ /* 0x000e620000000800 */
[----:B---3--:R-:W-:Y:S02]  /*c3c0*/  IMAD R0, R0, UR4, RZ ;  /* 0x0000000400007c24 */ /* 0x008fe4000f8e02ff */
[----:B------:R-:W-:-:S04]  /*c3d0*/  IMAD.WIDE.U32 R2, R18, UR4, R2 ;  /* 0x0000000412027c25 */ /* 0x000fc8000f8e0002 */
[----:B------:R-:W-:Y:S01]  /*c3e0*/  IMAD R0, R18, UR5, R0 ;  /* 0x0000000512007c24 */ /* 0x000fe2000f8e0200 */
[----:B------:R-:W-:-:S03]  /*c3f0*/  ULDC.64 UR4, c[0x0][0x3e0] ;  /* 0x0000f80000047ab9 */ /* 0x000fc60000000a00 */
[----:B------:R-:W-:Y:S02]  /*c400*/  IMAD.IADD R3, R3, 0x1, R0 ;  /* 0x0000000103037824 */ /* 0x000fe400078e0200 */
[----:B----4-:R-:W-:Y:S01]  /*c410*/  IMAD R0, R5, UR4, RZ ;  /* 0x0000000405007c24 */ /* 0x010fe2000f8e02ff */
[----:B-1----:R-:W-:Y:S01]  /*c420*/  ISETP.NE.AND P0, PT, R6, 0x1, PT ;  /* 0x000000010600780c */ /* 0x002fe20003f05270 */
[----:B------:R-:W-:-:S04]  /*c430*/  IMAD.WIDE.U32 R2, R4, UR4, R2 ;  /* 0x0000000404027c25 */ /* 0x000fc8000f8e0002 */
[----:B------:R-:W-:Y:S01]  /*c440*/  IMAD R0, R4, UR5, R0 ;  /* 0x0000000504007c24 */ /* 0x000fe2000f8e0200 */
[----:B------:R-:W-:-:S07]  /*c450*/  ULDC.64 UR4, c[0x0][0x3d0] ;  /* 0x0000f40000047ab9 */ /* 0x000fce0000000a00 */
[----:B------:R-:W1:Y:S08]  /*c460*/  @P0 LDC R4, c[0x0][0x44c] ;  /* 0x00011300ff040b82 */ /* 0x000e700000000800 */
[----:B------:R-:W2:Y:S01]  /*c470*/  @P0 LDC R5, c[0x0][0x450] ;  /* 0x00011400ff050b82 */ /* 0x000ea20000000800 */
[----:B------:R-:W-:Y:S02]  /*c480*/  IMAD.IADD R3, R3, 0x1, R0 ;  /* 0x0000000103037824 */ /* 0x000fe400078e0200 */
[----:B------:R-:W-:-:S02]  /*c490*/  IMAD.MOV.U32 R0, RZ, RZ, R7 ;  /* 0x000000ffff007224 */ /* 0x000fc400078e0007 */
[----:B-1----:R-:W-:-:S05]  /*c4a0*/  @P0 IMAD.HI.U32 R4, R7, R4, RZ ;  /* 0x0000000407040227 */ /* 0x002fca00078e00ff */
[----:B--2---:R-:W-:-:S04]  /*c4b0*/  @P0 SHF.R.U32.HI R0, RZ, R5, R4 ;  /* 0x00000005ff000219 */ /* 0x004fc80000011604 */
[--C-:B------:R-:W-:Y:S01]  /*c4c0*/  SHF.R.S32.HI R5, RZ, 0x1f, R0.reuse ;  /* 0x0000001fff057819 */ /* 0x100fe20000011400 */
[----:B------:R-:W-:-:S04]  /*c4d0*/  IMAD.MOV R4, RZ, RZ, -R0 ;  /* 0x000000ffff047224 */ /* 0x000fc800078e0a00 */
[----:B------:R-:W-:Y:S02]  /*c4e0*/  IMAD R5, R5, UR4, RZ ;  /* 0x0000000405057c24 */ /* 0x000fe4000f8e02ff */
[----:B------:R-:W-:-:S04]  /*c4f0*/  IMAD.WIDE.U32 R2, R0, UR4, R2 ;  /* 0x0000000400027c25 */ /* 0x000fc8000f8e0002 */
[----:B------:R-:W-:Y:S02]  /*c500*/  IMAD R4, R6, R4, R7 ;  /* 0x0000000406047224 */ /* 0x000fe400078e0207 */
[----:B------:R-:W-:Y:S01]  /*c510*/  IMAD R0, R0, UR5, R5 ;  /* 0x0000000500007c24 */ /* 0x000fe2000f8e0205 */
[----:B------:R-:W-:Y:S01]  /*c520*/  ULDC.64 UR4, c[0x0][0x3c8] ;  /* 0x0000f20000047ab9 */ /* 0x000fe20000000a00 */
[C---:B0-----:R-:W-:Y:S02]  /*c530*/  IMAD.SHL.U32 R7, R8.reuse, 0x8, RZ ;  /* 0x0000000808077824 */ /* 0x041fe400078e00ff */
[----:B------:R-:W-:Y:S01]  /*c540*/  IMAD.IADD R3, R3, 0x1, R0 ;  /* 0x0000000103037824 */ /* 0x000fe200078e0200 */
[----:B------:R-:W-:Y:S01]  /*c550*/  SHF.R.S32.HI R0, RZ, 0x1f, R4 ;  /* 0x0000001fff007819 */ /* 0x000fe20000011404 */
[----:B------:R-:W-:-:S04]  /*c560*/  IMAD.SHL.U32 R8, R8, 0x8, RZ ;  /* 0x0000000808087824 */ /* 0x000fc800078e00ff */
[----:B------:R-:W-:Y:S01]  /*c570*/  IMAD R0, R0, UR4, RZ ;  /* 0x0000000400007c24 */ /* 0x000fe2000f8e02ff */
[----:B------:R-:W-:Y:S01]  /*c580*/  LOP3.LUT R8, R8, 0x38, RZ, 0xc0, !PT ;  /* 0x0000003808087812 */ /* 0x000fe200078ec0ff */
[----:B------:R-:W-:Y:S01]  /*c590*/  IMAD.WIDE.U32 R2, R4, UR4, R2 ;  /* 0x0000000404027c25 */ /* 0x000fe2000f8e0002 */
[----:B------:R-:W-:Y:S01]  /*c5a0*/  LOP3.LUT R7, R7, 0x38, RZ, 0xc0, !PT ;  /* 0x0000003807077812 */ /* 0x000fe200078ec0ff */
[----:B------:R-:W-:Y:S01]  /*c5b0*/  ULDC UR4, c[0x0][0x3b8] ;  /* 0x0000ee0000047ab9 */ /* 0x000fe20000000800 */
[----:B------:R-:W-:Y:S01]  /*c5c0*/  LOP3.LUT R10, R8, 0x40, RZ, 0xfc, !PT ;  /* 0x00000040080a7812 */ /* 0x000fe200078efcff */
[----:B------:R-:W-:Y:S01]  /*c5d0*/  IMAD R0, R4, UR5, R0 ;  /* 0x0000000504007c24 */ /* 0x000fe2000f8e0200 */
[C---:B------:R-:W-:Y:S02]  /*c5e0*/  LOP3.LUT R9, R8.reuse, 0x80, RZ, 0xfc, !PT ;  /* 0x0000008008097812 */ /* 0x040fe400078efcff */
[----:B------:R-:W-:Y:S01]  /*c5f0*/  LOP3.LUT R8, R8, 0xc0, RZ, 0xfc, !PT ;  /* 0x000000c008087812 */ /* 0x000fe200078efcff */
[----:B------:R-:W-:Y:S01]  /*c600*/  IMAD.IADD R0, R3, 0x1, R0 ;  /* 0x0000000103007824 */ /* 0x000fe200078e0200 */
[----:B------:R-:W-:-:S02]  /*c610*/  LEA R4, P4, R2, UR6, 0x1 ;  /* 0x0000000602047c11 */ /* 0x000fc4000f8808ff */
[----:B------:R-:W-:Y:S02]  /*c620*/  ISETP.GE.AND P3, PT, R7, UR4, PT ;  /* 0x0000000407007c0c */ /* 0x000fe4000bf66270 */
[----:B------:R-:W-:Y:S02]  /*c630*/  ISETP.GE.AND P2, PT, R10, UR4, PT ;  /* 0x000000040a007c0c */ /* 0x000fe4000bf46270 */
[----:B------:R-:W-:Y:S02]  /*c640*/  ISETP.GE.AND P1, PT, R9, UR4, PT ;  /* 0x0000000409007c0c */ /* 0x000fe4000bf26270 */
[----:B------:R-:W-:Y:S01]  /*c650*/  ISETP.GE.AND P0, PT, R8, UR4, PT ;  /* 0x0000000408007c0c */ /* 0x000fe2000bf06270 */
[----:B------:R-:W-:Y:S01]  /*c660*/  UMOV UR4, 0xffffffff ;  /* 0xffffffff00047882 */ /* 0x000fe20000000000 */
[----:B------:R-:W-:Y:S02]  /*c670*/  LEA.HI.X R0, R2, UR7, R0, 0x1, P4 ;  /* 0x0000000702007c11 */ /* 0x000fe4000a0f0c00 */
[----:B------:R-:W-:Y:S09]  /*c680*/  BRA.DIV UR4, `(.L_x_1111) ;  /* 0x0000004e04487947 */ /* 0x000ff2000b800000 */
[----:B------:R-:W2:Y:S04]  /*c690*/  LDL.LU R9, [R1+0x38] ;  /* 0x0000380001097983 */ /* 0x000ea80000300800 */
[----:B------:R-:W3:Y:S04]  /*c6a0*/  LDL.LU R3, [R1+0x3c] ;  /* 0x00003c0001037983 */ /* 0x000ee80000300800 */
[----:B------:R-:W4:Y:S04]  /*c6b0*/  LDL.LU R10, [R1+0x4c] ;  /* 0x00004c00010a7983 */ /* 0x000f280000300800 */
[----:B------:R-:W5:Y:S04]  /*c6c0*/  LDL R8, [R1+0x10] ;  /* 0x0000100001087983 */ /* 0x000f680000100800 */
[----:B------:R-:W-:Y:S01]  /*c6d0*/  SHFL.IDX PT, R2, R0, RZ, 0x181f ;  /* 0x00181fff00027589 */ /* 0x000fe200000e0000 */
[----:B--2---:R-:W-:-:S03]  /*c6e0*/  IMAD R5, R9, R6, RZ ;  /* 0x0000000609057224 */ /* 0x004fc600078e02ff */
[----:B------:R-:W2:Y:S02]  /*c6f0*/  LDL.LU R9, [R1+0x54] ;  /* 0x0000540001097983 */ /* 0x000ea40000300800 */
[-C--:B---3--:R-:W-:Y:S02]  /*c700*/  ISETP.GE.AND P4, PT, R3, R5.reuse, PT ;  /* 0x000000050300720c */ /* 0x088fe40003f86270 */
[----:B------:R-:W3:Y:S01]  /*c710*/  LDL.LU R11, [R1+0x5c] ;  /* 0x00005c00010b7983 */ /* 0x000ee20000300800 */
[----:B------:R-:W-:-:S03]  /*c720*/  ISETP.GE.AND P5, PT, R17, R5, PT ;  /* 0x000000051100720c */ /* 0x000fc60003fa6270 */
[----:B------:R-:W0:Y:S10]  /*c730*/  SHFL.IDX PT, R3, R4, RZ, 0x181f ;  /* 0x00181fff04037589 */ /* 0x000e3400000e0000 */
[----:B0-----:R-:W-:-:S05]  /*c740*/  @!P5 LEA R3, P6, R7, R3, 0x1 ;  /* 0x000000030703d211 */ /* 0x001fca00078c08ff */
[----:B------:R-:W-:-:S05]  /*c750*/  @!P5 IMAD.X R2, RZ, RZ, R2, P6 ;  /* 0x000000ffff02d224 */ /* 0x000fca00030e0602 */
[----:B------:R-:W-:-:S04]  /*c760*/  @!P5 LOP3.LUT R3, R3, R2, RZ, 0x3c, !PT ;  /* 0x000000020303d212 */ /* 0x000fc800078e3cff */
[----:B------:R-:W-:-:S04]  /*c770*/  @!P5 LOP3.LUT R2, R3, R2, RZ, 0x3c, !PT ;  /* 0x000000020302d212 */ /* 0x000fc800078e3cff */
[----:B------:R-:W-:-:S05]  /*c780*/  @!P5 LOP3.LUT R3, R3, R2, RZ, 0x3c, !PT ;  /* 0x000000020303d212 */ /* 0x000fca00078e3cff */
[----:B------:R-:W-:Y:S01]  /*c790*/  @!PT LDS RZ, [RZ] ;  /* 0x00000000fffff984 */ /* 0x000fe20000000800 */
[----:B-----5:R-:W-:Y:S04]  /*c7a0*/  @!P5 LDGSTS.E.BYPASS.LTC128B.128 [R8+0x22400], desc[UR38][R2.64], !P3 ;  /* 0x224000000208dfae */ /* 0x020fe8000d901d66 */
[----:B------:R-:W-:Y:S04]  /*c7b0*/  @!P5 LDGSTS.E.BYPASS.LTC128B.128 [R8+0x26400], desc[UR38][R2.64+0x80], !P2 ;  /* 0x264000800208dfae */ /* 0x000fe8000d101d66 */
[----:B------:R-:W-:Y:S04]  /*c7c0*/  @!P5 LDGSTS.E.BYPASS.LTC128B.128 [R8+0x2a400], desc[UR38][R2.64+0x100], !P1 ;  /* 0x2a4001000208dfae */ /* 0x000fe8000c901d66 */
[----:B------:R0:W-:Y:S04]  /*c7d0*/  @!P5 LDGSTS.E.BYPASS.LTC128B.128 [R8+0x2e400], desc[UR38][R2.64+0x180], !P0 ;  /* 0x2e4001800208dfae */ /* 0x0001e8000c101d66 */
        /* <DEDUP_REMOVED lines=10> */
[----:B0-----:R-:W0:Y:S04]  /*c880*/  SHFL.IDX PT, R2, R4, 0x2, 0x181f ;  /* 0x00581f0004027f89 */ /* 0x001e2800000e0000 */
[----:B------:R-:W1:Y:S02]  /*c890*/  SHFL.IDX PT, R6, R0, 0x2, 0x181f ;  /* 0x00581f0000067f89 */ /* 0x000e6400000e0000 */
[----:B0-----:R-:W-:-:S05]  /*c8a0*/  @!P4 LEA R2, P6, R7, R2, 0x1 ;  /* 0x000000020702c211 */ /* 0x001fca00078c08ff */
[----:B-1----:R-:W-:-:S05]  /*c8b0*/  @!P4 IMAD.X R3, RZ, RZ, R6, P6 ;  /* 0x000000ffff03c224 */ /* 0x002fca00030e0606 */
        /* <DEDUP_REMOVED lines=9> */
[----:B-1----:R-:W-:-:S05]  /*c950*/  @!P4 IMAD.X R3, RZ, RZ, R6, P6 ;  /* 0x000000ffff03c224 */ /* 0x002fca00030e0606 */
[----:B------:R-:W-:Y:S04]  /*c960*/  @!P4 LDGSTS.E.BYPASS.LTC128B.128 [R8+0x23c00], desc[UR38][R2.64], !P3 ;  /* 0x23c000000208cfae */ /* 0x000fe8000d901d66 */
[----:B------:R-:W-:Y:S04]  /*c970*/  @!P4 LDGSTS.E.BYPASS.LTC128B.128 [R8+0x27c00], desc[UR38][R2.64+0x80], !P2 ;  /* 0x27c000800208cfae */ /* 0x000fe8000d101d66 */
[----:B------:R-:W-:Y:S04]  /*c980*/  @!P4 LDGSTS.E.BYPASS.LTC128B.128 [R8+0x2bc00], desc[UR38][R2.64+0x100], !P1 ;  /* 0x2bc001000208cfae */ /* 0x000fe8000c901d66 */
[----:B------:R0:W-:Y:S04]  /*c990*/  @!P4 LDGSTS.E.BYPASS.LTC128B.128 [R8+0x2fc00], desc[UR38][R2.64+0x180], !P0 ;  /* 0x2fc001800208cfae */ /* 0x0001e8000c101d66 */
[----:B------:R-:W-:Y:S04]  /*c9a0*/  SHFL.IDX PT, R6, R0, 0x4, 0x181f ;  /* 0x00981f0000067f89 */ /* 0x000fe800000e0000 */
[----:B0-----:R-:W0:Y:S01]  /*c9b0*/  SHFL.IDX PT, R2, R4, 0x4, 0x181f ;  /* 0x00981f0004027f89 */ /* 0x001e2200000e0000 */
[----:B---3--:R-:W-:-:S13]  /*c9c0*/  ISETP.GE.AND P4, PT, R11, R5, PT ;  /* 0x000000050b00720c */ /* 0x008fda0003f86270 */
[----:B0-----:R-:W-:-:S05]  /*c9d0*/  @!P4 LEA R2, P6, R7, R2, 0x1 ;  /* 0x000000020702c211 */ /* 0x001fca00078c08ff */
[----:B------:R-:W-:-:S05]  /*c9e0*/  @!P4 IMAD.X R3, RZ, RZ, R6, P6 ;  /* 0x000000ffff03c224 */ /* 0x000fca00030e0606 */
[----:B------:R-:W-:Y:S04]  /*c9f0*/  @!P4 LDGSTS.E.BYPASS.LTC128B.128 [R8+0x24400], desc[UR38][R2.64], !P3 ;  /* 0x244000000208cfae */ /* 0x000fe8000d901d66 */
[----:B------:R-:W-:Y:S04]  /*ca00*/  @!P4 LDGSTS.E.BYPASS.LTC128B.128 [R8+0x28400], desc[UR38][R2.64+0x80], !P2 ;  /* 0x284000800208cfae */ /* 0x000fe8000d101d66 */
[----:B------:R-:W-:Y:S04]  /*ca10*/  @!P4 LDGSTS.E.BYPASS.LTC128B.128 [R8+0x2c400], desc[UR38][R2.64+0x100], !P1 ;  /* 0x2c4001000208cfae */ /* 0x000fe8000c901d66 */
[----:B------:R0:W-:Y:S04]  /*ca20*/  @!P4 LDGSTS.E.BYPASS.LTC128B.128 [R8+0x30400], desc[UR38][R2.64+0x180], !P0 ;  /* 0x304001800208cfae */ /* 0x0001e8000c101d66 */
[----:B------:R-:W-:Y:S04]  /*ca30*/  SHFL.IDX PT, R6, R0, 0x5, 0x181f ;  /* 0x00b81f0000067f89 */ /* 0x000fe800000e0000 */
[----:B0-----:R-:W0:Y:S01]  /*ca40*/  SHFL.IDX PT, R2, R4, 0x5, 0x181f ;  /* 0x00b81f0004027f89 */ /* 0x001e2200000e0000 */
[----:B----4-:R-:W-:-:S13]  /*ca50*/  ISETP.GE.AND P4, PT, R10, R5, PT ;  /* 0x000000050a00720c */ /* 0x010fda0003f86270 */
        /* <DEDUP_REMOVED lines=8> */
[----:B--2---:R-:W-:-:S13]  /*cae0*/  ISETP.GE.AND P4, PT, R9, R5, PT ;  /* 0x000000050900720c */ /* 0x004fda0003f86270 */
[----:B0-----:R-:W-:-:S05]  /*caf0*/  @!P4 LEA R2, P5, R7, R2, 0x1 ;  /* 0x000000020702c211 */ /* 0x001fca00078a08ff */
[----:B------:R-:W-:-:S05]  /*cb00*/  @!P4 IMAD.X R3, RZ, RZ, R6, P5 ;  /* 0x000000ffff03c224 */ /* 0x000fca00028e0606 */
[----:B------:R-:W-:Y:S04]  /*cb10*/  @!P4 LDGSTS.E.BYPASS.LTC128B.128 [R8+0x25400], desc[UR38][R2.64], !P3 ;  /* 0x254000000208cfae */ /* 0x000fe8000d901d66 */
[----:B------:R-:W-:Y:S04]  /*cb20*/  @!P4 LDGSTS.E.BYPASS.LTC128B.128 [R8+0x29400], desc[UR38][R2.64+0x80], !P2 ;  /* 0x294000800208cfae */ /* 0x000fe8000d101d66 */
[----:B------:R-:W-:Y:S04]  /*cb30*/  @!P4 LDGSTS.E.BYPASS.LTC128B.128 [R8+0x2d400], desc[UR38][R2.64+0x100], !P1 ;  /* 0x2d4001000208cfae */ /* 0x000fe8000c901d66 */
[----:B------:R0:W-:Y:S04]  /*cb40*/  @!P4 LDGSTS.E.BYPASS.LTC128B.128 [R8+0x31400], desc[UR38][R2.64+0x180], !P0 ;  /* 0x314001800208cfae */ /* 0x0001e8000c101d66 */
[----:B------:R1:W2:Y:S04]  /*cb50*/  SHFL.IDX PT, R6, R0, 0x7, 0x181f ;  /* 0x00f81f0000067f89 */ /* 0x0002a800000e0000 */
[----:B0-----:R1:W0:Y:S02]  /*cb60*/  SHFL.IDX PT, R2, R4, 0x7, 0x181f ;  /* 0x00f81f0004027f89 */ /* 0x00122400000e0000 */
.L_x_1251:
[----:B-1----:R-:W3:Y:S01]  /*cb70*/  LDL.LU R0, [R1+0x68] ;  /* 0x0000680001007983 */ /* 0x002ee20000300800 */
[----:B------:R-:W-:Y:S01]  /*cb80*/  BSSY B0, `(.L_x_1112) ;  /* 0x000000d000007945 */ /* 0x000fe20003800000 */
[----:B---3--:R-:W-:-:S13]  /*cb90*/  ISETP.GE.AND P4, PT, R0, R5, PT ;  /* 0x000000050000720c */ /* 0x008fda0003f86270 */
[----:B------:R-:W-:Y:S05]  /*cba0*/  @P4 BRA `(.L_x_1113) ;  /* 0x0000000000284947 */ /* 0x000fea0003800000 */
[----:B------:R-:W3:Y:S01]  /*cbb0*/  LDL R0, [R1+0x10] ;  /* 0x0000100001007983 */ /* 0x000ee20000100800 */
[----:B0-----:R-:W-:-:S05]  /*cbc0*/  LEA R2, P4, R7, R2, 0x1 ;  /* 0x0000000207027211 */ /* 0x001fca00078808ff */
[----:B--2---:R-:W-:-:S05]  /*cbd0*/  IMAD.X R3, RZ, RZ, R6, P4 ;  /* 0x000000ffff037224 */ /* 0x004fca00020e0606 */
[----:B------:R-:W-:Y:S01]  /*cbe0*/  @!PT LDS RZ, [RZ] ;  /* 0x00000000fffff984 */ /* 0x000fe20000000800 */
[----:B------:R-:W-:Y:S01]  /*cbf0*/  @!PT LDS RZ, [RZ] ;  /* 0x00000000fffff984 */ /* 0x000fe20000000800 */
[----:B------:R-:W-:Y:S01]  /*cc00*/  @!PT LDS RZ, [RZ] ;  /* 0x00000000fffff984 */ /* 0x000fe20000000800 */
[----:B---3--:R1:W-:Y:S04]  /*cc10*/  LDGSTS.E.BYPASS.LTC128B.128 [R0+0x25c00], desc[UR38][R2.64], !P3 ;  /* 0x25c0000002007fae */ /* 0x0083e8000d901d66 */
[----:B------:R1:W-:Y:S04]  /*cc20*/  LDGSTS.E.BYPASS.LTC128B.128 [R0+0x29c00], desc[UR38][R2.64+0x80], !P2 ;  /* 0x29c0008002007fae */ /* 0x0003e8000d101d66 */
[----:B------:R1:W-:Y:S04]  /*cc30*/  LDGSTS.E.BYPASS.LTC128B.128 [R0+0x2dc00], desc[UR38][R2.64+0x100], !P1 ;  /* 0x2dc0010002007fae */ /* 0x0003e8000c901d66 */
[----:B------:R1:W-:Y:S02]  /*cc40*/  LDGSTS.E.BYPASS.LTC128B.128 [R0+0x31c00], desc[UR38][R2.64+0x180], !P0 ;  /* 0x31c0018002007fae */ /* 0x0003e4000c101d66 */
.L_x_1113:
[----:B------:R-:W-:Y:S05]  /*cc50*/  BSYNC B0 ;  /* 0x0000000000007941 */ /* 0x000fea0003800000 */
.L_x_1112:
[----:B------:R3:W5:Y:S01]  /*cc60*/  LDL R7, [R1+0x4] ;  /* 0x0000040001077983 */ /* 0x0007620000100800 */
[----:B------:R-:W-:Y:S01]  /*cc70*/  PLOP3.LUT P0, PT, PT, PT, PT, 0x80, 0x0 ;  /* 0x000000000000781c */ /* 0x000fe20003f0f070 */
[----:B------:R-:W-:-:S12]  /*cc80*/  NOP ;  /* 0x0000000000007918 */ /* 0x000fd80000000000 */
.L_x_1114:
[----:B01----:R-:W4:Y:S01]  /*cc90*/  LDL R2, [R1+0x4] ;  /* 0x0000040001027983 */ /* 0x003f220000100800 */
[----:B------:R-:W-:Y:S02]  /*cca0*/  PLOP3.LUT P1, PT, P1, P0, PT, 0xa2, 0x0 ;  /* 0x000000000000781c */ /* 0x000fe40000f21472 */
[----:B----4-:R-:W-:-:S08]  /*ccb0*/  @P0 R2UR P1, UR4, R2 ;  /* 0x00000000020402ca */ /* 0x010fd00000020000 */
[----:B------:R-:W-:-:S05]  /*ccc0*/  @P0 PLOP3.LUT P0, PT, P1, PT, PT, 0x80, 0x0 ;  /* 0x000000000000081c */ /* 0x000fca0000f0f070 */
[----:B------:R-:W-:Y:S01]  /*ccd0*/  @!P1 SYNCS.ARRIVE.TRANS64.RED.A0T1 RZ, [UR4+0x32410], RZ ;  /* 0x032410ffffff99a7 */ /* 0x000fe20008200404 */
[----:B------:R-:W-:Y:S07]  /*cce0*/  @!P1 ARRIVES.LDGSTSBAR.64.TRANSCNT [UR4+0x32410] ;  /* 0x03241000ff0099b0 */ /* 0x000fee0008000a84 */
[----:B------:R-:W-:Y:S05]  /*ccf0*/  @P0 BRA.U.ANY `(.L_x_1114) ;  /* 0xfffffffd00e40947 */ /* 0x000fea000393ffff */
[----:B------:R-:W4:Y:S02]  /*cd00*/  LDL.LU R3, [R1+0x6c] ;  /* 0x00006c0001037983 */ /* 0x000f240000300800 */
[----:B----4-:R-:W-:-:S05]  /*cd10*/  VIADD R3, R3, 0x1 ;  /* 0x0000000103037836 */ /* 0x010fca0000000000 */
        /* <DEDUP_REMOVED lines=10> */
.L_x_1252:
[----:B------:R-:W-:Y:S05]  /*cdc0*/  BSYNC B0 ;  /* 0x0000000000007941 */ /* 0x000fea0003800000 */
.L_x_1115:
[----:B0-----:R-:W4:Y:S01]  /*cdd0*/  LDL R2, [R1+0x14] ;  /* 0x0000140001027983 */ /* 0x001f220000100800 */
[----:B------:R-:W-:Y:S01]  /*cde0*/  BSSY B0, `(.L_x_1117) ;  /* 0x0000063000007945 */ /* 0x000fe20003800000 */
[----:B----4-:R-:W-:-:S13]  /*cdf0*/  LOP3.LUT P0, RZ, R2, 0x1, RZ, 0xc0, !PT ;  /* 0x0000000102ff7812 */ /* 0x010fda000780c0ff */
[----:B------:R-:W-:Y:S05]  /*ce00*/  @!P0 BRA `(.L_x_1118) ;  /* 0x0000000400808947 */ /* 0x000fea0003800000 */
[----:B------:R-:W4:Y:S04]  /*ce10*/  LDL R2, [R1+0x4] ;  /* 0x0000040001027983 */ /* 0x000f280000100800 */
[----:B------:R-:W2:Y:S01]  /*ce20*/  LDL R4, [R1+0x18] ;  /* 0x0000180001047983 */ /* 0x000ea20000100800 */
[----:B------:R-:W0:Y:S01]  /*ce30*/  S2R R3, SR_TID.X ;  /* 0x0000000000037919 */ /* 0x000e220000002100 */
[----:B----4-:R-:W-:Y:S02]  /*ce40*/  IMAD.MOV.U32 R5, RZ, RZ, R2 ;  /* 0x000000ffff057224 */ /* 0x010fe400078e0002 */
[----:B------:R-:W4:Y:S01]  /*ce50*/  LDL R2, [R1+0x8] ;  /* 0x0000080001027983 */ /* 0x000f220000100800 */
[----:B--2---:R-:W-:Y:S01]  /*ce60*/  SHF.L.U32 R0, R4, 0x1f, RZ ;  /* 0x0000001f04007819 */ /* 0x004fe200000006ff */
[----:B------:R-:W-:Y:S01]  /*ce70*/  BSSY B1, `(.L_x_1119) ;  /* 0x0000006000017945 */ /* 0x000fe20003800000 */
[----:B0-----:R-:W-:-:S04]  /*ce80*/  LOP3.LUT R3, R3, 0x7f, RZ, 0xc0, !PT ;  /* 0x0000007f03037812 */ /* 0x001fc800078ec0ff */
[----:B------:R-:W-:Y:S01]  /*ce90*/  ISETP.NE.AND P1, PT, R3, RZ, PT ;  /* 0x000000ff0300720c */ /* 0x000fe20003f25270 */
[----:B----4-:R-:W-:-:S04]  /*cea0*/  IMAD R2, R2, 0x8, R5 ;  /* 0x0000000802027824 */ /* 0x010fc800078e0205 */
[----:B------:R-:W0:Y:S02]  /*ceb0*/  SYNCS.PHASECHK.TRANS64.TRYWAIT P0, [R2+URZ+0x32460], R0 ;  /* 0x03246000020075a7 */ /* 0x000e24000800017f */
[----:B0-----:R-:W-:Y:S06]  /*cec0*/  @!P0 BRA `(.L_x_1120) ;  /* 0x0000005000a08947 */ /* 0x001fec0003800000 */
.L_x_1253:
[----:B------:R-:W-:Y:S05]  /*ced0*/  BSYNC B1 ;  /* 0x0000000000017941 */ /* 0x000fea0003800000 */
.L_x_1119:
        /* <DEDUP_REMOVED lines=9> */
.L_x_1122:
[----:B------:R-:W-:Y:S05]  /*cf70*/  BSYNC B1 ;  /* 0x0000000000017941 */ /* 0x000fea0003800000 */
.L_x_1121:
[----:B------:R-:W2:Y:S04]  /*cf80*/  LDL R5, [R1+0x4] ;  /* 0x0000040001057983 */ /* 0x000ea80000100800 */
[----:B------:R-:W2:Y:S04]  /*cf90*/  LDL R3, [R1+0x8] ;  /* 0x0000080001037983 */ /* 0x000ea80000100800 */
[----:B------:R-:W4:Y:S04]  /*cfa0*/  LDL R4, [R1+0x20] ;  /* 0x0000200001047983 */ /* 0x000f280000100800 */
[----:B0-----:R-:W4:Y:S01]  /*cfb0*/  LDL R0, [R1+0x70] ;  /* 0x0000700001007983 */ /* 0x001f220000100800 */
        /* <DEDUP_REMOVED lines=8> */
[----:B----4-:R-:W-:Y:S02]  /*d040*/  IMAD R0, R0, 0x60, R4 ;  /* 0x0000006000007824 */ /* 0x010fe400078e0204 */
[----:B------:R-:W-:-:S07]  /*d050*/  VIADD R4, R3, 0x400 ;  /* 0x0000040003047836 */ /* 0x000fce0000000000 */
.L_x_1123:
        /* <DEDUP_REMOVED lines=16> */
.L_x_1124:
        /* <DEDUP_REMOVED lines=16> */
.L_x_1125:
        /* <DEDUP_REMOVED lines=16> */
.L_x_1126:
        /* <DEDUP_REMOVED lines=11> */
.L_x_1118:
[----:B------:R-:W-:Y:S05]  /*d410*/  BSYNC B0 ;  /* 0x0000000000007941 */ /* 0x000fea0003800000 */
.L_x_1117:
[----:B------:R-:W4:Y:S01]  /*d420*/  LDL.LU R4, [R1+0x48] ;  /* 0x0000480001047983 */ /* 0x000f220000300800 */
[----:B------:R-:W-:Y:S01]  /*d430*/  BSSY B0, `(.L_x_1127) ;  /* 0x000020f000007945 */ /* 0x000fe20003800000 */
[----:B----4-:R-:W-:-:S13]  /*d440*/  ISETP.GE.AND P0, PT, R4, 0x61, PT ;  /* 0x000000610400780c */ /* 0x010fda0003f06270 */
        /* <DEDUP_REMOVED lines=12> */
[----:B------:R-:W4:Y:S04]  /*d510*/  LDL.LU R4, [R1+0x8] ;  /* 0x0000080001047983 */ /* 0x000f280000300800 */
[----:B-----5:R-:W3:Y:S01]  /*d520*/  LDL.LU R7, [R1+0x18] ;  /* 0x0000180001077983 */ /* 0x020ee20000300800 */
[----:B------:R-:W-:Y:S01]  /*d530*/  BSSY B1, `(.L_x_1131) ;  /* 0x00000a5000017945 */ /* 0x000fe20003800000 */
[----:B--2---:R-:W-:Y:S01]  /*d540*/  LOP3.LUT P2, RZ, R5, 0x1, RZ, 0xc0, !PT ;  /* 0x0000000105ff7812 */ /* 0x004fe2000784c0ff */
[----:B----4-:R-:W-:-:S05]  /*d550*/  VIADD R2, R4, 0x1 ;  /* 0x0000000104027836 */ /* 0x010fca0000000000 */
[----:B------:R-:W-:-:S04]  /*d560*/  ISETP.NE.AND P0, PT, R2, 0x2, PT ;  /* 0x000000020200780c */ /* 0x000fc80003f05270 */
[----:B------:R-:W-:Y:S02]  /*d570*/  SEL R3, RZ, 0x1, P0 ;  /* 0x00000001ff037807 */ /* 0x000fe40000000000 */
[----:B------:R-:W-:Y:S02]  /*d580*/  SEL R8, R2, RZ, P0 ;  /* 0x000000ff02087207 */ /* 0x000fe40000000000 */
[----:B---3--:R-:W-:-:S05]  /*d590*/  LOP3.LUT R7, R7, R3, RZ, 0x3c, !PT ;  /* 0x0000000307077212 */ /* 0x008fca00078e3cff */
        /* <DEDUP_REMOVED lines=27> */
.L_x_1133:
        /* <DEDUP_REMOVED lines=9> */
.L_x_1254:
[----:B------:R-:W-:Y:S05]  /*d7e0*/  BSYNC B3 ;  /* 0x0000000000037941 */ /* 0x000fea0003800000 */
.L_x_1134:
        /* <DEDUP_REMOVED lines=9> */
.L_x_1137:
[----:B------:R-:W-:Y:S05]  /*d880*/  BSYNC B3 ;  /* 0x0000000000037941 */ /* 0x000fea0003800000 */
.L_x_1136:
        /* <DEDUP_REMOVED lines=14> */
.L_x_1138:
        /* <DEDUP_REMOVED lines=14> */
.L_x_1255:
[----:B------:R-:W-:Y:S05]  /*da50*/  BSYNC B3 ;  /* 0x0000000000037941 */ /* 0x000fea0003800000 */
.L_x_1139:
        /* <DEDUP_REMOVED lines=11> */
.L_x_1142:
[----:B------:R-:W-:Y:S05]  /*db10*/  BSYNC B3 ;  /* 0x0000000000037941 */ /* 0x000fea0003800000 */
.L_x_1141:
        /* <DEDUP_REMOVED lines=11> */
.L_x_1143:
        /* <DEDUP_REMOVED lines=16> */
.L_x_1144:
        /* <DEDUP_REMOVED lines=16> */
.L_x_1145:
        /* <DEDUP_REMOVED lines=16> */
.L_x_1146:
        /* <DEDUP_REMOVED lines=11> */
.L_x_1132:
[----:B------:R-:W-:Y:S05]  /*df80*/  BSYNC B1 ;  /* 0x0000000000017941 */ /* 0x000fea0003800000 */
.L_x_1131:
[----:B------:R-:W2:Y:S02]  /*df90*/  LDL.LU R4, [R1+0x30] ;  /* 0x0000300001047983 */ /* 0x000ea40000300800 */
[----:B--2---:R-:W-:-:S07]  /*dfa0*/  VIADD R0, R4, 0xfffffffd ;  /* 0xfffffffd04007836 */ /* 0x004fce0000000000 */
.L_x_1130:
[----:B------:R-:W-:Y:S05]  /*dfb0*/  BSYNC B2 ;  /* 0x0000000000027941 */ /* 0x000fea0003800000 */
.L_x_1129:
[----:B------:R-:W2:Y:S01]  /*dfc0*/  LDL.LU R2, [R1+0x2c] ;  /* 0x00002c0001027983 */ /* 0x000ea20000300800 */
[----:B------:R-:W-:-:S05]  /*dfd0*/  IMAD.MOV R6, RZ, RZ, -R6 ;  /* 0x000000ffff067224 */ /* 0x000fca00078e0a06 */
[----:B--2---:R-:W-:-:S13]  /*dfe0*/  ISETP.NE.AND P0, PT, R2, R6, PT ;  /* 0x000000060200720c */ /* 0x004fda0003f05270 */
[----:B------:R-:W-:Y:S05]  /*dff0*/  @!P0 BRA `(.L_x_1128) ;  /* 0x0000001400488947 */ /* 0x000fea0003800000 */
.L_x_1179:
[----:B------:R-:W2:Y:S04]  /*e000*/  LDL R4, [R1+0x14] ;  /* 0x0000140001047983 */ /* 0x000ea80000100800 */
[----:B0-----:R-:W0:Y:S04]  /*e010*/  LDL.LU R3, [R1+0x8] ;  /* 0x0000080001037983 */ /* 0x001e280000300800 */
[----:B------:R-:W4:Y:S01]  /*e020*/  LDL.LU R2, [R1+0x18] ;  /* 0x0000180001027983 */ /* 0x000f220000300800 */
[----:B------:R-:W-:Y:S05]  /*e030*/  YIELD ;  /* 0x0000000000007946 */ /* 0x000fea0003800000 */
[----:B------:R-:W-:Y:S01]  /*e040*/  BSSY B1, `(.L_x_1147) ;  /* 0x00000a2000017945 */ /* 0x000fe20003800000 */
[----:B--2---:R-:W-:Y:S01]  /*e050*/  LOP3.LUT P1, RZ, R4, 0x1, RZ, 0xc0, !PT ;  /* 0x0000000104ff7812 */ /* 0x004fe2000782c0ff */
[----:B0----5:R-:W-:-:S05]  /*e060*/  VIADD R7, R3, 0x1 ;  /* 0x0000000103077836 */ /* 0x021fca0000000000 */
[----:B------:R-:W-:-:S04]  /*e070*/  ISETP.NE.AND P0, PT, R7, 0x2, PT ;  /* 0x000000020700780c */ /* 0x000fc80003f05270 */
[----:B------:R-:W-:Y:S02]  /*e080*/  SEL R6, RZ, 0x1, P0 ;  /* 0x00000001ff067807 */ /* 0x000fe40000000000 */
[----:B------:R-:W-:Y:S02]  /*e090*/  SEL R7, R7, RZ, P0 ;  /* 0x000000ff07077207 */ /* 0x000fe40000000000 */
[----:B----4-:R-:W-:Y:S01]  /*e0a0*/  LOP3.LUT R6, R2, R6, RZ, 0x3c, !PT ;  /* 0x0000000602067212 */ /* 0x010fe200078e3cff */
[----:B------:R-:W-:Y:S06]  /*e0b0*/  @!P1 BRA `(.L_x_1148) ;  /* 0x0000000800689947 */ /* 0x000fec0003800000 */
[----:B------:R-:W-:Y:S01]  /*e0c0*/  ULDC.64 UR4, c[0x0][0x418] ;  /* 0x0001060000047ab9 */ /* 0x000fe20000000a00 */
[----:B------:R-:W-:Y:S01]  /*e0d0*/  IMAD.MOV.U32 R8, RZ, RZ, R0 ;  /* 0x000000ffff087224 */ /* 0x000fe200078e0000 */
[----:B------:R-:W-:-:S04]  /*e0e0*/  ISETP.NE.U32.AND P0, PT, RZ, UR4, PT ;  /* 0x00000004ff007c0c */ /* 0x000fc8000bf05070 */
[----:B------:R-:W-:-:S13]  /*e0f0*/  ISETP.NE.AND.EX P0, PT, RZ, UR5, PT, P0 ;  /* 0x00000005ff007c0c */ /* 0x000fda000bf05300 */
[----:B------:R-:W-:Y:S05]  /*e100*/  @!P0 BRA `(.L_x_1149) ;  /* 0x0000000000508947 */ /* 0x000fea0003800000 */
[----:B------:R-:W2:Y:S01]  /*e110*/  LDL R10, [R1+0x1c] ;  /* 0x00001c00010a7983 */ /* 0x000ea20000100800 */
[----:B------:R-:W0:Y:S01]  /*e120*/  LDC R5, c[0x0][0x43c] ;  /* 0x00010f00ff057b82 */ /* 0x000e220000000800 */
[----:B------:R-:W-:Y:S02]  /*e130*/  ULDC.64 UR6, c[0x0][0x428] ;  /* 0x00010a0000067ab9 */ /* 0x000fe40000000a00 */
[----:B------:R-:W4:Y:S01]  /*e140*/  LDL R9, [R1+0xc] ;  /* 0x00000c0001097983 */ /* 0x000f220000100800 */
[----:B0-----:R-:W-:-:S13]  /*e150*/  ISETP.NE.AND P0, PT, R5, 0x1, PT ;  /* 0x000000010500780c */ /* 0x001fda0003f05270 */
[----:B------:R-:W0:Y:S02]  /*e160*/  @P0 LDC.64 R2, c[0x0][0x440] ;  /* 0x00011000ff020b82 */ /* 0x000e240000000a00 */
[----:B0-----:R-:W-:-:S04]  /*e170*/  @P0 IMAD.HI.U32 R4, R0, R2, RZ ;  /* 0x0000000200040227 */ /* 0x001fc800078e00ff */
[----:B------:R-:W-:Y:S01]  /*e180*/  IMAD.MOV.U32 R2, RZ, RZ, R0 ;  /* 0x000000ffff027224 */ /* 0x000fe200078e0000 */
[----:B------:R-:W-:-:S04]  /*e190*/  @P0 SHF.R.U32.HI R2, RZ, R3, R4 ;  /* 0x00000003ff020219 */ /* 0x000fc80000011604 */
[--C-:B------:R-:W-:Y:S01]  /*e1a0*/  SHF.R.S32.HI R3, RZ, 0x1f, R2.reuse ;  /* 0x0000001fff037819 */ /* 0x100fe20000011402 */
[----:B------:R-:W-:-:S04]  /*e1b0*/  IMAD.MOV R8, RZ, RZ, -R2 ;  /* 0x000000ffff087224 */ /* 0x000fc800078e0a02 */
[----:B------:R-:W-:Y:S02]  /*e1c0*/  IMAD R8, R5, R8, R0 ;  /* 0x0000000805087224 */ /* 0x000fe400078e0200 */
[----:B--2---:R-:W-:-:S04]  /*e1d0*/  IMAD R4, R10, UR6, RZ ;  /* 0x000000060a047c24 */ /* 0x004fc8000f8e02ff */
[C---:B----4-:R-:W-:Y:S02]  /*e1e0*/  IMAD R4, R9.reuse, UR7, R4 ;  /* 0x0000000709047c24 */ /* 0x050fe4000f8e0204 */
[----:B------:R-:W-:-:S04]  /*e1f0*/  IMAD.WIDE.U32 R2, R9, UR6, R2 ;  /* 0x0000000609027c25 */ /* 0x000fc8000f8e0002 */
[----:B------:R-:W-:Y:S01]  /*e200*/  IMAD.IADD R3, R4, 0x1, R3 ;  /* 0x0000000104037824 */ /* 0x000fe200078e0203 */
[----:B------:R-:W-:-:S04]  /*e210*/  LEA R4, P0, R2, UR4, 0x2 ;  /* 0x0000000402047c11 */ /* 0x000fc8000f8010ff */
[----:B------:R-:W-:-:S05]  /*e220*/  LEA.HI.X R5, R2, UR5, R3, 0x2, P0 ;  /* 0x0000000502057c11 */ /* 0x000fca00080f1403 */
[----:B------:R-:W2:Y:S04]  /*e230*/  LDG.E R2, desc[UR38][R4.64] ;  /* 0x0000002604027981 */ /* 0x000ea8000c1e1900 */
[----:B--2---:R0:W-:Y:S02]  /*e240*/  STL [R1], R2 ;  /* 0x0000000201007387 */ /* 0x0041e40000100800 */
.L_x_1149:
[----:B0-----:R-:W2:Y:S01]  /*e250*/  LDL R2, [R1+0x4] ;  /* 0x0000040001027983 */ /* 0x001ea20000100800 */
[----:B------:R-:W0:Y:S01]  /*e260*/  S2R R3, SR_TID.X ;  /* 0x0000000000037919 */ /* 0x000e220000002100 */
[----:B------:R-:W-:Y:S01]  /*e270*/  BSSY B2, `(.L_x_1150) ;  /* 0x0000007000027945 */ /* 0x000fe20003800000 */
[----:B0-----:R-:W-:-:S04]  /*e280*/  LOP3.LUT R3, R3, 0x7f, RZ, 0xc0, !PT ;  /* 0x0000007f03037812 */ /* 0x001fc800078ec0ff */
[----:B------:R-:W-:Y:S01]  /*e290*/  ISETP.NE.AND P1, PT, R3, RZ, PT ;  /* 0x000000ff0300720c */ /* 0x000fe20003f25270 */
[----:B--2---:R-:W-:Y:S01]  /*e2a0*/  IMAD R4, R7, 0x8, R2 ;  /* 0x0000000807047824 */ /* 0x004fe200078e0202 */
[----:B------:R-:W-:-:S04]  /*e2b0*/  SHF.L.U32 R2, R6, 0x1f, RZ ;  /* 0x0000001f06027819 */ /* 0x000fc800000006ff */
[----:B------:R-:W0:Y:S02]  /*e2c0*/  SYNCS.PHASECHK.TRANS64.TRYWAIT P0, [R4+URZ+0x32440], R2 ;  /* 0x03244002040075a7 */ /* 0x000e24000800017f */
[----:B0-----:R-:W-:Y:S05]  /*e2d0*/  @!P0 BRA `(.L_x_1151) ;  /* 0x0000003c00d88947 */ /* 0x001fea0003800000 */
.L_x_1256:
[----:B------:R-:W-:Y:S05]  /*e2e0*/  BSYNC B2 ;  /* 0x0000000000027941 */ /* 0x000fea0003800000 */
.L_x_1150:
        /* <DEDUP_REMOVED lines=9> */
.L_x_1153:
[----:B------:R-:W-:Y:S05]  /*e380*/  BSYNC B2 ;  /* 0x0000000000027941 */ /* 0x000fea0003800000 */
.L_x_1152:
[----:B------:R-:W2:Y:S04]  /*e390*/  LDL R3, [R1+0x4] ;  /* 0x0000040001037983 */ /* 0x000ea80000100800 */
[----:B------:R-:W4:Y:S01]  /*e3a0*/  LDL R5, [R1+0x20] ;  /* 0x0000200001057983 */ /* 0x000f220000100800 */
        /* <DEDUP_REMOVED lines=8> */
[----:B----4-:R-:W-:Y:S02]  /*e430*/  IMAD R8, R8, 0x60, R5 ;  /* 0x0000006008087824 */ /* 0x010fe400078e0205 */
[----:B------:R-:W-:Y:S02]  /*e440*/  VIADD R3, R3, 0x1c400 ;  /* 0x0001c40003037836 */ /* 0x000fe40000000000 */
[----:B------:R-:W-:-:S07]  /*e450*/  VIADD R5, R4, 0x32430 ;  /* 0x0003243004057836 */ /* 0x000fce0000000000 */
.L_x_1154:
        /* <DEDUP_REMOVED lines=14> */
.L_x_1257:
[----:B------:R-:W-:Y:S05]  /*e540*/  BSYNC B2 ;  /* 0x0000000000027941 */ /* 0x000fea0003800000 */
.L_x_1155:
[----:B------:R-:W-:Y:S01]  /*e550*/  BSSY B2, `(.L_x_1157) ;  /* 0x000000b000027945 */ /* 0x000fe20003800000 */
[----:B01----:R-:W-:Y:S02]  /*e560*/  IMAD.MOV.U32 R2, RZ, RZ, 0x0 ;  /* 0x00000000ff027424 */ /* 0x003fe400078e00ff */
[----:B------:R-:W-:Y:S01]  /*e570*/  IMAD.MOV.U32 R3, RZ, RZ, 0x14f00000 ;  /* 0x14f00000ff037424 */ /* 0x000fe200078e00ff */
[----:B------:R-:W-:Y:S06]  /*e580*/  @P1 BRA `(.L_x_1158) ;  /* 0x00000000001c1947 */ /* 0x000fec0003800000 */
[----:B------:R-:W0:Y:S02]  /*e590*/  S2R R5, SR_TID.X ;  /* 0x0000000000057919 */ /* 0x000e240000002100 */
[----:B0-----:R-:W-:Y:S01]  /*e5a0*/  LOP3.LUT R10, R5, 0x1f, RZ, 0xc0, !PT ;  /* 0x0000001f050a7812 */ /* 0x001fe200078ec0ff */
[----:B------:R-:W-:-:S03]  /*e5b0*/  IMAD.MOV.U32 R5, RZ, RZ, 0xc000 ;  /* 0x0000c000ff057424 */ /* 0x000fc600078e00ff */
[----:B------:R-:W-:Y:S01]  /*e5c0*/  ISETP.NE.AND P0, PT, R10, RZ, PT ;  /* 0x000000ff0a00720c */ /* 0x000fe20003f05270 */
[----:B------:R0:W-:-:S12]  /*e5d0*/  SYNCS.ARRIVE.TRANS64 RZ, [R4+URZ+0x32450], R5 ;  /* 0x0324500504ff79a7 */ /* 0x0001d8000800003f */
[----:B0-----:R-:W-:Y:S05]  /*e5e0*/  @!P0 BRA `(.L_x_1158) ;  /* 0x0000000000048947 */ /* 0x001fea0003800000 */
[----:B------:R-:W-:Y:S01]  /*e5f0*/  BPT.TRAP 0x1 ;  /* 0x000000040000795c */ /* 0x000fe20000300000 */
.L_x_1158:
[----:B------:R-:W-:Y:S05]  /*e600*/  BSYNC B2 ;  /* 0x0000000000027941 */ /* 0x000fea0003800000 */
.L_x_1157:
[----:B------:R-:W2:Y:S01]  /*e610*/  LDL R5, [R1+0x4] ;  /* 0x0000040001057983 */ /* 0x000ea20000100800 */
        /* <DEDUP_REMOVED lines=9> */
.L_x_1159:
        /* <DEDUP_REMOVED lines=16> */
.L_x_1160:
        /* <DEDUP_REMOVED lines=16> */
.L_x_1161:
        /* <DEDUP_REMOVED lines=16> */
.L_x_1162:
        /* <DEDUP_REMOVED lines=11> */
.L_x_1148:
[----:B------:R-:W-:Y:S05]  /*ea60*/  BSYNC B1 ;  /* 0x0000000000017941 */ /* 0x000fea0003800000 */
.L_x_1147:
[----:B------:R-:W2:Y:S01]  /*ea70*/  LDL R2, [R1+0x14] ;  /* 0x0000140001027983 */ /* 0x000ea20000100800 */
[----:B------:R-:W-:Y:S01]  /*ea80*/  VIADD R7, R7, 0x1 ;  /* 0x0000000107077836 */ /* 0x000fe20000000000 */
[----:B------:R-:W-:Y:S04]  /*ea90*/  BSSY B1, `(.L_x_1163) ;  /* 0x00000a5000017945 */ /* 0x000fe80003800000 */
[----:B------:R-:W-:-:S04]  /*eaa0*/  ISETP.NE.AND P0, PT, R7, 0x2, PT ;  /* 0x000000020700780c */ /* 0x000fc80003f05270 */
[----:B------:R-:W-:Y:S02]  /*eab0*/  SEL R9, R7, RZ, P0 ;  /* 0x000000ff07097207 */ /* 0x000fe40000000000 */
[----:B--2---:R-:W-:Y:S02]  /*eac0*/  LOP3.LUT P2, RZ, R2, 0x1, RZ, 0xc0, !PT ;  /* 0x0000000102ff7812 */ /* 0x004fe4000784c0ff */
[----:B------:R-:W-:-:S04]  /*ead0*/  SEL R2, RZ, 0x1, P0 ;  /* 0x00000001ff027807 */ /* 0x000fc80000000000 */
[----:B------:R-:W-:-:S05]  /*eae0*/  LOP3.LUT R8, R6, R2, RZ, 0x3c, !PT ;  /* 0x0000000206087212 */ /* 0x000fca00078e3cff */
[----:B------:R0:W-:Y:S04]  /*eaf0*/  STL [R1+0x18], R8 ;  /* 0x0000180801007387 */ /* 0x0001e80000100800 */
[----:B------:R0:W-:Y:S01]  /*eb00*/  STL [R1+0x8], R9 ;  /* 0x0000080901007387 */ /* 0x0001e20000100800 */
[----:B------:R-:W-:Y:S05]  /*eb10*/  @!P2 BRA `(.L_x_1164) ;  /* 0x000000080070a947 */ /* 0x000fea0003800000 */
[----:B------:R-:W-:Y:S01]  /*eb20*/  ULDC.64 UR4, c[0x0][0x418] ;  /* 0x0001060000047ab9 */ /* 0x000fe20000000a00 */
[----:B------:R-:W-:Y:S01]  /*eb30*/  VIADD R6, R0, 0xffffffff ;  /* 0xffffffff00067836 */ /* 0x000fe20000000000 */
[----:B------:R-:W-:-:S04]  /*eb40*/  ISETP.NE.U32.AND P0, PT, RZ, UR4, PT ;  /* 0x00000004ff007c0c */ /* 0x000fc8000bf05070 */
[----:B------:R-:W-:-:S13]  /*eb50*/  ISETP.NE.AND.EX P0, PT, RZ, UR5, PT, P0 ;  /* 0x00000005ff007c0c */ /* 0x000fda000bf05300 */
[----:B------:R-:W-:Y:S05]  /*eb60*/  @!P0 BRA `(.L_x_1165) ;  /* 0x0000000000508947 */ /* 0x000fea0003800000 */
[----:B------:R-:W2:Y:S01]  /*eb70*/  LDL R11, [R1+0x1c] ;  /* 0x00001c00010b7983 */ /* 0x000ea20000100800 */
[----:B------:R-:W1:Y:S01]  /*eb80*/  LDC R5, c[0x0][0x43c] ;  /* 0x00010f00ff057b82 */ /* 0x000e620000000800 */
[----:B------:R-:W-:Y:S02]  /*eb90*/  ULDC.64 UR6, c[0x0][0x428] ;  /* 0x00010a0000067ab9 */ /* 0x000fe40000000a00 */
[----:B------:R-:W4:Y:S01]  /*eba0*/  LDL R10, [R1+0xc] ;  /* 0x00000c00010a7983 */ /* 0x000f220000100800 */
        /* <DEDUP_REMOVED lines=16> */
.L_x_1165:
[----:B-1----:R-:W2:Y:S01]  /*ecb0*/  LDL R2, [R1+0x4] ;  /* 0x0000040001027983 */ /* 0x002ea20000100800 */
[----:B------:R-:W1:Y:S01]  /*ecc0*/  S2R R3, SR_TID.X ;  /* 0x0000000000037919 */ /* 0x000e620000002100 */
[----:B------:R-:W-:Y:S01]  /*ecd0*/  BSSY B2, `(.L_x_1166) ;  /* 0x0000007000027945 */ /* 0x000fe20003800000 */
[----:B-1----:R-:W-:-:S04]  /*ece0*/  LOP3.LUT R3, R3, 0x7f, RZ, 0xc0, !PT ;  /* 0x0000007f03037812 */ /* 0x002fc800078ec0ff */
[----:B------:R-:W-:Y:S01]  /*ecf0*/  ISETP.NE.AND P1, PT, R3, RZ, PT ;  /* 0x000000ff0300720c */ /* 0x000fe20003f25270 */
[----:B--2---:R-:W-:Y:S01]  /*ed00*/  IMAD R4, R9, 0x8, R2 ;  /* 0x0000000809047824 */ /* 0x004fe200078e0202 */
[----:B------:R-:W-:-:S04]  /*ed10*/  SHF.L.U32 R2, R8, 0x1f, RZ ;  /* 0x0000001f08027819 */ /* 0x000fc800000006ff */
[----:B------:R-:W1:Y:S02]  /*ed20*/  SYNCS.PHASECHK.TRANS64.TRYWAIT P0, [R4+URZ+0x32440], R2 ;  /* 0x03244002040075a7 */ /* 0x000e64000800017f */
[----:B-1----:R-:W-:Y:S05]  /*ed30*/  @!P0 BRA `(.L_x_1167) ;  /* 0x0000003400688947 */ /* 0x002fea0003800000 */
.L_x_1258:
[----:B------:R-:W-:Y:S05]  /*ed40*/  BSYNC B2 ;  /* 0x0000000000027941 */ /* 0x000fea0003800000 */
.L_x_1166:
        /* <DEDUP_REMOVED lines=9> */
.L_x_1169:
[----:B------:R-:W-:Y:S05]  /*ede0*/  BSYNC B2 ;  /* 0x0000000000027941 */ /* 0x000fea0003800000 */
.L_x_1168:
[----:B0-----:R-:W2:Y:S04]  /*edf0*/  LDL R8, [R1+0x4] ;  /* 0x0000040001087983 */ /* 0x001ea80000100800 */
        /* <DEDUP_REMOVED lines=13> */
.L_x_1170:
        /* <DEDUP_REMOVED lines=14> */
.L_x_1259:
[----:B------:R-:W-:Y:S05]  /*efb0*/  BSYNC B2 ;  /* 0x0000000000027941 */ /* 0x000fea0003800000 */
.L_x_1171:
        /* <DEDUP_REMOVED lines=11> */
.L_x_1174:
[----:B------:R-:W-:Y:S05]  /*f070*/  BSYNC B2 ;  /* 0x0000000000027941 */ /* 0x000fea0003800000 */
.L_x_1173:
[----:B------:R-:W2:Y:S04]  /*f080*/  LDL R8, [R1+0x4] ;  /* 0x0000040001087983 */ /* 0x000ea80000100800 */
        /* <DEDUP_REMOVED lines=10> */
.L_x_1175:
        /* <DEDUP_REMOVED lines=16> */
.L_x_1176:
        /* <DEDUP_REMOVED lines=16> */
.L_x_1177:
        /* <DEDUP_REMOVED lines=16> */
.L_x_1178:
        /* <DEDUP_REMOVED lines=11> */
.L_x_1164:
[----:B------:R-:W-:Y:S05]  /*f4e0*/  BSYNC B1 ;  /* 0x0000000000017941 */ /* 0x000fea0003800000 */
.L_x_1163:
[C---:B------:R-:W-:Y:S01]  /*f4f0*/  ISETP.GT.AND P0, PT, R0.reuse, 0x1, PT ;  /* 0x000000010000780c */ /* 0x040fe20003f04270 */
[----:B------:R-:W-:-:S12]  /*f500*/  VIADD R0, R0, 0xfffffffe ;  /* 0xfffffffe00007836 */ /* 0x000fd80000000000 */
[----:B------:R-:W-:Y:S05]  /*f510*/  @P0 BRA `(.L_x_1179) ;  /* 0xffffffe800b80947 */ /* 0x000fea000383ffff */
.L_x_1128:
[----:B------:R-:W-:Y:S05]  /*f520*/  BSYNC B0 ;  /* 0x0000000000007941 */ /* 0x000fea0003800000 */
.L_x_1127:
[----:B------:R-:W4:Y:S04]  /*f530*/  LDL.LU R4, [R1+0x8] ;  /* 0x0000080001047983 */ /* 0x000f280000300800 */
[----:B------:R-:W2:Y:S01]  /*f540*/  LDL.LU R3, [R1+0x18] ;  /* 0x0000180001037983 */ /* 0x000ea20000300800 */
[----:B------:R-:W1:Y:S01]  /*f550*/  S2R R2, SR_TID.X ;  /* 0x0000000000027919 */ /* 0x000e620000002100 */
[----:B------:R-:W-:Y:S01]  /*f560*/  BSSY B0, `(.L_x_1180) ;  /* 0x0000015000007945 */ /* 0x000fe20003800000 */
[----:B-1----:R-:W-:-:S04]  /*f570*/  LOP3.LUT R2, R2, 0x7f, RZ, 0xc0, !PT ;  /* 0x0000007f02027812 */ /* 0x002fc800078ec0ff */
[----:B------:R-:W-:Y:S01]  /*f580*/  ISETP.NE.AND P1, PT, R2, RZ, PT ;  /* 0x000000ff0200720c */ /* 0x000fe20003f25270 */
[----:B----4-:R-:W-:-:S05]  /*f590*/  VIADD R0, R4, 0x1 ;  /* 0x0000000104007836 */ /* 0x010fca0000000000 */
[----:B------:R-:W-:-:S04]  /*f5a0*/  ISETP.NE.AND P0, PT, R0, 0x2, PT ;  /* 0x000000020000780c */ /* 0x000fc80003f05270 */
[----:B------:R-:W-:-:S04]  /*f5b0*/  SEL R2, RZ, 0x1, P0 ;  /* 0x00000001ff027807 */ /* 0x000fc80000000000 */
[----:B--2---:R-:W-:-:S05]  /*f5c0*/  LOP3.LUT R3, R3, R2, RZ, 0x3c, !PT ;  /* 0x0000000203037212 */ /* 0x004fca00078e3cff */
[----:B------:R1:W-:Y:S01]  /*f5d0*/  STL [R1+0x18], R3 ;  /* 0x0000180301007387 */ /* 0x0003e20000100800 */
[----:B------:R-:W-:Y:S05]  /*f5e0*/  @P1 BRA `(.L_x_1181) ;  /* 0x0000000000301947 */ /* 0x000fea0003800000 */
[----:B-1----:R-:W1:Y:S01]  /*f5f0*/  S2R R3, SR_LANEID ;  /* 0x0000000000037919 */ /* 0x002e620000000000 */
[----:B------:R-:W-:Y:S01]  /*f600*/  VOTEU.ANY UR4, UPT, PT ;  /* 0x0000000000047886 */ /* 0x000fe200038e0100 */
[----:B------:R-:W2:Y:S01]  /*f610*/  LDC.64 R4, c[0x0][0xd60] ;  /* 0x00035800ff047b82 */ /* 0x000ea20000000a00 */
[----:B------:R-:W1:Y:S02]  /*f620*/  FLO.U32 R2, UR4 ;  /* 0x0000000400027d00 */ /* 0x000e6400080e0000 */
[----:B-1----:R-:W-:-:S06]  /*f630*/  ISETP.EQ.U32.AND P1, PT, R2, R3, PT ;  /* 0x000000030200720c */ /* 0x002fcc0003f22070 */
[----:B------:R-:W2:Y:S07]  /*f640*/  POPC R3, UR4 ;  /* 0x0000000400037d09 */ /* 0x000eae0008000000 */
[----:B--2---:R-:W2:Y:S01]  /*f650*/  @P1 ATOMG.E.ADD.STRONG.GPU PT, R3, desc[UR38][R4.64], R3 ;  /* 0x00000003040319a8 */ /* 0x004ea200081ee1e6 */
[----:B------:R-:W1:Y:S02]  /*f660*/  S2R R6, SR_LTMASK ;  /* 0x0000000000067919 */ /* 0x000e640000003900 */
[----:B-1----:R-:W-:-:S04]  /*f670*/  LOP3.LUT R6, R6, UR4, RZ, 0xc0, !PT ;  /* 0x0000000406067c12 */ /* 0x002fc8000f8ec0ff */
[----:B0----5:R-:W0:Y:S01]  /*f680*/  POPC R7, R6 ;  /* 0x0000000600077309 */ /* 0x021e220000000000 */
[----:B--2---:R-:W0:Y:S02]  /*f690*/  SHFL.IDX PT, R2, R3, R2, 0x1f ;  /* 0x00001f0203027589 */ /* 0x004e2400000e0000 */
[----:B0-----:R-:W-:-:S07]  /*f6a0*/  IADD3 R16, R2, UR40, R7 ;  /* 0x0000002802107c10 */ /* 0x001fce000fffe007 */
.L_x_1181:
[----:B------:R-:W-:Y:S05]  /*f6b0*/  BSYNC B0 ;  /* 0x0000000000007941 */ /* 0x000fea0003800000 */
.L_x_1180:
[----:B------:R-:W-:-:S05]  /*f6c0*/  SEL R0, R0, RZ, P0 ;  /* 0x000000ff00007207 */ /* 0x000fca0000000000 */
[----:B------:R2:W-:Y:S02]  /*f6d0*/  STL [R1+0x8], R0 ;  /* 0x0000080001007387 */ /* 0x0005e40000100800 */
.L_x_1093:
[----:B------:R-:W-:Y:S05]  /*f6e0*/  BSYNC B7 ;  /* 0x0000000000077941 */ /* 0x000fea0003800000 */
.L_x_1091:
[----:B--23--:R-:W2:Y:S02]  /*f6f0*/  LDL R0, [R1+0x14] ;  /* 0x0000140001007983 */ /* 0x00cea40000100800 */
[----:B--2---:R-:W-:-:S13]  /*f700*/  LOP3.LUT P0, RZ, R0, 0x40, RZ, 0xc0, !PT ;  /* 0x0000004000ff7812 */ /* 0x004fda000780c0ff */
[----:B------:R-:W-:Y:S05]  /*f710*/  @!P0 BRA `(.L_x_1182) ;  /* 0x0000000000288947 */ /* 0x000fea0003800000 */
[----:B------:R-:W-:Y:S05]  /*f720*/  WARPSYNC.ALL ;  /* 0x0000000000007948 */ /* 0x000fea0003800000 */
[----:B------:R-:W2:Y:S08]  /*f730*/  S2UR UR5, SR_CgaCtaId ;  /* 0x00000000000579c3 */ /* 0x000eb00000008800 */
[----:B------:R-:W-:Y:S06]  /*f740*/  BAR.SYNC.DEFER_BLOCKING 0x5, 0x180 ;  /* 0x0146000000007b1d */ /* 0x000fec0000010000 */
[----:B------:R-:W-:-:S02]  /*f750*/  UMOV UR4, 0x400 ;  /* 0x0000040000047882 */ /* 0x000fc40000000000 */
[----:B--2---:R-:W-:-:S06]  /*f760*/  ULEA UR4, UR5, UR4, 0x18 ;  /* 0x0000000405047291 */ /* 0x004fcc000f8ec03f */
[----:B------:R-:W-:-:S05]  /*f770*/  IMAD.U32 R0, RZ, RZ, UR4 ;  /* 0x00000004ff007e24 */ /* 0x000fca000f8e00ff */
[----:B------:R2:W3:Y:S04]  /*f780*/  LDS.128 R16, [R0+0x324d0] ;  /* 0x0324d00000107984 */ /* 0x0004e80000000c00 */
[----:B------:R2:W-:Y:S01]  /*f790*/  STL [R1+0x4], R0 ;  /* 0x0000040001007387 */ /* 0x0005e20000100800 */
[----:B------:R-:W-:Y:S06]  /*f7a0*/  BAR.ARV 0x4, 0x180 ;  /* 0x0106000000007b1d */ /* 0x000fec0000002000 */
[----:B------:R-:W-:Y:S05]  /*f7b0*/  BRA `(.L_x_1183) ;  /* 0x0000000800487947 */ /* 0x000fea0003800000 */
.L_x_1182:
[----:B------:R-:W0:Y:S01]  /*f7c0*/  S2R R0, SR_TID.X ;  /* 0x0000000000007919 */ /* 0x000e220000002100 */
[----:B------:R-:W-:Y:S01]  /*f7d0*/  UMOV UR4, 0xffffffff ;  /* 0xffffffff00047882 */ /* 0x000fe20000000000 */
[----:B0----5:R-:W-:-:S04]  /*f7e0*/  LOP3.LUT R7, R0, 0x1f, RZ, 0xc0, !PT ;  /* 0x0000001f00077812 */ /* 0x021fc800078ec0ff */
[----:B------:R-:W-:Y:S01]  /*f7f0*/  ISETP.NE.AND P0, PT, R7, 0x1f, PT ;  /* 0x0000001f0700780c */ /* 0x000fe20003f05270 */
[----:B------:R-:W-:-:S12]  /*f800*/  BRA.DIV UR4, `(.L_x_1184) ;  /* 0x0000002a04dc7947 */ /* 0x000fd8000b800000 */
[----:B------:R-:W-:Y:S01]  /*f810*/  IMAD.IADD R0, R19, 0x1, R7 ;  /* 0x0000000113007824 */ /* 0x000fe200078e0207 */
[----:B------:R-:W-:-:S04]  /*f820*/  ULDC UR4, c[0x0][0xd3c] ;  /* 0x00034f0000047ab9 */ /* 0x000fc80000000800 */
[----:B------:R-:W-:-:S13]  /*f830*/  ISETP.GE.OR P1, PT, R0, UR4, !P0 ;  /* 0x0000000400007c0c */ /* 0x000fda000c726670 */
[----:B-1----:R-:W0:Y:S02]  /*f840*/  @!P1 LDC.64 R2, c[0x0][0xd80] ;  /* 0x00036000ff029b82 */ /* 0x002e240000000a00 */
[----:B0-----:R-:W-:-:S06]  /*f850*/  @!P1 IMAD.WIDE R2, R0, 0x4, R2 ;  /* 0x0000000400029825 */ /* 0x001fcc00078e0202 */
[----:B------:R0:W2:Y:S01]  /*f860*/  @!P1 LDG.E R3, desc[UR38][R2.64] ;  /* 0x0000002602039981 */ /* 0x0000a2000c1e1900 */
[C---:B------:R-:W-:Y:S02]  /*f870*/  ISETP.GE.U32.AND P2, PT, R7.reuse, 0x2, PT ;  /* 0x000000020700780c */ /* 0x040fe40003f46070 */
[C---:B------:R-:W-:Y:S01]  /*f880*/  ISETP.GE.U32.AND P3, PT, R7.reuse, 0x4, PT ;  /* 0x000000040700780c */ /* 0x040fe20003f66070 */
[----:B------:R-:W-:Y:S01]  /*f890*/  SHFL.IDX PT, R0, R16, RZ, 0x1f ;  /* 0x00001fff10007589 */ /* 0x000fe200000e0000 */
[C---:B------:R-:W-:Y:S02]  /*f8a0*/  ISETP.GE.U32.AND P4, PT, R7.reuse, 0x8, PT ;  /* 0x000000080700780c */ /* 0x040fe40003f86070 */
[C---:B------:R-:W-:Y:S01]  /*f8b0*/  ISETP.GE.U32.AND P5, PT, R7.reuse, 0x10, PT ;  /* 0x000000100700780c */ /* 0x040fe20003fa6070 */
[----:B------:R-:W-:Y:S01]  /*f8c0*/  SHFL.IDX PT, R4, R16, 0x1, 0x1f ;  /* 0x00201f0010047f89 */ /* 0x000fe200000e0000 */
        /* <DEDUP_REMOVED lines=18> */
[----:B------:R0:W1:Y:S02]  /*f9f0*/  SHFL.IDX PT, R6, R3, 0x1f, 0x1f ;  /* 0x03e01f0003067f89 */ /* 0x00006400000e0000 */
.L_x_1269:
[----:B------:R-:W-:Y:S02]  /*fa00*/  ULDC UR4, c[0x0][0xd38] ;  /* 0x00034e0000047ab9 */ /* 0x000fe40000000800 */
[----:B------:R-:W-:-:S04]  /*fa10*/  IMAD.U32 R16, RZ, RZ, UR4 ;  /* 0x00000004ff107e24 */ /* 0x000fc8000f8e00ff */
[----:B-1----:R-:W-:-:S04]  /*fa20*/  IMAD R6, R6, R16, RZ ;  /* 0x0000001006067224 */ /* 0x002fc800078e02ff */
[----:B------:R-:W-:-:S05]  /*fa30*/  IMAD.IADD R4, R4, 0x1, R6 ;  /* 0x0000000104047824 */ /* 0x000fca00078e0206 */
[----:B------:R-:W-:-:S13]  /*fa40*/  ISETP.GT.AND P6, PT, R4, R0, PT ;  /* 0x000000000400720c */ /* 0x000fda0003fc4270 */
[----:B------:R-:W-:Y:S05]  /*fa50*/  @P6 BRA `(.L_x_1185) ;  /* 0x00000000009c6947 */ /* 0x000fea0003800000 */
.L_x_1190:
[----:B------:R-:W1:Y:S01]  /*fa60*/  LDC R2, c[0x0][0xd3c] ;  /* 0x00034f00ff027b82 */ /* 0x000e620000000800 */
[----:B------:R-:W-:-:S05]  /*fa70*/  VIADD R19, R19, 0x1f ;  /* 0x0000001f13137836 */ /* 0x000fca0000000000 */
[----:B-1----:R-:W-:-:S13]  /*fa80*/  ISETP.GE.AND P6, PT, R19, R2, PT ;  /* 0x000000021300720c */ /* 0x002fda0003fc6270 */
[----:B------:R-:W-:Y:S05]  /*fa90*/  @P6 BRA `(.L_x_1186) ;  /* 0x0000000400446947 */ /* 0x000fea0003800000 */
[----:B0-----:R-:W0:Y:S01]  /*faa0*/  S2R R3, SR_TID.X ;  /* 0x0000000000037919 */ /* 0x001e220000002100 */
        /* <DEDUP_REMOVED lines=9> */
.L_x_1188:
[----:B------:R-:W-:Y:S05]  /*fb40*/  BSYNC B0 ;  /* 0x0000000000007941 */ /* 0x000fea0003800000 */
.L_x_1187:
[----:B------:R-:W-:-:S03]  /*fb50*/  UMOV UR4, 0xffffffff ;  /* 0xffffffff00047882 */ /* 0x000fc60000000000 */
[----:B------:R-:W-:Y:S05]  /*fb60*/  BRA.DIV UR4, `(.L_x_1189) ;  /* 0x0000002e04407947 */ /* 0x000fea000b800000 */
        /* <DEDUP_REMOVED lines=16> */
.L_x_1277:
[----:B------:R-:W-:Y:S02]  /*fc70*/  ULDC UR4, c[0x0][0xd38] ;  /* 0x00034e0000047ab9 */ /* 0x000fe40000000800 */
[----:B------:R-:W-:-:S04]  /*fc80*/  IMAD.U32 R16, RZ, RZ, UR4 ;  /* 0x00000004ff107e24 */ /* 0x000fc8000f8e00ff */
[----:B-1----:R-:W-:-:S04]  /*fc90*/  IMAD R6, R6, R16, RZ ;  /* 0x0000001006067224 */ /* 0x002fc800078e02ff */
[----:B------:R-:W-:-:S05]  /*fca0*/  IMAD.IADD R4, R6, 0x1, R4 ;  /* 0x0000000106047824 */ /* 0x000fca00078e0204 */
[----:B------:R-:W-:-:S13]  /*fcb0*/  ISETP.GT.AND P6, PT, R4, R0, PT ;  /* 0x000000000400720c */ /* 0x000fda0003fc4270 */
[----:B------:R-:W-:Y:S05]  /*fcc0*/  @!P6 BRA `(.L_x_1190) ;  /* 0xfffffffc0064e947 */ /* 0x000fea000383ffff */
.L_x_1185:
        /* <DEDUP_REMOVED lines=8> */
.L_x_1281:
[----:B------:R-:W-:Y:S01]  /*fd50*/  ISETP.NE.AND P0, PT, R5, RZ, PT ;  /* 0x000000ff0500720c */ /* 0x000fe20003f05270 */
[----:B-1----:R-:W-:-:S12]  /*fd60*/  IMAD.MOV.U32 R2, RZ, RZ, RZ ;  /* 0x000000ffff027224 */ /* 0x002fd800078e00ff */
[----:B------:R-:W-:Y:S05]  /*fd70*/  @!P0 BRA `(.L_x_1192) ;  /* 0x0000000000108947 */ /* 0x000fea0003800000 */
[----:B------:R-:W-:Y:S01]  /*fd80*/  UMOV UR4, 0xffffffff ;  /* 0xffffffff00047882 */ /* 0x000fe20000000000 */
[----:B------:R-:W-:Y:S02]  /*fd90*/  VIADD R12, R4, 0xffffffff ;  /* 0xffffffff040c7836 */ /* 0x000fe40000000000 */
[----:B------:R-:W-:Y:S05]  /*fda0*/  BRA.DIV UR4, `(.L_x_1193) ;  /* 0x0000002e04d07947 */ /* 0x000fea000b800000 */
[----:B------:R1:W3:Y:S02]  /*fdb0*/  SHFL.IDX PT, R2, R3, R12, 0x1f ;  /* 0x00001f0c03027589 */ /* 0x0002e400000e0000 */
.L_x_1192:
        /* <DEDUP_REMOVED lines=31> */
.L_x_1186:
[----:B------:R-:W-:Y:S01]  /*ffb0*/  UMOV UR4, URZ ;  /* 0x0000003f00047c82 */ /* 0x000fe20008000000 */
[----:B------:R-:W-:Y:S01]  /*ffc0*/  UMOV UR5, URZ ;  /* 0x0000003f00057c82 */ /* 0x000fe20008000000 */
[----:B------:R-:W-:Y:S01]  /*ffd0*/  ULDC UR6, c[0x0][0xd3c] ;  /* 0x00034f0000067ab9 */ /* 0x000fe20000000800 */
[----:B------:R-:W-:Y:S02]  /*ffe0*/  IMAD.MOV.U32 R16, RZ, RZ, R0 ;  /* 0x000000ffff107224 */ /* 0x000fe400078e0000 */
[----:B------:R-:W-:Y:S02]  /*fff0*/  IMAD.U32 R17, RZ, RZ, UR4 ;  /* 0x00000004ff117e24 */ /* 0x000fe4000f8e00ff */
[----:B------:R-:W-:Y:S02]  /*10000*/  IMAD.U32 R18, RZ, RZ, UR5 ;  /* 0x00000005ff127e24 */ /* 0x000fe4000f8e00ff */
[----:B------:R-:W-:-:S07]  /*10010*/  IMAD.U32 R19, RZ, RZ, UR6 ;  /* 0x00000006ff137e24 */ /* 0x000fce000f8e00ff */
.L_x_1194:
[----:B0-----:R0:W2:Y:S01]  /*10020*/  LDL R3, [R1+0x4] ;  /* 0x0000040001037983 */ /* 0x0010a20000100800 */
        /* <DEDUP_REMOVED lines=11> */
.L_x_1183:
[----:B------:R-:W-:Y:S02]  /*100e0*/  ULDC UR4, c[0x0][0xd3c] ;  /* 0x00034f0000047ab9 */ /* 0x000fe40000000800 */
[----:B---3--:R-:W-:-:S13]  /*100f0*/  ISETP.GE.AND P0, PT, R19, UR4, PT ;  /* 0x0000000413007c0c */ /* 0x008fda000bf06270 */
[----:B------:R-:W-:Y:S05]  /*10100*/  @!P0 BRA `(.L_x_1195) ;  /* 0xffffffa000b88947 */ /* 0x000fea000383ffff */
[----:B------:R-:W-:Y:S05]  /*10110*/  BSYNC B8 ;  /* 0x0000000000087941 */ /* 0x000fea0003800000 */
.L_x_1087:
[----:B--2---:R-:W2:Y:S01]  /*10120*/  LDL.LU R0, [R1+0x6c] ;  /* 0x00006c0001007983 */ /* 0x004ea20000300800 */
[----:B------:R-:W-:Y:S01]  /*10130*/  BSSY B0, `(.L_x_1196) ;  /* 0x000000b000007945 */ /* 0x000fe20003800000 */
[----:B------:R-:W3:Y:S01]  /*10140*/  S2R R5, SR_CgaCtaId ;  /* 0x0000000000057919 */ /* 0x000ee20000008800 */
[----:B--2---:R-:W-:-:S05]  /*10150*/  VIADD R0, R0, 0x1 ;  /* 0x0000000100007836 */ /* 0x004fca0000000000 */
[----:B------:R-:W-:-:S04]  /*10160*/  LEA.HI R2, R0, R0, RZ, 0x1 ;  /* 0x0000000000027211 */ /* 0x000fc800078f08ff */
[----:B01----:R-:W-:-:S05]  /*10170*/  LOP3.LUT R3, R2, 0xfffffffe, RZ, 0xc0, !PT ;  /* 0xfffffffe02037812 */ /* 0x003fca00078ec0ff */
[----:B------:R-:W-:Y:S01]  /*10180*/  IMAD.IADD R3, R0, 0x1, -R3 ;  /* 0x0000000100037824 */ /* 0x000fe200078e0a03 */
[----:B------:R-:W-:-:S04]  /*10190*/  MOV R0, 0x400 ;  /* 0x0000040000007802 */ /* 0x000fc80000000f00 */
[----:B---3--:R-:W-:Y:S02]  /*101a0*/  LEA R0, R5, R0, 0x18 ;  /* 0x0000000005007211 */ /* 0x008fe400078ec0ff */
[----:B------:R-:W-:-:S04]  /*101b0*/  SHF.L.U32 R3, R3, 0x1f, RZ ;  /* 0x0000001f03037819 */ /* 0x000fc800000006ff */
[----:B------:R-:W0:Y:S02]  /*101c0*/  SYNCS.PHASECHK.TRANS64.TRYWAIT P0, [R0+URZ+0x32420], R3 ;  /* 0x03242003000075a7 */ /* 0x000e24000800017f */
[----:B0-----:R-:W-:Y:S05]  /*101d0*/  @!P0 BRA `(.L_x_1197) ;  /* 0x0000002800ec8947 */ /* 0x001fea0003800000 */
.L_x_1284:
[----:B------:R-:W-:Y:S05]  /*101e0*/  BSYNC B0 ;  /* 0x0000000000007941 */ /* 0x000fea0003800000 */
.L_x_1196:
[----:B------:R-:W-:-:S03]  /*101f0*/  UMOV UR4, 0xffffffff ;  /* 0xffffffff00047882 */ /* 0x000fc60000000000 */
[----:B------:R-:W-:Y:S05]  /*10200*/  BRA.DIV UR4, `(.L_x_1198) ;  /* 0x0000002a04f47947 */ /* 0x000fea000b800000 */
[----:B------:R-:W1:Y:S02]  /*10210*/  S2R R2, SR_TID.X ;  /* 0x0000000000027919 */ /* 0x000e640000002100 */
[----:B-1----:R-:W-:-:S04]  /*10220*/  SHF.R.U32.HI R2, RZ, 0x5, R2 ;  /* 0x00000005ff027819 */ /* 0x002fc80000011602 */
[----:B------:R-:W-:-:S05]  /*10230*/  LOP3.LUT R2, R2, 0x3, RZ, 0xc0, !PT ;  /* 0x0000000302027812 */ /* 0x000fca00078ec0ff */
[----:B------:R1:W2:Y:S02]  /*10240*/  SHFL.IDX PT, R14, R2, RZ, 0x1f ;  /* 0x00001fff020e7589 */ /* 0x0002a400000e0000 */
.L_x_1287:
[----:B--2---:R-:W-:Y:S01]  /*10250*/  ISETP.NE.AND P0, PT, R14, RZ, PT ;  /* 0x000000ff0e00720c */ /* 0x004fe20003f05270 */
[----:B------:R-:W-:-:S12]  /*10260*/  BSSY B0, `(.L_x_1199) ;  /* 0x0000029000007945 */ /* 0x000fd80003800000 */
[----:B------:R-:W-:Y:S05]  /*10270*/  @P0 BRA `(.L_x_1200) ;  /* 0x00000000009c0947 */ /* 0x000fea0003800000 */
[----:B------:R-:W-:-:S03]  /*10280*/  UMOV UR4, 0xffffffff ;  /* 0xffffffff00047882 */ /* 0x000fc60000000000 */
[----:B------:R-:W-:Y:S05]  /*10290*/  BRA.DIV UR4, `(.L_x_1201) ;  /* 0x0000002e04047947 */ /* 0x000fea000b800000 */
[----:B------:R-:W-:-:S13]  /*102a0*/  ELECT P6, URZ, PT ;  /* 0x00000000003f782f */ /* 0x000fda00038c0000 */
.L_x_1290:
[----:B------:R-:W-:Y:S05]  /*102b0*/  @!P6 BRA `(.L_x_1200) ;  /* 0x00000000008ce947 */ /* 0x000fea0003800000 */
[----:B-1----:R-:W2:Y:S02]  /*102c0*/  LDL R2, [R1+0x74] ;  /* 0x0000740001027983 */ /* 0x002ea40000100800 */
[----:B--2---:R-:W-:-:S13]  /*102d0*/  R2UR UR4, R2 ;  /* 0x00000000020472ca */ /* 0x004fda00000e0000 */
[----:B------:R-:W-:-:S06]  /*102e0*/  ULOP3.LUT UR4, UR4, 0x2, URZ, 0xfc, !UPT ;  /* 0x0000000204047892 */ /* 0x000fcc000f8efc3f */
[----:B------:R-:W-:-:S05]  /*102f0*/  IMAD.U32 R2, RZ, RZ, UR4 ;  /* 0x00000004ff027e24 */ /* 0x000fca000f8e00ff */
[----:B------:R-:W-:-:S13]  /*10300*/  ISETP.NE.AND P2, PT, R2, 0x3, PT ;  /* 0x000000030200780c */ /* 0x000fda0003f45270 */
[----:B------:R-:W-:Y:S05]  /*10310*/  @!P2 BRA `(.L_x_1202) ;  /* 0x000000000004a947 */ /* 0x000fea0003800000 */
[----:B------:R-:W-:Y:S01]  /*10320*/  BPT.TRAP 0x1 ;  /* 0x000000040000795c */ /* 0x000fe20000300000 */
.L_x_1202:
[----:B0-----:R-:W2:Y:S04]  /*10330*/  LDL R3, [R1+0x8] ;  /* 0x0000080001037983 */ /* 0x001ea80000100800 */
[----:B-----5:R-:W3:Y:S01]  /*10340*/  LDL.LU R7, [R1+0x18] ;  /* 0x0000180001077983 */ /* 0x020ee20000300800 */
        /* <DEDUP_REMOVED lines=12> */
.L_x_1291:
[----:B------:R-:W1:Y:S02]  /*10410*/  SYNCS.PHASECHK.TRANS64.TRYWAIT P0, [R7+URZ], R2 ;  /* 0x00000002070075a7 */ /* 0x000e64000800017f */
[----:B-1----:R-:W-:Y:S05]  /*10420*/  @!P0 BRA `(.L_x_1204) ;  /* 0x0000002800d48947 */ /* 0x002fea0003800000 */
.L_x_1292:
[----:B------:R-:W-:Y:S05]  /*10430*/  @!P2 BRA `(.L_x_1205) ;  /* 0x000000000004a947 */ /* 0x000fea0003800000 */
[----:B------:R-:W-:Y:S01]  /*10440*/  BPT.TRAP 0x1 ;  /* 0x000000040000795c */ /* 0x000fe20000300000 */
.L_x_1205:
[----:B------:R-:W2:Y:S01]  /*10450*/  LDL.LU R4, [R1+0x8] ;  /* 0x0000080001047983 */ /* 0x000ea20000300800 */
[----:B------:R-:W-:-:S04]  /*10460*/  VIADD R0, R0, 0x32460 ;  /* 0x0003246000007836 */ /* 0x000fc80000000000 */
[----:B--2---:R-:W-:-:S04]  /*10470*/  IMAD R4, R4, 0x8, R0 ;  /* 0x0000000804047824 */ /* 0x004fc800078e0200 */
[----:B------:R-:W2:Y:S02]  /*10480*/  SYNCS.PHASECHK.TRANS64.TRYWAIT P0, [R4+URZ], R5 ;  /* 0x00000005040075a7 */ /* 0x000ea4000800017f */
[----:B--2---:R-:W-:Y:S05]  /*10490*/  @!P0 BRA `(.L_x_1206) ;  /* 0x0000002800cc8947 */ /* 0x004fea0003800000 */
.L_x_1293:
[----:B------:R-:W-:-:S07]  /*104a0*/  IMAD R3, R3, 0x8, R0 ;  /* 0x0000000803037824 */ /* 0x000fce00078e0200 */
.L_x_1207:
[----:B---3--:R3:W4:Y:S02]  /*104b0*/  SYNCS.PHASECHK.TRANS64.TRYWAIT P0, [R3+URZ], R2 ;  /* 0x00000002030075a7 */ /* 0x008724000800017f */
[----:B----4-:R-:W-:Y:S05]  /*104c0*/  @!P0 NANOSLEEP.SYNCS 0x989680 ;  /* 0x009896800000895d */ /* 0x010fea0003900000 */
[----:B------:R-:W4:Y:S02]  /*104d0*/  @!P0 SYNCS.PHASECHK.TRANS64 P0, [R3+URZ], R2 ;  /* 0x00000002030085a7 */ /* 0x000f24000800007f */
[----:B----4-:R-:W-:Y:S05]  /*104e0*/  @!P0 BRA `(.L_x_1207) ;  /* 0xfffffffc00f08947 */ /* 0x010fea000383ffff */
.L_x_1200:
[----:B------:R-:W-:Y:S05]  /*104f0*/  BSYNC B0 ;  /* 0x0000000000007941 */ /* 0x000fea0003800000 */
.L_x_1199:
[----:B------:R-:W-:Y:S05]  /*10500*/  EXIT ;  /* 0x000000000000794d */ /* 0x000fea0003800000 */
.L_x_1038:
[----:B0-----:R0:W1:Y:S02]  /*10510*/  SYNCS.PHASECHK.TRANS64.TRYWAIT P0, [R5+URZ+0x32400], R0 ;  /* 0x03240000050075a7 */ /* 0x001064000800017f */
[----:B-1----:R-:W-:Y:S05]  /*10520*/  @!P0 NANOSLEEP.SYNCS 0x989680 ;  /* 0x009896800000895d */ /* 0x002fea0003900000 */
[----:B------:R-:W1:Y:S02]  /*10530*/  @!P0 SYNCS.PHASECHK.TRANS64 P0, [R5+URZ+0x32400], R0 ;  /* 0x03240000050085a7 */ /* 0x000e64000800007f */
[----:B-1----:R-:W-:Y:S05]  /*10540*/  @!P0 BRA `(.L_x_1038) ;  /* 0xfffffffc00f08947 */ /* 0x002fea000383ffff */
[----:B------:R-:W-:Y:S05]  /*10550*/  BRA `(.L_x_1208) ;  /* 0xffffff1000e87947 */ /* 0x000fea000383ffff */
.L_x_1042:
[----:B--2---:R2:W3:Y:S02]  /*10560*/  SYNCS.PHASECHK.TRANS64.TRYWAIT P1, [R3+URZ+0x32430], R4 ;  /* 0x03243004030075a7 */ /* 0x0044e4000802017f */
[----:B---3--:R-:W-:Y:S05]  /*10570*/  @!P1 NANOSLEEP.SYNCS 0x989680 ;  /* 0x009896800000995d */ /* 0x008fea0003900000 */
[----:B------:R-:W3:Y:S02]  /*10580*/  @!P1 SYNCS.PHASECHK.TRANS64 P1, [R3+URZ+0x32430], R4 ;  /* 0x03243004030095a7 */ /* 0x000ee4000802007f */
[----:B---3--:R-:W-:Y:S05]  /*10590*/  @!P1 BRA `(.L_x_1042) ;  /* 0xfffffffc00f09947 */ /* 0x008fea000383ffff */
[----:B------:R-:W-:Y:S05]  /*105a0*/  BRA `(.L_x_1041) ;  /* 0xffffff14001c7947 */ /* 0x000fea000383ffff */
.L_x_1043:
[----:B---3--:R3:W4:Y:S02]  /*105b0*/  SYNCS.PHASECHK.TRANS64.TRYWAIT P1, [R5+URZ+0x32410], R0 ;  /* 0x03241000050075a7 */ /* 0x008724000802017f */
[----:B----4-:R-:W-:Y:S05]  /*105c0*/  @!P1 NANOSLEEP.SYNCS 0x989680 ;  /* 0x009896800000995d */ /* 0x010fea0003900000 */
[----:B------:R-:W4:Y:S02]  /*105d0*/  @!P1 SYNCS.PHASECHK.TRANS64 P1, [R5+URZ+0x32410], R0 ;  /* 0x03241000050095a7 */ /* 0x000f24000802007f */
[----:B----4-:R-:W-:Y:S05]  /*105e0*/  @!P1 BRA `(.L_x_1043) ;  /* 0xfffffffc00f09947 */ /* 0x010fea000383ffff */
[----:B------:R-:W-:Y:S05]  /*105f0*/  BRA `(.L_x_1209) ;  /* 0xffffff1400e47947 */ /* 0x000fea000383ffff */
.L_x_1047:
[----:B------:R0:W0:Y:S02]  /*10600*/  SYNCS.PHASECHK.TRANS64.TRYWAIT P1, [R3+URZ+0x32450], R4 ;  /* 0x03245004030075a7 */ /* 0x000024000802017f */
[----:B0-----:R-:W-:Y:S05]  /*10610*/  @!P1 NANOSLEEP.SYNCS 0x989680 ;  /* 0x009896800000995d */ /* 0x001fea0003900000 */
[----:B------:R-:W0:Y:S02]  /*10620*/  @!P1 SYNCS.PHASECHK.TRANS64 P1, [R3+URZ+0x32450], R4 ;  /* 0x03245004030095a7 */ /* 0x000e24000802007f */
[----:B0-----:R-:W-:Y:S05]  /*10630*/  @!P1 BRA `(.L_x_1047) ;  /* 0xfffffffc00f09947 */ /* 0x001fea000383ffff */
[----:B------:R-:W-:Y:S05]  /*10640*/  BRA `(.L_x_1046) ;  /* 0xffffff1400f07947 */ /* 0x000fea000383ffff */
.L_x_1052:
[----:B-1----:R-:W-:-:S04]  /*10650*/  IMAD.U32 R153, RZ, RZ, UR4 ;  /* 0x00000004ff997e24 */ /* 0x002fc8000f8e00ff */
[----:B------:R1:W2:Y:S03]  /*10660*/  SYNCS.PHASECHK.TRANS64.TRYWAIT P3, [R153+URZ+0x32430], R0 ;  /* 0x03243000990075a7 */ /* 0x0002a6000806017f */
[----:B--2---:R-:W-:Y:S05]  /*10670*/  @!P3 NANOSLEEP.SYNCS 0x989680 ;  /* 0x009896800000b95d */ /* 0x004fea0003900000 */
[----:B------:R-:W2:Y:S02]  /*10680*/  @!P3 SYNCS.PHASECHK.TRANS64 P3, [R153+URZ+0x32430], R0 ;  /* 0x032430009900b5a7 */ /* 0x000ea4000806007f */
[----:B--2---:R-:W-:Y:S05]  /*10690*/  @!P3 BRA `(.L_x_1052) ;  /* 0xfffffffc00ecb947 */ /* 0x004fea000383ffff */
[----:B------:R-:W-:Y:S05]  /*106a0*/  BRA `(.L_x_1051) ;  /* 0xffffff3400d87947 */ /* 0x000fea000383ffff */
.L_x_1056:
[----:B--2---:R-:W-:-:S04]  /*106b0*/  IMAD.U32 R209, RZ, RZ, UR4 ;  /* 0x00000004ffd17e24 */ /* 0x004fc8000f8e00ff */
[----:B------:R2:W3:Y:S03]  /*106c0*/  SYNCS.PHASECHK.TRANS64.TRYWAIT P3, [R209+URZ+0x32450], R0 ;  /* 0x03245000d10075a7 */ /* 0x0004e6000806017f */
[----:B---3--:R-:W-:Y:S05]  /*106d0*/  @!P3 NANOSLEEP.SYNCS 0x989680 ;  /* 0x009896800000b95d */ /* 0x008fea0003900000 */
[----:B------:R-:W3:Y:S02]  /*106e0*/  @!P3 SYNCS.PHASECHK.TRANS64 P3, [R209+URZ+0x32450], R0 ;  /* 0x03245000d100b5a7 */ /* 0x000ee4000806007f */
[----:B---3--:R-:W-:Y:S05]  /*106f0*/  @!P3 BRA `(.L_x_1056) ;  /* 0xfffffffc00ecb947 */ /* 0x008fea000383ffff */
[----:B------:R-:W-:Y:S05]  /*10700*/  BRA `(.L_x_1055) ;  /* 0xffffff3800547947 */ /* 0x000fea000383ffff */
.L_x_1099:
[----:B------:R-:W2:Y:S01]  /*10710*/  S2R R4, SR_TID.X ;  /* 0x0000000000047919 */ /* 0x000ea20000002100 */
[----:B------:R-:W-:Y:S01]  /*10720*/  BSSY B0, `(.L_x_1210) ;  /* 0x000000a000007945 */ /* 0x000fe20003800000 */
[----:B-1----:R-:W-:Y:S02]  /*10730*/  IMAD.MOV.U32 R12, RZ, RZ, RZ ;  /* 0x000000ffff0c7224 */ /* 0x002fe400078e00ff */
[----:B------:R-:W-:Y:S02]  /*10740*/  IMAD.MOV.U32 R11, RZ, RZ, 0x1f ;  /* 0x0000001fff0b7424 */ /* 0x000fe400078e00ff */
[----:B------:R-:W-:Y:S01]  /*10750*/  IMAD.MOV.U32 R15, RZ, RZ, -0x1 ;  /* 0xffffffffff0f7424 */ /* 0x000fe200078e00ff */
[----:B--2---:R-:W-:-:S04]  /*10760*/  SHF.R.U32.HI R4, RZ, 0x5, R4 ;  /* 0x00000005ff047819 */ /* 0x004fc80000011604 */
[----:B------:R-:W-:-:S05]  /*10770*/  LOP3.LUT R4, R4, 0x3, RZ, 0xc0, !PT ;  /* 0x0000000304047812 */ /* 0x000fca00078ec0ff */
[----:B------:R-:W-:-:S07]  /*10780*/  IMAD.MOV.U32 R13, RZ, RZ, R4 ;  /* 0x000000ffff0d7224 */ /* 0x000fce00078e0004 */
[----:B0-----:R-:W-:Y:S05]  /*10790*/  WARPSYNC.COLLECTIVE R15, `(.L_x_1211) ;  /* 0x000000000f087348 */ /* 0x001fea0003c00000 */
[----:B------:R1:W2:Y:S02]  /*107a0*/  SHFL.IDX P6, R14, R13, R12, R11 ;  /* 0x0000000c0d0e7389 */ /* 0x0002a400000c000b */
[----:B012---:R-:W-:Y:S01]  /*107b0*/  ENDCOLLECTIVE ;  /* 0x000000000000791b */ /* 0x007fe20003800000 */
.L_x_1211:
[----:B------:R-:W-:Y:S05]  /*107c0*/  BSYNC B0 ;  /* 0x0000000000007941 */ /* 0x000fea0003800000 */
.L_x_1210:
[----:B------:R-:W-:Y:S05]  /*107d0*/  BRA `(.L_x_1212) ;  /* 0xffffffa400e87947 */ /* 0x000fea000383ffff */
.L_x_1101:
[----:B------:R-:W-:Y:S01]  /*107e0*/  BSSY B0, `(.L_x_1213) ;  /* 0x0000006000007945 */ /* 0x000fe20003800000 */
[----:B------:R-:W-:-:S07]  /*107f0*/  IMAD.MOV.U32 R15, RZ, RZ, -0x1 ;  /* 0xffffffffff0f7424 */ /* 0x000fce00078e00ff */
[----:B01-3--:R-:W-:Y:S05]  /*10800*/  WARPSYNC.COLLECTIVE R15, `(.L_x_1214) ;  /* 0x000000000f0c7348 */ /* 0x00bfea0003c00000 */
[----:B------:R-:W-:Y:S02]  /*10810*/  ELECT P6, UR62, PT ;  /* 0x00000000003e782f */ /* 0x000fe400038c0000 */
[----:B------:R-:W-:Y:S01]  /*10820*/  MOV R14, UR62 ;  /* 0x0000003e000e7c02 */ /* 0x000fe20008000f00 */
[----:B01-3--:R-:W-:Y:S10]  /*10830*/  ENDCOLLECTIVE ;  /* 0x000000000000791b */ /* 0x00bff40003800000 */
.L_x_1214:
[----:B------:R-:W-:Y:S05]  /*10840*/  BSYNC B0 ;  /* 0x0000000000007941 */ /* 0x000fea0003800000 */
.L_x_1213:
[----:B------:R-:W-:Y:S05]  /*10850*/  BRA `(.L_x_1215) ;  /* 0xffffffa400f47947 */ /* 0x000fea000383ffff */
.L_x_1103:
[----:B--2---:R2:W3:Y:S02]  /*10860*/  SYNCS.PHASECHK.TRANS64.TRYWAIT P0, [R0+URZ+0x32440], R2 ;  /* 0x03244002000075a7 */ /* 0x0044e4000800017f */
[----:B---3--:R-:W-:Y:S05]  /*10870*/  @!P0 NANOSLEEP.SYNCS 0x989680 ;  /* 0x009896800000895d */ /* 0x008fea0003900000 */
[----:B------:R-:W3:Y:S02]  /*10880*/  @!P0 SYNCS.PHASECHK.TRANS64 P0, [R0+URZ+0x32440], R2 ;  /* 0x03244002000085a7 */ /* 0x000ee4000800007f */
[----:B---3--:R-:W-:Y:S05]  /*10890*/  @!P0 BRA `(.L_x_1103) ;  /* 0xfffffffc00f08947 */ /* 0x008fea000383ffff */
[----:B------:R-:W-:Y:S05]  /*108a0*/  BRA `(.L_x_1216) ;  /* 0xffffffa800607947 */ /* 0x000fea000383ffff */
.L_x_1107:
[----:B------:R0:W5:Y:S01]  /*108b0*/  LDL R7, [R1+0x38] ;  /* 0x0000380001077983 */ /* 0x0001620000100800 */
[----:B------:R-:W-:Y:S02]  /*108c0*/  IMAD.MOV.U32 R13, RZ, RZ, R2 ;  /* 0x000000ffff0d7224 */ /* 0x000fe400078e0002 */
[----:B-1----:R-:W-:Y:S02]  /*108d0*/  IMAD.MOV.U32 R12, RZ, RZ, RZ ;  /* 0x000000ffff0c7224 */ /* 0x002fe400078e00ff */
[----:B------:R-:W-:Y:S02]  /*108e0*/  IMAD.MOV.U32 R11, RZ, RZ, 0x181f ;  /* 0x0000181fff0b7424 */ /* 0x000fe400078e00ff */
[----:B------:R-:W-:Y:S02]  /*108f0*/  IMAD.MOV.U32 R15, RZ, RZ, -0x1 ;  /* 0xffffffffff0f7424 */ /* 0x000fe400078e00ff */
[----:B0-----:R-:W-:-:S07]  /*10900*/  IMAD.IADD R17, R8, 0x1, R17 ;  /* 0x0000000108117824 */ /* 0x001fce00078e0211 */
[----:B-----5:R-:W-:Y:S05]  /*10910*/  WARPSYNC.COLLECTIVE R15, `(.L_x_1217) ;  /* 0x000000000f087348 */ /* 0x020fea0003c00000 */
[----:B------:R0:W1:Y:S02]  /*10920*/  SHFL.IDX P6, R14, R13, R12, R11 ;  /* 0x0000000c0d0e7389 */ /* 0x00006400000c000b */
[----:B01---5:R-:W-:Y:S01]  /*10930*/  ENDCOLLECTIVE ;  /* 0x000000000000791b */ /* 0x023fe20003800000 */
.L_x_1217:
[----:B------:R-:W-:-:S05]  /*10940*/  VIADD R8, R17, 0x10 ;  /* 0x0000001011087836 */ /* 0x000fca0000000000 */
[----:B------:R0:W-:Y:S01]  /*10950*/  STL [R1+0x3c], R8 ;  /* 0x00003c0801007387 */ /* 0x0001e20000100800 */
[----:B------:R-:W-:Y:S02]  /*10960*/  IMAD.MOV.U32 R13, RZ, RZ, R0 ;  /* 0x000000ffff0d7224 */ /* 0x000fe400078e0000 */
[----:B------:R-:W-:-:S07]  /*10970*/  IMAD.MOV.U32 R4, RZ, RZ, R14 ;  /* 0x000000ffff047224 */ /* 0x000fce00078e000e */
[----:B0-----:R-:W-:Y:S05]  /*10980*/  WARPSYNC.COLLECTIVE R15, `(.L_x_1218) ;  /* 0x000000000f087348 */ /* 0x001fea0003c00000 */
[----:B------:R1:W2:Y:S02]  /*10990*/  SHFL.IDX P6, R14, R13, R12, R11 ;  /* 0x0000000c0d0e7389 */ /* 0x0002a400000c000b */
[----:B012---:R-:W-:Y:S01]  /*109a0*/  ENDCOLLECTIVE ;  /* 0x000000000000791b */ /* 0x007fe20003800000 */
.L_x_1218:
[----:B------:R-:W-:Y:S02]  /*109b0*/  IMAD.MOV.U32 R13, RZ, RZ, R2 ;  /* 0x000000ffff0d7224 */ /* 0x000fe400078e0002 */
[----:B------:R-:W-:Y:S02]  /*109c0*/  IMAD.MOV.U32 R12, RZ, RZ, 0x1 ;  /* 0x00000001ff0c7424 */ /* 0x000fe400078e00ff */
[----:B------:R-:W-:-:S07]  /*109d0*/  IMAD.MOV.U32 R5, RZ, RZ, R14 ;  /* 0x000000ffff057224 */ /* 0x000fce00078e000e */
[----:B------:R-:W-:Y:S05]  /*109e0*/  WARPSYNC.COLLECTIVE R15, `(.L_x_1219) ;  /* 0x000000000f087348 */ /* 0x000fea0003c00000 */
[----:B------:R0:W1:Y:S02]  /*109f0*/  SHFL.IDX P6, R14, R13, R12, R11 ;  /* 0x0000000c0d0e7389 */ /* 0x00006400000c000b */
[----:B01----:R-:W-:Y:S01]  /*10a00*/  ENDCOLLECTIVE ;  /* 0x000000000000791b */ /* 0x003fe20003800000 */
.L_x_1219:
[----:B------:R-:W-:Y:S02]  /*10a10*/  IMAD.MOV.U32 R13, RZ, RZ, R0 ;  /* 0x000000ffff0d7224 */ /* 0x000fe400078e0000 */
[----:B------:R-:W-:Y:S02]  /*10a20*/  IMAD R3, R7, R6, RZ ;  /* 0x0000000607037224 */ /* 0x000fe400078e02ff */
[----:B------:R-:W-:-:S07]  /*10a30*/  IMAD.MOV.U32 R7, RZ, RZ, R14 ;  /* 0x000000ffff077224 */ /* 0x000fce00078e000e */
[----:B------:R-:W-:Y:S05]  /*10a40*/  WARPSYNC.COLLECTIVE R15, `(.L_x_1220) ;  /* 0x000000000f087348 */ /* 0x000fea0003c00000 */
[----:B------:R0:W1:Y:S02]  /*10a50*/  SHFL.IDX P6, R14, R13, R12, R11 ;  /* 0x0000000c0d0e7389 */ /* 0x00006400000c000b */
[----:B01----:R-:W-:Y:S01]  /*10a60*/  ENDCOLLECTIVE ;  /* 0x000000000000791b */ /* 0x003fe20003800000 */
.L_x_1220:
[CC--:B------:R-:W-:Y:S02]  /*10a70*/  ISETP.GE.AND P1, PT, R17.reuse, R3.reuse, PT ;  /* 0x000000031100720c */ /* 0x0c0fe40003f26270 */
[----:B------:R-:W-:Y:S01]  /*10a80*/  ISETP.GE.AND P2, PT, R8, R3, PT ;  /* 0x000000030800720c */ /* 0x000fe20003f46270 */
[----:B------:R-:W-:-:S05]  /*10a90*/  VIADD R8, R17, 0x20 ;  /* 0x0000002011087836 */ /* 0x000fca0000000000 */
[----:B------:R0:W-:Y:S01]  /*10aa0*/  STL [R1+0x4c], R8 ;  /* 0x00004c0801007387 */ /* 0x0001e20000100800 */
[----:B------:R-:W-:-:S04]  /*10ab0*/  IMAD.MOV.U32 R13, RZ, RZ, R2 ;  /* 0x000000ffff0d7224 */ /* 0x000fc800078e0002 */
[----:B------:R-:W-:Y:S01]  /*10ac0*/  @!P1 LEA R5, P3, R10, R5, 0x1 ;  /* 0x000000050a059211 */ /* 0x000fe200078608ff */
[----:B------:R-:W-:-:S04]  /*10ad0*/  IMAD.MOV.U32 R12, RZ, RZ, 0x2 ;  /* 0x00000002ff0c7424 */ /* 0x000fc800078e00ff */
[----:B------:R-:W-:Y:S02]  /*10ae0*/  @!P1 IMAD.X R4, RZ, RZ, R4, P3 ;  /* 0x000000ffff049224 */ /* 0x000fe400018e0604 */
[----:B------:R-:W-:-:S03]  /*10af0*/  IMAD.MOV.U32 R6, RZ, RZ, R14 ;  /* 0x000000ffff067224 */ /* 0x000fc600078e000e */
[----:B0-----:R-:W-:-:S07]  /*10b00*/  @!P1 LOP3.LUT R5, R5, R4, RZ, 0x3c, !PT ;  /* 0x0000000405059212 */ /* 0x001fce00078e3cff */
[----:B------:R-:W-:Y:S05]  /*10b10*/  WARPSYNC.COLLECTIVE R15, `(.L_x_1221) ;  /* 0x000000000f087348 */ /* 0x000fea0003c00000 */
[----:B------:R0:W1:Y:S02]  /*10b20*/  SHFL.IDX P6, R14, R13, R12, R11 ;  /* 0x0000000c0d0e7389 */ /* 0x00006400000c000b */
[----:B01----:R-:W-:Y:S01]  /*10b30*/  ENDCOLLECTIVE ;  /* 0x000000000000791b */ /* 0x003fe20003800000 */
.L_x_1221:
[----:B------:R-:W-:-:S04]  /*10b40*/  @!P1 LOP3.LUT R4, R5, R4, RZ, 0x3c, !PT ;  /* 0x0000000405049212 */ /* 0x000fc800078e3cff */
[----:B------:R-:W-:-:S05]  /*10b50*/  @!P1 LOP3.LUT R5, R5, R4, RZ, 0x3c, !PT ;  /* 0x0000000405059212 */ /* 0x000fca00078e3cff */
[----:B------:R-:W-:Y:S01]  /*10b60*/  @!PT LDS RZ, [RZ] ;  /* 0x00000000fffff984 */ /* 0x000fe20000000800 */
[----:B------:R-:W-:Y:S01]  /*10b70*/  @!PT LDS RZ, [RZ] ;  /* 0x00000000fffff984 */ /* 0x000fe20000000800 */
[----:B------:R-:W-:Y:S01]  /*10b80*/  @!PT LDS RZ, [RZ] ;  /* 0x00000000fffff984 */ /* 0x000fe20000000800 */
[----:B------:R0:W-:Y:S01]  /*10b90*/  @!P1 LDGSTS.E.BYPASS.LTC128B.128 [R9+0x18400], desc[UR38][R4.64], !P0 ;  /* 0x1840000004099fae */ /* 0x0001e2000c101d66 */
[----:B------:R-:W-:Y:S01]  /*10ba0*/  IMAD.MOV.U32 R13, RZ, RZ, R0 ;  /* 0x000000ffff0d7224 */ /* 0x000fe200078e0000 */
[----:B0-----:R-:W-:Y:S01]  /*10bb0*/  @!P2 LEA R5, P1, R10, R6, 0x1 ;  /* 0x000000060a05a211 */ /* 0x001fe200078208ff */
[----:B------:R-:W-:-:S12]  /*10bc0*/  IMAD.MOV.U32 R6, RZ, RZ, R14 ;  /* 0x000000ffff067224 */ /* 0x000fd800078e000e */
[----:B------:R-:W-:Y:S05]  /*10bd0*/  WARPSYNC.COLLECTIVE R15, `(.L_x_1222) ;  /* 0x000000000f087348 */ /* 0x000fea0003c00000 */
[----:B------:R0:W1:Y:S02]  /*10be0*/  SHFL.IDX P6, R14, R13, R12, R11 ;  /* 0x0000000c0d0e7389 */ /* 0x00006400000c000b */
[----:B01----:R-:W-:Y:S01]  /*10bf0*/  ENDCOLLECTIVE ;  /* 0x000000000000791b */ /* 0x003fe20003800000 */
.L_x_1222:
[----:B------:R-:W-:Y:S01]  /*10c00*/  @!P2 IMAD.X R4, RZ, RZ, R7, P1 ;  /* 0x000000ffff04a224 */ /* 0x000fe200008e0607 */
[----:B------:R-:W-:Y:S01]  /*10c10*/  ISETP.GE.AND P1, PT, R8, R3, PT ;  /* 0x000000030800720c */ /* 0x000fe20003f26270 */
[----:B------:R-:W-:-:S03]  /*10c20*/  VIADD R7, R17, 0x30 ;  /* 0x0000003011077836 */ /* 0x000fc60000000000 */
[-C--:B------:R-:W-:Y:S02]  /*10c30*/  @!P2 LOP3.LUT R5, R5, R4.reuse, RZ, 0x3c, !PT ;  /* 0x000000040505a212 */ /* 0x080fe400078e3cff */
[----:B------:R0:W-:Y:S02]  /*10c40*/  STL [R1+0x54], R7 ;  /* 0x0000540701007387 */ /* 0x0001e40000100800 */
[----:B------:R-:W-:Y:S01]  /*10c50*/  @!P2 LOP3.LUT R4, R5, R4, RZ, 0x3c, !PT ;  /* 0x000000040504a212 */ /* 0x000fe200078e3cff */
[----:B------:R-:W-:-:S03]  /*10c60*/  IMAD.MOV.U32 R13, RZ, RZ, R2 ;  /* 0x000000ffff0d7224 */ /* 0x000fc600078e0002 */
[----:B------:R-:W-:Y:S01]  /*10c70*/  @!P2 LOP3.LUT R5, R5, R4, RZ, 0x3c, !PT ;  /* 0x000000040505a212 */ /* 0x000fe200078e3cff */
[----:B------:R-:W-:-:S04]  /*10c80*/  IMAD.MOV.U32 R12, RZ, RZ, 0x3 ;  /* 0x00000003ff0c7424 */ /* 0x000fc800078e00ff */
[----:B------:R-:W-:Y:S01]  /*10c90*/  @!PT LDS RZ, [RZ] ;  /* 0x00000000fffff984 */ /* 0x000fe20000000800 */
[----:B------:R-:W-:Y:S01]  /*10ca0*/  @!PT LDS RZ, [RZ] ;  /* 0x00000000fffff984 */ /* 0x000fe20000000800 */
[----:B------:R-:W-:Y:S01]  /*10cb0*/  @!PT LDS RZ, [RZ] ;  /* 0x00000000fffff984 */ /* 0x000fe20000000800 */
[----:B------:R1:W-:Y:S02]  /*10cc0*/  @!P2 LDGSTS.E.BYPASS.LTC128B.128 [R9+0x18c00], desc[UR38][R4.64], !P0 ;  /* 0x18c000000409afae */ /* 0x0003e4000c101d66 */
[----:B01----:R-:W-:-:S07]  /*10cd0*/  IMAD.MOV.U32 R4, RZ, RZ, R14 ;  /* 0x000000ffff047224 */ /* 0x003fce00078e000e */
[----:B------:R-:W-:Y:S05]  /*10ce0*/  WARPSYNC.COLLECTIVE R15, `(.L_x_1223) ;  /* 0x000000000f087348 */ /* 0x000fea0003c00000 */
[----:B------:R0:W1:Y:S02]  /*10cf0*/  SHFL.IDX P6, R14, R13, R12, R11 ;  /* 0x0000000c0d0e7389 */ /* 0x00006400000c000b */
[----:B01----:R-:W-:Y:S01]  /*10d00*/  ENDCOLLECTIVE ;  /* 0x000000000000791b */ /* 0x003fe20003800000 */
.L_x_1223:
        /* <DEDUP_REMOVED lines=10> */
.L_x_1224:
        /* <DEDUP_REMOVED lines=13> */
.L_x_1225:
        /* <DEDUP_REMOVED lines=10> */
.L_x_1226:
        /* <DEDUP_REMOVED lines=13> */
.L_x_1227:
        /* <DEDUP_REMOVED lines=10> */
.L_x_1228:
        /* <DEDUP_REMOVED lines=13> */
.L_x_1229:
        /* <DEDUP_REMOVED lines=10> */
.L_x_1230:
        /* <DEDUP_REMOVED lines=11> */
.L_x_1231:
        /* <DEDUP_REMOVED lines=14> */
.L_x_1232:
[----:B------:R-:W-:Y:S01]  /*11390*/  IMAD.MOV.U32 R0, RZ, RZ, R14 ;  /* 0x000000ffff007224 */ /* 0x000fe200078e000e */
[----:B------:R-:W-:Y:S06]  /*113a0*/  BRA `(.L_x_1233) ;  /* 0xffffffac000c7947 */ /* 0x000fec000383ffff */
.L_x_1111:
[----:B------:R-:W2:Y:S04]  /*113b0*/  LDL.LU R5, [R1+0x38] ;  /* 0x0000380001057983 */ /* 0x000ea80000300800 */
[----:B------:R-:W3:Y:S04]  /*113c0*/  LDL.LU R14, [R1+0x3c] ;  /* 0x00003c00010e7983 */ /* 0x000ee80000300800 */
[----:B------:R-:W4:Y:S04]  /*113d0*/  LDL.LU R13, [R1+0x4c] ;  /* 0x00004c00010d7983 */ /* 0x000f280000300800 */
[----:B------:R-:W5:Y:S04]  /*113e0*/  LDL.LU R12, [R1+0x54] ;  /* 0x00005400010c7983 */ /* 0x000f680000300800 */
[----:B------:R-:W5:Y:S04]  /*113f0*/  LDL.LU R11, [R1+0x5c] ;  /* 0x00005c00010b7983 */ /* 0x000f680000300800 */
[----:B------:R-:W5:Y:S04]  /*11400*/  LDL.LU R10, [R1+0x60] ;  /* 0x00006000010a7983 */ /* 0x000f680000300800 */
[----:B------:R-:W5:Y:S04]  /*11410*/  LDL.LU R9, [R1+0x64] ;  /* 0x0000640001097983 */ /* 0x000f680000300800 */
[----:B------:R-:W5:Y:S01]  /*11420*/  LDL.LU R8, [R1+0x14] ;  /* 0x0000140001087983 */ /* 0x000f620000300800 */
[----:B------:R-:W-:Y:S01]  /*11430*/  BSSY B0, `(.L_x_1234) ;  /* 0x000001b000007945 */ /* 0x000fe20003800000 */
[----:B------:R-:W-:-:S02]  /*11440*/  IMAD.MOV.U32 R15, RZ, RZ, -0x1 ;  /* 0xffffffffff0f7424 */ /* 0x000fc400078e00ff */
[----:B--2---:R-:W-:-:S05]  /*11450*/  IMAD R5, R5, R6, RZ ;  /* 0x0000000605057224 */ /* 0x004fca00078e02ff */
[-C--:B------:R-:W-:Y:S02]  /*11460*/  ISETP.GE.AND P4, PT, R17, R5.reuse, PT ;  /* 0x000000051100720c */ /* 0x080fe40003f86270 */
[-C--:B---3--:R-:W-:Y:S02]  /*11470*/  ISETP.GE.AND P5, PT, R14, R5.reuse, PT ;  /* 0x000000050e00720c */ /* 0x088fe40003fa6270 */
[----:B----4-:R-:W-:Y:S01]  /*11480*/  ISETP.GE.AND P6, PT, R13, R5, PT ;  /* 0x000000050d00720c */ /* 0x010fe20003fc6270 */
[----:B------:R-:W-:Y:S01]  /*11490*/  IMAD.MOV.U32 R13, RZ, RZ, R0 ;  /* 0x000000ffff0d7224 */ /* 0x000fe200078e0000 */
[----:B-----5:R-:W-:-:S07]  /*114a0*/  LOP3.LUT R8, R8, 0xffffffef, RZ, 0xc0, !PT ;  /* 0xffffffef08087812 */ /* 0x020fce00078ec0ff */
[----:B------:R-:W-:Y:S02]  /*114b0*/  @P4 LOP3.LUT R8, R8, 0x10, RZ, 0xfc, !PT ;  /* 0x0000001008084812 */ /* 0x000fe400078efcff */
[----:B------:R-:W-:Y:S01]  /*114c0*/  ISETP.GE.AND P4, PT, R12, R5, PT ;  /* 0x000000050c00720c */ /* 0x000fe20003f86270 */
[----:B------:R-:W-:Y:S01]  /*114d0*/  IMAD.MOV.U32 R12, RZ, RZ, RZ ;  /* 0x000000ffff0c7224 */ /* 0x000fe200078e00ff */
[----:B------:R-:W-:-:S04]  /*114e0*/  LOP3.LUT R8, R8, 0xfffffff7, RZ, 0xc0, !PT ;  /* 0xfffffff708087812 */ /* 0x000fc800078ec0ff */
[----:B------:R-:W-:Y:S02]  /*114f0*/  @P5 LOP3.LUT R8, R8, 0x8, RZ, 0xfc, !PT ;  /* 0x0000000808085812 */ /* 0x000fe400078efcff */
[----:B------:R-:W-:Y:S01]  /*11500*/  ISETP.GE.AND P5, PT, R11, R5, PT ;  /* 0x000000050b00720c */ /* 0x000fe20003fa6270 */
[----:B------:R-:W-:Y:S01]  /*11510*/  IMAD.MOV.U32 R11, RZ, RZ, 0x181f ;  /* 0x0000181fff0b7424 */ /* 0x000fe200078e00ff */
[----:B------:R-:W-:-:S04]  /*11520*/  LOP3.LUT R8, R8, 0xfffffffb, RZ, 0xc0, !PT ;  /* 0xfffffffb08087812 */ /* 0x000fc800078ec0ff */
[----:B------:R-:W-:Y:S02]  /*11530*/  @P6 LOP3.LUT R8, R8, 0x4, RZ, 0xfc, !PT ;  /* 0x0000000408086812 */ /* 0x000fe400078efcff */
[----:B------:R-:W-:Y:S02]  /*11540*/  ISETP.GE.AND P6, PT, R10, R5, PT ;  /* 0x000000050a00720c */ /* 0x000fe40003fc6270 */
[----:B------:R-:W-:-:S04]  /*11550*/  LOP3.LUT R8, R8, 0xfffffffd, RZ, 0xc0, !PT ;  /* 0xfffffffd08087812 */ /* 0x000fc800078ec0ff */
[----:B------:R-:W-:Y:S02]  /*11560*/  @P4 LOP3.LUT R8, R8, 0x2, RZ, 0xfc, !PT ;  /* 0x0000000208084812 */ /* 0x000fe400078efcff */
[----:B------:R-:W-:Y:S02]  /*11570*/  ISETP.GE.AND P4, PT, R9, R5, PT ;  /* 0x000000050900720c */ /* 0x000fe40003f86270 */
[----:B------:R-:W-:-:S04]  /*11580*/  LOP3.LUT R8, R8, 0xffffffdf, RZ, 0xc0, !PT ;  /* 0xffffffdf08087812 */ /* 0x000fc800078ec0ff */
[----:B------:R-:W-:-:S05]  /*11590*/  @P6 LOP3.LUT R8, R8, 0x20, RZ, 0xfc, !PT ;  /* 0x0000002008086812 */ /* 0x000fca00078efcff */
[----:B------:R0:W-:Y:S02]  /*115a0*/  STL [R1+0x14], R8 ;  /* 0x0000140801007387 */ /* 0x0001e40000100800 */
[----:B0-----:R-:W-:Y:S05]  /*115b0*/  WARPSYNC.COLLECTIVE R15, `(.L_x_1235) ;  /* 0x000000000f087348 */ /* 0x001fea0003c00000 */
[----:B------:R1:W2:Y:S02]  /*115c0*/  SHFL.IDX P6, R14, R13, R12, R11 ;  /* 0x0000000c0d0e7389 */ /* 0x0002a400000c000b */
[----:B012---:R-:W-:Y:S01]  /*115d0*/  ENDCOLLECTIVE ;  /* 0x000000000000791b */ /* 0x007fe20003800000 */
.L_x_1235:
[----:B------:R-:W-:Y:S05]  /*115e0*/  BSYNC B0 ;  /* 0x0000000000007941 */ /* 0x000fea0003800000 */
.L_x_1234:
[----:B------:R-:W-:Y:S02]  /*115f0*/  IMAD.MOV.U32 R9, RZ, RZ, R8 ;  /* 0x000000ffff097224 */ /* 0x000fe400078e0008 */
[----:B------:R0:W5:Y:S01]  /*11600*/  LDL R8, [R1+0x10] ;  /* 0x0000100001087983 */ /* 0x0001620000100800 */
[----:B------:R-:W-:Y:S02]  /*11610*/  IMAD.MOV.U32 R13, RZ, RZ, R4 ;  /* 0x000000ffff0d7224 */ /* 0x000fe400078e0004 */
[----:B------:R-:W-:Y:S01]  /*11620*/  IMAD.MOV.U32 R12, RZ, RZ, RZ ;  /* 0x000000ffff0c7224 */ /* 0x000fe200078e00ff */
[----:B------:R-:W-:Y:S01]  /*11630*/  LOP3.LUT R9, R9, 0xfffffeff, RZ, 0xc0, !PT ;  /* 0xfffffeff09097812 */ /* 0x000fe200078ec0ff */
[----:B------:R-:W-:Y:S02]  /*11640*/  IMAD.MOV.U32 R11, RZ, RZ, 0x181f ;  /* 0x0000181fff0b7424 */ /* 0x000fe400078e00ff */
[----:B------:R-:W-:Y:S01]  /*11650*/  IMAD.MOV.U32 R15, RZ, RZ, -0x1 ;  /* 0xffffffffff0f7424 */ /* 0x000fe200078e00ff */
[----:B------:R-:W-:Y:S01]  /*11660*/  @P5 LOP3.LUT R9, R9, 0x100, RZ, 0xfc, !PT ;  /* 0x0000010009095812 */ /* 0x000fe200078efcff */
[----:B0-----:R-:W-:-:S07]  /*11670*/  IMAD.MOV.U32 R2, RZ, RZ, R14 ;  /* 0x000000ffff027224 */ /* 0x001fce00078e000e */
[----:B-----5:R-:W-:Y:S05]  /*11680*/  WARPSYNC.COLLECTIVE R15, `(.L_x_1236) ;  /* 0x000000000f087348 */ /* 0x020fea0003c00000 */
[----:B------:R0:W1:Y:S02]  /*11690*/  SHFL.IDX P6, R14, R13, R12, R11 ;  /* 0x0000000c0d0e7389 */ /* 0x00006400000c000b */
[----:B01---5:R-:W-:Y:S01]  /*116a0*/  ENDCOLLECTIVE ;  /* 0x000000000000791b */ /* 0x023fe20003800000 */
.L_x_1236:
[C---:B------:R-:W-:Y:S02]  /*116b0*/  LOP3.LUT P5, RZ, R9.reuse, 0x10, RZ, 0xc0, !PT ;  /* 0x0000001009ff7812 */ /* 0x040fe400078ac0ff */
[----:B------:R-:W-:-:S04]  /*116c0*/  LOP3.LUT R9, R9, 0xffffff7f, RZ, 0xc0, !PT ;  /* 0xffffff7f09097812 */ /* 0x000fc800078ec0ff */
[----:B------:R-:W-:-:S04]  /*116d0*/  @P4 LOP3.LUT R9, R9, 0x80, RZ, 0xfc, !PT ;  /* 0x0000008009094812 */ /* 0x000fc800078efcff */
[----:B------:R-:W-:Y:S01]  /*116e0*/  LOP3.LUT P4, RZ, R9, 0x8, RZ, 0xc0, !PT ;  /* 0x0000000809ff7812 */ /* 0x000fe2000788c0ff */
[----:B------:R0:W-:Y:S01]  /*116f0*/  STL [R1+0x14], R9 ;  /* 0x0000140901007387 */ /* 0x0001e20000100800 */
[----:B------:R-:W-:Y:S02]  /*11700*/  IMAD.MOV.U32 R13, RZ, RZ, R0 ;  /* 0x000000ffff0d7224 */ /* 0x000fe400078e0000 */
[----:B------:R-:W-:Y:S02]  /*11710*/  IMAD.MOV.U32 R12, RZ, RZ, 0x1 ;  /* 0x00000001ff0c7424 */ /* 0x000fe400078e00ff */
[----:B------:R-:W-:-:S05]  /*11720*/  IMAD.MOV.U32 R3, RZ, RZ, R14 ;  /* 0x000000ffff037224 */ /* 0x000fca00078e000e */
[----:B------:R-:W-:-:S05]  /*11730*/  @!P5 LEA R3, P6, R7, R3, 0x1 ;  /* 0x000000030703d211 */ /* 0x000fca00078c08ff */
[----:B------:R-:W-:-:S05]  /*11740*/  @!P5 IMAD.X R2, RZ, RZ, R2, P6 ;  /* 0x000000ffff02d224 */ /* 0x000fca00030e0602 */
[----:B0-----:R-:W-:-:S07]  /*11750*/  @!P5 LOP3.LUT R3, R3, R2, RZ, 0x3c, !PT ;  /* 0x000000020303d212 */ /* 0x001fce00078e3cff */
[----:B------:R-:W-:Y:S05]  /*11760*/  WARPSYNC.COLLECTIVE R15, `(.L_x_1237) ;  /* 0x000000000f087348 */ /* 0x000fea0003c00000 */
[----:B------:R0:W1:Y:S02]  /*11770*/  SHFL.IDX P6, R14, R13, R12, R11 ;  /* 0x0000000c0d0e7389 */ /* 0x00006400000c000b */
[----:B01----:R-:W-:Y:S01]  /*11780*/  ENDCOLLECTIVE ;  /* 0x000000000000791b */ /* 0x003fe20003800000 */
.L_x_1237:
[----:B------:R-:W-:-:S04]  /*11790*/  @!P5 LOP3.LUT R2, R3, R2, RZ, 0x3c, !PT ;  /* 0x000000020302d212 */ /* 0x000fc800078e3cff */
[----:B------:R-:W-:Y:S01]  /*117a0*/  @!P5 LOP3.LUT R3, R3, R2, RZ, 0x3c, !PT ;  /* 0x000000020303d212 */ /* 0x000fe200078e3cff */
[----:B------:R-:W-:Y:S02]  /*117b0*/  IMAD.MOV.U32 R13, RZ, RZ, R4 ;  /* 0x000000ffff0d7224 */ /* 0x000fe400078e0004 */
[----:B------:R-:W-:-:S07]  /*117c0*/  IMAD.MOV.U32 R6, RZ, RZ, R14 ;  /* 0x000000ffff067224 */ /* 0x000fce00078e000e */
[----:B------:R-:W-:Y:S05]  /*117d0*/  WARPSYNC.COLLECTIVE R15, `(.L_x_1238) ;  /* 0x000000000f087348 */ /* 0x000fea0003c00000 */
[----:B------:R0:W1:Y:S02]  /*117e0*/  SHFL.IDX P6, R14, R13, R12, R11 ;  /* 0x0000000c0d0e7389 */ /* 0x00006400000c000b */
[----:B01----:R-:W-:Y:S01]  /*117f0*/  ENDCOLLECTIVE ;  /* 0x000000000000791b */ /* 0x003fe20003800000 */
.L_x_1238:
[----:B------:R-:W-:Y:S02]  /*11800*/  IMAD.MOV.U32 R13, RZ, RZ, R0 ;  /* 0x000000ffff0d7224 */ /* 0x000fe400078e0000 */
[----:B------:R-:W-:Y:S01]  /*11810*/  IMAD.MOV.U32 R12, RZ, RZ, 0x2 ;  /* 0x00000002ff0c7424 */ /* 0x000fe200078e00ff */
[----:B------:R-:W-:Y:S01]  /*11820*/  @!PT LDS RZ, [RZ] ;  /* 0x00000000fffff984 */ /* 0x000fe20000000800 */
[----:B------:R-:W-:Y:S01]  /*11830*/  @!PT LDS RZ, [RZ] ;  /* 0x00000000fffff984 */ /* 0x000fe20000000800 */
[----:B------:R-:W-:Y:S01]  /*11840*/  @!PT LDS RZ, [RZ] ;  /* 0x00000000fffff984 */ /* 0x000fe20000000800 */
[----:B------:R-:W-:Y:S04]  /*11850*/  @!P5 LDGSTS.E.BYPASS.LTC128B.128 [R8+0x22400], desc[UR38][R2.64], !P3 ;  /* 0x224000000208dfae */ /* 0x000fe8000d901d66 */
[----:B------:R-:W-:Y:S04]  /*11860*/  @!P5 LDGSTS.E.BYPASS.LTC128B.128 [R8+0x26400], desc[UR38][R2.64+0x80], !P2 ;  /* 0x264000800208dfae */ /* 0x000fe8000d101d66 */
[----:B------:R-:W-:Y:S04]  /*11870*/  @!P5 LDGSTS.E.BYPASS.LTC128B.128 [R8+0x2a400], desc[UR38][R2.64+0x100], !P1 ;  /* 0x2a4001000208dfae */ /* 0x000fe8000c901d66 */
[----:B------:R0:W-:Y:S01]  /*11880*/  @!P5 LDGSTS.E.BYPASS.LTC128B.128 [R8+0x2e400], desc[UR38][R2.64+0x180], !P0 ;  /* 0x2e4001800208dfae */ /* 0x0001e2000c101d66 */
[----:B------:R-:W-:Y:S01]  /*11890*/  LOP3.LUT P5, RZ, R9, 0x4, RZ, 0xc0, !PT ;  /* 0x0000000409ff7812 */ /* 0x000fe200078ac0ff */
[----:B0-----:R-:W-:-:S05]  /*118a0*/  IMAD.MOV.U32 R2, RZ, RZ, R14 ;  /* 0x000000ffff027224 */ /* 0x001fca00078e000e */
[----:B------:R-:W-:-:S05]  /*118b0*/  @!P4 LEA R2, P6, R7, R2, 0x1 ;  /* 0x000000020702c211 */ /* 0x000fca00078c08ff */
[----:B------:R-:W-:-:S05]  /*118c0*/  @!P4 IMAD.X R3, RZ, RZ, R6, P6 ;  /* 0x000000ffff03c224 */ /* 0x000fca00030e0606 */
[----:B------:R0:W-:Y:S03]  /*118d0*/  @!P4 LDGSTS.E.BYPASS.LTC128B.128 [R8+0x22c00], desc[UR38][R2.64], !P3 ;  /* 0x22c000000208cfae */ /* 0x0001e6000d901d66 */
[----:B0-----:R-:W-:Y:S05]  /*118e0*/  WARPSYNC.COLLECTIVE R15, `(.L_x_1239) ;  /* 0x000000000f087348 */ /* 0x001fea0003c00000 */
[----:B------:R1:W2:Y:S02]  /*118f0*/  SHFL.IDX P6, R14, R13, R12, R11 ;  /* 0x0000000c0d0e7389 */ /* 0x0002a400000c000b */
[----:B012---:R-:W-:Y:S01]  /*11900*/  ENDCOLLECTIVE ;  /* 0x000000000000791b */ /* 0x007fe20003800000 */
.L_x_1239:
        /* <DEDUP_REMOVED lines=12> */
.L_x_1240:
        /* <DEDUP_REMOVED lines=12> */
.L_x_1241:
        /* <DEDUP_REMOVED lines=12> */
.L_x_1242:
        /* <DEDUP_REMOVED lines=12> */
.L_x_1243:
        /* <DEDUP_REMOVED lines=12> */
.L_x_1244:
        /* <DEDUP_REMOVED lines=12> */
.L_x_1245:
        /* <DEDUP_REMOVED lines=11> */
.L_x_1246:
[----:B------:R-:W-:Y:S02]  /*11e40*/  IMAD.MOV.U32 R13, RZ, RZ, R0 ;  /* 0x000000ffff0d7224 */ /* 0x000fe400078e0000 */
[----:B------:R-:W-:Y:S01]  /*11e50*/  IMAD.MOV.U32 R12, RZ, RZ, 0x6 ;  /* 0x00000006ff0c7424 */ /* 0x000fe200078e00ff */
[----:B------:R-:W-:Y:S01]  /*11e60*/  LOP3.LUT P6, RZ, R9, 0x20, RZ, 0xc0, !PT ;  /* 0x0000002009ff7812 */ /* 0x000fe200078cc0ff */
[----:B------:R-:W-:-:S12]  /*11e70*/  IMAD.MOV.U32 R2, RZ, RZ, R14 ;  /* 0x000000ffff027224 */ /* 0x000fd800078e000e */
[----:B------:R-:W-:-:S05]  /*11e80*/  @!P6 LEA R2, P5, R7, R2, 0x1 ;  /* 0x000000020702e211 */ /* 0x000fca00078a08ff */
[----:B------:R-:W-:-:S05]  /*11e90*/  @!P6 IMAD.X R3, RZ, RZ, R6, P5 ;  /* 0x000000ffff03e224 */ /* 0x000fca00028e0606 */
        /* <DEDUP_REMOVED lines=10> */
.L_x_1247:
[----:B------:R-:W-:Y:S02]  /*11f40*/  IMAD.MOV.U32 R13, RZ, RZ, R4 ;  /* 0x000000ffff0d7224 */ /* 0x000fe400078e0004 */
[----:B------:R-:W-:-:S07]  /*11f50*/  IMAD.MOV.U32 R6, RZ, RZ, R14 ;  /* 0x000000ffff067224 */ /* 0x000fce00078e000e */
[----:B------:R-:W-:Y:S05]  /*11f60*/  WARPSYNC.COLLECTIVE R15, `(.L_x_1248) ;  /* 0x000000000f087348 */ /* 0x000fea0003c00000 */
[----:B------:R0:W1:Y:S02]  /*11f70*/  SHFL.IDX P6, R14, R13, R12, R11 ;  /* 0x0000000c0d0e7389 */ /* 0x00006400000c000b */
[----:B01----:R-:W-:Y:S01]  /*11f80*/  ENDCOLLECTIVE ;  /* 0x000000000000791b */ /* 0x003fe20003800000 */
.L_x_1248:
[----:B------:R-:W-:Y:S02]  /*11f90*/  IMAD.MOV.U32 R13, RZ, RZ, R0 ;  /* 0x000000ffff0d7224 */ /* 0x000fe400078e0000 */
[----:B------:R-:W-:Y:S02]  /*11fa0*/  IMAD.MOV.U32 R12, RZ, RZ, 0x7 ;  /* 0x00000007ff0c7424 */ /* 0x000fe400078e00ff */
[----:B------:R-:W-:-:S07]  /*11fb0*/  IMAD.MOV.U32 R2, RZ, RZ, R14 ;  /* 0x000000ffff027224 */ /* 0x000fce00078e000e */
[----:B------:R-:W-:Y:S05]  /*11fc0*/  WARPSYNC.COLLECTIVE R15, `(.L_x_1249) ;  /* 0x000000000f087348 */ /* 0x000fea0003c00000 */
[----:B------:R0:W1:Y:S02]  /*11fd0*/  SHFL.IDX P6, R14, R13, R12, R11 ;  /* 0x0000000c0d0e7389 */ /* 0x00006400000c000b */
[----:B01----:R-:W-:Y:S01]  /*11fe0*/  ENDCOLLECTIVE ;  /* 0x000000000000791b */ /* 0x003fe20003800000 */
.L_x_1249:
[----:B------:R-:W-:-:S05]  /*11ff0*/  @!P4 LEA R2, P5, R7, R2, 0x1 ;  /* 0x000000020702c211 */ /* 0x000fca00078a08ff */
[----:B------:R-:W-:-:S05]  /*12000*/  @!P4 IMAD.X R3, RZ, RZ, R6, P5 ;  /* 0x000000ffff03c224 */ /* 0x000fca00028e0606 */
[----:B------:R-:W-:Y:S01]  /*12010*/  @!PT LDS RZ, [RZ] ;  /* 0x00000000fffff984 */ /* 0x000fe20000000800 */
[----:B------:R-:W-:Y:S01]  /*12020*/  @!PT LDS RZ, [RZ] ;  /* 0x00000000fffff984 */ /* 0x000fe20000000800 */
[----:B------:R-:W-:Y:S01]  /*12030*/  @!PT LDS RZ, [RZ] ;  /* 0x00000000fffff984 */ /* 0x000fe20000000800 */
[----:B------:R0:W-:Y:S01]  /*12040*/  @!P4 LDGSTS.E.BYPASS.LTC128B.128 [R8+0x25400], desc[UR38][R2.64], !P3 ;  /* 0x254000000208cfae */ /* 0x0001e2000d901d66 */
[----:B------:R-:W-:-:S03]  /*12050*/  IMAD.MOV.U32 R13, RZ, RZ, R4 ;  /* 0x000000ffff0d7224 */ /* 0x000fc600078e0004 */
[----:B------:R0:W-:Y:S04]  /*12060*/  @!P4 LDGSTS.E.BYPASS.LTC128B.128 [R8+0x29400], desc[UR38][R2.64+0x80], !P2 ;  /* 0x294000800208cfae */ /* 0x0001e8000d101d66 */
[----:B------:R0:W-:Y:S01]  /*12070*/  @!P4 LDGSTS.E.BYPASS.LTC128B.128 [R8+0x2d400], desc[UR38][R2.64+0x100], !P1 ;  /* 0x2d4001000208cfae */ /* 0x0001e2000c901d66 */
[----:B------:R-:W-:-:S03]  /*12080*/  IMAD.MOV.U32 R6, RZ, RZ, R14 ;  /* 0x000000ffff067224 */ /* 0x000fc600078e000e */
[----:B------:R0:W-:Y:S04]  /*12090*/  @!P4 LDGSTS.E.BYPASS.LTC128B.128 [R8+0x31400], desc[UR38][R2.64+0x180], !P0 ;  /* 0x314001800208cfae */ /* 0x0001e8000c101d66 */
[----:B0-----:R-:W-:Y:S05]  /*120a0*/  WARPSYNC.COLLECTIVE R15, `(.L_x_1250) ;  /* 0x000000000f087348 */ /* 0x001fea0003c00000 */
[----:B------:R1:W2:Y:S02]  /*120b0*/  SHFL.IDX P6, R14, R13, R12, R11 ;  /* 0x0000000c0d0e7389 */ /* 0x0002a400000c000b */
[----:B012---:R-:W-:Y:S01]  /*120c0*/  ENDCOLLECTIVE ;  /* 0x000000000000791b */ /* 0x007fe20003800000 */
.L_x_1250:
[----:B------:R-:W-:Y:S01]  /*120d0*/  IMAD.MOV.U32 R2, RZ, RZ, R14 ;  /* 0x000000ffff027224 */ /* 0x000fe200078e000e */
[----:B------:R-:W-:Y:S06]  /*120e0*/  BRA `(.L_x_1251) ;  /* 0xffffffa800a07947 */ /* 0x000fec000383ffff */
.L_x_1116:
[----:B0-----:R-:W4:Y:S02]  /*120f0*/  LDL R2, [R1+0x4] ;  /* 0x0000040001027983 */ /* 0x001f240000100800 */
[----:B----4-:R0:W1:Y:S02]  /*12100*/  SYNCS.PHASECHK.TRANS64.TRYWAIT P0, [R2+URZ+0x32420], R0 ;  /* 0x03242000020075a7 */ /* 0x010064000800017f */
[----:B-1----:R-:W-:Y:S05]  /*12110*/  @!P0 NANOSLEEP.SYNCS 0x989680 ;  /* 0x009896800000895d */ /* 0x002fea0003900000 */
[----:B------:R-:W1:Y:S02]  /*12120*/  @!P0 SYNCS.PHASECHK.TRANS64 P0, [R2+URZ+0x32420], R0 ;  /* 0x03242000020085a7 */ /* 0x000e64000800007f */
[----:B-1----:R-:W-:Y:S05]  /*12130*/  @!P0 BRA `(.L_x_1116) ;  /* 0xfffffffc00ec8947 */ /* 0x002fea000383ffff */
[----:B------:R-:W-:Y:S05]  /*12140*/  BRA `(.L_x_1252) ;  /* 0xffffffac001c7947 */ /* 0x000fea000383ffff */
.L_x_1120:
[----:B0-----:R0:W1:Y:S02]  /*12150*/  SYNCS.PHASECHK.TRANS64.TRYWAIT P0, [R2+URZ+0x32460], R0 ;  /* 0x03246000020075a7 */ /* 0x001064000800017f */
[----:B-1----:R-:W-:Y:S05]  /*12160*/  @!P0 NANOSLEEP.SYNCS 0x989680 ;  /* 0x009896800000895d */ /* 0x002fea0003900000 */
[----:B------:R-:W1:Y:S02]  /*12170*/  @!P0 SYNCS.PHASECHK.TRANS64 P0, [R2+URZ+0x32460], R0 ;  /* 0x03246000020085a7 */ /* 0x000e64000800007f */
[----:B-1----:R-:W-:Y:S05]  /*12180*/  @!P0 BRA `(.L_x_1120) ;  /* 0xfffffffc00f08947 */ /* 0x002fea000383ffff */
[----:B------:R-:W-:Y:S05]  /*12190*/  BRA `(.L_x_1253) ;  /* 0xffffffac004c7947 */ /* 0x000fea000383ffff */
.L_x_1135:
[----:B-1----:R1:W2:Y:S02]  /*121a0*/  SYNCS.PHASECHK.TRANS64.TRYWAIT P0, [R3+URZ+0x32440], R2 ;  /* 0x03244002030075a7 */ /* 0x0022a4000800017f */
[----:B--2---:R-:W-:Y:S05]  /*121b0*/  @!P0 NANOSLEEP.SYNCS 0x989680 ;  /* 0x009896800000895d */ /* 0x004fea0003900000 */
[----:B------:R-:W2:Y:S02]  /*121c0*/  @!P0 SYNCS.PHASECHK.TRANS64 P0, [R3+URZ+0x32440], R2 ;  /* 0x03244002030085a7 */ /* 0x000ea4000800007f */
[----:B--2---:R-:W-:Y:S05]  /*121d0*/  @!P0 BRA `(.L_x_1135) ;  /* 0xfffffffc00f08947 */ /* 0x004fea000383ffff */
[----:B------:R-:W-:Y:S05]  /*121e0*/  BRA `(.L_x_1254) ;  /* 0xffffffb4007c7947 */ /* 0x000fea000383ffff */
.L_x_1140:
[----:B0-----:R0:W2:Y:S02]  /*121f0*/  SYNCS.PHASECHK.TRANS64.TRYWAIT P0, [R3+URZ+0x32460], R2 ;  /* 0x03246002030075a7 */ /* 0x0010a4000800017f */
[----:B--2---:R-:W-:Y:S05]  /*12200*/  @!P0 NANOSLEEP.SYNCS 0x989680 ;  /* 0x009896800000895d */ /* 0x004fea0003900000 */
[----:B------:R-:W2:Y:S02]  /*12210*/  @!P0 SYNCS.PHASECHK.TRANS64 P0, [R3+URZ+0x32460], R2 ;  /* 0x03246002030085a7 */ /* 0x000ea4000800007f */
[----:B--2---:R-:W-:Y:S05]  /*12220*/  @!P0 BRA `(.L_x_1140) ;  /* 0xfffffffc00f08947 */ /* 0x004fea000383ffff */
[----:B------:R-:W-:Y:S05]  /*12230*/  BRA `(.L_x_1255) ;  /* 0xffffffb800047947 */ /* 0x000fea000383ffff */
.L_x_1151:
[----:B0-----:R0:W1:Y:S02]  /*12240*/  SYNCS.PHASECHK.TRANS64.TRYWAIT P0, [R4+URZ+0x32440], R2 ;  /* 0x03244002040075a7 */ /* 0x001064000800017f */
[----:B-1----:R-:W-:Y:S05]  /*12250*/  @!P0 NANOSLEEP.SYNCS 0x989680 ;  /* 0x009896800000895d */ /* 0x002fea0003900000 */
[----:B------:R-:W1:Y:S02]  /*12260*/  @!P0 SYNCS.PHASECHK.TRANS64 P0, [R4+URZ+0x32440], R2 ;  /* 0x03244002040085a7 */ /* 0x000e64000800007f */
[----:B-1----:R-:W-:Y:S05]  /*12270*/  @!P0 BRA `(.L_x_1151) ;  /* 0xfffffffc00f08947 */ /* 0x002fea000383ffff */
[----:B------:R-:W-:Y:S05]  /*12280*/  BRA `(.L_x_1256) ;  /* 0xffffffc000147947 */ /* 0x000fea000383ffff */
.L_x_1156:
[----:B-1----:R1:W2:Y:S02]  /*12290*/  SYNCS.PHASECHK.TRANS64.TRYWAIT P0, [R4+URZ+0x32460], R2 ;  /* 0x03246002040075a7 */ /* 0x0022a4000800017f */
[----:B--2---:R-:W-:Y:S05]  /*122a0*/  @!P0 NANOSLEEP.SYNCS 0x989680 ;  /* 0x009896800000895d */ /* 0x004fea0003900000 */
[----:B------:R-:W2:Y:S02]  /*122b0*/  @!P0 SYNCS.PHASECHK.TRANS64 P0, [R4+URZ+0x32460], R2 ;  /* 0x03246002040085a7 */ /* 0x000ea4000800007f */
[----:B--2---:R-:W-:Y:S05]  /*122c0*/  @!P0 BRA `(.L_x_1156) ;  /* 0xfffffffc00f08947 */ /* 0x004fea000383ffff */
[----:B------:R-:W-:Y:S05]  /*122d0*/  BRA `(.L_x_1257) ;  /* 0xffffffc000987947 */ /* 0x000fea000383ffff */
.L_x_1167:
[----:B-1----:R1:W2:Y:S02]  /*122e0*/  SYNCS.PHASECHK.TRANS64.TRYWAIT P0, [R4+URZ+0x32440], R2 ;  /* 0x03244002040075a7 */ /* 0x0022a4000800017f */
[----:B--2---:R-:W-:Y:S05]  /*122f0*/  @!P0 NANOSLEEP.SYNCS 0x989680 ;  /* 0x009896800000895d */ /* 0x004fea0003900000 */
[----:B------:R-:W2:Y:S02]  /*12300*/  @!P0 SYNCS.PHASECHK.TRANS64 P0, [R4+URZ+0x32440], R2 ;  /* 0x03244002040085a7 */ /* 0x000ea4000800007f */
[----:B--2---:R-:W-:Y:S05]  /*12310*/  @!P0 BRA `(.L_x_1167) ;  /* 0xfffffffc00f08947 */ /* 0x004fea000383ffff */
[----:B------:R-:W-:Y:S05]  /*12320*/  BRA `(.L_x_1258) ;  /* 0xffffffc800847947 */ /* 0x000fea000383ffff */
.L_x_1172:
[----:B0-----:R0:W2:Y:S02]  /*12330*/  SYNCS.PHASECHK.TRANS64.TRYWAIT P0, [R4+URZ+0x32460], R2 ;  /* 0x03246002040075a7 */ /* 0x0010a4000800017f */
[----:B--2---:R-:W-:Y:S05]  /*12340*/  @!P0 NANOSLEEP.SYNCS 0x989680 ;  /* 0x009896800000895d */ /* 0x004fea0003900000 */
[----:B------:R-:W2:Y:S02]  /*12350*/  @!P0 SYNCS.PHASECHK.TRANS64 P0, [R4+URZ+0x32460], R2 ;  /* 0x03246002040085a7 */ /* 0x000ea4000800007f */
[----:B--2---:R-:W-:Y:S05]  /*12360*/  @!P0 BRA `(.L_x_1172) ;  /* 0xfffffffc00f08947 */ /* 0x004fea000383ffff */
[----:B------:R-:W-:Y:S05]  /*12370*/  BRA `(.L_x_1259) ;  /* 0xffffffcc000c7947 */ /* 0x000fea000383ffff */
.L_x_1184:
[----:B------:R-:W-:Y:S01]  /*12380*/  BSSY B0, `(.L_x_1260) ;  /* 0x0000008000007945 */ /* 0x000fe20003800000 */
[----:B------:R-:W-:Y:S02]  /*12390*/  IMAD.MOV.U32 R13, RZ, RZ, R16 ;  /* 0x000000ffff0d7224 */ /* 0x000fe400078e0010 */
[----:B-1----:R-:W-:Y:S02]  /*123a0*/  IMAD.MOV.U32 R12, RZ, RZ, RZ ;  /* 0x000000ffff0c7224 */ /* 0x002fe400078e00ff */
[----:B------:R-:W-:Y:S02]  /*123b0*/  IMAD.MOV.U32 R11, RZ, RZ, 0x1f ;  /* 0x0000001fff0b7424 */ /* 0x000fe400078e00ff */
[----:B------:R-:W-:-:S07]  /*123c0*/  IMAD.MOV.U32 R15, RZ, RZ, -0x1 ;  /* 0xffffffffff0f7424 */ /* 0x000fce00078e00ff */
[----:B------:R-:W-:Y:S05]  /*123d0*/  WARPSYNC.COLLECTIVE R15, `(.L_x_1261) ;  /* 0x000000000f087348 */ /* 0x000fea0003c00000 */
[----:B------:R0:W1:Y:S02]  /*123e0*/  SHFL.IDX P6, R14, R13, R12, R11 ;  /* 0x0000000c0d0e7389 */ /* 0x00006400000c000b */
[----:B01----:R-:W-:Y:S01]  /*123f0*/  ENDCOLLECTIVE ;  /* 0x000000000000791b */ /* 0x003fe20003800000 */
.L_x_1261:
[----:B------:R-:W-:Y:S05]  /*12400*/  BSYNC B0 ;  /* 0x0000000000007941 */ /* 0x000fea0003800000 */
.L_x_1260:
        /* <DEDUP_REMOVED lines=9> */
.L_x_1262:
        /* <DEDUP_REMOVED lines=18> */
.L_x_1263:
        /* <DEDUP_REMOVED lines=8> */
.L_x_1264:
        /* <DEDUP_REMOVED lines=8> */
.L_x_1265:
        /* <DEDUP_REMOVED lines=8> */
.L_x_1266:
        /* <DEDUP_REMOVED lines=8> */
.L_x_1267:
        /* <DEDUP_REMOVED lines=9> */
.L_x_1268:
[----:B------:R-:W-:Y:S01]  /*12850*/  IMAD.MOV.U32 R6, RZ, RZ, R14 ;  /* 0x000000ffff067224 */ /* 0x000fe200078e000e */
[----:B------:R-:W-:Y:S06]  /*12860*/  BRA `(.L_x_1269) ;  /* 0xffffffd000647947 */ /* 0x000fec000383ffff */
.L_x_1189:
        /* <DEDUP_REMOVED lines=8> */
.L_x_1271:
[----:B------:R-:W-:Y:S05]  /*128f0*/  BSYNC B0 ;  /* 0x0000000000007941 */ /* 0x000fea0003800000 */
.L_x_1270:
[----:B------:R-:W-:Y:S02]  /*12900*/  IMAD.MOV.U32 R3, RZ, RZ, R14 ;  /* 0x000000ffff037224 */ /* 0x000fe400078e000e */
[----:B------:R-:W-:Y:S02]  /*12910*/  IMAD.MOV.U32 R12, RZ, RZ, 0x2 ;  /* 0x00000002ff0c7424 */ /* 0x000fe400078e00ff */
[----:B------:R-:W-:Y:S01]  /*12920*/  IMAD.MOV.U32 R11, RZ, RZ, RZ ;  /* 0x000000ffff0b7224 */ /* 0x000fe200078e00ff */
[----:B------:R-:W-:Y:S01]  /*12930*/  SEL R3, R3, RZ, P1 ;  /* 0x000000ff03037207 */ /* 0x000fe20000800000 */
[----:B------:R-:W-:-:S04]  /*12940*/  IMAD.MOV.U32 R15, RZ, RZ, -0x1 ;  /* 0xffffffffff0f7424 */ /* 0x000fc800078e00ff */
[----:B------:R-:W-:-:S04]  /*12950*/  IMAD.IADD R3, R2, 0x1, R3 ;  /* 0x0000000102037824 */ /* 0x000fc800078e0203 */
[----:B------:R-:W-:-:S07]  /*12960*/  IMAD.MOV.U32 R13, RZ, RZ, R3 ;  /* 0x000000ffff0d7224 */ /* 0x000fce00078e0003 */
[----:B------:R-:W-:Y:S05]  /*12970*/  WARPSYNC.COLLECTIVE R15, `(.L_x_1272) ;  /* 0x000000000f087348 */ /* 0x000fea0003c00000 */
[----:B------:R0:W1:Y:S02]  /*12980*/  SHFL.UP P6, R14, R13, R12, R11 ;  /* 0x0400000c0d0e7389 */ /* 0x00006400000c000b */
[----:B01----:R-:W-:Y:S01]  /*12990*/  ENDCOLLECTIVE ;  /* 0x000000000000791b */ /* 0x003fe20003800000 */
.L_x_1272:
        /* <DEDUP_REMOVED lines=8> */
.L_x_1273:
        /* <DEDUP_REMOVED lines=8> */
.L_x_1274:
        /* <DEDUP_REMOVED lines=8> */
.L_x_1275:
        /* <DEDUP_REMOVED lines=9> */
.L_x_1276:
[----:B------:R-:W-:Y:S01]  /*12bb0*/  IMAD.MOV.U32 R6, RZ, RZ, R14 ;  /* 0x000000ffff067224 */ /* 0x000fe200078e000e */
[----:B------:R-:W-:Y:S06]  /*12bc0*/  BRA `(.L_x_1277) ;  /* 0xffffffd000287947 */ /* 0x000fec000383ffff */
.L_x_1191:
[----:B------:R-:W-:Y:S01]  /*12bd0*/  BSSY B0, `(.L_x_1278) ;  /* 0x0000006000007945 */ /* 0x000fe20003800000 */
[----:B------:R-:W-:Y:S01]  /*12be0*/  PLOP3.LUT P6, PT, P6, PT, PT, 0x8, 0x0 ;  /* 0x000000000000781c */ /* 0x000fe200037ce170 */
[----:B------:R-:W-:-:S12]  /*12bf0*/  IMAD.MOV.U32 R15, RZ, RZ, -0x1 ;  /* 0xffffffffff0f7424 */ /* 0x000fd800078e00ff */
[----:B0-----:R-:W-:Y:S05]  /*12c00*/  WARPSYNC.COLLECTIVE R15, `(.L_x_1279) ;  /* 0x000000000f087348 */ /* 0x001fea0003c00000 */
[----:B------:R-:W-:Y:S01]  /*12c10*/  VOTE.ANY R14, PT, P6 ;  /* 0x00000000000e7806 */ /* 0x000fe200030e0100 */
[----:B0-----:R-:W-:Y:S06]  /*12c20*/  ENDCOLLECTIVE ;  /* 0x000000000000791b */ /* 0x001fec0003800000 */
.L_x_1279:
[----:B------:R-:W-:Y:S05]  /*12c30*/  BSYNC B0 ;  /* 0x0000000000007941 */ /* 0x000fea0003800000 */
.L_x_1278:
        /* <DEDUP_REMOVED lines=9> */
.L_x_1280:
[----:B------:R-:W-:Y:S01]  /*12cd0*/  IMAD.MOV.U32 R17, RZ, RZ, R14 ;  /* 0x000000ffff117224 */ /* 0x000fe200078e000e */
[----:B------:R-:W-:Y:S06]  /*12ce0*/  BRA `(.L_x_1281) ;  /* 0xffffffd000187947 */ /* 0x000fec000383ffff */
.L_x_1193:
[----:B------:R-:W-:Y:S01]  /*12cf0*/  BSSY B0, `(.L_x_1282) ;  /* 0x0000007000007945 */ /* 0x000fe20003800000 */
[----:B------:R-:W-:Y:S02]  /*12d00*/  IMAD.MOV.U32 R13, RZ, RZ, R3 ;  /* 0x000000ffff0d7224 */ /* 0x000fe400078e0003 */
[----:B------:R-:W-:Y:S02]  /*12d10*/  IMAD.MOV.U32 R11, RZ, RZ, 0x1f ;  /* 0x0000001fff0b7424 */ /* 0x000fe400078e00ff */
[----:B------:R-:W-:-:S07]  /*12d20*/  IMAD.MOV.U32 R15, RZ, RZ, -0x1 ;  /* 0xffffffffff0f7424 */ /* 0x000fce00078e00ff */
[----:B0-2---:R-:W-:Y:S05]  /*12d30*/  WARPSYNC.COLLECTIVE R15, `(.L_x_1283) ;  /* 0x000000000f087348 */ /* 0x005fea0003c00000 */
[----:B------:R1:W3:Y:S02]  /*12d40*/  SHFL.IDX P6, R14, R13, R12, R11 ;  /* 0x0000000c0d0e7389 */ /* 0x0002e400000c000b */
[----:B0123--:R-:W-:Y:S01]  /*12d50*/  ENDCOLLECTIVE ;  /* 0x000000000000791b */ /* 0x00ffe20003800000 */
.L_x_1283:
[----:B------:R-:W-:Y:S05]  /*12d60*/  BSYNC B0 ;  /* 0x0000000000007941 */ /* 0x000fea0003800000 */
.L_x_1282:
[----:B------:R-:W-:Y:S01]  /*12d70*/  IMAD.MOV.U32 R2, RZ, RZ, R14 ;  /* 0x000000ffff027224 */ /* 0x000fe200078e000e */
[----:B------:R-:W-:Y:S06]  /*12d80*/  BRA `(.L_x_1192) ;  /* 0xffffffd0000c7947 */ /* 0x000fec000383ffff */
.L_x_1197:
[----:B0-----:R0:W1:Y:S02]  /*12d90*/  SYNCS.PHASECHK.TRANS64.TRYWAIT P0, [R0+URZ+0x32420], R3 ;  /* 0x03242003000075a7 */ /* 0x001064000800017f */
[----:B-1----:R-:W-:Y:S05]  /*12da0*/  @!P0 NANOSLEEP.SYNCS 0x989680 ;  /* 0x009896800000895d */ /* 0x002fea0003900000 */
[----:B------:R-:W1:Y:S02]  /*12db0*/  @!P0 SYNCS.PHASECHK.TRANS64 P0, [R0+URZ+0x32420], R3 ;  /* 0x03242003000085a7 */ /* 0x000e64000800007f */
[----:B-1----:R-:W-:Y:S05]  /*12dc0*/  @!P0 BRA `(.L_x_1197) ;  /* 0xfffffffc00f08947 */ /* 0x002fea000383ffff */
[----:B------:R-:W-:Y:S05]  /*12dd0*/  BRA `(.L_x_1284) ;  /* 0xffffffd400007947 */ /* 0x000fea000383ffff */
.L_x_1198:
        /* <DEDUP_REMOVED lines=11> */
.L_x_1286:
[----:B------:R-:W-:Y:S05]  /*12e90*/  BSYNC B0 ;  /* 0x0000000000007941 */ /* 0x000fea0003800000 */
.L_x_1285:
[----:B------:R-:W-:Y:S05]  /*12ea0*/  BRA `(.L_x_1287) ;  /* 0xffffffd000e87947 */ /* 0x000fea000383ffff */
.L_x_1201:
[----:B------:R-:W-:Y:S01]  /*12eb0*/  BSSY B1, `(.L_x_1288) ;  /* 0x0000006000017945 */ /* 0x000fe20003800000 */
[----:B------:R-:W-:-:S07]  /*12ec0*/  IMAD.MOV.U32 R15, RZ, RZ, -0x1 ;  /* 0xffffffffff0f7424 */ /* 0x000fce00078e00ff */
[----:B01---5:R-:W-:Y:S05]  /*12ed0*/  WARPSYNC.COLLECTIVE R15, `(.L_x_1289) ;  /* 0x000000000f0c7348 */ /* 0x023fea0003c00000 */
[----:B------:R-:W-:Y:S02]  /*12ee0*/  ELECT P6, UR62, PT ;  /* 0x00000000003e782f */ /* 0x000fe400038c0000 */
[----:B------:R-:W-:Y:S01]  /*12ef0*/  MOV R14, UR62 ;  /* 0x0000003e000e7c02 */ /* 0x000fe20008000f00 */
[----:B01---5:R-:W-:Y:S10]  /*12f00*/  ENDCOLLECTIVE ;  /* 0x000000000000791b */ /* 0x023ff40003800000 */
.L_x_1289:
[----:B------:R-:W-:Y:S05]  /*12f10*/  BSYNC B1 ;  /* 0x0000000000017941 */ /* 0x000fea0003800000 */
.L_x_1288:
[----:B------:R-:W-:Y:S05]  /*12f20*/  BRA `(.L_x_1290) ;  /* 0xffffffd000e07947 */ /* 0x000fea000383ffff */
.L_x_1203:
[----:B0-----:R0:W1:Y:S02]  /*12f30*/  SYNCS.PHASECHK.TRANS64.TRYWAIT P0, [R6+URZ], R5 ;  /* 0x00000005060075a7 */ /* 0x001064000800017f */
[----:B-1----:R-:W-:Y:S05]  /*12f40*/  @!P0 NANOSLEEP.SYNCS 0x989680 ;  /* 0x009896800000895d */ /* 0x002fea0003900000 */
[----:B------:R-:W1:Y:S02]  /*12f50*/  @!P0 SYNCS.PHASECHK.TRANS64 P0, [R6+URZ], R5 ;  /* 0x00000005060085a7 */ /* 0x000e64000800007f */
[----:B-1----:R-:W-:Y:S05]  /*12f60*/  @!P0 BRA `(.L_x_1203) ;  /* 0xfffffffc00f08947 */ /* 0x002fea000383ffff */
[----:B------:R-:W-:Y:S05]  /*12f70*/  BRA `(.L_x_1291) ;  /* 0xffffffd400247947 */ /* 0x000fea000383ffff */
.L_x_1204:
[----:B-1----:R1:W2:Y:S02]  /*12f80*/  SYNCS.PHASECHK.TRANS64.TRYWAIT P0, [R7+URZ], R2 ;  /* 0x00000002070075a7 */ /* 0x0022a4000800017f */
[----:B--2---:R-:W-:Y:S05]  /*12f90*/  @!P0 NANOSLEEP.SYNCS 0x989680 ;  /* 0x009896800000895d */ /* 0x004fea0003900000 */
[----:B------:R-:W2:Y:S02]  /*12fa0*/  @!P0 SYNCS.PHASECHK.TRANS64 P0, [R7+URZ], R2 ;  /* 0x00000002070085a7 */ /* 0x000ea4000800007f */
[----:B--2---:R-:W-:Y:S05]  /*12fb0*/  @!P0 BRA `(.L_x_1204) ;  /* 0xfffffffc00f08947 */ /* 0x004fea000383ffff */
[----:B------:R-:W-:Y:S05]  /*12fc0*/  BRA `(.L_x_1292) ;  /* 0xffffffd400187947 */ /* 0x000fea000383ffff */
.L_x_1206:
[----:B--2---:R2:W3:Y:S02]  /*12fd0*/  SYNCS.PHASECHK.TRANS64.TRYWAIT P0, [R4+URZ], R5 ;  /* 0x00000005040075a7 */ /* 0x0044e4000800017f */
[----:B---3--:R-:W-:Y:S05]  /*12fe0*/  @!P0 NANOSLEEP.SYNCS 0x989680 ;  /* 0x009896800000895d */ /* 0x008fea0003900000 */
[----:B------:R-:W3:Y:S02]  /*12ff0*/  @!P0 SYNCS.PHASECHK.TRANS64 P0, [R4+URZ], R5 ;  /* 0x00000005040085a7 */ /* 0x000ee4000800007f */
[----:B---3--:R-:W-:Y:S05]  /*13000*/  @!P0 BRA `(.L_x_1206) ;  /* 0xfffffffc00f08947 */ /* 0x008fea000383ffff */
[----:B------:R-:W-:Y:S05]  /*13010*/  BRA `(.L_x_1293) ;  /* 0xffffffd400207947 */ /* 0x000fea000383ffff */
.L_x_1294:
        /* <DEDUP_REMOVED lines=14> */
.L_x_6038:


//--------------------- .text._ZN7cutlass13device_kernelIN5flash11enable_sm90INS1_16FlashAttnFwdSm90INS1_25CollectiveMainloopFwdSm90ILi2EN4cute5tupleIJNS5_1CILi1EEES8_S8_EEENS6_IJNS7_ILi128EEENS7_ILi96EEENS7_ILi64EEEEEELi256ENS_6half_tEfNS_4arch4Sm90ELb0ELb0ELb0ELb1ELb0ELb1ELb1ELb1ELb0ELb1ELb0ELb0EEENS1_21CollectiveEpilogueFwdINS6_IJSA_NS7_ILi256EEESB_EEES9_SE_SG_Li256ELb1ELb1ELb0ELb0EEENS1_36VarlenDynamicPersistentTileSchedulerILi128ELi96ELi256ELi128ELb0ELb1ELb1ELb0ELb1ELb1EEEEEEEEEvNT_6ParamsE --------------------------
	.section	.text._ZN7cutlass13device_kernelIN5flash11enable_sm90INS1_16FlashAttnFwdSm90INS1_25CollectiveMainloopFwdSm90ILi2EN4cute5tupleIJNS5_1CILi1EEES8_S8_EEENS6_IJNS7_ILi128EEENS7_ILi96EEENS7_ILi64EEEEEELi256ENS_6half_tEfNS_4arch4Sm90ELb0ELb0ELb0ELb1ELb0ELb1ELb1ELb1ELb0ELb1ELb0ELb0EEENS1_21CollectiveEpilogueFwdINS6_IJSA_NS7_ILi256EEESB_EEES9_SE_SG_Li256ELb1ELb1ELb0ELb0EEENS1_36VarlenDynamicPersistentTileSchedulerILi128ELi96ELi256ELi128ELb0ELb1ELb1ELb0ELb1ELb1EEEEEEEEEvNT_6ParamsE,"ax",@progbits
	.align	128
.text._ZN7cutlass13device_kernelIN5flash11enable_sm90INS1_16FlashAttnFwdSm90INS1_25CollectiveMainloopFwdSm90ILi2EN4cute5tupleIJNS5_1CILi1EEES8_S8_EEENS6_IJNS7_ILi128EEENS7_ILi96EEENS7_ILi64EEEEEELi256ENS_6half_tEfNS_4arch4Sm90ELb0ELb0ELb0ELb1ELb0ELb1ELb1ELb1ELb0ELb1ELb0ELb0EEENS1_21CollectiveEpilogueFwdINS6_IJSA_NS7_ILi256EEESB_EEES9_SE_SG_Li256ELb1ELb1ELb0ELb0EEENS1_36VarlenDynamicPersistentTileSchedulerILi128ELi96ELi256ELi128ELb0ELb1ELb1ELb0ELb1ELb1EEEEEEEEEvNT_6ParamsE:
        .type           _ZN7cutlass13device_kernelIN5flash11enable_sm90INS1_16FlashAttnFwdSm90INS1_25CollectiveMainloopFwdSm90ILi2EN4cute5tupleIJNS5_1CILi1EEES8_S8_EEENS6_IJNS7_ILi128EEENS7_ILi96EEENS7_ILi64EEEEEELi256ENS_6half_tEfNS_4arch4Sm90ELb0ELb0ELb0ELb1ELb0ELb1ELb1ELb1ELb0ELb1ELb0ELb0EEENS1_21CollectiveEpilogueFwdINS6_IJSA_NS7_ILi256EEESB_EEES9_SE_SG_Li256ELb1ELb1ELb0ELb0EEENS1_36VarlenDynamicPersistentTileSchedulerILi128ELi96ELi256ELi128ELb0ELb1ELb1ELb0ELb1ELb1EEEEEEEEEvNT_6ParamsE,@function
        .size           _ZN7cutlass13device_kernelIN5flash11enable_sm90INS1_16FlashAttnFwdSm90INS1_25CollectiveMainloopFwdSm90ILi2EN4cute5tupleIJNS5_1CILi1EEES8_S8_EEENS6_IJNS7_ILi128EEENS7_ILi96EEENS7_ILi64EEEEEELi256ENS_6half_tEfNS_4arch4Sm90ELb0ELb0ELb0ELb1ELb0ELb1ELb1ELb1ELb0ELb1ELb0ELb0EEENS1_21CollectiveEpilogueFwdINS6_IJSA_NS7_ILi256EEESB_EEES9_SE_SG_Li256ELb1ELb1ELb0ELb0EEENS1_36VarlenDynamicPersistentTileSchedulerILi128ELi96ELi256ELi128ELb0ELb1ELb1ELb0ELb1ELb1EEEEEEEEEvNT_6ParamsE,(.L_x_6039 - _ZN7cutlass13device_kernelIN5flash11enable_sm90INS1_16FlashAttnFwdSm90INS1_25CollectiveMainloopFwdSm90ILi2EN4cute5tupleIJNS5_1CILi1EEES8_S8_EEENS6_IJNS7_ILi128EEENS7_ILi96EEENS7_ILi64EEEEEELi256ENS_6half_tEfNS_4arch4Sm90ELb0ELb0ELb0ELb1ELb0ELb1ELb1ELb1ELb0ELb1ELb0ELb0EEENS1_21CollectiveEpilogueFwdINS6_IJSA_NS7_ILi256EEESB_EEES9_SE_SG_Li256ELb1ELb1ELb0ELb0EEENS1_36VarlenDynamicPersistentTileSchedulerILi128ELi96ELi256ELi128ELb0ELb1ELb1ELb0ELb1ELb1EEEEEEEEEvNT_6ParamsE)
        .other          _ZN7cutlass13device_kernelIN5flash11enable_sm90INS1_16FlashAttnFwdSm90INS1_25CollectiveMainloopFwdSm90ILi2EN4cute5tupleIJNS5_1CILi1EEES8_S8_EEENS6_IJNS7_ILi128EEENS7_ILi96EEENS7_ILi64EEEEEELi256ENS_6half_tEfNS_4arch4Sm90ELb0ELb0ELb0ELb1ELb0ELb1ELb1ELb1ELb0ELb1ELb0ELb0EEENS1_21CollectiveEpilogueFwdINS6_IJSA_NS7_ILi256EEESB_EEES9_SE_SG_Li256ELb1ELb1ELb0ELb0EEENS1_36VarlenDynamicPersistentTileSchedulerILi128ELi96ELi256ELi128ELb0ELb1ELb1ELb0ELb1ELb1EEEEEEEEEvNT_6ParamsE,@"STO_CUDA_ENTRY STV_DEFAULT"
_ZN7cutlass13device_kernelIN5flash11enable_sm90INS1_16FlashAttnFwdSm90INS1_25CollectiveMainloopFwdSm90ILi2EN4cute5tupleIJNS5_1CILi1EEES8_S8_EEENS6_IJNS7_ILi128EEENS7_ILi96EEENS7_ILi64EEEEEELi256ENS_6half_tEfNS_4arch4Sm90ELb0ELb0ELb0ELb1ELb0ELb1ELb1ELb1ELb0ELb1ELb0ELb0EEENS1_21CollectiveEpilogueFwdINS6_IJSA_NS7_ILi256EEESB_EEES9_SE_SG_Li256ELb1ELb1ELb0ELb0EEENS1_36VarlenDynamicPersistentTileSchedulerILi128ELi96ELi256ELi128ELb0ELb1ELb1ELb0ELb1ELb1EEEEEEEEEvNT_6ParamsE:
        /* <DEDUP_REMOVED lines=23> */
.L_x_1296:
[----:B------:R-:W-:Y:S05]  /*0170*/  BSYNC B0 ;  /* 0x0000000000007941 */ /* 0x000fea0003800000 */
.L_x_1295:
[----:B------:R-:W-:Y:S01]  /*0180*/  VOTEU.ANY UP0, P0 ;  /* 0x00000000003f7886 */ /* 0x000fe20000000100 */
[----:B------:R-:W0:Y:S01]  /*0190*/  SHFL.IDX PT, R2, R0, RZ, 0x1f ;  /* 0x00001fff00027589 */ /* 0x000e2200000e0000 */
[----:B------:R-:W-:Y:S01]  /*01a0*/  UMOV UR4, 0x80 ;  /* 0x0000008000047882 */ /* 0x000fe20000000000 */
[----:B------:R-:W-:Y:S01]  /*01b0*/  UMOV UR7, 0x100 ;  /* 0x0000010000077882 */ /* 0x000fe20000000000 */
[----:B------:R-:W-:Y:S01]  /*01c0*/  VOTEU.ANY UP1, P0 ;  /* 0x00000000003f7886 */ /* 0x000fe20000020100 */
[----:B------:R-:W1:Y:S01]  /*01d0*/  @UP0 S2UR UR8, SR_CgaCtaId ;  /* 0x00000000000809c3 */ /* 0x000e620000008800 */
[----:B------:R-:W-:Y:S01]  /*01e0*/  @UP0 UMOV UR6, 0x400 ;  /* 0x0000040000060882 */ /* 0x000fe20000000000 */
[----:B------:R-:W-:-:S04]  /*01f0*/  @UP0 UIADD3 UR4, -UR4, 0x100000, URZ ;  /* 0x0010000004040890 */ /* 0x000fc8000fffe13f */
[----:B------:R-:W-:Y:S02]  /*0200*/  @UP0 USHF.L.U32 UR5, UR4, 0xb, URZ ;  /* 0x0000000b04050899 */ /* 0x000fe4000800063f */
[----:B------:R-:W-:Y:S01]  /*0210*/  @UP0 USHF.L.U32 UR4, UR4, 0x1, URZ ;  /* 0x0000000104040899 */ /* 0x000fe2000800063f */
[----:B------:R-:W-:Y:S01]  /*0220*/  SHF.R.U32.HI R3, RZ, 0x7, R3 ;  /* 0x00000007ff037819 */ /* 0x000fe20000011603 */
[----:B------:R-:W-:Y:S01]  /*0230*/  VOTEU.ANY UP2, P0 ;  /* 0x00000000003f7886 */ /* 0x000fe20000040100 */
[----:B0-----:R-:W-:-:S03]  /*0240*/  ISETP.NE.AND P1, PT, R2, RZ, PT ;  /* 0x000000ff0200720c */ /* 0x001fc60003f25270 */
[----:B------:R0:W2:Y:S01]  /*0250*/  SHFL.IDX PT, R2, R3, RZ, 0x1f ;  /* 0x00001fff03027589 */ /* 0x0000a200000e0000 */
[----:B-1----:R-:W-:Y:S02]  /*0260*/  @UP0 ULEA UR8, UR8, UR6, 0x18 ;  /* 0x0000000608080291 */ /* 0x002fe4000f8ec03f */
[----:B------:R-:W-:-:S04]  /*0270*/  @UP0 UIADD3 UR6, -UR7, 0x100000, URZ ;  /* 0x0010000007060890 */ /* 0x000fc8000fffe13f */
[----:B------:R-:W-:Y:S02]  /*0280*/  @UP0 USHF.L.U32 UR7, UR6, 0xb, URZ ;  /* 0x0000000b06070899 */ /* 0x000fe4000800063f */
[----:B------:R-:W-:Y:S01]  /*0290*/  @UP0 USHF.L.U32 UR6, UR6, 0x1, URZ ;  /* 0x0000000106060899 */ /* 0x000fe2000800063f */
[----:B------:R-:W-:Y:S01]  /*02a0*/  VOTEU.ANY UP0, P0 ;  /* 0x00000000003f7886 */ /* 0x000fe20000000100 */
[----:B------:R-:W1:Y:S04]  /*02b0*/  FENCE.VIEW.ASYNC.S ;  /* 0x00000000000073c6 */ /* 0x000e680000000000 */
[----:B-1----:R0:W1:Y:S01]  /*02c0*/  @UP0 SYNCS.EXCH.64 URZ, [UR8+0x32400], UR4 ;  /* 0x03240004083f05b2 */ /* 0x0020620008000100 */
[----:B------:R0:W3:Y:S05]  /*02d0*/  @UP1 SYNCS.EXCH.64 URZ, [UR8+0x32410], UR4 ;  /* 0x03241004083f15b2 */ /* 0x0000ea0008000100 */
[----:B------:R0:W4:Y:S02]  /*02e0*/  @UP2 SYNCS.EXCH.64 URZ, [UR8+0x32420], UR6 ;  /* 0x03242006083f25b2 */ /* 0x0001240008000100 */
        /* <DEDUP_REMOVED lines=19> */
.L_x_1297:
        /* <DEDUP_REMOVED lines=22> */
.L_x_1298:
        /* <DEDUP_REMOVED lines=18> */
.L_x_1299:
        /* <DEDUP_REMOVED lines=22> */
.L_x_1300:
        /* <DEDUP_REMOVED lines=22> */
.L_x_1301:
        /* <DEDUP_REMOVED lines=9> */
.L_x_1304:
        /* <DEDUP_REMOVED lines=62> */
[----:B------:R-:W-:-:S02]  /*0dd0*/  IMAD.SHL.U32 R16, R4, 0x8, RZ ;  /* 0x0000000804107824 */ /* 0x000fc400078e00ff */
[C---:B------:R-:W-:Y:S02]  /*0de0*/  IMAD.SHL.U32 R22, R4.reuse, 0x4, RZ ;  /* 0x0000000404167824 */ /* 0x040fe400078e00ff */
[----:B------:R-:W-:Y:S01]  /*0df0*/  IMAD.IADD R0, R4, 0x1, -R3 ;  /* 0x0000000104007824 */ /* 0x000fe200078e0a03 */
[----:B------:R-:W-:Y:S01]  /*0e00*/  SHF.R.S32.HI R4, RZ, 0x1f, R221 ;  /* 0x0000001fff047819 */ /* 0x000fe200000114dd */
[----:B------:R-:W-:-:S03]  /*0e10*/  IMAD.IADD R216, R10, 0x1, -R216 ;  /* 0x000000010ad87824 */ /* 0x000fc600078e0ad8 */
[----:B------:R-:W-:Y:S01]  /*0e20*/  LEA.HI R4, R4, R221, RZ, 0x3 ;  /* 0x000000dd04047211 */ /* 0x000fe200078f18ff */
[----:B------:R-:W-:-:S04]  /*0e30*/  IMAD.SHL.U32 R209, R216, 0x8, RZ ;  /* 0x00000008d8d17824 */ /* 0x000fc800078e00ff */
[----:B------:R-:W-:Y:S02]  /*0e40*/  IMAD.SHL.U32 R4, R4, 0x40, RZ ;  /* 0x0000004004047824 */ /* 0x000fe400078e00ff */
[----:B------:R-:W-:Y:S02]  /*0e50*/  VIADD R215, R209, 0xc0 ;  /* 0x000000c0d1d77836 */ /* 0x000fe40000000000 */
[----:B------:R-:W-:Y:S01]  /*0e60*/  IMAD R7, R5, 0x8, R2 ;  /* 0x0000000805077824 */ /* 0x000fe200078e0202 */
[----:B------:R-:W-:Y:S02]  /*0e70*/  LOP3.LUT R212, R4, 0xfffffe00, RZ, 0xc0, !PT ;  /* 0xfffffe0004d47812 */ /* 0x000fe400078ec0ff */
[----:B------:R-:W-:Y:S01]  /*0e80*/  SHF.R.S32.HI R4, RZ, 0x1f, R215 ;  /* 0x0000001fff047819 */ /* 0x000fe200000114d7 */
[----:B------:R-:W-:Y:S01]  /*0e90*/  IMAD.SHL.U32 R4, R7, 0x8, RZ ;  /* 0x0000000807047824 */ /* 0x000fe200078e00ff */
[----:B------:R-:W-:Y:S01]  /*0ea0*/  LEA.HI R8, R8, R19, RZ, 0x3 ;  /* 0x0000001308087211 */ /* 0x000fe200078f18ff */
[----:B------:R-:W-:-:S03]  /*0eb0*/  IMAD.SHL.U32 R210, R221, 0x40, RZ ;  /* 0x00000040ddd27824 */ /* 0x000fc600078e00ff */
[----:B------:R0:W-:Y:S01]  /*0ec0*/  STL [R1+0x7c], R4 ;  /* 0x00007c0401007387 */ /* 0x0001e20000100800 */
[----:B------:R-:W-:Y:S02]  /*0ed0*/  LOP3.LUT R8, R8, 0xfffffff8, RZ, 0xc0, !PT ;  /* 0xfffffff808087812 */ /* 0x000fe400078ec0ff */
[----:B------:R-:W-:Y:S01]  /*0ee0*/  LOP3.LUT R210, R210, 0x1c0, RZ, 0xc0, !PT ;  /* 0x000001c0d2d27812 */ /* 0x000fe200078ec0ff */
[----:B------:R-:W-:Y:S01]  /*0ef0*/  VIADD R202, R22, 0x10 ;  /* 0x0000001016ca7836 */ /* 0x000fe20000000000 */
[----:B------:R-:W-:Y:S01]  /*0f00*/  SHF.R.S32.HI R3, RZ, 0x1f, R209 ;  /* 0x0000001fff037819 */ /* 0x000fe200000114d1 */
[----:B------:R-:W-:Y:S01]  /*0f10*/  IMAD.IADD R227, R19, 0x1, -R8 ;  /* 0x0000000113e37824 */ /* 0x000fe200078e0a08 */
[----:B------:R-:W-:Y:S02]  /*0f20*/  SHF.R.U32.HI R8, RZ, 0x3, R210 ;  /* 0x00000003ff087819 */ /* 0x000fe400000116d2 */
[----:B------:R-:W-:Y:S01]  /*0f30*/  LOP3.LUT R3, R210, 0x38, R16, 0xf8, !PT ;  /* 0x00000038d2037812 */ /* 0x000fe200078ef810 */
[C---:B------:R-:W-:Y:S01]  /*0f40*/  VIADD R214, R209.reuse, 0x40 ;  /* 0x00000040d1d67836 */ /* 0x040fe20000000000 */
[----:B------:R-:W-:Y:S01]  /*0f50*/  LOP3.LUT R5, R6, 0x7ffffffc, RZ, 0xc0, !PT ;  /* 0x7ffffffc06057812 */ /* 0x000fe200078ec0ff */
[----:B------:R-:W-:Y:S01]  /*0f60*/  VIADD R213, R209, 0x80 ;  /* 0x00000080d1d57836 */ /* 0x000fe20000000000 */
[----:B------:R-:W-:-:S02]  /*0f70*/  LOP3.LUT R3, R212, R3, R8, 0xf6, !PT ;  /* 0x00000003d4037212 */ /* 0x000fc400078ef608 */
[----:B------:R-:W-:Y:S01]  /*0f80*/  SHF.R.S32.HI R231, RZ, 0x1f, R202 ;  /* 0x0000001fffe77819 */ /* 0x000fe200000114ca */
[----:B------:R-:W-:Y:S01]  /*0f90*/  IMAD.MOV.U32 R2, RZ, RZ, RZ ;  /* 0x000000ffff027224 */ /* 0x000fe200078e00ff */
[----:B------:R-:W-:Y:S02]  /*0fa0*/  SHF.R.S32.HI R6, RZ, 0x1f, R214 ;  /* 0x0000001fff067819 */ /* 0x000fe400000114d6 */
[----:B------:R-:W-:Y:S01]  /*0fb0*/  CS2R R200, SRZ ;  /* 0x0000000000c87805 */ /* 0x000fe2000001ff00 */
[----:B------:R-:W-:Y:S01]  /*0fc0*/  IMAD.MOV.U32 R208, RZ, RZ, RZ ;  /* 0x000000ffffd07224 */ /* 0x000fe200078e00ff */
[----:B------:R-:W-:Y:S01]  /*0fd0*/  SHF.R.S32.HI R225, RZ, 0x1f, R19 ;  /* 0x0000001fffe17819 */ /* 0x000fe20000011413 */
[----:B------:R-:W-:Y:S01]  /*0fe0*/  IMAD.MOV.U32 R222, RZ, RZ, RZ ;  /* 0x000000ffffde7224 */ /* 0x000fe200078e00ff */
[----:B------:R-:W-:Y:S01]  /*0ff0*/  SHF.R.S32.HI R17, RZ, 0x1f, R16 ;  /* 0x0000001fff117819 */ /* 0x000fe20000011410 */
[----:B------:R-:W-:Y:S01]  /*1000*/  IMAD.SHL.U32 R232, R202, 0x2, RZ ;  /* 0x00000002cae87824 */ /* 0x000fe200078e00ff */
[----:B------:R-:W-:Y:S01]  /*1010*/  SHF.R.S32.HI R6, RZ, 0x1f, R213 ;  /* 0x0000001fff067819 */ /* 0x000fe200000114d5 */
[----:B------:R-:W-:Y:S01]  /*1020*/  IMAD.IADD R236, R230, 0x1, -R5 ;  /* 0x00000001e6ec7824 */ /* 0x000fe200078e0a05 */
[----:B------:R-:W-:Y:S01]  /*1030*/  SHF.L.U64.HI R231, R202, 0x1, R231 ;  /* 0x00000001cae77819 */ /* 0x000fe200000102e7 */
[----:B------:R-:W-:-:S02]  /*1040*/  IMAD R233, R3, 0x2, R18 ;  /* 0x0000000203e97824 */ /* 0x000fc400078e0212 */
[----:B------:R-:W-:Y:S01]  /*1050*/  IMAD R237, R0, 0x8, R235 ;  /* 0x0000000800ed7824 */ /* 0x000fe200078e02eb */
[----:B0--3--:R-:W-:-:S07]  /*1060*/  LOP3.LUT R203, R11, 0x1, RZ, 0xfc, !PT ;  /* 0x000000010bcb7812 */ /* 0x009fce00078efcff */
.L_x_1440:
        /* <DEDUP_REMOVED lines=38> */
[----:B------:R-:W-:Y:S01]  /*12d0*/  IMAD.U32 R32, RZ, RZ, UR4 ;  /* 0x00000004ff207e24 */ /* 0x000fe2000f8e00ff */
[----:B------:R-:W-:Y:S01]  /*12e0*/  MOV R35, R220 ;  /* 0x000000dc00237202 */ /* 0x000fe20000000f00 */
        /* <DEDUP_REMOVED lines=10> */
.L_x_1306:
        /* <DEDUP_REMOVED lines=10> */
.L_x_1307:
[----:B------:R-:W-:Y:S05]  /*1430*/  @!P0 BRA `(.L_x_1308) ;  /* 0x00000000000c8947 */ /* 0x000fea0003800000 */
[----:B------:R-:W2:Y:S04]  /*1440*/  LDG.E R5, desc[UR60][R8.64] ;  /* 0x0000003c08057981 */ /* 0x000ea8000c1e1900 */
[----:B------:R-:W2:Y:S02]  /*1450*/  LDG.E R32, desc[UR60][R8.64+0x4] ;  /* 0x0000043c08207981 */ /* 0x000ea4000c1e1900 */
[----:B--2---:R-:W-:-:S07]  /*1460*/  IMAD.IADD R32, R32, 0x1, -R5 ;  /* 0x0000000120207824 */ /* 0x004fce00078e0a05 */
.L_x_1308:
[----:B------:R-:W-:Y:S02]  /*1470*/  ULDC.64 UR4, c[0x0][0xb08] ;  /* 0x0002c20000047ab9 */ /* 0x000fe40000000a00 */
[----:B------:R-:W-:-:S04]  /*1480*/  ISETP.NE.U32.AND P0, PT, RZ, UR4, PT ;  /* 0x00000004ff007c0c */ /* 0x000fc8000bf05070 */
[----:B------:R-:W-:Y:S01]  /*1490*/  ISETP.NE.AND.EX P0, PT, RZ, UR5, PT, P0 ;  /* 0x00000005ff007c0c */ /* 0x000fe2000bf05300 */
[----:B-----5:R-:W-:Y:S01]  /*14a0*/  IMAD.IADD R8, R32, 0x1, -R3 ;  /* 0x0000000120087824 */ /* 0x020fe200078e0a03 */
[----:B------:R-:W-:-:S11]  /*14b0*/  ULDC.64 UR4, c[0x0][0xb28] ;  /* 0x0002ca0000047ab9 */ /* 0x000fd60000000a00 */
[----:B0-----:R-:W0:Y:S02]  /*14c0*/  @P0 LDC.64 R4, c[0x0][0xb08] ;  /* 0x0002c200ff040b82 */ /* 0x001e240000000a00 */
[----:B0-----:R-:W-:-:S05]  /*14d0*/  @P0 IMAD.WIDE R4, R35, 0x4, R4 ;  /* 0x0000000423040825 */ /* 0x001fca00078e0204 */
[----:B------:R-:W2:Y:S04]  /*14e0*/  @P0 LDG.E R0, desc[UR60][R4.64] ;  /* 0x0000003c04000981 */ /* 0x000ea8000c1e1900 */
[----:B------:R0:W2:Y:S01]  /*14f0*/  @P0 LDG.E R9, desc[UR60][R4.64+0x4] ;  /* 0x0000043c04090981 */ /* 0x0000a2000c1e1900 */
[----:B------:R-:W-:Y:S01]  /*1500*/  ISETP.NE.U32.AND P1, PT, RZ, UR4, PT ;  /* 0x00000004ff007c0c */ /* 0x000fe2000bf25070 */
[----:B------:R-:W-:-:S03]  /*1510*/  IMAD.MOV.U32 R28, RZ, RZ, R32 ;  /* 0x000000ffff1c7224 */ /* 0x000fc600078e0020 */
        /* <DEDUP_REMOVED lines=45> */
.L_x_1311:
[----:B------:R-:W-:Y:S05]  /*17f0*/  BSYNC B6 ;  /* 0x0000000000067941 */ /* 0x000fea0003800000 */
.L_x_1310:
        /* <DEDUP_REMOVED lines=20> */
.L_x_1313:
[----:B------:R-:W-:Y:S05]  /*1940*/  BSYNC B6 ;  /* 0x0000000000067941 */ /* 0x000fea0003800000 */
.L_x_1312:
[----:B------:R-:W-:Y:S01]  /*1950*/  ULDC.64 UR4, c[0x0][0xaf0] ;  /* 0x0002bc0000047ab9 */ /* 0x000fe20000000a00 */
[----:B------:R-:W0:Y:S01]  /*1960*/  S2R R20, SR_TID.X ;  /* 0x0000000000147919 */ /* 0x000e220000002100 */
[----:B------:R-:W-:Y:S01]  /*1970*/  ISETP.NE.U32.AND P0, PT, RZ, UR4, PT ;  /* 0x00000004ff007c0c */ /* 0x000fe2000bf05070 */
[----:B------:R-:W1:Y:S01]  /*1980*/  LDC.64 R30, c[0x0][0x300] ;  /* 0x0000c000ff1e7b82 */ /* 0x000e620000000a00 */
[----:B------:R-:W-:Y:S01]  /*1990*/  IMAD.IADD R70, R37, 0x1, R32 ;  /* 0x0000000125467824 */ /* 0x000fe200078e0220 */
[----:B------:R-:W-:Y:S01]  /*19a0*/  SHF.R.S32.HI R9, RZ, 0x1f, R34 ;  /* 0x0000001fff097819 */ /* 0x000fe20000011422 */
[----:B------:R-:W-:Y:S01]  /*19b0*/  ULDC.64 UR6, c[0x0][0xb00] ;  /* 0x0002c00000067ab9 */ /* 0x000fe20000000a00 */
[----:B------:R-:W-:Y:S01]  /*19c0*/  ISETP.NE.AND.EX P0, PT, RZ, UR5, PT, P0 ;  /* 0x00000005ff007c0c */ /* 0x000fe2000bf05300 */
[C---:B------:R-:W-:Y:S02]  /*19d0*/  VIADD R74, R16.reuse, 0x40 ;  /* 0x00000040104a7836 */ /* 0x040fe40000000000 */
[C---:B------:R-:W-:Y:S01]  /*19e0*/  VIADD R73, R16.reuse, 0x60 ;  /* 0x0000006010497836 */ /* 0x040fe20000000000 */
[----:B------:R-:W2:Y:S01]  /*19f0*/  LDC.64 R68, c[0x0][0x3f8] ;  /* 0x0000fe00ff447b82 */ /* 0x000ea20000000a00 */
[C---:B------:R-:W-:Y:S01]  /*1a00*/  IADD3 R10, R16.reuse, 0xc0, RZ ;  /* 0x000000c0100a7810 */ /* 0x040fe20007ffe0ff */
[----:B------:R-:W-:-:S06]  /*1a10*/  VIADD R72, R16, 0x80 ;  /* 0x0000008010487836 */ /* 0x000fcc0000000000 */
[----:B------:R-:W3:Y:S01]  /*1a20*/  LDC R47, c[0x0][0x3f4] ;  /* 0x0000fd00ff2f7b82 */ /* 0x000ee20000000800 */
[----:B------:R-:W-:-:S04]  /*1a30*/  @P0 IADD3 R4, P1, R218, UR4, RZ ;  /* 0x00000004da040c10 */ /* 0x000fc8000ff3e0ff */
[----:B------:R-:W-:Y:S01]  /*1a40*/  @P0 IADD3.X R5, R219, UR5, RZ, P1, !PT ;  /* 0x00000005db050c10 */ /* 0x000fe20008ffe4ff */
[----:B------:R-:W-:Y:S02]  /*1a50*/  ULDC.64 UR4, c[0x0][0x308] ;  /* 0x0000c20000047ab9 */ /* 0x000fe40000000a00 */
[----:B------:R-:W4:Y:S02]  /*1a60*/  LDC.64 R38, c[0x0][0x408] ;  /* 0x00010200ff267b82 */ /* 0x000f240000000a00 */
[----:B------:R0:W3:Y:S01]  /*1a70*/  @P0 LDG.E R35, desc[UR60][R4.64] ;  /* 0x0000003c04230981 */ /* 0x0000e2000c1e1900 */
[----:B------:R-:W-:Y:S01]  /*1a80*/  SHF.R.S32.HI R42, RZ, 0x1f, R70 ;  /* 0x0000001fff2a7819 */ /* 0x000fe20000011446 */
[-C--:B-1----:R-:W-:Y:S01]  /*1a90*/  IMAD.WIDE.U32 R6, R70, R30.reuse, RZ ;  /* 0x0000001e46067225 */ /* 0x082fe200078e00ff */
[----:B------:R-:W-:Y:S02]  /*1aa0*/  ISETP.NE.U32.AND P0, PT, RZ, UR6, PT ;  /* 0x00000006ff007c0c */ /* 0x000fe4000bf05070 */
[----:B0-----:R-:W-:Y:S01]  /*1ab0*/  SHF.R.U32.HI R44, RZ, 0x7, R20 ;  /* 0x00000007ff2c7819 */ /* 0x001fe20000011614 */
[-C--:B------:R-:W-:Y:S01]  /*1ac0*/  IMAD R0, R42, R30.reuse, RZ ;  /* 0x0000001e2a007224 */ /* 0x080fe200078e02ff */
[----:B------:R-:W-:Y:S01]  /*1ad0*/  ISETP.NE.AND.EX P0, PT, RZ, UR7, PT, P0 ;  /* 0x00000007ff007c0c */ /* 0x000fe2000bf05300 */
[----:B------:R-:W-:Y:S01]  /*1ae0*/  IMAD R8, R225, R30, RZ ;  /* 0x0000001ee1087224 */ /* 0x000fe200078e02ff */
[----:B------:R-:W-:Y:S01]  /*1af0*/  ISETP.NE.AND P6, PT, R44, 0x1, PT ;  /* 0x000000012c00780c */ /* 0x000fe20003fc5270 */
[----:B------:R-:W-:Y:S01]  /*1b00*/  IMAD R3, R70, R31, R0 ;  /* 0x0000001f46037224 */ /* 0x000fe200078e0200 */
[----:B------:R-:W-:Y:S01]  /*1b10*/  SHF.R.S32.HI R23, RZ, 0x1f, R22 ;  /* 0x0000001fff177819 */ /* 0x000fe20000011416 */
[----:B------:R-:W-:Y:S01]  /*1b20*/  VIADD R32, R16, 0xa0 ;  /* 0x000000a010207836 */ /* 0x000fe20000000000 */
[----:B------:R-:W-:Y:S01]  /*1b30*/  SHF.R.S32.HI R96, RZ, 0x1f, R221 ;  /* 0x0000001fff607819 */ /* 0x000fe200000114dd */
[----:B------:R-:W-:-:S02]  /*1b40*/  IMAD.IADD R7, R7, 0x1, R3 ;  /* 0x0000000107077824 */ /* 0x000fc400078e0203 */
[----:B------:R-:W-:Y:S02]  /*1b50*/  IMAD R3, R9, UR4, RZ ;  /* 0x0000000409037c24 */ /* 0x000fe4000f8e02ff */
[----:B------:R-:W-:-:S04]  /*1b60*/  IMAD.WIDE.U32 R4, R34, UR4, R6 ;  /* 0x0000000422047c25 */ /* 0x000fc8000f8e0006 */
[----:B------:R-:W-:Y:S01]  /*1b70*/  IMAD R3, R34, UR5, R3 ;  /* 0x0000000522037c24 */ /* 0x000fe2000f8e0203 */
[----:B------:R-:W-:Y:S01]  /*1b80*/  ULDC.64 UR4, c[0x0][0x310] ;  /* 0x0000c40000047ab9 */ /* 0x000fe20000000a00 */
[----:B------:R-:W-:-:S04]  /*1b90*/  IMAD.WIDE.U32 R6, R19, R30, R16 ;  /* 0x0000001e13067225 */ /* 0x000fc800078e0010 */
[----:B------:R-:W-:Y:S02]  /*1ba0*/  IMAD.IADD R5, R5, 0x1, R3 ;  /* 0x0000000105057824 */ /* 0x000fe400078e0203 */
[----:B------:R-:W-:Y:S02]  /*1bb0*/  VIADD R13, R16, 0xe0 ;  /* 0x000000e0100d7836 */ /* 0x000fe40000000000 */
[----:B--2---:R-:W-:-:S04]  /*1bc0*/  IMAD.WIDE.U32 R64, R19, R68, R22 ;  /* 0x0000004413407225 */ /* 0x004fc800078e0016 */
[----:B------:R-:W-:Y:S02]  /*1bd0*/  IMAD.MOV.U32 R75, RZ, RZ, 0x20 ;  /* 0x00000020ff4b7424 */ /* 0x000fe400078e00ff */
[----:B------:R-:W-:Y:S01]  /*1be0*/  VIADD R98, R44, 0x8 ;  /* 0x000000082c627836 */ /* 0x000fe20000000000 */
[----:B------:R-:W-:Y:S01]  /*1bf0*/  SHF.R.U32.HI R44, RZ, 0x3, R210 ;  /* 0x00000003ff2c7819 */ /* 0x000fe200000116d2 */
[----:B------:R-:W-:Y:S02]  /*1c00*/  IMAD R43, R31, 0x60, RZ ;  /* 0x000000601f2b7824 */ /* 0x000fe400078e02ff */
[----:B----4-:R-:W-:Y:S02]  /*1c10*/  IMAD R79, R39, 0x60, RZ ;  /* 0x00000060274f7824 */ /* 0x010fe400078e02ff */
[----:B------:R-:W-:Y:S02]  /*1c20*/  IMAD R45, R69, 0x60, RZ ;  /* 0x00000060452d7824 */ /* 0x000fe400078e02ff */
[----:B---3--:R-:W-:Y:S01]  /*1c30*/  IMAD.SHL.U32 R76, R47, 0x2, RZ ;  /* 0x000000022f4c7824 */ /* 0x008fe200078e00ff */
[----:B------:R-:W-:-:S02]  /*1c40*/  SHF.R.S32.HI R0, RZ, 0x1f, R35 ;  /* 0x0000001fff007819 */ /* 0x000fc40000011423 */
[----:B------:R-:W-:Y:S02]  /*1c50*/  SEL R21, R35, RZ, !P0 ;  /* 0x000000ff23157207 */ /* 0x000fe40004000000 */
[----:B------:R-:W-:Y:S02]  /*1c60*/  SEL R12, R0, RZ, !P0 ;  /* 0x000000ff000c7207 */ /* 0x000fe40004000000 */
[----:B-----5:R-:W-:Y:S01]  /*1c70*/  SHF.R.S32.HI R35, RZ, 0x1f, R28 ;  /* 0x0000001fff237819 */ /* 0x020fe2000001141c */
[----:B------:R-:W-:-:S04]  /*1c80*/  IMAD.WIDE.U32 R14, R21, UR4, R4 ;  /* 0x00000004150e7c25 */ /* 0x000fc8000f8e0004 */
[----:B------:R-:W-:Y:S01]  /*1c90*/  IMAD R0, R12, UR4, RZ ;  /* 0x000000040c007c24 */ /* 0x000fe2000f8e02ff */
[----:B------:R-:W-:Y:S01]  /*1ca0*/  IADD3 R4, P0, R14, R6, RZ ;  /* 0x000000060e047210 */ /* 0x000fe20007f1e0ff */
[----:B------:R-:W-:Y:S02]  /*1cb0*/  VIADD R5, R16, 0x20 ;  /* 0x0000002010057836 */ /* 0x000fe40000000000 */
[----:B------:R-:W-:Y:S01]  /*1cc0*/  IMAD R3, R21, UR5, R0 ;  /* 0x0000000515037c24 */ /* 0x000fe2000f8e0200 */
[----:B------:R-:W-:Y:S05]  /*1cd0*/  @!P6 WARPSYNC.ALL ;  /* 0x000000000000e948 */ /* 0x000fea0003800000 */
[----:B------:R-:W-:Y:S01]  /*1ce0*/  ULDC UR4, c[0x0][0x320] ;  /* 0x0000c80000047ab9 */ /* 0x000fe20000000800 */
[----:B------:R-:W-:Y:S01]  /*1cf0*/  IMAD R0, R19, R31, R8 ;  /* 0x0000001f13007224 */ /* 0x000fe200078e0208 */
[----:B------:R-:W-:Y:S01]  /*1d00*/  @!P6 BAR.SYNC.DEFER_BLOCKING 0x9, 0x100 ;  /* 0x024400000000eb1d */ /* 0x000fe20000010000 */
[----:B------:R-:W-:Y:S01]  /*1d10*/  IMAD.IADD R3, R15, 0x1, R3 ;  /* 0x000000010f037824 */ /* 0x000fe200078e0203 */
[----:B------:R-:W-:Y:S01]  /*1d20*/  ISETP.GE.AND P1, PT, R5, UR4, PT ;  /* 0x0000000405007c0c */ /* 0x000fe2000bf26270 */
[----:B------:R-:W-:Y:S01]  /*1d30*/  IMAD R40, R35, R68, RZ ;  /* 0x0000004423287224 */ /* 0x000fe200078e02ff */
        /* <DEDUP_REMOVED lines=14> */
[----:B------:R-:W-:Y:S01]  /*1e20*/  SEL R9, RZ, 0x4, P0 ;  /* 0x00000004ff097807 */ /* 0x000fe20000000000 */
[----:B------:R-:W-:Y:S01]  /*1e30*/  IMAD R85, R28, R69, R40 ;  /* 0x000000451c557224 */ /* 0x000fe200078e0228 */
        /* <DEDUP_REMOVED lines=11> */
[----:B------:R-:W-:Y:S01]  /*1ef0*/  IMAD.SHL.U32 R12, R30, 0x40, RZ ;  /* 0x000000401e0c7824 */ /* 0x000fe200078e00ff */
[----:B------:R-:W-:Y:S01]  /*1f00*/  ISETP.GE.AND P0, PT, R16, R47, PT ;  /* 0x0000002f1000720c */ /* 0x000fe20003f06270 */
[----:B------:R-:W-:Y:S01]  /*1f10*/  IMAD R91, R21, UR5, R10 ;  /* 0x00000005155b7c24 */ /* 0x000fe2000f8e020a */
[----:B------:R-:W-:Y:S01]  /*1f20*/  LOP3.LUT R93, R9, R8, RZ, 0xfc, !PT ;  /* 0x00000008095d7212 */ /* 0x000fe200078efcff */
[----:B------:R-:W-:Y:S01]  /*1f30*/  IMAD R8, R225, R68, RZ ;  /* 0x00000044e1087224 */ /* 0x000fe200078e02ff */
[----:B------:R-:W-:Y:S01]  /*1f40*/  SEL R13, R47, RZ, P0 ;  /* 0x000000ff2f0d7207 */ /* 0x000fe20000000000 */
[----:B------:R-:W-:Y:S01]  /*1f50*/  IMAD.WIDE.U32 R20, R21, UR4, R6 ;  /* 0x0000000415147c25 */ /* 0x000fe2000f8e0006 */
[----:B------:R-:W-:Y:S01]  /*1f60*/  IADD3 R70, P2, R19, R70, RZ ;  /* 0x0000004613467210 */ /* 0x000fe20007f5e0ff */
[----:B------:R-:W-:Y:S01]  /*1f70*/  ULDC UR4, c[0x0][0x2f4] ;  /* 0x0000bd0000047ab9 */ /* 0x000fe20000000800 */
[----:B------:R-:W-:Y:S01]  /*1f80*/  LOP3.LUT P1, RZ, R227, 0x4, RZ, 0xc0, !PT ;  /* 0x00000004e3ff7812 */ /* 0x000fe2000782c0ff */
[----:B------:R-:W-:Y:S01]  /*1f90*/  IMAD R67, R19, R69, R8 ;  /* 0x0000004513437224 */ /* 0x000fe200078e0208 */
[----:B------:R-:W-:Y:S01]  /*1fa0*/  SEL R92, RZ, 0xffffff80, P3 ;  /* 0xffffff80ff5c7807 */ /* 0x000fe20001800000 */
[----:B------:R-:W-:Y:S01]  /*1fb0*/  IMAD R6, R225, R38, RZ ;  /* 0x00000026e1067224 */ /* 0x000fe200078e02ff */
[----:B------:R-:W-:Y:S01]  /*1fc0*/  SEL R75, R75, 0xffffffe0, !P1 ;  /* 0xffffffe04b4b7807 */ /* 0x000fe20004800000 */
[----:B------:R-:W-:Y:S01]  /*1fd0*/  IMAD.WIDE.U32 R8, R19, R68, R16 ;  /* 0x0000004413087225 */ /* 0x000fe200078e0010 */
[----:B------:R-:W-:-:S02]  /*1fe0*/  LOP3.LUT R92, R93, 0x80, R92, 0xc8, !PT ;  /* 0x000000805d5c7812 */ /* 0x000fc400078ec85c */
[----:B------:R-:W-:Y:S01]  /*1ff0*/  ISETP.GE.AND P1, PT, R16, UR4, PT ;  /* 0x0000000410007c0c */ /* 0x000fe2000bf26270 */
[----:B------:R-:W-:Y:S01]  /*2000*/  IMAD.IADD R65, R65, 0x1, R67 ;  /* 0x0000000141417824 */ /* 0x000fe200078e0243 */
[----:B------:R-:W-:Y:S01]  /*2010*/  LOP3.LUT R93, R93, 0x40, RZ, 0xc0, !PT ;  /* 0x000000405d5d7812 */ /* 0x000fe200078ec0ff */
[----:B------:R-:W-:Y:S02]  /*2020*/  IMAD R37, R19, R39, R6 ;  /* 0x0000002713257224 */ /* 0x000fe400078e0206 */
[----:B------:R-:W-:Y:S02]  /*2030*/  IMAD.IADD R67, R67, 0x1, R9 ;  /* 0x0000000143437824 */ /* 0x000fe400078e0209 */
[----:B------:R-:W-:-:S04]  /*2040*/  IMAD.WIDE.U32 R6, R19, R38, R22 ;  /* 0x0000002613067225 */ /* 0x000fc800078e0016 */
[----:B------:R-:W-:Y:S02]  /*2050*/  IMAD.SHL.U32 R9, R227, 0x40, RZ ;  /* 0x00000040e3097824 */ /* 0x000fe400078e00ff */
[----:B------:R-:W-:-:S03]  /*2060*/  IMAD.WIDE.U32 R10, R19, R38, R16 ;  /* 0x00000026130a7225 */ /* 0x000fc600078e0010 */
[----:B------:R-:W-:Y:S01]  /*2070*/  LOP3.LUT R9, R9, 0x1c0, RZ, 0xc0, !PT ;  /* 0x000001c009097812 */ /* 0x000fe200078ec0ff */
[----:B------:R-:W-:Y:S02]  /*2080*/  IMAD.IADD R13, R16, 0x1, R13 ;  /* 0x00000001100d7824 */ /* 0x000fe400078e020d */
[----:B------:R-:W-:Y:S01]  /*2090*/  IMAD.IADD R7, R7, 0x1, R37 ;  /* 0x0000000107077824 */ /* 0x000fe200078e0225 */
[----:B------:R-:W-:Y:S01]  /*20a0*/  LOP3.LUT R41, R9, 0x18, R16, 0xf8, !PT ;  /* 0x0000001809297812 */ /* 0x000fe200078ef810 */
[----:B------:R-:W-:Y:S01]  /*20b0*/  IMAD.MOV.U32 R36, RZ, RZ, R10 ;  /* 0x000000ffff247224 */ /* 0x000fe200078e000a */
[----:B------:R-:W-:Y:S01]  /*20c0*/  SHF.R.S32.HI R10, RZ, 0x1f, R13 ;  /* 0x0000001fff0a7819 */ /* 0x000fe2000001140d */
[----:B------:R-:W-:Y:S02]  /*20d0*/  IMAD.MOV.U32 R66, RZ, RZ, R8 ;  /* 0x000000ffff427224 */ /* 0x000fe400078e0008 */
[-C--:B------:R-:W-:Y:S01]  /*20e0*/  IMAD R8, R35, R38.reuse, RZ ;  /* 0x0000002623087224 */ /* 0x080fe200078e02ff */
[----:B------:R-:W-:Y:S01]  /*20f0*/  LEA.HI R87, R10, R13, RZ, 0x3 ;  /* 0x0000000d0a577211 */ /* 0x000fe200078f18ff */
[----:B------:R-:W-:Y:S01]  /*2100*/  IMAD.WIDE.U32 R34, R28, R38, R6 ;  /* 0x000000261c227225 */ /* 0x000fe200078e0006 */
[----:B------:R-:W-:-:S02]  /*2110*/  SHF.R.U32.HI R6, RZ, 0x3, R9 ;  /* 0x00000003ff067819 */ /* 0x000fc40000011609 */
[----:B------:R-:W-:Y:S01]  /*2120*/  SHF.L.U64.HI R13, R30, 0x6, R31 ;  /* 0x000000061e0d7819 */ /* 0x000fe2000001021f */
[----:B------:R-:W-:Y:S01]  /*2130*/  IMAD.X R71, R225, 0x1, R42, P2 ;  /* 0x00000001e1477824 */ /* 0x000fe200010e062a */
[-C--:B------:R-:W-:Y:S01]  /*2140*/  LOP3.LUT R40, R41, R6.reuse, RZ, 0x3c, !PT ;  /* 0x0000000629287212 */ /* 0x080fe200078e3cff */
[----:B------:R-:W-:Y:S01]  /*2150*/  IMAD.IADD R37, R37, 0x1, R11 ;  /* 0x0000000125257824 */ /* 0x000fe200078e020b */
[--C-:B------:R-:W-:Y:S01]  /*2160*/  LOP3.LUT R41, R9, 0x38, R87.reuse, 0xf8, !PT ;  /* 0x0000003809297812 */ /* 0x100fe200078ef857 */
[----:B------:R-:W-:Y:S01]  /*2170*/  IMAD R83, R28, R39, R8 ;  /* 0x000000271c537224 */ /* 0x000fe200078e0208 */
[----:B------:R-:W-:Y:S01]  /*2180*/  LOP3.LUT R42, R210, 0x38, R87, 0xf8, !PT ;  /* 0x00000038d22a7812 */ /* 0x000fe200078ef857 */
[----:B------:R-:W-:Y:S01]  /*2190*/  IMAD R77, R211, 0x200, R40 ;  /* 0x00000200d34d7824 */ /* 0x000fe200078e0228 */
[----:B------:R-:W-:Y:S01]  /*21a0*/  LOP3.LUT R40, R41, R6, RZ, 0x3c, !PT ;  /* 0x0000000629287212 */ /* 0x000fe200078e3cff */
[C---:B------:R-:W-:Y:S01]  /*21b0*/  IMAD.SHL.U32 R10, R38.reuse, 0x40, RZ ;  /* 0x00000040260a7824 */ /* 0x040fe200078e00ff */
[----:B------:R-:W-:Y:S01]  /*21c0*/  SHF.L.U64.HI R11, R38, 0x6, R39 ;  /* 0x00000006260b7819 */ /* 0x000fe20000010227 */
[----:B------:R-:W-:Y:S01]  /*21d0*/  IMAD.WIDE.U32 R36, R28, R38, R36 ;  /* 0x000000261c247225 */ /* 0x000fe200078e0024 */
[----:B------:R-:W-:-:S02]  /*21e0*/  SHF.L.U64.HI R8, R68, 0x6, R69 ;  /* 0x0000000644087819 */ /* 0x000fc40000010245 */
[----:B------:R-:W-:Y:S01]  /*21f0*/  SHF.R.S32.HI R86, RZ, 0x3, R87 ;  /* 0x00000003ff567819 */ /* 0x000fe20000011457 */
[----:B------:R-:W-:Y:S01]  /*2200*/  IMAD.SHL.U32 R7, R68, 0x40, RZ ;  /* 0x0000004044077824 */ /* 0x000fe200078e00ff */
[----:B------:R-:W-:Y:S01]  /*2210*/  LOP3.LUT R41, R42, R44, RZ, 0x3c, !PT ;  /* 0x0000002c2a297212 */ /* 0x000fe200078e3cff */
[CC--:B------:R-:W-:Y:S01]  /*2220*/  IMAD.WIDE.U32 R64, R28.reuse, R68.reuse, R64 ;  /* 0x000000441c407225 */ /* 0x0c0fe200078e0040 */
[----:B------:R-:W-:Y:S02]  /*2230*/  LOP3.LUT R87, R87, 0xfffffff8, RZ, 0xc0, !PT ;  /* 0xfffffff857577812 */ /* 0x000fe400078ec0ff */
[----:B------:R-:W-:Y:S01]  /*2240*/  ISETP.GE.AND P2, PT, R5, UR4, PT ;  /* 0x0000000405007c0c */ /* 0x000fe2000bf46270 */
[----:B------:R-:W-:Y:S01]  /*2250*/  IMAD.WIDE.U32 R66, R28, R68, R66 ;  /* 0x000000441c427225 */ /* 0x000fe200078e0042 */
[----:B------:R-:W-:-:S03]  /*2260*/  SHF.R.S32.HI R88, RZ, 0x1f, R87 ;  /* 0x0000001fff587819 */ /* 0x000fc60000011457 */
[----:B------:R-:W-:-:S04]  /*2270*/  IMAD.WIDE.U32 R30, R30, 0x60, RZ ;  /* 0x000000601e1e7825 */ /* 0x000fc800078e00ff */
[----:B------:R-:W-:-:S04]  /*2280*/  IMAD.WIDE.U32 R38, R38, 0x60, RZ ;  /* 0x0000006026267825 */ /* 0x000fc800078e00ff */
[----:B------:R-:W-:-:S04]  /*2290*/  IMAD.WIDE.U32 R68, R68, 0x60, RZ ;  /* 0x0000006044447825 */ /* 0x000fc800078e00ff */
[----:B------:R-:W-:Y:S02]  /*22a0*/  IMAD.IADD R82, R35, 0x1, R83 ;  /* 0x0000000123527824 */ /* 0x000fe400078e0253 */
[----:B------:R-:W-:Y:S02]  /*22b0*/  IMAD.IADD R84, R65, 0x1, R85 ;  /* 0x0000000141547824 */ /* 0x000fe400078e0255 */
[----:B------:R-:W-:Y:S02]  /*22c0*/  IMAD.IADD R78, R31, 0x1, R43 ;  /* 0x000000011f4e7824 */ /* 0x000fe400078e022b */
[----:B------:R-:W-:Y:S02]  /*22d0*/  IMAD.IADD R79, R39, 0x1, R79 ;  /* 0x00000001274f7824 */ /* 0x000fe400078e024f */
[----:B------:R-:W-:Y:S02]  /*22e0*/  IMAD.IADD R80, R69, 0x1, R45 ;  /* 0x0000000145507824 */ /* 0x000fe400078e022d */
[----:B------:R-:W-:-:S02]  /*22f0*/  IMAD.IADD R81, R75, 0x1, R77 ;  /* 0x000000014b517824 */ /* 0x000fc400078e024d */
[----:B------:R-:W-:Y:S02]  /*2300*/  IMAD.IADD R83, R83, 0x1, R37 ;  /* 0x0000000153537824 */ /* 0x000fe400078e0225 */
[----:B------:R-:W-:Y:S02]  /*2310*/  IMAD.IADD R85, R85, 0x1, R67 ;  /* 0x0000000155557824 */ /* 0x000fe400078e0243 */
[----:B------:R-:W-:Y:S02]  /*2320*/  IMAD R89, R211, 0x200, R40 ;  /* 0x00000200d3597824 */ /* 0x000fe400078e0228 */
[----:B------:R-:W-:Y:S02]  /*2330*/  IMAD.IADD R90, R212, 0x1, R41 ;  /* 0x00000001d45a7824 */ /* 0x000fe400078e0229 */
[----:B------:R-:W-:-:S07]  /*2340*/  IMAD.IADD R91, R21, 0x1, R91 ;  /* 0x00000001155b7824 */ /* 0x000fce00078e025b */
.L_x_1361:
        /* <DEDUP_REMOVED lines=9> */
[-C--:B------:R-:W-:Y:S01]  /*23e0*/  IADD3 R26, P3, P4, R4, R102.reuse, R12 ;  /* 0x00000066041a7210 */ /* 0x080fe20007c7e00c */
[----:B------:R-:W-:Y:S01]  /*23f0*/  IMAD R104, R2, 0x1800, R81 ;  /* 0x0000180002687824 */ /* 0x000fe200078e0251 */
[----:B------:R-:W-:Y:S01]  /*2400*/  IADD3 R41, P5, R4, R102, RZ ;  /* 0x0000006604297210 */ /* 0x000fe20007fbe0ff */
[----:B------:R-:W-:Y:S02]  /*2410*/  IMAD.IADD R59, R103, 0x1, R59 ;  /* 0x00000001673b7824 */ /* 0x000fe400078e023b */
[----:B------:R-:W-:Y:S01]  /*2420*/  IMAD R106, R2, 0x1800, R77 ;  /* 0x00001800026a7824 */ /* 0x000fe200078e024d */
[----:B------:R-:W-:Y:S01]  /*2430*/  LEA R104, R104, R25, 0x1 ;  /* 0x0000001968687211 */ /* 0x000fe200078e08ff */
[----:B------:R-:W-:Y:S01]  /*2440*/  IMAD.X R42, R59, 0x1, R0, P5 ;  /* 0x000000013b2a7824 */ /* 0x000fe200028e0600 */
[----:B------:R-:W-:Y:S01]  /*2450*/  IADD3.X R40, R0, R59, R13, P3, P4 ;  /* 0x0000003b00287210 */ /* 0x000fe20001fe840d */
[----:B------:R-:W-:Y:S01]  /*2460*/  IMAD R106, R106, 0x2, R25 ;  /* 0x000000026a6a7824 */ /* 0x000fe200078e0219 */
[----:B0-----:R-:W-:-:S02]  /*2470*/  LEA R48, P3, R26, R100, 0x1 ;  /* 0x000000641a307211 */ /* 0x001fc400078608ff */
[----:B------:R-:W-:Y:S02]  /*2480*/  LEA R50, P5, R41, R100, 0x1 ;  /* 0x0000006429327211 */ /* 0x000fe400078a08ff */
        /* <DEDUP_REMOVED lines=48> */
.L_x_1318:
[----:B------:R-:W-:Y:S05]  /*2790*/  BSYNC B1 ;  /* 0x0000000000017941 */ /* 0x000fea0003800000 */
.L_x_1317:
        /* <DEDUP_REMOVED lines=28> */
.L_x_1320:
[----:B------:R-:W-:Y:S05]  /*2960*/  BSYNC B1 ;  /* 0x0000000000017941 */ /* 0x000fea0003800000 */
.L_x_1319:
[----:B0-----:R-:W-:Y:S01]  /*2970*/  IMAD.MOV.U32 R40, RZ, RZ, R60 ;  /* 0x000000ffff287224 */ /* 0x001fe200078e003c */
[----:B------:R-:W-:Y:S01]  /*2980*/  ISETP.NE.AND P3, PT, R203, 0x3, PT ;  /* 0x00000003cb00780c */ /* 0x000fe20003f65270 */
[----:B------:R-:W-:Y:S01]  /*2990*/  IMAD.MOV.U32 R41, RZ, RZ, R61 ;  /* 0x000000ffff297224 */ /* 0x000fe200078e003d */
[----:B------:R-:W-:Y:S01]  /*29a0*/  PRMT R107, R101, 0x5410, R100 ;  /* 0x00005410656b7816 */ /* 0x000fe20000000064 */
[----:B------:R-:W-:Y:S02]  /*29b0*/  IMAD.MOV.U32 R42, RZ, RZ, R62 ;  /* 0x000000ffff2a7224 */ /* 0x000fe400078e003e */
[----:B------:R-:W-:Y:S01]  /*29c0*/  IMAD.MOV.U32 R43, RZ, RZ, R63 ;  /* 0x000000ffff2b7224 */ /* 0x000fe200078e003f */
[----:B------:R-:W-:Y:S01]  /*29d0*/  PRMT R115, R40, 0x5410, R41 ;  /* 0x0000541028737816 */ /* 0x000fe20000000029 */
[----:B------:R-:W-:Y:S02]  /*29e0*/  IMAD.MOV.U32 R40, RZ, RZ, R56 ;  /* 0x000000ffff287224 */ /* 0x000fe400078e0038 */
[----:B------:R-:W-:Y:S01]  /*29f0*/  IMAD.MOV.U32 R41, RZ, RZ, R57 ;  /* 0x000000ffff297224 */ /* 0x000fe200078e0039 */
[----:B------:R-:W-:Y:S01]  /*2a00*/  PRMT R118, R42, 0x5410, R43 ;  /* 0x000054102a767816 */ /* 0x000fe2000000002b */
[----:B-----5:R-:W-:-:S02]  /*2a10*/  IMAD.MOV.U32 R42, RZ, RZ, R52 ;  /* 0x000000ffff2a7224 */ /* 0x020fc400078e0034 */
        /* <DEDUP_REMOVED lines=8> */
[----:B------:R-:W-:-:S02]  /*2aa0*/  IMAD.MOV.U32 R40, RZ, RZ, R44 ;  /* 0x000000ffff287224 */ /* 0x000fc400078e002c */
[----:B------:R-:W-:Y:S01]  /*2ab0*/  IMAD.MOV.U32 R41, RZ, RZ, R45 ;  /* 0x000000ffff297224 */ /* 0x000fe200078e002d */
[----:B------:R-:W-:-:S04]  /*2ac0*/  PRMT R103, R42, 0x5410, R43 ;  /* 0x000054102a677816 */ /* 0x000fc8000000002b */
[----:B------:R-:W-:Y:S01]  /*2ad0*/  PRMT R101, R40, 0x5410, R41 ;  /* 0x0000541028657816 */ /* 0x000fe20000000029 */
[----:B------:R-:W-:Y:S06]  /*2ae0*/  @!P3 BRA `(.L_x_1321) ;  /* 0x000000000004b947 */ /* 0x000fec0003800000 */
[----:B------:R-:W-:Y:S01]  /*2af0*/  BPT.TRAP 0x1 ;  /* 0x000000040000795c */ /* 0x000fe20000300000 */
.L_x_1321:
[----:B------:R-:W-:Y:S01]  /*2b00*/  IMAD R94, R2, 0x8, R18 ;  /* 0x00000008025e7824 */ /* 0x000fe200078e0212 */
[----:B------:R-:W-:Y:S01]  /*2b10*/  SHF.L.U32 R108, R201, 0x1f, RZ ;  /* 0x0000001fc96c7819 */ /* 0x000fe200000006ff */
[----:B------:R-:W-:Y:S03]  /*2b20*/  BSSY B1, `(.L_x_1322) ;  /* 0x0000003000017945 */ /* 0x000fe60003800000 */
[----:B------:R-:W0:Y:S02]  /*2b30*/  SYNCS.PHASECHK.TRANS64.TRYWAIT P6, [R94+URZ+0x32490], R108 ;  /* 0x0324906c5e0075a7 */ /* 0x000e2400080c017f */
[----:B0-----:R-:W-:Y:S05]  /*2b40*/  @!P6 BRA `(.L_x_1323) ;  /* 0x0000015c00ece947 */ /* 0x001fea0003800000 */
.L_x_1607:
[----:B------:R-:W-:Y:S05]  /*2b50*/  BSYNC B1 ;  /* 0x0000000000017941 */ /* 0x000fea0003800000 */
.L_x_1322:
        /* <DEDUP_REMOVED lines=49> */
.L_x_1329:
[----:B------:R-:W-:Y:S05]  /*2e70*/  BSYNC B3 ;  /* 0x0000000000037941 */ /* 0x000fea0003800000 */
.L_x_1328:
[----:B--2---:R1:W-:Y:S02]  /*2e80*/  STG.E.128 desc[UR60][R50.64], R40 ;  /* 0x0000002832007986 */ /* 0x0043e4000c101d3c */
.L_x_1327:
[----:B------:R-:W-:Y:S05]  /*2e90*/  BSYNC B2 ;  /* 0x0000000000027941 */ /* 0x000fea0003800000 */
.L_x_1326:
        /* <DEDUP_REMOVED lines=13> */
[--C-:B------:R-:W-:Y:S02]  /*2f70*/  HADD2.F32 R57, -RZ, R43.reuse.H1_H1 ;  /* 0x3000002bff397230 */ /* 0x100fe40000004100 */
[----:B------:R-:W-:Y:S01]  /*2f80*/  FMUL.FTZ R110, R42, R59 ;  /* 0x0000003b2a6e7220 */ /* 0x000fe20000410000 */
[----:B------:R-:W-:Y:S02]  /*2f90*/  HADD2.F32 R43, -RZ, R43.H0_H0 ;  /* 0x2000002bff2b7230 */ /* 0x000fe40000004100 */
[----:B------:R-:W-:Y:S02]  /*2fa0*/  HADD2.F32 R41, -RZ, R41.H0_H0 ;  /* 0x20000029ff297230 */ /* 0x000fe40000004100 */
[-C--:B------:R-:W-:Y:S01]  /*2fb0*/  FMUL.FTZ R112, R57, R62.reuse ;  /* 0x0000003e39707220 */ /* 0x080fe20000410000 */
[----:B------:R-:W-:Y:S02]  /*2fc0*/  HADD2.F32 R58, -RZ, R58.H0_H0 ;  /* 0x2000003aff3a7230 */ /* 0x000fe40000004100 */
[----:B------:R-:W-:Y:S01]  /*2fd0*/  FMUL.FTZ R62, R43, R62 ;  /* 0x0000003e2b3e7220 */ /* 0x000fe20000410000 */
[----:B------:R-:W-:-:S02]  /*2fe0*/  HADD2.F32 R60, -RZ, R60.H0_H0 ;  /* 0x2000003cff3c7230 */ /* 0x000fc40000004100 */
[C---:B------:R-:W-:Y:S01]  /*2ff0*/  FMUL.FTZ R59, R41.reuse, R59 ;  /* 0x0000003b293b7220 */ /* 0x040fe20000410000 */
[----:B------:R-:W-:Y:S01]  /*3000*/  FFMA.FTZ R110, R41, R58, -R110 ;  /* 0x0000003a296e7223 */ /* 0x000fe2000001086e */
[--C-:B------:R-:W-:Y:S02]  /*3010*/  HADD2.F32 R41, -RZ, R40.reuse.H1_H1 ;  /* 0x30000028ff297230 */ /* 0x100fe40000004100 */
[----:B------:R-:W-:Y:S01]  /*3020*/  FFMA.FTZ R63, R57, R60, R62 ;  /* 0x0000003c393f7223 */ /* 0x000fe2000001003e */
[----:B------:R-:W-:Y:S01]  /*3030*/  FFMA.FTZ R61, R42, R58, R59 ;  /* 0x0000003a2a3d7223 */ /* 0x000fe2000001003b */
[--C-:B------:R-:W-:Y:S02]  /*3040*/  HADD2.F32 R57, -RZ, R109.reuse.H0_H0 ;  /* 0x2000006dff397230 */ /* 0x100fe40000004100 */
[----:B------:R-:W-:Y:S01]  /*3050*/  FFMA.FTZ R112, R43, R60, -R112 ;  /* 0x0000003c2b707223 */ /* 0x000fe20000010870 */
[----:B------:R-:W-:Y:S02]  /*3060*/  HADD2.F32 R40, -RZ, R40.H0_H0 ;  /* 0x20000028ff287230 */ /* 0x000fe40000004100 */
[----:B------:R-:W-:-:S02]  /*3070*/  HADD2.F32 R109, -RZ, R109.H1_H1 ;  /* 0x3000006dff6d7230 */ /* 0x000fc40000004100 */
[CC--:B------:R-:W-:Y:S01]  /*3080*/  FMUL.FTZ R59, R41.reuse, R57.reuse ;  /* 0x00000039293b7220 */ /* 0x0c0fe20000410000 */
[--C-:B------:R-:W-:Y:S02]  /*3090*/  HADD2.F32 R42, -RZ, R56.reuse.H1_H1 ;  /* 0x30000038ff2a7230 */ /* 0x100fe40000004100 */
[----:B------:R-:W-:Y:S01]  /*30a0*/  FMUL.FTZ R58, R40, R57 ;  /* 0x00000039283a7220 */ /* 0x000fe20000410000 */
[----:B------:R-:W-:Y:S02]  /*30b0*/  HADD2.F32 R56, -RZ, R56.H0_H0 ;  /* 0x20000038ff387230 */ /* 0x000fe40000004100 */
[--C-:B------:R-:W-:Y:S02]  /*30c0*/  HADD2.F32 R43, -RZ, R107.reuse.H1_H1 ;  /* 0x3000006bff2b7230 */ /* 0x100fe40000004100 */
[-C--:B------:R-:W-:Y:S01]  /*30d0*/  FMUL.FTZ R57, R42, R109.reuse ;  /* 0x0000006d2a397220 */ /* 0x080fe20000410000 */
[----:B------:R-:W-:Y:S02]  /*30e0*/  HADD2.F32 R107, -RZ, R107.H0_H0 ;  /* 0x2000006bff6b7230 */ /* 0x000fe40000004100 */
        /* <DEDUP_REMOVED lines=9> */
.L_x_1331:
[----:B------:R-:W-:Y:S05]  /*3180*/  BSYNC B2 ;  /* 0x0000000000027941 */ /* 0x000fea0003800000 */
.L_x_1330:
[----:B--2---:R2:W-:Y:S02]  /*3190*/  STG.E.128 desc[UR60][R50.64+0x40], R40 ;  /* 0x0000402832007986 */ /* 0x0045e4000c101d3c */
.L_x_1325:
[----:B------:R-:W-:Y:S05]  /*31a0*/  BSYNC B1 ;  /* 0x0000000000017941 */ /* 0x000fea0003800000 */
.L_x_1324:
        /* <DEDUP_REMOVED lines=19> */
[C---:B------:R-:W-:Y:S01]  /*32e0*/  FMUL.FTZ R53, R41.reuse, R53 ;  /* 0x0000003529357220 */ /* 0x040fe20000410000 */
[----:B------:R-:W-:Y:S02]  /*32f0*/  HADD2.F32 R43, -RZ, R43.H0_H0 ;  /* 0x2000002bff2b7230 */ /* 0x000fe40000004100 */
[-C--:B------:R-:W-:Y:S01]  /*3300*/  FFMA.FTZ R58, R41, R52.reuse, -R58 ;  /* 0x00000034293a7223 */ /* 0x080fe2000001083a */
[----:B------:R-:W-:Y:S01]  /*3310*/  FFMA.FTZ R55, R42, R52, R53 ;  /* 0x000000342a377223 */ /* 0x000fe20000010035 */
[----:B------:R-:W-:Y:S02]  /*3320*/  HADD2.F32 R54, -RZ, R57.H0_H0 ;  /* 0x20000039ff367230 */ /* 0x000fe40000004100 */
[----:B------:R-:W-:Y:S01]  /*3330*/  FMUL.FTZ R60, R51, R56 ;  /* 0x00000038333c7220 */ /* 0x000fe20000410000 */
[----:B------:R-:W-:-:S02]  /*3340*/  HADD2.F32 R52, -RZ, R103.H0_H0 ;  /* 0x20000067ff347230 */ /* 0x000fc40000004100 */
[C---:B------:R-:W-:Y:S01]  /*3350*/  FMUL.FTZ R56, R43.reuse, R56 ;  /* 0x000000382b387220 */ /* 0x040fe20000410000 */
[----:B------:R-:W-:Y:S02]  /*3360*/  HADD2.F32 R103, -RZ, R103.H1_H1 ;  /* 0x30000067ff677230 */ /* 0x000fe40000004100 */
[-C--:B------:R-:W-:Y:S01]  /*3370*/  FFMA.FTZ R60, R43, R54.reuse, -R60 ;  /* 0x000000362b3c7223 */ /* 0x080fe2000001083c */
[----:B------:R-:W-:Y:S02]  /*3380*/  HADD2.F32 R41, -RZ, R40.H1_H1 ;  /* 0x30000028ff297230 */ /* 0x000fe40000004100 */
[----:B------:R-:W-:Y:S01]  /*3390*/  FFMA.FTZ R59, R51, R54, R56 ;  /* 0x00000036333b7223 */ /* 0x000fe20000010038 */
[----:B------:R-:W-:Y:S02]  /*33a0*/  HADD2.F32 R42, -RZ, R50.H1_H1 ;  /* 0x30000032ff2a7230 */ /* 0x000fe40000004100 */
[----:B------:R-:W-:Y:S02]  /*33b0*/  HADD2.F32 R40, -RZ, R40.H0_H0 ;  /* 0x20000028ff287230 */ /* 0x000fe40000004100 */
[----:B------:R-:W-:Y:S01]  /*33c0*/  FMUL.FTZ R53, R41, R52 ;  /* 0x0000003429357220 */ /* 0x000fe20000410000 */
[----:B------:R-:W-:-:S02]  /*33d0*/  HADD2.F32 R50, -RZ, R50.H0_H0 ;  /* 0x20000032ff327230 */ /* 0x000fc40000004100 */
        /* <DEDUP_REMOVED lines=13> */
.L_x_1336:
[----:B------:R-:W-:Y:S05]  /*34b0*/  BSYNC B2 ;  /* 0x0000000000027941 */ /* 0x000fea0003800000 */
.L_x_1335:
[----:B--2---:R3:W-:Y:S02]  /*34c0*/  STG.E.128 desc[UR60][R48.64], R40 ;  /* 0x0000002830007986 */ /* 0x0047e4000c101d3c */
.L_x_1334:
[----:B------:R-:W-:Y:S05]  /*34d0*/  BSYNC B1 ;  /* 0x0000000000017941 */ /* 0x000fea0003800000 */
.L_x_1333:
        /* <DEDUP_REMOVED lines=46> */
.L_x_1338:
[----:B------:R-:W-:Y:S05]  /*37c0*/  BSYNC B1 ;  /* 0x0000000000017941 */ /* 0x000fea0003800000 */
.L_x_1337:
[----:B--2---:R1:W-:Y:S01]  /*37d0*/  STG.E.128 desc[UR60][R48.64+0x40], R40 ;  /* 0x0000402830007986 */ /* 0x0043e2000c101d3c */
[----:B------:R-:W-:Y:S05]  /*37e0*/  BRA `(.L_x_1332) ;  /* 0x00000014006c7947 */ /* 0x000fea0003800000 */
.L_x_1316:
        /* <DEDUP_REMOVED lines=24> */
[----:B------:R2:W3:Y:S05]  /*3970*/  @!P4 LDG.E.128 R44, desc[UR60][R50.64] ;  /* 0x0000003c322cc981 */ /* 0x0004ea000c1e1d00 */
[----:B------:R4:W5:Y:S01]  /*3980*/  @!P4 LDG.E.128 R40, desc[UR60][R48.64] ;  /* 0x0000003c3028c981 */ /* 0x000962000c1e1d00 */
[----:B0-----:R-:W-:-:S04]  /*3990*/  @!P3 LEA R52, P4, R58, R52, 0x1 ;  /* 0x000000343a34b211 */ /* 0x001fc800078808ff */
[----:B------:R-:W-:Y:S02]  /*39a0*/  @!P3 LEA.HI.X R53, R58, R53, R60, 0x1, P4 ;  /* 0x000000353a35b211 */ /* 0x000fe400020f0c3c */
[----:B--2---:R-:W-:Y:S02]  /*39b0*/  CS2R R50, SRZ ;  /* 0x0000000000327805 */ /* 0x004fe4000001ff00 */
[C---:B-1----:R-:W-:Y:S02]  /*39c0*/  @!P3 LEA R56, P4, R54.reuse, R56, 0x1 ;  /* 0x000000383638b211 */ /* 0x042fe400078808ff */
[----:B----4-:R-:W-:Y:S02]  /*39d0*/  CS2R R48, SRZ ;  /* 0x0000000000307805 */ /* 0x010fe4000001ff00 */
[----:B------:R-:W-:Y:S02]  /*39e0*/  @!P3 LEA.HI.X R57, R54, R57, R55, 0x1, P4 ;  /* 0x000000393639b211 */ /* 0x000fe400020f0c37 */
[----:B------:R-:W-:-:S02]  /*39f0*/  CS2R R54, SRZ ;  /* 0x0000000000367805 */ /* 0x000fc4000001ff00 */
[----:B------:R0:W2:Y:S02]  /*3a00*/  @!P3 LDG.E.128 R48, desc[UR60][R52.64] ;  /* 0x0000003c3430b981 */ /* 0x0000a4000c1e1d00 */
[----:B0-----:R-:W-:-:S06]  /*3a10*/  CS2R R52, SRZ ;  /* 0x0000000000347805 */ /* 0x001fcc000001ff00 */
[----:B------:R3:W4:Y:S01]  /*3a20*/  @!P3 LDG.E.128 R52, desc[UR60][R56.64] ;  /* 0x0000003c3834b981 */ /* 0x000722000c1e1d00 */
[----:B------:R-:W-:Y:S02]  /*3a30*/  ISETP.NE.AND P3, PT, R203, 0x3, PT ;  /* 0x00000003cb00780c */ /* 0x000fe40003f65270 */
[----:B------:R-:W-:Y:S01]  /*3a40*/  ISETP.GE.AND P4, PT, R16, R105, PT ;  /* 0x000000691000720c */ /* 0x000fe20003f86270 */
[----:B-----5:R-:W-:Y:S02]  /*3a50*/  IMAD.MOV.U32 R60, RZ, RZ, R43 ;  /* 0x000000ffff3c7224 */ /* 0x020fe400078e002b */
[----:B------:R-:W-:Y:S02]  /*3a60*/  IMAD.MOV.U32 R58, RZ, RZ, R42 ;  /* 0x000000ffff3a7224 */ /* 0x000fe400078e002a */
[----:B------:R-:W-:Y:S02]  /*3a70*/  IMAD.MOV.U32 R61, RZ, RZ, R40 ;  /* 0x000000ffff3d7224 */ /* 0x000fe400078e0028 */
[----:B------:R-:W-:Y:S01]  /*3a80*/  IMAD.MOV.U32 R62, RZ, RZ, R41 ;  /* 0x000000ffff3e7224 */ /* 0x000fe200078e0029 */
[----:B------:R-:W-:Y:S01]  /*3a90*/  PRMT R126, R60, 0x7610, R126 ;  /* 0x000076103c7e7816 */ /* 0x000fe2000000007e */
[----:B---3--:R-:W-:Y:S01]  /*3aa0*/  IMAD.MOV.U32 R56, RZ, RZ, R47 ;  /* 0x000000ffff387224 */ /* 0x008fe200078e002f */
[----:B------:R-:W-:Y:S01]  /*3ab0*/  PRMT R120, R120, 0x5410, R58 ;  /* 0x0000541078787816 */ /* 0x000fe2000000003a */
[----:B------:R-:W-:Y:S01]  /*3ac0*/  IMAD.MOV.U32 R57, RZ, RZ, R44 ;  /* 0x000000ffff397224 */ /* 0x000fe200078e002c */
[----:B------:R-:W-:Y:S01]  /*3ad0*/  PRMT R121, R61, 0x7610, R121 ;  /* 0x000076103d797816 */ /* 0x000fe20000000079 */
[----:B------:R-:W-:Y:S01]  /*3ae0*/  IMAD.MOV.U32 R60, RZ, RZ, R45 ;  /* 0x000000ffff3c7224 */ /* 0x000fe200078e002d */
[----:B------:R-:W-:Y:S01]  /*3af0*/  PRMT R122, R62, 0x7610, R122 ;  /* 0x000076103e7a7816 */ /* 0x000fe2000000007a */
[----:B------:R-:W-:Y:S01]  /*3b00*/  IMAD.MOV.U32 R58, RZ, RZ, R46 ;  /* 0x000000ffff3a7224 */ /* 0x000fe200078e002e */
[----:B------:R-:W-:Y:S01]  /*3b10*/  PRMT R126, R126, 0x5410, R56 ;  /* 0x000054107e7e7816 */ /* 0x000fe20000000038 */
[----:B--2---:R-:W-:Y:S01]  /*3b20*/  IMAD.MOV.U32 R56, RZ, RZ, R50 ;  /* 0x000000ffff387224 */ /* 0x004fe200078e0032 */
[----:B------:R-:W-:Y:S01]  /*3b30*/  PRMT R121, R121, 0x5410, R57 ;  /* 0x0000541079797816 */ /* 0x000fe20000000039 */
[----:B------:R-:W-:Y:S01]  /*3b40*/  IMAD.MOV.U32 R57, RZ, RZ, R51 ;  /* 0x000000ffff397224 */ /* 0x000fe200078e0033 */
[----:B------:R-:W-:Y:S01]  /*3b50*/  PRMT R122, R122, 0x5410, R60 ;  /* 0x000054107a7a7816 */ /* 0x000fe2000000003c */
[----:B------:R-:W-:Y:S01]  /*3b60*/  IMAD.MOV.U32 R60, RZ, RZ, R49 ;  /* 0x000000ffff3c7224 */ /* 0x000fe200078e0031 */
[----:B------:R-:W-:-:S02]  /*3b70*/  PRMT R120, R58, 0x7610, R120 ;  /* 0x000076103a787816 */ /* 0x000fc40000000078 */
[----:B------:R-:W-:Y:S02]  /*3b80*/  MOV R58, R48 ;  /* 0x00000030003a7202 */ /* 0x000fe40000000f00 */
[----:B------:R-:W-:Y:S02]  /*3b90*/  PRMT R115, R56, 0x5410, R57 ;  /* 0x0000541038737816 */ /* 0x000fe40000000039 */
[----:B------:R-:W-:Y:S01]  /*3ba0*/  PRMT R116, R58, 0x5410, R60 ;  /* 0x000054103a747816 */ /* 0x000fe2000000003c */
[----:B----4-:R-:W-:Y:S02]  /*3bb0*/  IMAD.MOV.U32 R56, RZ, RZ, R54 ;  /* 0x000000ffff387224 */ /* 0x010fe400078e0036 */
[----:B------:R-:W-:Y:S02]  /*3bc0*/  IMAD.MOV.U32 R57, RZ, RZ, R55 ;  /* 0x000000ffff397224 */ /* 0x000fe400078e0037 */
[----:B------:R-:W-:Y:S02]  /*3bd0*/  IMAD.MOV.U32 R58, RZ, RZ, R52 ;  /* 0x000000ffff3a7224 */ /* 0x000fe400078e0034 */
[----:B------:R-:W-:Y:S01]  /*3be0*/  IMAD.MOV.U32 R60, RZ, RZ, R53 ;  /* 0x000000ffff3c7224 */ /* 0x000fe200078e0035 */
[----:B------:R-:W-:-:S04]  /*3bf0*/  PRMT R117, R56, 0x5410, R57 ;  /* 0x0000541038757816 */ /* 0x000fc80000000039 */
[----:B------:R-:W-:Y:S01]  /*3c00*/  PRMT R118, R58, 0x5410, R60 ;  /* 0x000054103a767816 */ /* 0x000fe2000000003c */
[----:B------:R-:W-:Y:S06]  /*3c10*/  @!P3 BRA `(.L_x_1339) ;  /* 0x000000000004b947 */ /* 0x000fec0003800000 */
[----:B------:R-:W-:Y:S01]  /*3c20*/  BPT.TRAP 0x1 ;  /* 0x000000040000795c */ /* 0x000fe20000300000 */
.L_x_1339:
        /* <DEDUP_REMOVED lines=9> */
.L_x_1608:
[----:B------:R-:W-:Y:S05]  /*3cc0*/  BSYNC B1 ;  /* 0x0000000000017941 */ /* 0x000fea0003800000 */
.L_x_1340:
        /* <DEDUP_REMOVED lines=26> */
[----:B------:R-:W-:Y:S02]  /*3e70*/  SHF.R.U32.HI R45, RZ, 0x10, R45 ;  /* 0x00000010ff2d7819 */ /* 0x000fe4000001162d */
[--C-:B------:R-:W-:Y:S02]  /*3e80*/  SHF.R.U64 R119, R40, 0x10, R41.reuse ;  /* 0x0000001028777819 */ /* 0x100fe40000001229 */
[----:B------:R-:W-:Y:S02]  /*3e90*/  SHF.R.U32.HI R123, RZ, 0x10, R41 ;  /* 0x00000010ff7b7819 */ /* 0x000fe40000011629 */
[--C-:B------:R-:W-:Y:S01]  /*3ea0*/  SHF.R.U64 R40, R42, 0x10, R43.reuse ;  /* 0x000000102a287819 */ /* 0x100fe2000000122b */
[----:B-1----:R-:W-:Y:S01]  /*3eb0*/  HADD2.F32 R42, -RZ, R57.H0_H0 ;  /* 0x20000039ff2a7230 */ /* 0x002fe20000004100 */
[----:B------:R-:W-:Y:S01]  /*3ec0*/  SHF.R.U32.HI R125, RZ, 0x10, R43 ;  /* 0x00000010ff7d7819 */ /* 0x000fe2000001162b */
[--C-:B--2---:R-:W-:Y:S01]  /*3ed0*/  HADD2.F32 R43, -RZ, R61.reuse.H0_H0 ;  /* 0x2000003dff2b7230 */ /* 0x104fe20000004100 */
[--C-:B------:R-:W-:Y:S01]  /*3ee0*/  SHF.R.U64 R41, R46, 0x10, R47.reuse ;  /* 0x000000102e297819 */ /* 0x100fe2000000122f */
[----:B------:R-:W-:Y:S01]  /*3ef0*/  HADD2.F32 R46, -RZ, R61.H1_H1 ;  /* 0x3000003dff2e7230 */ /* 0x000fe20000004100 */
[----:B------:R-:W-:Y:S01]  /*3f00*/  SHF.R.U32.HI R128, RZ, 0x10, R47 ;  /* 0x00000010ff807819 */ /* 0x000fe2000001162f */
[----:B------:R-:W-:-:S02]  /*3f10*/  HADD2.F32 R47, -RZ, R122.H0_H0 ;  /* 0x2000007aff2f7230 */ /* 0x000fc40000004100 */
[----:B------:R-:W-:Y:S02]  /*3f20*/  HADD2.F32 R61, -RZ, R45.H0_H0 ;  /* 0x2000002dff3d7230 */ /* 0x000fe40000004100 */
[----:B------:R-:W-:Y:S02]  /*3f30*/  HADD2.F32 R122, -RZ, R122.H1_H1 ;  /* 0x3000007aff7a7230 */ /* 0x000fe40000004100 */
[----:B------:R-:W-:Y:S02]  /*3f40*/  HADD2.F32 R45, -RZ, R57.H1_H1 ;  /* 0x30000039ff2d7230 */ /* 0x000fe40000004100 */
[-C--:B------:R-:W-:Y:S01]  /*3f50*/  FMUL.FTZ R124, R46, R61.reuse ;  /* 0x0000003d2e7c7220 */ /* 0x080fe20000410000 */
[----:B------:R-:W-:Y:S02]  /*3f60*/  HADD2.F32 R57, -RZ, R123.H0_H0 ;  /* 0x2000007bff397230 */ /* 0x000fe40000004100 */
[-C--:B------:R-:W-:Y:S01]  /*3f70*/  FMUL.FTZ R123, R43, R122.reuse ;  /* 0x0000007a2b7b7220 */ /* 0x080fe20000410000 */
[----:B------:R-:W-:Y:S01]  /*3f80*/  FMUL.FTZ R122, R42, R122 ;  /* 0x0000007a2a7a7220 */ /* 0x000fe20000410000 */
[----:B------:R-:W-:Y:S01]  /*3f90*/  FMUL.FTZ R61, R45, R61 ;  /* 0x0000003d2d3d7220 */ /* 0x000fe20000410000 */
[----:B------:R-:W-:-:S02]  /*3fa0*/  HADD2.F32 R128, -RZ, R128.H0_H0 ;  /* 0x20000080ff807230 */ /* 0x000fc40000004100 */
[----:B------:R-:W-:Y:S01]  /*3fb0*/  FFMA.FTZ R45, R45, R57, -R124 ;  /* 0x000000392d2d7223 */ /* 0x000fe2000001087c */
[----:B------:R-:W-:Y:S01]  /*3fc0*/  FFMA.FTZ R42, R42, R47, -R123 ;  /* 0x0000002f2a2a7223 */ /* 0x000fe2000001087b */
[----:B------:R-:W-:Y:S01]  /*3fd0*/  FFMA.FTZ R46, R46, R57, R61 ;  /* 0x000000392e2e7223 */ /* 0x000fe2000001003d */
[----:B------:R-:W-:Y:S01]  /*3fe0*/  FFMA.FTZ R43, R43, R47, R122 ;  /* 0x0000002f2b2b7223 */ /* 0x000fe2000001007a */
[--C-:B------:R-:W-:Y:S02]  /*3ff0*/  HADD2.F32 R57, -RZ, R63.reuse.H0_H0 ;  /* 0x2000003fff397230 */ /* 0x100fe40000004100 */
[----:B------:R-:W-:Y:S01]  /*4000*/  HADD2.F32 R63, -RZ, R63.H1_H1 ;  /* 0x3000003fff3f7230 */ /* 0x000fe20000004100 */
[----:B------:R-:W-:Y:S01]  /*4010*/  F2FP.F16.F32.PACK_AB R42, R45, R42 ;  /* 0x0000002a2d2a723e */ /* 0x000fe200000000ff */
[--C-:B------:R-:W-:Y:S02]  /*4020*/  HADD2.F32 R47, -RZ, R59.reuse.H0_H0 ;  /* 0x2000003bff2f7230 */ /* 0x100fe40000004100 */
[----:B------:R-:W-:-:S02]  /*4030*/  HADD2.F32 R59, -RZ, R59.H1_H1 ;  /* 0x3000003bff3b7230 */ /* 0x000fc40000004100 */
[-C--:B------:R-:W-:Y:S01]  /*4040*/  FMUL.FTZ R132, R63, R128.reuse ;  /* 0x000000803f847220 */ /* 0x080fe20000410000 */
[--C-:B------:R-:W-:Y:S02]  /*4050*/  HADD2.F32 R122, -RZ, R126.reuse.H0_H0 ;  /* 0x2000007eff7a7230 */ /* 0x100fe40000004100 */
[----:B------:R-:W-:Y:S02]  /*4060*/  HADD2.F32 R124, -RZ, R125.H0_H0 ;  /* 0x2000007dff7c7230 */ /* 0x000fe40000004100 */
[----:B------:R-:W-:Y:S01]  /*4070*/  FMUL.FTZ R128, R59, R128 ;  /* 0x000000803b807220 */ /* 0x000fe20000410000 */
[----:B------:R-:W-:Y:S02]  /*4080*/  HADD2.F32 R126, -RZ, R126.H1_H1 ;  /* 0x3000007eff7e7230 */ /* 0x000fe40000004100 */
[----:B------:R-:W-:Y:S02]  /*4090*/  HADD2.F32 R61, -RZ, R121.H0_H0 ;  /* 0x20000079ff3d7230 */ /* 0x000fe40000004100 */
[-C--:B------:R-:W-:Y:S01]  /*40a0*/  FFMA.FTZ R128, R63, R124.reuse, R128 ;  /* 0x0000007c3f807223 */ /* 0x080fe20000010080 */
[----:B------:R-:W-:Y:S01]  /*40b0*/  FFMA.FTZ R132, R59, R124, -R132 ;  /* 0x0000007c3b847223 */ /* 0x000fe20000010884 */
[----:B------:R-:W-:Y:S01]  /*40c0*/  FMUL.FTZ R130, R57, R126 ;  /* 0x0000007e39827220 */ /* 0x000fe20000410000 */
[----:B------:R-:W-:-:S02]  /*40d0*/  HADD2.F32 R63, -RZ, R44.H0_H0 ;  /* 0x2000002cff3f7230 */ /* 0x000fc40000004100 */
[C---:B------:R-:W-:Y:S01]  /*40e0*/  FMUL.FTZ R126, R47.reuse, R126 ;  /* 0x0000007e2f7e7220 */ /* 0x040fe20000410000 */
[----:B------:R-:W-:Y:S02]  /*40f0*/  HADD2.F32 R121, -RZ, R121.H1_H1 ;  /* 0x30000079ff797230 */ /* 0x000fe40000004100 */
[-C--:B------:R-:W-:Y:S01]  /*4100*/  FFMA.FTZ R47, R47, R122.reuse, -R130 ;  /* 0x0000007a2f2f7223 */ /* 0x080fe20000010882 */
[----:B------:R-:W-:Y:S02]  /*4110*/  HADD2.F32 R59, -RZ, R60.H0_H0 ;  /* 0x2000003cff3b7230 */ /* 0x000fe40000004100 */
[----:B------:R-:W-:Y:S01]  /*4120*/  FFMA.FTZ R57, R57, R122, R126 ;  /* 0x0000007a39397223 */ /* 0x000fe2000001007e */
[----:B------:R-:W-:Y:S02]  /*4130*/  HADD2.F32 R44, -RZ, R56.H0_H0 ;  /* 0x20000038ff2c7230 */ /* 0x000fe40000004100 */
[----:B------:R-:W-:Y:S02]  /*4140*/  HADD2.F32 R60, -RZ, R60.H1_H1 ;  /* 0x3000003cff3c7230 */ /* 0x000fe40000004100 */
[----:B------:R-:W-:Y:S01]  /*4150*/  FMUL.FTZ R123, R59, R121 ;  /* 0x000000793b7b7220 */ /* 0x000fe20000410000 */
[----:B------:R-:W-:-:S02]  /*4160*/  HADD2.F32 R56, -RZ, R56.H1_H1 ;  /* 0x30000038ff387230 */ /* 0x000fc40000004100 */
[----:B------:R-:W-:Y:S01]  /*4170*/  FMUL.FTZ R122, R44, R121 ;  /* 0x000000792c7a7220 */ /* 0x000fe20000410000 */
[----:B------:R-:W-:Y:S02]  /*4180*/  HADD2.F32 R119, -RZ, R119.H0_H0 ;  /* 0x20000077ff777230 */ /* 0x000fe40000004100 */
[----:B------:R-:W-:Y:S01]  /*4190*/  FMUL.FTZ R121, R60, R63 ;  /* 0x0000003f3c797220 */ /* 0x000fe20000410000 */
[-C--:B------:R-:W-:Y:S01]  /*41a0*/  FFMA.FTZ R123, R44, R61.reuse, -R123 ;  /* 0x0000003d2c7b7223 */ /* 0x080fe2000001087b */
[----:B------:R-:W-:Y:S01]  /*41b0*/  FFMA.FTZ R122, R59, R61, R122 ;  /* 0x0000003d3b7a7223 */ /* 0x000fe2000001007a */
[C---:B------:R-:W-:Y:S01]  /*41c0*/  FMUL.FTZ R63, R56.reuse, R63 ;  /* 0x0000003f383f7220 */ /* 0x040fe20000410000 */
[----:B------:R-:W-:Y:S01]  /*41d0*/  FFMA.FTZ R124, R56, R119, -R121 ;  /* 0x00000077387c7223 */ /* 0x000fe20000010879 */
[----:B------:R-:W-:Y:S01]  /*41e0*/  HADD2.F32 R61, -RZ, R41.H0_H0 ;  /* 0x20000029ff3d7230 */ /* 0x000fe20000004100 */
[----:B------:R-:W-:Y:S01]  /*41f0*/  F2FP.F16.F32.PACK_AB R128, R128, R57 ;  /* 0x000000398080723e */ /* 0x000fe200000000ff */
[----:B------:R-:W-:-:S02]  /*4200*/  HADD2.F32 R44, -RZ, R62.H0_H0 ;  /* 0x2000003eff2c7230 */ /* 0x000fc40000004100 */
[----:B------:R-:W-:Y:S01]  /*4210*/  FFMA.FTZ R63, R60, R119, R63 ;  /* 0x000000773c3f7223 */ /* 0x000fe2000001003f */
[----:B------:R-:W-:Y:S02]  /*4220*/  HADD2.F32 R56, -RZ, R120.H1_H1 ;  /* 0x30000078ff387230 */ /* 0x000fe40000004100 */
[----:B------:R-:W-:Y:S02]  /*4230*/  HADD2.F32 R41, -RZ, R58.H0_H0 ;  /* 0x2000003aff297230 */ /* 0x000fe40000004100 */
[----:B------:R-:W-:Y:S01]  /*4240*/  HADD2.F32 R62, -RZ, R62.H1_H1 ;  /* 0x3000003eff3e7230 */ /* 0x000fe20000004100 */
[----:B------:R-:W-:Y:S01]  /*4250*/  F2FP.F16.F32.PACK_AB R60, R63, R122 ;  /* 0x0000007a3f3c723e */ /* 0x000fe200000000ff */
[----:B------:R-:W-:Y:S02]  /*4260*/  HADD2.F32 R120, -RZ, R120.H0_H0 ;  /* 0x20000078ff787230 */ /* 0x000fe40000004100 */
[----:B------:R-:W-:Y:S02]  /*4270*/  HADD2.F32 R58, -RZ, R58.H1_H1 ;  /* 0x3000003aff3a7230 */ /* 0x000fe40000004100 */
[----:B------:R-:W-:Y:S01]  /*4280*/  FMUL.FTZ R121, R62, R61 ;  /* 0x0000003d3e797220 */ /* 0x000fe20000410000 */
[----:B------:R-:W-:-:S02]  /*4290*/  HADD2.F32 R59, -RZ, R40.H0_H0 ;  /* 0x20000028ff3b7230 */ /* 0x000fc40000004100 */
[-C--:B------:R-:W-:Y:S01]  /*42a0*/  FMUL.FTZ R40, R44, R120.reuse ;  /* 0x000000782c287220 */ /* 0x080fe20000410000 */
[C---:B------:R-:W-:Y:S01]  /*42b0*/  FMUL.FTZ R119, R41.reuse, R120 ;  /* 0x0000007829777220 */ /* 0x040fe20000410000 */
[----:B------:R-:W-:Y:S01]  /*42c0*/  FMUL.FTZ R61, R58, R61 ;  /* 0x0000003d3a3d7220 */ /* 0x000fe20000410000 */
[----:B------:R-:W-:Y:S02]  /*42d0*/  IMAD.MOV.U32 R57, RZ, RZ, R42 ;  /* 0x000000ffff397224 */ /* 0x000fe400078e002a */
[-C--:B------:R-:W-:Y:S01]  /*42e0*/  FFMA.FTZ R40, R41, R56.reuse, -R40 ;  /* 0x0000003829287223 */ /* 0x080fe20000010828 */
[----:B------:R-:W-:Y:S01]  /*42f0*/  FFMA.FTZ R119, R44, R56, R119 ;  /* 0x000000382c777223 */ /* 0x000fe20000010077 */
[-C--:B------:R-:W-:Y:S01]  /*4300*/  FFMA.FTZ R121, R58, R59.reuse, -R121 ;  /* 0x0000003b3a797223 */ /* 0x080fe20000010879 */
[----:B------:R-:W-:Y:S01]  /*4310*/  FFMA.FTZ R62, R62, R59, R61 ;  /* 0x0000003b3e3e7223 */ /* 0x000fe2000001003d */
[----:B------:R-:W-:Y:S01]  /*4320*/  F2FP.F16.F32.PACK_AB R59, R132, R47 ;  /* 0x0000002f843b723e */ /* 0x000fe200000000ff */
[----:B------:R-:W-:Y:S01]  /*4330*/  IMAD.MOV.U32 R63, RZ, RZ, R128 ;  /* 0x000000ffff3f7224 */ /* 0x000fe200078e0080 */
[----:B------:R-:W-:-:S02]  /*4340*/  F2FP.F16.F32.PACK_AB R61, R46, R43 ;  /* 0x0000002b2e3d723e */ /* 0x000fc400000000ff */
[----:B------:R-:W-:Y:S02]  /*4350*/  F2FP.F16.F32.PACK_AB R56, R124, R123 ;  /* 0x0000007b7c38723e */ /* 0x000fe400000000ff */
[----:B------:R-:W-:Y:S02]  /*4360*/  F2FP.F16.F32.PACK_AB R58, R121, R40 ;  /* 0x00000028793a723e */ /* 0x000fe400000000ff */
[----:B------:R-:W-:-:S07]  /*4370*/  F2FP.F16.F32.PACK_AB R62, R62, R119 ;  /* 0x000000773e3e723e */ /* 0x000fce00000000ff */
.L_x_1345:
[----:B------:R-:W-:Y:S05]  /*4380*/  BSYNC B2 ;  /* 0x0000000000027941 */ /* 0x000fea0003800000 */
.L_x_1344:
        /* <DEDUP_REMOVED lines=12> */
.L_x_1343:
[----:B------:R-:W-:Y:S05]  /*4450*/  BSYNC B1 ;  /* 0x0000000000017941 */ /* 0x000fea0003800000 */
.L_x_1342:
        /* <DEDUP_REMOVED lines=15> */
[----:B------:R-:W-:-:S05]  /*4550*/  LEA.HI.SX32 R59, R111, R86, 0x1c ;  /* 0x000000566f3b7211 */ /* 0x000fca00078fe2ff */
[----:B------:R-:W-:-:S05]  /*4560*/  IMAD.SHL.U32 R59, R59, 0x8, RZ ;  /* 0x000000083b3b7824 */ /* 0x000fca00078e00ff */
        /* <DEDUP_REMOVED lines=10> */
[----:B------:R-:W-:Y:S02]  /*4610*/  SHF.R.U64 R60, R48, 0x10, R49 ;  /* 0x00000010303c7819 */ /* 0x000fe40000001231 */
[----:B------:R-:W-:Y:S02]  /*4620*/  SHF.R.U32.HI R62, RZ, 0x10, R53 ;  /* 0x00000010ff3e7819 */ /* 0x000fe40000011635 */
[--C-:B------:R-:W-:Y:S01]  /*4630*/  SHF.R.U64 R48, R50, 0x10, R51.reuse ;  /* 0x0000001032307819 */ /* 0x100fe20000001233 */
[----:B--2---:R-:W-:Y:S01]  /*4640*/  IMAD.MOV.U32 R50, RZ, RZ, R44 ;  /* 0x000000ffff327224 */ /* 0x004fe200078e002c */
[----:B------:R-:W-:Y:S01]  /*4650*/  SHF.R.U32.HI R105, RZ, 0x10, R51 ;  /* 0x00000010ff697819 */ /* 0x000fe20000011633 */
[----:B------:R-:W-:Y:S01]  /*4660*/  IMAD.MOV.U32 R51, RZ, RZ, R46 ;  /* 0x000000ffff337224 */ /* 0x000fe200078e002e */
[----:B------:R-:W-:Y:S01]  /*4670*/  SHF.R.U64 R107, R52, 0x10, R53 ;  /* 0x00000010346b7819 */ /* 0x000fe20000001235 */
[----:B-1----:R-:W-:Y:S01]  /*4680*/  IMAD.MOV.U32 R44, RZ, RZ, R43 ;  /* 0x000000ffff2c7224 */ /* 0x002fe200078e002b */
[----:B------:R-:W-:Y:S01]  /*4690*/  SHF.R.U32.HI R61, RZ, 0x10, R49 ;  /* 0x00000010ff3d7819 */ /* 0x000fe20000011631 */
[----:B------:R-:W-:Y:S01]  /*46a0*/  HADD2.F32 R53, -RZ, R118.H1_H1 ;  /* 0x30000076ff357230 */ /* 0x000fe20000004100 */
[--C-:B------:R-:W-:Y:S01]  /*46b0*/  SHF.R.U64 R49, R54, 0x10, R55.reuse ;  /* 0x0000001036317819 */ /* 0x100fe20000001237 */
[----:B------:R-:W-:Y:S01]  /*46c0*/  HADD2.F32 R46, -RZ, R45.H0_H0 ;  /* 0x2000002dff2e7230 */ /* 0x000fe20000004100 */
[----:B------:R-:W-:Y:S01]  /*46d0*/  SHF.R.U32.HI R63, RZ, 0x10, R55 ;  /* 0x00000010ff3f7819 */ /* 0x000fe20000011637 */
[----:B------:R-:W-:-:S02]  /*46e0*/  HADD2.F32 R43, -RZ, R41.H0_H0 ;  /* 0x20000029ff2b7230 */ /* 0x000fc40000004100 */
[----:B------:R-:W-:Y:S02]  /*46f0*/  HADD2.F32 R45, -RZ, R45.H1_H1 ;  /* 0x3000002dff2d7230 */ /* 0x000fe40000004100 */
[-C--:B------:R-:W-:Y:S01]  /*4700*/  FMUL.FTZ R104, R46, R53.reuse ;  /* 0x000000352e687220 */ /* 0x080fe20000410000 */
[----:B------:R-:W-:Y:S02]  /*4710*/  HADD2.F32 R62, -RZ, R62.H0_H0 ;  /* 0x2000003eff3e7230 */ /* 0x000fe40000004100 */
[----:B------:R-:W-:Y:S01]  /*4720*/  FMUL.FTZ R53, R43, R53 ;  /* 0x000000352b357220 */ /* 0x000fe20000410000 */
[----:B------:R-:W-:Y:S02]  /*4730*/  HADD2.F32 R52, -RZ, R116.H1_H1 ;  /* 0x30000074ff347230 */ /* 0x000fe40000004100 */
[----:B------:R-:W-:Y:S02]  /*4740*/  HADD2.F32 R41, -RZ, R41.H1_H1 ;  /* 0x30000029ff297230 */ /* 0x000fe40000004100 */
[----:B------:R-:W-:Y:S01]  /*4750*/  FMUL.FTZ R106, R45, R62 ;  /* 0x0000003e2d6a7220 */ /* 0x000fe20000410000 */
[----:B------:R-:W-:-:S02]  /*4760*/  HADD2.F32 R54, -RZ, R61.H0_H0 ;  /* 0x2000003dff367230 */ /* 0x000fc40000004100 */
[-C--:B------:R-:W-:Y:S01]  /*4770*/  FFMA.FTZ R104, R43, R52.reuse, -R104 ;  /* 0x000000342b687223 */ /* 0x080fe20000010868 */
[----:B------:R-:W-:Y:S01]  /*4780*/  FFMA.FTZ R55, R46, R52, R53 ;  /* 0x000000342e377223 */ /* 0x000fe20000010035 */
[C---:B------:R-:W-:Y:S01]  /*4790*/  FMUL.FTZ R62, R41.reuse, R62 ;  /* 0x0000003e293e7220 */ /* 0x040fe20000410000 */
[----:B------:R-:W-:Y:S02]  /*47a0*/  HADD2.F32 R52, -RZ, R117.H1_H1 ;  /* 0x30000075ff347230 */ /* 0x000fe40000004100 */
[-C--:B------:R-:W-:Y:S01]  /*47b0*/  FFMA.FTZ R61, R41, R54.reuse, -R106 ;  /* 0x00000036293d7223 */ /* 0x080fe2000001086a */
[----:B------:R-:W-:Y:S02]  /*47c0*/  HADD2.F32 R43, -RZ, R47.H0_H0 ;  /* 0x2000002fff2b7230 */ /* 0x000fe40000004100 */
[----:B------:R-:W-:Y:S01]  /*47d0*/  FFMA.FTZ R62, R45, R54, R62 ;  /* 0x000000362d3e7223 */ /* 0x000fe2000001003e */
[----:B------:R-:W-:Y:S02]  /*47e0*/  HADD2.F32 R41, -RZ, R44.H0_H0 ;  /* 0x2000002cff297230 */ /* 0x000fe40000004100 */
[----:B------:R-:W-:-:S02]  /*47f0*/  HADD2.F32 R53, -RZ, R63.H0_H0 ;  /* 0x2000003fff357230 */ /* 0x000fc40000004100 */
[-C--:B------:R-:W-:Y:S01]  /*4800*/  FMUL.FTZ R54, R43, R52.reuse ;  /* 0x000000342b367220 */ /* 0x080fe20000410000 */
[----:B------:R-:W-:Y:S02]  /*4810*/  HADD2.F32 R44, -RZ, R44.H1_H1 ;  /* 0x3000002cff2c7230 */ /* 0x000fe40000004100 */
[----:B------:R-:W-:Y:S01]  /*4820*/  FMUL.FTZ R52, R41, R52 ;  /* 0x0000003429347220 */ /* 0x000fe20000410000 */
[----:B------:R-:W-:Y:S02]  /*4830*/  HADD2.F32 R46, -RZ, R115.H1_H1 ;  /* 0x30000073ff2e7230 */ /* 0x000fe40000004100 */
[----:B------:R-:W-:Y:S02]  /*4840*/  HADD2.F32 R47, -RZ, R47.H1_H1 ;  /* 0x3000002fff2f7230 */ /* 0x000fe40000004100 */
[----:B------:R-:W-:Y:S01]  /*4850*/  FMUL.FTZ R106, R44, R53 ;  /* 0x000000352c6a7220 */ /* 0x000fe20000410000 */
[----:B------:R-:W-:Y:S02]  /*4860*/  HADD2.F32 R45, -RZ, R105.H0_H0 ;  /* 0x20000069ff2d7230 */ /* 0x000fe40000004100 */
[----:B------:R-:W-:Y:S01]  /*4870*/  FFMA.FTZ R52, R43, R46, R52 ;  /* 0x0000002e2b347223 */ /* 0x000fe20000010034 */
[----:B------:R-:W-:-:S02]  /*4880*/  HADD2.F32 R118, -RZ, R118.H0_H0 ;  /* 0x20000076ff767230 */ /* 0x000fc40000004100 */
[C---:B------:R-:W-:Y:S01]  /*4890*/  FMUL.FTZ R63, R47.reuse, R53 ;  /* 0x000000352f3f7220 */ /* 0x040fe20000410000 */
[--C-:B------:R-:W-:Y:S02]  /*48a0*/  HADD2.F32 R43, -RZ, R50.reuse.H0_H0 ;  /* 0x20000032ff2b7230 */ /* 0x100fe40000004100 */
[-C--:B------:R-:W-:Y:S01]  /*48b0*/  FFMA.FTZ R105, R47, R45.reuse, R106 ;  /* 0x0000002d2f697223 */ /* 0x080fe2000001006a */
[----:B------:R-:W-:Y:S02]  /*48c0*/  HADD2.F32 R47, -RZ, R107.H0_H0 ;  /* 0x2000006bff2f7230 */ /* 0x000fe40000004100 */
[----:B------:R-:W-:Y:S01]  /*48d0*/  FFMA.FTZ R54, R41, R46, -R54 ;  /* 0x0000002e29367223 */ /* 0x000fe20000010836 */
[----:B------:R-:W-:Y:S02]  /*48e0*/  HADD2.F32 R50, -RZ, R50.H1_H1 ;  /* 0x30000032ff327230 */ /* 0x000fe40000004100 */
[----:B------:R-:W-:Y:S01]  /*48f0*/  FFMA.FTZ R63, R44, R45, -R63 ;  /* 0x0000002d2c3f7223 */ /* 0x000fe2000001083f */
[----:B------:R-:W-:-:S02]  /*4900*/  HADD2.F32 R116, -RZ, R116.H0_H0 ;  /* 0x20000074ff747230 */ /* 0x000fc40000004100 */
[----:B------:R-:W-:Y:S01]  /*4910*/  FMUL.FTZ R44, R43, R118 ;  /* 0x000000762b2c7220 */ /* 0x000fe20000410000 */
[--C-:B------:R-:W-:Y:S02]  /*4920*/  HADD2.F32 R41, -RZ, R40.reuse.H0_H0 ;  /* 0x20000028ff297230 */ /* 0x100fe40000004100 */
[-C--:B------:R-:W-:Y:S01]  /*4930*/  FMUL.FTZ R53, R50, R47.reuse ;  /* 0x0000002f32357220 */ /* 0x080fe20000410000 */
[----:B------:R-:W-:Y:S01]  /*4940*/  HADD2.F32 R40, -RZ, R40.H1_H1 ;  /* 0x30000028ff287230 */ /* 0x000fe20000004100 */
[----:B------:R-:W-:Y:S01]  /*4950*/  F2FP.F16.F32.PACK_AB R54, R63, R54 ;  /* 0x000000363f36723e */ /* 0x000fe200000000ff */
[----:B------:R-:W-:Y:S02]  /*4960*/  HADD2.F32 R45, -RZ, R60.H0_H0 ;  /* 0x2000003cff2d7230 */ /* 0x000fe40000004100 */
[C---:B------:R-:W-:Y:S01]  /*4970*/  FMUL.FTZ R118, R41.reuse, R118 ;  /* 0x0000007629767220 */ /* 0x040fe20000410000 */
[----:B------:R-:W-:Y:S01]  /*4980*/  FFMA.FTZ R44, R41, R116, -R44 ;  /* 0x00000074292c7223 */ /* 0x000fe2000001082c */
[----:B------:R-:W-:Y:S01]  /*4990*/  FMUL.FTZ R47, R40, R47 ;  /* 0x0000002f282f7220 */ /* 0x000fe20000410000 */
[----:B------:R-:W-:-:S02]  /*49a0*/  HADD2.F32 R41, -RZ, R51.H0_H0 ;  /* 0x20000033ff297230 */ /* 0x000fc40000004100 */
[-C--:B------:R-:W-:Y:S01]  /*49b0*/  FFMA.FTZ R53, R40, R45.reuse, -R53 ;  /* 0x0000002d28357223 */ /* 0x080fe20000010835 */
[----:B------:R-:W-:Y:S02]  /*49c0*/  HADD2.F32 R117, -RZ, R117.H0_H0 ;  /* 0x20000075ff757230 */ /* 0x000fe40000004100 */
[----:B------:R-:W-:Y:S01]  /*49d0*/  FFMA.FTZ R118, R43, R116, R118 ;  /* 0x000000742b767223 */ /* 0x000fe20000010076 */
[----:B------:R-:W-:Y:S02]  /*49e0*/  HADD2.F32 R49, -RZ, R49.H0_H0 ;  /* 0x20000031ff317230 */ /* 0x000fe40000004100 */
[----:B------:R-:W-:Y:S01]  /*49f0*/  FFMA.FTZ R47, R50, R45, R47 ;  /* 0x0000002d322f7223 */ /* 0x000fe2000001002f */
[--C-:B------:R-:W-:Y:S02]  /*4a00*/  HADD2.F32 R40, -RZ, R42.reuse.H0_H0 ;  /* 0x2000002aff287230 */ /* 0x100fe40000004100 */
[----:B------:R-:W-:Y:S01]  /*4a10*/  FMUL.FTZ R43, R41, R117 ;  /* 0x00000075292b7220 */ /* 0x000fe20000410000 */
[----:B------:R-:W-:Y:S01]  /*4a20*/  HADD2.F32 R51, -RZ, R51.H1_H1 ;  /* 0x30000033ff337230 */ /* 0x000fe20000004100 */
[----:B------:R-:W-:Y:S01]  /*4a30*/  F2FP.F16.F32.PACK_AB R52, R105, R52 ;  /* 0x000000346934723e */ /* 0x000fe200000000ff */
[----:B------:R-:W-:-:S02]  /*4a40*/  HADD2.F32 R42, -RZ, R42.H1_H1 ;  /* 0x3000002aff2a7230 */ /* 0x000fc40000004100 */
[----:B------:R-:W-:Y:S01]  /*4a50*/  FMUL.FTZ R46, R40, R117 ;  /* 0x00000075282e7220 */ /* 0x000fe20000410000 */
[----:B------:R-:W-:Y:S02]  /*4a60*/  HADD2.F32 R115, -RZ, R115.H0_H0 ;  /* 0x20000073ff737230 */ /* 0x000fe40000004100 */
        /* <DEDUP_REMOVED lines=8> */
[----:B------:R-:W-:Y:S01]  /*4af0*/  F2FP.F16.F32.PACK_AB R44, R47, R118 ;  /* 0x000000762f2c723e */ /* 0x000fe200000000ff */
[----:B------:R-:W-:Y:S01]  /*4b00*/  IMAD.MOV.U32 R47, RZ, RZ, R52 ;  /* 0x000000ffff2f7224 */ /* 0x000fe200078e0034 */
[----:B------:R-:W-:Y:S01]  /*4b10*/  F2FP.F16.F32.PACK_AB R42, R42, R43 ;  /* 0x0000002b2a2a723e */ /* 0x000fe200000000ff */
[----:B------:R-:W-:Y:S01]  /*4b20*/  IMAD.MOV.U32 R43, RZ, RZ, R54 ;  /* 0x000000ffff2b7224 */ /* 0x000fe200078e0036 */
[----:B------:R-:W-:Y:S02]  /*4b30*/  F2FP.F16.F32.PACK_AB R41, R61, R104 ;  /* 0x000000683d29723e */ /* 0x000fe400000000ff */
[----:B------:R-:W-:Y:S02]  /*4b40*/  F2FP.F16.F32.PACK_AB R45, R62, R55 ;  /* 0x000000373e2d723e */ /* 0x000fe400000000ff */
[----:B------:R-:W-:-:S07]  /*4b50*/  F2FP.F16.F32.PACK_AB R46, R51, R46 ;  /* 0x0000002e332e723e */ /* 0x000fce00000000ff */
.L_x_1347:
[----:B------:R-:W-:Y:S05]  /*4b60*/  BSYNC B1 ;  /* 0x0000000000017941 */ /* 0x000fea0003800000 */
.L_x_1346:
        /* <DEDUP_REMOVED lines=10> */
.L_x_1315:
[----:B------:R-:W-:-:S13]  /*4c10*/  ISETP.NE.AND P3, PT, R203, 0x3, PT ;  /* 0x00000003cb00780c */ /* 0x000fda0003f65270 */
[----:B------:R-:W-:Y:S05]  /*4c20*/  @!P3 BRA `(.L_x_1348) ;  /* 0x000000000004b947 */ /* 0x000fea0003800000 */
[----:B------:R-:W-:Y:S01]  /*4c30*/  BPT.TRAP 0x1 ;  /* 0x000000040000795c */ /* 0x000fe20000300000 */
.L_x_1348:
[----:B------:R-:W-:Y:S01]  /*4c40*/  IMAD R94, R2, 0x8, R18 ;  /* 0x00000008025e7824 */ /* 0x000fe200078e0212 */
[----:B------:R-:W-:Y:S01]  /*4c50*/  SHF.L.U32 R108, R201, 0x1f, RZ ;  /* 0x0000001fc96c7819 */ /* 0x000fe200000006ff */
[----:B------:R-:W-:Y:S01]  /*4c60*/  IMAD R99, R26, -0x60, R29 ;  /* 0xffffffa01a637824 */ /* 0x000fe200078e021d */
[----:B------:R-:W-:Y:S02]  /*4c70*/  BSSY B1, `(.L_x_1349) ;  /* 0x0000004000017945 */ /* 0x000fe40003800000 */
[----:B------:R-:W0:Y:S02]  /*4c80*/  SYNCS.PHASECHK.TRANS64.TRYWAIT P4, [R94+URZ+0x32490], R108 ;  /* 0x0324906c5e0075a7 */ /* 0x000e24000808017f */
[----:B------:R-:W-:Y:S01]  /*4c90*/  VIMNMX R99, R99, 0x60, PT ;  /* 0x0000006063637848 */ /* 0x000fe20003fe0100 */
[----:B0-----:R-:W-:Y:S06]  /*4ca0*/  @!P4 BRA `(.L_x_1350) ;  /* 0x0000013c00bcc947 */ /* 0x001fec0003800000 */
.L_x_1609:
[----:B------:R-:W-:Y:S05]  /*4cb0*/  BSYNC B1 ;  /* 0x0000000000017941 */ /* 0x000fea0003800000 */
.L_x_1349:
        /* <DEDUP_REMOVED lines=8> */
.L_x_1352:
[----:B------:R-:W-:Y:S05]  /*4d40*/  BSYNC B1 ;  /* 0x0000000000017941 */ /* 0x000fea0003800000 */
.L_x_1351:
[----:B------:R-:W-:Y:S05]  /*4d50*/  @P4 BRA `(.L_x_1332) ;  /* 0x0000000000104947 */ /* 0x000fea0003800000 */
[----:B-1----:R-:W1:Y:S04]  /*4d60*/  @!P1 LDS.128 R40, [R106+0x2000] ;  /* 0x002000006a289984 */ /* 0x002e680000000c00 */
[----:B------:R-:W2:Y:S04]  /*4d70*/  @!P2 LDS.128 R44, [R104+0x2000] ;  /* 0x00200000682ca984 */ /* 0x000ea80000000c00 */
[----:B-1----:R3:W-:Y:S04]  /*4d80*/  @!P1 STG.E.128 desc[UR60][R48.64], R40 ;  /* 0x0000002830009986 */ /* 0x0027e8000c101d3c */
[----:B--2---:R3:W-:Y:S02]  /*4d90*/  @!P2 STG.E.128 desc[UR60][R48.64+0x40], R44 ;  /* 0x0000402c3000a986 */ /* 0x0047e4000c101d3c */
.L_x_1332:
[----:B------:R-:W-:Y:S05]  /*4da0*/  BSYNC B0 ;  /* 0x0000000000007941 */ /* 0x000fea0003800000 */
.L_x_1314:
        /* <DEDUP_REMOVED lines=17> */
.L_x_1354:
[----:B------:R-:W-:Y:S05]  /*4ec0*/  BSYNC B0 ;  /* 0x0000000000007941 */ /* 0x000fea0003800000 */
.L_x_1353:
[----:B------:R-:W2:Y:S01]  /*4ed0*/  SYNCS.PHASECHK.TRANS64.TRYWAIT P3, [R94+URZ+0x324b0], R108 ;  /* 0x0324b06c5e0075a7 */ /* 0x000ea2000806017f */
[----:B------:R-:W-:Y:S01]  /*4ee0*/  ULDC.64 UR56, c[0x0][0x328] ;  /* 0x0000ca0000387ab9 */ /* 0x000fe20000000a00 */
[----:B------:R-:W-:Y:S01]  /*4ef0*/  ULDC.64 UR58, c[0x0][0x318] ;  /* 0x0000c600003a7ab9 */ /* 0x000fe20000000a00 */
[----:B------:R-:W-:Y:S01]  /*4f00*/  BSSY B0, `(.L_x_1355) ;  /* 0x0000003000007945 */ /* 0x000fe20003800000 */
[----:B-1----:R-:W-:-:S03]  /*4f10*/  IMAD R40, R2, 0x6000, R77 ;  /* 0x0000600002287824 */ /* 0x002fc600078e024d */
[----:B--2---:R-:W-:Y:S05]  /*4f20*/  @!P3 BRA `(.L_x_1356) ;  /* 0x0000013c0030b947 */ /* 0x004fea0003800000 */
.L_x_1610:
[----:B------:R-:W-:Y:S05]  /*4f30*/  BSYNC B0 ;  /* 0x0000000000007941 */ /* 0x000fea0003800000 */
.L_x_1355:
[----:B------:R-:W-:Y:S01]  /*4f40*/  ISETP.GE.AND P3, PT, R19, R99, PT ;  /* 0x000000631300720c */ /* 0x000fe20003f66270 */
[----:B------:R-:W-:Y:S01]  /*4f50*/  IMAD.IADD R41, R75, 0x1, R40 ;  /* 0x000000014b297824 */ /* 0x000fe200078e0228 */
[----:B------:R-:W-:Y:S01]  /*4f60*/  BSSY B0, `(.L_x_1357) ;  /* 0x0000026000007945 */ /* 0x000fe20003800000 */
[----:B------:R-:W-:Y:S02]  /*4f70*/  IMAD R48, R40, 0x2, R24 ;  /* 0x0000000228307824 */ /* 0x000fe400078e0218 */
[----:B------:R-:W-:-:S04]  /*4f80*/  IMAD.WIDE R44, R26, 0x60, R70 ;  /* 0x000000601a2c7825 */ /* 0x000fc800078e0246 */
[----:B------:R-:W-:-:S04]  /*4f90*/  IMAD R49, R41, 0x2, R24 ;  /* 0x0000000229317824 */ /* 0x000fc800078e0218 */
[----:B------:R-:W-:Y:S05]  /*4fa0*/  @P3 BRA `(.L_x_1358) ;  /* 0x0000000000843947 */ /* 0x000fea0003800000 */
[----:B------:R-:W-:Y:S01]  /*4fb0*/  IMAD R43, R45, UR56, RZ ;  /* 0x000000382d2b7c24 */ /* 0x000fe2000f8e02ff */
[----:B------:R-:W-:Y:S01]  /*4fc0*/  ULDC UR4, c[0x0][0x320] ;  /* 0x0000c80000047ab9 */ /* 0x000fe20000000800 */
[----:B------:R-:W-:Y:S02]  /*4fd0*/  IMAD.MOV.U32 R40, RZ, RZ, R20 ;  /* 0x000000ffff287224 */ /* 0x000fe400078e0014 */
        /* <DEDUP_REMOVED lines=30> */
.L_x_1358:
[----:B------:R-:W-:Y:S05]  /*51c0*/  BSYNC B0 ;  /* 0x0000000000007941 */ /* 0x000fea0003800000 */
.L_x_1357:
[----:B------:R-:W-:Y:S01]  /*51d0*/  ISETP.GE.AND P3, PT, R221, R99, PT ;  /* 0x00000063dd00720c */ /* 0x000fe20003f66270 */
[----:B------:R-:W-:-:S12]  /*51e0*/  BSSY B0, `(.L_x_1359) ;  /* 0x0000025000007945 */ /* 0x000fd80003800000 */
[----:B------:R-:W-:Y:S05]  /*51f0*/  @P3 BRA `(.L_x_1360) ;  /* 0x00000000008c3947 */ /* 0x000fea0003800000 */
[----:B--2---:R-:W-:Y:S01]  /*5200*/  IADD3 R43, P3, R44, 0x40, RZ ;  /* 0x000000402c2b7810 */ /* 0x004fe20007f7e0ff */
[----:B------:R-:W-:Y:S01]  /*5210*/  IMAD.MOV.U32 R40, RZ, RZ, R20 ;  /* 0x000000ffff287224 */ /* 0x000fe200078e0014 */
[----:B------:R-:W-:Y:S01]  /*5220*/  ULDC UR4, c[0x0][0x320] ;  /* 0x0000c80000047ab9 */ /* 0x000fe20000000800 */
        /* <DEDUP_REMOVED lines=32> */
.L_x_1360:
[----:B------:R-:W-:Y:S05]  /*5430*/  BSYNC B0 ;  /* 0x0000000000007941 */ /* 0x000fea0003800000 */
.L_x_1359:
        /* <DEDUP_REMOVED lines=8> */
[----:B01----:R-:W-:Y:S01]  /*54c0*/  @!P4 VIADD R94, R94, 0x324c0 ;  /* 0x000324c05e5ec836 */ /* 0x003fe20000000000 */
[----:B------:R-:W-:-:S04]  /*54d0*/  IADD3 R2, R2, 0x1, RZ ;  /* 0x0000000102027810 */ /* 0x000fc80007ffe0ff */
        /* <DEDUP_REMOVED lines=12> */
.L_x_1309:
[----:B------:R-:W-:Y:S02]  /*55a0*/  ISETP.GE.AND P2, PT, R198, 0x1, PT ;  /* 0x00000001c600780c */ /* 0x000fe40003f46270 */
[----:B------:R-:W-:Y:S02]  /*55b0*/  CS2R R6, SRZ ;  /* 0x0000000000067805 */ /* 0x000fe4000001ff00 */
[----:B------:R-:W-:Y:S02]  /*55c0*/  PLOP3.LUT P1, PT, PT, PT, PT, 0x80, 0x0 ;  /* 0x000000000000781c */ /* 0x000fe40003f2f070 */
[----:B------:R-:W-:Y:S01]  /*55d0*/  CS2R R4, SRZ ;  /* 0x0000000000047805 */ /* 0x000fe2000001ff00 */
[----:B------:R-:W-:Y:S01]  /*55e0*/  IMAD.MOV.U32 R150, RZ, RZ, RZ ;  /* 0x000000ffff967224 */ /* 0x000fe200078e00ff */
[----:B------:R-:W-:Y:S02]  /*55f0*/  CS2R R148, SRZ ;  /* 0x0000000000947805 */ /* 0x000fe4000001ff00 */
[----:B------:R-:W-:-:S02]  /*5600*/  CS2R R146, SRZ ;  /* 0x0000000000927805 */ /* 0x000fc4000001ff00 */
[----:B------:R-:W-:Y:S02]  /*5610*/  CS2R R144, SRZ ;  /* 0x0000000000907805 */ /* 0x000fe4000001ff00 */
[----:B------:R-:W-:Y:S01]  /*5620*/  CS2R R142, SRZ ;  /* 0x00000000008e7805 */ /* 0x000fe2000001ff00 */
[----:B------:R-:W-:Y:S01]  /*5630*/  IMAD.MOV.U32 R141, RZ, RZ, RZ ;  /* 0x000000ffff8d7224 */ /* 0x000fe200078e00ff */
        /* <DEDUP_REMOVED lines=27> */
[----:B----4-:R-:W-:Y:S02]  /*57f0*/  CS2R R98, SRZ ;  /* 0x0000000000627805 */ /* 0x010fe4000001ff00 */
        /* <DEDUP_REMOVED lines=25> */
[----:B------:R-:W-:Y:S01]  /*5990*/  CS2R R36, SRZ ;  /* 0x0000000000247805 */ /* 0x000fe2000001ff00 */
[----:B------:R-:W-:Y:S01]  /*59a0*/  IMAD.MOV.U32 R0, RZ, RZ, RZ ;  /* 0x000000ffff007224 */ /* 0x000fe200078e00ff */
[----:B------:R-:W-:Y:S01]  /*59b0*/  CS2R R10, SRZ ;  /* 0x00000000000a7805 */ /* 0x000fe2000001ff00 */
[----:B------:R-:W-:Y:S02]  /*59c0*/  IMAD.MOV.U32 R31, RZ, RZ, RZ ;  /* 0x000000ffff1f7224 */ /* 0x000fe400078e00ff */
[----:B------:R-:W-:Y:S02]  /*59d0*/  IMAD.MOV.U32 R29, RZ, RZ, RZ ;  /* 0x000000ffff1d7224 */ /* 0x000fe400078e00ff */
[----:B------:R-:W-:Y:S02]  /*59e0*/  IMAD.MOV.U32 R27, RZ, RZ, RZ ;  /* 0x000000ffff1b7224 */ /* 0x000fe400078e00ff */
[----:B------:R-:W-:Y:S01]  /*59f0*/  IMAD.MOV.U32 R9, RZ, RZ, RZ ;  /* 0x000000ffff097224 */ /* 0x000fe200078e00ff */
[----:B------:R-:W-:Y:S06]  /*5a00*/  @P0 BRA `(.L_x_1362) ;  /* 0x00000000000c0947 */ /* 0x000fec0003800000 */
[----:B------:R-:W0:Y:S01]  /*5a10*/  FENCE.VIEW.ASYNC.G ;  /* 0x00000000000073c6 */ /* 0x000e220000000100 */
[----:B------:R-:W-:Y:S05]  /*5a20*/  WARPSYNC.ALL ;  /* 0x0000000000007948 */ /* 0x000fea0003800000 */
[----:B0-----:R-:W-:Y:S06]  /*5a30*/  BAR.ARV 0xc, 0x180 ;  /* 0x0306000000007b1d */ /* 0x001fec0000002000 */
.L_x_1362:
[----:B------:R-:W-:Y:S01]  /*5a40*/  CS2R R24, SRZ ;  /* 0x0000000000187805 */ /* 0x000fe2000001ff00 */
[----:B------:R-:W-:Y:S06]  /*5a50*/  @!P2 BRA `(.L_x_1363) ;  /* 0x0000007c00dca947 */ /* 0x000fec0003800000 */
[----:B------:R-:W-:-:S03]  /*5a60*/  UMOV UR4, 0xffffffff ;  /* 0xffffffff00047882 */ /* 0x000fc60000000000 */
[----:B------:R-:W-:Y:S05]  /*5a70*/  BRA.DIV UR4, `(.L_x_1364) ;  /* 0x0000013204707947 */ /* 0x000fea000b800000 */
[----:B------:R0:W1:Y:S02]  /*5a80*/  SHFL.IDX PT, R14, R234, RZ, 0x1f ;  /* 0x00001fffea0e7589 */ /* 0x00006400000e0000 */
.L_x_1613:
[----:B------:R-:W-:Y:S01]  /*5a90*/  VIADD R24, R18, 0x18400 ;  /* 0x0001840012187836 */ /* 0x000fe20000000000 */
[----:B-1----:R-:W-:Y:S01]  /*5aa0*/  LEA.HI R0, R14, R14, RZ, 0x1 ;  /* 0x0000000e0e007211 */ /* 0x002fe200078f08ff */
[----:B------:R-:W-:Y:S03]  /*5ab0*/  BSSY B6, `(.L_x_1365) ;  /* 0x0000015000067945 */ /* 0x000fe60003800000 */
[----:B------:R-:W-:Y:S02]  /*5ac0*/  LOP3.LUT P0, RZ, R24, 0x1bf, RZ, 0xc0, !PT ;  /* 0x000001bf18ff7812 */ /* 0x000fe4000780c0ff */
[----:B------:R-:W-:-:S05]  /*5ad0*/  LOP3.LUT R29, R0, 0xffffe, RZ, 0xc0, !PT ;  /* 0x000ffffe001d7812 */ /* 0x000fca00078ec0ff */
[----:B------:R-:W-:-:S06]  /*5ae0*/  IMAD.IADD R29, R14, 0x1, -R29 ;  /* 0x000000010e1d7824 */ /* 0x000fcc00078e0a1d */
[----:B------:R-:W-:Y:S05]  /*5af0*/  @!P0 BRA `(.L_x_1366) ;  /* 0x0000000000408947 */ /* 0x000fea0003800000 */
        /* <DEDUP_REMOVED lines=16> */
.L_x_1366:
[----:B------:R-:W-:Y:S05]  /*5c00*/  BSYNC B6 ;  /* 0x0000000000067941 */ /* 0x000fea0003800000 */
.L_x_1365:
        /* <DEDUP_REMOVED lines=12> */
.L_x_1370:
[----:B--2---:R2:W3:Y:S02]  /*5cd0*/  SYNCS.PHASECHK.TRANS64.TRYWAIT P0, [R18+URZ+0x32400], R3 ;  /* 0x03240003120075a7 */ /* 0x0044e4000800017f */
[----:B---3--:R-:W-:Y:S05]  /*5ce0*/  @!P0 NANOSLEEP.SYNCS 0x989680 ;  /* 0x009896800000895d */ /* 0x008fea0003900000 */
[----:B------:R-:W3:Y:S02]  /*5cf0*/  @!P0 SYNCS.PHASECHK.TRANS64 P0, [R18+URZ+0x32400], R3 ;  /* 0x03240003120085a7 */ /* 0x000ee4000800007f */
[----:B---3--:R-:W-:Y:S05]  /*5d00*/  @!P0 BRA `(.L_x_1370) ;  /* 0xfffffffc00f08947 */ /* 0x008fea000383ffff */
.L_x_1369:
[----:B------:R-:W-:Y:S05]  /*5d10*/  BSYNC B0 ;  /* 0x0000000000007941 */ /* 0x000fea0003800000 */
.L_x_1368:
[----:B------:R-:W-:Y:S05]  /*5d20*/  BRA `(.L_x_1371) ;  /* 0x00000020007c7947 */ /* 0x000fea0003800000 */
.L_x_1367:
        /* <DEDUP_REMOVED lines=35> */
[----:B0-2---:R-:W-:Y:S05]  /*5f60*/  CALL.ABS.NOINC R14 ;  /* 0x000000000e007343 */ /* 0x005fea0003c00000 */
.L_x_1373:
[----:B------:R-:W-:Y:S05]  /*5f70*/  BSYNC B6 ;  /* 0x0000000000067941 */ /* 0x000fea0003800000 */
.L_x_1372:
        /* <DEDUP_REMOVED lines=11> */
.L_x_1619:
[----:B------:R-:W-:Y:S01]  /*6030*/  IMAD.SHL.U32 R6, R227, 0x40, RZ ;  /* 0x00000040e3067824 */ /* 0x000fe200078e00ff */
[----:B------:R-:W-:Y:S01]  /*6040*/  ULDC UR4, c[0x0][0x448] ;  /* 0x0001120000047ab9 */ /* 0x000fe20000000800 */
[----:B------:R-:W-:Y:S01]  /*6050*/  BSSY B1, `(.L_x_1377) ;  /* 0x0000024000017945 */ /* 0x000fe20003800000 */
[----:B------:R-:W-:Y:S02]  /*6060*/  CS2R R10, SRZ ;  /* 0x00000000000a7805 */ /* 0x000fe4000001ff00 */
        /* <DEDUP_REMOVED lines=26> */
[----:B------:R-:W-:Y:S02]  /*6210*/  CS2R R6, SRZ ;  /* 0x0000000000067805 */ /* 0x000fe4000001ff00 */
[----:B------:R-:W-:Y:S01]  /*6220*/  @!P3 IADD3.X R31, R4, R231, RZ, P1, !PT ;  /* 0x000000e7041fb210 */ /* 0x000fe20000ffe4ff */
[----:B------:R-:W-:Y:S01]  /*6230*/  @!P2 IMAD.WIDE R14, R22, 0x2, R14 ;  /* 0x00000002160ea825 */ /* 0x000fe200078e020e */
[----:B------:R0:W5:Y:S03]  /*6240*/  @!P2 LD.E.64 R10, desc[UR60][R24.64] ;  /* 0x0000003c180aa980 */ /* 0x000166000c101b00 */
[----:B------:R-:W-:Y:S01]  /*6250*/  @!P3 IMAD.X R27, R0, 0x1, R231, P0 ;  /* 0x00000001001bb824 */ /* 0x000fe200000e06e7 */
[----:B------:R0:W5:Y:S04]  /*6260*/  @!P2 LD.E.64 R6, desc[UR60][R14.64] ;  /* 0x0000003c0e06a980 */ /* 0x000168000c101b00 */
[----:B------:R0:W5:Y:S04]  /*6270*/  @!P3 LD.E.64 R20, desc[UR60][R26.64] ;  /* 0x0000003c1a14b980 */ /* 0x000168000c101b00 */
[----:B------:R0:W5:Y:S02]  /*6280*/  @!P3 LD.E.64 R8, desc[UR60][R30.64] ;  /* 0x0000003c1e08b980 */ /* 0x000164000c101b00 */
.L_x_1378:
[----:B------:R-:W-:Y:S05]  /*6290*/  BSYNC B1 ;  /* 0x0000000000017941 */ /* 0x000fea0003800000 */
.L_x_1377:
[----:B------:R-:W-:Y:S01]  /*62a0*/  SHF.L.U32 R13, R12, 0x1f, RZ ;  /* 0x0000001f0c0d7819 */ /* 0x000fe200000006ff */
[----:B---3--:R-:W-:Y:S01]  /*62b0*/  IMAD R3, R211, 0x200, R28 ;  /* 0x00000200d3037824 */ /* 0x008fe200078e021c */
[----:B------:R-:W-:Y:S01]  /*62c0*/  LOP3.LUT P1, RZ, R227, 0x4, RZ, 0xc0, !PT ;  /* 0x00000004e3ff7812 */ /* 0x000fe2000782c0ff */
[----:B-----5:R-:W-:Y:S01]  /*62d0*/  IMAD.MOV.U32 R32, RZ, RZ, R10 ;  /* 0x000000ffff207224 */ /* 0x020fe200078e000a */
[----:B------:R-:W3:Y:S01]  /*62e0*/  SYNCS.PHASECHK.TRANS64.TRYWAIT P0, [R18+URZ+0x32400], R13 ;  /* 0x0324000d120075a7 */ /* 0x000ee2000800017f */
[----:B------:R-:W-:Y:S01]  /*62f0*/  IMAD R3, R3, 0x2, R18 ;  /* 0x0000000203037824 */ /* 0x000fe200078e0212 */
[--C-:B------:R-:W-:Y:S01]  /*6300*/  SHF.R.U64 R34, R10, 0x10, R11.reuse ;  /* 0x000000100a227819 */ /* 0x100fe2000000120b */
[--C-:B0-----:R-:W-:Y:S01]  /*6310*/  IMAD.MOV.U32 R14, RZ, RZ, R11.reuse ;  /* 0x000000ffff0e7224 */ /* 0x101fe200078e000b */
[----:B------:R-:W-:Y:S01]  /*6320*/  SHF.R.U32.HI R15, RZ, 0x10, R11 ;  /* 0x00000010ff0f7819 */ /* 0x000fe2000001160b */
[----:B-1----:R-:W-:Y:S01]  /*6330*/  IMAD.MOV.U32 R27, RZ, RZ, R6 ;  /* 0x000000ffff1b7224 */ /* 0x002fe200078e0006 */
[----:B------:R-:W-:Y:S01]  /*6340*/  SHF.R.U64 R36, R6, 0x10, R7 ;  /* 0x0000001006247819 */ /* 0x000fe20000001207 */
[----:B------:R-:W-:Y:S01]  /*6350*/  IMAD.MOV.U32 R33, RZ, RZ, R20 ;  /* 0x000000ffff217224 */ /* 0x000fe200078e0014 */
[--C-:B------:R-:W-:Y:S01]  /*6360*/  SHF.R.U64 R35, R20, 0x10, R21.reuse ;  /* 0x0000001014237819 */ /* 0x100fe20000001215 */
[--C-:B------:R-:W-:Y:S01]  /*6370*/  IMAD.MOV.U32 R11, RZ, RZ, R21.reuse ;  /* 0x000000ffff0b7224 */ /* 0x100fe200078e0015 */
[----:B------:R-:W-:Y:S01]  /*6380*/  SHF.R.U32.HI R20, RZ, 0x10, R21 ;  /* 0x00000010ff147819 */ /* 0x000fe20000011615 */
[--C-:B------:R-:W-:Y:S01]  /*6390*/  IMAD.MOV.U32 R10, RZ, RZ, R7.reuse ;  /* 0x000000ffff0a7224 */ /* 0x100fe200078e0007 */
[----:B------:R-:W-:Y:S01]  /*63a0*/  SHF.R.U32.HI R7, RZ, 0x10, R7 ;  /* 0x00000010ff077819 */ /* 0x000fe20000011607 */
[----:B------:R-:W-:Y:S01]  /*63b0*/  IMAD.MOV.U32 R31, RZ, RZ, R8 ;  /* 0x000000ffff1f7224 */ /* 0x000fe200078e0008 */
[----:B------:R-:W-:Y:S01]  /*63c0*/  VIMNMX R30, R5, 0x80, PT ;  /* 0x00000080051e7848 */ /* 0x000fe20003fe0100 */
[C---:B----4-:R-:W-:Y:S01]  /*63d0*/  VIADD R4, R3.reuse, 0x18400 ;  /* 0x0001840003047836 */ /* 0x050fe20000000000 */
[----:B------:R-:W-:Y:S01]  /*63e0*/  BSSY B1, `(.L_x_1379) ;  /* 0x000000f000017945 */ /* 0x000fe20003800000 */
[--C-:B------:R-:W-:Y:S01]  /*63f0*/  IMAD.MOV.U32 R6, RZ, RZ, R9.reuse ;  /* 0x000000ffff067224 */ /* 0x100fe200078e0009 */
[--C-:B------:R-:W-:Y:S01]  /*6400*/  SHF.R.U64 R37, R8, 0x10, R9.reuse ;  /* 0x0000001008257819 */ /* 0x100fe20000001209 */
[----:B--2---:R-:W-:Y:S01]  /*6410*/  VIADD R0, R3, 0x18440 ;  /* 0x0001844003007836 */ /* 0x004fe20000000000 */
[----:B------:R-:W-:Y:S01]  /*6420*/  SHF.R.U32.HI R8, RZ, 0x10, R9 ;  /* 0x00000010ff087819 */ /* 0x000fe20000011609 */
[----:B------:R-:W-:Y:S01]  /*6430*/  @P1 VIADD R0, R4, 0xffffffc0 ;  /* 0xffffffc004001836 */ /* 0x000fe20000000000 */
[----:B------:R-:W-:-:S02]  /*6440*/  PRMT R32, R32, 0x5410, R14 ;  /* 0x0000541020207816 */ /* 0x000fc4000000000e */
[----:B------:R-:W-:Y:S02]  /*6450*/  PRMT R34, R34, 0x5410, R15 ;  /* 0x0000541022227816 */ /* 0x000fe4000000000f */
[----:B------:R-:W-:Y:S02]  /*6460*/  PRMT R33, R33, 0x5410, R11 ;  /* 0x0000541021217816 */ /* 0x000fe4000000000b */
[----:B------:R-:W-:Y:S02]  /*6470*/  PRMT R35, R35, 0x5410, R20 ;  /* 0x0000541023237816 */ /* 0x000fe40000000014 */
[----:B------:R-:W-:Y:S02]  /*6480*/  ISETP.GE.AND P1, PT, R19, R30, PT ;  /* 0x0000001e1300720c */ /* 0x000fe40003f26270 */
[----:B------:R-:W-:Y:S02]  /*6490*/  PRMT R27, R27, 0x5410, R10 ;  /* 0x000054101b1b7816 */ /* 0x000fe4000000000a */
[----:B------:R-:W-:-:S02]  /*64a0*/  PRMT R36, R36, 0x5410, R7 ;  /* 0x0000541024247816 */ /* 0x000fc40000000007 */
[----:B------:R-:W-:Y:S01]  /*64b0*/  PRMT R31, R31, 0x5410, R6 ;  /* 0x000054101f1f7816 */ /* 0x000fe20000000006 */
[----:B---3--:R-:W-:Y:S06]  /*64c0*/  @!P0 BRA `(.L_x_1380) ;  /* 0x0000012800748947 */ /* 0x008fec0003800000 */
.L_x_1620:
[----:B------:R-:W-:Y:S05]  /*64d0*/  BSYNC B1 ;  /* 0x0000000000017941 */ /* 0x000fea0003800000 */
.L_x_1379:
        /* <DEDUP_REMOVED lines=9> */
[----:B------:R-:W-:Y:S02]  /*6570*/  HADD2.F32 R15, -RZ, R27.H0_H0 ;  /* 0x2000001bff0f7230 */ /* 0x000fe40000004100 */
[----:B0-----:R-:W-:Y:S02]  /*6580*/  HADD2.F32 R13, -RZ, R32.H0_H0 ;  /* 0x20000020ff0d7230 */ /* 0x001fe40000004100 */
        /* <DEDUP_REMOVED lines=35> */
.L_x_1384:
[----:B------:R-:W-:Y:S05]  /*67c0*/  BSYNC B2 ;  /* 0x0000000000027941 */ /* 0x000fea0003800000 */
.L_x_1383:
[----:B------:R-:W-:Y:S05]  /*67d0*/  @P1 BRA `(.L_x_1382) ;  /* 0x0000000000981947 */ /* 0x000fea0003800000 */
[----:B-1----:R-:W1:Y:S01]  /*67e0*/  LDS.128 R4, [R0] ;  /* 0x0000000000047984 */ /* 0x002e620000000c00 */
        /* <DEDUP_REMOVED lines=37> */
.L_x_1382:
[----:B------:R-:W-:Y:S05]  /*6a40*/  BSYNC B1 ;  /* 0x0000000000017941 */ /* 0x000fea0003800000 */
.L_x_1381:
        /* <DEDUP_REMOVED lines=9> */
[--C-:B------:R-:W-:Y:S02]  /*6ae0*/  HADD2.F32 R24, -RZ, R27.reuse.H0_H0 ;  /* 0x2000001bff187230 */ /* 0x100fe40000004100 */
        /* <DEDUP_REMOVED lines=8> */
[-C--:B0-----:R-:W-:Y:S01]  /*6b70*/  FMUL.FTZ R13, R24, R4.reuse ;  /* 0x00000004180d7220 */ /* 0x081fe20000410000 */
[----:B------:R-:W-:Y:S01]  /*6b80*/  FMUL.FTZ R15, R20, R4 ;  /* 0x00000004140f7220 */ /* 0x000fe20000410000 */
        /* <DEDUP_REMOVED lines=25> */
.L_x_1387:
[----:B------:R-:W-:Y:S05]  /*6d20*/  BSYNC B1 ;  /* 0x0000000000017941 */ /* 0x000fea0003800000 */
.L_x_1386:
[----:B------:R-:W-:Y:S05]  /*6d30*/  @P1 BRA `(.L_x_1385) ;  /* 0x0000001000541947 */ /* 0x000fea0003800000 */
[----:B-1----:R-:W1:Y:S01]  /*6d40*/  LDS.128 R4, [R0+0x2000] ;  /* 0x0020000000047984 */ /* 0x002e620000000c00 */
[----:B------:R-:W-:Y:S02]  /*6d50*/  HADD2.F32 R15, -RZ, R31.H0_H0 ;  /* 0x2000001fff0f7230 */ /* 0x000fe40000004100 */
[----:B0-----:R-:W-:Y:S02]  /*6d60*/  HADD2.F32 R13, -RZ, R33.H0_H0 ;  /* 0x20000021ff0d7230 */ /* 0x001fe40000004100 */
        /* <DEDUP_REMOVED lines=9> */
[----:B------:R-:W-:Y:S01]  /*6e00*/  FMUL.FTZ R20, R13, R4 ;  /* 0x000000040d147220 */ /* 0x000fe20000410000 */
[----:B------:R-:W-:-:S02]  /*6e10*/  HADD2.F32 R9, -RZ, R6.H0_H0 ;  /* 0x20000006ff097230 */ /* 0x000fc40000004100 */
[----:B------:R-:W-:Y:S01]  /*6e20*/  FMUL.FTZ R11, R26, R5 ;  /* 0x000000051a0b7220 */ /* 0x000fe20000410000 */
[----:B------:R-:W-:Y:S01]  /*6e30*/  FFMA.FTZ R4, R13, R3, -R14 ;  /* 0x000000030d047223 */ /* 0x000fe2000001080e */
[--C-:B------:R-:W-:Y:S02]  /*6e40*/  HADD2.F32 R10, -RZ, R7.reuse.H0_H0 ;  /* 0x20000007ff0a7230 */ /* 0x100fe40000004100 */
[C---:B------:R-:W-:Y:S01]  /*6e50*/  FMUL.FTZ R13, R24.reuse, R5 ;  /* 0x00000005180d7220 */ /* 0x040fe20000410000 */
[----:B------:R-:W-:Y:S02]  /*6e60*/  HADD2.F32 R6, -RZ, R6.H1_H1 ;  /* 0x30000006ff067230 */ /* 0x000fe40000004100 */
[----:B------:R-:W-:Y:S01]  /*6e70*/  FFMA.FTZ R3, R15, R3, R20 ;  /* 0x000000030f037223 */ /* 0x000fe20000010014 */
[----:B------:R-:W-:Y:S02]  /*6e80*/  HADD2.F32 R7, -RZ, R7.H1_H1 ;  /* 0x30000007ff077230 */ /* 0x000fe40000004100 */
[----:B------:R-:W-:Y:S01]  /*6e90*/  FFMA.FTZ R5, R24, R8, -R11 ;  /* 0x0000000818057223 */ /* 0x000fe2000001080b */
[----:B------:R-:W-:-:S02]  /*6ea0*/  HADD2.F32 R15, -RZ, R33.H1_H1 ;  /* 0x30000021ff0f7230 */ /* 0x000fc40000004100 */
[----:B------:R-:W-:Y:S01]  /*6eb0*/  FFMA.FTZ R8, R26, R8, R13 ;  /* 0x000000081a087223 */ /* 0x000fe2000001000d */
[----:B------:R-:W-:Y:S02]  /*6ec0*/  HADD2.F32 R24, -RZ, R35.H1_H1 ;  /* 0x30000023ff187230 */ /* 0x000fe40000004100 */
[-C--:B------:R-:W-:Y:S01]  /*6ed0*/  FMUL.FTZ R14, R21, R6.reuse ;  /* 0x00000006150e7220 */ /* 0x080fe20000410000 */
[-C--:B------:R-:W-:Y:S01]  /*6ee0*/  FMUL.FTZ R11, R28, R7.reuse ;  /* 0x000000071c0b7220 */ /* 0x080fe20000410000 */
[----:B------:R-:W-:Y:S01]  /*6ef0*/  FMUL.FTZ R20, R15, R6 ;  /* 0x000000060f147220 */ /* 0x000fe20000410000 */
[----:B------:R-:W-:Y:S01]  /*6f00*/  F2FP.F16.F32.PACK_AB R4, R3, R4 ;  /* 0x000000040304723e */ /* 0x000fe200000000ff */
        /* <DEDUP_REMOVED lines=10> */
.L_x_1375:
[----:B------:R-:W-:-:S03]  /*6fb0*/  UMOV UR4, 0xffffffff ;  /* 0xffffffff00047882 */ /* 0x000fc60000000000 */
[----:B------:R-:W-:Y:S05]  /*6fc0*/  BRA.DIV UR4, `(.L_x_1388) ;  /* 0x0000011e04c87947 */ /* 0x000fea000b800000 */
[----:B------:R1:W2:Y:S04]  /*6fd0*/  SHFL.IDX PT, R0, R25, RZ, 0x1c1f ;  /* 0x001c1fff19007589 */ /* 0x0002a800000e0000 */
[----:B------:R1:W3:Y:S04]  /*6fe0*/  SHFL.IDX PT, R3, R24, RZ, 0x1c1f ;  /* 0x001c1fff18037589 */ /* 0x0002e800000e0000 */
[----:B------:R1:W4:Y:S04]  /*6ff0*/  SHFL.IDX PT, R20, R27, RZ, 0x1c1f ;  /* 0x001c1fff1b147589 */ /* 0x00032800000e0000 */
[----:B------:R1:W0:Y:S02]  /*7000*/  SHFL.IDX PT, R14, R26, RZ, 0x1c1f ;  /* 0x001c1fff1a0e7589 */ /* 0x00022400000e0000 */
.L_x_1626:
[----:B------:R-:W-:Y:S01]  /*7010*/  ULDC UR4, c[0x0][0x448] ;  /* 0x0001120000047ab9 */ /* 0x000fe20000000800 */
[----:B------:R-:W-:Y:S01]  /*7020*/  LEA.HI R6, R222, R222, RZ, 0x1 ;  /* 0x000000dede067211 */ /* 0x000fe200078f08ff */
[----:B------:R-:W-:Y:S01]  /*7030*/  IMAD R4, R97, UR4, RZ ;  /* 0x0000000461047c24 */ /* 0x000fe2000f8e02ff */
[----:B------:R-:W-:Y:S01]  /*7040*/  BSSY B1, `(.L_x_1389) ;  /* 0x0000017000017945 */ /* 0x000fe20003800000 */
[----:B------:R-:W-:Y:S02]  /*7050*/  CS2R R10, SRZ ;  /* 0x00000000000a7805 */ /* 0x000fe4000001ff00 */
[----:B------:R-:W-:Y:S01]  /*7060*/  LOP3.LUT R7, R6, 0xfffffffe, RZ, 0xc0, !PT ;  /* 0xfffffffe06077812 */ /* 0x000fe200078ec0ff */
[----:B------:R-:W-:Y:S01]  /*7070*/  IMAD R13, R33, -0x80, R4 ;  /* 0xffffff80210d7824 */ /* 0x000fe200078e0204 */
[----:B------:R-:W-:Y:S02]  /*7080*/  ISETP.GE.AND P0, PT, R5, R4, PT ;  /* 0x000000040500720c */ /* 0x000fe40003f06270 */
[----:B------:R-:W-:-:S02]  /*7090*/  CS2R R4, SRZ ;  /* 0x0000000000047805 */ /* 0x000fc4000001ff00 */
[----:B------:R-:W-:Y:S01]  /*70a0*/  CS2R R8, SRZ ;  /* 0x0000000000087805 */ /* 0x000fe2000001ff00 */
[----:B------:R-:W-:Y:S01]  /*70b0*/  IMAD.IADD R12, R222, 0x1, -R7 ;  /* 0x00000001de0c7824 */ /* 0x000fe200078e0a07 */
[----:B------:R-:W-:-:S04]  /*70c0*/  CS2R R6, SRZ ;  /* 0x0000000000067805 */ /* 0x000fc8000001ff00 */
[----:B------:R-:W-:-:S03]  /*70d0*/  SHF.L.U32 R21, R12, 0x1f, RZ ;  /* 0x0000001f0c157819 */ /* 0x000fc600000006ff */
[----:B------:R-:W-:Y:S05]  /*70e0*/  @P0 BRA `(.L_x_1390) ;  /* 0x0000000000300947 */ /* 0x000fea0003800000 */
[----:B------:R-:W-:Y:S01]  /*70f0*/  ULDC UR4, c[0x0][0x3f4] ;  /* 0x0000fd0000047ab9 */ /* 0x000fe20000000800 */
[C---:B------:R-:W-:Y:S01]  /*7100*/  IMAD.SHL.U32 R15, R16.reuse, 0x2, RZ ;  /* 0x00000002100f7824 */ /* 0x040fe200078e00ff */
[C---:B------:R-:W-:Y:S02]  /*7110*/  ISETP.GE.AND P2, PT, R16.reuse, UR4, PT ;  /* 0x0000000410007c0c */ /* 0x040fe4000bf46270 */
[----:B------:R-:W-:Y:S02]  /*7120*/  SHF.L.U64.HI R7, R16, 0x1, R17 ;  /* 0x0000000110077819 */ /* 0x000fe40000010211 */
[-C--:B-1-3--:R-:W-:Y:S02]  /*7130*/  IADD3 R24, P0, R3, R15.reuse, RZ ;  /* 0x0000000f03187210 */ /* 0x08afe40007f1e0ff */
[----:B0-----:R-:W-:-:S03]  /*7140*/  IADD3 R14, P1, R14, R15, RZ ;  /* 0x0000000f0e0e7210 */ /* 0x001fc60007f3e0ff */
[--C-:B--2---:R-:W-:Y:S02]  /*7150*/  IMAD.X R25, R0, 0x1, R7.reuse, P0 ;  /* 0x0000000100197824 */ /* 0x104fe400000e0607 */
[----:B----4-:R-:W-:Y:S01]  /*7160*/  IMAD.X R15, R20, 0x1, R7, P1 ;  /* 0x00000001140f7824 */ /* 0x010fe200008e0607 */
[----:B------:R-:W-:Y:S01]  /*7170*/  CS2R R6, SRZ ;  /* 0x0000000000067805 */ /* 0x000fe2000001ff00 */
[----:B------:R-:W-:Y:S06]  /*7180*/  @P2 BRA `(.L_x_1390) ;  /* 0x0000000000082947 */ /* 0x000fec0003800000 */
[----:B------:R0:W5:Y:S04]  /*7190*/  LD.E.128 R8, desc[UR60][R24.64] ;  /* 0x0000003c18087980 */ /* 0x000168000c101d00 */
[----:B------:R0:W5:Y:S02]  /*71a0*/  LD.E.128 R4, desc[UR60][R14.64] ;  /* 0x0000003c0e047980 */ /* 0x000164000c101d00 */
.L_x_1390:
[----:B------:R-:W-:Y:S05]  /*71b0*/  BSYNC B1 ;  /* 0x0000000000017941 */ /* 0x000fea0003800000 */
.L_x_1389:
[----:B------:R-:W1:Y:S01]  /*71c0*/  SYNCS.PHASECHK.TRANS64.TRYWAIT P1, [R18+URZ+0x32400], R21 ;  /* 0x03240015120075a7 */ /* 0x000e62000802017f */
[----:B-----5:R-:W-:Y:S01]  /*71d0*/  IMAD.MOV.U32 R42, RZ, RZ, R10 ;  /* 0x000000ffff2a7224 */ /* 0x020fe200078e000a */
[----:B------:R-:W-:Y:S01]  /*71e0*/  SHF.R.U64 R43, R8, 0x10, R9 ;  /* 0x00000010082b7819 */ /* 0x000fe20000001209 */
[----:B--2---:R-:W-:Y:S01]  /*71f0*/  IMAD.MOV.U32 R0, RZ, RZ, R11 ;  /* 0x000000ffff007224 */ /* 0x004fe200078e000b */
[----:B------:R-:W-:Y:S01]  /*7200*/  SHF.R.U64 R45, R4, 0x10, R5 ;  /* 0x00000010042d7819 */ /* 0x000fe20000001205 */
[----:B------:R-:W-:Y:S01]  /*7210*/  IMAD.MOV.U32 R41, RZ, RZ, R8 ;  /* 0x000000ffff297224 */ /* 0x000fe200078e0008 */
[----:B------:R-:W-:Y:S01]  /*7220*/  SHF.R.U64 R44, R10, 0x10, R11 ;  /* 0x000000100a2c7819 */ /* 0x000fe2000000120b */
[----:B------:R-:W-:Y:S01]  /*7230*/  IMAD.MOV.U32 R40, RZ, RZ, R4 ;  /* 0x000000ffff287224 */ /* 0x000fe200078e0004 */
[----:B------:R-:W-:Y:S01]  /*7240*/  PRMT R42, R42, 0x5410, R0 ;  /* 0x000054102a2a7816 */ /* 0x000fe20000000000 */
[----:B0-----:R-:W-:Y:S01]  /*7250*/  IMAD.MOV.U32 R14, RZ, RZ, R9 ;  /* 0x000000ffff0e7224 */ /* 0x001fe200078e0009 */
[----:B------:R-:W-:Y:S01]  /*7260*/  VIMNMX R0, R13, 0x80, PT ;  /* 0x000000800d007848 */ /* 0x000fe20003fe0100 */
[----:B------:R-:W-:Y:S01]  /*7270*/  IMAD.MOV.U32 R8, RZ, RZ, R5 ;  /* 0x000000ffff087224 */ /* 0x000fe200078e0005 */
[----:B------:R-:W-:Y:S01]  /*7280*/  SHF.R.U64 R46, R6, 0x10, R7 ;  /* 0x00000010062e7819 */ /* 0x000fe20000001207 */
[----:B------:R-:W-:Y:S01]  /*7290*/  IMAD.MOV.U32 R38, RZ, RZ, R6 ;  /* 0x000000ffff267224 */ /* 0x000fe200078e0006 */
[----:B------:R-:W-:Y:S01]  /*72a0*/  SHF.R.U32.HI R9, RZ, 0x10, R9 ;  /* 0x00000010ff097819 */ /* 0x000fe20000011609 */
[----:B------:R-:W-:Y:S01]  /*72b0*/  IMAD.MOV.U32 R4, RZ, RZ, R7 ;  /* 0x000000ffff047224 */ /* 0x000fe200078e0007 */
[----:B---3--:R-:W0:Y:S01]  /*72c0*/  LDC R3, c[0x0][0x3f4] ;  /* 0x0000fd00ff037b82 */ /* 0x008e220000000800 */
[----:B------:R-:W-:Y:S01]  /*72d0*/  SHF.R.U32.HI R10, RZ, 0x10, R11 ;  /* 0x00000010ff0a7819 */ /* 0x000fe2000001160b */
[----:B------:R-:W-:Y:S01]  /*72e0*/  BSSY B1, `(.L_x_1391) ;  /* 0x000000f000017945 */ /* 0x000fe20003800000 */
[----:B------:R-:W-:-:S02]  /*72f0*/  SHF.R.U32.HI R5, RZ, 0x10, R5 ;  /* 0x00000010ff057819 */ /* 0x000fc40000011605 */
[----:B------:R-:W-:Y:S02]  /*7300*/  SHF.R.U32.HI R6, RZ, 0x10, R7 ;  /* 0x00000010ff067819 */ /* 0x000fe40000011607 */
[----:B------:R-:W-:Y:S02]  /*7310*/  PRMT R41, R41, 0x5410, R14 ;  /* 0x0000541029297816 */ /* 0x000fe4000000000e */
[----:B------:R-:W-:Y:S02]  /*7320*/  PRMT R43, R43, 0x5410, R9 ;  /* 0x000054102b2b7816 */ /* 0x000fe40000000009 */
[----:B------:R-:W-:Y:S02]  /*7330*/  PRMT R44, R44, 0x5410, R10 ;  /* 0x000054102c2c7816 */ /* 0x000fe4000000000a */
[----:B------:R-:W-:Y:S02]  /*7340*/  PRMT R40, R40, 0x5410, R8 ;  /* 0x0000541028287816 */ /* 0x000fe40000000008 */
[----:B------:R-:W-:-:S02]  /*7350*/  PRMT R45, R45, 0x5410, R5 ;  /* 0x000054102d2d7816 */ /* 0x000fc40000000005 */
[----:B------:R-:W-:Y:S02]  /*7360*/  PRMT R38, R38, 0x5410, R4 ;  /* 0x0000541026267816 */ /* 0x000fe40000000004 */
[----:B------:R-:W-:Y:S02]  /*7370*/  PRMT R46, R46, 0x5410, R6 ;  /* 0x000054102e2e7816 */ /* 0x000fe40000000006 */
[----:B0-----:R-:W-:-:S04]  /*7380*/  ISETP.GE.AND P0, PT, R16, R3, PT ;  /* 0x000000031000720c */ /* 0x001fc80003f06270 */
[-C--:B------:R-:W-:Y:S02]  /*7390*/  ISETP.GE.OR P2, PT, R19, R0.reuse, P0 ;  /* 0x000000001300720c */ /* 0x080fe40000746670 */
[----:B------:R-:W-:Y:S01]  /*73a0*/  ISETP.GE.OR P0, PT, R221, R0, P0 ;  /* 0x00000000dd00720c */ /* 0x000fe20000706670 */
[----:B------:R-:W-:Y:S01]  /*73b0*/  IMAD.IADD R0, R16, 0x1, R3 ;  /* 0x0000000110007824 */ /* 0x000fe200078e0203 */
[----:B-1----:R-:W-:Y:S11]  /*73c0*/  @!P1 BRA `(.L_x_1392) ;  /* 0x0000011c00389947 */ /* 0x002ff60003800000 */
.L_x_1627:
[----:B------:R-:W-:Y:S05]  /*73d0*/  BSYNC B1 ;  /* 0x0000000000017941 */ /* 0x000fea0003800000 */
.L_x_1391:
        /* <DEDUP_REMOVED lines=17> */
[----:B------:R-:W4:Y:S01]  /*74f0*/  LDS.128 R8, [R36+0x18400] ;  /* 0x0184000024087984 */ /* 0x000f220000000c00 */
[--C-:B-1----:R-:W-:Y:S02]  /*7500*/  HADD2.F32 R0, -RZ, R4.reuse.H0_H0 ;  /* 0x20000004ff007230 */ /* 0x102fe40000004100 */
[----:B------:R-:W-:Y:S02]  /*7510*/  HADD2.F32 R13, -RZ, R5.H0_H0 ;  /* 0x20000005ff0d7230 */ /* 0x000fe40000004100 */
[----:B------:R-:W-:Y:S02]  /*7520*/  HADD2.F32 R4, -RZ, R4.H1_H1 ;  /* 0x30000004ff047230 */ /* 0x000fe40000004100 */
[--C-:B----4-:R-:W-:Y:S02]  /*7530*/  HADD2.F32 R20, -RZ, R8.reuse.H0_H0 ;  /* 0x20000008ff147230 */ /* 0x110fe40000004100 */
[----:B0-----:R-:W-:Y:S02]  /*7540*/  HADD2.F32 R21, -RZ, R9.H0_H0 ;  /* 0x20000009ff157230 */ /* 0x001fe40000004100 */
[----:B------:R-:W-:-:S02]  /*7550*/  HADD2.F32 R8, -RZ, R8.H1_H1 ;  /* 0x30000008ff087230 */ /* 0x000fc40000004100 */
[C---:B------:R-:W-:Y:S01]  /*7560*/  FMUL.FTZ R35, R20.reuse, R31 ;  /* 0x0000001f14237220 */ /* 0x040fe20000410000 */
[-C--:B------:R-:W-:Y:S01]  /*7570*/  FMUL.FTZ R37, R20, R27.reuse ;  /* 0x0000001b14257220 */ /* 0x080fe20000410000 */
[----:B------:R-:W-:Y:S02]  /*7580*/  HADD2.F32 R20, -RZ, R40.H1_H1 ;  /* 0x30000028ff147230 */ /* 0x000fe40000004100 */
[C---:B------:R-:W-:Y:S01]  /*7590*/  FFMA.FTZ R35, R0.reuse, R27, -R35 ;  /* 0x0000001b00237223 */ /* 0x040fe20000010823 */
[----:B------:R-:W-:Y:S01]  /*75a0*/  FFMA.FTZ R37, R0, R31, R37 ;  /* 0x0000001f00257223 */ /* 0x000fe20000010025 */
[----:B------:R-:W-:Y:S02]  /*75b0*/  HADD2.F32 R0, -RZ, R41.H1_H1 ;  /* 0x30000029ff007230 */ /* 0x000fe40000004100 */
[----:B------:R-:W-:Y:S01]  /*75c0*/  FMUL.FTZ R30, R21, R20 ;  /* 0x00000014151e7220 */ /* 0x000fe20000410000 */
[----:B------:R-:W-:Y:S02]  /*75d0*/  HADD2.F32 R27, -RZ, R43.H0_H0 ;  /* 0x2000002bff1b7230 */ /* 0x000fe40000004100 */
[----:B------:R-:W-:Y:S01]  /*75e0*/  FMUL.FTZ R39, R8, R33 ;  /* 0x0000002108277220 */ /* 0x000fe20000410000 */
[----:B------:R-:W-:-:S02]  /*75f0*/  HADD2.F32 R9, -RZ, R9.H1_H1 ;  /* 0x30000009ff097230 */ /* 0x000fc40000004100 */
[-C--:B------:R-:W-:Y:S01]  /*7600*/  FMUL.FTZ R21, R21, R0.reuse ;  /* 0x0000000015157220 */ /* 0x080fe20000410000 */
[C---:B------:R-:W-:Y:S01]  /*7610*/  FFMA.FTZ R30, R13.reuse, R0, -R30 ;  /* 0x000000000d1e7223 */ /* 0x040fe2000001081e */
[-C--:B------:R-:W-:Y:S01]  /*7620*/  FMUL.FTZ R31, R8, R27.reuse ;  /* 0x0000001b081f7220 */ /* 0x080fe20000410000 */
[----:B------:R-:W-:Y:S02]  /*7630*/  HADD2.F32 R8, -RZ, R45.H1_H1 ;  /* 0x3000002dff087230 */ /* 0x000fe40000004100 */
[----:B------:R-:W-:Y:S01]  /*7640*/  FFMA.FTZ R20, R13, R20, R21 ;  /* 0x000000140d147223 */ /* 0x000fe20000010015 */
[----:B------:R-:W-:Y:S02]  /*7650*/  HADD2.F32 R0, -RZ, R43.H1_H1 ;  /* 0x3000002bff007230 */ /* 0x000fe40000004100 */
[C---:B------:R-:W-:Y:S01]  /*7660*/  FFMA.FTZ R26, R4.reuse, R27, -R39 ;  /* 0x0000001b041a7223 */ /* 0x040fe20000010827 */
[----:B------:R-:W-:Y:S02]  /*7670*/  HADD2.F32 R24, -RZ, R10.H0_H0 ;  /* 0x2000000aff187230 */ /* 0x000fe40000004100 */
[----:B------:R-:W-:Y:S01]  /*7680*/  FFMA.FTZ R28, R4, R33, R31 ;  /* 0x00000021041c7223 */ /* 0x000fe2000001001f */
[----:B------:R-:W-:-:S02]  /*7690*/  HADD2.F32 R21, -RZ, R38.H0_H0 ;  /* 0x20000026ff157230 */ /* 0x000fc40000004100 */
[C---:B------:R-:W-:Y:S01]  /*76a0*/  FMUL.FTZ R4, R9.reuse, R8 ;  /* 0x0000000809047220 */ /* 0x040fe20000410000 */
[----:B------:R-:W-:Y:S02]  /*76b0*/  HADD2.F32 R5, -RZ, R5.H1_H1 ;  /* 0x30000005ff057230 */ /* 0x000fe40000004100 */
[-C--:B------:R-:W-:Y:S01]  /*76c0*/  FMUL.FTZ R32, R9, R0.reuse ;  /* 0x0000000009207220 */ /* 0x080fe20000410000 */
[----:B------:R-:W-:Y:S02]  /*76d0*/  HADD2.F32 R14, -RZ, R6.H0_H0 ;  /* 0x20000006ff0e7230 */ /* 0x000fe40000004100 */
[----:B------:R-:W-:Y:S01]  /*76e0*/  FMUL.FTZ R39, R24, R21 ;  /* 0x0000001518277220 */ /* 0x000fe20000410000 */
[----:B------:R-:W-:Y:S02]  /*76f0*/  HADD2.F32 R13, -RZ, R42.H0_H0 ;  /* 0x2000002aff0d7230 */ /* 0x000fe40000004100 */
[----:B------:R-:W-:Y:S01]  /*7700*/  FFMA.FTZ R31, R5, R0, -R4 ;  /* 0x00000000051f7223 */ /* 0x000fe20000010804 */
[----:B------:R-:W-:-:S02]  /*7710*/  HADD2.F32 R10, -RZ, R10.H1_H1 ;  /* 0x3000000aff0a7230 */ /* 0x000fc40000004100 */
[----:B------:R-:W-:Y:S01]  /*7720*/  FFMA.FTZ R33, R5, R8, R32 ;  /* 0x0000000805217223 */ /* 0x000fe20000010020 */
        /* <DEDUP_REMOVED lines=8> */
[----:B------:R-:W-:Y:S02]  /*77b0*/  HADD2.F32 R8, -RZ, R38.H1_H1 ;  /* 0x30000026ff087230 */ /* 0x000fe40000004100 */
[----:B------:R-:W-:Y:S01]  /*77c0*/  FFMA.FTZ R24, R14, R21, R24 ;  /* 0x000000150e187223 */ /* 0x000fe20000010018 */
[----:B------:R-:W-:Y:S02]  /*77d0*/  HADD2.F32 R0, -RZ, R42.H1_H1 ;  /* 0x3000002aff007230 */ /* 0x000fe40000004100 */
[C---:B------:R-:W-:Y:S01]  /*77e0*/  FFMA.FTZ R14, R6.reuse, R9, -R5 ;  /* 0x00000009060e7223 */ /* 0x040fe20000010805 */
[----:B------:R-:W-:Y:S02]  /*77f0*/  HADD2.F32 R11, -RZ, R11.H1_H1 ;  /* 0x3000000bff0b7230 */ /* 0x000fe40000004100 */
[----:B------:R-:W-:Y:S01]  /*7800*/  FFMA.FTZ R13, R6, R27, R13 ;  /* 0x0000001b060d7223 */ /* 0x000fe2000001000d */
[----:B------:R-:W-:-:S02]  /*7810*/  HADD2.F32 R10, -RZ, R46.H1_H1 ;  /* 0x3000002eff0a7230 */ /* 0x000fc40000004100 */
[C---:B------:R-:W-:Y:S01]  /*7820*/  FMUL.FTZ R6, R25.reuse, R8 ;  /* 0x0000000819067220 */ /* 0x040fe20000410000 */
[----:B------:R-:W-:Y:S02]  /*7830*/  HADD2.F32 R4, -RZ, R44.H1_H1 ;  /* 0x3000002cff047230 */ /* 0x000fe40000004100 */
[----:B------:R-:W-:Y:S01]  /*7840*/  FMUL.FTZ R25, R25, R0 ;  /* 0x0000000019197220 */ /* 0x000fe20000410000 */
[--C-:B------:R-:W-:Y:S02]  /*7850*/  HADD2.F32 R15, -RZ, R7.reuse.H0_H0 ;  /* 0x20000007ff0f7230 */ /* 0x100fe40000004100 */
[C---:B------:R-:W-:Y:S01]  /*7860*/  FMUL.FTZ R32, R11.reuse, R10 ;  /* 0x0000000a0b207220 */ /* 0x040fe20000410000 */
[----:B------:R-:W-:Y:S02]  /*7870*/  HADD2.F32 R7, -RZ, R7.H1_H1 ;  /* 0x30000007ff077230 */ /* 0x000fe40000004100 */
[----:B------:R-:W-:Y:S01]  /*7880*/  FMUL.FTZ R5, R11, R4 ;  /* 0x000000040b057220 */ /* 0x000fe20000410000 */
[----:B------:R-:W-:Y:S01]  /*7890*/  F2FP.F16.F32.PACK_AB R9, R33, R20 ;  /* 0x000000142109723e */ /* 0x000fe200000000ff */
        /* <DEDUP_REMOVED lines=13> */
.L_x_1394:
[----:B------:R-:W-:Y:S05]  /*7970*/  BSYNC B1 ;  /* 0x0000000000017941 */ /* 0x000fea0003800000 */
.L_x_1393:
[----:B------:R-:W-:Y:S05]  /*7980*/  @P0 BRA `(.L_x_1385) ;  /* 0x0000000400400947 */ /* 0x000fea0003800000 */
[--C-:B------:R-:W-:Y:S01]  /*7990*/  SHF.R.U32.HI R0, RZ, 0x3, R210.reuse ;  /* 0x00000003ff007819 */ /* 0x100fe200000116d2 */
[----:B-1----:R-:W1:Y:S01]  /*79a0*/  LDS.128 R4, [R233+0x18400] ;  /* 0x01840000e9047984 */ /* 0x002e620000000c00 */
[----:B------:R-:W-:Y:S02]  /*79b0*/  HADD2.F32 R26, -RZ, R41.H0_H0 ;  /* 0x20000029ff1a7230 */ /* 0x000fe40000004100 */
[----:B------:R-:W-:Y:S01]  /*79c0*/  LOP3.LUT R3, R0, R3, R210, 0x1e, !PT ;  /* 0x0000000300037212 */ /* 0x000fe200078e1ed2 */
[--C-:B------:R-:W-:Y:S02]  /*79d0*/  HADD2.F32 R28, -RZ, R40.reuse.H0_H0 ;  /* 0x20000028ff1c7230 */ /* 0x100fe40000004100 */
[----:B------:R-:W-:Y:S02]  /*79e0*/  HADD2.F32 R30, -RZ, R45.H0_H0 ;  /* 0x2000002dff1e7230 */ /* 0x000fe40000004100 */
[----:B------:R-:W-:Y:S02]  /*79f0*/  IMAD.IADD R3, R212, 0x1, R3 ;  /* 0x00000001d4037824 */ /* 0x000fe400078e0203 */
[----:B------:R-:W-:-:S02]  /*7a00*/  HADD2.F32 R39, -RZ, R40.H1_H1 ;  /* 0x30000028ff277230 */ /* 0x000fc40000004100 */
[----:B------:R-:W-:Y:S02]  /*7a10*/  IMAD R3, R3, 0x2, R18 ;  /* 0x0000000203037824 */ /* 0x000fe400078e0212 */
[----:B------:R-:W-:Y:S02]  /*7a20*/  HADD2.F32 R37, -RZ, R41.H1_H1 ;  /* 0x30000029ff257230 */ /* 0x000fe40000004100 */
[----:B------:R-:W-:Y:S01]  /*7a30*/  HADD2.F32 R41, -RZ, R45.H1_H1 ;  /* 0x3000002dff297230 */ /* 0x000fe20000004100 */
[----:B------:R-:W4:Y:S01]  /*7a40*/  LDS.128 R8, [R3+0x18400] ;  /* 0x0184000003087984 */ /* 0x000f220000000c00 */
[----:B------:R-:W-:Y:S02]  /*7a50*/  HADD2.F32 R34, -RZ, R46.H0_H0 ;  /* 0x2000002eff227230 */ /* 0x000fe40000004100 */
[----:B------:R-:W-:Y:S02]  /*7a60*/  HADD2.F32 R32, -RZ, R38.H0_H0 ;  /* 0x20000026ff207230 */ /* 0x000fe40000004100 */
[----:B-1----:R-:W-:-:S02]  /*7a70*/  HADD2.F32 R0, -RZ, R4.H0_H0 ;  /* 0x20000004ff007230 */ /* 0x002fc40000004100 */
[----:B------:R-:W-:Y:S02]  /*7a80*/  HADD2.F32 R4, -RZ, R4.H1_H1 ;  /* 0x30000004ff047230 */ /* 0x000fe40000004100 */
[--C-:B------:R-:W-:Y:S02]  /*7a90*/  HADD2.F32 R13, -RZ, R5.reuse.H0_H0 ;  /* 0x20000005ff0d7230 */ /* 0x100fe40000004100 */
[----:B------:R-:W-:Y:S02]  /*7aa0*/  HADD2.F32 R5, -RZ, R5.H1_H1 ;  /* 0x30000005ff057230 */ /* 0x000fe40000004100 */
[--C-:B------:R-:W-:Y:S02]  /*7ab0*/  HADD2.F32 R14, -RZ, R6.reuse.H0_H0 ;  /* 0x20000006ff0e7230 */ /* 0x100fe40000004100 */
[----:B------:R-:W-:Y:S02]  /*7ac0*/  HADD2.F32 R6, -RZ, R6.H1_H1 ;  /* 0x30000006ff067230 */ /* 0x000fe40000004100 */
[----:B------:R-:W-:-:S02]  /*7ad0*/  HADD2.F32 R15, -RZ, R7.H0_H0 ;  /* 0x20000007ff0f7230 */ /* 0x000fc40000004100 */
[----:B------:R-:W-:Y:S02]  /*7ae0*/  HADD2.F32 R7, -RZ, R7.H1_H1 ;  /* 0x30000007ff077230 */ /* 0x000fe40000004100 */
[--C-:B----4-:R-:W-:Y:S02]  /*7af0*/  HADD2.F32 R20, -RZ, R8.reuse.H0_H0 ;  /* 0x20000008ff147230 */ /* 0x110fe40000004100 */
[----:B------:R-:W-:Y:S02]  /*7b00*/  HADD2.F32 R8, -RZ, R8.H1_H1 ;  /* 0x30000008ff087230 */ /* 0x000fe40000004100 */
[----:B0-----:R-:W-:Y:S02]  /*7b10*/  HADD2.F32 R21, -RZ, R9.H0_H0 ;  /* 0x20000009ff157230 */ /* 0x001fe40000004100 */
[-C--:B------:R-:W-:Y:S01]  /*7b20*/  FMUL.FTZ R27, R28, R20.reuse ;  /* 0x000000141c1b7220 */ /* 0x080fe20000410000 */
[----:B------:R-:W-:Y:S01]  /*7b30*/  FMUL.FTZ R31, R26, R20 ;  /* 0x000000141a1f7220 */ /* 0x000fe20000410000 */
[----:B------:R-:W-:-:S02]  /*7b40*/  HADD2.F32 R20, -RZ, R43.H0_H0 ;  /* 0x2000002bff147230 */ /* 0x000fc40000004100 */
[----:B------:R-:W-:Y:S01]  /*7b50*/  FMUL.FTZ R33, R30, R8 ;  /* 0x000000081e217220 */ /* 0x000fe20000410000 */
[-C--:B------:R-:W-:Y:S01]  /*7b60*/  FFMA.FTZ R27, R26, R0.reuse, -R27 ;  /* 0x000000001a1b7223 */ /* 0x080fe2000001081b */
[----:B------:R-:W-:Y:S01]  /*7b70*/  FFMA.FTZ R31, R28, R0, R31 ;  /* 0x000000001c1f7223 */ /* 0x000fe2000001001f */
[----:B------:R-:W-:Y:S02]  /*7b80*/  HADD2.F32 R9, -RZ, R9.H1_H1 ;  /* 0x30000009ff097230 */ /* 0x000fe40000004100 */
[C---:B------:R-:W-:Y:S01]  /*7b90*/  FMUL.FTZ R35, R20.reuse, R8 ;  /* 0x0000000814237220 */ /* 0x040fe20000410000 */
[-C--:B------:R-:W-:Y:S01]  /*7ba0*/  FFMA.FTZ R0, R20, R4.reuse, -R33 ;  /* 0x0000000414007223 */ /* 0x080fe20000010821 */
[-C--:B------:R-:W-:Y:S01]  /*7bb0*/  FMUL.FTZ R20, R39, R21.reuse ;  /* 0x0000001527147220 */ /* 0x080fe20000410000 */
[----:B------:R-:W-:Y:S01]  /*7bc0*/  FMUL.FTZ R26, R37, R21 ;  /* 0x00000015251a7220 */ /* 0x000fe20000410000 */
[----:B------:R-:W-:Y:S02]  /*7bd0*/  HADD2.F32 R21, -RZ, R43.H1_H1 ;  /* 0x3000002bff157230 */ /* 0x000fe40000004100 */
[----:B------:R-:W-:Y:S01]  /*7be0*/  FFMA.FTZ R8, R30, R4, R35 ;  /* 0x000000041e087223 */ /* 0x000fe20000010023 */
[----:B------:R-:W-:Y:S01]  /*7bf0*/  FMUL.FTZ R4, R41, R9 ;  /* 0x0000000929047220 */ /* 0x000fe20000410000 */
[----:B------:R-:W-:-:S02]  /*7c00*/  HADD2.F32 R24, -RZ, R10.H0_H0 ;  /* 0x2000000aff187230 */ /* 0x000fc40000004100 */
[----:B------:R-:W-:Y:S01]  /*7c10*/  FFMA.FTZ R20, R37, R13, -R20 ;  /* 0x0000000d25147223 */ /* 0x000fe20000010814 */
[----:B------:R-:W-:Y:S02]  /*7c20*/  HADD2.F32 R10, -RZ, R10.H1_H1 ;  /* 0x3000000aff0a7230 */ /* 0x000fe40000004100 */
[C---:B------:R-:W-:Y:S01]  /*7c30*/  FMUL.FTZ R28, R21.reuse, R9 ;  /* 0x00000009151c7220 */ /* 0x040fe20000410000 */
[----:B------:R-:W-:Y:S01]  /*7c40*/  FFMA.FTZ R9, R21, R5, -R4 ;  /* 0x0000000515097223 */ /* 0x000fe20000010804 */
[----:B------:R-:W-:Y:S01]  /*7c50*/  FFMA.FTZ R26, R39, R13, R26 ;  /* 0x0000000d271a7223 */ /* 0x000fe2000001001a */
[----:B------:R-:W-:Y:S02]  /*7c60*/  HADD2.F32 R4, -RZ, R44.H0_H0 ;  /* 0x2000002cff047230 */ /* 0x000fe40000004100 */
[----:B------:R-:W-:Y:S01]  /*7c70*/  FFMA.FTZ R13, R41, R5, R28 ;  /* 0x00000005290d7223 */ /* 0x000fe2000001001c */
[----:B------:R-:W-:Y:S02]  /*7c80*/  HADD2.F32 R30, -RZ, R42.H0_H0 ;  /* 0x2000002aff1e7230 */ /* 0x000fe40000004100 */
[----:B------:R-:W-:Y:S01]  /*7c90*/  FMUL.FTZ R5, R34, R10 ;  /* 0x0000000a22057220 */ /* 0x000fe20000410000 */
[----:B------:R-:W-:-:S02]  /*7ca0*/  HADD2.F32 R25, -RZ, R11.H0_H0 ;  /* 0x2000000bff197230 */ /* 0x000fc40000004100 */
[----:B------:R-:W-:Y:S01]  /*7cb0*/  FMUL.FTZ R35, R4, R10 ;  /* 0x0000000a04237220 */ /* 0x000fe20000410000 */
[----:B------:R-:W-:Y:S02]  /*7cc0*/  HADD2.F32 R11, -RZ, R11.H1_H1 ;  /* 0x3000000bff0b7230 */ /* 0x000fe40000004100 */
[-C--:B------:R-:W-:Y:S01]  /*7cd0*/  FMUL.FTZ R21, R32, R24.reuse ;  /* 0x0000001820157220 */ /* 0x080fe20000410000 */
[----:B------:R-:W-:Y:S01]  /*7ce0*/  FMUL.FTZ R33, R30, R24 ;  /* 0x000000181e217220 */ /* 0x000fe20000410000 */
[----:B------:R-:W-:Y:S01]  /*7cf0*/  FFMA.FTZ R10, R4, R6, -R5 ;  /* 0x00000006040a7223 */ /* 0x000fe20000010805 */
[----:B------:R-:W-:Y:S02]  /*7d00*/  HADD2.F32 R39, -RZ, R38.H1_H1 ;  /* 0x30000026ff277230 */ /* 0x000fe40000004100 */
[-C--:B------:R-:W-:Y:S01]  /*7d10*/  FFMA.FTZ R21, R30, R14.reuse, -R21 ;  /* 0x0000000e1e157223 */ /* 0x080fe20000010815 */
[----:B------:R-:W-:Y:S02]  /*7d20*/  HADD2.F32 R41, -RZ, R46.H1_H1 ;  /* 0x3000002eff297230 */ /* 0x000fe40000004100 */
[----:B------:R-:W-:Y:S01]  /*7d30*/  FFMA.FTZ R33, R32, R14, R33 ;  /* 0x0000000e20217223 */ /* 0x000fe20000010021 */
[----:B------:R-:W-:-:S02]  /*7d40*/  HADD2.F32 R5, -RZ, R42.H1_H1 ;  /* 0x3000002aff057230 */ /* 0x000fc40000004100 */
[----:B------:R-:W-:Y:S01]  /*7d50*/  FFMA.FTZ R14, R34, R6, R35 ;  /* 0x00000006220e7223 */ /* 0x000fe20000010023 */
[----:B------:R-:W-:Y:S02]  /*7d60*/  HADD2.F32 R37, -RZ, R44.H1_H1 ;  /* 0x3000002cff257230 */ /* 0x000fe40000004100 */
[----:B------:R-:W-:Y:S01]  /*7d70*/  FMUL.FTZ R4, R39, R25 ;  /* 0x0000001927047220 */ /* 0x000fe20000410000 */
[----:B------:R-:W-:Y:S01]  /*7d80*/  FMUL.FTZ R24, R41, R11 ;  /* 0x0000000b29187220 */ /* 0x000fe20000410000 */
[----:B------:R-:W-:Y:S01]  /*7d90*/  FMUL.FTZ R6, R5, R25 ;  /* 0x0000001905067220 */ /* 0x000fe20000410000 */
[----:B------:R-:W-:Y:S01]  /*7da0*/  F2FP.F16.F32.PACK_AB R8, R8, R31 ;  /* 0x0000001f0808723e */ /* 0x000fe200000000ff */
[----:B------:R-:W-:Y:S01]  /*7db0*/  FMUL.FTZ R28, R37, R11 ;  /* 0x0000000b251c7220 */ /* 0x000fe20000410000 */
[----:B------:R-:W-:Y:S01]  /*7dc0*/  FFMA.FTZ R11, R5, R15, -R4 ;  /* 0x0000000f050b7223 */ /* 0x000fe20000010804 */
[----:B------:R-:W-:Y:S01]  /*7dd0*/  FFMA.FTZ R24, R37, R7, -R24 ;  /* 0x0000000725187223 */ /* 0x000fe20000010818 */
        /* <DEDUP_REMOVED lines=11> */
.L_x_1385:
[----:B------:R-:W-:Y:S05]  /*7e90*/  BSYNC B0 ;  /* 0x0000000000007941 */ /* 0x000fea0003800000 */
.L_x_1374:
[----:B------:R-:W-:Y:S01]  /*7ea0*/  @!PT LDS RZ, [RZ] ;  /* 0x00000000fffff984 */ /* 0x000fe20000000800 */
[----:B------:R-:W-:Y:S01]  /*7eb0*/  @!PT LDS RZ, [RZ] ;  /* 0x00000000fffff984 */ /* 0x000fe20000000800 */
[----:B------:R-:W-:Y:S01]  /*7ec0*/  @!PT LDS RZ, [RZ] ;  /* 0x00000000fffff984 */ /* 0x000fe20000000800 */
[----:B------:R-:W-:Y:S01]  /*7ed0*/  @!PT LDS RZ, [RZ] ;  /* 0x00000000fffff984 */ /* 0x000fe20000000800 */
[----:B------:R5:W-:Y:S06]  /*7ee0*/  MEMBAR.ALL.CTA ;  /* 0x0000000000007992 */ /* 0x000bec0000008000 */
[----:B-----5:R-:W5:Y:S01]  /*7ef0*/  FENCE.VIEW.ASYNC.S ;  /* 0x00000000000073c6 */ /* 0x020f620000000000 */
[----:B------:R-:W-:Y:S05]  /*7f00*/  WARPSYNC.ALL ;  /* 0x0000000000007948 */ /* 0x000fea0003800000 */
[----:B-----5:R-:W-:Y:S06]  /*7f10*/  BAR.SYNC.DEFER_BLOCKING 0xd, 0x100 ;  /* 0x0344000000007b1d */ /* 0x020fec0000010000 */
.L_x_1371:
        /* <DEDUP_REMOVED lines=8> */
.L_x_1395:
[----:B-1----:R-:W-:Y:S01]  /*7fa0*/  IMAD R4, R200, 0x8, R18 ;  /* 0x00000008c8047824 */ /* 0x002fe200078e0212 */
[----:B------:R-:W-:-:S04]  /*7fb0*/  SHF.L.U32 R3, R208, 0x1f, RZ ;  /* 0x0000001fd0037819 */ /* 0x000fc800000006ff */
[----:B------:R1:W3:Y:S01]  /*7fc0*/  SYNCS.PHASECHK.TRANS64.TRYWAIT P1, [R4+URZ+0x32430], R3 ;  /* 0x03243003040075a7 */ /* 0x0002e2000802017f */
[----:B------:R-:W-:Y:S05]  /*7fd0*/  @!P0 BRA `(.L_x_1396) ;  /* 0x0000000000048947 */ /* 0x000fea0003800000 */
[----:B------:R-:W-:Y:S01]  /*7fe0*/  BPT.TRAP 0x1 ;  /* 0x000000040000795c */ /* 0x000fe20000300000 */
.L_x_1396:
[----:B------:R-:W-:-:S05]  /*7ff0*/  VIADD R0, R18, 0x1c400 ;  /* 0x0001c40012007836 */ /* 0x000fca0000000000 */
[----:B------:R-:W-:-:S04]  /*8000*/  SHF.R.U32.HI R0, RZ, 0x4, R0 ;  /* 0x00000004ff007819 */ /* 0x000fc80000011600 */
[----:B------:R-:W-:Y:S01]  /*8010*/  LOP3.LUT R0, R0, 0x3fff, RZ, 0xc0, !PT ;  /* 0x00003fff00007812 */ /* 0x000fe200078ec0ff */
[----:B---3--:R-:W-:Y:S06]  /*8020*/  @P1 BRA `(.L_x_1397) ;  /* 0x0000000000081947 */ /* 0x008fec0003800000 */
[----:B------:R-:W3:Y:S02]  /*8030*/  SYNCS.PHASECHK.TRANS64.TRYWAIT P1, [R4+URZ+0x32430], R3 ;  /* 0x03243003040075a7 */ /* 0x000ee4000802017f */
[----:B---3--:R-:W-:Y:S05]  /*8040*/  @!P1 BRA `(.L_x_1398) ;  /* 0x00000110002c9947 */ /* 0x008fea0003800000 */
.L_x_1397:
[----:B------:R-:W-:Y:S05]  /*8050*/  WARPSYNC.ALL ;  /* 0x0000000000007948 */ /* 0x000fea0003800000 */
[----:B----4-:R-:W-:Y:S01]  /*8060*/  LOP3.LUT R20, R0, 0x10000, RZ, 0xfc, !PT ;  /* 0x0001000000147812 */ /* 0x010fe200078efcff */
[----:B------:R-:W-:Y:S01]  /*8070*/  IMAD R29, R29, 0x2000, R18 ;  /* 0x000020001d1d7824 */ /* 0x000fe200078e0212 */
[----:B------:R-:W-:-:S03]  /*8080*/  UMOV UR9, 0x40000040 ;  /* 0x4000004000097882 */ /* 0x000fc60000000000 */
[----:B------:R-:W-:Y:S01]  /*8090*/  IMAD R6, R200, 0x300, R20 ;  /* 0x00000300c8067824 */ /* 0x000fe200078e0214 */
[----:B------:R-:W-:Y:S01]  /*80a0*/  SHF.L.U32 R5, R12, 0x1f, RZ ;  /* 0x0000001f0c057819 */ /* 0x000fe200000006ff */
[----:B------:R-:W-:Y:S01]  /*80b0*/  IMAD.MOV.U32 R7, RZ, RZ, 0x40000040 ;  /* 0x40000040ff077424 */ /* 0x000fe200078e00ff */
[----:B------:R-:W-:Y:S01]  /*80c0*/  R2UR UR4, R29 ;  /* 0x000000001d0472ca */ /* 0x000fe200000e0000 */
[C---:B------:R-:W-:Y:S01]  /*80d0*/  VIADD R8, R6.reuse, 0x2 ;  /* 0x0000000206087836 */ /* 0x040fe20000000000 */
[----:B------:R-:W-:Y:S01]  /*80e0*/  R2UR UR10, R6 ;  /* 0x00000000060a72ca */ /* 0x000fe200000e0000 */
[----:B-----5:R-:W-:Y:S01]  /*80f0*/  WARPGROUP.ARRIVE ;  /* 0x00000000000079c5 */ /* 0x020fe20000000000 */
[----:B------:R-:W-:Y:S01]  /*8100*/  R2UR UR11, R7 ;  /* 0x00000000070b72ca */ /* 0x000fe200000e0000 */
[----:B------:R-:W-:Y:S01]  /*8110*/  IMAD.MOV.U32 R9, RZ, RZ, 0x40000040 ;  /* 0x40000040ff097424 */ /* 0x000fe200078e00ff */
[----:B------:R-:W-:Y:S01]  /*8120*/  BSSY B0, `(.L_x_1399) ;  /* 0x0000032000007945 */ /* 0x000fe20003800000 */
[----:B------:R-:W-:-:S02]  /*8130*/  IMAD.U32 R11, RZ, RZ, UR9 ;  /* 0x00000009ff0b7e24 */ /* 0x000fc4000f8e00ff */
[----:B------:R-:W-:-:S04]  /*8140*/  IMAD.MOV.U32 R7, RZ, RZ, 0x40000040 ;  /* 0x40000040ff077424 */ /* 0x000fc800078e00ff */
[----:B------:R-:W-:-:S04]  /*8150*/  UIADD3 UR5, UR4, 0x18400, URZ ;  /* 0x0001840004057890 */ /* 0x000fc8000fffe03f */
[----:B------:R-:W-:-:S04]  /*8160*/  USHF.R.U32.HI UR5, URZ, 0x4, UR5 ;  /* 0x000000043f057899 */ /* 0x000fc80008011605 */
[----:B------:R-:W-:-:S04]  /*8170*/  ULOP3.LUT UR5, UR5, 0x3fff, URZ, 0xc0, !UPT ;  /* 0x00003fff05057892 */ /* 0x000fc8000f8ec03f */
[----:B------:R-:W-:-:S04]  /*8180*/  ULOP3.LUT UR6, UR5, 0x10000, URZ, 0xfc, !UPT ;  /* 0x0001000005067892 */ /* 0x000fc8000f8efc3f */
[----:B------:R-:W-:-:S03]  /*8190*/  UIADD3 UR5, UR6, 0x2, URZ ;  /* 0x0000000206057890 */ /* 0x000fc6000fffe03f */
[----:B------:R-:W-:Y:S02]  /*81a0*/  UMOV UR8, UR6 ;  /* 0x0000000600087c82 */ /* 0x000fe40008000000 */
[----:B------:R-:W-:Y:S01]  /*81b0*/  HGMMA.64x96x16.F32 R24, gdesc[UR8], RZ, !UPT, gsb0 ;  /* 0x01600000081879f0 */ /* 0x000fe2000c0008ff */
[----:B------:R-:W-:Y:S01]  /*81c0*/  R2UR UR10, R8 ;  /* 0x00000000080a72ca */ /* 0x000fe200000e0000 */
[----:B------:R-:W-:Y:S01]  /*81d0*/  UMOV UR9, 0x40000040 ;  /* 0x4000004000097882 */ /* 0x000fe20000000000 */
[----:B------:R-:W-:Y:S01]  /*81e0*/  R2UR UR11, R9 ;  /* 0x00000000090b72ca */ /* 0x000fe200000e0000 */
[C---:B------:R-:W-:Y:S01]  /*81f0*/  VIADD R8, R6.reuse, 0x4 ;  /* 0x0000000406087836 */ /* 0x040fe20000000000 */
[----:B------:R-:W-:Y:S01]  /*8200*/  MOV R10, UR8 ;  /* 0x00000008000a7c02 */ /* 0x000fe20008000f00 */
[----:B------:R-:W-:Y:S01]  /*8210*/  UMOV UR8, UR5 ;  /* 0x0000000500087c82 */ /* 0x000fe20008000000 */
[----:B------:R-:W-:Y:S01]  /*8220*/  IMAD.MOV.U32 R9, RZ, RZ, 0x40000040 ;  /* 0x40000040ff097424 */ /* 0x000fe200078e00ff */
[----:B------:R-:W-:Y:S01]  /*8230*/  UIADD3 UR5, UR6, 0x4, URZ ;  /* 0x0000000406057890 */ /* 0x000fe2000fffe03f */
[----:B------:R-:W-:Y:S01]  /*8240*/  VIADD R6, R6, 0x6 ;  /* 0x0000000606067836 */ /* 0x000fe20000000000 */
[----:B------:R4:W-:Y:S02]  /*8250*/  STL.64 [R1+0x70], R10 ;  /* 0x0000700a01007387 */ /* 0x0009e40000100a00 */
[----:B----4-:R-:W-:-:S02]  /*8260*/  IMAD.U32 R10, RZ, RZ, UR8 ;  /* 0x00000008ff0a7e24 */ /* 0x010fc4000f8e00ff */
[----:B------:R-:W-:-:S05]  /*8270*/  IMAD.U32 R11, RZ, RZ, UR9 ;  /* 0x00000009ff0b7e24 */ /* 0x000fca000f8e00ff */
[----:B------:R4:W-:Y:S01]  /*8280*/  STL.64 [R1+0x68], R10 ;  /* 0x0000680a01007387 */ /* 0x0009e20000100a00 */
[----:B------:R-:W-:Y:S02]  /*8290*/  WARPGROUP.DEPBAR.LE gsb0, 0x0 ;  /* 0x00008000000079c5 */ /* 0x000fe40000010000 */
[----:B------:R-:W-:-:S06]  /*82a0*/  WARPGROUP.ARRIVE ;  /* 0x00000000000079c5 */ /* 0x000fcc0000000000 */
[----:B------:R-:W-:Y:S01]  /*82b0*/  HGMMA.64x96x16.F32 R24, gdesc[UR8], R24, gsb0 ;  /* 0x01600000081879f0 */ /* 0x000fe20008000818 */
[----:B------:R-:W-:Y:S01]  /*82c0*/  R2UR UR10, R8 ;  /* 0x00000000080a72ca */ /* 0x000fe200000e0000 */
[----:B------:R-:W-:Y:S01]  /*82d0*/  UMOV UR8, UR5 ;  /* 0x0000000500087c82 */ /* 0x000fe20008000000 */
[----:B------:R-:W-:Y:S01]  /*82e0*/  R2UR UR11, R9 ;  /* 0x00000000090b72ca */ /* 0x000fe200000e0000 */
[----:B------:R-:W-:Y:S01]  /*82f0*/  UMOV UR9, 0x40000040 ;  /* 0x4000004000097882 */ /* 0x000fe20000000000 */
[----:B------:R-:W-:Y:S01]  /*8300*/  UIADD3 UR5, UR6, 0x6, URZ ;  /* 0x0000000606057890 */ /* 0x000fe2000fffe03f */
[----:B------:R-:W-:Y:S02]  /*8310*/  IMAD.U32 R8, RZ, RZ, UR8 ;  /* 0x00000008ff087e24 */ /* 0x000fe4000f8e00ff */
        /* <DEDUP_REMOVED lines=9> */
[----:B------:R-:W-:Y:S02]  /*83b0*/  IMAD.U32 R6, RZ, RZ, UR8 ;  /* 0x00000008ff067e24 */ /* 0x000fe4000f8e00ff */
[----:B------:R-:W-:-:S05]  /*83c0*/  IMAD.U32 R7, RZ, RZ, UR9 ;  /* 0x00000009ff077e24 */ /* 0x000fca000f8e00ff */
[----:B------:R4:W-:Y:S01]  /*83d0*/  STL.64 [R1+0x58], R6 ;  /* 0x0000580601007387 */ /* 0x0009e20000100a00 */
[----:B------:R-:W-:Y:S02]  /*83e0*/  WARPGROUP.DEPBAR.LE gsb0, 0x0 ;  /* 0x00008000000079c5 */ /* 0x000fe40000010000 */
[----:B------:R-:W-:-:S06]  /*83f0*/  WARPGROUP.ARRIVE ;  /* 0x00000000000079c5 */ /* 0x000fcc0000000000 */
[----:B------:R-:W-:Y:S03]  /*8400*/  HGMMA.64x96x16.F32 R24, gdesc[UR8], R24, gsb0 ;  /* 0x01600000081879f0 */ /* 0x000fe60008000818 */
[----:B------:R-:W-:Y:S02]  /*8410*/  WARPGROUP.DEPBAR.LE gsb0, 0x0 ;  /* 0x00008000000079c5 */ /* 0x000fe40000010000 */
[----:B------:R-:W0:Y:S02]  /*8420*/  SYNCS.PHASECHK.TRANS64.TRYWAIT P1, [R18+URZ+0x32410], R5 ;  /* 0x03241005120075a7 */ /* 0x000e24000802017f */
[----:B0---4-:R-:W-:Y:S05]  /*8430*/  @!P1 BRA `(.L_x_1400) ;  /* 0x0000010c00449947 */ /* 0x011fea0003800000 */
.L_x_1628:
[----:B------:R-:W-:Y:S05]  /*8440*/  BSYNC B0 ;  /* 0x0000000000007941 */ /* 0x000fea0003800000 */
.L_x_1399:
[----:B------:R-:W-:Y:S05]  /*8450*/  @!P0 BRA `(.L_x_1401) ;  /* 0x0000000000048947 */ /* 0x000fea0003800000 */
[----:B------:R-:W-:Y:S01]  /*8460*/  BPT.TRAP 0x1 ;  /* 0x000000040000795c */ /* 0x000fe20000300000 */
.L_x_1401:
[----:B------:R4:W0:Y:S01]  /*8470*/  SYNCS.PHASECHK.TRANS64.TRYWAIT P2, [R4+URZ+0x32450], R3 ;  /* 0x03245003040075a7 */ /* 0x000822000804017f */
[----:B------:R-:W-:Y:S05]  /*8480*/  @!P0 BRA `(.L_x_1402) ;  /* 0x0000000000048947 */ /* 0x000fea0003800000 */
[----:B------:R-:W-:Y:S01]  /*8490*/  BPT.TRAP 0x1 ;  /* 0x000000040000795c */ /* 0x000fe20000300000 */
.L_x_1402:
[----:B------:R-:W5:Y:S01]  /*84a0*/  S2R R0, SR_TID.X ;  /* 0x0000000000007919 */ /* 0x000f620000002100 */
[----:B------:R-:W-:Y:S01]  /*84b0*/  BSSY B0, `(.L_x_1403) ;  /* 0x0000006000007945 */ /* 0x000fe20003800000 */
[----:B-----5:R-:W-:-:S04]  /*84c0*/  LOP3.LUT R0, R0, 0x7f, RZ, 0xc0, !PT ;  /* 0x0000007f00007812 */ /* 0x020fc800078ec0ff */
[----:B------:R-:W-:Y:S01]  /*84d0*/  ISETP.NE.AND P1, PT, R0, RZ, PT ;  /* 0x000000ff0000720c */ /* 0x000fe20003f25270 */
[----:B0-----:R-:W-:-:S12]  /*84e0*/  @P2 BRA `(.L_x_1404) ;  /* 0x0000000000082947 */ /* 0x001fd80003800000 */
[----:B------:R-:W0:Y:S02]  /*84f0*/  SYNCS.PHASECHK.TRANS64.TRYWAIT P2, [R4+URZ+0x32450], R3 ;  /* 0x03245003040075a7 */ /* 0x000e24000804017f */
[----:B0-----:R-:W-:Y:S05]  /*8500*/  @!P2 BRA `(.L_x_1405) ;  /* 0x0000010c0024a947 */ /* 0x001fea0003800000 */
.L_x_1404:
[----:B------:R-:W-:Y:S05]  /*8510*/  BSYNC B0 ;  /* 0x0000000000007941 */ /* 0x000fea0003800000 */
.L_x_1403:
[----:B------:R-:W-:Y:S05]  /*8520*/  WARPSYNC.ALL ;  /* 0x0000000000007948 */ /* 0x000fea0003800000 */
[----:B------:R-:W-:Y:S01]  /*8530*/  VIADD R15, R18, 0x400 ;  /* 0x00000400120f7836 */ /* 0x000fe20000000000 */
[----:B------:R-:W-:Y:S01]  /*8540*/  UIADD3 UR4, UR4, 0x22400, URZ ;  /* 0x0002240004047890 */ /* 0x000fe2000fffe03f */
[----:B------:R-:W-:Y:S01]  /*8550*/  IMAD.MOV.U32 R7, RZ, RZ, 0x40000040 ;  /* 0x40000040ff077424 */ /* 0x000fe200078e00ff */
[----:B------:R-:W-:Y:S01]  /*8560*/  WARPGROUP.ARRIVE ;  /* 0x00000000000079c5 */ /* 0x000fe20000000000 */
[----:B------:R-:W-:Y:S01]  /*8570*/  UMOV UR9, 0x40000040 ;  /* 0x4000004000097882 */ /* 0x000fe20000000000 */
[----:B------:R-:W-:Y:S01]  /*8580*/  SHF.R.U32.HI R15, RZ, 0x4, R15 ;  /* 0x00000004ff0f7819 */ /* 0x000fe2000001160f */
[----:B------:R-:W-:Y:S01]  /*8590*/  USHF.R.U32.HI UR4, URZ, 0x4, UR4 ;  /* 0x000000043f047899 */ /* 0x000fe20008011604 */
[----:B------:R-:W-:Y:S01]  /*85a0*/  R2UR UR11, R7 ;  /* 0x00000000070b72ca */ /* 0x000fe200000e0000 */
[----:B------:R-:W-:Y:S01]  /*85b0*/  IMAD.MOV.U32 R9, RZ, RZ, 0x40000040 ;  /* 0x40000040ff097424 */ /* 0x000fe200078e00ff */
[----:B------:R-:W-:Y:S01]  /*85c0*/  LOP3.LUT R15, R15, 0x3fff, RZ, 0xc0, !PT ;  /* 0x00003fff0f0f7812 */ /* 0x000fe200078ec0ff */
[----:B------:R-:W-:Y:S01]  /*85d0*/  ULOP3.LUT UR4, UR4, 0x3fff, URZ, 0xc0, !UPT ;  /* 0x00003fff04047892 */ /* 0x000fe2000f8ec03f */
[----:B------:R-:W-:Y:S01]  /*85e0*/  IMAD.U32 R11, RZ, RZ, UR9 ;  /* 0x00000009ff0b7e24 */ /* 0x000fe2000f8e00ff */
[----:B------:R-:W-:Y:S01]  /*85f0*/  UMOV UR53, 0x40000040 ;  /* 0x4000004000357882 */ /* 0x000fe20000000000 */
[----:B------:R-:W-:Y:S01]  /*8600*/  LOP3.LUT R21, R15, 0x10000, RZ, 0xfc, !PT ;  /* 0x000100000f157812 */ /* 0x000fe200078efcff */
[----:B------:R-:W-:Y:S01]  /*8610*/  ULOP3.LUT UR4, UR4, 0x10000, URZ, 0xfc, !UPT ;  /* 0x0001000004047892 */ /* 0x000fe2000f8efc3f */
[----:B------:R-:W-:Y:S01]  /*8620*/  IMAD.MOV.U32 R7, RZ, RZ, 0x40000040 ;  /* 0x40000040ff077424 */ /* 0x000fe200078e00ff */
[----:B------:R-:W-:Y:S01]  /*8630*/  UMOV UR49, 0x40000040 ;  /* 0x4000004000317882 */ /* 0x000fe20000000000 */
[----:B------:R-:W-:Y:S01]  /*8640*/  UMOV UR45, 0x40000040 ;  /* 0x40000040002d7882 */ /* 0x000fe20000000000 */
[----:B------:R-:W-:Y:S01]  /*8650*/  IMAD R6, R200, 0xc00, R21 ;  /* 0x00000c00c8067824 */ /* 0x000fe200078e0215 */
[----:B------:R-:W-:Y:S01]  /*8660*/  UIADD3 UR5, UR4, 0x2, URZ ;  /* 0x0000000204057890 */ /* 0x000fe2000fffe03f */
[----:B------:R-:W-:Y:S01]  /*8670*/  R2UR UR39, R7 ;  /* 0x00000000072772ca */ /* 0x000fe200000e0000 */
[----:B------:R-:W-:Y:S01]  /*8680*/  UMOV UR8, UR4 ;  /* 0x0000000400087c82 */ /* 0x000fe20008000000 */
[C---:B------:R-:W-:Y:S01]  /*8690*/  VIADD R8, R6.reuse, 0x2 ;  /* 0x0000000206087836 */ /* 0x040fe20000000000 */
[----:B------:R-:W-:Y:S01]  /*86a0*/  R2UR UR10, R6 ;  /* 0x00000000060a72ca */ /* 0x000fe200000e0000 */
[----:B------:R-:W-:Y:S01]  /*86b0*/  IMAD.U32 R10, RZ, RZ, UR8 ;  /* 0x00000008ff0a7e24 */ /* 0x000fe2000f8e00ff */
[----:B------:R-:W-:Y:S01]  /*86c0*/  UIADD3 UR52, UR4, 0x806, URZ ;  /* 0x0000080604347890 */ /* 0x000fe2000fffe03f */
[----:B------:R-:W-:Y:S01]  /*86d0*/  IMAD R0, R226, -0x60, R198 ;  /* 0xffffffa0e2007824 */ /* 0x000fe200078e02c6 */
[----:B------:R-:W-:Y:S01]  /*86e0*/  UIADD3 UR48, UR4, 0xc00, URZ ;  /* 0x00000c0004307890 */ /* 0x000fe2000fffe03f */
[----:B------:R-:W0:Y:S01]  /*86f0*/  S2R R73, SR_TID.X ;  /* 0x0000000000497919 */ /* 0x000e220000002100 */
[----:B------:R-:W-:Y:S01]  /*8700*/  UIADD3 UR44, UR4, 0xc02, URZ ;  /* 0x00000c02042c7890 */ /* 0x000fe2000fffe03f */
[----:B-1-34-:R-:W-:Y:S01]  /*8710*/  VIADD R3, R0, 0x60 ;  /* 0x0000006000037836 */ /* 0x01afe20000000000 */
[----:B------:R-:W-:Y:S01]  /*8720*/  UIADD3 UR40, UR4, 0xc04, URZ ;  /* 0x00000c0404287890 */ /* 0x000fe2000fffe03f */
[----:B------:R1:W-:Y:S01]  /*8730*/  STL.64 [R1+0x50], R10 ;  /* 0x0000500a01007387 */ /* 0x0003e20000100a00 */
[----:B------:R-:W-:Y:S01]  /*8740*/  UMOV UR41, 0x40000040 ;  /* 0x4000004000297882 */ /* 0x000fe20000000000 */
[----:B------:R-:W-:Y:S01]  /*8750*/  UIADD3 UR36, UR4, 0xc06, URZ ;  /* 0x00000c0604247890 */ /* 0x000fe2000fffe03f */
[----:B------:R-:W-:Y:S01]  /*8760*/  IMAD R3, R236, -0x2, R3 ;  /* 0xfffffffeec037824 */ /* 0x000fe200078e0203 */
[----:B------:R-:W-:Y:S01]  /*8770*/  HGMMA.64x96x16.F32 R24, gdesc[UR8], R24, gsb0 ;  /* 0x01600000081879f0 */ /* 0x000fe20008000818 */
[----:B------:R-:W-:Y:S01]  /*8780*/  R2UR UR10, R8 ;  /* 0x00000000080a72ca */ /* 0x000fe200000e0000 */
[----:B------:R-:W-:Y:S01]  /*8790*/  UMOV UR8, UR5 ;  /* 0x0000000500087c82 */ /* 0x000fe20008000000 */
[----:B------:R-:W-:Y:S01]  /*87a0*/  R2UR UR11, R9 ;  /* 0x00000000090b72ca */ /* 0x000fe200000e0000 */
[----:B------:R-:W-:Y:S01]  /*87b0*/  UMOV UR9, 0x40000040 ;  /* 0x4000004000097882 */ /* 0x000fe20000000000 */
[----:B------:R-:W-:Y:S01]  /*87c0*/  VIADD R8, R6, 0x4 ;  /* 0x0000000406087836 */ /* 0x000fe20000000000 */
[----:B------:R-:W-:Y:S01]  /*87d0*/  UIADD3 UR5, UR4, 0x4, URZ ;  /* 0x0000000404057890 */ /* 0x000fe2000fffe03f */
[----:B------:R-:W-:Y:S01]  /*87e0*/  IMAD.MOV.U32 R9, RZ, RZ, 0x40000040 ;  /* 0x40000040ff097424 */ /* 0x000fe200078e00ff */
[----:B------:R-:W-:Y:S01]  /*87f0*/  UMOV UR37, 0x40000040 ;  /* 0x4000004000257882 */ /* 0x000fe20000000000 */
[----:B-1----:R-:W-:Y:S01]  /*8800*/  IMAD.U32 R10, RZ, RZ, UR8 ;  /* 0x00000008ff0a7e24 */ /* 0x002fe2000f8e00ff */
[C---:B------:R-:W-:Y:S01]  /*8810*/  ISETP.GT.AND P3, PT, R3.reuse, RZ, PT ;  /* 0x000000ff0300720c */ /* 0x040fe20003f64270 */
[----:B------:R-:W-:Y:S01]  /*8820*/  IMAD.U32 R11, RZ, RZ, UR9 ;  /* 0x00000009ff0b7e24 */ /* 0x000fe2000f8e00ff */
[----:B------:R-:W-:-:S02]  /*8830*/  ISETP.GT.AND P5, PT, R3, 0x1, PT ;  /* 0x000000010300780c */ /* 0x000fc40003fa4270 */
[C---:B------:R-:W-:Y:S02]  /*8840*/  ISETP.GT.AND P4, PT, R3.reuse, 0x8, PT ;  /* 0x000000080300780c */ /* 0x040fe40003f84270 */
[----:B------:R1:W-:Y:S01]  /*8850*/  STL.64 [R1+0x48], R10 ;  /* 0x0000480a01007387 */ /* 0x0003e20000100a00 */
[----:B------:R-:W-:Y:S02]  /*8860*/  ISETP.GT.AND P2, PT, R3, 0x9, PT ;  /* 0x000000090300780c */ /* 0x000fe40003f44270 */
[----:B------:R-:W-:Y:S02]  /*8870*/  LOP3.LUT R15, R15, 0x3000000, RZ, 0xfc, !PT ;  /* 0x030000000f0f7812 */ /* 0x000fe400078efcff */
[----:B0-----:R-:W-:Y:S01]  /*8880*/  SHF.R.U32.HI R73, RZ, 0x7, R73 ;  /* 0x00000007ff497819 */ /* 0x001fe20000011649 */
[----:B------:R-:W-:Y:S02]  /*8890*/  WARPGROUP.DEPBAR.LE gsb0, 0x0 ;  /* 0x00008000000079c5 */ /* 0x000fe40000010000 */
[----:B------:R-:W-:-:S06]  /*88a0*/  WARPGROUP.ARRIVE ;  /* 0x00000000000079c5 */ /* 0x000fcc0000000000 */
[----:B------:R-:W-:Y:S01]  /*88b0*/  HGMMA.64x96x16.F32 R24, gdesc[UR8], R24, gsb0 ;  /* 0x01600000081879f0 */ /* 0x000fe20008000818 */
[----:B------:R-:W-:Y:S01]  /*88c0*/  R2UR UR10, R8 ;  /* 0x00000000080a72ca */ /* 0x000fe200000e0000 */
[----:B------:R-:W-:Y:S01]  /*88d0*/  UMOV UR8, UR5 ;  /* 0x0000000500087c82 */ /* 0x000fe20008000000 */
[----:B------:R-:W-:Y:S01]  /*88e0*/  R2UR UR11, R9 ;  /* 0x00000000090b72ca */ /* 0x000fe200000e0000 */
[----:B------:R-:W-:Y:S01]  /*88f0*/  UMOV UR9, 0x40000040 ;  /* 0x4000004000097882 */ /* 0x000fe20000000000 */
[----:B------:R-:W-:Y:S01]  /*8900*/  VIADD R8, R6, 0x6 ;  /* 0x0000000606087836 */ /* 0x000fe20000000000 */
[----:B------:R-:W-:Y:S01]  /*8910*/  UIADD3 UR5, UR4, 0x6, URZ ;  /* 0x0000000604057890 */ /* 0x000fe2000fffe03f */
[----:B------:R-:W-:Y:S02]  /*8920*/  IMAD.MOV.U32 R9, RZ, RZ, 0x40000040 ;  /* 0x40000040ff097424 */ /* 0x000fe400078e00ff */
[----:B-1----:R-:W-:Y:S02]  /*8930*/  IMAD.U32 R10, RZ, RZ, UR8 ;  /* 0x00000008ff0a7e24 */ /* 0x002fe4000f8e00ff */
        /* <DEDUP_REMOVED lines=12> */
[----:B0-----:R-:W-:Y:S02]  /*8a00*/  IMAD.U32 R10, RZ, RZ, UR8 ;  /* 0x00000008ff0a7e24 */ /* 0x001fe4000f8e00ff */
        /* <DEDUP_REMOVED lines=23> */
[----:B------:R-:W-:Y:S01]  /*8b80*/  MOV R9, 0x40000040 ;  /* 0x4000004000097802 */ /* 0x000fe20000000f00 */
[----:B------:R-:W-:Y:S01]  /*8b90*/  UIADD3 UR5, UR4, 0x404, URZ ;  /* 0x0000040404057890 */ /* 0x000fe2000fffe03f */
        /* <DEDUP_REMOVED lines=52> */
[----:B0-----:R-:W-:Y:S01]  /*8ee0*/  IMAD.U32 R10, RZ, RZ, UR8 ;  /* 0x00000008ff0a7e24 */ /* 0x001fe2000f8e00ff */
[----:B------:R-:W-:Y:S01]  /*8ef0*/  ULDC UR4, c[0x0][0xa80] ;  /* 0x0002a00000047ab9 */ /* 0x000fe20000000800 */
        /* <DEDUP_REMOVED lines=9> */
[----:B------:R-:W-:Y:S02]  /*8f90*/  VIADD R8, R6, 0x606 ;  /* 0x0000060606087836 */ /* 0x000fe40000000000 */
[----:B------:R-:W-:Y:S02]  /*8fa0*/  IMAD.MOV.U32 R9, RZ, RZ, 0x40000040 ;  /* 0x40000040ff097424 */ /* 0x000fe400078e00ff */
[----:B0-----:R-:W-:Y:S01]  /*8fb0*/  IMAD.U32 R10, RZ, RZ, UR8 ;  /* 0x00000008ff0a7e24 */ /* 0x001fe2000f8e00ff */
[----:B------:R-:W-:Y:S01]  /*8fc0*/  R2UR UR54, R8 ;  /* 0x00000000083672ca */ /* 0x000fe200000e0000 */
[----:B------:R-:W-:Y:S01]  /*8fd0*/  VIADD R8, R6, 0x900 ;  /* 0x0000090006087836 */ /* 0x000fe20000000000 */
[----:B------:R-:W-:Y:S01]  /*8fe0*/  R2UR UR55, R9 ;  /* 0x00000000093772ca */ /* 0x000fe200000e0000 */
[----:B------:R-:W-:-:S02]  /*8ff0*/  IMAD.MOV.U32 R9, RZ, RZ, 0x40000040 ;  /* 0x40000040ff097424 */ /* 0x000fc400078e00ff */
[----:B------:R-:W-:Y:S01]  /*9000*/  IMAD.U32 R11, RZ, RZ, UR9 ;  /* 0x00000009ff0b7e24 */ /* 0x000fe2000f8e00ff */
[----:B------:R-:W-:Y:S01]  /*9010*/  R2UR UR50, R8 ;  /* 0x00000000083272ca */ /* 0x000fe200000e0000 */
[----:B------:R-:W-:Y:S01]  /*9020*/  VIADD R8, R6, 0x902 ;  /* 0x0000090206087836 */ /* 0x000fe20000000000 */
[----:B------:R-:W-:Y:S01]  /*9030*/  R2UR UR51, R9 ;  /* 0x00000000093372ca */ /* 0x000fe200000e0000 */
[----:B------:R-:W-:Y:S01]  /*9040*/  IMAD.MOV.U32 R9, RZ, RZ, 0x40000040 ;  /* 0x40000040ff097424 */ /* 0x000fe200078e00ff */
[----:B------:R0:W-:Y:S02]  /*9050*/  STL.64 [R1], R10 ;  /* 0x0000000a01007387 */ /* 0x0001e40000100a00 */
[----:B------:R-:W-:Y:S01]  /*9060*/  R2UR UR46, R8 ;  /* 0x00000000082e72ca */ /* 0x000fe200000e0000 */
[----:B------:R-:W-:Y:S01]  /*9070*/  VIADD R8, R6, 0x904 ;  /* 0x0000090406087836 */ /* 0x000fe20000000000 */
[----:B------:R-:W-:Y:S01]  /*9080*/  R2UR UR47, R9 ;  /* 0x00000000092f72ca */ /* 0x000fe200000e0000 */
[----:B------:R-:W-:-:S02]  /*9090*/  IMAD.MOV.U32 R9, RZ, RZ, 0x40000040 ;  /* 0x40000040ff097424 */ /* 0x000fc400078e00ff */
[----:B------:R-:W-:Y:S01]  /*90a0*/  VIADD R6, R6, 0x906 ;  /* 0x0000090606067836 */ /* 0x000fe20000000000 */
[----:B------:R-:W-:Y:S02]  /*90b0*/  R2UR UR42, R8 ;  /* 0x00000000082a72ca */ /* 0x000fe400000e0000 */
        /* <DEDUP_REMOVED lines=25> */
[----:B0-----:R-:W-:Y:S02]  /*9250*/  FSEL R11, R26, -INF , P3 ;  /* 0xff8000001a0b7808 */ /* 0x001fe40001800000 */
        /* <DEDUP_REMOVED lines=15> */
[----:B------:R-:W-:Y:S02]  /*9350*/  FMNMX.FTZ R0, R11, R27, !PT ;  /* 0x0000001b0b007209 */ /* 0x000fe40007810000 */
[----:B------:R-:W-:-:S02]  /*9360*/  FSEL R154, R34, -INF , P3 ;  /* 0xff800000229a7808 */ /* 0x000fc40001800000 */
[----:B------:R-:W-:Y:S02]  /*9370*/  FSEL R10, R37, -INF , P2 ;  /* 0xff800000250a7808 */ /* 0x000fe40001000000 */
[----:B------:R-:W-:Y:S02]  /*9380*/  FMNMX.FTZ R25, R7, R26, !PT ;  /* 0x0000001a07197209 */ /* 0x000fe40007810000 */
[----:B------:R-:W-:Y:S02]  /*9390*/  ISETP.GT.AND P3, PT, R3, 0x20, PT ;  /* 0x000000200300780c */ /* 0x000fe40003f64270 */
[----:B------:R-:W-:Y:S02]  /*93a0*/  FMNMX.FTZ R0, R13, R0, !PT ;  /* 0x000000000d007209 */ /* 0x000fe40007810000 */
[----:B------:R-:W-:Y:S02]  /*93b0*/  FSEL R153, R35, -INF , P5 ;  /* 0xff80000023997808 */ /* 0x000fe40002800000 */
[----:B------:R-:W-:-:S02]  /*93c0*/  FMNMX.FTZ R26, R10, R25, !PT ;  /* 0x000000190a1a7209 */ /* 0x000fc40007810000 */
[----:B------:R-:W-:Y:S02]  /*93d0*/  ISETP.GT.AND P5, PT, R3, 0x21, PT ;  /* 0x000000210300780c */ /* 0x000fe40003fa4270 */
[----:B------:R-:W-:Y:S02]  /*93e0*/  FSEL R171, R40, -INF , P3 ;  /* 0xff80000028ab7808 */ /* 0x000fe40001800000 */
[----:B------:R-:W-:Y:S02]  /*93f0*/  FMNMX.FTZ R25, R31, R0, !PT ;  /* 0x000000001f197209 */ /* 0x000fe40007810000 */
[----:B------:R-:W-:Y:S02]  /*9400*/  FSEL R152, R38, -INF , P4 ;  /* 0xff80000026987808 */ /* 0x000fe40002000000 */
[----:B------:R-:W-:Y:S02]  /*9410*/  ISETP.GT.AND P4, PT, R3, 0x28, PT ;  /* 0x000000280300780c */ /* 0x000fe40003f84270 */
[----:B------:R-:W-:-:S02]  /*9420*/  FSEL R170, R41, -INF , P5 ;  /* 0xff80000029aa7808 */ /* 0x000fc40002800000 */
[----:B------:R-:W-:Y:S02]  /*9430*/  FMNMX.FTZ R29, R171, R26, !PT ;  /* 0x0000001aab1d7209 */ /* 0x000fe40007810000 */
[----:B------:R-:W-:Y:S02]  /*9440*/  FMNMX.FTZ R0, R154, R25, !PT ;  /* 0x000000199a007209 */ /* 0x000fe40007810000 */
[----:B------:R-:W-:Y:S02]  /*9450*/  FSEL R9, R39, -INF , P2 ;  /* 0xff80000027097808 */ /* 0x000fe40001000000 */
[----:B------:R-:W-:Y:S02]  /*9460*/  ISETP.GT.AND P2, PT, R3, 0x29, PT ;  /* 0x000000290300780c */ /* 0x000fe40003f44270 */
[----:B------:R-:W-:Y:S02]  /*9470*/  FSEL R14, R44, -INF , P4 ;  /* 0xff8000002c0e7808 */ /* 0x000fe40002000000 */
[----:B------:R-:W-:-:S02]  /*9480*/  FMNMX.FTZ R29, R170, R29, !PT ;  /* 0x0000001daa1d7209 */ /* 0x000fc40007810000 */
[----:B------:R-:W-:Y:S02]  /*9490*/  FMNMX.FTZ R25, R153, R0, !PT ;  /* 0x0000000099197209 */ /* 0x000fe40007810000 */
[----:B------:R-:W-:Y:S02]  /*94a0*/  FSEL R180, R42, -INF , P3 ;  /* 0xff8000002ab47808 */ /* 0x000fe40001800000 */
[----:B------:R-:W-:Y:S02]  /*94b0*/  ISETP.GT.AND P3, PT, R3, 0x30, PT ;  /* 0x000000300300780c */ /* 0x000fe40003f64270 */
[----:B------:R-:W-:Y:S02]  /*94c0*/  FSEL R156, R45, -INF , P2 ;  /* 0xff8000002d9c7808 */ /* 0x000fe40001000000 */
[----:B------:R-:W-:Y:S02]  /*94d0*/  FMNMX.FTZ R29, R14, R29, !PT ;  /* 0x0000001d0e1d7209 */ /* 0x000fe40007810000 */
[----:B------:R-:W-:-:S02]  /*94e0*/  FMNMX.FTZ R0, R152, R25, !PT ;  /* 0x0000001998007209 */ /* 0x000fc40007810000 */
[----:B------:R-:W-:Y:S02]  /*94f0*/  FSEL R173, R43, -INF , P5 ;  /* 0xff8000002bad7808 */ /* 0x000fe40002800000 */
[----:B------:R-:W-:Y:S02]  /*9500*/  ISETP.GT.AND P5, PT, R3, 0x31, PT ;  /* 0x000000310300780c */ /* 0x000fe40003fa4270 */
[----:B------:R-:W-:Y:S02]  /*9510*/  FSEL R179, R48, -INF , P3 ;  /* 0xff80000030b37808 */ /* 0x000fe40001800000 */
[----:B------:R-:W-:Y:S02]  /*9520*/  FMNMX.FTZ R26, R156, R29, !PT ;  /* 0x0000001d9c1a7209 */ /* 0x000fe40007810000 */
[----:B------:R-:W-:Y:S02]  /*9530*/  FMNMX.FTZ R25, R9, R0, !PT ;  /* 0x0000000009197209 */ /* 0x000fe40007810000 */
[----:B------:R-:W-:-:S02]  /*9540*/  FSEL R174, R46, -INF , P4 ;  /* 0xff8000002eae7808 */ /* 0x000fc40002000000 */
[----:B------:R-:W-:Y:S02]  /*9550*/  ISETP.GT.AND P4, PT, R3, 0x38, PT ;  /* 0x000000380300780c */ /* 0x000fe40003f84270 */
[----:B------:R-:W-:Y:S02]  /*9560*/  FSEL R176, R49, -INF , P5 ;  /* 0xff80000031b07808 */ /* 0x000fe40002800000 */
[----:B------:R-:W-:Y:S02]  /*9570*/  FMNMX.FTZ R29, R179, R26, !PT ;  /* 0x0000001ab31d7209 */ /* 0x000fe40007810000 */
[----:B------:R-:W-:Y:S02]  /*9580*/  FMNMX.FTZ R0, R180, R25, !PT ;  /* 0x00000019b4007209 */ /* 0x000fe40007810000 */
[----:B------:R-:W-:Y:S02]  /*9590*/  FSEL R175, R47, -INF , P2 ;  /* 0xff8000002faf7808 */ /* 0x000fe40001000000 */
[----:B------:R-:W-:-:S02]  /*95a0*/  ISETP.GT.AND P2, PT, R3, 0x39, PT ;  /* 0x000000390300780c */ /* 0x000fc40003f44270 */
[----:B------:R-:W-:Y:S02]  /*95b0*/  FSEL R177, R52, -INF , P4 ;  /* 0xff80000034b17808 */ /* 0x000fe40002000000 */
[----:B------:R-:W-:Y:S02]  /*95c0*/  FMNMX.FTZ R26, R176, R29, !PT ;  /* 0x0000001db01a7209 */ /* 0x000fe40007810000 */
        /* <DEDUP_REMOVED lines=32> */
[----:B------:R-:W-:Y:S02]  /*97d0*/  FSEL R192, R63, -INF , P2 ;  /* 0xff8000003fc07808 */ /* 0x000fe40001000000 */
[----:B------:R-:W-:-:S02]  /*97e0*/  ISETP.GT.AND P4, PT, R3, 0x58, PT ;  /* 0x000000580300780c */ /* 0x000fc40003f84270 */
[----:B------:R-:W-:Y:S02]  /*97f0*/  ISETP.GT.AND P2, PT, R3, 0x59, PT ;  /* 0x000000590300780c */ /* 0x000fe40003f44270 */
[----:B------:R-:W-:Y:S02]  /*9800*/  FSEL R186, R65, -INF , P5 ;  /* 0xff80000041ba7808 */ /* 0x000fe40002800000 */
[----:B------:R-:W-:Y:S02]  /*9810*/  FMNMX.FTZ R29, R194, R29, !PT ;  /* 0x0000001dc21d7209 */ /* 0x000fe40007810000 */
[----:B------:R-:W-:Y:S02]  /*9820*/  FMNMX.FTZ R3, R197, R0, !PT ;  /* 0x00000000c5037209 */ /* 0x000fe40007810000 */
[----:B------:R-:W-:Y:S02]  /*9830*/  FSEL R185, R68, -INF , P4 ;  /* 0xff80000044b97808 */ /* 0x000fe40002000000 */
[----:B------:R-:W-:-:S02]  /*9840*/  FMNMX.FTZ R26, R186, R29, !PT ;  /* 0x0000001dba1a7209 */ /* 0x000fc40007810000 */
[----:B------:R-:W-:Y:S02]  /*9850*/  FMNMX.FTZ R0, R196, R3, !PT ;  /* 0x00000003c4007209 */ /* 0x000fe40007810000 */
[----:B------:R-:W-:Y:S02]  /*9860*/  FSEL R184, R69, -INF , P2 ;  /* 0xff80000045b87808 */ /* 0x000fe40001000000 */
[----:B------:R-:W-:Y:S02]  /*9870*/  FMNMX.FTZ R25, R185, R26, !PT ;  /* 0x0000001ab9197209 */ /* 0x000fe40007810000 */
[----:B------:R-:W-:Y:S02]  /*9880*/  FMNMX.FTZ R3, R195, R0, !PT ;  /* 0x00000000c3037209 */ /* 0x000fe40007810000 */
[----:B------:R-:W-:Y:S02]  /*9890*/  FMNMX.FTZ R25, R184, R25, !PT ;  /* 0x00000019b8197209 */ /* 0x000fe40007810000 */
[----:B------:R-:W-:-:S02]  /*98a0*/  FSEL R183, R66, -INF , P3 ;  /* 0xff80000042b77808 */ /* 0x000fc40001800000 */
[----:B------:R-:W-:Y:S01]  /*98b0*/  FMNMX.FTZ R0, R192, R3, !PT ;  /* 0x00000003c0007209 */ /* 0x000fe20007810000 */
[----:B------:R-:W0:Y:S01]  /*98c0*/  SHFL.BFLY PT, R30, R25, 0x2, 0x1f ;  /* 0x0c401f00191e7f89 */ /* 0x000e2200000e0000 */
[----:B------:R-:W-:Y:S02]  /*98d0*/  FSEL R157, R67, -INF , P5 ;  /* 0xff800000439d7808 */ /* 0x000fe40002800000 */
[----:B------:R-:W-:Y:S02]  /*98e0*/  FMNMX.FTZ R0, R183, R0, !PT ;  /* 0x00000000b7007209 */ /* 0x000fe40007810000 */
[----:B------:R-:W-:Y:S02]  /*98f0*/  FSEL R158, R70, -INF , P4 ;  /* 0xff800000469e7808 */ /* 0x000fe40002000000 */
[----:B------:R-:W-:Y:S02]  /*9900*/  FMNMX.FTZ R3, R157, R0, !PT ;  /* 0x000000009d037209 */ /* 0x000fe40007810000 */
[----:B------:R-:W-:-:S02]  /*9910*/  FSEL R161, R71, -INF , P2 ;  /* 0xff80000047a17808 */ /* 0x000fc40001000000 */
[----:B------:R-:W-:-:S04]  /*9920*/  FMNMX.FTZ R0, R158, R3, !PT ;  /* 0x000000039e007209 */ /* 0x000fc80007810000 */
[----:B------:R-:W-:Y:S01]  /*9930*/  FMNMX.FTZ R26, R161, R0, !PT ;  /* 0x00000000a11a7209 */ /* 0x000fe20007810000 */
[----:B------:R-:W-:-:S04]  /*9940*/  IMAD.U32 R0, RZ, RZ, UR4 ;  /* 0x00000004ff007e24 */ /* 0x000fc8000f8e00ff */
[----:B------:R-:W1:Y:S01]  /*9950*/  SHFL.BFLY PT, R29, R26, 0x2, 0x1f ;  /* 0x0c401f001a1d7f89 */ /* 0x000e6200000e0000 */
[----:B0-----:R-:W-:-:S05]  /*9960*/  FMNMX.FTZ R30, R25, R30, !PT ;  /* 0x0000001e191e7209 */ /* 0x001fca0007810000 */
[----:B------:R-:W0:Y:S01]  /*9970*/  SHFL.BFLY PT, R3, R30, 0x1, 0x1f ;  /* 0x0c201f001e037f89 */ /* 0x000e2200000e0000 */
[----:B-1----:R-:W-:-:S05]  /*9980*/  FMNMX.FTZ R29, R26, R29, !PT ;  /* 0x0000001d1a1d7209 */ /* 0x002fca0007810000 */
[----:B------:R-:W1:Y:S01]  /*9990*/  SHFL.BFLY PT, R32, R29, 0x1, 0x1f ;  /* 0x0c201f001d207f89 */ /* 0x000e6200000e0000 */
[----:B0-----:R-:W-:-:S04]  /*99a0*/  FMNMX.FTZ R3, R30, R3, !PT ;  /* 0x000000031e037209 */ /* 0x001fc80007810000 */
[C---:B------:R-:W-:Y:S01]  /*99b0*/  FSETP.NEU.FTZ.AND P2, PT, R3.reuse, -INF , PT ;  /* 0xff8000000300780b */ /* 0x040fe20003f5d000 */
[----:B------:R-:W-:-:S05]  /*99c0*/  FMUL.FTZ R159, R3, R0 ;  /* 0x00000000039f7220 */ /* 0x000fca0000410000 */
[----:B------:R-:W-:-:S05]  /*99d0*/  FSEL R159, R159, RZ, P2 ;  /* 0x000000ff9f9f7208 */ /* 0x000fca0001000000 */
[-CC-:B------:R-:W-:Y:S01]  /*99e0*/  FFMA.FTZ R25, R8, R0.reuse, -R159.reuse ;  /* 0x0000000008197223 */ /* 0x180fe2000001089f */
[-CC-:B------:R-:W-:Y:S01]  /*99f0*/  FFMA.FTZ R26, R12, R0.reuse, -R159.reuse ;  /* 0x000000000c1a7223 */ /* 0x180fe2000001089f */
[----:B------:R-:W-:Y:S02]  /*9a00*/  @!P1 VIADD R12, R4, 0x32440 ;  /* 0x00032440040c9836 */ /* 0x000fe40000000000 */
[--C-:B------:R-:W-:Y:S01]  /*9a10*/  FFMA.FTZ R162, R24, R0, -R159.reuse ;  /* 0x0000000018a27223 */ /* 0x100fe2000001089f */
[----:B------:R0:W-:Y:S01]  /*9a20*/  MUFU.EX2 R204, R25 ;  /* 0x0000001900cc7308 */ /* 0x0001e20000000800 */
[----:B-1----:R-:W-:Y:S01]  /*9a30*/  FMNMX.FTZ R8, R29, R32, !PT ;  /* 0x000000201d087209 */ /* 0x002fe20007810000 */
[-C--:B------:R-:W-:Y:S01]  /*9a40*/  FFMA.FTZ R28, R28, R0.reuse, -R159 ;  /* 0x000000001c1c7223 */ /* 0x080fe2000001089f */
[----:B------:R-:W-:Y:S01]  /*9a50*/  @!P1 PRMT R24, RZ, 0x654, R12 ;  /* 0x00000654ff189816 */ /* 0x000fe2000000000c */
[----:B------:R-:W-:Y:S01]  /*9a60*/  IMAD R12, R200, 0xc00, R15 ;  /* 0x00000c00c80c7824 */ /* 0x000fe200078e020f */
[C---:B------:R-:W-:Y:S01]  /*9a70*/  FSETP.NEU.FTZ.AND P2, PT, R8.reuse, -INF , PT ;  /* 0xff8000000800780b */ /* 0x040fe20003f5d000 */
[-C--:B------:R-:W-:Y:S01]  /*9a80*/  FMUL.FTZ R160, R8, R0.reuse ;  /* 0x0000000008a07220 */ /* 0x080fe20000410000 */
[----:B------:R-:W-:Y:S01]  /*9a90*/  IMAD.MOV.U32 R29, RZ, RZ, 0x40000040 ;  /* 0x40000040ff1d7424 */ /* 0x000fe200078e00ff */
[----:B------:R1:W3:Y:S01]  /*9aa0*/  MUFU.EX2 R33, R26 ;  /* 0x0000001a00217308 */ /* 0x0002e20000000800 */
[----:B------:R-:W-:Y:S01]  /*9ab0*/  R2UR UR6, R12 ;  /* 0x000000000c0672ca */ /* 0x000fe200000e0000 */
[-CC-:B------:R-:W-:Y:S01]  /*9ac0*/  FFMA.FTZ R164, R5, R0.reuse, -R159.reuse ;  /* 0x0000000005a47223 */ /* 0x180fe2000001089f */
[----:B------:R-:W-:Y:S01]  /*9ad0*/  FSEL R160, R160, RZ, P2 ;  /* 0x000000ffa0a07208 */ /* 0x000fe20001000000 */
[----:B------:R-:W-:Y:S01]  /*9ae0*/  FFMA.FTZ R165, R6, R0, -R159 ;  /* 0x0000000006a57223 */ /* 0x000fe2000001089f */
[----:B------:R-:W-:Y:S01]  /*9af0*/  R2UR UR11, R29 ;  /* 0x000000001d0b72ca */ /* 0x000fe200000e0000 */
[----:B------:R-:W-:-:S02]  /*9b00*/  IMAD.MOV.U32 R29, RZ, RZ, 0x40000040 ;  /* 0x40000040ff1d7424 */ /* 0x000fc400078e00ff */
[-C--:B------:R-:W-:Y:S01]  /*9b10*/  FFMA.FTZ R166, R7, R0.reuse, -R159 ;  /* 0x0000000007a67223 */ /* 0x080fe2000001089f */
[-CC-:B0-----:R-:W-:Y:S01]  /*9b20*/  FFMA.FTZ R25, R11, R0.reuse, -R160.reuse ;  /* 0x000000000b197223 */ /* 0x181fe200000108a0 */
[----:B------:R-:W-:Y:S01]  /*9b30*/  IADD3 R11, -R73, 0xb, RZ ;  /* 0x0000000b490b7810 */ /* 0x000fe20007ffe1ff */
[-CC-:B------:R-:W-:Y:S01]  /*9b40*/  FFMA.FTZ R30, R27, R0.reuse, -R160.reuse ;  /* 0x000000001b1e7223 */ /* 0x180fe200000108a0 */
[-CC-:B------:R-:W-:Y:S01]  /*9b50*/  FFMA.FTZ R163, R13, R0.reuse, -R160.reuse ;  /* 0x000000000da37223 */ /* 0x180fe200000108a0 */
[----:B------:R-:W-:Y:S02]  /*9b60*/  IMAD.MOV.U32 R13, RZ, RZ, 0x40000040 ;  /* 0x40000040ff0d7424 */ /* 0x000fe400078e00ff */
[----:B------:R-:W-:Y:S01]  /*9b70*/  FFMA.FTZ R31, R31, R0, -R160 ;  /* 0x000000001f1f7223 */ /* 0x000fe200000108a0 */
[----:B------:R0:W-:Y:S06]  /*9b80*/  BAR.ARV R11, 0x100 ;  /* 0x0004000b0000751d */ /* 0x0001ec0000002000 */
[----:B------:R4:W-:Y:S01]  /*9b90*/  @!P1 SYNCS.ARRIVE.TRANS64.RED.A1T0 RZ, [R24+URZ], RZ ;  /* 0x000000ff18ff99a7 */ /* 0x0009e2000810043f */
[----:B------:R5:W-:Y:S01]  /*9ba0*/  MUFU.EX2 R205, R25 ;  /* 0x0000001900cd7308 */ /* 0x000be20000000800 */
[----:B------:R-:W-:Y:S01]  /*9bb0*/  R2UR UR7, R13 ;  /* 0x000000000d0772ca */ /* 0x000fe200000e0000 */
[----:B-1----:R-:W-:-:S02]  /*9bc0*/  VIADD R26, R12, 0x100 ;  /* 0x000001000c1a7836 */ /* 0x002fc40000000000 */
[----:B---3--:R-:W-:Y:S01]  /*9bd0*/  FADD.FTZ R224, R204, R33 ;  /* 0x00000021cce07221 */ /* 0x008fe20000010000 */
[----:B------:R-:W-:Y:S01]  /*9be0*/  IMAD.MOV.U32 R27, RZ, RZ, 0x40000040 ;  /* 0x40000040ff1b7424 */ /* 0x000fe200078e00ff */
[----:B------:R-:W-:Y:S01]  /*9bf0*/  F2FP.F16.F32.PACK_AB R204, R33, R204 ;  /* 0x000000cc21cc723e */ /* 0x000fe200000000ff */
[-CC-:B------:R-:W-:Y:S01]  /*9c00*/  FFMA.FTZ R5, R10, R0.reuse, -R159.reuse ;  /* 0x000000000a057223 */ /* 0x180fe2000001089f */
[----:B----4-:R-:W-:Y:S01]  /*9c10*/  VIADD R24, R12, 0x180 ;  /* 0x000001800c187836 */ /* 0x010fe20000000000 */
[----:B------:R-:W1:Y:S01]  /*9c20*/  MUFU.EX2 R30, R30 ;  /* 0x0000001e001e7308 */ /* 0x000e620000000800 */
[----:B-----5:R-:W-:Y:S01]  /*9c30*/  MOV R25, 0x40000040 ;  /* 0x4000004000197802 */ /* 0x020fe20000000f00 */
[-CC-:B------:R-:W-:Y:S01]  /*9c40*/  FFMA.FTZ R169, R154, R0.reuse, -R160.reuse ;  /* 0x000000009aa97223 */ /* 0x180fe200000108a0 */
[----:B------:R-:W-:Y:S01]  /*9c50*/  R2UR UR14, R26 ;  /* 0x000000001a0e72ca */ /* 0x000fe200000e0000 */
[-CC-:B------:R-:W-:Y:S01]  /*9c60*/  FFMA.FTZ R168, R153, R0.reuse, -R160.reuse ;  /* 0x0000000099a87223 */ /* 0x180fe200000108a0 */
[----:B------:R-:W-:Y:S01]  /*9c70*/  R2UR UR15, R27 ;  /* 0x000000001b0f72ca */ /* 0x000fe200000e0000 */
[-CC-:B------:R-:W-:Y:S01]  /*9c80*/  FFMA.FTZ R167, R152, R0.reuse, -R160.reuse ;  /* 0x0000000098a77223 */ /* 0x180fe200000108a0 */
[----:B------:R-:W-:Y:S01]  /*9c90*/  R2UR UR18, R24 ;  /* 0x00000000181272ca */ /* 0x000fe200000e0000 */
[----:B------:R3:W4:Y:S01]  /*9ca0*/  MUFU.EX2 R35, R28 ;  /* 0x0000001c00237308 */ /* 0x0007220000000800 */
[----:B------:R-:W-:Y:S01]  /*9cb0*/  R2UR UR19, R25 ;  /* 0x00000000191372ca */ /* 0x000fe200000e0000 */
[-C--:B------:R-:W-:Y:S01]  /*9cc0*/  FFMA.FTZ R9, R9, R0.reuse, -R160 ;  /* 0x0000000009097223 */ /* 0x080fe200000108a0 */
[----:B------:R-:W-:Y:S01]  /*9cd0*/  R2UR UR23, R29 ;  /* 0x000000001d1772ca */ /* 0x000fe200000e0000 */
[-CC-:B------:R-:W-:Y:S01]  /*9ce0*/  FFMA.FTZ R172, R14, R0.reuse, -R159.reuse ;  /* 0x000000000eac7223 */ /* 0x180fe2000001089f */
[-CC-:B------:R-:W-:Y:S01]  /*9cf0*/  FFMA.FTZ R10, R156, R0.reuse, -R159.reuse ;  /* 0x000000009c0a7223 */ /* 0x180fe2000001089f */
[-CC-:B------:R-:W-:Y:S01]  /*9d00*/  FFMA.FTZ R171, R171, R0.reuse, -R159.reuse ;  /* 0x00000000abab7223 */ /* 0x180fe2000001089f */
[----:B------:R-:W-:Y:S01]  /*9d10*/  FFMA.FTZ R170, R170, R0, -R159 ;  /* 0x00000000aaaa7223 */ /* 0x000fe2000001089f */
[----:B------:R-:W5:Y:S01]  /*9d20*/  MUFU.EX2 R162, R162 ;  /* 0x000000a200a27308 */ /* 0x000f620000000800 */
[----:B---3--:R-:W-:-:S02]  /*9d30*/  VIADD R28, R12, 0x80 ;  /* 0x000000800c1c7836 */ /* 0x008fc40000000000 */
[----:B-1----:R-:W-:Y:S01]  /*9d40*/  FADD.FTZ R199, R205, R30 ;  /* 0x0000001ecdc77221 */ /* 0x002fe20000010000 */
[----:B------:R-:W-:Y:S01]  /*9d50*/  F2FP.F16.F32.PACK_AB R205, R30, R205 ;  /* 0x000000cd1ecd723e */ /* 0x000fe200000000ff */
[-CC-:B------:R-:W-:Y:S01]  /*9d60*/  FFMA.FTZ R156, R180, R0.reuse, -R160.reuse ;  /* 0x00000000b49c7223 */ /* 0x180fe200000108a0 */
[-C--:B------:R-:W-:Y:S01]  /*9d70*/  FFMA.FTZ R173, R173, R0.reuse, -R160 ;  /* 0x00000000adad7223 */ /* 0x080fe200000108a0 */
[----:B------:R-:W-:Y:S01]  /*9d80*/  R2UR UR10, R28 ;  /* 0x000000001c0a72ca */ /* 0x000fe200000e0000 */
[----:B------:R-:W-:Y:S01]  /*9d90*/  VIADD R28, R12, 0x200 ;  /* 0x000002000c1c7836 */ /* 0x000fe20000000000 */
[----:B------:R-:W-:Y:S01]  /*9da0*/  MUFU.EX2 R163, R163 ;  /* 0x000000a300a37308 */ /* 0x000fe20000000800 */
[----:B----4-:R-:W-:Y:S01]  /*9db0*/  FADD.FTZ R224, R35, R224 ;  /* 0x000000e023e07221 */ /* 0x010fe20000010000 */
[-CC-:B------:R-:W-:Y:S01]  /*9dc0*/  FFMA.FTZ R174, R174, R0.reuse, -R160.reuse ;  /* 0x00000000aeae7223 */ /* 0x180fe200000108a0 */
[-CC-:B------:R-:W-:Y:S01]  /*9dd0*/  FFMA.FTZ R14, R175, R0.reuse, -R160.reuse ;  /* 0x00000000af0e7223 */ /* 0x180fe200000108a0 */
[----:B------:R-:W-:Y:S01]  /*9de0*/  R2UR UR22, R28 ;  /* 0x000000001c1672ca */ /* 0x000fe200000e0000 */
[-CC-:B------:R-:W-:Y:S01]  /*9df0*/  FFMA.FTZ R175, R179, R0.reuse, -R159.reuse ;  /* 0x00000000b3af7223 */ /* 0x180fe2000001089f */
[-CC-:B------:R-:W-:Y:S01]  /*9e00*/  FFMA.FTZ R176, R176, R0.reuse, -R159.reuse ;  /* 0x00000000b0b07223 */ /* 0x180fe2000001089f */
[-CC-:B------:R-:W-:Y:S01]  /*9e10*/  FFMA.FTZ R177, R177, R0.reuse, -R159.reuse ;  /* 0x00000000b1b17223 */ /* 0x180fe2000001089f */
[----:B------:R-:W1:Y:S01]  /*9e20*/  MUFU.EX2 R13, R31 ;  /* 0x0000001f000d7308 */ /* 0x000e620000000800 */
[----:B-----5:R-:W-:Y:S01]  /*9e30*/  F2FP.F16.F32.PACK_AB R206, R162, R35 ;  /* 0x00000023a2ce723e */ /* 0x020fe200000000ff */
[-C--:B------:R-:W-:Y:S01]  /*9e40*/  FFMA.FTZ R178, R178, R0.reuse, -R159 ;  /* 0x00000000b2b27223 */ /* 0x080fe2000001089f */
[-CC-:B------:R-:W-:Y:S01]  /*9e50*/  FFMA.FTZ R179, R191, R0.reuse, -R160.reuse ;  /* 0x00000000bfb37223 */ /* 0x180fe200000108a0 */
[-CC-:B------:R-:W-:Y:S01]  /*9e60*/  FFMA.FTZ R180, R190, R0.reuse, -R160.reuse ;  /* 0x00000000beb47223 */ /* 0x180fe200000108a0 */
[-CC-:B------:R-:W-:Y:S01]  /*9e70*/  FFMA.FTZ R181, R181, R0.reuse, -R160.reuse ;  /* 0x00000000b5b57223 */ /* 0x180fe200000108a0 */
[----:B------:R-:W-:Y:S01]  /*9e80*/  FFMA.FTZ R182, R182, R0, -R160 ;  /* 0x00000000b6b67223 */ /* 0x000fe200000108a0 */
[----:B------:R-:W-:Y:S01]  /*9e90*/  VIADD R6, R12, 0x280 ;  /* 0x000002800c067836 */ /* 0x000fe20000000000 */
[----:B------:R-:W3:Y:S01]  /*9ea0*/  MUFU.EX2 R164, R164 ;  /* 0x000000a400a47308 */ /* 0x000ee20000000800 */
[----:B------:R-:W-:-:S02]  /*9eb0*/  IMAD.MOV.U32 R7, RZ, RZ, 0x40000040 ;  /* 0x40000040ff077424 */ /* 0x000fc400078e00ff */
[----:B------:R-:W-:Y:S01]  /*9ec0*/  FADD.FTZ R191, R162, R224 ;  /* 0x000000e0a2bf7221 */ /* 0x000fe20000010000 */
[-CC-:B------:R-:W-:Y:S01]  /*9ed0*/  FFMA.FTZ R12, R188, R0.reuse, -R159.reuse ;  /* 0x00000000bc0c7223 */ /* 0x180fe2000001089f */
[-CC-:B------:R-:W-:Y:S01]  /*9ee0*/  FFMA.FTZ R162, R197, R0.reuse, -R160.reuse ;  /* 0x00000000c5a27223 */ /* 0x180fe200000108a0 */
[-CC-:B------:R-:W-:Y:S01]  /*9ef0*/  FFMA.FTZ R194, R194, R0.reuse, -R159.reuse ;  /* 0x00000000c2c27223 */ /* 0x180fe2000001089f */
[-CC-:B------:R-:W-:Y:S01]  /*9f00*/  FFMA.FTZ R186, R186, R0.reuse, -R159.reuse ;  /* 0x00000000baba7223 */ /* 0x180fe2000001089f */
[-C--:B------:R-:W-:Y:S01]  /*9f10*/  FFMA.FTZ R185, R185, R0.reuse, -R159 ;  /* 0x00000000b9b97223 */ /* 0x080fe2000001089f */
[----:B------:R-:W4:Y:S01]  /*9f20*/  MUFU.EX2 R165, R165 ;  /* 0x000000a500a57308 */ /* 0x000f220000000800 */
[----:B-1----:R-:W-:Y:S01]  /*9f30*/  F2FP.F16.F32.PACK_AB R207, R13, R163 ;  /* 0x000000a30dcf723e */ /* 0x002fe200000000ff */
[----:B------:R-:W-:Y:S01]  /*9f40*/  FADD.FTZ R163, R163, R199 ;  /* 0x000000c7a3a37221 */ /* 0x000fe20000010000 */
[-CC-:B------:R-:W-:Y:S01]  /*9f50*/  FFMA.FTZ R183, R183, R0.reuse, -R160.reuse ;  /* 0x00000000b7b77223 */ /* 0x180fe200000108a0 */
[-CC-:B------:R-:W-:Y:S01]  /*9f60*/  FFMA.FTZ R157, R157, R0.reuse, -R160.reuse ;  /* 0x000000009d9d7223 */ /* 0x180fe200000108a0 */
[-CC-:B------:R-:W-:Y:S01]  /*9f70*/  FFMA.FTZ R158, R158, R0.reuse, -R160.reuse ;  /* 0x000000009e9e7223 */ /* 0x180fe200000108a0 */
[----:B------:R-:W-:Y:S01]  /*9f80*/  FADD.FTZ R190, R13, R163 ;  /* 0x000000a30dbe7221 */ /* 0x000fe20000010000 */
[-C--:B------:R-:W-:Y:S01]  /*9f90*/  FFMA.FTZ R13, R187, R0.reuse, -R159 ;  /* 0x00000000bb0d7223 */ /* 0x080fe2000001089f */
[----:B------:R-:W1:Y:S01]  /*9fa0*/  MUFU.EX2 R166, R166 ;  /* 0x000000a600a67308 */ /* 0x000e620000000800 */
[----:B---3--:R-:W-:Y:S01]  /*9fb0*/  FADD.FTZ R191, R164, R191 ;  /* 0x000000bfa4bf7221 */ /* 0x008fe20000010000 */
[-CC-:B------:R-:W-:Y:S01]  /*9fc0*/  FFMA.FTZ R163, R196, R0.reuse, -R160.reuse ;  /* 0x00000000c4a37223 */ /* 0x180fe200000108a0 */
[----:B------:R-:W-:Y:S01]  /*9fd0*/  FFMA.FTZ R187, R195, R0, -R160 ;  /* 0x00000000c3bb7223 */ /* 0x000fe200000108a0 */
[----:B------:R-:W-:Y:S01]  /*9fe0*/  ISETP.GE.AND P2, PT, R198, 0x61, PT ;  /* 0x00000061c600780c */ /* 0x000fe20003f46270 */
[----:B------:R-:W-:-:S03]  /*9ff0*/  @!P1 VIADD R4, R4, 0x32460 ;  /* 0x0003246004049836 */ /* 0x000fc60000000000 */
[----:B------:R-:W3:Y:S01]  /*a000*/  MUFU.EX2 R5, R5 ;  /* 0x0000000500057308 */ /* 0x000ee20000000800 */
[----:B----4-:R-:W-:Y:S01]  /*a010*/  F2FP.F16.F32.PACK_AB R152, R165, R164 ;  /* 0x000000a4a598723e */ /* 0x010fe200000000ff */
[-CC-:B------:R-:W-:Y:S01]  /*a020*/  FFMA.FTZ R164, R192, R0.reuse, -R160.reuse ;  /* 0x00000000c0a47223 */ /* 0x180fe200000108a0 */
[----:B------:R-:W-:Y:S01]  /*a030*/  FFMA.FTZ R160, R161, R0, -R160 ;  /* 0x00000000a1a07223 */ /* 0x000fe200000108a0 */
[----:B------:R-:W-:Y:S01]  /*a040*/  FADD.FTZ R191, R165, R191 ;  /* 0x000000bfa5bf7221 */ /* 0x000fe20000010000 */
[----:B------:R-:W-:-:S03]  /*a050*/  @!P1 PRMT R4, RZ, 0x654, R4 ;  /* 0x00000654ff049816 */ /* 0x000fc60000000004 */
[----:B------:R-:W4:Y:S01]  /*a060*/  MUFU.EX2 R169, R169 ;  /* 0x000000a900a97308 */ /* 0x000f220000000800 */
[----:B-1----:R-:W-:-:S07]  /*a070*/  FADD.FTZ R191, R166, R191 ;  /* 0x000000bfa6bf7221 */ /* 0x002fce0000010000 */
[----:B------:R-:W1:Y:S01]  /*a080*/  MUFU.EX2 R168, R168 ;  /* 0x000000a800a87308 */ /* 0x000e620000000800 */
[C---:B---3--:R-:W-:Y:S01]  /*a090*/  F2FP.F16.F32.PACK_AB R154, R5.reuse, R166 ;  /* 0x000000a6059a723e */ /* 0x048fe200000000ff */
[----:B------:R-:W-:-:S06]  /*a0a0*/  FADD.FTZ R191, R5, R191 ;  /* 0x000000bf05bf7221 */ /* 0x000fcc0000010000 */
[----:B------:R-:W3:Y:S01]  /*a0b0*/  MUFU.EX2 R167, R167 ;  /* 0x000000a700a77308 */ /* 0x000ee20000000800 */
[----:B----4-:R-:W-:-:S07]  /*a0c0*/  FADD.FTZ R190, R169, R190 ;  /* 0x000000bea9be7221 */ /* 0x010fce0000010000 */
[----:B------:R-:W4:Y:S01]  /*a0d0*/  MUFU.EX2 R9, R9 ;  /* 0x0000000900097308 */ /* 0x000f220000000800 */
[C---:B-1----:R-:W-:Y:S01]  /*a0e0*/  F2FP.F16.F32.PACK_AB R153, R168.reuse, R169 ;  /* 0x000000a9a899723e */ /* 0x042fe200000000ff */
[----:B------:R-:W-:-:S06]  /*a0f0*/  FADD.FTZ R190, R168, R190 ;  /* 0x000000bea8be7221 */ /* 0x000fcc0000010000 */
[----:B------:R-:W1:Y:S01]  /*a100*/  MUFU.EX2 R171, R171 ;  /* 0x000000ab00ab7308 */ /* 0x000e620000000800 */
[----:B---3--:R-:W-:-:S07]  /*a110*/  FADD.FTZ R190, R167, R190 ;  /* 0x000000bea7be7221 */ /* 0x008fce0000010000 */
[----:B------:R-:W3:Y:S01]  /*a120*/  MUFU.EX2 R170, R170 ;  /* 0x000000aa00aa7308 */ /* 0x000ee20000000800 */
[C---:B----4-:R-:W-:Y:S01]  /*a130*/  F2FP.F16.F32.PACK_AB R155, R9.reuse, R167 ;  /* 0x000000a7099b723e */ /* 0x050fe200000000ff */
[----:B------:R-:W-:-:S06]  /*a140*/  FADD.FTZ R190, R9, R190 ;  /* 0x000000be09be7221 */ /* 0x000fcc0000010000 */
[----:B------:R-:W-:Y:S01]  /*a150*/  MUFU.EX2 R172, R172 ;  /* 0x000000ac00ac7308 */ /* 0x000fe20000000800 */
[----:B-1----:R-:W-:-:S07]  /*a160*/  FADD.FTZ R191, R171, R191 ;  /* 0x000000bfabbf7221 */ /* 0x002fce0000010000 */
[----:B------:R-:W-:Y:S01]  /*a170*/  MUFU.EX2 R10, R10 ;  /* 0x0000000a000a7308 */ /* 0x000fe20000000800 */
[----:B---3--:R-:W-:-:S07]  /*a180*/  FADD.FTZ R191, R170, R191 ;  /* 0x000000bfaabf7221 */ /* 0x008fce0000010000 */
[----:B------:R-:W1:Y:S08]  /*a190*/  MUFU.EX2 R156, R156 ;  /* 0x0000009c009c7308 */ /* 0x000e700000000800 */
[----:B------:R-:W3:Y:S08]  /*a1a0*/  MUFU.EX2 R173, R173 ;  /* 0x000000ad00ad7308 */ /* 0x000ef00000000800 */
[----:B------:R-:W-:Y:S01]  /*a1b0*/  MUFU.EX2 R174, R174 ;  /* 0x000000ae00ae7308 */ /* 0x000fe20000000800 */
[----:B-1----:R-:W-:-:S07]  /*a1c0*/  FADD.FTZ R190, R156, R190 ;  /* 0x000000be9cbe7221 */ /* 0x002fce0000010000 */
[----:B------:R-:W1:Y:S01]  /*a1d0*/  MUFU.EX2 R14, R14 ;  /* 0x0000000e000e7308 */ /* 0x000e620000000800 */
[----:B---3--:R-:W-:-:S07]  /*a1e0*/  FADD.FTZ R190, R173, R190 ;  /* 0x000000beadbe7221 */ /* 0x008fce0000010000 */
[----:B------:R-:W3:Y:S08]  /*a1f0*/  MUFU.EX2 R175, R175 ;  /* 0x000000af00af7308 */ /* 0x000ef00000000800 */
[----:B------:R-:W-:Y:S08]  /*a200*/  MUFU.EX2 R176, R176 ;  /* 0x000000b000b07308 */ /* 0x000ff00000000800 */
[----:B------:R-:W-:Y:S08]  /*a210*/  MUFU.EX2 R177, R177 ;  /* 0x000000b100b17308 */ /* 0x000ff00000000800 */
[----:B------:R-:W-:Y:S08]  /*a220*/  MUFU.EX2 R178, R178 ;  /* 0x000000b200b27308 */ /* 0x000ff00000000800 */
[----:B------:R-:W4:Y:S08]  /*a230*/  MUFU.EX2 R179, R179 ;  /* 0x000000b300b37308 */ /* 0x000f300000000800 */
[----:B------:R-:W5:Y:S08]  /*a240*/  MUFU.EX2 R180, R180 ;  /* 0x000000b400b47308 */ /* 0x000f700000000800 */
[----:B------:R-:W-:Y:S08]  /*a250*/  MUFU.EX2 R181, R181 ;  /* 0x000000b500b57308 */ /* 0x000ff00000000800 */
[----:B------:R-:W0:Y:S08]  /*a260*/  MUFU.EX2 R182, R182 ;  /* 0x000000b600b67308 */ /* 0x000e300000000800 */
[----:B------:R-:W-:Y:S08]  /*a270*/  MUFU.EX2 R12, R12 ;  /* 0x0000000c000c7308 */ /* 0x000ff00000000800 */
        /* <DEDUP_REMOVED lines=11> */
[----:B------:R-:W-:Y:S01]  /*a330*/  MUFU.EX2 R160, R160 ;  /* 0x000000a000a07308 */ /* 0x000fe20000000800 */
[----:B------:R2:W-:Y:S06]  /*a340*/  BAR.SYNC.DEFER_BLOCKING R72, 0x100 ;  /* 0x000400480000751d */ /* 0x0005ec0000010000 */
[----:B--2---:R-:W-:-:S06]  /*a350*/  WARPGROUP.ARRIVE ;  /* 0x00000000000079c5 */ /* 0x004fcc0000000000 */
[----:B------:R-:W-:Y:S01]  /*a360*/  HGMMA.64x256x16.F32 R24, R204, gdesc[UR4].tnspB, RZ, !UPT, gsb0 ;  /* 0x43e00004cc187df0 */ /* 0x000fe2000c0008ff */
[----:B------:R-:W-:Y:S01]  /*a370*/  R2UR UR6, R6 ;  /* 0x00000000060672ca */ /* 0x000fe200000e0000 */
[-CC-:B------:R-:W-:Y:S01]  /*a380*/  FFMA.FTZ R6, R193, R0.reuse, -R159.reuse ;  /* 0x00000000c1067223 */ /* 0x180fe2000001089f */
[----:B------:R-:W-:Y:S01]  /*a390*/  R2UR UR7, R7 ;  /* 0x00000000070772ca */ /* 0x000fe200000e0000 */
[-CC-:B------:R-:W-:Y:S01]  /*a3a0*/  FFMA.FTZ R7, R189, R0.reuse, -R159.reuse ;  /* 0x00000000bd077223 */ /* 0x180fe2000001089f */
[----:B------:R-:W-:-:S03]  /*a3b0*/  FFMA.FTZ R159, R184, R0, -R159 ;  /* 0x00000000b89f7223 */ /* 0x000fc6000001089f */
[----:B------:R-:W-:Y:S08]  /*a3c0*/  MUFU.EX2 R6, R6 ;  /* 0x0000000600067308 */ /* 0x000ff00000000800 */
[----:B------:R-:W2:Y:S08]  /*a3d0*/  MUFU.EX2 R7, R7 ;  /* 0x0000000700077308 */ /* 0x000eb00000000800 */
[----:B------:R-:W2:Y:S01]  /*a3e0*/  MUFU.EX2 R159, R159 ;  /* 0x0000009f009f7308 */ /* 0x000ea20000000800 */
[----:B------:R-:W-:-:S02]  /*a3f0*/  WARPGROUP.DEPBAR.LE gsb0, 0x0 ;  /* 0x00008000000079c5 */ /* 0x000fc40000010000 */
[----:B------:R-:W-:-:S06]  /*a400*/  WARPGROUP.ARRIVE ;  /* 0x00000000000079c5 */ /* 0x000fcc0000000000 */
[----:B------:R-:W-:Y:S03]  /*a410*/  HGMMA.64x256x16.F32 R24, R152, gdesc[UR8].tnspB, R24, gsb0 ;  /* 0x43e0000898187df0 */ /* 0x000fe60008000818 */
[----:B------:R-:W-:Y:S02]  /*a420*/  WARPGROUP.DEPBAR.LE gsb0, 0x0 ;  /* 0x00008000000079c5 */ /* 0x000fe40000010000 */
[----:B------:R-:W-:Y:S02]  /*a430*/  F2FP.F16.F32.PACK_AB R152, R170, R171 ;  /* 0x000000abaa98723e */ /* 0x000fe400000000ff */
[----:B------:R-:W-:Y:S02]  /*a440*/  F2FP.F16.F32.PACK_AB R153, R173, R156 ;  /* 0x0000009cad99723e */ /* 0x000fe400000000ff */
[----:B------:R-:W-:Y:S01]  /*a450*/  F2FP.F16.F32.PACK_AB R154, R10, R172 ;  /* 0x000000ac0a9a723e */ /* 0x000fe200000000ff */
[----:B------:R-:W-:Y:S01]  /*a460*/  FADD.FTZ R172, R172, R191 ;  /* 0x000000bfacac7221 */ /* 0x000fe20000010000 */
[----:B-1----:R-:W-:Y:S01]  /*a470*/  F2FP.F16.F32.PACK_AB R155, R14, R174 ;  /* 0x000000ae0e9b723e */ /* 0x002fe200000000ff */
[----:B------:R-:W-:-:S02]  /*a480*/  FADD.FTZ R174, R174, R190 ;  /* 0x000000beaeae7221 */ /* 0x000fc40000010000 */
[----:B------:R-:W-:Y:S01]  /*a490*/  FADD.FTZ R172, R10, R172 ;  /* 0x000000ac0aac7221 */ /* 0x000fe20000010000 */
[----:B------:R-:W-:Y:S01]  /*a4a0*/  WARPGROUP.ARRIVE ;  /* 0x00000000000079c5 */ /* 0x000fe20000000000 */
[----:B------:R-:W-:Y:S02]  /*a4b0*/  FADD.FTZ R174, R14, R174 ;  /* 0x000000ae0eae7221 */ /* 0x000fe40000010000 */
[----:B---3--:R-:W-:Y:S02]  /*a4c0*/  FADD.FTZ R172, R175, R172 ;  /* 0x000000acafac7221 */ /* 0x008fe40000010000 */
[----:B----4-:R-:W-:-:S08]  /*a4d0*/  FADD.FTZ R174, R179, R174 ;  /* 0x000000aeb3ae7221 */ /* 0x010fd00000010000 */
[----:B------:R-:W-:Y:S01]  /*a4e0*/  HGMMA.64x256x16.F32 R24, R152, gdesc[UR12].tnspB, R24, gsb0 ;  /* 0x43e0000c98187df0 */ /* 0x000fe20008000818 */
[----:B------:R-:W-:Y:S01]  /*a4f0*/  FADD.FTZ R172, R176, R172 ;  /* 0x000000acb0ac7221 */ /* 0x000fe20000010000 */
[----:B-----5:R-:W-:-:S03]  /*a500*/  FADD.FTZ R174, R180, R174 ;  /* 0x000000aeb4ae7221 */ /* 0x020fc60000010000 */
[----:B------:R-:W-:-:S04]  /*a510*/  FADD.FTZ R172, R177, R172 ;  /* 0x000000acb1ac7221 */ /* 0x000fc80000010000 */
[----:B------:R-:W-:Y:S01]  /*a520*/  FADD.FTZ R5, R178, R172 ;  /* 0x000000acb2057221 */ /* 0x000fe20000010000 */
[----:B------:R-:W-:Y:S02]  /*a530*/  WARPGROUP.DEPBAR.LE gsb0, 0x0 ;  /* 0x00008000000079c5 */ /* 0x000fe40000010000 */
[----:B------:R-:W-:Y:S02]  /*a540*/  F2FP.F16.F32.PACK_AB R152, R176, R175 ;  /* 0x000000afb098723e */ /* 0x000fe400000000ff */
[----:B------:R-:W-:Y:S02]  /*a550*/  F2FP.F16.F32.PACK_AB R153, R180, R179 ;  /* 0x000000b3b499723e */ /* 0x000fe400000000ff */
[----:B------:R-:W-:Y:S02]  /*a560*/  F2FP.F16.F32.PACK_AB R154, R178, R177 ;  /* 0x000000b1b29a723e */ /* 0x000fe400000000ff */
[----:B0-----:R-:W-:Y:S01]  /*a570*/  F2FP.F16.F32.PACK_AB R155, R182, R181 ;  /* 0x000000b5b69b723e */ /* 0x001fe200000000ff */
[----:B------:R-:W-:-:S03]  /*a580*/  FADD.FTZ R181, R181, R174 ;  /* 0x000000aeb5b57221 */ /* 0x000fc60000010000 */
[----:B------:R-:W-:Y:S01]  /*a590*/  WARPGROUP.ARRIVE ;  /* 0x00000000000079c5 */ /* 0x000fe20000000000 */
[----:B------:R-:W-:-:S05]  /*a5a0*/  FADD.FTZ R181, R182, R181 ;  /* 0x000000b5b6b57221 */ /* 0x000fca0000010000 */
[----:B------:R-:W-:Y:S03]  /*a5b0*/  HGMMA.64x256x16.F32 R24, R152, gdesc[UR16].tnspB, R24, gsb0 ;  /* 0x43e0001098187df0 */ /* 0x000fe60008000818 */
[----:B------:R-:W-:Y:S02]  /*a5c0*/  WARPGROUP.DEPBAR.LE gsb0, 0x0 ;  /* 0x00008000000079c5 */ /* 0x000fe40000010000 */
[----:B--2---:R-:W-:Y:S01]  /*a5d0*/  F2FP.F16.F32.PACK_AB R152, R7, R6 ;  /* 0x000000060798723e */ /* 0x004fe200000000ff */
        /* <DEDUP_REMOVED lines=13> */
[----:B------:R-:W-:Y:S01]  /*a6b0*/  FADD.FTZ R13, R194, R13 ;  /* 0x0000000dc20d7221 */ /* 0x000fe20000010000 */
[----:B------:R-:W-:Y:S01]  /*a6c0*/  FADD.FTZ R164, R183, R164 ;  /* 0x000000a4b7a47221 */ /* 0x000fe20000010000 */
[----:B------:R-:W-:Y:S02]  /*a6d0*/  WARPGROUP.DEPBAR.LE gsb0, 0x0 ;  /* 0x00008000000079c5 */ /* 0x000fe40000010000 */
[C---:B------:R-:W-:Y:S01]  /*a6e0*/  F2FP.F16.F32.PACK_AB R152, R186.reuse, R194 ;  /* 0x000000c2ba98723e */ /* 0x040fe200000000ff */
[----:B------:R-:W-:Y:S01]  /*a6f0*/  FADD.FTZ R186, R186, R13 ;  /* 0x0000000dbaba7221 */ /* 0x000fe20000010000 */
[C---:B------:R-:W-:Y:S01]  /*a700*/  F2FP.F16.F32.PACK_AB R153, R157.reuse, R183 ;  /* 0x000000b79d99723e */ /* 0x040fe200000000ff */
[----:B------:R-:W-:Y:S01]  /*a710*/  FADD.FTZ R157, R157, R164 ;  /* 0x000000a49d9d7221 */ /* 0x000fe20000010000 */
[----:B------:R-:W-:Y:S01]  /*a720*/  F2FP.F16.F32.PACK_AB R154, R159, R185 ;  /* 0x000000b99f9a723e */ /* 0x000fe200000000ff */
[----:B------:R-:W-:Y:S01]  /*a730*/  FADD.FTZ R186, R185, R186 ;  /* 0x000000bab9ba7221 */ /* 0x000fe20000010000 */
[----:B------:R-:W-:Y:S01]  /*a740*/  F2FP.F16.F32.PACK_AB R155, R160, R158 ;  /* 0x0000009ea09b723e */ /* 0x000fe200000000ff */
[----:B------:R-:W-:-:S02]  /*a750*/  FADD.FTZ R157, R158, R157 ;  /* 0x0000009d9e9d7221 */ /* 0x000fc40000010000 */
[----:B------:R-:W-:Y:S01]  /*a760*/  FADD.FTZ R12, R159, R186 ;  /* 0x000000ba9f0c7221 */ /* 0x000fe20000010000 */
[----:B------:R-:W-:Y:S01]  /*a770*/  WARPGROUP.ARRIVE ;  /* 0x00000000000079c5 */ /* 0x000fe20000000000 */
[----:B------:R-:W-:-:S12]  /*a780*/  FADD.FTZ R13, R160, R157 ;  /* 0x0000009da00d7221 */ /* 0x000fd80000010000 */
[----:B------:R-:W-:Y:S03]  /*a790*/  HGMMA.64x256x16.F32 R24, R152, gdesc[UR4].tnspB, R24, gsb0 ;  /* 0x43e0000498187df0 */ /* 0x000fe60008000818 */
[----:B------:R-:W-:Y:S02]  /*a7a0*/  WARPGROUP.DEPBAR.LE gsb0, 0x0 ;  /* 0x00008000000079c5 */ /* 0x000fe40000010000 */
[----:B------:R0:W-:Y:S01]  /*a7b0*/  @!P1 SYNCS.ARRIVE.TRANS64.RED.A1T0 RZ, [R4+URZ], RZ ;  /* 0x000000ff04ff99a7 */ /* 0x0001e2000810043f */
[----:B------:R-:W-:Y:S05]  /*a7c0*/  @!P2 BRA `(.L_x_1406) ;  /* 0x0000002400f8a947 */ /* 0x000fea0003800000 */
[----:B0-----:R-:W-:Y:S02]  /*a7d0*/  VIADD R4, R226, 0xfffffffe ;  /* 0xfffffffee2047836 */ /* 0x001fe40000000000 */
[----:B------:R-:W-:Y:S02]  /*a7e0*/  IMAD.MOV.U32 R6, RZ, RZ, R8 ;  /* 0x000000ffff067224 */ /* 0x000fe400078e0008 */
[----:B------:R-:W-:-:S07]  /*a7f0*/  IMAD.MOV.U32 R7, RZ, RZ, R3 ;  /* 0x000000ffff077224 */ /* 0x000fce00078e0003 */
.L_x_1416:
        /* <DEDUP_REMOVED lines=8> */
[----:B-1---5:R-:W-:Y:S06]  /*a880*/  @!P0 BRA `(.L_x_1407) ;  /* 0x0000000000048947 */ /* 0x022fec0003800000 */
[----:B------:R-:W-:Y:S01]  /*a890*/  BPT.TRAP 0x1 ;  /* 0x000000040000795c */ /* 0x000fe20000300000 */
.L_x_1407:
[----:B------:R-:W-:Y:S01]  /*a8a0*/  IMAD R5, R200, 0x8, R18 ;  /* 0x00000008c8057824 */ /* 0x000fe200078e0212 */
[----:B------:R-:W-:-:S04]  /*a8b0*/  SHF.L.U32 R0, R208, 0x1f, RZ ;  /* 0x0000001fd0007819 */ /* 0x000fc800000006ff */
[----:B------:R0:W1:Y:S01]  /*a8c0*/  SYNCS.PHASECHK.TRANS64.TRYWAIT P3, [R5+URZ+0x32430], R0 ;  /* 0x03243000050075a7 */ /* 0x000062000806017f */
[----:B------:R-:W-:Y:S05]  /*a8d0*/  @!P0 BRA `(.L_x_1408) ;  /* 0x0000000000048947 */ /* 0x000fea0003800000 */
[----:B------:R-:W-:Y:S01]  /*a8e0*/  BPT.TRAP 0x1 ;  /* 0x000000040000795c */ /* 0x000fe20000300000 */
.L_x_1408:
[----:B------:R-:W-:Y:S02]  /*a8f0*/  IMAD R152, R200, 0x300, R20 ;  /* 0x00000300c8987824 */ /* 0x000fe400078e0214 */
[----:B------:R-:W-:Y:S01]  /*a900*/  IMAD.MOV.U32 R153, RZ, RZ, 0x40000040 ;  /* 0x40000040ff997424 */ /* 0x000fe200078e00ff */
[----:B-1----:R-:W-:Y:S06]  /*a910*/  @P3 BRA `(.L_x_1409) ;  /* 0x0000000000083947 */ /* 0x002fec0003800000 */
[----:B------:R-:W1:Y:S02]  /*a920*/  SYNCS.PHASECHK.TRANS64.TRYWAIT P3, [R5+URZ+0x32430], R0 ;  /* 0x03243000050075a7 */ /* 0x000e64000806017f */
[----:B-1----:R-:W-:Y:S05]  /*a930*/  @!P3 BRA `(.L_x_1410) ;  /* 0x000000e8002cb947 */ /* 0x002fea0003800000 */
.L_x_1409:
[----:B------:R-:W2:Y:S01]  /*a940*/  LDL.64 R154, [R1+0x70] ;  /* 0x00007000019a7983 */ /* 0x000ea20000100a00 */
[----:B------:R-:W-:Y:S02]  /*a950*/  VIADD R10, R152, 0x2 ;  /* 0x00000002980a7836 */ /* 0x000fe40000000000 */
[----:B------:R-:W-:Y:S01]  /*a960*/  IMAD.MOV.U32 R11, RZ, RZ, 0x40000040 ;  /* 0x40000040ff0b7424 */ /* 0x000fe200078e00ff */
[----:B------:R-:W-:Y:S05]  /*a970*/  WARPSYNC.ALL ;  /* 0x0000000000007948 */ /* 0x000fea0003800000 */
[----:B------:R-:W-:Y:S01]  /*a980*/  R2UR UR14, R10 ;  /* 0x000000000a0e72ca */ /* 0x000fe200000e0000 */
[----:B------:R-:W3:Y:S01]  /*a990*/  LDL.64 R206, [R1+0x60] ;  /* 0x0000600001ce7983 */ /* 0x000ee20000100a00 */
[----:B------:R-:W-:-:S03]  /*a9a0*/  R2UR UR15, R11 ;  /* 0x000000000b0f72ca */ /* 0x000fc600000e0000 */
[----:B------:R-:W4:Y:S01]  /*a9b0*/  LDL.64 R10, [R1+0x68] ;  /* 0x00006800010a7983 */ /* 0x000f220000100a00 */
[----:B------:R-:W-:-:S03]  /*a9c0*/  R2UR UR18, R152 ;  /* 0x00000000981272ca */ /* 0x000fc600000e0000 */
[----:B------:R-:W5:Y:S01]  /*a9d0*/  LDL.64 R204, [R1+0x58] ;  /* 0x0000580001cc7983 */ /* 0x000f620000100a00 */
[----:B------:R-:W-:Y:S01]  /*a9e0*/  R2UR UR19, R153 ;  /* 0x00000000991372ca */ /* 0x000fe200000e0000 */
[C---:B------:R-:W-:Y:S02]  /*a9f0*/  VIADD R8, R152.reuse, 0x4 ;  /* 0x0000000498087836 */ /* 0x040fe40000000000 */
[----:B------:R-:W-:Y:S02]  /*aa00*/  VIADD R152, R152, 0x6 ;  /* 0x0000000698987836 */ /* 0x000fe40000000000 */
[----:B------:R-:W-:-:S03]  /*aa10*/  IMAD.MOV.U32 R153, RZ, RZ, 0x40000040 ;  /* 0x40000040ff997424 */ /* 0x000fc600078e00ff */
[----:B------:R-:W-:Y:S02]  /*aa20*/  R2UR UR6, R152 ;  /* 0x00000000980672ca */ /* 0x000fe400000e0000 */
[----:B------:R-:W-:Y:S01]  /*aa30*/  R2UR UR7, R153 ;  /* 0x00000000990772ca */ /* 0x000fe200000e0000 */
[----:B------:R-:W-:Y:S01]  /*aa40*/  IMAD.MOV.U32 R9, RZ, RZ, 0x40000040 ;  /* 0x40000040ff097424 */ /* 0x000fe200078e00ff */
[----:B------:R-:W-:-:S04]  /*aa50*/  R2UR UR10, R8 ;  /* 0x00000000080a72ca */ /* 0x000fc800000e0000 */
[----:B------:R-:W-:Y:S02]  /*aa60*/  R2UR UR11, R9 ;  /* 0x00000000090b72ca */ /* 0x000fe400000e0000 */
[----:B--2---:R-:W-:Y:S02]  /*aa70*/  R2UR UR16, R154 ;  /* 0x000000009a1072ca */ /* 0x004fe400000e0000 */
[----:B------:R-:W-:Y:S02]  /*aa80*/  R2UR UR17, R155 ;  /* 0x000000009b1172ca */ /* 0x000fe400000e0000 */
[----:B------:R-:W-:-:S11]  /*aa90*/  WARPGROUP.ARRIVE ;  /* 0x00000000000079c5 */ /* 0x000fd60000000000 */
[----:B------:R-:W-:Y:S01]  /*aaa0*/  HGMMA.64x96x16.F32 R152, gdesc[UR16], RZ, !UPT, gsb0 ;  /* 0x01600000109879f0 */ /* 0x000fe2000c0008ff */
[----:B----4-:R-:W-:Y:S02]  /*aab0*/  R2UR UR12, R10 ;  /* 0x000000000a0c72ca */ /* 0x010fe400000e0000 */
[----:B------:R-:W-:Y:S02]  /*aac0*/  R2UR UR13, R11 ;  /* 0x000000000b0d72ca */ /* 0x000fe400000e0000 */
[----:B---3--:R-:W-:Y:S02]  /*aad0*/  R2UR UR8, R206 ;  /* 0x00000000ce0872ca */ /* 0x008fe400000e0000 */
[----:B------:R-:W-:Y:S01]  /*aae0*/  R2UR UR9, R207 ;  /* 0x00000000cf0972ca */ /* 0x000fe200000e0000 */
[----:B------:R-:W-:Y:S02]  /*aaf0*/  WARPGROUP.DEPBAR.LE gsb0, 0x0 ;  /* 0x00008000000079c5 */ /* 0x000fe40000010000 */
[----:B------:R-:W-:-:S06]  /*ab00*/  WARPGROUP.ARRIVE ;  /* 0x00000000000079c5 */ /* 0x000fcc0000000000 */
[----:B------:R-:W-:Y:S01]  /*ab10*/  HGMMA.64x96x16.F32 R152, gdesc[UR12], R152, gsb0 ;  /* 0x016000000c9879f0 */ /* 0x000fe20008000898 */
[----:B-----5:R-:W-:Y:S02]  /*ab20*/  R2UR UR4, R204 ;  /* 0x00000000cc0472ca */ /* 0x020fe400000e0000 */
        /* <DEDUP_REMOVED lines=10> */
.L_x_1411:
[----:B------:R2:W3:Y:S01]  /*abd0*/  SYNCS.PHASECHK.TRANS64.TRYWAIT P3, [R5+URZ+0x32450], R0 ;  /* 0x03245000050075a7 */ /* 0x0004e2000806017f */
[----:B------:R-:W-:Y:S05]  /*abe0*/  @!P0 BRA `(.L_x_1412) ;  /* 0x0000000000048947 */ /* 0x000fea0003800000 */
[----:B------:R-:W-:Y:S01]  /*abf0*/  BPT.TRAP 0x1 ;  /* 0x000000040000795c */ /* 0x000fe20000300000 */
.L_x_1412:
[----:B------:R-:W-:Y:S04]  /*ac00*/  BSSY B0, `(.L_x_1413) ;  /* 0x0000004000007945 */ /* 0x000fe80003800000 */
[----:B---3--:R-:W-:Y:S05]  /*ac10*/  @P3 BRA `(.L_x_1414) ;  /* 0x0000000000083947 */ /* 0x008fea0003800000 */
[----:B------:R-:W3:Y:S02]  /*ac20*/  SYNCS.PHASECHK.TRANS64.TRYWAIT P3, [R5+URZ+0x32450], R0 ;  /* 0x03245000050075a7 */ /* 0x000ee4000806017f */
[----:B---3--:R-:W-:Y:S05]  /*ac30*/  @!P3 BRA `(.L_x_1415) ;  /* 0x000000e40080b947 */ /* 0x008fea0003800000 */
.L_x_1414:
[----:B------:R-:W-:Y:S05]  /*ac40*/  BSYNC B0 ;  /* 0x0000000000007941 */ /* 0x000fea0003800000 */
.L_x_1413:
[----:B------:R-:W-:Y:S05]  /*ac50*/  WARPSYNC.ALL ;  /* 0x0000000000007948 */ /* 0x000fea0003800000 */
[----:B------:R-:W4:Y:S04]  /*ac60*/  LDL.64 R206, [R1+0x50] ;  /* 0x0000500001ce7983 */ /* 0x000f280000100a00 */
[----:B------:R-:W2:Y:S04]  /*ac70*/  LDL.64 R204, [R1+0x48] ;  /* 0x0000480001cc7983 */ /* 0x000ea80000100a00 */
[----:B------:R0:W-:Y:S04]  /*ac80*/  STL.64 [R1+0x88], R16 ;  /* 0x0000881001007387 */ /* 0x0001e80000100a00 */
[----:B0-----:R-:W3:Y:S01]  /*ac90*/  LDL.64 R16, [R1+0x40] ;  /* 0x0000400001107983 */ /* 0x001ee20000100a00 */
[----:B------:R-:W-:-:S02]  /*aca0*/  IMAD R8, R200, 0xc00, R21 ;  /* 0x00000c00c8087824 */ /* 0x000fc400078e0215 */
[----:B------:R-:W-:-:S03]  /*acb0*/  IMAD.MOV.U32 R9, RZ, RZ, 0x40000040 ;  /* 0x40000040ff097424 */ /* 0x000fc600078e00ff */
[C---:B------:R-:W-:Y:S02]  /*acc0*/  R2UR UR6, R8.reuse ;  /* 0x00000000080672ca */ /* 0x040fe400000e0000 */
[----:B------:R-:W-:Y:S01]  /*acd0*/  R2UR UR7, R9 ;  /* 0x00000000090772ca */ /* 0x000fe200000e0000 */
[----:B------:R-:W-:Y:S01]  /*ace0*/  WARPGROUP.ARRIVE ;  /* 0x00000000000079c5 */ /* 0x000fe20000000000 */
[----:B------:R-:W-:Y:S02]  /*acf0*/  VIADD R10, R8, 0x2 ;  /* 0x00000002080a7836 */ /* 0x000fe40000000000 */
[----:B------:R-:W-:Y:S01]  /*ad00*/  IMAD.MOV.U32 R11, RZ, RZ, 0x40000040 ;  /* 0x40000040ff0b7424 */ /* 0x000fe200078e00ff */
[----:B----4-:R-:W-:Y:S02]  /*ad10*/  R2UR UR4, R206 ;  /* 0x00000000ce0472ca */ /* 0x010fe400000e0000 */
[----:B------:R-:W-:Y:S02]  /*ad20*/  R2UR UR5, R207 ;  /* 0x00000000cf0572ca */ /* 0x000fe400000e0000 */
[----:B------:R-:W4:Y:S11]  /*ad30*/  LDL.64 R206, [R1+0x38] ;  /* 0x0000380001ce7983 */ /* 0x000f360000100a00 */
[----:B------:R-:W-:Y:S01]  /*ad40*/  HGMMA.64x96x16.F32 R152, gdesc[UR4], R152, gsb0 ;  /* 0x01600000049879f0 */ /* 0x000fe20008000898 */
[----:B--2---:R-:W-:-:S02]  /*ad50*/  R2UR UR4, R204 ;  /* 0x00000000cc0472ca */ /* 0x004fc400000e0000 */
[----:B------:R-:W-:Y:S02]  /*ad60*/  R2UR UR5, R205 ;  /* 0x00000000cd0572ca */ /* 0x000fe400000e0000 */
[----:B------:R-:W2:Y:S01]  /*ad70*/  LDL.64 R204, [R1+0x30] ;  /* 0x0000300001cc7983 */ /* 0x000ea20000100a00 */
[----:B------:R-:W-:Y:S02]  /*ad80*/  R2UR UR6, R10 ;  /* 0x000000000a0672ca */ /* 0x000fe400000e0000 */
[----:B------:R-:W-:Y:S01]  /*ad90*/  R2UR UR7, R11 ;  /* 0x000000000b0772ca */ /* 0x000fe200000e0000 */
[----:B------:R-:W-:Y:S02]  /*ada0*/  VIADD R10, R8, 0x4 ;  /* 0x00000004080a7836 */ /* 0x000fe40000000000 */
[----:B------:R-:W-:Y:S01]  /*adb0*/  IMAD.MOV.U32 R11, RZ, RZ, 0x40000040 ;  /* 0x40000040ff0b7424 */ /* 0x000fe200078e00ff */
[----:B------:R-:W-:Y:S02]  /*adc0*/  WARPGROUP.DEPBAR.LE gsb0, 0x0 ;  /* 0x00008000000079c5 */ /* 0x000fe40000010000 */
[----:B------:R-:W-:-:S07]  /*add0*/  WARPGROUP.ARRIVE ;  /* 0x00000000000079c5 */ /* 0x000fce0000000000 */
[----:B------:R-:W-:Y:S01]  /*ade0*/  HGMMA.64x96x16.F32 R152, gdesc[UR4], R152, gsb0 ;  /* 0x01600000049879f0 */ /* 0x000fe20008000898 */
[----:B---3--:R-:W-:Y:S02]  /*adf0*/  R2UR UR4, R16 ;  /* 0x00000000100472ca */ /* 0x008fe400000e0000 */
[----:B------:R-:W-:Y:S02]  /*ae00*/  R2UR UR5, R17 ;  /* 0x00000000110572ca */ /* 0x000fe400000e0000 */
[----:B------:R-:W3:Y:S01]  /*ae10*/  LDL.64 R16, [R1+0x28] ;  /* 0x0000280001107983 */ /* 0x000ee20000100a00 */
[----:B------:R-:W-:Y:S02]  /*ae20*/  R2UR UR6, R10 ;  /* 0x000000000a0672ca */ /* 0x000fe400000e0000 */
[----:B------:R-:W-:Y:S01]  /*ae30*/  R2UR UR7, R11 ;  /* 0x000000000b0772ca */ /* 0x000fe200000e0000 */
[----:B------:R-:W-:Y:S02]  /*ae40*/  VIADD R10, R8, 0x6 ;  /* 0x00000006080a7836 */ /* 0x000fe40000000000 */
[----:B------:R-:W-:Y:S01]  /*ae50*/  IMAD.MOV.U32 R11, RZ, RZ, 0x40000040 ;  /* 0x40000040ff0b7424 */ /* 0x000fe200078e00ff */
[----:B------:R-:W-:-:S02]  /*ae60*/  WARPGROUP.DEPBAR.LE gsb0, 0x0 ;  /* 0x00008000000079c5 */ /* 0x000fc40000010000 */
[----:B------:R-:W-:-:S07]  /*ae70*/  WARPGROUP.ARRIVE ;  /* 0x00000000000079c5 */ /* 0x000fce0000000000 */
[----:B------:R-:W-:Y:S01]  /*ae80*/  HGMMA.64x96x16.F32 R152, gdesc[UR4], R152, gsb0 ;  /* 0x01600000049879f0 */ /* 0x000fe20008000898 */
[----:B------:R-:W-:Y:S02]  /*ae90*/  R2UR UR6, R10 ;  /* 0x000000000a0672ca */ /* 0x000fe400000e0000 */
[----:B------:R-:W-:Y:S02]  /*aea0*/  R2UR UR7, R11 ;  /* 0x000000000b0772ca */ /* 0x000fe400000e0000 */
[----:B----4-:R-:W-:Y:S02]  /*aeb0*/  R2UR UR4, R206 ;  /* 0x00000000ce0472ca */ /* 0x010fe400000e0000 */
[----:B------:R-:W-:Y:S02]  /*aec0*/  R2UR UR5, R207 ;  /* 0x00000000cf0572ca */ /* 0x000fe400000e0000 */
[----:B------:R-:W4:Y:S01]  /*aed0*/  LDL.64 R206, [R1+0x20] ;  /* 0x0000200001ce7983 */ /* 0x000f220000100a00 */
[----:B------:R-:W-:-:S02]  /*aee0*/  WARPGROUP.DEPBAR.LE gsb0, 0x0 ;  /* 0x00008000000079c5 */ /* 0x000fc40000010000 */
[----:B------:R-:W-:-:S08]  /*aef0*/  WARPGROUP.ARRIVE ;  /* 0x00000000000079c5 */ /* 0x000fd00000000000 */
[----:B------:R-:W-:Y:S01]  /*af00*/  HGMMA.64x96x16.F32 R152, gdesc[UR4], R152, gsb0 ;  /* 0x01600000049879f0 */ /* 0x000fe20008000898 */
[----:B--2---:R-:W-:Y:S02]  /*af10*/  R2UR UR4, R204 ;  /* 0x00000000cc0472ca */ /* 0x004fe400000e0000 */
[----:B------:R-:W-:Y:S02]  /*af20*/  R2UR UR5, R205 ;  /* 0x00000000cd0572ca */ /* 0x000fe400000e0000 */
[----:B------:R-:W2:Y:S01]  /*af30*/  LDL.64 R204, [R1+0x18] ;  /* 0x0000180001cc7983 */ /* 0x000ea20000100a00 */
[----:B------:R-:W-:Y:S02]  /*af40*/  VIADD R10, R8, 0x300 ;  /* 0x00000300080a7836 */ /* 0x000fe40000000000 */
[----:B------:R-:W-:-:S03]  /*af50*/  IMAD.MOV.U32 R11, RZ, RZ, 0x40000040 ;  /* 0x40000040ff0b7424 */ /* 0x000fc600078e00ff */
[----:B------:R-:W-:Y:S02]  /*af60*/  R2UR UR6, R10 ;  /* 0x000000000a0672ca */ /* 0x000fe400000e0000 */
[----:B------:R-:W-:Y:S01]  /*af70*/  R2UR UR7, R11 ;  /* 0x000000000b0772ca */ /* 0x000fe200000e0000 */
[----:B------:R-:W-:Y:S01]  /*af80*/  VIADD R10, R8, 0x302 ;  /* 0x00000302080a7836 */ /* 0x000fe20000000000 */
[----:B------:R-:W-:Y:S02]  /*af90*/  WARPGROUP.DEPBAR.LE gsb0, 0x0 ;  /* 0x00008000000079c5 */ /* 0x000fe40000010000 */
[----:B------:R-:W-:-:S09]  /*afa0*/  WARPGROUP.ARRIVE ;  /* 0x00000000000079c5 */ /* 0x000fd20000000000 */
[----:B------:R-:W-:Y:S01]  /*afb0*/  HGMMA.64x96x16.F32 R152, gdesc[UR4], R152, gsb0 ;  /* 0x01600000049879f0 */ /* 0x000fe20008000898 */
[----:B------:R-:W-:Y:S01]  /*afc0*/  IMAD.MOV.U32 R11, RZ, RZ, 0x40000040 ;  /* 0x40000040ff0b7424 */ /* 0x000fe200078e00ff */
[----:B---3--:R-:W-:Y:S02]  /*afd0*/  R2UR UR4, R16 ;  /* 0x00000000100472ca */ /* 0x008fe400000e0000 */
[----:B------:R-:W-:Y:S02]  /*afe0*/  R2UR UR5, R17 ;  /* 0x00000000110572ca */ /* 0x000fe400000e0000 */
[----:B------:R-:W3:Y:S01]  /*aff0*/  LDL.64 R16, [R1+0x10] ;  /* 0x0000100001107983 */ /* 0x000ee20000100a00 */
[----:B------:R-:W-:Y:S02]  /*b000*/  R2UR UR6, R10 ;  /* 0x000000000a0672ca */ /* 0x000fe400000e0000 */
[----:B------:R-:W-:Y:S01]  /*b010*/  R2UR UR7, R11 ;  /* 0x000000000b0772ca */ /* 0x000fe200000e0000 */
[----:B------:R-:W-:-:S02]  /*b020*/  VIADD R10, R8, 0x304 ;  /* 0x00000304080a7836 */ /* 0x000fc40000000000 */
[----:B------:R-:W-:Y:S01]  /*b030*/  IMAD.MOV.U32 R11, RZ, RZ, 0x40000040 ;  /* 0x40000040ff0b7424 */ /* 0x000fe200078e00ff */
[----:B------:R-:W-:Y:S02]  /*b040*/  WARPGROUP.DEPBAR.LE gsb0, 0x0 ;  /* 0x00008000000079c5 */ /* 0x000fe40000010000 */
        /* <DEDUP_REMOVED lines=10> */
[----:B------:R-:W-:Y:S01]  /*b0f0*/  VIADD R10, R8, 0x306 ;  /* 0x00000306080a7836 */ /* 0x000fe20000000000 */
[----:B--2---:R-:W-:Y:S01]  /*b100*/  R2UR UR4, R204 ;  /* 0x00000000cc0472ca */ /* 0x004fe200000e0000 */
[----:B------:R-:W-:Y:S01]  /*b110*/  IMAD.MOV.U32 R11, RZ, RZ, 0x40000040 ;  /* 0x40000040ff0b7424 */ /* 0x000fe200078e00ff */
[----:B------:R-:W-:Y:S02]  /*b120*/  R2UR UR5, R205 ;  /* 0x00000000cd0572ca */ /* 0x000fe400000e0000 */
[----:B------:R-:W2:Y:S01]  /*b130*/  LDL.64 R204, [R1] ;  /* 0x0000000001cc7983 */ /* 0x000ea20000100a00 */
        /* <DEDUP_REMOVED lines=9> */
[----:B---3--:R-:W-:Y:S02]  /*b1d0*/  R2UR UR4, R16 ;  /* 0x00000000100472ca */ /* 0x008fe400000e0000 */
[----:B------:R-:W-:Y:S01]  /*b1e0*/  R2UR UR5, R17 ;  /* 0x00000000110572ca */ /* 0x000fe200000e0000 */
[----:B------:R-:W-:Y:S01]  /*b1f0*/  VIADD R10, R8, 0x602 ;  /* 0x00000602080a7836 */ /* 0x000fe20000000000 */
[----:B------:R3:W5:Y:S01]  /*b200*/  LDL.LU.64 R16, [R1+0x88] ;  /* 0x0000880001107983 */ /* 0x0007620000300a00 */
[----:B------:R-:W-:Y:S01]  /*b210*/  IMAD.MOV.U32 R11, RZ, RZ, 0x40000040 ;  /* 0x40000040ff0b7424 */ /* 0x000fe200078e00ff */
[----:B------:R-:W-:-:S02]  /*b220*/  WARPGROUP.DEPBAR.LE gsb0, 0x0 ;  /* 0x00008000000079c5 */ /* 0x000fc40000010000 */
[----:B------:R-:W-:-:S07]  /*b230*/  WARPGROUP.ARRIVE ;  /* 0x00000000000079c5 */ /* 0x000fce0000000000 */
[----:B------:R-:W-:Y:S01]  /*b240*/  HGMMA.64x96x16.F32 R152, gdesc[UR4], R152, gsb0 ;  /* 0x01600000049879f0 */ /* 0x000fe20008000898 */
[----:B------:R-:W-:Y:S02]  /*b250*/  R2UR UR6, R10 ;  /* 0x000000000a0672ca */ /* 0x000fe400000e0000 */
[----:B------:R-:W-:Y:S02]  /*b260*/  R2UR UR7, R11 ;  /* 0x000000000b0772ca */ /* 0x000fe400000e0000 */
[----:B----4-:R-:W-:Y:S02]  /*b270*/  R2UR UR4, R206 ;  /* 0x00000000ce0472ca */ /* 0x010fe400000e0000 */
[----:B------:R-:W-:Y:S01]  /*b280*/  R2UR UR5, R207 ;  /* 0x00000000cf0572ca */ /* 0x000fe200000e0000 */
[----:B------:R-:W-:Y:S02]  /*b290*/  WARPGROUP.DEPBAR.LE gsb0, 0x0 ;  /* 0x00008000000079c5 */ /* 0x000fe40000010000 */
[----:B------:R-:W-:-:S10]  /*b2a0*/  WARPGROUP.ARRIVE ;  /* 0x00000000000079c5 */ /* 0x000fd40000000000 */
[----:B------:R-:W-:Y:S01]  /*b2b0*/  HGMMA.64x96x16.F32 R152, gdesc[UR4], R152, gsb0 ;  /* 0x01600000049879f0 */ /* 0x000fe20008000898 */
[----:B------:R-:W-:Y:S02]  /*b2c0*/  VIADD R10, R8, 0x604 ;  /* 0x00000604080a7836 */ /* 0x000fe40000000000 */
[----:B------:R-:W-:Y:S01]  /*b2d0*/  IMAD.MOV.U32 R11, RZ, RZ, 0x40000040 ;  /* 0x40000040ff0b7424 */ /* 0x000fe200078e00ff */
[----:B--2---:R-:W-:Y:S02]  /*b2e0*/  R2UR UR4, R204 ;  /* 0x00000000cc0472ca */ /* 0x004fe400000e0000 */
[----:B------:R-:W-:Y:S02]  /*b2f0*/  R2UR UR6, R10 ;  /* 0x000000000a0672ca */ /* 0x000fe400000e0000 */
[----:B------:R-:W-:Y:S02]  /*b300*/  R2UR UR7, R11 ;  /* 0x000000000b0772ca */ /* 0x000fe400000e0000 */
[----:B------:R-:W-:Y:S01]  /*b310*/  R2UR UR5, R205 ;  /* 0x00000000cd0572ca */ /* 0x000fe200000e0000 */
[----:B------:R-:W-:Y:S01]  /*b320*/  IMAD.MOV.U32 R11, RZ, RZ, 0x40000040 ;  /* 0x40000040ff0b7424 */ /* 0x000fe200078e00ff */
[----:B------:R-:W-:Y:S01]  /*b330*/  IADD3 R10, R8, 0x606, RZ ;  /* 0x00000606080a7810 */ /* 0x000fe20007ffe0ff */
[----:B------:R-:W-:-:S02]  /*b340*/  WARPGROUP.DEPBAR.LE gsb0, 0x0 ;  /* 0x00008000000079c5 */ /* 0x000fc40000010000 */
[----:B------:R-:W-:-:S08]  /*b350*/  WARPGROUP.ARRIVE ;  /* 0x00000000000079c5 */ /* 0x000fd00000000000 */
[----:B------:R-:W-:Y:S01]  /*b360*/  HGMMA.64x96x16.F32 R152, gdesc[UR4], R152, gsb0 ;  /* 0x01600000049879f0 */ /* 0x000fe20008000898 */
[----:B------:R-:W-:Y:S02]  /*b370*/  R2UR UR54, R10 ;  /* 0x000000000a3672ca */ /* 0x000fe400000e0000 */
[----:B------:R-:W-:Y:S01]  /*b380*/  R2UR UR55, R11 ;  /* 0x000000000b3772ca */ /* 0x000fe200000e0000 */
[----:B------:R-:W-:Y:S02]  /*b390*/  VIADD R10, R8, 0x900 ;  /* 0x00000900080a7836 */ /* 0x000fe40000000000 */
[----:B------:R-:W-:-:S03]  /*b3a0*/  IMAD.MOV.U32 R11, RZ, RZ, 0x40000040 ;  /* 0x40000040ff0b7424 */ /* 0x000fc600078e00ff */
[----:B------:R-:W-:Y:S01]  /*b3b0*/  R2UR UR50, R10 ;  /* 0x000000000a3272ca */ /* 0x000fe200000e0000 */
[----:B------:R-:W-:Y:S02]  /*b3c0*/  WARPGROUP.DEPBAR.LE gsb0, 0x0 ;  /* 0x00008000000079c5 */ /* 0x000fe40000010000 */
[----:B------:R-:W-:-:S06]  /*b3d0*/  WARPGROUP.ARRIVE ;  /* 0x00000000000079c5 */ /* 0x000fcc0000000000 */
[----:B------:R-:W-:Y:S01]  /*b3e0*/  HGMMA.64x96x16.F32 R152, gdesc[UR52], R152, gsb0 ;  /* 0x01600000349879f0 */ /* 0x000fe20008000898 */
[----:B------:R-:W-:Y:S01]  /*b3f0*/  R2UR UR51, R11 ;  /* 0x000000000b3372ca */ /* 0x000fe200000e0000 */
[----:B------:R-:W-:Y:S02]  /*b400*/  VIADD R10, R8, 0x902 ;  /* 0x00000902080a7836 */ /* 0x000fe40000000000 */
[----:B------:R-:W-:-:S03]  /*b410*/  IMAD.MOV.U32 R11, RZ, RZ, 0x40000040 ;  /* 0x40000040ff0b7424 */ /* 0x000fc600078e00ff */
[----:B------:R-:W-:Y:S02]  /*b420*/  R2UR UR46, R10 ;  /* 0x000000000a2e72ca */ /* 0x000fe400000e0000 */
[----:B------:R-:W-:Y:S01]  /*b430*/  R2UR UR47, R11 ;  /* 0x000000000b2f72ca */ /* 0x000fe200000e0000 */
[----:B------:R-:W-:Y:S02]  /*b440*/  WARPGROUP.DEPBAR.LE gsb0, 0x0 ;  /* 0x00008000000079c5 */ /* 0x000fe40000010000 */
[----:B------:R-:W-:-:S06]  /*b450*/  WARPGROUP.ARRIVE ;  /* 0x00000000000079c5 */ /* 0x000fcc0000000000 */
[----:B------:R-:W-:Y:S01]  /*b460*/  HGMMA.64x96x16.F32 R152, gdesc[UR48], R152, gsb0 ;  /* 0x01600000309879f0 */ /* 0x000fe20008000898 */
        /* <DEDUP_REMOVED lines=18> */
[----:B-1----:R-:W-:-:S04]  /*b590*/  FMNMX.FTZ R0, R152, R7, !PT ;  /* 0x0000000798007209 */ /* 0x002fc80007810000 */
        /* <DEDUP_REMOVED lines=24> */
[----:B0-----:R-:W-:-:S05]  /*b720*/  FMNMX.FTZ R3, R0, R3, !PT ;  /* 0x0000000300037209 */ /* 0x001fca0007810000 */
[----:B------:R-:W0:Y:S02]  /*b730*/  SHFL.BFLY PT, R0, R3, 0x1, 0x1f ;  /* 0x0c201f0003007f89 */ /* 0x000e2400000e0000 */
[----:B0-----:R-:W-:Y:S02]  /*b740*/  FMNMX.FTZ R3, R3, R0, !PT ;  /* 0x0000000003037209 */ /* 0x001fe40007810000 */
[----:B------:R-:W0:Y:S03]  /*b750*/  LDC R0, c[0x0][0xa80] ;  /* 0x0002a000ff007b82 */ /* 0x000e260000000800 */
[C---:B------:R-:W-:Y:S01]  /*b760*/  FADD.FTZ R7, -R3.reuse, R7 ;  /* 0x0000000703077221 */ /* 0x040fe20000010100 */
[----:B0-----:R-:W-:-:S03]  /*b770*/  FMUL.FTZ R9, R3, R0 ;  /* 0x0000000003097220 */ /* 0x001fc60000410000 */
[-C--:B------:R-:W-:Y:S01]  /*b780*/  FMUL.FTZ R7, R7, R0.reuse ;  /* 0x0000000007077220 */ /* 0x080fe20000410000 */
[-CC-:B------:R-:W-:Y:S01]  /*b790*/  FFMA.FTZ R152, R152, R0.reuse, -R9.reuse ;  /* 0x0000000098987223 */ /* 0x180fe20000010809 */
[----:B------:R-:W-:-:S04]  /*b7a0*/  FFMA.FTZ R153, R153, R0, -R9 ;  /* 0x0000000099997223 */ /* 0x000fc80000010809 */
[----:B------:R-:W-:Y:S01]  /*b7b0*/  MUFU.EX2 R7, R7 ;  /* 0x0000000700077308 */ /* 0x000fe20000000800 */
[-CC-:B------:R-:W-:Y:S01]  /*b7c0*/  FFMA.FTZ R156, R156, R0.reuse, -R9.reuse ;  /* 0x000000009c9c7223 */ /* 0x180fe20000010809 */
[----:B------:R-:W-:-:S06]  /*b7d0*/  FFMA.FTZ R157, R157, R0, -R9 ;  /* 0x000000009d9d7223 */ /* 0x000fcc0000010809 */
[----:B------:R-:W0:Y:S08]  /*b7e0*/  MUFU.EX2 R152, R152 ;  /* 0x0000009800987308 */ /* 0x000e300000000800 */
[----:B------:R-:W1:Y:S08]  /*b7f0*/  MUFU.EX2 R153, R153 ;  /* 0x0000009900997308 */ /* 0x000e700000000800 */
[----:B------:R-:W2:Y:S01]  /*b800*/  MUFU.EX2 R156, R156 ;  /* 0x0000009c009c7308 */ /* 0x000ea20000000800 */
[----:B0-----:R-:W-:-:S07]  /*b810*/  FFMA.FTZ R8, R7, R12, R152 ;  /* 0x0000000c07087223 */ /* 0x001fce0000010098 */
[----:B------:R-:W0:Y:S01]  /*b820*/  MUFU.EX2 R157, R157 ;  /* 0x0000009d009d7308 */ /* 0x000e220000000800 */
[----:B-1----:R-:W-:-:S04]  /*b830*/  FADD.FTZ R8, R153, R8 ;  /* 0x0000000899087221 */ /* 0x002fc80000010000 */
[----:B--2---:R-:W-:-:S04]  /*b840*/  FADD.FTZ R8, R156, R8 ;  /* 0x000000089c087221 */ /* 0x004fc80000010000 */
[----:B0-----:R-:W-:Y:S01]  /*b850*/  FADD.FTZ R10, R157, R8 ;  /* 0x000000089d0a7221 */ /* 0x001fe20000010000 */
        /* <DEDUP_REMOVED lines=26> */
[----:B------:R-:W0:Y:S01]  /*ba00*/  SHFL.BFLY PT, R11, R8, 0x1, 0x1f ;  /* 0x0c201f00080b7f89 */ /* 0x000e2200000e0000 */
[----:B------:R-:W1:Y:S01]  /*ba10*/  S2R R207, SR_TID.X ;  /* 0x0000000000cf7919 */ /* 0x000e620000002100 */
[----:B0-----:R-:W-:-:S05]  /*ba20*/  FMNMX.FTZ R8, R8, R11, !PT ;  /* 0x0000000b08087209 */ /* 0x001fca0007810000 */
[C---:B------:R-:W-:Y:S01]  /*ba30*/  FMUL.FTZ R11, R8.reuse, R0 ;  /* 0x00000000080b7220 */ /* 0x040fe20000410000 */
[----:B------:R-:W-:-:S03]  /*ba40*/  FADD.FTZ R6, -R8, R6 ;  /* 0x0000000608067221 */ /* 0x000fc60000010100 */
[-C--:B------:R-:W-:Y:S01]  /*ba50*/  FFMA.FTZ R154, R154, R0.reuse, -R11 ;  /* 0x000000009a9a7223 */ /* 0x080fe2000001080b */
[----:B------:R-:W-:-:S05]  /*ba60*/  FMUL.FTZ R6, R6, R0 ;  /* 0x0000000006067220 */ /* 0x000fca0000410000 */
[----:B------:R-:W-:Y:S08]  /*ba70*/  MUFU.EX2 R154, R154 ;  /* 0x0000009a009a7308 */ /* 0x000ff00000000800 */
        /* <DEDUP_REMOVED lines=65> */
[----:B-1----:R-:W-:Y:S01]  /*be90*/  SHF.R.U32.HI R207, RZ, 0x7, R207 ;  /* 0x00000007ffcf7819 */ /* 0x002fe200000116cf */
[----:B------:R-:W-:-:S02]  /*bea0*/  @!P1 VIADD R7, R5, 0x32440 ;  /* 0x0003244005079836 */ /* 0x000fc40000000000 */
[-CC-:B------:R-:W-:Y:S01]  /*beb0*/  FFMA.FTZ R155, R155, R0.reuse, -R11.reuse ;  /* 0x000000009b9b7223 */ /* 0x180fe2000001080b */
        /* <DEDUP_REMOVED lines=21> */
[----:B------:R-:W-:Y:S01]  /*c010*/  FFMA.FTZ R199, R199, R0, -R11 ;  /* 0x00000000c7c77223 */ /* 0x000fe2000001080b */
[----:B------:R-:W-:Y:S01]  /*c020*/  IADD3 R11, -R207, 0xb, RZ ;  /* 0x0000000bcf0b7810 */ /* 0x000fe20007ffe1ff */
[----:B0-----:R-:W-:Y:S01]  /*c030*/  FFMA.FTZ R14, R6, R13, R154 ;  /* 0x0000000d060e7223 */ /* 0x001fe2000001009a */
        /* <DEDUP_REMOVED lines=64> */
[----:B------:R-:W-:Y:S01]  /*c440*/  @!P1 PRMT R7, RZ, 0x654, R7 ;  /* 0x00000654ff079816 */ /* 0x000fe20000000007 */
[----:B------:R-:W-:Y:S01]  /*c450*/  VIADD R6, R207, 0x8 ;  /* 0x00000008cf067836 */ /* 0x000fe20000000000 */
[----:B------:R3:W-:Y:S06]  /*c460*/  BAR.ARV R11, 0x100 ;  /* 0x0004000b0000751d */ /* 0x0007ec0000002000 */
[----:B------:R0:W-:Y:S01]  /*c470*/  @!P1 SYNCS.ARRIVE.TRANS64.RED.A1T0 RZ, [R7+URZ], RZ ;  /* 0x000000ff07ff99a7 */ /* 0x0001e2000810043f */
[----:B------:R-:W1:Y:S08]  /*c480*/  MUFU.EX2 R155, R155 ;  /* 0x0000009b009b7308 */ /* 0x000e700000000800 */
[----:B------:R-:W-:Y:S08]  /*c490*/  MUFU.EX2 R158, R158 ;  /* 0x0000009e009e7308 */ /* 0x000ff00000000800 */
[----:B------:R-:W2:Y:S01]  /*c4a0*/  MUFU.EX2 R159, R159 ;  /* 0x0000009f009f7308 */ /* 0x000ea20000000800 */
[----:B------:R-:W-:Y:S01]  /*c4b0*/  IMAD R12, R200, 0xc00, R15 ;  /* 0x00000c00c80c7824 */ /* 0x000fe200078e020f */
[----:B------:R4:W-:Y:S01]  /*c4c0*/  BAR.SYNC.DEFER_BLOCKING R6, 0x100 ;  /* 0x000400060000751d */ /* 0x0009e20000010000 */
[----:B------:R-:W-:-:S03]  /*c4d0*/  IMAD.MOV.U32 R13, RZ, RZ, 0x40000040 ;  /* 0x40000040ff0d7424 */ /* 0x000fc600078e00ff */
[----:B------:R-:W-:Y:S02]  /*c4e0*/  R2UR UR6, R12 ;  /* 0x000000000c0672ca */ /* 0x000fe400000e0000 */
[----:B------:R-:W-:Y:S02]  /*c4f0*/  R2UR UR7, R13 ;  /* 0x000000000d0772ca */ /* 0x000fe400000e0000 */
[----:B------:R-:W-:Y:S02]  /*c500*/  F2FP.F16.F32.PACK_AB R204, R153, R152 ;  /* 0x0000009899cc723e */ /* 0x000fe400000000ff */
[----:B------:R-:W-:Y:S02]  /*c510*/  F2FP.F16.F32.PACK_AB R206, R157, R156 ;  /* 0x0000009c9dce723e */ /* 0x000fe400000000ff */
[----:B-1----:R-:W-:Y:S02]  /*c520*/  F2FP.F16.F32.PACK_AB R205, R155, R154 ;  /* 0x0000009a9bcd723e */ /* 0x002fe400000000ff */
[----:B--2---:R-:W-:-:S04]  /*c530*/  F2FP.F16.F32.PACK_AB R207, R159, R158 ;  /* 0x0000009e9fcf723e */ /* 0x004fc800000000ff */
[----:B------:R-:W-:-:S06]  /*c540*/  WARPGROUP.ARRIVE ;  /* 0x00000000000079c5 */ /* 0x000fcc0000000000 */
[----:B------:R-:W-:Y:S01]  /*c550*/  HGMMA.64x256x16.F32 R24, R204, gdesc[UR4].tnspB, R24, gsb0 ;  /* 0x43e00004cc187df0 */ /* 0x000fe20008000818 */
[-CC-:B------:R-:W-:Y:S01]  /*c560*/  FFMA.FTZ R160, R160, R0.reuse, -R9.reuse ;  /* 0x00000000a0a07223 */ /* 0x180fe20000010809 */
[----:B------:R-:W-:-:S03]  /*c570*/  FFMA.FTZ R161, R161, R0, -R9 ;  /* 0x00000000a1a17223 */ /* 0x000fc60000010809 */
[----:B------:R-:W1:Y:S01]  /*c580*/  MUFU.EX2 R152, R160 ;  /* 0x000000a000987308 */ /* 0x000e620000000800 */
[-CC-:B------:R-:W-:Y:S01]  /*c590*/  FFMA.FTZ R165, R165, R0.reuse, -R9.reuse ;  /* 0x00000000a5a57223 */ /* 0x180fe20000010809 */
[----:B------:R-:W-:-:S06]  /*c5a0*/  FFMA.FTZ R164, R164, R0, -R9 ;  /* 0x00000000a4a47223 */ /* 0x000fcc0000010809 */
[----:B------:R-:W2:Y:S08]  /*c5b0*/  MUFU.EX2 R161, R161 ;  /* 0x000000a100a17308 */ /* 0x000eb00000000800 */
[----:B------:R-:W3:Y:S08]  /*c5c0*/  MUFU.EX2 R154, R164 ;  /* 0x000000a4009a7308 */ /* 0x000ef00000000800 */
[----:B------:R-:W3:Y:S08]  /*c5d0*/  MUFU.EX2 R165, R165 ;  /* 0x000000a500a57308 */ /* 0x000ef00000000800 */
[----:B------:R-:W-:Y:S08]  /*c5e0*/  MUFU.EX2 R162, R162 ;  /* 0x000000a200a27308 */ /* 0x000ff00000000800 */
[----:B------:R-:W3:Y:S08]  /*c5f0*/  MUFU.EX2 R163, R163 ;  /* 0x000000a300a37308 */ /* 0x000ef00000000800 */
[----:B------:R-:W-:Y:S08]  /*c600*/  MUFU.EX2 R166, R166 ;  /* 0x000000a600a67308 */ /* 0x000ff00000000800 */
[----:B------:R-:W3:Y:S01]  /*c610*/  MUFU.EX2 R167, R167 ;  /* 0x000000a700a77308 */ /* 0x000ee20000000800 */
[----:B-1----:R-:W-:Y:S01]  /*c620*/  FADD.FTZ R10, R152, R10 ;  /* 0x0000000a980a7221 */ /* 0x002fe20000010000 */
[----:B----4-:R-:W-:-:S02]  /*c630*/  VIADD R6, R12, 0x80 ;  /* 0x000000800c067836 */ /* 0x010fc40000000000 */
[----:B0-----:R-:W-:Y:S02]  /*c640*/  IMAD.MOV.U32 R7, RZ, RZ, 0x40000040 ;  /* 0x40000040ff077424 */ /* 0x001fe400078e00ff */
[----:B--2---:R-:W-:Y:S01]  /*c650*/  FADD.FTZ R10, R161, R10 ;  /* 0x0000000aa10a7221 */ /* 0x004fe20000010000 */
[----:B------:R-:W-:Y:S02]  /*c660*/  R2UR UR6, R6 ;  /* 0x00000000060672ca */ /* 0x000fe400000e0000 */
[----:B------:R-:W-:Y:S01]  /*c670*/  R2UR UR7, R7 ;  /* 0x00000000070772ca */ /* 0x000fe200000e0000 */
[----:B------:R-:W-:Y:S01]  /*c680*/  FADD.FTZ R14, R155, R14 ;  /* 0x0000000e9b0e7221 */ /* 0x000fe20000010000 */
[----:B---3--:R-:W-:Y:S01]  /*c690*/  FADD.FTZ R10, R154, R10 ;  /* 0x0000000a9a0a7221 */ /* 0x008fe20000010000 */
[----:B------:R-:W-:Y:S02]  /*c6a0*/  F2FP.F16.F32.PACK_AB R152, R161, R152 ;  /* 0x00000098a198723e */ /* 0x000fe400000000ff */
[----:B------:R-:W-:-:S02]  /*c6b0*/  F2FP.F16.F32.PACK_AB R154, R165, R154 ;  /* 0x0000009aa59a723e */ /* 0x000fc400000000ff */
[----:B------:R-:W-:Y:S02]  /*c6c0*/  F2FP.F16.F32.PACK_AB R153, R163, R162 ;  /* 0x000000a2a399723e */ /* 0x000fe400000000ff */
[----:B------:R-:W-:Y:S01]  /*c6d0*/  F2FP.F16.F32.PACK_AB R155, R167, R166 ;  /* 0x000000a6a79b723e */ /* 0x000fe200000000ff */
[-CC-:B------:R-:W-:Y:S01]  /*c6e0*/  FFMA.FTZ R168, R168, R0.reuse, -R9.reuse ;  /* 0x00000000a8a87223 */ /* 0x180fe20000010809 */
[-CC-:B------:R-:W-:Y:S01]  /*c6f0*/  FFMA.FTZ R169, R169, R0.reuse, -R9.reuse ;  /* 0x00000000a9a97223 */ /* 0x180fe20000010809 */
[-CC-:B------:R-:W-:Y:S01]  /*c700*/  FFMA.FTZ R173, R173, R0.reuse, -R9.reuse ;  /* 0x00000000adad7223 */ /* 0x180fe20000010809 */
[----:B------:R-:W-:-:S04]  /*c710*/  FFMA.FTZ R172, R172, R0, -R9 ;  /* 0x00000000acac7223 */ /* 0x000fc80000010809 */
[----:B------:R-:W-:Y:S01]  /*c720*/  MUFU.EX2 R169, R169 ;  /* 0x000000a900a97308 */ /* 0x000fe20000000800 */
[----:B------:R-:W-:Y:S02]  /*c730*/  WARPGROUP.DEPBAR.LE gsb0, 0x0 ;  /* 0x00008000000079c5 */ /* 0x000fe40000010000 */
[----:B------:R-:W-:-:S06]  /*c740*/  WARPGROUP.ARRIVE ;  /* 0x00000000000079c5 */ /* 0x000fcc0000000000 */
[----:B------:R-:W-:Y:S01]  /*c750*/  HGMMA.64x256x16.F32 R24, R152, gdesc[UR4].tnspB, R24, gsb0 ;  /* 0x43e0000498187df0 */ /* 0x000fe20008000818 */
[----:B------:R-:W-:Y:S01]  /*c760*/  MUFU.EX2 R173, R173 ;  /* 0x000000ad00ad7308 */ /* 0x000fe20000000800 */
[----:B------:R-:W-:-:S07]  /*c770*/  FADD.FTZ R10, R165, R10 ;  /* 0x0000000aa50a7221 */ /* 0x000fce0000010000 */
[----:B------:R-:W-:Y:S08]  /*c780*/  MUFU.EX2 R170, R170 ;  /* 0x000000aa00aa7308 */ /* 0x000ff00000000800 */
[----:B------:R-:W-:Y:S08]  /*c790*/  MUFU.EX2 R171, R171 ;  /* 0x000000ab00ab7308 */ /* 0x000ff00000000800 */
[----:B------:R-:W-:Y:S08]  /*c7a0*/  MUFU.EX2 R174, R174 ;  /* 0x000000ae00ae7308 */ /* 0x000ff00000000800 */
[----:B------:R-:W-:Y:S01]  /*c7b0*/  MUFU.EX2 R175, R175 ;  /* 0x000000af00af7308 */ /* 0x000fe20000000800 */
[----:B------:R-:W-:-:S02]  /*c7c0*/  VIADD R6, R12, 0x100 ;  /* 0x000001000c067836 */ /* 0x000fc40000000000 */
[----:B------:R-:W-:-:S03]  /*c7d0*/  IMAD.MOV.U32 R7, RZ, RZ, 0x40000040 ;  /* 0x40000040ff077424 */ /* 0x000fc600078e00ff */
[----:B------:R-:W-:Y:S02]  /*c7e0*/  R2UR UR6, R6 ;  /* 0x00000000060672ca */ /* 0x000fe400000e0000 */
[----:B------:R-:W-:Y:S01]  /*c7f0*/  R2UR UR7, R7 ;  /* 0x00000000070772ca */ /* 0x000fe200000e0000 */
[-CC-:B------:R-:W-:Y:S01]  /*c800*/  FFMA.FTZ R176, R176, R0.reuse, -R9.reuse ;  /* 0x00000000b0b07223 */ /* 0x180fe20000010809 */
[-CC-:B------:R-:W-:Y:S01]  /*c810*/  FFMA.FTZ R177, R177, R0.reuse, -R9.reuse ;  /* 0x00000000b1b17223 */ /* 0x180fe20000010809 */
[-CC-:B------:R-:W-:Y:S01]  /*c820*/  FFMA.FTZ R181, R181, R0.reuse, -R9.reuse ;  /* 0x00000000b5b57223 */ /* 0x180fe20000010809 */
[----:B------:R-:W-:-:S04]  /*c830*/  FFMA.FTZ R180, R180, R0, -R9 ;  /* 0x00000000b4b47223 */ /* 0x000fc80000010809 */
[----:B------:R-:W-:Y:S01]  /*c840*/  MUFU.EX2 R177, R177 ;  /* 0x000000b100b17308 */ /* 0x000fe20000000800 */
[----:B------:R-:W-:-:S07]  /*c850*/  IMAD.MOV.U32 R7, RZ, RZ, 0x40000040 ;  /* 0x40000040ff077424 */ /* 0x000fce00078e00ff */
[----:B------:R-:W-:Y:S01]  /*c860*/  MUFU.EX2 R181, R181 ;  /* 0x000000b500b57308 */ /* 0x000fe20000000800 */
[----:B------:R-:W-:-:S07]  /*c870*/  WARPGROUP.DEPBAR.LE gsb0, 0x0 ;  /* 0x00008000000079c5 */ /* 0x000fce0000010000 */
[----:B------:R-:W0:Y:S08]  /*c880*/  MUFU.EX2 R152, R168 ;  /* 0x000000a800987308 */ /* 0x000e300000000800 */
[----:B------:R-:W1:Y:S01]  /*c890*/  MUFU.EX2 R154, R172 ;  /* 0x000000ac009a7308 */ /* 0x000e620000000800 */
[----:B0-----:R-:W-:-:S04]  /*c8a0*/  FADD.FTZ R10, R152, R10 ;  /* 0x0000000a980a7221 */ /* 0x001fc80000010000 */
[C---:B------:R-:W-:Y:S01]  /*c8b0*/  FADD.FTZ R10, R169.reuse, R10 ;  /* 0x0000000aa90a7221 */ /* 0x040fe20000010000 */
[----:B------:R-:W-:Y:S02]  /*c8c0*/  F2FP.F16.F32.PACK_AB R152, R169, R152 ;  /* 0x00000098a998723e */ /* 0x000fe400000000ff */
[----:B------:R-:W-:Y:S01]  /*c8d0*/  F2FP.F16.F32.PACK_AB R153, R171, R170 ;  /* 0x000000aaab99723e */ /* 0x000fe200000000ff */
[----:B-1----:R-:W-:Y:S01]  /*c8e0*/  FADD.FTZ R10, R154, R10 ;  /* 0x0000000a9a0a7221 */ /* 0x002fe20000010000 */
[----:B------:R-:W-:Y:S02]  /*c8f0*/  F2FP.F16.F32.PACK_AB R154, R173, R154 ;  /* 0x0000009aad9a723e */ /* 0x000fe400000000ff */
[----:B------:R-:W-:-:S04]  /*c900*/  F2FP.F16.F32.PACK_AB R155, R175, R174 ;  /* 0x000000aeaf9b723e */ /* 0x000fc800000000ff */
[----:B------:R-:W-:-:S06]  /*c910*/  WARPGROUP.ARRIVE ;  /* 0x00000000000079c5 */ /* 0x000fcc0000000000 */
[----:B------:R-:W-:Y:S01]  /*c920*/  HGMMA.64x256x16.F32 R24, R152, gdesc[UR4].tnspB, R24, gsb0 ;  /* 0x43e0000498187df0 */ /* 0x000fe20008000818 */
[----:B------:R-:W-:Y:S01]  /*c930*/  MUFU.EX2 R178, R178 ;  /* 0x000000b200b27308 */ /* 0x000fe20000000800 */
[----:B------:R-:W-:-:S07]  /*c940*/  FADD.FTZ R10, R173, R10 ;  /* 0x0000000aad0a7221 */ /* 0x000fce0000010000 */
[----:B------:R-:W-:Y:S08]  /*c950*/  MUFU.EX2 R179, R179 ;  /* 0x000000b300b37308 */ /* 0x000ff00000000800 */
[----:B------:R-:W-:Y:S08]  /*c960*/  MUFU.EX2 R182, R182 ;  /* 0x000000b600b67308 */ /* 0x000ff00000000800 */
[----:B------:R-:W-:Y:S01]  /*c970*/  MUFU.EX2 R183, R183 ;  /* 0x000000b700b77308 */ /* 0x000fe20000000800 */
[----:B------:R-:W-:Y:S01]  /*c980*/  VIADD R6, R12, 0x180 ;  /* 0x000001800c067836 */ /* 0x000fe20000000000 */
[----:B------:R-:W-:-:S04]  /*c990*/  R2UR UR7, R7 ;  /* 0x00000000070772ca */ /* 0x000fc800000e0000 */
[----:B------:R-:W-:Y:S01]  /*c9a0*/  R2UR UR6, R6 ;  /* 0x00000000060672ca */ /* 0x000fe200000e0000 */
[-CC-:B------:R-:W-:Y:S01]  /*c9b0*/  FFMA.FTZ R184, R184, R0.reuse, -R9.reuse ;  /* 0x00000000b8b87223 */ /* 0x180fe20000010809 */
[-CC-:B------:R-:W-:Y:S01]  /*c9c0*/  FFMA.FTZ R185, R185, R0.reuse, -R9.reuse ;  /* 0x00000000b9b97223 */ /* 0x180fe20000010809 */
[-CC-:B------:R-:W-:Y:S01]  /*c9d0*/  FFMA.FTZ R189, R189, R0.reuse, -R9.reuse ;  /* 0x00000000bdbd7223 */ /* 0x180fe20000010809 */
[----:B------:R-:W-:-:S04]  /*c9e0*/  FFMA.FTZ R188, R188, R0, -R9 ;  /* 0x00000000bcbc7223 */ /* 0x000fc80000010809 */
[----:B------:R-:W-:Y:S01]  /*c9f0*/  MUFU.EX2 R185, R185 ;  /* 0x000000b900b97308 */ /* 0x000fe20000000800 */
[----:B------:R-:W-:-:S07]  /*ca00*/  VIADD R6, R12, 0x200 ;  /* 0x000002000c067836 */ /* 0x000fce0000000000 */
[----:B------:R-:W-:Y:S08]  /*ca10*/  MUFU.EX2 R189, R189 ;  /* 0x000000bd00bd7308 */ /* 0x000ff00000000800 */
        /* <DEDUP_REMOVED lines=16> */
[----:B------:R-:W-:Y:S01]  /*cb20*/  MUFU.EX2 R191, R191 ;  /* 0x000000bf00bf7308 */ /* 0x000fe20000000800 */
[----:B------:R-:W-:Y:S01]  /*cb30*/  R2UR UR6, R6 ;  /* 0x00000000060672ca */ /* 0x000fe200000e0000 */
[-CC-:B------:R-:W-:Y:S01]  /*cb40*/  FFMA.FTZ R192, R192, R0.reuse, -R9.reuse ;  /* 0x00000000c0c07223 */ /* 0x180fe20000010809 */
[-CC-:B------:R-:W-:Y:S01]  /*cb50*/  FFMA.FTZ R193, R193, R0.reuse, -R9.reuse ;  /* 0x00000000c1c17223 */ /* 0x180fe20000010809 */
[-CC-:B------:R-:W-:Y:S01]  /*cb60*/  FFMA.FTZ R196, R196, R0.reuse, -R9.reuse ;  /* 0x00000000c4c47223 */ /* 0x180fe20000010809 */
[----:B------:R-:W-:-:S04]  /*cb70*/  FFMA.FTZ R9, R197, R0, -R9 ;  /* 0x00000000c5097223 */ /* 0x000fc80000010809 */
[----:B------:R-:W-:Y:S08]  /*cb80*/  MUFU.EX2 R193, R193 ;  /* 0x000000c100c17308 */ /* 0x000ff00000000800 */
[----:B------:R-:W-:Y:S08]  /*cb90*/  MUFU.EX2 R9, R9 ;  /* 0x0000000900097308 */ /* 0x000ff00000000800 */
[----:B------:R-:W-:Y:S08]  /*cba0*/  MUFU.EX2 R194, R194 ;  /* 0x000000c200c27308 */ /* 0x000ff00000000800 */
[----:B------:R-:W-:Y:S08]  /*cbb0*/  MUFU.EX2 R195, R195 ;  /* 0x000000c300c37308 */ /* 0x000ff00000000800 */
[----:B------:R-:W-:Y:S01]  /*cbc0*/  MUFU.EX2 R198, R198 ;  /* 0x000000c600c67308 */ /* 0x000fe20000000800 */
[----:B------:R-:W-:-:S07]  /*cbd0*/  WARPGROUP.DEPBAR.LE gsb0, 0x0 ;  /* 0x00008000000079c5 */ /* 0x000fce0000010000 */
[----:B------:R-:W0:Y:S08]  /*cbe0*/  MUFU.EX2 R152, R184 ;  /* 0x000000b800987308 */ /* 0x000e300000000800 */
[----:B------:R-:W1:Y:S01]  /*cbf0*/  MUFU.EX2 R154, R188 ;  /* 0x000000bc009a7308 */ /* 0x000e620000000800 */
[----:B0-----:R-:W-:Y:S01]  /*cc00*/  FADD.FTZ R10, R152, R7 ;  /* 0x00000007980a7221 */ /* 0x001fe20000010000 */
[----:B------:R-:W-:-:S03]  /*cc10*/  IMAD.MOV.U32 R7, RZ, RZ, 0x40000040 ;  /* 0x40000040ff077424 */ /* 0x000fc600078e00ff */
[----:B------:R-:W-:Y:S02]  /*cc20*/  FADD.FTZ R6, R185, R10 ;  /* 0x0000000ab9067221 */ /* 0x000fe40000010000 */
[----:B------:R-:W-:Y:S02]  /*cc30*/  R2UR UR7, R7 ;  /* 0x00000000070772ca */ /* 0x000fe400000e0000 */
[----:B-1----:R-:W-:Y:S01]  /*cc40*/  FADD.FTZ R6, R154, R6 ;  /* 0x000000069a067221 */ /* 0x002fe20000010000 */
[----:B------:R-:W-:Y:S02]  /*cc50*/  F2FP.F16.F32.PACK_AB R152, R185, R152 ;  /* 0x00000098b998723e */ /* 0x000fe400000000ff */
[----:B------:R-:W-:Y:S02]  /*cc60*/  F2FP.F16.F32.PACK_AB R154, R189, R154 ;  /* 0x0000009abd9a723e */ /* 0x000fe400000000ff */
[----:B------:R-:W-:Y:S02]  /*cc70*/  F2FP.F16.F32.PACK_AB R153, R187, R186 ;  /* 0x000000babb99723e */ /* 0x000fe400000000ff */
[----:B------:R-:W-:-:S04]  /*cc80*/  F2FP.F16.F32.PACK_AB R155, R191, R190 ;  /* 0x000000bebf9b723e */ /* 0x000fc800000000ff */
[----:B------:R-:W-:-:S06]  /*cc90*/  WARPGROUP.ARRIVE ;  /* 0x00000000000079c5 */ /* 0x000fcc0000000000 */
[----:B------:R-:W-:Y:S01]  /*cca0*/  HGMMA.64x256x16.F32 R24, R152, gdesc[UR4].tnspB, R24, gsb0 ;  /* 0x43e0000498187df0 */ /* 0x000fe20008000818 */
[----:B------:R-:W-:Y:S01]  /*ccb0*/  MUFU.EX2 R199, R199 ;  /* 0x000000c700c77308 */ /* 0x000fe20000000800 */
[----:B------:R-:W-:Y:S01]  /*ccc0*/  FADD.FTZ R6, R189, R6 ;  /* 0x00000006bd067221 */ /* 0x000fe20000010000 */
[----:B------:R-:W-:Y:S02]  /*ccd0*/  VIADD R12, R12, 0x280 ;  /* 0x000002800c0c7836 */ /* 0x000fe40000000000 */
[----:B------:R-:W-:-:S03]  /*cce0*/  IMAD.MOV.U32 R13, RZ, RZ, 0x40000040 ;  /* 0x40000040ff0d7424 */ /* 0x000fc600078e00ff */
[----:B------:R-:W-:Y:S02]  /*ccf0*/  R2UR UR6, R12 ;  /* 0x000000000c0672ca */ /* 0x000fe400000e0000 */
[----:B------:R-:W-:Y:S01]  /*cd00*/  R2UR UR7, R13 ;  /* 0x000000000d0772ca */ /* 0x000fe200000e0000 */
        /* <DEDUP_REMOVED lines=18> */
[----:B------:R-:W-:Y:S02]  /*ce30*/  WARPGROUP.DEPBAR.LE gsb0, 0x0 ;  /* 0x00008000000079c5 */ /* 0x000fe40000010000 */
        /* <DEDUP_REMOVED lines=11> */
[----:B------:R-:W-:Y:S02]  /*cef0*/  @!P1 VIADD R5, R5, 0x32460 ;  /* 0x0003246005059836 */ /* 0x000fe40000000000 */
[----:B------:R-:W-:-:S04]  /*cf00*/  FADD.FTZ R194, R194, R191 ;  /* 0x000000bfc2c27221 */ /* 0x000fc80000010000 */
[----:B------:R-:W-:Y:S01]  /*cf10*/  FADD.FTZ R195, R195, R194 ;  /* 0x000000c2c3c37221 */ /* 0x000fe20000010000 */
[----:B------:R-:W-:-:S03]  /*cf20*/  @!P1 PRMT R5, RZ, 0x654, R5 ;  /* 0x00000654ff059816 */ /* 0x000fc60000000005 */
[----:B------:R-:W-:Y:S01]  /*cf30*/  FADD.FTZ R198, R198, R195 ;  /* 0x000000c3c6c67221 */ /* 0x000fe20000010000 */
[----:B------:R-:W-:Y:S01]  /*cf40*/  FADD.FTZ R12, R9, R12 ;  /* 0x0000000c090c7221 */ /* 0x000fe20000010000 */
[----:B------:R-:W-:Y:S02]  /*cf50*/  IMAD.MOV.U32 R6, RZ, RZ, R8 ;  /* 0x000000ffff067224 */ /* 0x000fe400078e0008 */
[----:B------:R-:W-:Y:S01]  /*cf60*/  FADD.FTZ R13, R199, R198 ;  /* 0x000000c6c70d7221 */ /* 0x000fe20000010000 */
[----:B------:R-:W-:Y:S01]  /*cf70*/  IMAD.MOV.U32 R7, RZ, RZ, R3 ;  /* 0x000000ffff077224 */ /* 0x000fe200078e0003 */
[----:B------:R-:W-:Y:S02]  /*cf80*/  WARPGROUP.DEPBAR.LE gsb0, 0x0 ;  /* 0x00008000000079c5 */ /* 0x000fe40000010000 */
[----:B------:R1:W-:Y:S01]  /*cf90*/  @!P1 SYNCS.ARRIVE.TRANS64.RED.A1T0 RZ, [R5+URZ], RZ ;  /* 0x000000ff05ff99a7 */ /* 0x0003e2000810043f */
[----:B------:R-:W-:Y:S05]  /*cfa0*/  @P2 BRA `(.L_x_1416) ;  /* 0xffffffd800142947 */ /* 0x000fea000383ffff */
.L_x_1406:
[----:B------:R-:W-:Y:S05]  /*cfb0*/  WARPSYNC.ALL ;  /* 0x0000000000007948 */ /* 0x000fea0003800000 */
[----:B-1----:R-:W1:Y:S01]  /*cfc0*/  SHFL.BFLY PT, R5, R12, 0x2, 0x1f ;  /* 0x0c401f000c057f89 */ /* 0x002e6200000e0000 */
[----:B------:R-:W-:Y:S01]  /*cfd0*/  VIADD R200, R200, 0x1 ;  /* 0x00000001c8c87836 */ /* 0x000fe20000000000 */
[----:B------:R2:W-:Y:S08]  /*cfe0*/  BAR.ARV R11, 0x100 ;  /* 0x0004000b0000751d */ /* 0x0005f00000002000 */
[----:B------:R-:W-:Y:S06]  /*cff0*/  BAR.ARV 0x8, 0x180 ;  /* 0x0206000000007b1d */ /* 0x000fec0000002000 */
[----:B------:R-:W-:Y:S01]  /*d000*/  ISETP.NE.AND P0, PT, R200, 0x2, PT ;  /* 0x00000002c800780c */ /* 0x000fe20003f05270 */
[----:B------:R-:W-:Y:S01]  /*d010*/  VIADD R222, R222, 0x1 ;  /* 0x00000001dede7836 */ /* 0x000fe20000000000 */
[----:B------:R-:W3:Y:S01]  /*d020*/  SHFL.BFLY PT, R6, R13, 0x2, 0x1f ;  /* 0x0c401f000d067f89 */ /* 0x000ee200000e0000 */
[----:B------:R-:W-:-:S02]  /*d030*/  PLOP3.LUT P1, PT, PT, PT, PT, 0x8, 0x0 ;  /* 0x000000000000781c */ /* 0x000fc40003f2e170 */
[----:B------:R-:W-:Y:S01]  /*d040*/  SEL R200, R200, RZ, P0 ;  /* 0x000000ffc8c87207 */ /* 0x000fe20000000000 */
[----:B-1----:R-:W-:-:S05]  /*d050*/  FADD.FTZ R5, R5, R12 ;  /* 0x0000000c05057221 */ /* 0x002fca0000010000 */
[----:B0-----:R-:W0:Y:S01]  /*d060*/  SHFL.BFLY PT, R4, R5, 0x1, 0x1f ;  /* 0x0c201f0005047f89 */ /* 0x001e2200000e0000 */
[----:B---3--:R-:W-:Y:S01]  /*d070*/  FADD.FTZ R7, R6, R13 ;  /* 0x0000000d06077221 */ /* 0x008fe20000010000 */
[----:B------:R-:W-:Y:S01]  /*d080*/  IMAD.MOV.U32 R6, RZ, RZ, RZ ;  /* 0x000000ffff067224 */ /* 0x000fe200078e00ff */
[----:B------:R-:W-:-:S03]  /*d090*/  SEL R13, RZ, 0x1, P0 ;  /* 0x00000001ff0d7807 */ /* 0x000fc60000000000 */
[----:B------:R-:W1:Y:S01]  /*d0a0*/  SHFL.BFLY PT, R10, R7, 0x1, 0x1f ;  /* 0x0c201f00070a7f89 */ /* 0x000e6200000e0000 */
[----:B------:R-:W-:Y:S01]  /*d0b0*/  LOP3.LUT R208, R208, R13, RZ, 0x3c, !PT ;  /* 0x0000000dd0d07212 */ /* 0x000fe200078e3cff */
[----:B0-----:R-:W-:Y:S01]  /*d0c0*/  FADD.FTZ R9, R5, R4 ;  /* 0x0000000405097221 */ /* 0x001fe20000010000 */
[----:B------:R-:W-:-:S04]  /*d0d0*/  IMAD.MOV.U32 R5, RZ, RZ, RZ ;  /* 0x000000ffff057224 */ /* 0x000fc800078e00ff */
[----:B------:R-:W-:-:S13]  /*d0e0*/  FSETP.NE.FTZ.AND P2, PT, R9, RZ, PT ;  /* 0x000000ff0900720b */ /* 0x000fda0003f55000 */
[----:B------:R-:W0:Y:S01]  /*d0f0*/  @P2 MUFU.RCP R6, R9 ;  /* 0x0000000900062308 */ /* 0x000e220000001000 */
[----:B-1----:R-:W-:Y:S01]  /*d100*/  FADD.FTZ R12, R7, R10 ;  /* 0x0000000a070c7221 */ /* 0x002fe20000010000 */
[----:B------:R-:W-:-:S04]  /*d110*/  IMAD.MOV.U32 R7, RZ, RZ, -0x800000 ;  /* 0xff800000ff077424 */ /* 0x000fc800078e00ff */
[----:B------:R-:W-:Y:S02]  /*d120*/  FSETP.NE.FTZ.AND P3, PT, R12, RZ, PT ;  /* 0x000000ff0c00720b */ /* 0x000fe40003f75000 */
[----:B------:R-:W1:Y:S01]  /*d130*/  @P2 MUFU.LG2 R20, R9 ;  /* 0x0000000900142308 */ /* 0x000e620000000c00 */
[-C--:B0-----:R-:W-:Y:S01]  /*d140*/  FMUL.FTZ R10, R28, R6.reuse ;  /* 0x000000061c0a7220 */ /* 0x081fe20000410000 */
[----:B------:R-:W-:Y:S01]  /*d150*/  FMUL.FTZ R4, R33, R6 ;  /* 0x0000000621047220 */ /* 0x000fe20000410000 */
[----:B------:R-:W-:-:S08]  /*d160*/  @P2 FMUL.FTZ R28, R0, 0.69314718246459960938 ;  /* 0x3f317218001c2820 */ /* 0x000fd00000410000 */
[----:B------:R-:W0:Y:S01]  /*d170*/  @P3 MUFU.LG2 R18, R12 ;  /* 0x0000000c00123308 */ /* 0x000e220000000c00 */
[----:B------:R-:W-:Y:S01]  /*d180*/  @P3 FMUL.FTZ R21, R0, 0.69314718246459960938 ;  /* 0x3f31721800153820 */ /* 0x000fe20000410000 */
[-C--:B------:R-:W-:Y:S01]  /*d190*/  FMUL.FTZ R162, R48, R6.reuse ;  /* 0x0000000630a27220 */ /* 0x080fe20000410000 */
[-C--:B------:R-:W-:Y:S01]  /*d1a0*/  FMUL.FTZ R166, R64, R6.reuse ;  /* 0x0000000640a67220 */ /* 0x080fe20000410000 */
[-C--:B------:R-:W-:Y:S01]  /*d1b0*/  FMUL.FTZ R170, R80, R6.reuse ;  /* 0x0000000650aa7220 */ /* 0x080fe20000410000 */
[----:B-1----:R-:W-:Y:S01]  /*d1c0*/  @P2 FMUL.FTZ R33, R20, 0.69314718246459960938 ;  /* 0x3f31721814212820 */ /* 0x002fe20000410000 */
[-C--:B------:R-:W-:Y:S01]  /*d1d0*/  FMUL.FTZ R24, R24, R6.reuse ;  /* 0x0000000618187220 */ /* 0x080fe20000410000 */
[-C--:B------:R-:W-:Y:S01]  /*d1e0*/  FMUL.FTZ R25, R25, R6.reuse ;  /* 0x0000000619197220 */ /* 0x080fe20000410000 */
[----:B------:R-:W1:Y:S01]  /*d1f0*/  @P3 MUFU.RCP R5, R12 ;  /* 0x0000000c00053308 */ /* 0x000e620000001000 */
        /* <DEDUP_REMOVED lines=58> */
[-C--:B-1----:R-:W-:Y:S01]  /*d5a0*/  FMUL.FTZ R13, R43, R5.reuse ;  /* 0x000000052b0d7220 */ /* 0x082fe20000410000 */
[----:B------:R-:W-:Y:S01]  /*d5b0*/  FMUL.FTZ R15, R47, R5 ;  /* 0x000000052f0f7220 */ /* 0x000fe20000410000 */
[----:B------:R-:W-:-:S02]  /*d5c0*/  IMAD.MOV.U32 R6, RZ, RZ, -0x800000 ;  /* 0xff800000ff067424 */ /* 0x000fc400078e00ff */
        /* <DEDUP_REMOVED lines=64> */
.L_x_1363:
        /* <DEDUP_REMOVED lines=26> */
[----:B------:R-:W-:Y:S02]  /*db70*/  MOV R20, R18 ;  /* 0x0000001200147202 */ /* 0x000fe40000000f00 */
[----:B---3--:R-:W-:Y:S01]  /*db80*/  MOV R21, R3 ;  /* 0x0000000300157202 */ /* 0x008fe20000000f00 */
[----:B------:R-:W-:Y:S02]  /*db90*/  BAR.SYNC.DEFER_BLOCKING 0x1, 0x100 ;  /* 0x0044000000007b1d */ /* 0x000fe40000010000 */
[----:B--2---:R-:W-:-:S03]  /*dba0*/  IMAD.WIDE R124, R8, 0x2, R20 ;  /* 0x00000002087c7825 */ /* 0x004fc600078e0214 */
[C---:B------:R-:W-:Y:S02]  /*dbb0*/  IADD3 R8, P2, R124.reuse, 0x40, RZ ;  /* 0x000000407c087810 */ /* 0x040fe40007f5e0ff */
[----:B------:R-:W-:Y:S02]  /*dbc0*/  IADD3 R26, P3, R124, 0x60, RZ ;  /* 0x000000607c1a7810 */ /* 0x000fe40007f7e0ff */
[----:B------:R-:W-:Y:S01]  /*dbd0*/  LOP3.LUT R96, R8, 0x380, RZ, 0xc0, !PT ;  /* 0x0000038008607812 */ /* 0x000fe200078ec0ff */
[--C-:B------:R-:W-:Y:S01]  /*dbe0*/  IMAD.X R97, RZ, RZ, R125.reuse, P2 ;  /* 0x000000ffff617224 */ /* 0x100fe200010e067d */
[----:B-1----:R-:W-:Y:S01]  /*dbf0*/  IADD3 R32, P0, R124, 0x4040, RZ ;  /* 0x000040407c207810 */ /* 0x002fe20007f1e0ff */
[--C-:B------:R-:W-:Y:S01]  /*dc00*/  IMAD.X R101, RZ, RZ, R125.reuse, P3 ;  /* 0x000000ffff657224 */ /* 0x100fe200018e067d */
[----:B------:R-:W-:Y:S02]  /*dc10*/  SHF.R.U64 R96, R96, 0x3, RZ ;  /* 0x0000000360607819 */ /* 0x000fe400000012ff */
[----:B------:R-:W-:Y:S01]  /*dc20*/  IADD3 R30, P5, R124, 0x4020, RZ ;  /* 0x000040207c1e7810 */ /* 0x000fe20007fbe0ff */
[----:B------:R-:W-:Y:S01]  /*dc30*/  IMAD.X R109, RZ, RZ, R125, P0 ;  /* 0x000000ffff6d7224 */ /* 0x000fe200000e067d */
[----:B------:R-:W-:-:S02]  /*dc40*/  LOP3.LUT R100, R26, 0x380, RZ, 0xc0, !PT ;  /* 0x000003801a647812 */ /* 0x000fc400078ec0ff */
[----:B------:R-:W-:Y:S01]  /*dc50*/  LOP3.LUT R96, R96, R8, RZ, 0x3c, !PT ;  /* 0x0000000860607212 */ /* 0x000fe200078e3cff */
[----:B------:R-:W-:Y:S01]  /*dc60*/  IMAD.X R107, RZ, RZ, R125, P5 ;  /* 0x000000ffff6b7224 */ /* 0x000fe200028e067d */
[----:B------:R-:W-:Y:S02]  /*dc70*/  LOP3.LUT R8, R32, 0x380, RZ, 0xc0, !PT ;  /* 0x0000038020087812 */ /* 0x000fe400078ec0ff */
[----:B------:R-:W-:Y:S02]  /*dc80*/  SHF.R.U64 R100, R100, 0x3, RZ ;  /* 0x0000000364647819 */ /* 0x000fe400000012ff */
[----:B------:R-:W-:Y:S02]  /*dc90*/  SHF.R.U64 R8, R8, 0x3, RZ ;  /* 0x0000000308087819 */ /* 0x000fe400000012ff */
[C---:B------:R-:W-:Y:S02]  /*dca0*/  IADD3 R118, P5, R124.reuse, 0x8060, RZ ;  /* 0x000080607c767810 */ /* 0x040fe40007fbe0ff */
[----:B------:R-:W-:-:S02]  /*dcb0*/  IADD3 R3, P1, R124, 0x20, RZ ;  /* 0x000000207c037810 */ /* 0x000fc40007f3e0ff */
[----:B-----5:R-:W-:Y:S01]  /*dcc0*/  IADD3 R28, P4, R124, 0x4000, RZ ;  /* 0x000040007c1c7810 */ /* 0x020fe20007f9e0ff */
[--C-:B------:R-:W-:Y:S01]  /*dcd0*/  IMAD.X R119, RZ, RZ, R125.reuse, P5 ;  /* 0x000000ffff777224 */ /* 0x100fe200028e067d */
[----:B------:R-:W-:Y:S01]  /*dce0*/  LOP3.LUT R100, R100, R26, RZ, 0x3c, !PT ;  /* 0x0000001a64647212 */ /* 0x000fe200078e3cff */
[--C-:B------:R-:W-:Y:S01]  /*dcf0*/  IMAD.X R93, RZ, RZ, R125.reuse, P1 ;  /* 0x000000ffff5d7224 */ /* 0x100fe200008e067d */
[----:B------:R-:W-:Y:S01]  /*dd00*/  IADD3 R114, P3, R124, 0x8020, RZ ;  /* 0x000080207c727810 */ /* 0x000fe20007f7e0ff */
[--C-:B------:R-:W-:Y:S01]  /*dd10*/  IMAD.X R105, RZ, RZ, R125.reuse, P4 ;  /* 0x000000ffff697224 */ /* 0x100fe200020e067d */
[----:B------:R-:W-:Y:S02]  /*dd20*/  LOP3.LUT R26, R30, 0x380, RZ, 0xc0, !PT ;  /* 0x000003801e1a7812 */ /* 0x000fe400078ec0ff */
[----:B------:R-:W-:Y:S01]  /*dd30*/  LOP3.LUT R108, R8, R32, RZ, 0x3c, !PT ;  /* 0x00000020086c7212 */ /* 0x000fe200078e3cff */
[----:B------:R-:W-:Y:S01]  /*dd40*/  IMAD.X R115, RZ, RZ, R125, P3 ;  /* 0x000000ffff737224 */ /* 0x000fe200018e067d */
[----:B------:R-:W-:-:S02]  /*dd50*/  LOP3.LUT R8, R118, 0x380, RZ, 0xc0, !PT ;  /* 0x0000038076087812 */ /* 0x000fc400078ec0ff */
[----:B------:R-:W-:Y:S02]  /*dd60*/  LOP3.LUT R92, R3, 0x380, RZ, 0xc0, !PT ;  /* 0x00000380035c7812 */ /* 0x000fe400078ec0ff */
[----:B------:R-:W-:Y:S02]  /*dd70*/  LOP3.LUT R104, R28, 0x380, RZ, 0xc0, !PT ;  /* 0x000003801c687812 */ /* 0x000fe400078ec0ff */
[----:B------:R-:W-:Y:S02]  /*dd80*/  SHF.R.U64 R26, R26, 0x3, RZ ;  /* 0x000000031a1a7819 */ /* 0x000fe400000012ff */
[----:B------:R-:W-:Y:S02]  /*dd90*/  IADD3 R88, P2, R124, 0x8000, RZ ;  /* 0x000080007c587810 */ /* 0x000fe40007f5e0ff */
[----:B------:R-:W-:Y:S02]  /*dda0*/  SHF.R.U64 R8, R8, 0x3, RZ ;  /* 0x0000000308087819 */ /* 0x000fe400000012ff */
[----:B------:R-:W-:Y:S01]  /*ddb0*/  IADD3 R140, P3, R124, 0xc060, RZ ;  /* 0x0000c0607c8c7810 */ /* 0x000fe20007f7e0ff */
[----:B------:R-:W-:Y:S01]  /*ddc0*/  IMAD.X R113, RZ, RZ, R125, P2 ;  /* 0x000000ffff717224 */ /* 0x000fe200010e067d */
[----:B------:R-:W-:-:S02]  /*ddd0*/  SHF.R.U64 R92, R92, 0x3, RZ ;  /* 0x000000035c5c7819 */ /* 0x000fc400000012ff */
[C---:B------:R-:W-:Y:S02]  /*dde0*/  LOP3.LUT R89, R124.reuse, 0x380, RZ, 0xc0, !PT ;  /* 0x000003807c597812 */ /* 0x040fe400078ec0ff */
[----:B------:R-:W-:Y:S02]  /*ddf0*/  IADD3 R84, P1, R124, 0x4060, RZ ;  /* 0x000040607c547810 */ /* 0x000fe40007f3e0ff */
[----:B------:R-:W-:Y:S02]  /*de00*/  SHF.R.U64 R104, R104, 0x3, RZ ;  /* 0x0000000368687819 */ /* 0x000fe400000012ff */
[----:B------:R-:W-:Y:S02]  /*de10*/  LOP3.LUT R106, R26, R30, RZ, 0x3c, !PT ;  /* 0x0000001e1a6a7212 */ /* 0x000fe400078e3cff */
[----:B------:R-:W-:Y:S02]  /*de20*/  LOP3.LUT R26, R88, 0x380, RZ, 0xc0, !PT ;  /* 0x00000380581a7812 */ /* 0x000fe400078ec0ff */
[----:B------:R-:W-:-:S02]  /*de30*/  LOP3.LUT R118, R8, R118, RZ, 0x3c, !PT ;  /* 0x0000007608767212 */ /* 0x000fc400078e3cff */
[----:B------:R-:W-:Y:S02]  /*de40*/  LOP3.LUT R92, R92, R3, RZ, 0x3c, !PT ;  /* 0x000000035c5c7212 */ /* 0x000fe400078e3cff */
[----:B------:R-:W-:Y:S02]  /*de50*/  LOP3.LUT R8, R140, 0x380, RZ, 0xc0, !PT ;  /* 0x000003808c087812 */ /* 0x000fe400078ec0ff */
[----:B------:R-:W-:Y:S02]  /*de60*/  SHF.R.U64 R89, R89, 0x3, RZ ;  /* 0x0000000359597819 */ /* 0x000fe400000012ff */
[----:B------:R-:W-:Y:S02]  /*de70*/  LOP3.LUT R3, R84, 0x380, RZ, 0xc0, !PT ;  /* 0x0000038054037812 */ /* 0x000fe400078ec0ff */
[----:B------:R-:W-:Y:S02]  /*de80*/  LOP3.LUT R104, R104, R28, RZ, 0x3c, !PT ;  /* 0x0000001c68687212 */ /* 0x000fe400078e3cff */
[----:B------:R-:W-:-:S02]  /*de90*/  LOP3.LUT R28, R114, 0x380, RZ, 0xc0, !PT ;  /* 0x00000380721c7812 */ /* 0x000fc400078ec0ff */
[----:B------:R-:W-:Y:S02]  /*dea0*/  IADD3.X R111, RZ, R125, RZ, P1, !PT ;  /* 0x0000007dff6f7210 */ /* 0x000fe40000ffe4ff */
[----:B------:R-:W-:Y:S02]  /*deb0*/  SHF.R.U64 R26, R26, 0x3, RZ ;  /* 0x000000031a1a7819 */ /* 0x000fe400000012ff */
[C---:B------:R-:W-:Y:S02]  /*dec0*/  IADD3 R116, P4, R124.reuse, 0x8040, RZ ;  /* 0x000080407c747810 */ /* 0x040fe40007f9e0ff */
[C---:B------:R-:W-:Y:S02]  /*ded0*/  IADD3 R120, P0, R124.reuse, 0xc000, RZ ;  /* 0x0000c0007c787810 */ /* 0x040fe40007f1e0ff */
[C---:B------:R-:W-:Y:S01]  /*dee0*/  IADD3 R122, P1, R124.reuse, 0xc020, RZ ;  /* 0x0000c0207c7a7810 */ /* 0x040fe20007f3e0ff */
[--C-:B------:R-:W-:Y:S01]  /*def0*/  IMAD.X R117, RZ, RZ, R125.reuse, P4 ;  /* 0x000000ffff757224 */ /* 0x100fe200020e067d */
[----:B------:R-:W-:Y:S01]  /*df00*/  IADD3 R136, P2, R124, 0xc040, RZ ;  /* 0x0000c0407c887810 */ /* 0x000fe20007f5e0ff */
[--C-:B------:R-:W-:Y:S01]  /*df10*/  IMAD.X R121, RZ, RZ, R125.reuse, P0 ;  /* 0x000000ffff797224 */ /* 0x100fe200000e067d */
[----:B------:R-:W-:Y:S01]  /*df20*/  SHF.R.U64 R8, R8, 0x3, RZ ;  /* 0x0000000308087819 */ /* 0x000fe200000012ff */
[--C-:B------:R-:W-:Y:S01]  /*df30*/  IMAD.X R123, RZ, RZ, R125.reuse, P1 ;  /* 0x000000ffff7b7224 */ /* 0x100fe200008e067d */
[----:B------:R-:W-:Y:S01]  /*df40*/  LOP3.LUT R124, R89, R124, RZ, 0x3c, !PT ;  /* 0x0000007c597c7212 */ /* 0x000fe200078e3cff */
[--C-:B------:R-:W-:Y:S01]  /*df50*/  IMAD.X R85, RZ, RZ, R125.reuse, P2 ;  /* 0x000000ffff557224 */ /* 0x100fe200010e067d */
[----:B------:R-:W-:Y:S01]  /*df60*/  SHF.R.U64 R3, R3, 0x3, RZ ;  /* 0x0000000303037819 */ /* 0x000fe200000012ff */
[----:B------:R-:W-:Y:S01]  /*df70*/  IMAD.X R89, RZ, RZ, R125, P3 ;  /* 0x000000ffff597224 */ /* 0x000fe200018e067d */
[----:B------:R-:W-:-:S02]  /*df80*/  SHF.R.U64 R28, R28, 0x3, RZ ;  /* 0x000000031c1c7819 */ /* 0x000fc400000012ff */
[----:B------:R-:W-:Y:S02]  /*df90*/  LOP3.LUT R112, R26, R88, RZ, 0x3c, !PT ;  /* 0x000000581a707212 */ /* 0x000fe400078e3cff */
[----:B------:R-:W-:Y:S02]  /*dfa0*/  LOP3.LUT R88, R8, R140, RZ, 0x3c, !PT ;  /* 0x0000008c08587212 */ /* 0x000fe400078e3cff */
[----:B------:R-:W-:Y:S02]  /*dfb0*/  LOP3.LUT R110, R3, R84, RZ, 0x3c, !PT ;  /* 0x00000054036e7212 */ /* 0x000fe400078e3cff */
[----:B------:R-:W-:Y:S02]  /*dfc0*/  MOV R124, R124 ;  /* 0x0000007c007c7202 */ /* 0x000fe40000000f00 */
[----:B------:R-:W-:Y:S02]  /*dfd0*/  F2FP.F16.F32.PACK_AB R8, R25, R24 ;  /* 0x000000181908723e */ /* 0x000fe400000000ff */
[----:B------:R-:W-:-:S02]  /*dfe0*/  LOP3.LUT R3, R116, 0x380, RZ, 0xc0, !PT ;  /* 0x0000038074037812 */ /* 0x000fc400078ec0ff */
[----:B------:R-:W-:Y:S01]  /*dff0*/  LOP3.LUT R114, R28, R114, RZ, 0x3c, !PT ;  /* 0x000000721c727212 */ /* 0x000fe200078e3cff */
[----:B------:R1:W-:Y:S01]  /*e000*/  STSM.16.M88.4 [R124], R8 ;  /* 0x000000087c007844 */ /* 0x0003e20000000200 */
[----:B------:R-:W-:Y:S02]  /*e010*/  LOP3.LUT R26, R120, 0x380, RZ, 0xc0, !PT ;  /* 0x00000380781a7812 */ /* 0x000fe400078ec0ff */
[----:B------:R-:W-:Y:S02]  /*e020*/  LOP3.LUT R28, R122, 0x380, RZ, 0xc0, !PT ;  /* 0x000003807a1c7812 */ /* 0x000fe400078ec0ff */
[----:B------:R-:W-:Y:S02]  /*e030*/  SHF.R.U64 R3, R3, 0x3, RZ ;  /* 0x0000000303037819 */ /* 0x000fe400000012ff */
[----:B------:R-:W-:Y:S02]  /*e040*/  SHF.R.U64 R26, R26, 0x3, RZ ;  /* 0x000000031a1a7819 */ /* 0x000fe400000012ff */
[----:B------:R-:W-:-:S02]  /*e050*/  SHF.R.U64 R28, R28, 0x3, RZ ;  /* 0x000000031c1c7819 */ /* 0x000fc400000012ff */
[----:B------:R-:W-:Y:S02]  /*e060*/  MOV R92, R92 ;  /* 0x0000005c005c7202 */ /* 0x000fe40000000f00 */
[----:B------:R-:W-:Y:S02]  /*e070*/  MOV R96, R96 ;  /* 0x0000006000607202 */ /* 0x000fe40000000f00 */
[----:B------:R-:W-:Y:S02]  /*e080*/  LOP3.LUT R116, R3, R116, RZ, 0x3c, !PT ;  /* 0x0000007403747212 */ /* 0x000fe400078e3cff */
[----:B-1----:R-:W-:Y:S02]  /*e090*/  F2FP.F16.F32.PACK_AB R8, R4, R14 ;  /* 0x0000000e0408723e */ /* 0x002fe400000000ff */
[----:B------:R-:W-:Y:S02]  /*e0a0*/  F2FP.F16.F32.PACK_AB R9, R12, R0 ;  /* 0x000000000c09723e */ /* 0x000fe400000000ff */
[----:B------:R-:W-:Y:S01]  /*e0b0*/  F2FP.F16.F32.PACK_AB R10, R37, R36 ;  /* 0x00000024250a723e */ /* 0x000fe200000000ff */
[----:B------:R-:W1:Y:S01]  /*e0c0*/  LDC R0, c[0x0][0xce8] ;  /* 0x00033a00ff007b82 */ /* 0x000e620000000800 */
[----:B------:R-:W-:-:S02]  /*e0d0*/  F2FP.F16.F32.PACK_AB R11, R39, R38 ;  /* 0x00000026270b723e */ /* 0x000fc400000000ff */
[----:B------:R-:W-:Y:S02]  /*e0e0*/  F2FP.F16.F32.PACK_AB R12, R41, R160 ;  /* 0x000000a0290c723e */ /* 0x000fe400000000ff */
[----:B------:R-:W-:Y:S01]  /*e0f0*/  F2FP.F16.F32.PACK_AB R14, R45, R161 ;  /* 0x000000a12d0e723e */ /* 0x000fe200000000ff */
[----:B------:R2:W-:Y:S01]  /*e100*/  STSM.16.M88.4 [R92], R8 ;  /* 0x000000085c007844 */ /* 0x0005e20000000200 */
[----:B------:R-:W-:Y:S02]  /*e110*/  LOP3.LUT R120, R26, R120, RZ, 0x3c, !PT ;  /* 0x000000781a787212 */ /* 0x000fe400078e3cff */
[----:B------:R-:W-:Y:S01]  /*e120*/  LOP3.LUT R3, R136, 0x380, RZ, 0xc0, !PT ;  /* 0x0000038088037812 */ /* 0x000fe200078ec0ff */
[----:B------:R3:W-:Y:S01]  /*e130*/  STSM.16.M88.4 [R96], R12 ;  /* 0x0000000c60007844 */ /* 0x0007e20000000200 */
[----:B------:R-:W-:Y:S02]  /*e140*/  LOP3.LUT R122, R28, R122, RZ, 0x3c, !PT ;  /* 0x0000007a1c7a7212 */ /* 0x000fe400078e3cff */
[----:B------:R-:W-:-:S02]  /*e150*/  MOV R100, R100 ;  /* 0x0000006400647202 */ /* 0x000fc40000000f00 */
[----:B------:R-:W-:Y:S02]  /*e160*/  F2FP.F16.F32.PACK_AB R24, R49, R162 ;  /* 0x000000a23118723e */ /* 0x000fe400000000ff */
[----:B------:R-:W-:Y:S02]  /*e170*/  F2FP.F16.F32.PACK_AB R25, R51, R50 ;  /* 0x000000323319723e */ /* 0x000fe400000000ff */
[----:B------:R-:W-:Y:S02]  /*e180*/  F2FP.F16.F32.PACK_AB R26, R53, R163 ;  /* 0x000000a3351a723e */ /* 0x000fe400000000ff */
[----:B------:R-:W-:Y:S02]  /*e190*/  MOV R104, R104 ;  /* 0x0000006800687202 */ /* 0x000fe40000000f00 */
[----:B------:R-:W-:Y:S01]  /*e1a0*/  F2FP.F16.F32.PACK_AB R28, R57, R164 ;  /* 0x000000a4391c723e */ /* 0x000fe200000000ff */
[----:B------:R-:W-:Y:S01]  /*e1b0*/  STSM.16.M88.4 [R100], R24 ;  /* 0x0000001864007844 */ /* 0x000fe20000000200 */
[----:B------:R-:W-:-:S02]  /*e1c0*/  F2FP.F16.F32.PACK_AB R30, R61, R165 ;  /* 0x000000a53d1e723e */ /* 0x000fc400000000ff */
[----:B------:R-:W-:Y:S02]  /*e1d0*/  MOV R106, R106 ;  /* 0x0000006a006a7202 */ /* 0x000fe40000000f00 */
[----:B--2---:R-:W-:Y:S01]  /*e1e0*/  F2FP.F16.F32.PACK_AB R8, R65, R166 ;  /* 0x000000a64108723e */ /* 0x004fe200000000ff */
[----:B------:R-:W-:Y:S01]  /*e1f0*/  STSM.16.M88.4 [R104], R28 ;  /* 0x0000001c68007844 */ /* 0x000fe20000000200 */
[----:B------:R-:W-:Y:S02]  /*e200*/  F2FP.F16.F32.PACK_AB R9, R67, R66 ;  /* 0x000000424309723e */ /* 0x000fe400000000ff */
[----:B------:R-:W-:Y:S02]  /*e210*/  F2FP.F16.F32.PACK_AB R10, R69, R167 ;  /* 0x000000a7450a723e */ /* 0x000fe400000000ff */
[----:B------:R-:W-:Y:S02]  /*e220*/  F2FP.F16.F32.PACK_AB R11, R71, R70 ;  /* 0x00000046470b723e */ /* 0x000fe400000000ff */
[----:B------:R-:W-:-:S02]  /*e230*/  MOV R108, R108 ;  /* 0x0000006c006c7202 */ /* 0x000fc40000000f00 */
[----:B---3--:R-:W-:Y:S01]  /*e240*/  F2FP.F16.F32.PACK_AB R12, R73, R168 ;  /* 0x000000a8490c723e */ /* 0x008fe200000000ff */
[----:B------:R2:W-:Y:S01]  /*e250*/  STSM.16.M88.4 [R106], R8 ;  /* 0x000000086a007844 */ /* 0x0005e20000000200 */
[----:B------:R-:W-:Y:S02]  /*e260*/  F2FP.F16.F32.PACK_AB R13, R75, R74 ;  /* 0x0000004a4b0d723e */ /* 0x000fe400000000ff */
[----:B------:R-:W-:Y:S02]  /*e270*/  F2FP.F16.F32.PACK_AB R14, R77, R169 ;  /* 0x000000a94d0e723e */ /* 0x000fe400000000ff */
[----:B------:R-:W-:Y:S02]  /*e280*/  F2FP.F16.F32.PACK_AB R15, R79, R78 ;  /* 0x0000004e4f0f723e */ /* 0x000fe400000000ff */
[----:B------:R-:W-:Y:S02]  /*e290*/  SHF.R.U64 R3, R3, 0x3, RZ ;  /* 0x0000000303037819 */ /* 0x000fe400000012ff */
[----:B------:R-:W-:Y:S01]  /*e2a0*/  MOV R110, R110 ;  /* 0x0000006e006e7202 */ /* 0x000fe20000000f00 */
[----:B------:R3:W-:Y:S01]  /*e2b0*/  STSM.16.M88.4 [R108], R12 ;  /* 0x0000000c6c007844 */ /* 0x0007e20000000200 */
[----:B------:R-:W-:-:S02]  /*e2c0*/  F2FP.F16.F32.PACK_AB R36, R81, R170 ;  /* 0x000000aa5124723e */ /* 0x000fc400000000ff */
[----:B------:R-:W-:Y:S02]  /*e2d0*/  F2FP.F16.F32.PACK_AB R37, R83, R82 ;  /* 0x000000525325723e */ /* 0x000fe400000000ff */
[----:B------:R-:W-:Y:S02]  /*e2e0*/  F2FP.F16.F32.PACK_AB R38, R48, R171 ;  /* 0x000000ab3026723e */ /* 0x000fe400000000ff */
[----:B------:R-:W-:Y:S02]  /*e2f0*/  F2FP.F16.F32.PACK_AB R39, R87, R86 ;  /* 0x000000565727723e */ /* 0x000fe400000000ff */
[----:B------:R-:W-:Y:S02]  /*e300*/  MOV R112, R112 ;  /* 0x0000007000707202 */ /* 0x000fe40000000f00 */
[----:B------:R-:W-:Y:S01]  /*e310*/  F2FP.F16.F32.PACK_AB R48, R64, R172 ;  /* 0x000000ac4030723e */ /* 0x000fe200000000ff */
[----:B------:R4:W-:Y:S01]  /*e320*/  STSM.16.M88.4 [R110], R36 ;  /* 0x000000246e007844 */ /* 0x0009e20000000200 */
[----:B------:R-:W-:-:S02]  /*e330*/  F2FP.F16.F32.PACK_AB R49, R91, R90 ;  /* 0x0000005a5b31723e */ /* 0x000fc400000000ff */
[----:B------:R-:W-:Y:S01]  /*e340*/  F2FP.F16.F32.PACK_AB R50, R80, R173 ;  /* 0x000000ad5032723e */ /* 0x000fe200000000ff */
[----:B------:R-:W-:Y:S01]  /*e350*/  IMAD.MOV.U32 R80, RZ, RZ, RZ ;  /* 0x000000ffff507224 */ /* 0x000fe200078e00ff */
[----:B------:R-:W-:Y:S02]  /*e360*/  F2FP.F16.F32.PACK_AB R51, R95, R94 ;  /* 0x0000005e5f33723e */ /* 0x000fe400000000ff */
[----:B------:R-:W-:Y:S02]  /*e370*/  MOV R114, R114 ;  /* 0x0000007200727202 */ /* 0x000fe40000000f00 */
[----:B------:R-:W-:Y:S01]  /*e380*/  F2FP.F16.F32.PACK_AB R64, R152, R174 ;  /* 0x000000ae9840723e */ /* 0x000fe200000000ff */
[----:B------:R-:W-:Y:S01]  /*e390*/  STSM.16.M88.4 [R112], R48 ;  /* 0x0000003070007844 */ /* 0x000fe20000000200 */
[----:B------:R-:W-:Y:S02]  /*e3a0*/  F2FP.F16.F32.PACK_AB R65, R99, R98 ;  /* 0x000000626341723e */ /* 0x000fe400000000ff */
[----:B------:R-:W-:-:S02]  /*e3b0*/  F2FP.F16.F32.PACK_AB R66, R153, R175 ;  /* 0x000000af9942723e */ /* 0x000fc400000000ff */
[----:B------:R-:W-:Y:S02]  /*e3c0*/  F2FP.F16.F32.PACK_AB R67, R103, R102 ;  /* 0x000000666743723e */ /* 0x000fe400000000ff */
[----:B------:R-:W-:Y:S02]  /*e3d0*/  LOP3.LUT R84, R3, R136, RZ, 0x3c, !PT ;  /* 0x0000008803547212 */ /* 0x000fe400078e3cff */
[----:B------:R-:W-:Y:S01]  /*e3e0*/  MOV R116, R116 ;  /* 0x0000007400747202 */ /* 0x000fe20000000f00 */
[----:B------:R-:W-:Y:S01]  /*e3f0*/  STSM.16.M88.4 [R114], R64 ;  /* 0x0000004072007844 */ /* 0x000fe20000000200 */
[----:B--2---:R-:W-:Y:S02]  /*e400*/  F2FP.F16.F32.PACK_AB R8, R154, R176 ;  /* 0x000000b09a08723e */ /* 0x004fe400000000ff */
[----:B------:R-:W-:Y:S02]  /*e410*/  F2FP.F16.F32.PACK_AB R9, R43, R40 ;  /* 0x000000282b09723e */ /* 0x000fe400000000ff */
[----:B------:R-:W-:-:S02]  /*e420*/  F2FP.F16.F32.PACK_AB R10, R155, R177 ;  /* 0x000000b19b0a723e */ /* 0x000fc400000000ff */
[----:B------:R-:W-:Y:S02]  /*e430*/  F2FP.F16.F32.PACK_AB R11, R47, R44 ;  /* 0x0000002c2f0b723e */ /* 0x000fe400000000ff */
[----:B------:R-:W-:Y:S02]  /*e440*/  MOV R118, R118 ;  /* 0x0000007600767202 */ /* 0x000fe40000000f00 */
[----:B---3--:R-:W-:Y:S01]  /*e450*/  F2FP.F16.F32.PACK_AB R12, R156, R178 ;  /* 0x000000b29c0c723e */ /* 0x008fe200000000ff */
[----:B------:R2:W-:Y:S01]  /*e460*/  STSM.16.M88.4 [R116], R8 ;  /* 0x0000000874007844 */ /* 0x0005e20000000200 */
[----:B------:R-:W-:Y:S02]  /*e470*/  F2FP.F16.F32.PACK_AB R13, R56, R52 ;  /* 0x00000034380d723e */ /* 0x000fe400000000ff */
[----:B------:R-:W-:Y:S02]  /*e480*/  F2FP.F16.F32.PACK_AB R14, R157, R179 ;  /* 0x000000b39d0e723e */ /* 0x000fe400000000ff */
[----:B------:R-:W-:-:S02]  /*e490*/  F2FP.F16.F32.PACK_AB R15, R68, R60 ;  /* 0x0000003c440f723e */ /* 0x000fc400000000ff */
[----:B------:R-:W-:Y:S02]  /*e4a0*/  MOV R120, R120 ;  /* 0x0000007800787202 */ /* 0x000fe40000000f00 */
[----:B------:R-:W-:Y:S01]  /*e4b0*/  F2FP.F16.F32.PACK_AB R24, R158, R180 ;  /* 0x000000b49e18723e */ /* 0x000fe200000000ff */
[----:B------:R-:W-:Y:S01]  /*e4c0*/  STSM.16.M88.4 [R118], R12 ;  /* 0x0000000c76007844 */ /* 0x000fe20000000200 */
[----:B------:R-:W-:Y:S02]  /*e4d0*/  F2FP.F16.F32.PACK_AB R25, R76, R72 ;  /* 0x000000484c19723e */ /* 0x000fe400000000ff */
[----:B------:R-:W-:Y:S02]  /*e4e0*/  F2FP.F16.F32.PACK_AB R26, R159, R181 ;  /* 0x000000b59f1a723e */ /* 0x000fe400000000ff */
[----:B------:R-:W-:Y:S02]  /*e4f0*/  F2FP.F16.F32.PACK_AB R27, R127, R126 ;  /* 0x0000007e7f1b723e */ /* 0x000fe400000000ff */
[----:B------:R-:W-:-:S02]  /*e500*/  ISETP.NE.U32.AND P0, PT, RZ, UR4, PT ;  /* 0x00000004ff007c0c */ /* 0x000fc4000bf05070 */
[----:B------:R-:W-:Y:S01]  /*e510*/  IADD3 R4, P1, R218, UR4, RZ ;  /* 0x00000004da047c10 */ /* 0x000fe2000ff3e0ff */
[----:B------:R3:W-:Y:S01]  /*e520*/  STSM.16.M88.4 [R120], R24 ;  /* 0x0000001878007844 */ /* 0x0007e20000000200 */
[----:B------:R-:W-:Y:S02]  /*e530*/  MOV R122, R122 ;  /* 0x0000007a007a7202 */ /* 0x000fe40000000f00 */
[----:B------:R-:W-:Y:S02]  /*e540*/  F2FP.F16.F32.PACK_AB R28, R129, R128 ;  /* 0x00000080811c723e */ /* 0x000fe400000000ff */
[----:B------:R-:W-:Y:S02]  /*e550*/  F2FP.F16.F32.PACK_AB R29, R131, R130 ;  /* 0x00000082831d723e */ /* 0x000fe400000000ff */
[----:B------:R-:W-:Y:S02]  /*e560*/  F2FP.F16.F32.PACK_AB R30, R133, R132 ;  /* 0x00000084851e723e */ /* 0x000fe400000000ff */
[----:B------:R-:W-:-:S02]  /*e570*/  F2FP.F16.F32.PACK_AB R31, R135, R134 ;  /* 0x00000086871f723e */ /* 0x000fc400000000ff */
[----:B------:R-:W-:Y:S02]  /*e580*/  MOV R84, R84 ;  /* 0x0000005400547202 */ /* 0x000fe40000000f00 */
[----:B----4-:R-:W-:Y:S01]  /*e590*/  F2FP.F16.F32.PACK_AB R36, R137, R182 ;  /* 0x000000b68924723e */ /* 0x010fe200000000ff */
[----:B------:R4:W-:Y:S01]  /*e5a0*/  STSM.16.M88.4 [R122], R28 ;  /* 0x0000001c7a007844 */ /* 0x0009e20000000200 */
[----:B------:R-:W-:Y:S02]  /*e5b0*/  F2FP.F16.F32.PACK_AB R37, R139, R138 ;  /* 0x0000008a8b25723e */ /* 0x000fe400000000ff */
[----:B------:R-:W-:Y:S02]  /*e5c0*/  F2FP.F16.F32.PACK_AB R38, R141, R183 ;  /* 0x000000b78d26723e */ /* 0x000fe400000000ff */
[----:B------:R-:W-:Y:S02]  /*e5d0*/  F2FP.F16.F32.PACK_AB R39, R143, R142 ;  /* 0x0000008e8f27723e */ /* 0x000fe400000000ff */
[----:B------:R-:W-:-:S02]  /*e5e0*/  MOV R88, R88 ;  /* 0x0000005800587202 */ /* 0x000fc40000000f00 */
        /* <DEDUP_REMOVED lines=10> */
[----:B--2---:R-:W-:Y:S01]  /*e690*/  IMAD.U32 R11, RZ, RZ, UR4 ;  /* 0x00000004ff0b7e24 */ /* 0x004fe2000f8e00ff */
[----:B------:R-:W-:Y:S01]  /*e6a0*/  @P2 IADD3.X R219, R219, UR5, RZ, P3, !PT ;  /* 0x00000005dbdb2c10 */ /* 0x000fe20009ffe4ff */
[----:B------:R4:W5:Y:S01]  /*e6b0*/  @P0 LDG.E R80, desc[UR60][R4.64] ;  /* 0x0000003c04500981 */ /* 0x000962000c1e1900 */
[----:B-1----:R-:W-:Y:S01]  /*e6c0*/  ISETP.NE.AND P1, PT, R0, 0x1, PT ;  /* 0x000000010000780c */ /* 0x002fe20003f25270 */
[----:B---3--:R-:W-:Y:S02]  /*e6d0*/  IMAD R27, R223, 0x80, R237 ;  /* 0x00000080df1b7824 */ /* 0x008fe400078e02ed */
[----:B------:R4:W5:Y:S10]  /*e6e0*/  @P2 LDG.E R11, desc[UR60][R218.64] ;  /* 0x0000003cda0b2981 */ /* 0x000974000c1e1900 */
[----:B------:R-:W1:Y:S08]  /*e6f0*/  @P1 LDC R8, c[0x0][0xcec] ;  /* 0x00033b00ff081b82 */ /* 0x000e700000000800 */
[----:B------:R-:W2:Y:S01]  /*e700*/  @P1 LDC R13, c[0x0][0xcf0] ;  /* 0x00033c00ff0d1b82 */ /* 0x000ea20000000800 */
[----:B----4-:R-:W-:Y:S05]  /*e710*/  @P2 BRA `(.L_x_1419) ;  /* 0x0000000000102947 */ /* 0x010fea0003800000 */
[----:B------:R-:W-:Y:S05]  /*e720*/  @!P0 BRA `(.L_x_1419) ;  /* 0x00000000000c8947 */ /* 0x000fea0003800000 */
[----:B------:R-:W3:Y:S04]  /*e730*/  LDG.E R10, desc[UR60][R4.64] ;  /* 0x0000003c040a7981 */ /* 0x000ee8000c1e1900 */
[----:B-----5:R-:W3:Y:S02]  /*e740*/  LDG.E R11, desc[UR60][R4.64+0x4] ;  /* 0x0000043c040b7981 */ /* 0x020ee4000c1e1900 */
[----:B---3--:R-:W-:-:S07]  /*e750*/  IMAD.IADD R11, R11, 0x1, -R10 ;  /* 0x000000010b0b7824 */ /* 0x008fce00078e0a0a */
.L_x_1419:
[----:B------:R-:W-:Y:S01]  /*e760*/  SHF.R.S32.HI R3, RZ, 0x1f, R217 ;  /* 0x0000001fff037819 */ /* 0x000fe200000114d9 */
[----:B-1----:R-:W-:Y:S01]  /*e770*/  @P1 IMAD.HI.U32 R4, R27, R8, RZ ;  /* 0x000000081b041227 */ /* 0x002fe200078e00ff */
[----:B------:R-:W-:Y:S01]  /*e780*/  ULDC.64 UR4, c[0x0][0xc90] ;  /* 0x0003240000047ab9 */ /* 0x000fe20000000a00 */
[----:B-----5:R-:W-:Y:S01]  /*e790*/  SHF.R.S32.HI R81, RZ, 0x1f, R80 ;  /* 0x0000001fff517819 */ /* 0x020fe20000011450 */
[----:B------:R-:W1:Y:S01]  /*e7a0*/  @P1 LDC R83, c[0x0][0xcec] ;  /* 0x00033b00ff531b82 */ /* 0x000e620000000800 */
[----:B------:R-:W-:Y:S01]  /*e7b0*/  IMAD R8, R3, UR4, RZ ;  /* 0x0000000403087c24 */ /* 0x000fe2000f8e02ff */
[----:B------:R-:W-:Y:S01]  /*e7c0*/  SEL R229, R229, RZ, !P0 ;  /* 0x000000ffe5e57207 */ /* 0x000fe20004000000 */
[----:B------:R-:W-:Y:S01]  /*e7d0*/  IMAD.MOV.U32 R9, RZ, RZ, R27 ;  /* 0x000000ffff097224 */ /* 0x000fe200078e001b */
[----:B--2---:R-:W-:Y:S01]  /*e7e0*/  @P1 SHF.R.U32.HI R9, RZ, R13, R4 ;  /* 0x0000000dff091219 */ /* 0x004fe20000011604 */
[----:B------:R-:W-:Y:S01]  /*e7f0*/  IMAD.WIDE.U32 R4, R217, UR4, R80 ;  /* 0x00000004d9047c25 */ /* 0x000fe2000f8e0050 */
[----:B------:R-:W-:-:S02]  /*e800*/  SEL R220, R220, RZ, !P0 ;  /* 0x000000ffdcdc7207 */ /* 0x000fc40004000000 */
[----:B------:R-:W2:Y:S01]  /*e810*/  @P1 LDC R85, c[0x0][0xcf0] ;  /* 0x00033c00ff551b82 */ /* 0x000ea20000000800 */
[----:B------:R-:W-:Y:S01]  /*e820*/  IMAD R13, R217, UR5, R8 ;  /* 0x00000005d90d7c24 */ /* 0x000fe2000f8e0208 */
[----:B------:R-:W-:Y:S01]  /*e830*/  ULDC.64 UR4, c[0x0][0xc98] ;  /* 0x0003260000047ab9 */ /* 0x000fe20000000a00 */
[----:B------:R-:W-:Y:S02]  /*e840*/  IMAD.MOV R25, RZ, RZ, -R9 ;  /* 0x000000ffff197224 */ /* 0x000fe400078e0a09 */
[----:B------:R-:W-:Y:S02]  /*e850*/  IMAD.IADD R5, R5, 0x1, R13 ;  /* 0x0000000105057824 */ /* 0x000fe400078e020d */
[----:B------:R-:W-:Y:S02]  /*e860*/  IMAD R13, R0, R25, R27 ;  /* 0x00000019000d7224 */ /* 0x000fe400078e021b */
[----:B------:R-:W-:Y:S02]  /*e870*/  IMAD R15, R228, 0x40, R209 ;  /* 0x00000040e40f7824 */ /* 0x000fe400078e02d1 */
[----:B------:R-:W-:Y:S01]  /*e880*/  IMAD R25, R229, UR4, RZ ;  /* 0x00000004e5197c24 */ /* 0x000fe2000f8e02ff */
[----:B------:R-:W-:Y:S01]  /*e890*/  SHF.R.S32.HI R8, RZ, 0x1f, R13 ;  /* 0x0000001fff087819 */ /* 0x000fe2000001140d */
[----:B------:R-:W-:-:S04]  /*e8a0*/  IMAD.WIDE.U32 R4, R220, UR4, R4 ;  /* 0x00000004dc047c25 */ /* 0x000fc8000f8e0004 */
[----:B------:R-:W-:Y:S01]  /*e8b0*/  IMAD.WIDE R20, R15, 0x2, R20 ;  /* 0x000000020f147825 */ /* 0x000fe200078e0214 */
[----:B------:R-:W-:Y:S02]  /*e8c0*/  SHF.R.S32.HI R15, RZ, 0x1f, R9 ;  /* 0x0000001fff0f7819 */ /* 0x000fe40000011409 */
[----:B------:R-:W-:Y:S01]  /*e8d0*/  IADD3 R4, P0, R9, R4, RZ ;  /* 0x0000000409047210 */ /* 0x000fe20007f1e0ff */
[----:B------:R-:W-:Y:S01]  /*e8e0*/  IMAD R25, R220, UR5, R25 ;  /* 0x00000005dc197c24 */ /* 0x000fe2000f8e0219 */
[----:B------:R-:W-:Y:S01]  /*e8f0*/  ULDC.64 UR4, c[0x0][0xc88] ;  /* 0x0003220000047ab9 */ /* 0x000fe20000000a00 */
[----:B------:R-:W-:Y:S01]  /*e900*/  IADD3 R9, P2, R20, 0x1000, RZ ;  /* 0x0000100014097810 */ /* 0x000fe20007f5e0ff */
[----:B------:R-:W-:Y:S01]  /*e910*/  IMAD R10, R8, UR4, RZ ;  /* 0x00000004080a7c24 */ /* 0x000fe2000f8e02ff */
[----:B------:R-:W-:Y:S01]  /*e920*/  IADD3 R37, P4, R20, 0x5000, RZ ;  /* 0x0000500014257810 */ /* 0x000fe20007f9e0ff */
[----:B------:R-:W-:Y:S01]  /*e930*/  IMAD R32, R11, R0, RZ ;  /* 0x000000000b207224 */ /* 0x000fe200078e02ff */
[----:B------:R-:W-:Y:S01]  /*e940*/  IADD3.X R5, R15, R5, R25, P0, !PT ;  /* 0x000000050f057210 */ /* 0x000fe200007fe419 */
[----:B------:R-:W-:Y:S01]  /*e950*/  IMAD R15, R13, UR5, R10 ;  /* 0x000000050d0f7c24 */ /* 0x000fe2000f8e020a */
[----:B------:R-:W-:-:S02]  /*e960*/  LOP3.LUT R8, R9, 0x380, RZ, 0xc0, !PT ;  /* 0x0000038009087812 */ /* 0x000fc400078ec0ff */
[C---:B------:R-:W-:Y:S01]  /*e970*/  IADD3 R25, P5, R20.reuse, 0x3000, RZ ;  /* 0x0000300014197810 */ /* 0x040fe20007fbe0ff */
[----:B------:R-:W-:Y:S01]  /*e980*/  IMAD.WIDE.U32 R4, R13, UR4, R4 ;  /* 0x000000040d047c25 */ /* 0x000fe2000f8e0004 */
[----:B------:R-:W-:Y:S01]  /*e990*/  ULDC.64 UR4, c[0x0][0xc50] ;  /* 0x0003140000047ab9 */ /* 0x000fe20000000a00 */
[----:B------:R-:W-:Y:S02]  /*e9a0*/  IADD3 R13, P3, R20, 0x2000, RZ ;  /* 0x00002000140d7810 */ /* 0x000fe40007f7e0ff */
[----:B------:R-:W-:Y:S01]  /*e9b0*/  IMAD.IADD R5, R5, 0x1, R15 ;  /* 0x0000000105057824 */ /* 0x000fe200078e020f */
[----:B------:R-:W-:Y:S02]  /*e9c0*/  LEA R10, P0, R4, UR4, 0x2 ;  /* 0x00000004040a7c11 */ /* 0x000fe4000f8010ff */
[----:B------:R-:W-:Y:S02]  /*e9d0*/  SHF.R.U64 R8, R8, 0x3, RZ ;  /* 0x0000000308087819 */ /* 0x000fe400000012ff */
[----:B------:R-:W-:Y:S01]  /*e9e0*/  LEA.HI.X R4, R4, UR5, R5, 0x2, P0 ;  /* 0x0000000504047c11 */ /* 0x000fe200080f1405 */
[----:B------:R-:W-:Y:S01]  /*e9f0*/  SHFL.IDX PT, R54, R10, RZ, 0x1c1f ;  /* 0x001c1fff0a367589 */ /* 0x000fe200000e0000 */
[----:B------:R-:W-:Y:S01]  /*ea00*/  IADD3 R29, P0, R20, 0x4000, RZ ;  /* 0x00004000141d7810 */ /* 0x000fe20007f1e0ff */
[----:B------:R-:W-:Y:S01]  /*ea10*/  IMAD R5, R223, 0x80, R235 ;  /* 0x00000080df057824 */ /* 0x000fe200078e02eb */
[----:B------:R-:W-:Y:S01]  /*ea20*/  LOP3.LUT R12, R13, 0x380, RZ, 0xc0, !PT ;  /* 0x000003800d0c7812 */ /* 0x000fe200078ec0ff */
[----:B------:R-:W3:Y:S01]  /*ea30*/  SHFL.IDX PT, R55, R4, RZ, 0x1c1f ;  /* 0x001c1fff04377589 */ /* 0x000ee200000e0000 */
[----:B------:R-:W-:Y:S01]  /*ea40*/  LOP3.LUT R8, R8, R9, RZ, 0x3c, !PT ;  /* 0x0000000908087212 */ /* 0x000fe200078e3cff */
[----:B------:R-:W-:Y:S01]  /*ea50*/  IMAD.X R9, RZ, RZ, R21, P2 ;  /* 0x000000ffff097224 */ /* 0x000fe200010e0615 */
[----:B------:R-:W-:Y:S01]  /*ea60*/  LOP3.LUT R28, R29, 0x380, RZ, 0xc0, !PT ;  /* 0x000003801d1c7812 */ /* 0x000fe200078ec0ff */
[----:B------:R-:W-:Y:S01]  /*ea70*/  SHFL.IDX PT, R58, R10, 0x1, 0x1c1f ;  /* 0x003c1f000a3a7f89 */ /* 0x000fe200000e0000 */
[----:B------:R-:W-:Y:S01]  /*ea80*/  SHF.R.U64 R12, R12, 0x3, RZ ;  /* 0x000000030c0c7819 */ /* 0x000fe200000012ff */
[----:B------:R-:W-:Y:S01]  /*ea90*/  ULDC.64 UR4, c[0x0][0xba0] ;  /* 0x0002e80000047ab9 */ /* 0x000fe20000000a00 */
[----:B------:R-:W-:Y:S01]  /*eaa0*/  IADD3 R41, P2, R20, 0x6000, RZ ;  /* 0x0000600014297810 */ /* 0x000fe20007f5e0ff */
[----:B------:R4:W0:Y:S01]  /*eab0*/  SHFL.IDX PT, R59, R4, 0x1, 0x1c1f ;  /* 0x003c1f00043b7f89 */ /* 0x00082200000e0000 */
[----:B------:R-:W-:-:S02]  /*eac0*/  SHF.R.U64 R28, R28, 0x3, RZ ;  /* 0x000000031c1c7819 */ /* 0x000fc400000012ff */
[----:B------:R-:W-:Y:S01]  /*ead0*/  LOP3.LUT R12, R12, R13, RZ, 0x3c, !PT ;  /* 0x0000000d0c0c7212 */ /* 0x000fe200078e3cff */
[--C-:B------:R-:W-:Y:S01]  /*eae0*/  IMAD.X R13, RZ, RZ, R21.reuse, P3 ;  /* 0x000000ffff0d7224 */ /* 0x100fe200018e0615 */
[----:B------:R-:W-:Y:S02]  /*eaf0*/  LOP3.LUT R40, R41, 0x380, RZ, 0xc0, !PT ;  /* 0x0000038029287812 */ /* 0x000fe400078ec0ff */
[----:B------:R-:W-:Y:S02]  /*eb00*/  IADD3 R45, P3, R20, 0x7000, RZ ;  /* 0x00007000142d7810 */ /* 0x000fe40007f7e0ff */
[----:B------:R-:W-:Y:S01]  /*eb10*/  LOP3.LUT R28, R28, R29, RZ, 0x3c, !PT ;  /* 0x0000001d1c1c7212 */ /* 0x000fe200078e3cff */
[----:B------:R-:W-:Y:S01]  /*eb20*/  IMAD.X R29, RZ, RZ, R21, P0 ;  /* 0x000000ffff1d7224 */ /* 0x000fe200000e0615 */
[----:B------:R-:W-:Y:S02]  /*eb30*/  SHF.R.U64 R40, R40, 0x3, RZ ;  /* 0x0000000328287819 */ /* 0x000fe400000012ff */
[----:B------:R-:W-:-:S02]  /*eb40*/  IADD3 R53, P0, R20, 0x9000, RZ ;  /* 0x0000900014357810 */ /* 0x000fc40007f1e0ff */
[----:B------:R-:W-:Y:S02]  /*eb50*/  LOP3.LUT R44, R45, 0x380, RZ, 0xc0, !PT ;  /* 0x000003802d2c7812 */ /* 0x000fe400078ec0ff */
[----:B------:R-:W-:Y:S02]  /*eb60*/  LOP3.LUT R24, R25, 0x380, RZ, 0xc0, !PT ;  /* 0x0000038019187812 */ /* 0x000fe400078ec0ff */
[----:B------:R-:W-:Y:S02]  /*eb70*/  LOP3.LUT R36, R37, 0x380, RZ, 0xc0, !PT ;  /* 0x0000038025247812 */ /* 0x000fe400078ec0ff */
[----:B------:R-:W-:Y:S01]  /*eb80*/  LOP3.LUT R40, R40, R41, RZ, 0x3c, !PT ;  /* 0x0000002928287212 */ /* 0x000fe200078e3cff */
[----:B------:R-:W-:Y:S01]  /*eb90*/  IMAD.X R41, RZ, RZ, R21, P2 ;  /* 0x000000ffff297224 */ /* 0x000fe200010e0615 */
[----:B------:R-:W-:Y:S02]  /*eba0*/  LOP3.LUT R52, R53, 0x380, RZ, 0xc0, !PT ;  /* 0x0000038035347812 */ /* 0x000fe400078ec0ff */
[----:B------:R-:W-:-:S02]  /*ebb0*/  SHF.R.U64 R44, R44, 0x3, RZ ;  /* 0x000000032c2c7819 */ /* 0x000fc400000012ff */
[----:B------:R-:W-:Y:S02]  /*ebc0*/  IADD3 R61, P2, R20, 0xb000, RZ ;  /* 0x0000b000143d7810 */ /* 0x000fe40007f5e0ff */
[----:B------:R-:W-:Y:S02]  /*ebd0*/  SHF.R.U64 R24, R24, 0x3, RZ ;  /* 0x0000000318187819 */ /* 0x000fe400000012ff */
[----:B------:R-:W-:Y:S02]  /*ebe0*/  SHF.R.U64 R36, R36, 0x3, RZ ;  /* 0x0000000324247819 */ /* 0x000fe400000012ff */
[----:B------:R-:W-:Y:S02]  /*ebf0*/  SHF.R.U64 R52, R52, 0x3, RZ ;  /* 0x0000000334347819 */ /* 0x000fe400000012ff */
[----:B------:R-:W-:Y:S01]  /*ec00*/  LOP3.LUT R44, R44, R45, RZ, 0x3c, !PT ;  /* 0x0000002d2c2c7212 */ /* 0x000fe200078e3cff */
[----:B------:R-:W-:Y:S01]  /*ec10*/  IMAD.X R45, RZ, RZ, R21, P3 ;  /* 0x000000ffff2d7224 */ /* 0x000fe200018e0615 */
[----:B------:R-:W-:-:S02]  /*ec20*/  LOP3.LUT R60, R61, 0x380, RZ, 0xc0, !PT ;  /* 0x000003803d3c7812 */ /* 0x000fc400078ec0ff */
[----:B------:R-:W-:Y:S01]  /*ec30*/  LOP3.LUT R24, R24, R25, RZ, 0x3c, !PT ;  /* 0x0000001918187212 */ /* 0x000fe200078e3cff */
[--C-:B------:R-:W-:Y:S01]  /*ec40*/  IMAD.X R25, RZ, RZ, R21.reuse, P5 ;  /* 0x000000ffff197224 */ /* 0x100fe200028e0615 */
[----:B------:R-:W-:Y:S01]  /*ec50*/  LOP3.LUT R36, R36, R37, RZ, 0x3c, !PT ;  /* 0x0000002524247212 */ /* 0x000fe200078e3cff */
[--C-:B------:R-:W-:Y:S01]  /*ec60*/  IMAD.X R37, RZ, RZ, R21.reuse, P4 ;  /* 0x000000ffff257224 */ /* 0x100fe200020e0615 */
[C---:B------:R-:W-:Y:S02]  /*ec70*/  IADD3 R65, P3, R20.reuse, 0xc000, RZ ;  /* 0x0000c00014417810 */ /* 0x040fe40007f7e0ff */
[C---:B------:R-:W-:Y:S02]  /*ec80*/  IADD3 R49, P5, R20.reuse, 0x8000, RZ ;  /* 0x0000800014317810 */ /* 0x040fe40007fbe0ff */
[----:B------:R-:W-:Y:S02]  /*ec90*/  IADD3 R57, P4, R20, 0xa000, RZ ;  /* 0x0000a00014397810 */ /* 0x000fe40007f9e0ff */
[----:B------:R-:W-:Y:S01]  /*eca0*/  LOP3.LUT R52, R52, R53, RZ, 0x3c, !PT ;  /* 0x0000003534347212 */ /* 0x000fe200078e3cff */
[----:B------:R-:W-:Y:S01]  /*ecb0*/  IMAD.X R53, RZ, RZ, R21, P0 ;  /* 0x000000ffff357224 */ /* 0x000fe200000e0615 */
[----:B------:R-:W-:-:S02]  /*ecc0*/  SHF.R.U64 R60, R60, 0x3, RZ ;  /* 0x000000033c3c7819 */ /* 0x000fc400000012ff */
[----:B------:R-:W-:Y:S02]  /*ecd0*/  LOP3.LUT R64, R65, 0x380, RZ, 0xc0, !PT ;  /* 0x0000038041407812 */ /* 0x000fe400078ec0ff */
[----:B------:R-:W-:Y:S02]  /*ece0*/  LOP3.LUT P0, RZ, R230, 0x3, RZ, 0xc0, !PT ;  /* 0x00000003e6ff7812 */ /* 0x000fe4000780c0ff */
[----:B------:R-:W-:Y:S02]  /*ecf0*/  LOP3.LUT R48, R49, 0x380, RZ, 0xc0, !PT ;  /* 0x0000038031307812 */ /* 0x000fe400078ec0ff */
[----:B------:R-:W-:Y:S02]  /*ed00*/  LOP3.LUT R56, R57, 0x380, RZ, 0xc0, !PT ;  /* 0x0000038039387812 */ /* 0x000fe400078ec0ff */
[----:B------:R-:W-:Y:S01]  /*ed10*/  LOP3.LUT R60, R60, R61, RZ, 0x3c, !PT ;  /* 0x0000003d3c3c7212 */ /* 0x000fe200078e3cff */
[----:B------:R-:W-:Y:S01]  /*ed20*/  IMAD.X R61, RZ, RZ, R21, P2 ;  /* 0x000000ffff3d7224 */ /* 0x000fe200010e0615 */
[----:B------:R-:W-:-:S02]  /*ed30*/  SHF.R.U64 R64, R64, 0x3, RZ ;  /* 0x0000000340407819 */ /* 0x000fc400000012ff */
[CC--:B------:R-:W-:Y:S01]  /*ed40*/  ISETP.GE.OR P2, PT, R5.reuse, R32.reuse, P0 ;  /* 0x000000200500720c */ /* 0x0c0fe20000746670 */
[----:B------:R-:W-:Y:S01]  /*ed50*/  VIADD R5, R5, 0x8 ;  /* 0x0000000805057836 */ /* 0x000fe20000000000 */
[----:B------:R-:W-:Y:S02]  /*ed60*/  SHF.R.U64 R48, R48, 0x3, RZ ;  /* 0x0000000330307819 */ /* 0x000fe400000012ff */
[----:B------:R-:W-:Y:S02]  /*ed70*/  SHF.R.U64 R56, R56, 0x3, RZ ;  /* 0x0000000338387819 */ /* 0x000fe400000012ff */
[----:B------:R-:W-:Y:S01]  /*ed80*/  LOP3.LUT R64, R64, R65, RZ, 0x3c, !PT ;  /* 0x0000004140407212 */ /* 0x000fe200078e3cff */
[--C-:B------:R-:W-:Y:S01]  /*ed90*/  IMAD.X R65, RZ, RZ, R21.reuse, P3 ;  /* 0x000000ffff417224 */ /* 0x100fe200018e0615 */
[----:B------:R-:W-:Y:S01]  /*eda0*/  LOP3.LUT R48, R48, R49, RZ, 0x3c, !PT ;  /* 0x0000003130307212 */ /* 0x000fe200078e3cff */
[--C-:B------:R-:W-:Y:S01]  /*edb0*/  IMAD.X R49, RZ, RZ, R21.reuse, P5 ;  /* 0x000000ffff317224 */ /* 0x100fe200028e0615 */
[----:B------:R-:W-:Y:S01]  /*edc0*/  LOP3.LUT R56, R56, R57, RZ, 0x3c, !PT ;  /* 0x0000003938387212 */ /* 0x000fe200078e3cff */
[----:B------:R-:W-:Y:S01]  /*edd0*/  IMAD.X R57, RZ, RZ, R21, P4 ;  /* 0x000000ffff397224 */ /* 0x000fe200020e0615 */
[----:B------:R-:W-:Y:S01]  /*ede0*/  IADD3 R11, P3, R20, 0xf000, RZ ;  /* 0x0000f000140b7810 */ /* 0x000fe20007f7e0ff */
[----:B---3--:R-:W-:Y:S01]  /*edf0*/  @!P2 ST.E desc[UR60][R54.64], R7 ;  /* 0x000000073600a985 */ /* 0x008fe2000c10193c */
[----:B------:R-:W-:-:S02]  /*ee00*/  ISETP.GE.OR P0, PT, R5, R32, P0 ;  /* 0x000000200500720c */ /* 0x000fc40000706670 */
[C---:B------:R-:W-:Y:S01]  /*ee10*/  IADD3 R69, P5, R20.reuse, 0xd000, RZ ;  /* 0x0000d00014457810 */ /* 0x040fe20007fbe0ff */
[----:B------:R-:W-:Y:S01]  /*ee20*/  IMAD.X R77, RZ, RZ, R21, P3 ;  /* 0x000000ffff4d7224 */ /* 0x000fe200018e0615 */
[C---:B------:R-:W-:Y:S02]  /*ee30*/  IADD3 R73, P4, R20.reuse, 0xe000, RZ ;  /* 0x0000e00014497810 */ /* 0x040fe40007f9e0ff */
[----:B------:R-:W-:Y:S02]  /*ee40*/  LOP3.LUT R15, R20, 0x380, RZ, 0xc0, !PT ;  /* 0x00000380140f7812 */ /* 0x000fe400078ec0ff */
[----:B----4-:R-:W-:Y:S02]  /*ee50*/  LOP3.LUT R4, R11, 0x380, RZ, 0xc0, !PT ;  /* 0x000003800b047812 */ /* 0x010fe400078ec0ff */
[----:B------:R-:W-:Y:S02]  /*ee60*/  LOP3.LUT R68, R69, 0x380, RZ, 0xc0, !PT ;  /* 0x0000038045447812 */ /* 0x000fe400078ec0ff */
[----:B------:R-:W-:Y:S01]  /*ee70*/  LOP3.LUT R72, R73, 0x380, RZ, 0xc0, !PT ;  /* 0x0000038049487812 */ /* 0x000fe200078ec0ff */
[----:B0-----:R0:W-:Y:S01]  /*ee80*/  @!P0 ST.E desc[UR60][R58.64], R6 ;  /* 0x000000063a008985 */ /* 0x0011e2000c10193c */
[----:B------:R-:W-:-:S02]  /*ee90*/  SHF.R.U64 R15, R15, 0x3, RZ ;  /* 0x000000030f0f7819 */ /* 0x000fc400000012ff */
[----:B------:R-:W-:Y:S01]  /*eea0*/  SHF.R.U64 R4, R4, 0x3, RZ ;  /* 0x0000000304047819 */ /* 0x000fe200000012ff */
[----:B------:R-:W5:Y:S01]  /*eeb0*/  LD.E.128 R24, desc[UR60][R24.64] ;  /* 0x0000003c18187980 */ /* 0x000f62000c101d00 */
[----:B------:R-:W-:Y:S02]  /*eec0*/  SHF.R.U64 R68, R68, 0x3, RZ ;  /* 0x0000000344447819 */ /* 0x000fe400000012ff */
[----:B------:R-:W-:Y:S01]  /*eed0*/  SHF.R.U64 R72, R72, 0x3, RZ ;  /* 0x0000000348487819 */ /* 0x000fe200000012ff */
[----:B------:R-:W5:Y:S01]  /*eee0*/  LD.E.128 R28, desc[UR60][R28.64] ;  /* 0x0000003c1c1c7980 */ /* 0x000f62000c101d00 */
[----:B------:R-:W-:Y:S02]  /*eef0*/  LOP3.LUT R20, R15, R20, RZ, 0x3c, !PT ;  /* 0x000000140f147212 */ /* 0x000fe400078e3cff */
[----:B------:R-:W-:Y:S01]  /*ef00*/  LOP3.LUT R68, R68, R69, RZ, 0x3c, !PT ;  /* 0x0000004544447212 */ /* 0x000fe200078e3cff */
[--C-:B------:R-:W-:Y:S01]  /*ef10*/  IMAD.X R69, RZ, RZ, R21.reuse, P5 ;  /* 0x000000ffff457224 */ /* 0x100fe200028e0615 */
[----:B------:R-:W-:Y:S01]  /*ef20*/  LOP3.LUT R72, R72, R73, RZ, 0x3c, !PT ;  /* 0x0000004948487212 */ /* 0x000fe200078e3cff */
[----:B------:R-:W-:Y:S01]  /*ef30*/  IMAD.X R73, RZ, RZ, R21, P4 ;  /* 0x000000ffff497224 */ /* 0x000fe200020e0615 */
[----:B------:R-:W-:Y:S01]  /*ef40*/  LOP3.LUT R76, R4, R11, RZ, 0x3c, !PT ;  /* 0x0000000b044c7212 */ /* 0x000fe200078e3cff */
[----:B------:R-:W5:Y:S04]  /*ef50*/  LD.E.128 R12, desc[UR60][R12.64] ;  /* 0x0000003c0c0c7980 */ /* 0x000f68000c101d00 */
[----:B0-----:R0:W5:Y:S04]  /*ef60*/  LD.E.128 R4, desc[UR60][R20.64] ;  /* 0x0000003c14047980 */ /* 0x001168000c101d00 */
[----:B------:R-:W5:Y:S04]  /*ef70*/  LD.E.128 R8, desc[UR60][R8.64] ;  /* 0x0000003c08087980 */ /* 0x000f68000c101d00 */
[----:B------:R-:W5:Y:S01]  /*ef80*/  LD.E.128 R36, desc[UR60][R36.64] ;  /* 0x0000003c24247980 */ /* 0x000f62000c101d00 */
[----:B0-----:R-:W-:-:S03]  /*ef90*/  IMAD R21, R81, UR4, RZ ;  /* 0x0000000451157c24 */ /* 0x001fc6000f8e02ff */
[----:B------:R-:W5:Y:S01]  /*efa0*/  LD.E.128 R40, desc[UR60][R40.64] ;  /* 0x0000003c28287980 */ /* 0x000f62000c101d00 */
[C---:B------:R-:W-:Y:S02]  /*efb0*/  IMAD R81, R80.reuse, UR5, R21 ;  /* 0x0000000550517c24 */ /* 0x040fe4000f8e0215 */
[----:B------:R-:W-:Y:S01]  /*efc0*/  IMAD.WIDE.U32 R20, R80, UR4, RZ ;  /* 0x0000000450147c25 */ /* 0x000fe2000f8e00ff */
[----:B------:R-:W-:Y:S01]  /*efd0*/  ULDC.64 UR4, c[0x0][0xbe8] ;  /* 0x0002fa0000047ab9 */ /* 0x000fe20000000a00 */
[----:B------:R-:W5:Y:S02]  /*efe0*/  LD.E.128 R44, desc[UR60][R44.64] ;  /* 0x0000003c2c2c7980 */ /* 0x000f64000c101d00 */
[----:B------:R-:W-:Y:S02]  /*eff0*/  IMAD R82, R3, UR4, RZ ;  /* 0x0000000403527c24 */ /* 0x000fe4000f8e02ff */
[----:B------:R-:W-:Y:S01]  /*f000*/  IMAD R80, R216, 0x20, R228 ;  /* 0x00000020d8507824 */ /* 0x000fe200078e02e4 */
[----:B------:R-:W5:Y:S01]  /*f010*/  LD.E.128 R48, desc[UR60][R48.64] ;  /* 0x0000003c30307980 */ /* 0x000f62000c101d00 */
[----:B------:R-:W-:-:S02]  /*f020*/  IMAD.IADD R21, R21, 0x1, R81 ;  /* 0x0000000115157824 */ /* 0x000fc400078e0251 */
[----:B------:R-:W-:Y:S01]  /*f030*/  IMAD R3, R217, UR5, R82 ;  /* 0x00000005d9037c24 */ /* 0x000fe2000f8e0252 */
[----:B------:R-:W5:Y:S01]  /*f040*/  LD.E.128 R52, desc[UR60][R52.64] ;  /* 0x0000003c34347980 */ /* 0x000f62000c101d00 */
[----:B------:R-:W-:Y:S02]  /*f050*/  IMAD R82, R223, 0x80, R80 ;  /* 0x00000080df527824 */ /* 0x000fe400078e0250 */
[----:B------:R-:W-:Y:S01]  /*f060*/  IMAD.WIDE.U32 R20, R217, UR4, R20 ;  /* 0x00000004d9147c25 */ /* 0x000fe2000f8e0014 */
[----:B------:R-:W-:Y:S01]  /*f070*/  ULDC.64 UR4, c[0x0][0xbf0] ;  /* 0x0002fc0000047ab9 */ /* 0x000fe20000000a00 */
[----:B------:R-:W5:Y:S02]  /*f080*/  LD.E.128 R56, desc[UR60][R56.64] ;  /* 0x0000003c38387980 */ /* 0x000f64000c101d00 */
[----:B-1----:R-:W-:Y:S02]  /*f090*/  @P1 IMAD.HI.U32 R80, R82, R83, RZ ;  /* 0x0000005352501227 */ /* 0x002fe400078e00ff */
[----:B------:R-:W5:Y:S02]  /*f0a0*/  LD.E.128 R60, desc[UR60][R60.64] ;  /* 0x0000003c3c3c7980 */ /* 0x000f64000c101d00 */
[----:B------:R-:W-:Y:S01]  /*f0b0*/  IMAD.IADD R21, R21, 0x1, R3 ;  /* 0x0000000115157824 */ /* 0x000fe200078e0203 */
[----:B------:R-:W-:Y:S01]  /*f0c0*/  MOV R3, R82 ;  /* 0x0000005200037202 */ /* 0x000fe20000000f00 */
[----:B------:R-:W5:Y:S01]  /*f0d0*/  LD.E.128 R64, desc[UR60][R64.64] ;  /* 0x0000003c40407980 */ /* 0x000f62000c101d00 */
[----:B--2---:R-:W-:Y:S01]  /*f0e0*/  @P1 SHF.R.U32.HI R3, RZ, R85, R80 ;  /* 0x00000055ff031219 */ /* 0x004fe20000011650 */
[----:B------:R-:W-:-:S02]  /*f0f0*/  IMAD R229, R229, UR4, RZ ;  /* 0x00000004e5e57c24 */ /* 0x000fc4000f8e02ff */
[C---:B------:R-:W-:Y:S01]  /*f100*/  IMAD.WIDE.U32 R20, R220.reuse, UR4, R20 ;  /* 0x00000004dc147c25 */ /* 0x040fe2000f8e0014 */
[--C-:B------:R-:W-:Y:S01]  /*f110*/  SHF.R.S32.HI R80, RZ, 0x1f, R3.reuse ;  /* 0x0000001fff507819 */ /* 0x100fe20000011403 */
[----:B------:R-:W5:Y:S02]  /*f120*/  LD.E.128 R68, desc[UR60][R68.64] ;  /* 0x0000003c44447980 */ /* 0x000f64000c101d00 */
[----:B------:R-:W-:Y:S02]  /*f130*/  IMAD.MOV R81, RZ, RZ, -R3 ;  /* 0x000000ffff517224 */ /* 0x000fe400078e0a03 */
[----:B------:R-:W-:Y:S01]  /*f140*/  IMAD R229, R220, UR5, R229 ;  /* 0x00000005dce57c24 */ /* 0x000fe2000f8e02e5 */
[----:B------:R-:W-:Y:S01]  /*f150*/  ULDC.64 UR4, c[0x0][0xbe0] ;  /* 0x0002f80000047ab9 */ /* 0x000fe20000000a00 */
[----:B------:R-:W-:Y:S01]  /*f160*/  IMAD R81, R0, R81, R82 ;  /* 0x0000005100517224 */ /* 0x000fe200078e0252 */
[----:B------:R-:W5:Y:S01]  /*f170*/  LD.E.128 R72, desc[UR60][R72.64] ;  /* 0x0000003c48487980 */ /* 0x000f62000c101d00 */
[----:B------:R-:W-:-:S02]  /*f180*/  IMAD.IADD R21, R21, 0x1, R229 ;  /* 0x0000000115157824 */ /* 0x000fc400078e02e5 */
[----:B------:R-:W-:Y:S01]  /*f190*/  IMAD R80, R80, UR4, RZ ;  /* 0x0000000450507c24 */ /* 0x000fe2000f8e02ff */
[----:B------:R-:W5:Y:S01]  /*f1a0*/  LD.E.128 R76, desc[UR60][R76.64] ;  /* 0x0000003c4c4c7980 */ /* 0x000f62000c101d00 */
[----:B------:R-:W-:Y:S01]  /*f1b0*/  SHF.R.S32.HI R0, RZ, 0x1f, R81 ;  /* 0x0000001fff007819 */ /* 0x000fe20000011451 */
[----:B------:R-:W-:Y:S01]  /*f1c0*/  @!PT LDS RZ, [RZ] ;  /* 0x00000000fffff984 */ /* 0x000fe20000000800 */
[----:B------:R-:W-:Y:S01]  /*f1d0*/  @!PT LDS RZ, [RZ] ;  /* 0x00000000fffff984 */ /* 0x000fe20000000800 */
[----:B------:R-:W-:Y:S01]  /*f1e0*/  @!PT LDS RZ, [RZ] ;  /* 0x00000000fffff984 */ /* 0x000fe20000000800 */
[----:B------:R-:W-:Y:S01]  /*f1f0*/  @!PT LDS RZ, [RZ] ;  /* 0x00000000fffff984 */ /* 0x000fe20000000800 */
[----:B------:R0:W-:Y:S06]  /*f200*/  MEMBAR.ALL.CTA ;  /* 0x0000000000007992 */ /* 0x0001ec0000008000 */
[----:B0-----:R-:W0:Y:S01]  /*f210*/  FENCE.VIEW.ASYNC.S ;  /* 0x00000000000073c6 */ /* 0x001e220000000000 */
[----:B------:R-:W-:-:S02]  /*f220*/  IMAD R83, R3, UR5, R80 ;  /* 0x0000000503537c24 */ /* 0x000fc4000f8e0250 */
[----:B------:R-:W-:Y:S01]  /*f230*/  IMAD.WIDE.U32 R20, R3, UR4, R20 ;  /* 0x0000000403147c25 */ /* 0x000fe2000f8e0014 */
[----:B------:R-:W-:-:S03]  /*f240*/  ULDC.64 UR4, c[0x0][0xbd8] ;  /* 0x0002f60000047ab9 */ /* 0x000fc60000000a00 */
[----:B------:R-:W-:Y:S02]  /*f250*/  IMAD R85, R223, 0x80, R228 ;  /* 0x00000080df557824 */ /* 0x000fe400078e02e4 */
[----:B------:R-:W-:Y:S02]  /*f260*/  IMAD.IADD R21, R21, 0x1, R83 ;  /* 0x0000000115157824 */ /* 0x000fe400078e0253 */
[----:B------:R-:W-:Y:S02]  /*f270*/  IMAD R0, R0, UR4, RZ ;  /* 0x0000000400007c24 */ /* 0x000fe4000f8e02ff */
[----:B------:R-:W-:Y:S02]  /*f280*/  VIADD R3, R85, 0x20 ;  /* 0x0000002055037836 */ /* 0x000fe40000000000 */
[C---:B------:R-:W-:Y:S02]  /*f290*/  IMAD R83, R81.reuse, UR5, R0 ;  /* 0x0000000551537c24 */ /* 0x040fe4000f8e0200 */
[----:B------:R-:W-:Y:S01]  /*f2a0*/  IMAD.WIDE.U32 R20, R81, UR4, R20 ;  /* 0x0000000451147c25 */ /* 0x000fe2000f8e0014 */
[-C--:B------:R-:W-:Y:S01]  /*f2b0*/  ISETP.GE.AND P0, PT, R3, R32.reuse, PT ;  /* 0x000000200300720c */ /* 0x080fe20003f06270 */
[----:B------:R-:W-:Y:S01]  /*f2c0*/  ULDC.64 UR4, c[0x0][0xb80] ;  /* 0x0002e00000047ab9 */ /* 0x000fe20000000a00 */
[----:B------:R-:W-:Y:S01]  /*f2d0*/  ISETP.GE.AND P2, PT, R85, R32, PT ;  /* 0x000000205500720c */ /* 0x000fe20003f46270 */
[----:B------:R-:W-:-:S02]  /*f2e0*/  VIADD R0, R18, 0x32420 ;  /* 0x0003242012007836 */ /* 0x000fc40000000000 */
[----:B------:R-:W-:Y:S01]  /*f2f0*/  VIADD R3, R85, 0x40 ;  /* 0x0000004055037836 */ /* 0x000fe20000000000 */
[C---:B------:R-:W-:Y:S01]  /*f300*/  LEA R86, P3, R20.reuse, UR4, 0x1 ;  /* 0x0000000414567c11 */ /* 0x040fe2000f8608ff */
[----:B------:R-:W-:Y:S01]  /*f310*/  IMAD.IADD R21, R21, 0x1, R83 ;  /* 0x0000000115157824 */ /* 0x000fe200078e0253 */
[----:B------:R-:W-:Y:S02]  /*f320*/  P2R R87, PR, RZ, 0x1 ;  /* 0x00000001ff577803 */ /* 0x000fe40000000000 */
[----:B------:R-:W-:Y:S02]  /*f330*/  ISETP.GE.AND P0, PT, R3, R32, PT ;  /* 0x000000200300720c */ /* 0x000fe40003f06270 */
[----:B------:R-:W-:Y:S02]  /*f340*/  PRMT R0, RZ, 0x654, R0 ;  /* 0x00000654ff007816 */ /* 0x000fe40000000000 */
[----:B------:R-:W-:Y:S01]  /*f350*/  LEA.HI.X R3, R20, UR5, R21, 0x1, P3 ;  /* 0x0000000514037c11 */ /* 0x000fe200098f0c15 */
        /* <DEDUP_REMOVED lines=13> */
[----:B------:R-:W-:-:S11]  /*f430*/  ISETP.GE.AND P3, PT, R214, UR4, PT ;  /* 0x00000004d6007c0c */ /* 0x000fd6000bf66270 */
[----:B--2---:R-:W-:-:S04]  /*f440*/  @!P2 LEA R20, P4, R209, R84, 0x1 ;  /* 0x00000054d114a211 */ /* 0x004fc800078808ff */
[----:B0-----:R-:W-:Y:S02]  /*f450*/  @!P2 LEA.HI.X R21, R209, R0, R91, 0x1, P4 ;  /* 0x00000000d115a211 */ /* 0x001fe400020f0c5b */
[----:B------:R-:W-:-:S03]  /*f460*/  @!P3 LEA R80, P4, R214, R84, 0x1 ;  /* 0x00000054d650b211 */ /* 0x000fc600078808ff */
[----:B-----5:R3:W-:Y:S01]  /*f470*/  @!P2 ST.E.128 desc[UR60][R20.64], R4 ;  /* 0x000000041400a985 */ /* 0x0207e2000c101d3c */
[----:B------:R-:W-:Y:S02]  /*f480*/  @!P3 LEA.HI.X R81, R214, R0, R90, 0x1, P4 ;  /* 0x00000000d651b211 */ /* 0x000fe400020f0c5a */
[----:B------:R-:W-:-:S03]  /*f490*/  ISETP.GE.AND P4, PT, R213, UR4, PT ;  /* 0x00000004d5007c0c */ /* 0x000fc6000bf86270 */
[----:B------:R3:W-:Y:S10]  /*f4a0*/  @!P3 ST.E.128 desc[UR60][R80.64], R28 ;  /* 0x0000001c5000b985 */ /* 0x0007f4000c101d3c */
[----:B------:R-:W-:-:S04]  /*f4b0*/  @!P4 LEA R82, P5, R213, R84, 0x1 ;  /* 0x00000054d552c211 */ /* 0x000fc800078a08ff */
[----:B------:R-:W-:Y:S02]  /*f4c0*/  @!P4 LEA.HI.X R83, R213, R0, R89, 0x1, P5 ;  /* 0x00000000d553c211 */ /* 0x000fe400028f0c59 */
[----:B------:R-:W-:-:S03]  /*f4d0*/  ISETP.GE.AND P5, PT, R215, UR4, PT ;  /* 0x00000004d7007c0c */ /* 0x000fc6000bfa6270 */
[----:B------:R3:W-:Y:S10]  /*f4e0*/  @!P4 ST.E.128 desc[UR60][R82.64], R48 ;  /* 0x000000305200c985 */ /* 0x0007f4000c101d3c */
[----:B------:R-:W-:-:S04]  /*f4f0*/  @!P5 LEA R84, P6, R215, R84, 0x1 ;  /* 0x00000054d754d211 */ /* 0x000fc800078c08ff */
[----:B------:R-:W-:-:S05]  /*f500*/  @!P5 LEA.HI.X R85, R215, R0, R88, 0x1, P6 ;  /* 0x00000000d755d211 */ /* 0x000fca00030f0c58 */
[----:B------:R3:W-:Y:S04]  /*f510*/  @!P5 ST.E.128 desc[UR60][R84.64], R64 ;  /* 0x000000405400d985 */ /* 0x0007e8000c101d3c */
.L_x_1421:
[----:B------:R-:W-:Y:S05]  /*f520*/  BSYNC B1 ;  /* 0x0000000000017941 */ /* 0x000fea0003800000 */
.L_x_1420:
[----:B------:R-:W-:Y:S01]  /*f530*/  ISETP.NE.AND P2, PT, R87, RZ, PT ;  /* 0x000000ff5700720c */ /* 0x000fe20003f45270 */
[----:B0-----:R0:W4:Y:S01]  /*f540*/  SHFL.IDX PT, R0, R3, 0x1, 0x181f ;  /* 0x00381f0003007f89 */ /* 0x00112200000e0000 */
[----:B------:R-:W-:Y:S03]  /*f550*/  BSSY B1, `(.L_x_1422) ;  /* 0x0000014000017945 */ /* 0x000fe60003800000 */
[----:B---3-5:R0:W3:Y:S08]  /*f560*/  SHFL.IDX PT, R28, R86, 0x1, 0x181f ;  /* 0x00381f00561c7f89 */ /* 0x0280f000000e0000 */
[----:B0-----:R-:W-:Y:S05]  /*f570*/  @P2 BRA `(.L_x_1423) ;  /* 0x0000000000442947 */ /* 0x001fea0003800000 */
[----:B------:R-:W-:Y:S02]  /*f580*/  ULDC UR4, c[0x0][0xbc8] ;  /* 0x0002f20000047ab9 */ /* 0x000fe40000000800 */
[----:B------:R-:W-:Y:S02]  /*f590*/  ISETP.GE.AND P2, PT, R209, UR4, PT ;  /* 0x00000004d1007c0c */ /* 0x000fe4000bf46270 */
[----:B------:R-:W-:Y:S02]  /*f5a0*/  ISETP.GE.AND P3, PT, R214, UR4, PT ;  /* 0x00000004d6007c0c */ /* 0x000fe4000bf66270 */
[----:B------:R-:W-:-:S09]  /*f5b0*/  ISETP.GE.AND P4, PT, R213, UR4, PT ;  /* 0x00000004d5007c0c */ /* 0x000fd2000bf86270 */
[----:B---3--:R-:W-:-:S04]  /*f5c0*/  @!P2 LEA R4, P5, R209, R28, 0x1 ;  /* 0x0000001cd104a211 */ /* 0x008fc800078a08ff */
[----:B----4-:R-:W-:Y:S02]  /*f5d0*/  @!P2 LEA.HI.X R5, R209, R0, R91, 0x1, P5 ;  /* 0x00000000d105a211 */ /* 0x010fe400028f0c5b */
[----:B------:R-:W-:-:S03]  /*f5e0*/  ISETP.GE.AND P5, PT, R215, UR4, PT ;  /* 0x00000004d7007c0c */ /* 0x000fc6000bfa6270 */
[----:B------:R0:W-:Y:S01]  /*f5f0*/  @!P2 ST.E.128 desc[UR60][R4.64], R8 ;  /* 0x000000080400a985 */ /* 0x0001e2000c101d3c */
        /* <DEDUP_REMOVED lines=9> */
.L_x_1423:
[----:B------:R-:W-:Y:S05]  /*f690*/  BSYNC B1 ;  /* 0x0000000000017941 */ /* 0x000fea0003800000 */
.L_x_1422:
        /* <DEDUP_REMOVED lines=9> */
[----:B0-----:R-:W-:-:S04]  /*f730*/  @!P4 LEA R4, P5, R209, R10, 0x1 ;  /* 0x0000000ad104c211 */ /* 0x001fc800078a08ff */
[----:B-1----:R-:W-:Y:S02]  /*f740*/  @!P4 LEA.HI.X R5, R209, R0, R91, 0x1, P5 ;  /* 0x00000000d105c211 */ /* 0x002fe400028f0c5b */
        /* <DEDUP_REMOVED lines=10> */
.L_x_1425:
[----:B------:R-:W-:Y:S05]  /*f7f0*/  BSYNC B1 ;  /* 0x0000000000017941 */ /* 0x000fea0003800000 */
.L_x_1424:
[----:B-1----:R1:W0:Y:S04]  /*f800*/  SHFL.IDX PT, R0, R3, 0x3, 0x181f ;  /* 0x00781f0003007f89 */ /* 0x00222800000e0000 */
[----:B----4-:R-:W4:Y:S01]  /*f810*/  SHFL.IDX PT, R86, R86, 0x3, 0x181f ;  /* 0x00781f0056567f89 */ /* 0x010f2200000e0000 */
[----:B------:R-:W-:Y:S05]  /*f820*/  @P1 BRA `(.L_x_1426) ;  /* 0x0000000c00e41947 */ /* 0x000fea0003800000 */
[----:B------:R-:W-:Y:S02]  /*f830*/  ULDC UR4, c[0x0][0xbc8] ;  /* 0x0002f20000047ab9 */ /* 0x000fe40000000800 */
[----:B------:R-:W-:Y:S02]  /*f840*/  ISETP.GE.AND P3, PT, R209, UR4, PT ;  /* 0x00000004d1007c0c */ /* 0x000fe4000bf66270 */
[----:B------:R-:W-:Y:S02]  /*f850*/  ISETP.GE.AND P4, PT, R214, UR4, PT ;  /* 0x00000004d6007c0c */ /* 0x000fe4000bf86270 */
[----:B------:R-:W-:-:S09]  /*f860*/  ISETP.GE.AND P5, PT, R213, UR4, PT ;  /* 0x00000004d5007c0c */ /* 0x000fd2000bfa6270 */
[-C--:B0---4-:R-:W-:Y:S02]  /*f870*/  @!P3 LEA R4, P0, R209, R86.reuse, 0x1 ;  /* 0x00000056d104b211 */ /* 0x091fe400078008ff */
        /* <DEDUP_REMOVED lines=14> */
.L_x_1418:
        /* <DEDUP_REMOVED lines=26> */
.L_x_1427:
        /* <DEDUP_REMOVED lines=8> */
[----:B----4-:R-:W-:Y:S02]  /*fb80*/  IMAD R4, R8, R14, RZ ;  /* 0x0000000e08047224 */ /* 0x010fe400078e02ff */
[----:B---3--:R-:W-:-:S04]  /*fb90*/  IMAD R3, R223, 0x80, R3 ;  /* 0x00000080df037824 */ /* 0x008fc800078e0203 */
        /* <DEDUP_REMOVED lines=36> */
.L_x_1429:
[----:B------:R-:W-:Y:S05]  /*fde0*/  BSYNC B1 ;  /* 0x0000000000017941 */ /* 0x000fea0003800000 */
.L_x_1428:
[----:B------:R-:W4:Y:S01]  /*fdf0*/  @P2 LDC R9, c[0x0][0xcf0] ;  /* 0x00033c00ff092b82 */ /* 0x000f220000000800 */
[----:B------:R-:W-:Y:S01]  /*fe00*/  ULDC.64 UR4, c[0x0][0xba0] ;  /* 0x0002e80000047ab9 */ /* 0x000fe20000000a00 */
[----:B---3--:R-:W-:Y:S02]  /*fe10*/  IMAD R6, R216, 0x20, R228 ;  /* 0x00000020d8067824 */ /* 0x008fe400078e02e4 */
[----:B------:R-:W-:Y:S02]  /*fe20*/  IMAD R3, R11, UR4, RZ ;  /* 0x000000040b037c24 */ /* 0x000fe4000f8e02ff */
[----:B------:R-:W-:-:S04]  /*fe30*/  IMAD.WIDE.U32 R4, R0, UR4, RZ ;  /* 0x0000000400047c25 */ /* 0x000fc8000f8e00ff */
[----:B------:R-:W-:Y:S01]  /*fe40*/  IMAD R3, R0, UR5, R3 ;  /* 0x0000000500037c24 */ /* 0x000fe2000f8e0203 */
[----:B------:R-:W-:Y:S01]  /*fe50*/  ULDC.64 UR4, c[0x0][0xbe8] ;  /* 0x0002fa0000047ab9 */ /* 0x000fe20000000a00 */
[----:B------:R-:W-:Y:S02]  /*fe60*/  IMAD R10, R223, 0x80, R6 ;  /* 0x00000080df0a7824 */ /* 0x000fe400078e0206 */
[----:B------:R-:W-:Y:S02]  /*fe70*/  IMAD R0, R12, UR4, RZ ;  /* 0x000000040c007c24 */ /* 0x000fe4000f8e02ff */
[----:B------:R-:W-:Y:S02]  /*fe80*/  IMAD.IADD R5, R5, 0x1, R3 ;  /* 0x0000000105057824 */ /* 0x000fe400078e0203 */
        /* <DEDUP_REMOVED lines=20> */
[----:B------:R-:W-:Y:S02]  /*ffd0*/  IMAD R0, R0, UR4, RZ ;  /* 0x0000000400007c24 */ /* 0x000fe4000f8e02ff */
[----:B------:R-:W-:Y:S02]  /*ffe0*/  IMAD.IADD R5, R5, 0x1, R9 ;  /* 0x0000000105057824 */ /* 0x000fe400078e0209 */
        /* <DEDUP_REMOVED lines=10> */
.L_x_1631:
        /* <DEDUP_REMOVED lines=26> */
.L_x_1432:
[----:B------:R-:W-:Y:S05]  /*10230*/  BSYNC B1 ;  /* 0x0000000000017941 */ /* 0x000fea0003800000 */
.L_x_1431:
[----:B------:R-:W-:-:S03]  /*10240*/  UMOV UR4, 0xffffffff ;  /* 0xffffffff00047882 */ /* 0x000fc60000000000 */
[----:B------:R-:W-:Y:S05]  /*10250*/  BRA.DIV UR4, `(.L_x_1433) ;  /* 0x0000009204407947 */ /* 0x000fea000b800000 */
[----:B---3--:R3:W0:Y:S04]  /*10260*/  SHFL.IDX PT, R0, R4, 0x1, 0x181f ;  /* 0x00381f0004007f89 */ /* 0x00862800000e0000 */
[----:B----4-:R3:W4:Y:S02]  /*10270*/  SHFL.IDX PT, R14, R3, 0x1, 0x181f ;  /* 0x00381f00030e7f89 */ /* 0x01072400000e0000 */
.L_x_1635:
        /* <DEDUP_REMOVED lines=25> */
.L_x_1435:
[----:B------:R-:W-:Y:S05]  /*10410*/  BSYNC B1 ;  /* 0x0000000000017941 */ /* 0x000fea0003800000 */
.L_x_1434:
[----:B------:R-:W-:-:S03]  /*10420*/  UMOV UR4, 0xffffffff ;  /* 0xffffffff00047882 */ /* 0x000fc60000000000 */
[----:B------:R-:W-:Y:S05]  /*10430*/  BRA.DIV UR4, `(.L_x_1436) ;  /* 0x0000009204107947 */ /* 0x000fea000b800000 */
[----:B0-----:R0:W0:Y:S04]  /*10440*/  SHFL.IDX PT, R0, R4, 0x2, 0x181f ;  /* 0x00581f0004007f89 */ /* 0x00102800000e0000 */
[----:B----4-:R4:W0:Y:S02]  /*10450*/  SHFL.IDX PT, R14, R3, 0x2, 0x181f ;  /* 0x00581f00030e7f89 */ /* 0x01082400000e0000 */
.L_x_1639:
        /* <DEDUP_REMOVED lines=25> */
.L_x_1438:
[----:B------:R-:W-:Y:S05]  /*105f0*/  BSYNC B1 ;  /* 0x0000000000017941 */ /* 0x000fea0003800000 */
.L_x_1437:
[----:B------:R-:W-:-:S03]  /*10600*/  UMOV UR4, 0xffffffff ;  /* 0xffffffff00047882 */ /* 0x000fc60000000000 */
[----:B------:R-:W-:Y:S05]  /*10610*/  BRA.DIV UR4, `(.L_x_1439) ;  /* 0x0000008e04e07947 */ /* 0x000fea000b800000 */
[----:B0-----:R0:W0:Y:S04]  /*10620*/  SHFL.IDX PT, R0, R4, 0x3, 0x181f ;  /* 0x00781f0004007f89 */ /* 0x00102800000e0000 */
[----:B------:R0:W0:Y:S02]  /*10630*/  SHFL.IDX PT, R14, R3, 0x3, 0x181f ;  /* 0x00781f00030e7f89 */ /* 0x00002400000e0000 */
.L_x_1643:
        /* <DEDUP_REMOVED lines=24> */
.L_x_1426:
[----:B------:R-:W-:Y:S05]  /*107c0*/  BSYNC B0 ;  /* 0x0000000000007941 */ /* 0x000fea0003800000 */
.L_x_1417:
[----:B------:R-:W-:Y:S02]  /*107d0*/  ULDC UR4, c[0x0][0xd3c] ;  /* 0x00034f0000047ab9 */ /* 0x000fe40000000800 */
[----:B-1----:R-:W-:-:S13]  /*107e0*/  ISETP.GE.AND P0, PT, R35, UR4, PT ;  /* 0x0000000423007c0c */ /* 0x002fda000bf06270 */
[----:B------:R-:W-:Y:S05]  /*107f0*/  @!P0 BRA `(.L_x_1440) ;  /* 0xffffff08001c8947 */ /* 0x000fea000383ffff */
[----:B------:R-:W-:Y:S05]  /*10800*/  BRA `(.L_x_1305) ;  /* 0x0000008000b47947 */ /* 0x000fea0003800000 */
.L_x_1303:
        /* <DEDUP_REMOVED lines=18> */
.L_x_1441:
        /* <DEDUP_REMOVED lines=42> */
.L_x_1447:
        /* <DEDUP_REMOVED lines=12> */
.L_x_1446:
[----:B------:R-:W-:Y:S05]  /*10c90*/  BSYNC B0 ;  /* 0x0000000000007941 */ /* 0x000fea0003800000 */
.L_x_1445:
        /* <DEDUP_REMOVED lines=22> */
.L_x_1443:
        /* <DEDUP_REMOVED lines=16> */
.L_x_1448:
        /* <DEDUP_REMOVED lines=25> */
.L_x_1444:
[----:B------:R-:W-:Y:S02]  /*11090*/  IMAD.MOV.U32 R17, RZ, RZ, RZ ;  /* 0x000000ffff117224 */ /* 0x000fe400078e00ff */
[----:B------:R-:W-:Y:S02]  /*110a0*/  IMAD.U32 R16, RZ, RZ, UR6 ;  /* 0x00000006ff107e24 */ /* 0x000fe4000f8e00ff */
[----:B------:R-:W-:-:S07]  /*110b0*/  IMAD.MOV.U32 R18, RZ, RZ, RZ ;  /* 0x000000ffff127224 */ /* 0x000fce00078e00ff */
.L_x_1449:
[----:B------:R-:W-:-:S13]  /*110c0*/  ISETP.NE.AND P0, PT, R5, RZ, PT ;  /* 0x000000ff0500720c */ /* 0x000fda0003f05270 */
[----:B------:R-:W0:Y:S01]  /*110d0*/  @!P0 S2R R3, SR_CgaCtaId ;  /* 0x0000000000038919 */ /* 0x000e220000008800 */
[----:B------:R-:W-:-:S04]  /*110e0*/  @!P0 MOV R0, 0x400 ;  /* 0x0000040000008802 */ /* 0x000fc80000000f00 */
[----:B0-----:R-:W-:-:S05]  /*110f0*/  @!P0 LEA R0, R3, R0, 0x18 ;  /* 0x0000000003008211 */ /* 0x001fca00078ec0ff */
[----:B------:R2:W-:Y:S01]  /*11100*/  @!P0 STS.128 [R0+0x324d0], R16 ;  /* 0x0324d01000008388 */ /* 0x0005e20000000c00 */
[----:B------:R-:W-:Y:S06]  /*11110*/  BAR.ARV 0x5, 0x180 ;  /* 0x0146000000007b1d */ /* 0x000fec0000002000 */
.L_x_1442:
        /* <DEDUP_REMOVED lines=16> */
[C---:B0-----:R-:W-:Y:S02]  /*11220*/  LOP3.LUT R2, R0.reuse, 0x1f8, RZ, 0xc0, !PT ;  /* 0x000001f800027812 */ /* 0x041fe400078ec0ff */
        /* <DEDUP_REMOVED lines=12> */
[----:B------:R-:W-:Y:S01]  /*112f0*/  STL [R1+0x68], RZ ;  /* 0x000068ff01007387 */ /* 0x000fe20000100800 */
[----:B0-----:R-:W-:-:S03]  /*11300*/  IMAD.MOV.U32 R4, RZ, RZ, 0x1 ;  /* 0x00000001ff047424 */ /* 0x001fc600078e00ff */
[----:B------:R0:W-:Y:S01]  /*11310*/  STL [R1+0x20], R2 ;  /* 0x0000200201007387 */ /* 0x0001e20000100800 */
[----:B-1----:R-:W-:-:S03]  /*11320*/  LOP3.LUT R3, R0, 0x40, RZ, 0xfc, !PT ;  /* 0x0000004000037812 */ /* 0x002fc600078efcff */
[----:B------:R1:W-:Y:S04]  /*11330*/  STL [R1+0xc], RZ ;  /* 0x00000cff01007387 */ /* 0x0003e80000100800 */
[----:B------:R1:W-:Y:S01]  /*11340*/  STL [R1+0x8], RZ ;  /* 0x000008ff01007387 */ /* 0x0003e20000100800 */
[----:B0-----:R-:W-:-:S03]  /*11350*/  LOP3.LUT R2, R0, 0x80, RZ, 0xfc, !PT ;  /* 0x0000008000027812 */ /* 0x001fc600078efcff */
[----:B------:R1:W-:Y:S01]  /*11360*/  STL [R1+0x1c], R4 ;  /* 0x00001c0401007387 */ /* 0x0003e20000100800 */
[----:B------:R-:W-:-:S07]  /*11370*/  LOP3.LUT R0, R0, 0xc0, RZ, 0xfc, !PT ;  /* 0x000000c000007812 */ /* 0x000fce00078efcff */
.L_x_1596:
[----:B01----:R-:W0:Y:S02]  /*11380*/  LDC.64 R2, c[0x0][0xd88] ;  /* 0x00036200ff027b82 */ /* 0x003e240000000a00 */
[----:B0-----:R-:W-:-:S05]  /*11390*/  IMAD.WIDE R2, R19, 0x4, R2 ;  /* 0x0000000413027825 */ /* 0x001fca00078e0202 */
[----:B------:R-:W1:Y:S01]  /*113a0*/  LDG.E R15, desc[UR60][R2.64] ;  /* 0x0000003c020f7981 */ /* 0x000e62000c1e1900 */
[----:B------:R-:W-:Y:S05]  /*113b0*/  YIELD ;  /* 0x0000000000007946 */ /* 0x000fea0003800000 */
[----:B------:R-:W-:Y:S01]  /*113c0*/  ULDC.64 UR4, c[0x0][0xb20] ;  /* 0x0002c80000047ab9 */ /* 0x000fe20000000a00 */
[----:B--2---:R-:W-:Y:S01]  /*113d0*/  IMAD.MOV.U32 R0, RZ, RZ, RZ ;  /* 0x000000ffff007224 */ /* 0x004fe200078e00ff */
[----:B------:R-:W-:Y:S02]  /*113e0*/  ISETP.NE.U32.AND P0, PT, RZ, UR4, PT ;  /* 0x00000004ff007c0c */ /* 0x000fe4000bf05070 */
[----:B-----5:R-:W-:Y:S01]  /*113f0*/  CS2R R8, SRZ ;  /* 0x0000000000087805 */ /* 0x020fe2000001ff00 */
[----:B------:R-:W-:Y:S01]  /*11400*/  ULDC.64 UR10, c[0x0][0xb10] ;  /* 0x0002c400000a7ab9 */ /* 0x000fe20000000a00 */
[----:B------:R-:W-:Y:S01]  /*11410*/  ULDC.64 UR8, c[0x0][0xb08] ;  /* 0x0002c20000087ab9 */ /* 0x000fe20000000a00 */
[----:B------:R-:W-:Y:S01]  /*11420*/  ISETP.NE.AND.EX P0, PT, RZ, UR5, PT, P0 ;  /* 0x00000005ff007c0c */ /* 0x000fe2000bf05300 */
[----:B------:R-:W-:Y:S01]  /*11430*/  ULDC.64 UR6, c[0x0][0xb00] ;  /* 0x0002c00000067ab9 */ /* 0x000fe20000000a00 */
[----:B-1----:R-:W-:Y:S01]  /*11440*/  SHF.R.S32.HI R4, RZ, 0x1f, R15 ;  /* 0x0000001fff047819 */ /* 0x002fe2000001140f */
        /* <DEDUP_REMOVED lines=8> */
[----:B------:R1:W5:Y:S01]  /*114d0*/  @P0 LDG.E R0, desc[UR60][R2.64] ;  /* 0x0000003c02000981 */ /* 0x000362000c1e1900 */
[----:B------:R-:W-:Y:S01]  /*114e0*/  ISETP.NE.AND.EX P2, PT, RZ, UR5, PT, P2 ;  /* 0x00000005ff007c0c */ /* 0x000fe2000bf45320 */
[----:B------:R-:W-:Y:S01]  /*114f0*/  IMAD.MOV.U32 R12, RZ, RZ, RZ ;  /* 0x000000ffff0c7224 */ /* 0x000fe200078e00ff */
[----:B------:R-:W-:Y:S01]  /*11500*/  ISETP.NE.U32.AND P3, PT, RZ, UR10, PT ;  /* 0x0000000aff007c0c */ /* 0x000fe2000bf65070 */
[----:B------:R-:W-:Y:S01]  /*11510*/  STL [R1], R14 ;  /* 0x0000000e01007387 */ /* 0x000fe20000100800 */
[----:B------:R-:W-:Y:S02]  /*11520*/  ISETP.NE.U32.AND P0, PT, RZ, UR6, PT ;  /* 0x00000006ff007c0c */ /* 0x000fe4000bf05070 */
[----:B------:R-:W-:Y:S01]  /*11530*/  ISETP.NE.AND.EX P3, PT, RZ, UR11, PT, P3 ;  /* 0x0000000bff007c0c */ /* 0x000fe2000bf65330 */
[----:B------:R-:W-:Y:S01]  /*11540*/  STL [R1+0x24], R13 ;  /* 0x0000240d01007387 */ /* 0x000fe20000100800 */
[----:B------:R-:W-:Y:S02]  /*11550*/  ISETP.NE.U32.AND P1, PT, RZ, UR8, PT ;  /* 0x00000008ff007c0c */ /* 0x000fe4000bf25070 */
[----:B-1----:R-:W-:-:S02]  /*11560*/  IADD3 R2, P4, R14, UR4, RZ ;  /* 0x000000040e027c10 */ /* 0x002fc4000ff9e0ff */
[----:B------:R-:W-:Y:S02]  /*11570*/  ISETP.NE.AND.EX P0, PT, RZ, UR7, PT, P0 ;  /* 0x00000007ff007c0c */ /* 0x000fe4000bf05300 */
[C---:B------:R-:W-:Y:S02]  /*11580*/  IADD3.X R3, R13.reuse, UR5, RZ, P4, !PT ;  /* 0x000000050d037c10 */ /* 0x040fe4000a7fe4ff */
[C---:B0-----:R-:W-:Y:S02]  /*11590*/  IADD3 R4, P4, R14.reuse, UR8, RZ ;  /* 0x000000080e047c10 */ /* 0x041fe4000ff9e0ff */
[----:B------:R-:W-:Y:S01]  /*115a0*/  ISETP.NE.AND.EX P1, PT, RZ, UR9, PT, P1 ;  /* 0x00000009ff007c0c */ /* 0x000fe2000bf25310 */
[----:B------:R-:W2:Y:S01]  /*115b0*/  @P2 LDG.E R8, desc[UR60][R2.64] ;  /* 0x0000003c02082981 */ /* 0x000ea2000c1e1900 */
[----:B------:R-:W-:Y:S01]  /*115c0*/  IADD3.X R5, R13, UR9, RZ, P4, !PT ;  /* 0x000000090d057c10 */ /* 0x000fe2000a7fe4ff */
[----:B------:R-:W-:Y:S01]  /*115d0*/  ULDC UR4, c[0x0][0x288] ;  /* 0x0000a20000047ab9 */ /* 0x000fe20000000800 */
[----:B------:R-:W-:-:S02]  /*115e0*/  @P3 IADD3 R10, P4, R14, UR10, RZ ;  /* 0x0000000a0e0a3c10 */ /* 0x000fc4000ff9e0ff */
[----:B------:R-:W-:Y:S02]  /*115f0*/  IADD3 R6, P5, R14, UR6, RZ ;  /* 0x000000060e067c10 */ /* 0x000fe4000ffbe0ff */
[C---:B------:R-:W-:Y:S02]  /*11600*/  @P3 IADD3.X R11, R13.reuse, UR11, RZ, P4, !PT ;  /* 0x0000000b0d0b3c10 */ /* 0x040fe4000a7fe4ff */
[----:B------:R-:W-:-:S03]  /*11610*/  IADD3.X R7, R13, UR7, RZ, P5, !PT ;  /* 0x000000070d077c10 */ /* 0x000fc6000affe4ff */
        /* <DEDUP_REMOVED lines=16> */
[----:B----4-:R-:W-:Y:S06]  /*11720*/  @P3 BRA `(.L_x_1451) ;  /* 0x0000000000143947 */ /* 0x010fec0003800000 */
[----:B------:R-:W-:Y:S05]  /*11730*/  @!P2 BRA `(.L_x_1451) ;  /* 0x000000000010a947 */ /* 0x000fea0003800000 */
[----:B------:R-:W2:Y:S04]  /*11740*/  LDG.E R11, desc[UR60][R2.64] ;  /* 0x0000003c020b7981 */ /* 0x000ea8000c1e1900 */
[----:B------:R-:W2:Y:S02]  /*11750*/  LDG.E R2, desc[UR60][R2.64+0x4] ;  /* 0x0000043c02027981 */ /* 0x000ea4000c1e1900 */
[----:B--2---:R-:W-:-:S05]  /*11760*/  IMAD.IADD R2, R2, 0x1, -R11 ;  /* 0x0000000102027824 */ /* 0x004fca00078e0a0b */
[----:B------:R0:W-:Y:S02]  /*11770*/  STL [R1+0x44], R2 ;  /* 0x0000440201007387 */ /* 0x0001e40000100800 */
.L_x_1451:
        /* <DEDUP_REMOVED lines=12> */
.L_x_1452:
[----:B------:R-:W-:Y:S05]  /*11840*/  @!P0 BRA `(.L_x_1453) ;  /* 0x00000000000c8947 */ /* 0x000fea0003800000 */
[----:B------:R-:W2:Y:S04]  /*11850*/  LDG.E R8, desc[UR60][R6.64] ;  /* 0x0000003c06087981 */ /* 0x000ea8000c1e1900 */
[----:B------:R-:W2:Y:S02]  /*11860*/  LDG.E R6, desc[UR60][R6.64+0x4] ;  /* 0x0000043c06067981 */ /* 0x000ea4000c1e1900 */
[----:B--2---:R-:W-:-:S07]  /*11870*/  IMAD.IADD R8, R6, 0x1, -R8 ;  /* 0x0000000106087824 */ /* 0x004fce00078e0a08 */
.L_x_1453:
[----:B0-----:R-:W2:Y:S01]  /*11880*/  @P1 LDG.E R2, desc[UR60][R4.64] ;  /* 0x0000003c04021981 */ /* 0x001ea2000c1e1900 */
[----:B-----5:R-:W-:-:S03]  /*11890*/  IMAD.IADD R0, R8, 0x1, -R0 ;  /* 0x0000000108007824 */ /* 0x020fc600078e0a00 */
[----:B------:R-:W2:Y:S01]  /*118a0*/  @P1 LDG.E R4, desc[UR60][R4.64+0x4] ;  /* 0x0000043c04041981 */ /* 0x000ea2000c1e1900 */
[----:B------:R-:W-:Y:S01]  /*118b0*/  BSSY B0, `(.L_x_1454) ;  /* 0x0000150000007945 */ /* 0x000fe20003800000 */
[----:B--2---:R-:W-:-:S04]  /*118c0*/  @P1 IMAD.IADD R10, R4, 0x1, -R2 ;  /* 0x00000001040a1824 */ /* 0x004fc800078e0a02 */
[----:B------:R-:W-:-:S04]  /*118d0*/  IMAD.IADD R3, R0, 0x1, R10 ;  /* 0x0000000100037824 */ /* 0x000fc800078e020a */
[----:B------:R-:W-:-:S04]  /*118e0*/  VIADD R2, R3, 0x5f ;  /* 0x0000005f03027836 */ /* 0x000fc80000000000 */
[----:B------:R-:W-:Y:S01]  /*118f0*/  IMAD.HI R2, R2, 0x2aaaaaab, RZ ;  /* 0x2aaaaaab02027827 */ /* 0x000fe200078e02ff */
[----:B------:R0:W-:Y:S04]  /*11900*/  STL [R1+0x7c], R3 ;  /* 0x00007c0301007387 */ /* 0x0001e80000100800 */
[----:B0-----:R-:W-:-:S04]  /*11910*/  SHF.R.U32.HI R3, RZ, 0x1f, R2 ;  /* 0x0000001fff037819 */ /* 0x001fc80000011602 */
[----:B------:R-:W-:-:S05]  /*11920*/  LEA.HI.SX32 R4, R2, R3, 0x1c ;  /* 0x0000000302047211 */ /* 0x000fca00078fe2ff */
[--C-:B------:R-:W-:Y:S02]  /*11930*/  IMAD R2, R4, 0x60, -R0.reuse ;  /* 0x0000006004027824 */ /* 0x100fe400078e0a00 */
[----:B------:R-:W-:-:S03]  /*11940*/  IMAD.MOV R0, RZ, RZ, -R0 ;  /* 0x000000ffff007224 */ /* 0x000fc600078e0a00 */
[----:B------:R-:W-:Y:S02]  /*11950*/  VIMNMX R10, R2, R10, PT ;  /* 0x0000000a020a7248 */ /* 0x000fe40003fe0100 */
[----:B------:R-:W-:-:S04]  /*11960*/  VIMNMX R0, RZ, R0, !PT ;  /* 0x00000000ff007248 */ /* 0x000fc80007fe0100 */
[----:B------:R-:W-:Y:S01]  /*11970*/  ISETP.GT.AND P0, PT, R10, R0, PT ;  /* 0x000000000a00720c */ /* 0x000fe20003f04270 */
[----:B------:R-:W-:-:S05]  /*11980*/  IMAD.WIDE.U32 R2, R0, -0x55555555, RZ ;  /* 0xaaaaaaab00027825 */ /* 0x000fca00078e00ff */
[----:B------:R-:W-:-:S07]  /*11990*/  SHF.R.U32.HI R2, RZ, 0x6, R3 ;  /* 0x00000006ff027819 */ /* 0x000fce0000011603 */
[----:B------:R-:W-:-:S04]  /*119a0*/  @P0 VIADD R10, R10, 0x5f ;  /* 0x0000005f0a0a0836 */ /* 0x000fc80000000000 */
[----:B------:R-:W-:Y:S01]  /*119b0*/  @P0 IMAD.HI R0, R10, 0x2aaaaaab, RZ ;  /* 0x2aaaaaab0a000827 */ /* 0x000fe200078e02ff */
[----:B------:R0:W-:Y:S04]  /*119c0*/  STL [R1+0x38], R4 ;  /* 0x0000380401007387 */ /* 0x0001e80000100800 */
[----:B------:R-:W-:Y:S01]  /*119d0*/  @P0 SHF.R.U32.HI R3, RZ, 0x1f, R0 ;  /* 0x0000001fff030819 */ /* 0x000fe20000011600 */
[----:B------:R-:W-:-:S03]  /*119e0*/  IMAD.MOV.U32 R7, RZ, RZ, R2 ;  /* 0x000000ffff077224 */ /* 0x000fc600078e0002 */
[----:B------:R-:W-:-:S04]  /*119f0*/  @P0 LEA.HI.SX32 R7, R0, R3, 0x1c ;  /* 0x0000000300070211 */ /* 0x000fc800078fe2ff */
[----:B------:R-:W-:Y:S02]  /*11a00*/  ISETP.GT.AND P2, PT, R7, R2, PT ;  /* 0x000000020700720c */ /* 0x000fe40003f44270 */
[----:B------:R-:W-:-:S11]  /*11a10*/  PLOP3.LUT P0, PT, PT, PT, PT, 0x80, 0x0 ;  /* 0x000000000000781c */ /* 0x000fd60003f0f070 */
[----:B0-----:R-:W-:Y:S05]  /*11a20*/  @!P2 BRA `(.L_x_1455) ;  /* 0x0000001000e0a947 */ /* 0x001fea0003800000 */
[----:B------:R-:W-:Y:S01]  /*11a30*/  UMOV UR4, 0xffffffff ;  /* 0xffffffff00047882 */ /* 0x000fe20000000000 */
[----:B------:R-:W-:Y:S02]  /*11a40*/  SEL R0, R11, RZ, !P1 ;  /* 0x000000ff0b007207 */ /* 0x000fe40004800000 */
[----:B------:R-:W-:Y:S05]  /*11a50*/  BRA.DIV UR4, `(.L_x_1456) ;  /* 0x0000007e04187947 */ /* 0x000fea000b800000 */
[----:B------:R-:W0:Y:S02]  /*11a60*/  S2R R3, SR_TID.X ;  /* 0x0000000000037919 */ /* 0x000e240000002100 */
[----:B0-----:R-:W-:-:S04]  /*11a70*/  SHF.R.U32.HI R3, RZ, 0x5, R3 ;  /* 0x00000005ff037819 */ /* 0x001fc80000011603 */
[----:B------:R-:W-:-:S05]  /*11a80*/  LOP3.LUT R3, R3, 0x3, RZ, 0xc0, !PT ;  /* 0x0000000303037812 */ /* 0x000fca00078ec0ff */
[----:B------:R0:W1:Y:S02]  /*11a90*/  SHFL.IDX PT, R14, R3, RZ, 0x1f ;  /* 0x00001fff030e7589 */ /* 0x00006400000e0000 */
.L_x_1646:
[----:B-1----:R-:W-:Y:S02]  /*11aa0*/  ISETP.NE.AND P0, PT, R14, RZ, PT ;  /* 0x000000ff0e00720c */ /* 0x002fe40003f05270 */
[----:B------:R-:W-:-:S11]  /*11ab0*/  PLOP3.LUT P6, PT, PT, PT, PT, 0x8, 0x0 ;  /* 0x000000000000781c */ /* 0x000fd60003fce170 */
[----:B------:R-:W-:Y:S05]  /*11ac0*/  @P0 BRA `(.L_x_1457) ;  /* 0x00000000000c0947 */ /* 0x000fea0003800000 */
[----:B------:R-:W-:-:S03]  /*11ad0*/  UMOV UR4, 0xffffffff ;  /* 0xffffffff00047882 */ /* 0x000fc60000000000 */
[----:B------:R-:W-:Y:S05]  /*11ae0*/  BRA.DIV UR4, `(.L_x_1458) ;  /* 0x0000007e04287947 */ /* 0x000fea000b800000 */
[----:B------:R-:W-:-:S13]  /*11af0*/  ELECT P6, URZ, PT ;  /* 0x00000000003f782f */ /* 0x000fda00038c0000 */
.L_x_1457:
        /* <DEDUP_REMOVED lines=10> */
.L_x_1649:
[----:B------:R-:W-:Y:S05]  /*11ba0*/  BSYNC B1 ;  /* 0x0000000000017941 */ /* 0x000fea0003800000 */
.L_x_1459:
        /* <DEDUP_REMOVED lines=14> */
.L_x_1650:
[----:B------:R-:W-:Y:S05]  /*11c90*/  BSYNC B2 ;  /* 0x0000000000027941 */ /* 0x000fea0003800000 */
.L_x_1463:
        /* <DEDUP_REMOVED lines=9> */
.L_x_1466:
[----:B------:R-:W-:Y:S05]  /*11d30*/  BSYNC B2 ;  /* 0x0000000000027941 */ /* 0x000fea0003800000 */
.L_x_1465:
        /* <DEDUP_REMOVED lines=14> */
.L_x_1467:
        /* <DEDUP_REMOVED lines=13> */
.L_x_1651:
[----:B------:R-:W-:Y:S05]  /*11ef0*/  BSYNC B2 ;  /* 0x0000000000027941 */ /* 0x000fea0003800000 */
.L_x_1468:
        /* <DEDUP_REMOVED lines=11> */
.L_x_1471:
[----:B------:R-:W-:Y:S05]  /*11fb0*/  BSYNC B2 ;  /* 0x0000000000027941 */ /* 0x000fea0003800000 */
.L_x_1470:
        /* <DEDUP_REMOVED lines=9> */
[----:B--2---:R-:W-:-:S04]  /*12050*/  IMAD R6, R5, 0xc000, R6 ;  /* 0x0000c00005067824 */ /* 0x004fc800078e0206 */
[----:B------:R-:W-:-:S08]  /*12060*/  VIADD R5, R6, 0x400 ;  /* 0x0000040006057836 */ /* 0x000fd00000000000 */
.L_x_1472:
        /* <DEDUP_REMOVED lines=15> */
.L_x_1473:
        /* <DEDUP_REMOVED lines=15> */
.L_x_1474:
        /* <DEDUP_REMOVED lines=15> */
.L_x_1475:
        /* <DEDUP_REMOVED lines=10> */
.L_x_1462:
[----:B------:R-:W-:Y:S05]  /*123e0*/  BSYNC B1 ;  /* 0x0000000000017941 */ /* 0x000fea0003800000 */
.L_x_1461:
        /* <DEDUP_REMOVED lines=13> */
.L_x_1491:
        /* <DEDUP_REMOVED lines=14> */
.L_x_1652:
[----:B------:R-:W-:Y:S05]  /*125a0*/  BSYNC B2 ;  /* 0x0000000000027941 */ /* 0x000fea0003800000 */
.L_x_1478:
        /* <DEDUP_REMOVED lines=9> */
.L_x_1481:
[----:B------:R-:W-:Y:S05]  /*12640*/  BSYNC B2 ;  /* 0x0000000000027941 */ /* 0x000fea0003800000 */
.L_x_1480:
        /* <DEDUP_REMOVED lines=13> */
.L_x_1482:
        /* <DEDUP_REMOVED lines=13> */
.L_x_1653:
[----:B------:R-:W-:Y:S05]  /*127f0*/  BSYNC B2 ;  /* 0x0000000000027941 */ /* 0x000fea0003800000 */
.L_x_1483:
        /* <DEDUP_REMOVED lines=11> */
.L_x_1486:
[----:B------:R-:W-:Y:S05]  /*128b0*/  BSYNC B2 ;  /* 0x0000000000027941 */ /* 0x000fea0003800000 */
.L_x_1485:
        /* <DEDUP_REMOVED lines=11> */
.L_x_1487:
        /* <DEDUP_REMOVED lines=15> */
.L_x_1488:
        /* <DEDUP_REMOVED lines=15> */
.L_x_1489:
        /* <DEDUP_REMOVED lines=15> */
.L_x_1490:
        /* <DEDUP_REMOVED lines=10> */
.L_x_1477:
[----:B------:R-:W-:Y:S05]  /*12ce0*/  BSYNC B1 ;  /* 0x0000000000017941 */ /* 0x000fea0003800000 */
.L_x_1476:
        /* <DEDUP_REMOVED lines=12> */
.L_x_1455:
[----:B------:R-:W-:Y:S05]  /*12db0*/  BSYNC B0 ;  /* 0x0000000000007941 */ /* 0x000fea0003800000 */
.L_x_1454:
        /* <DEDUP_REMOVED lines=11> */
[----:B------:R-:W-:Y:S01]  /*12e70*/  VOTEU.ANY UR4, UPT, PT ;  /* 0x0000000000047886 */ /* 0x000fe200038e0100 */
[----:B------:R-:W1:Y:S01]  /*12e80*/  LDC.64 R4, c[0x0][0xd60] ;  /* 0x00035800ff047b82 */ /* 0x000e620000000a00 */
[----:B------:R-:W0:Y:S02]  /*12e90*/  FLO.U32 R0, UR4 ;  /* 0x0000000400007d00 */ /* 0x000e2400080e0000 */
[----:B0-----:R-:W-:-:S06]  /*12ea0*/  ISETP.EQ.U32.AND P0, PT, R0, R2, PT ;  /* 0x000000020000720c */ /* 0x001fcc0003f02070 */
[----:B------:R-:W1:Y:S07]  /*12eb0*/  POPC R2, UR4 ;  /* 0x0000000400027d09 */ /* 0x000e6e0008000000 */
[----:B-1----:R-:W2:Y:S04]  /*12ec0*/  @P0 ATOMG.E.ADD.STRONG.GPU PT, R2, desc[UR60][R4.64], R2 ;  /* 0x00000002040209a8 */ /* 0x002ea800081ee1fc */
[----:B--2---:R0:W1:Y:S02]  /*12ed0*/  SHFL.IDX PT, R2, R2, R0, 0x1f ;  /* 0x00001f0002027589 */ /* 0x00406400000e0000 */
[----:B0-----:R-:W0:Y:S02]  /*12ee0*/  S2R R0, SR_LTMASK ;  /* 0x0000000000007919 */ /* 0x001e240000003900 */
[----:B0-----:R-:W-:-:S06]  /*12ef0*/  LOP3.LUT R0, R0, UR4, RZ, 0xc0, !PT ;  /* 0x0000000400007c12 */ /* 0x001fcc000f8ec0ff */
[----:B------:R-:W1:Y:S02]  /*12f00*/  POPC R0, R0 ;  /* 0x0000000000007309 */ /* 0x000e640000000000 */
[----:B-1----:R-:W-:Y:S01]  /*12f10*/  IADD3 R16, R2, UR36, R0 ;  /* 0x0000002402107c10 */ /* 0x002fe2000fffe000 */
[----:B------:R-:W-:Y:S06]  /*12f20*/  BRA `(.L_x_1494) ;  /* 0x0000004c00747947 */ /* 0x000fec0003800000 */
.L_x_1493:
        /* <DEDUP_REMOVED lines=21> */
.L_x_1496:
[----:B------:R-:W-:Y:S05]  /*13080*/  BSYNC B6 ;  /* 0x0000000000067941 */ /* 0x000fea0003800000 */
.L_x_1495:
        /* <DEDUP_REMOVED lines=21> */
.L_x_1499:
        /* <DEDUP_REMOVED lines=16> */
.L_x_1498:
[----:B------:R-:W-:Y:S05]  /*132e0*/  BSYNC B6 ;  /* 0x0000000000067941 */ /* 0x000fea0003800000 */
.L_x_1497:
        /* <DEDUP_REMOVED lines=26> */
.L_x_1656:
        /* <DEDUP_REMOVED lines=11> */
.L_x_1659:
        /* <DEDUP_REMOVED lines=25> */
.L_x_1503:
[----:B------:R-:W2:Y:S04]  /*136d0*/  LDL R7, [R1+0x4] ;  /* 0x0000040001077983 */ /* 0x000ea80000100800 */
[----:B01----:R-:W2:Y:S04]  /*136e0*/  LDL R0, [R1+0x8] ;  /* 0x0000080001007983 */ /* 0x003ea80000100800 */
[----:B------:R-:W3:Y:S01]  /*136f0*/  LDL R2, [R1+0x1c] ;  /* 0x00001c0001027983 */ /* 0x000ee20000100800 */
[----:B--2---:R-:W-:Y:S01]  /*13700*/  IMAD R0, R0, 0x8, R7 ;  /* 0x0000000800007824 */ /* 0x004fe200078e0207 */
[----:B---3--:R-:W-:-:S04]  /*13710*/  SHF.L.U32 R2, R2, 0x1f, RZ ;  /* 0x0000001f02027819 */ /* 0x008fc800000006ff */
[----:B------:R-:W0:Y:S02]  /*13720*/  SYNCS.PHASECHK.TRANS64.TRYWAIT P0, [R0+URZ+0x32440], R2 ;  /* 0x03244002000075a7 */ /* 0x000e24000800017f */
[----:B0-----:R-:W-:Y:S05]  /*13730*/  @!P0 BRA `(.L_x_1504) ;  /* 0x0000006000f08947 */ /* 0x001fea0003800000 */
.L_x_1660:
        /* <DEDUP_REMOVED lines=11> */
.L_x_1505:
        /* <DEDUP_REMOVED lines=27> */
.L_x_1501:
[----:B0-----:R-:W2:Y:S04]  /*139a0*/  LDL R0, [R1+0x4] ;  /* 0x0000040001007983 */ /* 0x001ea80000100800 */
[----:B------:R-:W3:Y:S04]  /*139b0*/  LDL.LU R4, [R1+0x2c] ;  /* 0x00002c0001047983 */ /* 0x000ee80000300800 */
[----:B------:R-:W4:Y:S04]  /*139c0*/  LDL.LU R3, [R1+0x4c] ;  /* 0x00004c0001037983 */ /* 0x000f280000300800 */
[----:B-1----:R-:W5:Y:S01]  /*139d0*/  LDL R2, [R1+0x34] ;  /* 0x0000340001027983 */ /* 0x002f620000100800 */
[----:B------:R-:W-:Y:S05]  /*139e0*/  WARPSYNC.ALL ;  /* 0x0000000000007948 */ /* 0x000fea0003800000 */
[----:B------:R-:W-:Y:S01]  /*139f0*/  ULDC.64 UR4, c[0x0][0xaf8] ;  /* 0x0002be0000047ab9 */ /* 0x000fe20000000a00 */
[----:B------:R-:W-:Y:S01]  /*13a00*/  BSSY B6, `(.L_x_1506) ;  /* 0x000001f000067945 */ /* 0x000fe20003800000 */
[----:B------:R-:W-:Y:S01]  /*13a10*/  BAR.SYNC.DEFER_BLOCKING 0x8, 0x180 ;  /* 0x0206000000007b1d */ /* 0x000fe20000010000 */
[----:B------:R-:W-:-:S04]  /*13a20*/  ISETP.NE.U32.AND P0, PT, RZ, UR4, PT ;  /* 0x00000004ff007c0c */ /* 0x000fc8000bf05070 */
[----:B------:R-:W-:Y:S01]  /*13a30*/  ISETP.NE.AND.EX P0, PT, RZ, UR5, PT, P0 ;  /* 0x00000005ff007c0c */ /* 0x000fe2000bf05300 */
[----:B--2---:R-:W-:-:S05]  /*13a40*/  VIADD R0, R0, 0x18400 ;  /* 0x0001840000007836 */ /* 0x004fca0000000000 */
[----:B------:R-:W-:Y:S02]  /*13a50*/  LOP3.LUT P1, RZ, R0, 0x3ff, RZ, 0xc0, !PT ;  /* 0x000003ff00ff7812 */ /* 0x000fe4000782c0ff */
[----:B---3--:R-:W-:Y:S02]  /*13a60*/  SEL R0, R4, RZ, !P0 ;  /* 0x000000ff04007207 */ /* 0x008fe40004000000 */
[----:B----4-:R-:W-:-:S03]  /*13a70*/  SEL R3, R3, RZ, !P0 ;  /* 0x000000ff03037207 */ /* 0x010fc60004000000 */
[----:B------:R0:W-:Y:S01]  /*13a80*/  STL [R1+0x40], R0 ;  /* 0x0000400001007387 */ /* 0x0001e20000100800 */
[----:B-----5:R-:W-:-:S03]  /*13a90*/  SHF.R.S32.HI R2, RZ, 0x1f, R2 ;  /* 0x0000001fff027819 */ /* 0x020fc60000011402 */
[----:B------:R1:W-:Y:S01]  /*13aa0*/  STL [R1+0x64], R3 ;  /* 0x0000640301007387 */ /* 0x0003e20000100800 */
[----:B0-----:R-:W-:-:S05]  /*13ab0*/  SHF.R.S32.HI R0, RZ, 0x1f, R18 ;  /* 0x0000001fff007819 */ /* 0x001fca0000011412 */
[----:B------:R1:W-:Y:S04]  /*13ac0*/  STL [R1+0x5c], R0 ;  /* 0x00005c0001007387 */ /* 0x0003e80000100800 */
[----:B------:R1:W-:Y:S01]  /*13ad0*/  STL [R1+0x50], R2 ;  /* 0x0000500201007387 */ /* 0x0003e20000100800 */
[----:B------:R-:W-:Y:S05]  /*13ae0*/  @!P1 BRA `(.L_x_1507) ;  /* 0x0000000000409947 */ /* 0x000fea0003800000 */
[----:B-1----:R-:W-:Y:S01]  /*13af0*/  MOV R2, 0x0 ;  /* 0x0000000000027802 */ /* 0x002fe20000000f00 */
        /* <DEDUP_REMOVED lines=15> */
.L_x_1507:
[----:B------:R-:W-:Y:S05]  /*13bf0*/  BSYNC B6 ;  /* 0x0000000000067941 */ /* 0x000fea0003800000 */
.L_x_1506:
[----:B------:R-:W2:Y:S01]  /*13c00*/  LDL R4, [R1+0x50] ;  /* 0x0000500001047983 */ /* 0x000ea20000100800 */
[----:B------:R-:W0:Y:S03]  /*13c10*/  LDC R7, c[0x0][0x448] ;  /* 0x00011200ff077b82 */ /* 0x000e260000000800 */
[----:B------:R-:W3:Y:S04]  /*13c20*/  LDL R10, [R1+0x34] ;  /* 0x00003400010a7983 */ /* 0x000ee80000100800 */
[----:B------:R-:W4:Y:S01]  /*13c30*/  LDL R9, [R1+0x5c] ;  /* 0x00005c0001097983 */ /* 0x000f220000100800 */
[----:B-1----:R-:W1:Y:S01]  /*13c40*/  S2R R2, SR_TID.X ;  /* 0x0000000000027919 */ /* 0x002e620000002100 */
[----:B------:R-:W1:Y:S02]  /*13c50*/  S2R R0, SR_TID.X ;  /* 0x0000000000007919 */ /* 0x000e640000002100 */
[----:B------:R-:W4:Y:S04]  /*13c60*/  LDL R8, [R1+0x64] ;  /* 0x0000640001087983 */ /* 0x000f280000100800 */
[----:B------:R-:W4:Y:S01]  /*13c70*/  LDL R6, [R1+0x40] ;  /* 0x0000400001067983 */ /* 0x000f220000100800 */
[----:B0-----:R-:W-:Y:S01]  /*13c80*/  ISETP.NE.AND P0, PT, R7, 0x1, PT ;  /* 0x000000010700780c */ /* 0x001fe20003f05270 */
[----:B------:R-:W-:Y:S01]  /*13c90*/  IMAD.SHL.U32 R17, R17, 0x80, RZ ;  /* 0x0000008011117824 */ /* 0x000fe200078e00ff */
[----:B------:R-:W-:Y:S01]  /*13ca0*/  ULDC.64 UR4, c[0x0][0x298] ;  /* 0x0000a60000047ab9 */ /* 0x000fe20000000a00 */
[----:B------:R-:W-:-:S10]  /*13cb0*/  ULDC.64 UR6, c[0x0][0x280] ;  /* 0x0000a00000067ab9 */ /* 0x000fd40000000a00 */
[----:B------:R-:W0:Y:S01]  /*13cc0*/  @P0 LDC R3, c[0x0][0x450] ;  /* 0x00011400ff030b82 */ /* 0x000e220000000800 */
[----:B-1----:R-:W-:-:S04]  /*13cd0*/  LOP3.LUT R2, R2, 0x7f, RZ, 0xc0, !PT ;  /* 0x0000007f02027812 */ /* 0x002fc800078ec0ff */
[----:B------:R-:W-:Y:S01]  /*13ce0*/  SHF.R.U32.HI R2, RZ, 0x3, R2 ;  /* 0x00000003ff027819 */ /* 0x000fe20000011602 */
[----:B------:R-:W-:-:S05]  /*13cf0*/  IMAD.SHL.U32 R0, R0, 0x10, RZ ;  /* 0x0000001000007824 */ /* 0x000fca00078e00ff */
[----:B------:R-:W-:Y:S02]  /*13d00*/  LOP3.LUT R0, R2, 0x70, R0, 0xf8, !PT ;  /* 0x0000007002007812 */ /* 0x000fe400078ef800 */
[----:B------:R-:W1:Y:S02]  /*13d10*/  @P0 LDC R2, c[0x0][0x44c] ;  /* 0x00011300ff020b82 */ /* 0x000e640000000800 */
[----:B------:R-:W-:-:S05]  /*13d20*/  LOP3.LUT R5, R0, R17, RZ, 0xfc, !PT ;  /* 0x0000001100057212 */ /* 0x000fca00078efcff */
[----:B------:R-:W-:Y:S01]  /*13d30*/  IMAD.MOV.U32 R0, RZ, RZ, R5 ;  /* 0x000000ffff007224 */ /* 0x000fe200078e0005 */
[----:B------:R4:W-:Y:S01]  /*13d40*/  STL [R1+0x2c], R5 ;  /* 0x00002c0501007387 */ /* 0x0009e20000100800 */
[----:B-1----:R-:W-:-:S05]  /*13d50*/  @P0 IMAD.HI.U32 R2, R5, R2, RZ ;  /* 0x0000000205020227 */ /* 0x002fca00078e00ff */
[----:B0-----:R-:W-:Y:S01]  /*13d60*/  @P0 SHF.R.U32.HI R0, RZ, R3, R2 ;  /* 0x00000003ff000219 */ /* 0x001fe20000011602 */
[----:B--2---:R-:W-:-:S04]  /*13d70*/  IMAD R2, R4, UR4, RZ ;  /* 0x0000000404027c24 */ /* 0x004fc8000f8e02ff */
[C---:B---3--:R-:W-:Y:S02]  /*13d80*/  IMAD R4, R10.reuse, UR5, R2 ;  /* 0x000000050a047c24 */ /* 0x048fe4000f8e0202 */
[----:B------:R-:W-:Y:S01]  /*13d90*/  IMAD.WIDE.U32 R2, R10, UR4, RZ ;  /* 0x000000040a027c25 */ /* 0x000fe2000f8e00ff */
[----:B------:R-:W-:-:S03]  /*13da0*/  ULDC.64 UR4, c[0x0][0x2d8] ;  /* 0x0000b60000047ab9 */ /* 0x000fc60000000a00 */
[----:B------:R-:W-:Y:S02]  /*13db0*/  IMAD.IADD R3, R3, 0x1, R4 ;  /* 0x0000000103037824 */ /* 0x000fe400078e0204 */
[----:B----4-:R-:W-:Y:S02]  /*13dc0*/  IMAD R4, R9, UR4, RZ ;  /* 0x0000000409047c24 */ /* 0x010fe4000f8e02ff */
[----:B------:R0:W5:Y:S01]  /*13dd0*/  LDL R9, [R1+0x14] ;  /* 0x0000140001097983 */ /* 0x0001620000100800 */
[----:B------:R-:W-:-:S04]  /*13de0*/  IMAD.WIDE.U32 R2, R18, UR4, R2 ;  /* 0x0000000412027c25 */ /* 0x000fc8000f8e0002 */
[----:B------:R-:W-:Y:S01]  /*13df0*/  IMAD R4, R18, UR5, R4 ;  /* 0x0000000512047c24 */ /* 0x000fe2000f8e0204 */
[----:B------:R-:W-:-:S03]  /*13e00*/  ULDC.64 UR4, c[0x0][0x2e0] ;  /* 0x0000b80000047ab9 */ /* 0x000fc60000000a00 */
[----:B------:R-:W-:Y:S02]  /*13e10*/  IMAD.IADD R3, R3, 0x1, R4 ;  /* 0x0000000103037824 */ /* 0x000fe400078e0204 */
[----:B------:R-:W-:Y:S02]  /*13e20*/  IMAD R4, R8, UR4, RZ ;  /* 0x0000000408047c24 */ /* 0x000fe4000f8e02ff */
[----:B------:R-:W1:Y:S01]  /*13e30*/  S2R R8, SR_TID.X ;  /* 0x0000000000087919 */ /* 0x000e620000002100 */
        /* <DEDUP_REMOVED lines=10> */
[----:B------:R-:W-:-:S05]  /*13ee0*/  IMAD R0, R7, R0, R5 ;  /* 0x0000000007007224 */ /* 0x000fca00078e0205 */
[----:B------:R-:W-:Y:S01]  /*13ef0*/  SHF.R.S32.HI R6, RZ, 0x1f, R0 ;  /* 0x0000001fff067819 */ /* 0x000fe20000011400 */
[----:B------:R-:W-:Y:S02]  /*13f00*/  IMAD.IADD R3, R3, 0x1, R4 ;  /* 0x0000000103037824 */ /* 0x000fe400078e0204 */
[----:B-1----:R-:W-:Y:S02]  /*13f10*/  IMAD.SHL.U32 R10, R8, 0x8, RZ ;  /* 0x00000008080a7824 */ /* 0x002fe400078e00ff */
[----:B------:R-:W-:Y:S02]  /*13f20*/  IMAD R6, R6, UR4, RZ ;  /* 0x0000000406067c24 */ /* 0x000fe4000f8e02ff */
[----:B------:R-:W-:Y:S01]  /*13f30*/  IMAD.WIDE.U32 R4, R0, UR4, R2 ;  /* 0x0000000400047c25 */ /* 0x000fe2000f8e0002 */
[----:B------:R-:W-:Y:S01]  /*13f40*/  LOP3.LUT R10, R10, 0x38, RZ, 0xc0, !PT ;  /* 0x000000380a0a7812 */ /* 0x000fe200078ec0ff */
[----:B------:R-:W-:Y:S02]  /*13f50*/  ULDC UR4, c[0x0][0x2b8] ;  /* 0x0000ae0000047ab9 */ /* 0x000fe40000000800 */
[----:B------:R-:W-:Y:S01]  /*13f60*/  IMAD R0, R0, UR5, R6 ;  /* 0x0000000500007c24 */ /* 0x000fe2000f8e0206 */
[----:B------:R-:W-:-:S03]  /*13f70*/  LEA R3, P1, R4, UR6, 0x1 ;  /* 0x0000000604037c11 */ /* 0x000fc6000f8208ff */
[----:B------:R-:W-:Y:S01]  /*13f80*/  IMAD.IADD R0, R5, 0x1, R0 ;  /* 0x0000000105007824 */ /* 0x000fe200078e0200 */
[----:B------:R-:W-:Y:S01]  /*13f90*/  ISETP.GE.AND P0, PT, R10, UR4, PT ;  /* 0x000000040a007c0c */ /* 0x000fe2000bf06270 */
[----:B------:R-:W-:Y:S01]  /*13fa0*/  UMOV UR4, 0xffffffff ;  /* 0xffffffff00047882 */ /* 0x000fe20000000000 */
[----:B------:R-:W-:Y:S02]  /*13fb0*/  LOP3.LUT R8, R8, 0x7f, RZ, 0xc0, !PT ;  /* 0x0000007f08087812 */ /* 0x000fe400078ec0ff */
[----:B------:R-:W-:Y:S02]  /*13fc0*/  LEA.HI.X R2, R4, UR7, R0, 0x1, P1 ;  /* 0x0000000704027c11 */ /* 0x000fe400088f0c00 */
[----:B------:R-:W-:Y:S01]  /*13fd0*/  SHF.R.U32.HI R8, RZ, 0x3, R8 ;  /* 0x00000003ff087819 */ /* 0x000fe20000011608 */
[----:B0-----:R-:W-:Y:S06]  /*13fe0*/  BRA.DIV UR4, `(.L_x_1508) ;  /* 0x0000005a04d87947 */ /* 0x001fec000b800000 */
[----:B------:R-:W2:Y:S01]  /*13ff0*/  LDL R6, [R1+0x44] ;  /* 0x0000440001067983 */ /* 0x000ea20000100800 */
[----:B------:R-:W-:-:S03]  /*14000*/  IMAD.IADD R17, R8, 0x1, R17 ;  /* 0x0000000108117824 */ /* 0x000fc600078e0211 */
[----:B------:R-:W0:Y:S01]  /*14010*/  SHFL.IDX PT, R5, R3, RZ, 0x181f ;  /* 0x00181fff03057589 */ /* 0x000e2200000e0000 */
[----:B------:R-:W-:-:S03]  /*14020*/  VIADD R8, R17, 0x10 ;  /* 0x0000001011087836 */ /* 0x000fc60000000000 */
[----:B------:R-:W1:Y:S04]  /*14030*/  SHFL.IDX PT, R4, R2, RZ, 0x181f ;  /* 0x00181fff02047589 */ /* 0x000e6800000e0000 */
[----:B------:R3:W-:Y:S01]  /*14040*/  STL [R1+0x4c], R8 ;  /* 0x00004c0801007387 */ /* 0x0007e20000100800 */
[----:B--2---:R-:W-:-:S03]  /*14050*/  IMAD R0, R6, R7, RZ ;  /* 0x0000000706007224 */ /* 0x004fc600078e02ff */
[----:B------:R-:W2:Y:S02]  /*14060*/  SHFL.IDX PT, R6, R3, 0x1, 0x181f ;  /* 0x00381f0003067f89 */ /* 0x000ea400000e0000 */
[CC--:B------:R-:W-:Y:S02]  /*14070*/  ISETP.GE.AND P1, PT, R17.reuse, R0.reuse, PT ;  /* 0x000000001100720c */ /* 0x0c0fe40003f26270 */
[----:B------:R-:W4:Y:S01]  /*14080*/  SHFL.IDX PT, R7, R2, 0x1, 0x181f ;  /* 0x00381f0002077f89 */ /* 0x000f2200000e0000 */
[----:B------:R-:W-:Y:S01]  /*14090*/  ISETP.GE.AND P2, PT, R8, R0, PT ;  /* 0x000000000800720c */ /* 0x000fe20003f46270 */
[----:B---3--:R-:W-:-:S05]  /*140a0*/  VIADD R8, R17, 0x20 ;  /* 0x0000002011087836 */ /* 0x008fca0000000000 */
[----:B------:R-:W-:Y:S04]  /*140b0*/  STL [R1+0x58], R8 ;  /* 0x0000580801007387 */ /* 0x000fe80000100800 */
[----:B0-----:R-:W-:-:S05]  /*140c0*/  @!P1 LEA R5, P3, R10, R5, 0x1 ;  /* 0x000000050a059211 */ /* 0x001fca00078608ff */
[----:B-1----:R-:W-:-:S05]  /*140d0*/  @!P1 IMAD.X R4, RZ, RZ, R4, P3 ;  /* 0x000000ffff049224 */ /* 0x002fca00018e0604 */
[----:B------:R-:W-:-:S04]  /*140e0*/  @!P1 LOP3.LUT R5, R5, R4, RZ, 0x3c, !PT ;  /* 0x0000000405059212 */ /* 0x000fc800078e3cff */
[----:B------:R-:W-:-:S04]  /*140f0*/  @!P1 LOP3.LUT R4, R5, R4, RZ, 0x3c, !PT ;  /* 0x0000000405049212 */ /* 0x000fc800078e3cff */
[----:B------:R-:W-:-:S05]  /*14100*/  @!P1 LOP3.LUT R5, R5, R4, RZ, 0x3c, !PT ;  /* 0x0000000405059212 */ /* 0x000fca00078e3cff */
[----:B-----5:R2:W-:Y:S02]  /*14110*/  @!P1 LDGSTS.E.BYPASS.LTC128B.128 [R9+0x18400], desc[UR60][R4.64], !P0 ;  /* 0x1840000004099fae */ /* 0x0205e4000c101d7c */
[----:B--2---:R-:W-:Y:S02]  /*14120*/  @!P2 LEA R5, P1, R10, R6, 0x1 ;  /* 0x000000060a05a211 */ /* 0x004fe400078208ff */
[----:B------:R-:W-:Y:S03]  /*14130*/  SHFL.IDX PT, R6, R2, 0x2, 0x181f ;  /* 0x00581f0002067f89 */ /* 0x000fe600000e0000 */
[----:B----4-:R-:W-:Y:S01]  /*14140*/  @!P2 IMAD.X R4, RZ, RZ, R7, P1 ;  /* 0x000000ffff04a224 */ /* 0x010fe200008e0607 */
        /* <DEDUP_REMOVED lines=15> */
[----:B------:R-:W-:Y:S02]  /*14240*/  ISETP.GE.AND P1, PT, R7, R0, PT ;  /* 0x000000000700720c */ /* 0x000fe40003f26270 */
[----:B------:R-:W-:-:S05]  /*14250*/  IADD3 R7, R17, 0x40, RZ ;  /* 0x0000004011077810 */ /* 0x000fca0007ffe0ff */
[----:B------:R-:W-:Y:S04]  /*14260*/  STL [R1+0x6c], R7 ;  /* 0x00006c0701007387 */ /* 0x000fe80000100800 */
        /* <DEDUP_REMOVED lines=40> */
.L_x_1677:
        /* <DEDUP_REMOVED lines=12> */
.L_x_1509:
        /* <DEDUP_REMOVED lines=38> */
.L_x_1511:
[----:B------:R-:W-:Y:S05]  /*14810*/  BSYNC B6 ;  /* 0x0000000000067941 */ /* 0x000fea0003800000 */
.L_x_1510:
[----:B------:R-:W2:Y:S01]  /*14820*/  LDL.LU R6, [R1+0x34] ;  /* 0x0000340001067983 */ /* 0x000ea20000300800 */
[----:B------:R-:W1:Y:S01]  /*14830*/  LDC R7, c[0x0][0x448] ;  /* 0x00011200ff077b82 */ /* 0x000e620000000800 */
[----:B------:R-:W-:Y:S01]  /*14840*/  ULDC.64 UR4, c[0x0][0x3d8] ;  /* 0x0000f60000047ab9 */ /* 0x000fe20000000a00 */
[----:B------:R-:W-:Y:S01]  /*14850*/  ULDC.64 UR6, c[0x0][0x390] ;  /* 0x0000e40000067ab9 */ /* 0x000fe20000000a00 */
[----:B0-----:R-:W2:Y:S04]  /*14860*/  LDL.LU.64 R2, [R1+0x50] ;  /* 0x0000500001027983 */ /* 0x001ea80000300a00 */
[----:B------:R-:W3:Y:S04]  /*14870*/  LDL.LU R0, [R1+0x5c] ;  /* 0x00005c0001007983 */ /* 0x000ee80000300800 */
[----:B------:R-:W4:Y:S04]  /*14880*/  LDL.LU R5, [R1+0x64] ;  /* 0x0000640001057983 */ /* 0x000f280000300800 */
[----:B------:R-:W4:Y:S04]  /*14890*/  LDL.LU R4, [R1+0x40] ;  /* 0x0000400001047983 */ /* 0x000f280000300800 */
[----:B-----5:R-:W4:Y:S01]  /*148a0*/  LDL.LU R8, [R1+0x2c] ;  /* 0x00002c0001087983 */ /* 0x020f220000300800 */
[----:B-1----:R-:W-:Y:S01]  /*148b0*/  ISETP.NE.AND P0, PT, R7, 0x1, PT ;  /* 0x000000010700780c */ /* 0x002fe20003f05270 */
[----:B------:R-:W0:Y:S01]  /*148c0*/  S2R R9, SR_TID.X ;  /* 0x0000000000097919 */ /* 0x000e220000002100 */
[----:B--2---:R-:W-:-:S02]  /*148d0*/  IMAD.MOV.U32 R3, RZ, RZ, R6 ;  /* 0x000000ffff037224 */ /* 0x004fc400078e0006 */
[----:B---3--:R-:W-:Y:S02]  /*148e0*/  IMAD R0, R0, UR4, RZ ;  /* 0x0000000400007c24 */ /* 0x008fe4000f8e02ff */
[----:B------:R-:W-:-:S04]  /*148f0*/  IMAD.WIDE.U32 R2, R18, UR4, R2 ;  /* 0x0000000412027c25 */ /* 0x000fc8000f8e0002 */
[----:B------:R-:W-:Y:S01]  /*14900*/  IMAD R0, R18, UR5, R0 ;  /* 0x0000000512007c24 */ /* 0x000fe2000f8e0200 */
[----:B------:R-:W-:-:S03]  /*14910*/  ULDC.64 UR4, c[0x0][0x3e0] ;  /* 0x0000f80000047ab9 */ /* 0x000fc60000000a00 */
[----:B------:R-:W-:Y:S02]  /*14920*/  IMAD.IADD R3, R3, 0x1, R0 ;  /* 0x0000000103037824 */ /* 0x000fe400078e0200 */
[----:B----4-:R-:W-:Y:S02]  /*14930*/  IMAD R0, R5, UR4, RZ ;  /* 0x0000000405007c24 */ /* 0x010fe4000f8e02ff */
[C---:B------:R-:W-:Y:S01]  /*14940*/  IMAD.WIDE.U32 R2, R4.reuse, UR4, R2 ;  /* 0x0000000404027c25 */ /* 0x040fe2000f8e0002 */
[----:B------:R-:W1:Y:S03]  /*14950*/  @P0 LDC R5, c[0x0][0x450] ;  /* 0x00011400ff050b82 */ /* 0x000e660000000800 */
[----:B------:R-:W-:Y:S01]  /*14960*/  IMAD R0, R4, UR5, R0 ;  /* 0x0000000504007c24 */ /* 0x000fe2000f8e0200 */
[----:B------:R-:W-:-:S04]  /*14970*/  ULDC.64 UR4, c[0x0][0x3d0] ;  /* 0x0000f40000047ab9 */ /* 0x000fc80000000a00 */
[----:B------:R-:W2:Y:S01]  /*14980*/  @P0 LDC R4, c[0x0][0x44c] ;  /* 0x00011300ff040b82 */ /* 0x000ea20000000800 */
[----:B------:R-:W-:Y:S02]  /*14990*/  IMAD.IADD R3, R3, 0x1, R0 ;  /* 0x0000000103037824 */ /* 0x000fe400078e0200 */
[----:B------:R-:W-:Y:S02]  /*149a0*/  IMAD.MOV.U32 R0, RZ, RZ, R8 ;  /* 0x000000ffff007224 */ /* 0x000fe400078e0008 */
[----:B--2---:R-:W-:-:S05]  /*149b0*/  @P0 IMAD.HI.U32 R4, R8, R4, RZ ;  /* 0x0000000408040227 */ /* 0x004fca00078e00ff */
[----:B-1----:R-:W-:-:S04]  /*149c0*/  @P0 SHF.R.U32.HI R0, RZ, R5, R4 ;  /* 0x00000005ff000219 */ /* 0x002fc80000011604 */
[--C-:B------:R-:W-:Y:S01]  /*149d0*/  SHF.R.S32.HI R4, RZ, 0x1f, R0.reuse ;  /* 0x0000001fff047819 */ /* 0x100fe20000011400 */
[----:B------:R-:W-:-:S04]  /*149e0*/  IMAD.MOV R6, RZ, RZ, -R0 ;  /* 0x000000ffff067224 */ /* 0x000fc800078e0a00 */
[----:B------:R-:W-:Y:S02]  /*149f0*/  IMAD R4, R4, UR4, RZ ;  /* 0x0000000404047c24 */ /* 0x000fe4000f8e02ff */
[----:B------:R-:W-:-:S04]  /*14a00*/  IMAD.WIDE.U32 R2, R0, UR4, R2 ;  /* 0x0000000400027c25 */ /* 0x000fc8000f8e0002 */
[----:B------:R-:W-:Y:S02]  /*14a10*/  IMAD R6, R7, R6, R8 ;  /* 0x0000000607067224 */ /* 0x000fe400078e0208 */
[----:B------:R-:W-:Y:S01]  /*14a20*/  IMAD R0, R0, UR5, R4 ;  /* 0x0000000500007c24 */ /* 0x000fe2000f8e0204 */
[----:B------:R-:W-:Y:S01]  /*14a30*/  ULDC.64 UR4, c[0x0][0x3c8] ;  /* 0x0000f20000047ab9 */ /* 0x000fe20000000a00 */
[----:B0-----:R-:W-:Y:S02]  /*14a40*/  IMAD.SHL.U32 R8, R9, 0x8, RZ ;  /* 0x0000000809087824 */ /* 0x001fe400078e00ff */
        /* <DEDUP_REMOVED lines=8> */
[C---:B------:R-:W-:Y:S01]  /*14ad0*/  LOP3.LUT R11, R9.reuse, 0x40, RZ, 0xfc, !PT ;  /* 0x00000040090b7812 */ /* 0x040fe200078efcff */
        /* <DEDUP_REMOVED lines=16> */
[----:B------:R-:W4:Y:S04]  /*14be0*/  LDL.LU R10, [R1+0x60] ;  /* 0x00006000010a7983 */ /* 0x000f280000300800 */
[----:B------:R-:W4:Y:S04]  /*14bf0*/  LDL.LU R12, [R1+0x6c] ;  /* 0x00006c00010c7983 */ /* 0x000f280000300800 */
[----:B------:R-:W-:Y:S01]  /*14c00*/  SHFL.IDX PT, R6, R0, 0x1, 0x181f ;  /* 0x00381f0000067f89 */ /* 0x000fe200000e0000 */
[----:B--2---:R-:W-:-:S03]  /*14c10*/  IMAD R3, R5, R7, RZ ;  /* 0x0000000705037224 */ /* 0x004fc600078e02ff */
[----:B------:R-:W0:Y:S02]  /*14c20*/  SHFL.IDX PT, R5, R2, RZ, 0x181f ;  /* 0x00181fff02057589 */ /* 0x000e2400000e0000 */
[-C--:B---3--:R-:W-:Y:S02]  /*14c30*/  ISETP.GE.AND P4, PT, R4, R3.reuse, PT ;  /* 0x000000030400720c */ /* 0x088fe40003f86270 */
[----:B------:R-:W1:Y:S01]  /*14c40*/  SHFL.IDX PT, R4, R0, RZ, 0x181f ;  /* 0x00181fff00047589 */ /* 0x000e6200000e0000 */
[----:B------:R-:W-:-:S13]  /*14c50*/  ISETP.GE.AND P5, PT, R17, R3, PT ;  /* 0x000000031100720c */ /* 0x000fda0003fa6270 */
[----:B0-----:R-:W-:-:S05]  /*14c60*/  @!P5 LEA R5, P6, R8, R5, 0x1 ;  /* 0x000000050805d211 */ /* 0x001fca00078c08ff */
[----:B-1----:R-:W-:-:S05]  /*14c70*/  @!P5 IMAD.X R4, RZ, RZ, R4, P6 ;  /* 0x000000ffff04d224 */ /* 0x002fca00030e0604 */
        /* <DEDUP_REMOVED lines=10> */
[----:B------:R-:W-:-:S04]  /*14d20*/  @!P4 LOP3.LUT R5, R5, R4, RZ, 0x3c, !PT ;  /* 0x000000040505c212 */ /* 0x000fc800078e3cff */
[----:B------:R-:W-:-:S04]  /*14d30*/  @!P4 LOP3.LUT R4, R5, R4, RZ, 0x3c, !PT ;  /* 0x000000040504c212 */ /* 0x000fc800078e3cff */
[----:B------:R-:W-:-:S05]  /*14d40*/  @!P4 LOP3.LUT R5, R5, R4, RZ, 0x3c, !PT ;  /* 0x000000040505c212 */ /* 0x000fca00078e3cff */
[----:B------:R-:W-:Y:S04]  /*14d50*/  @!P4 LDGSTS.E.BYPASS.LTC128B.128 [R9+0x22c00], desc[UR60][R4.64], !P3 ;  /* 0x22c000000409cfae */ /* 0x000fe8000d901d7c */
[----:B------:R-:W-:Y:S04]  /*14d60*/  @!P4 LDGSTS.E.BYPASS.LTC128B.128 [R9+0x26c00], desc[UR60][R4.64+0x80], !P2 ;  /* 0x26c000800409cfae */ /* 0x000fe8000d101d7c */
[----:B------:R-:W-:Y:S04]  /*14d70*/  @!P4 LDGSTS.E.BYPASS.LTC128B.128 [R9+0x2ac00], desc[UR60][R4.64+0x100], !P1 ;  /* 0x2ac001000409cfae */ /* 0x000fe8000c901d7c */
[----:B------:R0:W-:Y:S01]  /*14d80*/  @!P4 LDGSTS.E.BYPASS.LTC128B.128 [R9+0x2ec00], desc[UR60][R4.64+0x180], !P0 ;  /* 0x2ec001800409cfae */ /* 0x0001e2000c101d7c */
[----:B----4-:R-:W-:-:S03]  /*14d90*/  ISETP.GE.AND P4, PT, R11, R3, PT ;  /* 0x000000030b00720c */ /* 0x010fc60003f86270 */
[----:B------:R-:W2:Y:S04]  /*14da0*/  LDL.LU R11, [R1+0x70] ;  /* 0x00007000010b7983 */ /* 0x000ea80000300800 */
[----:B0-----:R-:W0:Y:S04]  /*14db0*/  SHFL.IDX PT, R5, R2, 0x2, 0x181f ;  /* 0x00581f0002057f89 */ /* 0x001e2800000e0000 */
[----:B------:R-:W1:Y:S02]  /*14dc0*/  SHFL.IDX PT, R6, R0, 0x2, 0x181f ;  /* 0x00581f0000067f89 */ /* 0x000e6400000e0000 */
[----:B0-----:R-:W-:-:S05]  /*14dd0*/  @!P4 LEA R5, P6, R8, R5, 0x1 ;  /* 0x000000050805c211 */ /* 0x001fca00078c08ff */
[----:B-1----:R-:W-:-:S05]  /*14de0*/  @!P4 IMAD.X R4, RZ, RZ, R6, P6 ;  /* 0x000000ffff04c224 */ /* 0x002fca00030e0606 */
[----:B------:R-:W-:-:S04]  /*14df0*/  @!P4 LOP3.LUT R5, R5, R4, RZ, 0x3c, !PT ;  /* 0x000000040505c212 */ /* 0x000fc800078e3cff */
[----:B------:R-:W-:-:S04]  /*14e00*/  @!P4 LOP3.LUT R4, R5, R4, RZ, 0x3c, !PT ;  /* 0x000000040504c212 */ /* 0x000fc800078e3cff */
[----:B------:R-:W-:-:S05]  /*14e10*/  @!P4 LOP3.LUT R5, R5, R4, RZ, 0x3c, !PT ;  /* 0x000000040505c212 */ /* 0x000fca00078e3cff */
[----:B------:R-:W-:Y:S04]  /*14e20*/  @!P4 LDGSTS.E.BYPASS.LTC128B.128 [R9+0x23400], desc[UR60][R4.64], !P3 ;  /* 0x234000000409cfae */ /* 0x000fe8000d901d7c */
[----:B------:R-:W-:Y:S04]  /*14e30*/  @!P4 LDGSTS.E.BYPASS.LTC128B.128 [R9+0x27400], desc[UR60][R4.64+0x80], !P2 ;  /* 0x274000800409cfae */ /* 0x000fe8000d101d7c */
[----:B------:R-:W-:Y:S04]  /*14e40*/  @!P4 LDGSTS.E.BYPASS.LTC128B.128 [R9+0x2b400], desc[UR60][R4.64+0x100], !P1 ;  /* 0x2b4001000409cfae */ /* 0x000fe8000c901d7c */
[----:B------:R0:W-:Y:S01]  /*14e50*/  @!P4 LDGSTS.E.BYPASS.LTC128B.128 [R9+0x2f400], desc[UR60][R4.64+0x180], !P0 ;  /* 0x2f4001800409cfae */ /* 0x0001e2000c101d7c */
[----:B------:R-:W-:-:S03]  /*14e60*/  ISETP.GE.AND P4, PT, R10, R3, PT ;  /* 0x000000030a00720c */ /* 0x000fc60003f86270 */
[----:B------:R-:W3:Y:S04]  /*14e70*/  LDL.LU R10, [R1+0x74] ;  /* 0x00007400010a7983 */ /* 0x000ee80000300800 */
        /* <DEDUP_REMOVED lines=10> */
[----:B------:R0:W-:Y:S04]  /*14f20*/  @!P4 LDGSTS.E.BYPASS.LTC128B.128 [R9+0x2fc00], desc[UR60][R4.64+0x180], !P0 ;  /* 0x2fc001800409cfae */ /* 0x0001e8000c101d7c */
[----:B------:R-:W-:Y:S04]  /*14f30*/  SHFL.IDX PT, R6, R0, 0x4, 0x181f ;  /* 0x00981f0000067f89 */ /* 0x000fe800000e0000 */
[----:B0-----:R-:W0:Y:S01]  /*14f40*/  SHFL.IDX PT, R5, R2, 0x4, 0x181f ;  /* 0x00981f0002057f89 */ /* 0x001e2200000e0000 */
[----:B------:R-:W-:-:S13]  /*14f50*/  ISETP.GE.AND P4, PT, R12, R3, PT ;  /* 0x000000030c00720c */ /* 0x000fda0003f86270 */
        /* <DEDUP_REMOVED lines=26> */
[----:B------:R-:W-:-:S04]  /*15100*/  @!P4 LOP3.LUT R5, R5, R4, RZ, 0x3c, !PT ;  /* 0x000000040505c212 */ /* 0x000fc800078e3cff */
[----:B------:R-:W-:-:S04]  /*15110*/  @!P4 LOP3.LUT R4, R5, R4, RZ, 0x3c, !PT ;  /* 0x000000040504c212 */ /* 0x000fc800078e3cff */
[----:B------:R-:W-:Y:S01]  /*15120*/  @!P4 LOP3.LUT R5, R5, R4, RZ, 0x3c, !PT ;  /* 0x000000040505c212 */ /* 0x000fe200078e3cff */
[----:B------:R1:W2:Y:S04]  /*15130*/  SHFL.IDX PT, R6, R0, 0x7, 0x181f ;  /* 0x00f81f0000067f89 */ /* 0x0002a800000e0000 */
[----:B------:R1:W-:Y:S04]  /*15140*/  @!P4 LDGSTS.E.BYPASS.LTC128B.128 [R9+0x25400], desc[UR60][R4.64], !P3 ;  /* 0x254000000409cfae */ /* 0x0003e8000d901d7c */
[----:B------:R1:W-:Y:S04]  /*15150*/  @!P4 LDGSTS.E.BYPASS.LTC128B.128 [R9+0x29400], desc[UR60][R4.64+0x80], !P2 ;  /* 0x294000800409cfae */ /* 0x0003e8000d101d7c */
[----:B------:R1:W-:Y:S04]  /*15160*/  @!P4 LDGSTS.E.BYPASS.LTC128B.128 [R9+0x2d400], desc[UR60][R4.64+0x100], !P1 ;  /* 0x2d4001000409cfae */ /* 0x0003e8000c901d7c */
[----:B------:R1:W-:Y:S04]  /*15170*/  @!P4 LDGSTS.E.BYPASS.LTC128B.128 [R9+0x31400], desc[UR60][R4.64+0x180], !P0 ;  /* 0x314001800409cfae */ /* 0x0003e8000c101d7c */
[----:B------:R-:W3:Y:S02]  /*15180*/  SHFL.IDX PT, R2, R2, 0x7, 0x181f ;  /* 0x00f81f0002027f89 */ /* 0x000ee400000e0000 */
.L_x_1695:
[----:B-1----:R-:W4:Y:S01]  /*15190*/  LDL.LU R0, [R1+0x78] ;  /* 0x0000780001007983 */ /* 0x002f220000300800 */
[----:B------:R-:W-:Y:S01]  /*151a0*/  BSSY B0, `(.L_x_1513) ;  /* 0x000000d000007945 */ /* 0x000fe20003800000 */
[----:B----4-:R-:W-:-:S13]  /*151b0*/  ISETP.GE.AND P4, PT, R0, R3, PT ;  /* 0x000000030000720c */ /* 0x010fda0003f86270 */
[----:B------:R-:W-:Y:S05]  /*151c0*/  @P4 BRA `(.L_x_1514) ;  /* 0x0000000000284947 */ /* 0x000fea0003800000 */
[----:B------:R-:W4:Y:S01]  /*151d0*/  LDL R0, [R1+0x14] ;  /* 0x0000140001007983 */ /* 0x000f220000100800 */
[----:B---3--:R-:W-:-:S05]  /*151e0*/  LEA R2, P4, R8, R2, 0x1 ;  /* 0x0000000208027211 */ /* 0x008fca00078808ff */
[----:B--2---:R-:W-:-:S05]  /*151f0*/  IMAD.X R3, RZ, RZ, R6, P4 ;  /* 0x000000ffff037224 */ /* 0x004fca00020e0606 */
[----:B------:R-:W-:Y:S01]  /*15200*/  @!PT LDS RZ, [RZ] ;  /* 0x00000000fffff984 */ /* 0x000fe20000000800 */
[----:B------:R-:W-:Y:S01]  /*15210*/  @!PT LDS RZ, [RZ] ;  /* 0x00000000fffff984 */ /* 0x000fe20000000800 */
[----:B------:R-:W-:Y:S01]  /*15220*/  @!PT LDS RZ, [RZ] ;  /* 0x00000000fffff984 */ /* 0x000fe20000000800 */
[----:B----4-:R1:W-:Y:S04]  /*15230*/  LDGSTS.E.BYPASS.LTC128B.128 [R0+0x25c00], desc[UR60][R2.64], !P3 ;  /* 0x25c0000002007fae */ /* 0x0103e8000d901d7c */
[----:B------:R1:W-:Y:S04]  /*15240*/  LDGSTS.E.BYPASS.LTC128B.128 [R0+0x29c00], desc[UR60][R2.64+0x80], !P2 ;  /* 0x29c0008002007fae */ /* 0x0003e8000d101d7c */
[----:B------:R1:W-:Y:S04]  /*15250*/  LDGSTS.E.BYPASS.LTC128B.128 [R0+0x2dc00], desc[UR60][R2.64+0x100], !P1 ;  /* 0x2dc0010002007fae */ /* 0x0003e8000c901d7c */
[----:B------:R1:W-:Y:S02]  /*15260*/  LDGSTS.E.BYPASS.LTC128B.128 [R0+0x31c00], desc[UR60][R2.64+0x180], !P0 ;  /* 0x31c0018002007fae */ /* 0x0003e4000c101d7c */
.L_x_1514:
[----:B------:R-:W-:Y:S05]  /*15270*/  BSYNC B0 ;  /* 0x0000000000007941 */ /* 0x000fea0003800000 */
.L_x_1513:
[----:B------:R4:W5:Y:S01]  /*15280*/  LDL R8, [R1+0x4] ;  /* 0x0000040001087983 */ /* 0x0009620000100800 */
[----:B------:R-:W-:Y:S01]  /*15290*/  PLOP3.LUT P0, PT, PT, PT, PT, 0x80, 0x0 ;  /* 0x000000000000781c */ /* 0x000fe20003f0f070 */
[----:B------:R-:W-:-:S12]  /*152a0*/  NOP ;  /* 0x0000000000007918 */ /* 0x000fd80000000000 */
.L_x_1515:
[----:B-1-3--:R-:W3:Y:S01]  /*152b0*/  LDL R2, [R1+0x4] ;  /* 0x0000040001027983 */ /* 0x00aee20000100800 */
[----:B------:R-:W-:Y:S02]  /*152c0*/  PLOP3.LUT P1, PT, P1, P0, PT, 0xa2, 0x0 ;  /* 0x000000000000781c */ /* 0x000fe40000f21472 */
[----:B---3--:R-:W-:-:S08]  /*152d0*/  @P0 R2UR P1, UR4, R2 ;  /* 0x00000000020402ca */ /* 0x008fd00000020000 */
[----:B------:R-:W-:-:S05]  /*152e0*/  @P0 PLOP3.LUT P0, PT, P1, PT, PT, 0x80, 0x0 ;  /* 0x000000000000081c */ /* 0x000fca0000f0f070 */
[----:B------:R-:W-:Y:S01]  /*152f0*/  @!P1 SYNCS.ARRIVE.TRANS64.RED.A0T1 RZ, [UR4+0x32410], RZ ;  /* 0x032410ffffff99a7 */ /* 0x000fe20008200404 */
[----:B------:R-:W-:Y:S07]  /*15300*/  @!P1 ARRIVES.LDGSTSBAR.64.TRANSCNT [UR4+0x32410] ;  /* 0x03241000ff0099b0 */ /* 0x000fee0008000a84 */
[----:B------:R-:W-:Y:S05]  /*15310*/  @P0 BRA.U.ANY `(.L_x_1515) ;  /* 0xfffffffd00e40947 */ /* 0x000fea000393ffff */
[----:B------:R-:W3:Y:S02]  /*15320*/  LDL.LU R3, [R1+0x68] ;  /* 0x0000680001037983 */ /* 0x000ee40000300800 */
[----:B---3--:R-:W-:-:S05]  /*15330*/  VIADD R3, R3, 0x1 ;  /* 0x0000000103037836 */ /* 0x008fca0000000000 */
        /* <DEDUP_REMOVED lines=8> */
[----:B------:R-:W3:Y:S03]  /*153c0*/  SYNCS.PHASECHK.TRANS64.TRYWAIT P0, [R2+URZ+0x32420], R0 ;  /* 0x03242000020075a7 */ /* 0x000ee6000800017f */
[----:B-1-3--:R-:W-:Y:S05]  /*153d0*/  @!P0 BRA `(.L_x_1517) ;  /* 0x00000060000c8947 */ /* 0x00afea0003800000 */
.L_x_1696:
[----:B------:R-:W-:Y:S05]  /*153e0*/  BSYNC B0 ;  /* 0x0000000000007941 */ /* 0x000fea0003800000 */
.L_x_1516:
[----:B-1----:R-:W3:Y:S01]  /*153f0*/  LDL R2, [R1+0x18] ;  /* 0x0000180001027983 */ /* 0x002ee20000100800 */
[----:B------:R-:W-:Y:S01]  /*15400*/  BSSY B0, `(.L_x_1518) ;  /* 0x0000063000007945 */ /* 0x000fe20003800000 */
[----:B---3--:R-:W-:-:S13]  /*15410*/  LOP3.LUT P0, RZ, R2, 0x1, RZ, 0xc0, !PT ;  /* 0x0000000102ff7812 */ /* 0x008fda000780c0ff */
[----:B------:R-:W-:Y:S05]  /*15420*/  @!P0 BRA `(.L_x_1519) ;  /* 0x0000000400808947 */ /* 0x000fea0003800000 */
[----:B------:R-:W3:Y:S04]  /*15430*/  LDL R2, [R1+0x4] ;  /* 0x0000040001027983 */ /* 0x000ee80000100800 */
[----:B0-----:R-:W2:Y:S01]  /*15440*/  LDL R4, [R1+0x1c] ;  /* 0x00001c0001047983 */ /* 0x001ea20000100800 */
[----:B------:R-:W0:Y:S01]  /*15450*/  S2R R3, SR_TID.X ;  /* 0x0000000000037919 */ /* 0x000e220000002100 */
[----:B---3--:R-:W-:Y:S02]  /*15460*/  IMAD.MOV.U32 R5, RZ, RZ, R2 ;  /* 0x000000ffff057224 */ /* 0x008fe400078e0002 */
[----:B------:R-:W3:Y:S01]  /*15470*/  LDL R2, [R1+0x8] ;  /* 0x0000080001027983 */ /* 0x000ee20000100800 */
[----:B--2---:R-:W-:Y:S01]  /*15480*/  SHF.L.U32 R0, R4, 0x1f, RZ ;  /* 0x0000001f04007819 */ /* 0x004fe200000006ff */
[----:B------:R-:W-:Y:S01]  /*15490*/  BSSY B1, `(.L_x_1520) ;  /* 0x0000006000017945 */ /* 0x000fe20003800000 */
[----:B0-----:R-:W-:-:S04]  /*154a0*/  LOP3.LUT R3, R3, 0x7f, RZ, 0xc0, !PT ;  /* 0x0000007f03037812 */ /* 0x001fc800078ec0ff */
[----:B------:R-:W-:Y:S02]  /*154b0*/  ISETP.NE.AND P1, PT, R3, RZ, PT ;  /* 0x000000ff0300720c */ /* 0x000fe40003f25270 */
[----:B---3--:R-:W-:-:S04]  /*154c0*/  LEA R2, R2, R5, 0x3 ;  /* 0x0000000502027211 */ /* 0x008fc800078e18ff */
[----:B------:R-:W0:Y:S02]  /*154d0*/  SYNCS.PHASECHK.TRANS64.TRYWAIT P0, [R2+URZ+0x32460], R0 ;  /* 0x03246000020075a7 */ /* 0x000e24000800017f */
[----:B0-----:R-:W-:Y:S05]  /*154e0*/  @!P0 BRA `(.L_x_1521) ;  /* 0x0000005c00e08947 */ /* 0x001fea0003800000 */
.L_x_1697:
[----:B------:R-:W-:Y:S05]  /*154f0*/  BSYNC B1 ;  /* 0x0000000000017941 */ /* 0x000fea0003800000 */
.L_x_1520:
        /* <DEDUP_REMOVED lines=9> */
.L_x_1523:
[----:B------:R-:W-:Y:S05]  /*15590*/  BSYNC B1 ;  /* 0x0000000000017941 */ /* 0x000fea0003800000 */
.L_x_1522:
        /* <DEDUP_REMOVED lines=14> */
.L_x_1524:
        /* <DEDUP_REMOVED lines=16> */
.L_x_1525:
        /* <DEDUP_REMOVED lines=16> */
.L_x_1526:
        /* <DEDUP_REMOVED lines=16> */
.L_x_1527:
        /* <DEDUP_REMOVED lines=11> */
.L_x_1519:
[----:B------:R-:W-:Y:S05]  /*15a30*/  BSYNC B0 ;  /* 0x0000000000007941 */ /* 0x000fea0003800000 */
.L_x_1518:
[----:B0-----:R-:W3:Y:S01]  /*15a40*/  LDL.LU R4, [R1+0x7c] ;  /* 0x00007c0001047983 */ /* 0x001ee20000300800 */
[----:B------:R-:W-:Y:S01]  /*15a50*/  BSSY B0, `(.L_x_1528) ;  /* 0x000020f000007945 */ /* 0x000fe20003800000 */
[----:B---3--:R-:W-:-:S13]  /*15a60*/  ISETP.GE.AND P0, PT, R4, 0x61, PT ;  /* 0x000000610400780c */ /* 0x008fda0003f06270 */
        /* <DEDUP_REMOVED lines=48> */
.L_x_1534:
        /* <DEDUP_REMOVED lines=9> */
.L_x_1698:
[----:B------:R-:W-:Y:S05]  /*15e00*/  BSYNC B3 ;  /* 0x0000000000037941 */ /* 0x000fea0003800000 */
.L_x_1535:
        /* <DEDUP_REMOVED lines=9> */
.L_x_1538:
[----:B------:R-:W-:Y:S05]  /*15ea0*/  BSYNC B3 ;  /* 0x0000000000037941 */ /* 0x000fea0003800000 */
.L_x_1537:
        /* <DEDUP_REMOVED lines=14> */
.L_x_1539:
        /* <DEDUP_REMOVED lines=14> */
.L_x_1699:
[----:B------:R-:W-:Y:S05]  /*16070*/  BSYNC B3 ;  /* 0x0000000000037941 */ /* 0x000fea0003800000 */
.L_x_1540:
        /* <DEDUP_REMOVED lines=11> */
.L_x_1543:
[----:B------:R-:W-:Y:S05]  /*16130*/  BSYNC B3 ;  /* 0x0000000000037941 */ /* 0x000fea0003800000 */
.L_x_1542:
        /* <DEDUP_REMOVED lines=11> */
.L_x_1544:
        /* <DEDUP_REMOVED lines=16> */
.L_x_1545:
        /* <DEDUP_REMOVED lines=16> */
.L_x_1546:
        /* <DEDUP_REMOVED lines=16> */
.L_x_1547:
        /* <DEDUP_REMOVED lines=11> */
.L_x_1533:
[----:B------:R-:W-:Y:S05]  /*165a0*/  BSYNC B1 ;  /* 0x0000000000017941 */ /* 0x000fea0003800000 */
.L_x_1532:
[----:B------:R-:W2:Y:S02]  /*165b0*/  LDL.LU R4, [R1+0x38] ;  /* 0x0000380001047983 */ /* 0x000ea40000300800 */
[----:B--2---:R-:W-:-:S07]  /*165c0*/  VIADD R0, R4, 0xfffffffd ;  /* 0xfffffffd04007836 */ /* 0x004fce0000000000 */
.L_x_1531:
[----:B------:R-:W-:Y:S05]  /*165d0*/  BSYNC B2 ;  /* 0x0000000000027941 */ /* 0x000fea0003800000 */
.L_x_1530:
[----:B------:R-:W2:Y:S01]  /*165e0*/  LDL.LU R2, [R1+0x3c] ;  /* 0x00003c0001027983 */ /* 0x000ea20000300800 */
[----:B------:R-:W-:-:S05]  /*165f0*/  IMAD.MOV R6, RZ, RZ, -R6 ;  /* 0x000000ffff067224 */ /* 0x000fca00078e0a06 */
[----:B--2---:R-:W-:-:S13]  /*16600*/  ISETP.NE.AND P0, PT, R2, R6, PT ;  /* 0x000000060200720c */ /* 0x004fda0003f05270 */
[----:B------:R-:W-:Y:S05]  /*16610*/  @!P0 BRA `(.L_x_1529) ;  /* 0x0000001400488947 */ /* 0x000fea0003800000 */
.L_x_1580:
        /* <DEDUP_REMOVED lines=37> */
.L_x_1550:
        /* <DEDUP_REMOVED lines=9> */
.L_x_1700:
[----:B------:R-:W-:Y:S05]  /*16900*/  BSYNC B2 ;  /* 0x0000000000027941 */ /* 0x000fea0003800000 */
.L_x_1551:
        /* <DEDUP_REMOVED lines=9> */
.L_x_1554:
[----:B------:R-:W-:Y:S05]  /*169a0*/  BSYNC B2 ;  /* 0x0000000000027941 */ /* 0x000fea0003800000 */
.L_x_1553:
        /* <DEDUP_REMOVED lines=10> */
[----:B---3--:R-:W-:-:S03]  /*16a50*/  IMAD R4, R8, 0x60, R4 ;  /* 0x0000006008047824 */ /* 0x008fc600078e0204 */
[----:B------:R-:W-:Y:S01]  /*16a60*/  IADD3 R5, R5, 0x1c400, RZ ;  /* 0x0001c40005057810 */ /* 0x000fe20007ffe0ff */
[----:B------:R-:W-:-:S07]  /*16a70*/  VIADD R8, R3, 0x32430 ;  /* 0x0003243003087836 */ /* 0x000fce0000000000 */
.L_x_1555:
        /* <DEDUP_REMOVED lines=14> */
.L_x_1701:
[----:B------:R-:W-:Y:S05]  /*16b60*/  BSYNC B2 ;  /* 0x0000000000027941 */ /* 0x000fea0003800000 */
.L_x_1556:
        /* <DEDUP_REMOVED lines=11> */
.L_x_1559:
[----:B------:R-:W-:Y:S05]  /*16c20*/  BSYNC B2 ;  /* 0x0000000000027941 */ /* 0x000fea0003800000 */
.L_x_1558:
        /* <DEDUP_REMOVED lines=10> */
.L_x_1560:
        /* <DEDUP_REMOVED lines=16> */
.L_x_1561:
        /* <DEDUP_REMOVED lines=16> */
.L_x_1562:
        /* <DEDUP_REMOVED lines=16> */
.L_x_1563:
        /* <DEDUP_REMOVED lines=11> */
.L_x_1549:
[----:B------:R-:W-:Y:S05]  /*17080*/  BSYNC B1 ;  /* 0x0000000000017941 */ /* 0x000fea0003800000 */
.L_x_1548:
        /* <DEDUP_REMOVED lines=36> */
.L_x_1566:
        /* <DEDUP_REMOVED lines=9> */
.L_x_1702:
[----:B------:R-:W-:Y:S05]  /*17360*/  BSYNC B2 ;  /* 0x0000000000027941 */ /* 0x000fea0003800000 */
.L_x_1567:
        /* <DEDUP_REMOVED lines=9> */
.L_x_1570:
[----:B------:R-:W-:Y:S05]  /*17400*/  BSYNC B2 ;  /* 0x0000000000027941 */ /* 0x000fea0003800000 */
.L_x_1569:
        /* <DEDUP_REMOVED lines=14> */
.L_x_1571:
        /* <DEDUP_REMOVED lines=14> */
.L_x_1703:
[----:B------:R-:W-:Y:S05]  /*175d0*/  BSYNC B2 ;  /* 0x0000000000027941 */ /* 0x000fea0003800000 */
.L_x_1572:
        /* <DEDUP_REMOVED lines=11> */
.L_x_1575:
[----:B------:R-:W-:Y:S05]  /*17690*/  BSYNC B2 ;  /* 0x0000000000027941 */ /* 0x000fea0003800000 */
.L_x_1574:
        /* <DEDUP_REMOVED lines=11> */
.L_x_1576:
        /* <DEDUP_REMOVED lines=16> */
.L_x_1577:
        /* <DEDUP_REMOVED lines=16> */
.L_x_1578:
        /* <DEDUP_REMOVED lines=16> */
.L_x_1579:
        /* <DEDUP_REMOVED lines=11> */
.L_x_1565:
[----:B------:R-:W-:Y:S05]  /*17b00*/  BSYNC B1 ;  /* 0x0000000000017941 */ /* 0x000fea0003800000 */
.L_x_1564:
[C---:B------:R-:W-:Y:S01]  /*17b10*/  ISETP.GT.AND P0, PT, R0.reuse, 0x1, PT ;  /* 0x000000010000780c */ /* 0x040fe20003f04270 */
[----:B------:R-:W-:-:S12]  /*17b20*/  VIADD R0, R0, 0xfffffffe ;  /* 0xfffffffe00007836 */ /* 0x000fd80000000000 */
[----:B------:R-:W-:Y:S05]  /*17b30*/  @P0 BRA `(.L_x_1580) ;  /* 0xffffffe800b80947 */ /* 0x000fea000383ffff */
.L_x_1529:
[----:B------:R-:W-:Y:S05]  /*17b40*/  BSYNC B0 ;  /* 0x0000000000007941 */ /* 0x000fea0003800000 */
.L_x_1528:
[----:B------:R-:W3:Y:S04]  /*17b50*/  LDL.LU R4, [R1+0x8] ;  /* 0x0000080001047983 */ /* 0x000ee80000300800 */
[----:B------:R-:W2:Y:S01]  /*17b60*/  LDL.LU R3, [R1+0x1c] ;  /* 0x00001c0001037983 */ /* 0x000ea20000300800 */
[----:B------:R-:W1:Y:S01]  /*17b70*/  S2R R2, SR_TID.X ;  /* 0x0000000000027919 */ /* 0x000e620000002100 */
[----:B------:R-:W-:Y:S01]  /*17b80*/  BSSY B0, `(.L_x_1581) ;  /* 0x0000015000007945 */ /* 0x000fe20003800000 */
[----:B-1----:R-:W-:-:S04]  /*17b90*/  LOP3.LUT R2, R2, 0x7f, RZ, 0xc0, !PT ;  /* 0x0000007f02027812 */ /* 0x002fc800078ec0ff */
[----:B------:R-:W-:Y:S01]  /*17ba0*/  ISETP.NE.AND P1, PT, R2, RZ, PT ;  /* 0x000000ff0200720c */ /* 0x000fe20003f25270 */
[----:B---3--:R-:W-:-:S05]  /*17bb0*/  VIADD R0, R4, 0x1 ;  /* 0x0000000104007836 */ /* 0x008fca0000000000 */
        /* <DEDUP_REMOVED lines=11> */
[----:B--2---:R-:W2:Y:S04]  /*17c70*/  @P1 ATOMG.E.ADD.STRONG.GPU PT, R3, desc[UR60][R4.64], R3 ;  /* 0x00000003040319a8 */ /* 0x004ea800081ee1fc */
[----:B--2---:R1:W2:Y:S02]  /*17c80*/  SHFL.IDX PT, R3, R3, R2, 0x1f ;  /* 0x00001f0203037589 */ /* 0x0042a400000e0000 */
[----:B-1----:R-:W1:Y:S02]  /*17c90*/  S2R R2, SR_LTMASK ;  /* 0x0000000000027919 */ /* 0x002e640000003900 */
[----:B-1----:R-:W-:-:S06]  /*17ca0*/  LOP3.LUT R2, R2, UR4, RZ, 0xc0, !PT ;  /* 0x0000000402027c12 */ /* 0x002fcc000f8ec0ff */
[----:B------:R-:W2:Y:S02]  /*17cb0*/  POPC R2, R2 ;  /* 0x0000000200027309 */ /* 0x000ea40000000000 */
[----:B--2---:R-:W-:-:S07]  /*17cc0*/  IADD3 R16, R3, UR36, R2 ;  /* 0x0000002403107c10 */ /* 0x004fce000fffe002 */
.L_x_1582:
[----:B------:R-:W-:Y:S05]  /*17cd0*/  BSYNC B0 ;  /* 0x0000000000007941 */ /* 0x000fea0003800000 */
.L_x_1581:
[----:B------:R-:W-:-:S05]  /*17ce0*/  SEL R0, R0, RZ, P0 ;  /* 0x000000ff00007207 */ /* 0x000fca0000000000 */
[----:B------:R2:W-:Y:S02]  /*17cf0*/  STL [R1+0x8], R0 ;  /* 0x0000080001007387 */ /* 0x0005e40000100800 */
.L_x_1494:
[----:B------:R-:W-:Y:S05]  /*17d00*/  BSYNC B7 ;  /* 0x0000000000077941 */ /* 0x000fea0003800000 */
.L_x_1492:
[----:B--2---:R-:W2:Y:S02]  /*17d10*/  LDL R0, [R1+0x18] ;  /* 0x0000180001007983 */ /* 0x004ea40000100800 */
        /* <DEDUP_REMOVED lines=12> */
.L_x_1583:
[----:B------:R-:W0:Y:S01]  /*17de0*/  S2R R0, SR_TID.X ;  /* 0x0000000000007919 */ /* 0x000e220000002100 */
[----:B------:R-:W-:Y:S01]  /*17df0*/  UMOV UR4, 0xffffffff ;  /* 0xffffffff00047882 */ /* 0x000fe20000000000 */
[----:B0-----:R-:W-:-:S04]  /*17e00*/  LOP3.LUT R7, R0, 0x1f, RZ, 0xc0, !PT ;  /* 0x0000001f00077812 */ /* 0x001fc800078ec0ff */
        /* <DEDUP_REMOVED lines=32> */
[----:B------:R0:W1:Y:S02]  /*18010*/  SHFL.IDX PT, R6, R3, 0x1f, 0x1f ;  /* 0x03e01f0003067f89 */ /* 0x00006400000e0000 */
.L_x_1713:
[----:B------:R-:W-:Y:S02]  /*18020*/  ULDC UR4, c[0x0][0xd38] ;  /* 0x00034e0000047ab9 */ /* 0x000fe40000000800 */
[----:B------:R-:W-:-:S04]  /*18030*/  IMAD.U32 R16, RZ, RZ, UR4 ;  /* 0x00000004ff107e24 */ /* 0x000fc8000f8e00ff */
[----:B-1----:R-:W-:-:S04]  /*18040*/  IMAD R6, R6, R16, RZ ;  /* 0x0000001006067224 */ /* 0x002fc800078e02ff */
[----:B------:R-:W-:-:S05]  /*18050*/  IMAD.IADD R4, R4, 0x1, R6 ;  /* 0x0000000104047824 */ /* 0x000fca00078e0206 */
[----:B------:R-:W-:-:S13]  /*18060*/  ISETP.GT.AND P6, PT, R4, R0, PT ;  /* 0x000000000400720c */ /* 0x000fda0003fc4270 */
[----:B------:R-:W-:Y:S05]  /*18070*/  @P6 BRA `(.L_x_1586) ;  /* 0x00000000009c6947 */ /* 0x000fea0003800000 */
.L_x_1591:
        /* <DEDUP_REMOVED lines=14> */
.L_x_1589:
[----:B------:R-:W-:Y:S05]  /*18160*/  BSYNC B0 ;  /* 0x0000000000007941 */ /* 0x000fea0003800000 */
.L_x_1588:
        /* <DEDUP_REMOVED lines=18> */
.L_x_1721:
[----:B------:R-:W-:Y:S02]  /*18290*/  ULDC UR4, c[0x0][0xd38] ;  /* 0x00034e0000047ab9 */ /* 0x000fe40000000800 */
[----:B------:R-:W-:-:S04]  /*182a0*/  IMAD.U32 R16, RZ, RZ, UR4 ;  /* 0x00000004ff107e24 */ /* 0x000fc8000f8e00ff */
[----:B-1----:R-:W-:-:S04]  /*182b0*/  IMAD R6, R6, R16, RZ ;  /* 0x0000001006067224 */ /* 0x002fc800078e02ff */
[----:B------:R-:W-:-:S05]  /*182c0*/  IMAD.IADD R4, R6, 0x1, R4 ;  /* 0x0000000106047824 */ /* 0x000fca00078e0204 */
[----:B------:R-:W-:-:S13]  /*182d0*/  ISETP.GT.AND P6, PT, R4, R0, PT ;  /* 0x000000000400720c */ /* 0x000fda0003fc4270 */
[----:B------:R-:W-:Y:S05]  /*182e0*/  @!P6 BRA `(.L_x_1591) ;  /* 0xfffffffc0064e947 */ /* 0x000fea000383ffff */
.L_x_1586:
        /* <DEDUP_REMOVED lines=8> */
.L_x_1725:
[----:B------:R-:W-:Y:S01]  /*18370*/  ISETP.NE.AND P0, PT, R5, RZ, PT ;  /* 0x000000ff0500720c */ /* 0x000fe20003f05270 */
[----:B-1----:R-:W-:-:S12]  /*18380*/  IMAD.MOV.U32 R2, RZ, RZ, RZ ;  /* 0x000000ffff027224 */ /* 0x002fd800078e00ff */
[----:B------:R-:W-:Y:S05]  /*18390*/  @!P0 BRA `(.L_x_1593) ;  /* 0x0000000000108947 */ /* 0x000fea0003800000 */
[----:B------:R-:W-:Y:S01]  /*183a0*/  UMOV UR4, 0xffffffff ;  /* 0xffffffff00047882 */ /* 0x000fe20000000000 */
[----:B------:R-:W-:Y:S02]  /*183b0*/  VIADD R12, R4, 0xffffffff ;  /* 0xffffffff040c7836 */ /* 0x000fe40000000000 */
[----:B------:R-:W-:Y:S05]  /*183c0*/  BRA.DIV UR4, `(.L_x_1594) ;  /* 0x0000003e04107947 */ /* 0x000fea000b800000 */
[----:B------:R1:W3:Y:S02]  /*183d0*/  SHFL.IDX PT, R2, R3, R12, 0x1f ;  /* 0x00001f0c03027589 */ /* 0x0002e400000e0000 */
.L_x_1593:
        /* <DEDUP_REMOVED lines=31> */
.L_x_1587:
[----:B------:R-:W-:Y:S01]  /*185d0*/  UMOV UR4, URZ ;  /* 0x0000003f00047c82 */ /* 0x000fe20008000000 */
[----:B------:R-:W-:Y:S01]  /*185e0*/  UMOV UR5, URZ ;  /* 0x0000003f00057c82 */ /* 0x000fe20008000000 */
[----:B------:R-:W-:Y:S01]  /*185f0*/  ULDC UR6, c[0x0][0xd3c] ;  /* 0x00034f0000067ab9 */ /* 0x000fe20000000800 */
[----:B------:R-:W-:Y:S02]  /*18600*/  IMAD.MOV.U32 R16, RZ, RZ, R0 ;  /* 0x000000ffff107224 */ /* 0x000fe400078e0000 */
[----:B------:R-:W-:Y:S02]  /*18610*/  IMAD.U32 R17, RZ, RZ, UR4 ;  /* 0x00000004ff117e24 */ /* 0x000fe4000f8e00ff */
[----:B------:R-:W-:Y:S02]  /*18620*/  IMAD.U32 R18, RZ, RZ, UR5 ;  /* 0x00000005ff127e24 */ /* 0x000fe4000f8e00ff */
[----:B------:R-:W-:-:S07]  /*18630*/  IMAD.U32 R19, RZ, RZ, UR6 ;  /* 0x00000006ff137e24 */ /* 0x000fce000f8e00ff */
.L_x_1595:
        /* <DEDUP_REMOVED lines=12> */
.L_x_1584:
[----:B------:R-:W-:Y:S02]  /*18700*/  ULDC UR4, c[0x0][0xd3c] ;  /* 0x00034f0000047ab9 */ /* 0x000fe40000000800 */
[----:B---3--:R-:W-:-:S13]  /*18710*/  ISETP.GE.AND P0, PT, R19, UR4, PT ;  /* 0x0000000413007c0c */ /* 0x008fda000bf06270 */
[----:B------:R-:W-:Y:S05]  /*18720*/  @!P0 BRA `(.L_x_1596) ;  /* 0xffffff8c00148947 */ /* 0x000fea000383ffff */
[----:B------:R-:W-:Y:S05]  /*18730*/  BSYNC B8 ;  /* 0x0000000000087941 */ /* 0x000fea0003800000 */
.L_x_1450:
[----:B--2---:R-:W2:Y:S01]  /*18740*/  LDL.LU R0, [R1+0x68] ;  /* 0x0000680001007983 */ /* 0x004ea20000300800 */
[----:B------:R-:W-:Y:S01]  /*18750*/  BSSY B0, `(.L_x_1597) ;  /* 0x000000b000007945 */ /* 0x000fe20003800000 */
[----:B------:R-:W3:Y:S01]  /*18760*/  S2R R5, SR_CgaCtaId ;  /* 0x0000000000057919 */ /* 0x000ee20000008800 */
[----:B--2---:R-:W-:-:S05]  /*18770*/  VIADD R0, R0, 0x1 ;  /* 0x0000000100007836 */ /* 0x004fca0000000000 */
[----:B0-----:R-:W-:-:S04]  /*18780*/  LEA.HI R2, R0, R0, RZ, 0x1 ;  /* 0x0000000000027211 */ /* 0x001fc800078f08ff */
[----:B-1----:R-:W-:-:S05]  /*18790*/  LOP3.LUT R3, R2, 0xfffffffe, RZ, 0xc0, !PT ;  /* 0xfffffffe02037812 */ /* 0x002fca00078ec0ff */
[----:B------:R-:W-:Y:S01]  /*187a0*/  IMAD.IADD R3, R0, 0x1, -R3 ;  /* 0x0000000100037824 */ /* 0x000fe200078e0a03 */
[----:B------:R-:W-:-:S04]  /*187b0*/  MOV R0, 0x400 ;  /* 0x0000040000007802 */ /* 0x000fc80000000f00 */
[----:B---3--:R-:W-:Y:S02]  /*187c0*/  LEA R0, R5, R0, 0x18 ;  /* 0x0000000005007211 */ /* 0x008fe400078ec0ff */
[----:B------:R-:W-:-:S04]  /*187d0*/  SHF.L.U32 R3, R3, 0x1f, RZ ;  /* 0x0000001f03037819 */ /* 0x000fc800000006ff */
[----:B------:R-:W0:Y:S02]  /*187e0*/  SYNCS.PHASECHK.TRANS64.TRYWAIT P0, [R0+URZ+0x32420], R3 ;  /* 0x03242003000075a7 */ /* 0x000e24000800017f */
[----:B0-----:R-:W-:Y:S05]  /*187f0*/  @!P0 BRA `(.L_x_1598) ;  /* 0x00000038002c8947 */ /* 0x001fea0003800000 */
.L_x_1728:
[----:B------:R-:W-:Y:S05]  /*18800*/  BSYNC B0 ;  /* 0x0000000000007941 */ /* 0x000fea0003800000 */
.L_x_1597:
[----:B------:R-:W-:-:S03]  /*18810*/  UMOV UR4, 0xffffffff ;  /* 0xffffffff00047882 */ /* 0x000fc60000000000 */
[----:B------:R-:W-:Y:S05]  /*18820*/  BRA.DIV UR4, `(.L_x_1599) ;  /* 0x0000003a04347947 */ /* 0x000fea000b800000 */
[----:B------:R-:W1:Y:S02]  /*18830*/  S2R R2, SR_TID.X ;  /* 0x0000000000027919 */ /* 0x000e640000002100 */
[----:B-1----:R-:W-:-:S04]  /*18840*/  SHF.R.U32.HI R2, RZ, 0x5, R2 ;  /* 0x00000005ff027819 */ /* 0x002fc80000011602 */
[----:B------:R-:W-:-:S05]  /*18850*/  LOP3.LUT R2, R2, 0x3, RZ, 0xc0, !PT ;  /* 0x0000000302027812 */ /* 0x000fca00078ec0ff */
[----:B------:R1:W2:Y:S02]  /*18860*/  SHFL.IDX PT, R14, R2, RZ, 0x1f ;  /* 0x00001fff020e7589 */ /* 0x0002a400000e0000 */
.L_x_1731:
[----:B--2---:R-:W-:-:S13]  /*18870*/  ISETP.NE.AND P0, PT, R14, RZ, PT ;  /* 0x000000ff0e00720c */ /* 0x004fda0003f05270 */
[----:B------:R-:W-:Y:S05]  /*18880*/  @P0 BRA `(.L_x_1305) ;  /* 0x0000000000940947 */ /* 0x000fea0003800000 */
[----:B------:R-:W-:-:S03]  /*18890*/  UMOV UR4, 0xffffffff ;  /* 0xffffffff00047882 */ /* 0x000fc60000000000 */
[----:B------:R-:W-:Y:S05]  /*188a0*/  BRA.DIV UR4, `(.L_x_1600) ;  /* 0x0000003a04487947 */ /* 0x000fea000b800000 */
[----:B------:R-:W-:-:S13]  /*188b0*/  ELECT P6, URZ, PT ;  /* 0x00000000003f782f */ /* 0x000fda00038c0000 */
.L_x_1734:
[----:B------:R-:W-:Y:S05]  /*188c0*/  @!P6 BRA `(.L_x_1305) ;  /* 0x000000000084e947 */ /* 0x000fea0003800000 */
[----:B-1----:R-:W2:Y:S02]  /*188d0*/  LDL.LU R2, [R1+0x84] ;  /* 0x0000840001027983 */ /* 0x002ea40000300800 */
[----:B--2---:R-:W-:-:S04]  /*188e0*/  LOP3.LUT R2, R2, 0x2, RZ, 0xfc, !PT ;  /* 0x0000000202027812 */ /* 0x004fc800078efcff */
[----:B------:R-:W-:-:S13]  /*188f0*/  ISETP.NE.AND P2, PT, R2, 0x3, PT ;  /* 0x000000030200780c */ /* 0x000fda0003f45270 */
[----:B------:R-:W-:Y:S05]  /*18900*/  @!P2 BRA `(.L_x_1601) ;  /* 0x000000000004a947 */ /* 0x000fea0003800000 */
[----:B------:R-:W-:Y:S01]  /*18910*/  BPT.TRAP 0x1 ;  /* 0x000000040000795c */ /* 0x000fe20000300000 */
.L_x_1601:
        /* <DEDUP_REMOVED lines=14> */
.L_x_1735:
[----:B------:R-:W1:Y:S02]  /*18a00*/  SYNCS.PHASECHK.TRANS64.TRYWAIT P0, [R7+URZ], R2 ;  /* 0x00000002070075a7 */ /* 0x000e64000800017f */
[----:B-1----:R-:W-:Y:S05]  /*18a10*/  @!P0 BRA `(.L_x_1603) ;  /* 0x0000003800208947 */ /* 0x002fea0003800000 */
.L_x_1736:
[----:B------:R-:W-:Y:S05]  /*18a20*/  @!P2 BRA `(.L_x_1604) ;  /* 0x000000000004a947 */ /* 0x000fea0003800000 */
[----:B------:R-:W-:Y:S01]  /*18a30*/  BPT.TRAP 0x1 ;  /* 0x000000040000795c */ /* 0x000fe20000300000 */
.L_x_1604:
[----:B------:R-:W2:Y:S01]  /*18a40*/  LDL.LU R4, [R1+0x8] ;  /* 0x0000080001047983 */ /* 0x000ea20000300800 */
[----:B------:R-:W-:-:S05]  /*18a50*/  IADD3 R0, R0, 0x32460, RZ ;  /* 0x0003246000007810 */ /* 0x000fca0007ffe0ff */
[----:B--2---:R-:W-:-:S04]  /*18a60*/  IMAD R4, R4, 0x8, R0 ;  /* 0x0000000804047824 */ /* 0x004fc800078e0200 */
[----:B------:R-:W2:Y:S02]  /*18a70*/  SYNCS.PHASECHK.TRANS64.TRYWAIT P0, [R4+URZ], R5 ;  /* 0x00000005040075a7 */ /* 0x000ea4000800017f */
[----:B--2---:R-:W-:Y:S05]  /*18a80*/  @!P0 BRA `(.L_x_1605) ;  /* 0x0000003800188947 */ /* 0x004fea0003800000 */
.L_x_1737:
[----:B------:R-:W-:-:S07]  /*18a90*/  IMAD R3, R3, 0x8, R0 ;  /* 0x0000000803037824 */ /* 0x000fce00078e0200 */
.L_x_1606:
[----:B---3--:R3:W0:Y:S02]  /*18aa0*/  SYNCS.PHASECHK.TRANS64.TRYWAIT P0, [R3+URZ], R2 ;  /* 0x00000002030075a7 */ /* 0x008624000800017f */
[----:B0-----:R-:W-:Y:S05]  /*18ab0*/  @!P0 NANOSLEEP.SYNCS 0x989680 ;  /* 0x009896800000895d */ /* 0x001fea0003900000 */
[----:B------:R-:W0:Y:S02]  /*18ac0*/  @!P0 SYNCS.PHASECHK.TRANS64 P0, [R3+URZ], R2 ;  /* 0x00000002030085a7 */ /* 0x000e24000800007f */
[----:B0-----:R-:W-:Y:S05]  /*18ad0*/  @!P0 BRA `(.L_x_1606) ;  /* 0xfffffffc00f08947 */ /* 0x001fea000383ffff */
.L_x_1305:
[----:B------:R-:W-:Y:S05]  /*18ae0*/  BSYNC B9 ;  /* 0x0000000000097941 */ /* 0x000fea0003800000 */
.L_x_1302:
[----:B------:R-:W-:Y:S05]  /*18af0*/  EXIT ;  /* 0x000000000000794d */ /* 0x000fea0003800000 */
.L_x_1323:
[----:B0-----:R0:W1:Y:S02]  /*18b00*/  SYNCS.PHASECHK.TRANS64.TRYWAIT P6, [R94+URZ+0x32490], R108 ;  /* 0x0324906c5e0075a7 */ /* 0x00106400080c017f */
[----:B-1----:R-:W-:Y:S05]  /*18b10*/  @!P6 NANOSLEEP.SYNCS 0x989680 ;  /* 0x009896800000e95d */ /* 0x002fea0003900000 */
[----:B------:R-:W1:Y:S02]  /*18b20*/  @!P6 SYNCS.PHASECHK.TRANS64 P6, [R94+URZ+0x32490], R108 ;  /* 0x0324906c5e00e5a7 */ /* 0x000e6400080c007f */
[----:B-1----:R-:W-:Y:S05]  /*18b30*/  @!P6 BRA `(.L_x_1323) ;  /* 0xfffffffc00f0e947 */ /* 0x002fea000383ffff */
[----:B------:R-:W-:Y:S05]  /*18b40*/  BRA `(.L_x_1607) ;  /* 0xfffffea000007947 */ /* 0x000fea000383ffff */
.L_x_1341:
[----:B0-----:R0:W1:Y:S02]  /*18b50*/  SYNCS.PHASECHK.TRANS64.TRYWAIT P5, [R94+URZ+0x32490], R108 ;  /* 0x0324906c5e0075a7 */ /* 0x00106400080a017f */
[----:B-1----:R-:W-:Y:S05]  /*18b60*/  @!P5 NANOSLEEP.SYNCS 0x989680 ;  /* 0x009896800000d95d */ /* 0x002fea0003900000 */
[----:B------:R-:W1:Y:S02]  /*18b70*/  @!P5 SYNCS.PHASECHK.TRANS64 P5, [R94+URZ+0x32490], R108 ;  /* 0x0324906c5e00d5a7 */ /* 0x000e6400080a007f */
[----:B-1----:R-:W-:Y:S05]  /*18b80*/  @!P5 BRA `(.L_x_1341) ;  /* 0xfffffffc00f0d947 */ /* 0x002fea000383ffff */
[----:B------:R-:W-:Y:S05]  /*18b90*/  BRA `(.L_x_1608) ;  /* 0xfffffeb000487947 */ /* 0x000fea000383ffff */
.L_x_1350:
[----:B0-----:R0:W1:Y:S02]  /*18ba0*/  SYNCS.PHASECHK.TRANS64.TRYWAIT P4, [R94+URZ+0x32490], R108 ;  /* 0x0324906c5e0075a7 */ /* 0x001064000808017f */
[----:B-1----:R-:W-:Y:S05]  /*18bb0*/  @!P4 NANOSLEEP.SYNCS 0x989680 ;  /* 0x009896800000c95d */ /* 0x002fea0003900000 */
[----:B------:R-:W1:Y:S02]  /*18bc0*/  @!P4 SYNCS.PHASECHK.TRANS64 P4, [R94+URZ+0x32490], R108 ;  /* 0x0324906c5e00c5a7 */ /* 0x000e64000808007f */
[----:B-1----:R-:W-:Y:S05]  /*18bd0*/  @!P4 BRA `(.L_x_1350) ;  /* 0xfffffffc00f0c947 */ /* 0x002fea000383ffff */
[----:B------:R-:W-:Y:S05]  /*18be0*/  BRA `(.L_x_1609) ;  /* 0xfffffec000307947 */ /* 0x000fea000383ffff */
.L_x_1356:
[----:B-1----:R1:W2:Y:S02]  /*18bf0*/  SYNCS.PHASECHK.TRANS64.TRYWAIT P3, [R94+URZ+0x324b0], R108 ;  /* 0x0324b06c5e0075a7 */ /* 0x0022a4000806017f */
[----:B--2---:R-:W-:Y:S05]  /*18c00*/  @!P3 NANOSLEEP.SYNCS 0x989680 ;  /* 0x009896800000b95d */ /* 0x004fea0003900000 */
[----:B------:R-:W2:Y:S02]  /*18c10*/  @!P3 SYNCS.PHASECHK.TRANS64 P3, [R94+URZ+0x324b0], R108 ;  /* 0x0324b06c5e00b5a7 */ /* 0x000ea4000806007f */
[----:B--2---:R-:W-:Y:S05]  /*18c20*/  @!P3 BRA `(.L_x_1356) ;  /* 0xfffffffc00f0b947 */ /* 0x004fea000383ffff */
[----:B------:R-:W-:Y:S05]  /*18c30*/  BRA `(.L_x_1610) ;  /* 0xfffffec000bc7947 */ /* 0x000fea000383ffff */
.L_x_1364:
        /* <DEDUP_REMOVED lines=8> */
.L_x_1612:
[----:B------:R-:W-:Y:S05]  /*18cc0*/  BSYNC B0 ;  /* 0x0000000000007941 */ /* 0x000fea0003800000 */
.L_x_1611:
[----:B------:R-:W-:Y:S05]  /*18cd0*/  BRA `(.L_x_1613) ;  /* 0xfffffecc006c7947 */ /* 0x000fea000383ffff */
.L_x_1376:
        /* <DEDUP_REMOVED lines=8> */
.L_x_1615:
[----:B------:R-:W-:Y:S05]  /*18d60*/  BSYNC B1 ;  /* 0x0000000000017941 */ /* 0x000fea0003800000 */
.L_x_1614:
        /* <DEDUP_REMOVED lines=8> */
.L_x_1616:
[----:B------:R-:W-:Y:S02]  /*18df0*/  IMAD.MOV.U32 R13, RZ, RZ, R27 ;  /* 0x000000ffff0d7224 */ /* 0x000fe400078e001b */
[----:B------:R-:W-:-:S07]  /*18e00*/  IMAD.MOV.U32 R3, RZ, RZ, R14 ;  /* 0x000000ffff037224 */ /* 0x000fce00078e000e */
[----:B------:R-:W-:Y:S05]  /*18e10*/  WARPSYNC.COLLECTIVE R15, `(.L_x_1617) ;  /* 0x000000000f087348 */ /* 0x000fea0003c00000 */
[----:B------:R0:W1:Y:S02]  /*18e20*/  SHFL.IDX P6, R14, R13, R12, R11 ;  /* 0x0000000c0d0e7389 */ /* 0x00006400000c000b */
[----:B01----:R-:W-:Y:S01]  /*18e30*/  ENDCOLLECTIVE ;  /* 0x000000000000791b */ /* 0x003fe20003800000 */
.L_x_1617:
[----:B------:R-:W-:Y:S02]  /*18e40*/  IMAD.MOV.U32 R13, RZ, RZ, R26 ;  /* 0x000000ffff0d7224 */ /* 0x000fe400078e001a */
[----:B------:R-:W-:-:S07]  /*18e50*/  IMAD.MOV.U32 R4, RZ, RZ, R14 ;  /* 0x000000ffff047224 */ /* 0x000fce00078e000e */
[----:B------:R-:W-:Y:S05]  /*18e60*/  WARPSYNC.COLLECTIVE R15, `(.L_x_1618) ;  /* 0x000000000f087348 */ /* 0x000fea0003c00000 */
[----:B------:R0:W1:Y:S02]  /*18e70*/  SHFL.IDX P6, R14, R13, R12, R11 ;  /* 0x0000000c0d0e7389 */ /* 0x00006400000c000b */
[----:B01----:R-:W-:Y:S01]  /*18e80*/  ENDCOLLECTIVE ;  /* 0x000000000000791b */ /* 0x003fe20003800000 */
.L_x_1618:
[----:B------:R-:W-:Y:S05]  /*18e90*/  BRA `(.L_x_1619) ;  /* 0xfffffed000647947 */ /* 0x000fea000383ffff */
.L_x_1380:
[----:B0-----:R0:W1:Y:S02]  /*18ea0*/  SYNCS.PHASECHK.TRANS64.TRYWAIT P0, [R18+URZ+0x32400], R13 ;  /* 0x0324000d120075a7 */ /* 0x001064000800017f */
[----:B-1----:R-:W-:Y:S05]  /*18eb0*/  @!P0 NANOSLEEP.SYNCS 0x989680 ;  /* 0x009896800000895d */ /* 0x002fea0003900000 */
[----:B------:R-:W1:Y:S02]  /*18ec0*/  @!P0 SYNCS.PHASECHK.TRANS64 P0, [R18+URZ+0x32400], R13 ;  /* 0x0324000d120085a7 */ /* 0x000e64000800007f */
[----:B-1----:R-:W-:Y:S05]  /*18ed0*/  @!P0 BRA `(.L_x_1380) ;  /* 0xfffffffc00f08947 */ /* 0x002fea000383ffff */
[----:B------:R-:W-:Y:S05]  /*18ee0*/  BRA `(.L_x_1620) ;  /* 0xfffffed400787947 */ /* 0x000fea000383ffff */
.L_x_1388:
        /* <DEDUP_REMOVED lines=8> */
.L_x_1622:
[----:B------:R-:W-:Y:S05]  /*18f70*/  BSYNC B1 ;  /* 0x0000000000017941 */ /* 0x000fea0003800000 */
.L_x_1621:
        /* <DEDUP_REMOVED lines=8> */
.L_x_1623:
[----:B------:R-:W-:Y:S02]  /*19000*/  IMAD.MOV.U32 R13, RZ, RZ, R27 ;  /* 0x000000ffff0d7224 */ /* 0x000fe400078e001b */
[----:B------:R-:W-:-:S07]  /*19010*/  IMAD.MOV.U32 R3, RZ, RZ, R14 ;  /* 0x000000ffff037224 */ /* 0x000fce00078e000e */
[----:B------:R-:W-:Y:S05]  /*19020*/  WARPSYNC.COLLECTIVE R15, `(.L_x_1624) ;  /* 0x000000000f087348 */ /* 0x000fea0003c00000 */
[----:B------:R0:W1:Y:S02]  /*19030*/  SHFL.IDX P6, R14, R13, R12, R11 ;  /* 0x0000000c0d0e7389 */ /* 0x00006400000c000b */
[----:B01----:R-:W-:Y:S01]  /*19040*/  ENDCOLLECTIVE ;  /* 0x000000000000791b */ /* 0x003fe20003800000 */
.L_x_1624:
[----:B------:R-:W-:Y:S02]  /*19050*/  IMAD.MOV.U32 R13, RZ, RZ, R26 ;  /* 0x000000ffff0d7224 */ /* 0x000fe400078e001a */
[----:B------:R-:W-:-:S07]  /*19060*/  IMAD.MOV.U32 R20, RZ, RZ, R14 ;  /* 0x000000ffff147224 */ /* 0x000fce00078e000e */
[----:B------:R-:W-:Y:S05]  /*19070*/  WARPSYNC.COLLECTIVE R15, `(.L_x_1625) ;  /* 0x000000000f087348 */ /* 0x000fea0003c00000 */
[----:B------:R0:W1:Y:S02]  /*19080*/  SHFL.IDX P6, R14, R13, R12, R11 ;  /* 0x0000000c0d0e7389 */ /* 0x00006400000c000b */
[----:B01----:R-:W-:Y:S01]  /*19090*/  ENDCOLLECTIVE ;  /* 0x000000000000791b */ /* 0x003fe20003800000 */
.L_x_1625:
[----:B------:R-:W-:Y:S05]  /*190a0*/  BRA `(.L_x_1626) ;  /* 0xfffffedc00d87947 */ /* 0x000fea000383ffff */
.L_x_1392:
[----:B0-----:R0:W1:Y:S02]  /*190b0*/  SYNCS.PHASECHK.TRANS64.TRYWAIT P1, [R18+URZ+0x32400], R21 ;  /* 0x03240015120075a7 */ /* 0x001064000802017f */
[----:B-1----:R-:W-:Y:S05]  /*190c0*/  @!P1 NANOSLEEP.SYNCS 0x989680 ;  /* 0x009896800000995d */ /* 0x002fea0003900000 */
[----:B------:R-:W1:Y:S02]  /*190d0*/  @!P1 SYNCS.PHASECHK.TRANS64 P1, [R18+URZ+0x32400], R21 ;  /* 0x03240015120095a7 */ /* 0x000e64000802007f */
[----:B-1----:R-:W-:Y:S05]  /*190e0*/  @!P1 BRA `(.L_x_1392) ;  /* 0xfffffffc00f09947 */ /* 0x002fea000383ffff */
[----:B------:R-:W-:Y:S05]  /*190f0*/  BRA `(.L_x_1627) ;  /* 0xfffffee000b47947 */ /* 0x000fea000383ffff */
.L_x_1398:
[----:B---3--:R3:W0:Y:S02]  /*19100*/  SYNCS.PHASECHK.TRANS64.TRYWAIT P1, [R4+URZ+0x32430], R3 ;  /* 0x03243003040075a7 */ /* 0x008624000802017f */
[----:B0-----:R-:W-:Y:S05]  /*19110*/  @!P1 NANOSLEEP.SYNCS 0x989680 ;  /* 0x009896800000995d */ /* 0x001fea0003900000 */
[----:B------:R-:W0:Y:S02]  /*19120*/  @!P1 SYNCS.PHASECHK.TRANS64 P1, [R4+URZ+0x32430], R3 ;  /* 0x03243003040095a7 */ /* 0x000e24000802007f */
[----:B0-----:R-:W-:Y:S05]  /*19130*/  @!P1 BRA `(.L_x_1398) ;  /* 0xfffffffc00f09947 */ /* 0x001fea000383ffff */
[----:B------:R-:W-:Y:S05]  /*19140*/  BRA `(.L_x_1397) ;  /* 0xfffffeec00c07947 */ /* 0x000fea000383ffff */
.L_x_1400:
[----:B0-----:R0:W4:Y:S02]  /*19150*/  SYNCS.PHASECHK.TRANS64.TRYWAIT P1, [R18+URZ+0x32410], R5 ;  /* 0x03241005120075a7 */ /* 0x001124000802017f */
[----:B----4-:R-:W-:Y:S05]  /*19160*/  @!P1 NANOSLEEP.SYNCS 0x989680 ;  /* 0x009896800000995d */ /* 0x010fea0003900000 */
[----:B------:R-:W4:Y:S02]  /*19170*/  @!P1 SYNCS.PHASECHK.TRANS64 P1, [R18+URZ+0x32410], R5 ;  /* 0x03241005120095a7 */ /* 0x000f24000802007f */
[----:B----4-:R-:W-:Y:S05]  /*19180*/  @!P1 BRA `(.L_x_1400) ;  /* 0xfffffffc00f09947 */ /* 0x010fea000383ffff */
[----:B------:R-:W-:Y:S05]  /*19190*/  BRA `(.L_x_1628) ;  /* 0xfffffef000a87947 */ /* 0x000fea000383ffff */
.L_x_1405:
[----:B------:R0:W0:Y:S02]  /*191a0*/  SYNCS.PHASECHK.TRANS64.TRYWAIT P2, [R4+URZ+0x32450], R3 ;  /* 0x03245003040075a7 */ /* 0x000024000804017f */
[----:B0-----:R-:W-:Y:S05]  /*191b0*/  @!P2 NANOSLEEP.SYNCS 0x989680 ;  /* 0x009896800000a95d */ /* 0x001fea0003900000 */
[----:B------:R-:W0:Y:S02]  /*191c0*/  @!P2 SYNCS.PHASECHK.TRANS64 P2, [R4+URZ+0x32450], R3 ;  /* 0x032450030400a5a7 */ /* 0x000e24000804007f */
[----:B0-----:R-:W-:Y:S05]  /*191d0*/  @!P2 BRA `(.L_x_1405) ;  /* 0xfffffffc00f0a947 */ /* 0x001fea000383ffff */
[----:B------:R-:W-:Y:S05]  /*191e0*/  BRA `(.L_x_1404) ;  /* 0xfffffef000c87947 */ /* 0x000fea000383ffff */
.L_x_1410:
[----:B-1----:R1:W2:Y:S02]  /*191f0*/  SYNCS.PHASECHK.TRANS64.TRYWAIT P3, [R5+URZ+0x32430], R0 ;  /* 0x03243000050075a7 */ /* 0x0022a4000806017f */
[----:B--2---:R-:W-:Y:S05]  /*19200*/  @!P3 NANOSLEEP.SYNCS 0x989680 ;  /* 0x009896800000b95d */ /* 0x004fea0003900000 */
[----:B------:R-:W2:Y:S02]  /*19210*/  @!P3 SYNCS.PHASECHK.TRANS64 P3, [R5+URZ+0x32430], R0 ;  /* 0x032430000500b5a7 */ /* 0x000ea4000806007f */
[----:B--2---:R-:W-:Y:S05]  /*19220*/  @!P3 BRA `(.L_x_1410) ;  /* 0xfffffffc00f0b947 */ /* 0x004fea000383ffff */
[----:B------:R-:W-:Y:S05]  /*19230*/  BRA `(.L_x_1409) ;  /* 0xffffff1400c07947 */ /* 0x000fea000383ffff */
.L_x_1415:
[----:B---3--:R3:W4:Y:S02]  /*19240*/  SYNCS.PHASECHK.TRANS64.TRYWAIT P3, [R5+URZ+0x32450], R0 ;  /* 0x03245000050075a7 */ /* 0x008724000806017f */
[----:B----4-:R-:W-:Y:S05]  /*19250*/  @!P3 NANOSLEEP.SYNCS 0x989680 ;  /* 0x009896800000b95d */ /* 0x010fea0003900000 */
[----:B------:R-:W4:Y:S02]  /*19260*/  @!P3 SYNCS.PHASECHK.TRANS64 P3, [R5+URZ+0x32450], R0 ;  /* 0x032450000500b5a7 */ /* 0x000f24000806007f */
[----:B----4-:R-:W-:Y:S05]  /*19270*/  @!P3 BRA `(.L_x_1415) ;  /* 0xfffffffc00f0b947 */ /* 0x010fea000383ffff */
[----:B------:R-:W-:Y:S05]  /*19280*/  BRA `(.L_x_1414) ;  /* 0xffffff18006c7947 */ /* 0x000fea000383ffff */
.L_x_1430:
[----:B------:R-:W-:Y:S02]  /*19290*/  IMAD.MOV.U32 R13, RZ, RZ, R4 ;  /* 0x000000ffff0d7224 */ /* 0x000fe400078e0004 */
[----:B------:R-:W-:Y:S02]  /*192a0*/  IMAD.MOV.U32 R12, RZ, RZ, RZ ;  /* 0x000000ffff0c7224 */ /* 0x000fe400078e00ff */
[----:B------:R-:W-:Y:S02]  /*192b0*/  IMAD.MOV.U32 R11, RZ, RZ, 0x181f ;  /* 0x0000181fff0b7424 */ /* 0x000fe400078e00ff */
[----:B------:R-:W-:-:S07]  /*192c0*/  IMAD.MOV.U32 R15, RZ, RZ, -0x1 ;  /* 0xffffffffff0f7424 */ /* 0x000fce00078e00ff */
[----:B01----:R-:W-:Y:S05]  /*192d0*/  WARPSYNC.COLLECTIVE R15, `(.L_x_1629) ;  /* 0x000000000f087348 */ /* 0x003fea0003c00000 */
[----:B------:R2:W3:Y:S02]  /*192e0*/  SHFL.IDX P6, R14, R13, R12, R11 ;  /* 0x0000000c0d0e7389 */ /* 0x0004e400000c000b */
[----:B0123--:R-:W-:Y:S01]  /*192f0*/  ENDCOLLECTIVE ;  /* 0x000000000000791b */ /* 0x00ffe20003800000 */
.L_x_1629:
[----:B------:R-:W-:Y:S01]  /*19300*/  MOV R13, R3 ;  /* 0x00000003000d7202 */ /* 0x000fe20000000f00 */
[----:B------:R-:W-:-:S07]  /*19310*/  IMAD.MOV.U32 R0, RZ, RZ, R14 ;  /* 0x000000ffff007224 */ /* 0x000fce00078e000e */
[----:B------:R-:W-:Y:S05]  /*19320*/  WARPSYNC.COLLECTIVE R15, `(.L_x_1630) ;  /* 0x000000000f087348 */ /* 0x000fea0003c00000 */
[----:B------:R0:W1:Y:S02]  /*19330*/  SHFL.IDX P6, R14, R13, R12, R11 ;  /* 0x0000000c0d0e7389 */ /* 0x00006400000c000b */
[----:B01----:R-:W-:Y:S01]  /*19340*/  ENDCOLLECTIVE ;  /* 0x000000000000791b */ /* 0x003fe20003800000 */
.L_x_1630:
[----:B------:R-:W-:Y:S05]  /*19350*/  BRA `(.L_x_1631) ;  /* 0xffffff6c004c7947 */ /* 0x000fea000383ffff */
.L_x_1433:
        /* <DEDUP_REMOVED lines=8> */
.L_x_1633:
[----:B------:R-:W-:Y:S05]  /*193e0*/  BSYNC B1 ;  /* 0x0000000000017941 */ /* 0x000fea0003800000 */
.L_x_1632:
        /* <DEDUP_REMOVED lines=8> */
.L_x_1634:
[----:B------:R-:W-:Y:S05]  /*19470*/  BRA `(.L_x_1635) ;  /* 0xffffff6c00807947 */ /* 0x000fea000383ffff */
.L_x_1436:
        /* <DEDUP_REMOVED lines=8> */
.L_x_1637:
[----:B------:R-:W-:Y:S05]  /*19500*/  BSYNC B1 ;  /* 0x0000000000017941 */ /* 0x000fea0003800000 */
.L_x_1636:
        /* <DEDUP_REMOVED lines=8> */
.L_x_1638:
[----:B------:R-:W-:Y:S05]  /*19590*/  BRA `(.L_x_1639) ;  /* 0xffffff6c00b07947 */ /* 0x000fea000383ffff */
.L_x_1439:
[----:B------:R-:W-:Y:S01]  /*195a0*/  BSSY B1, `(.L_x_1640) ;  /* 0x0000008000017945 */ /* 0x000fe20003800000 */
[----:B0-----:R-:W-:Y:S02]  /*195b0*/  IMAD.MOV.U32 R13, RZ, RZ, R4 ;  /* 0x000000ffff0d7224 */ /* 0x001fe400078e0004 */
[----:B------:R-:W-:Y:S02]  /*195c0*/  IMAD.MOV.U32 R12, RZ, RZ, 0x3 ;  /* 0x00000003ff0c7424 */ /* 0x000fe400078e00ff */
[----:B------:R-:W-:Y:S02]  /*195d0*/  IMAD.MOV.U32 R11, RZ, RZ, 0x181f ;  /* 0x0000181fff0b7424 */ /* 0x000fe400078e00ff */
[----:B------:R-:W-:-:S07]  /*195e0*/  IMAD.MOV.U32 R15, RZ, RZ, -0x1 ;  /* 0xffffffffff0f7424 */ /* 0x000fce00078e00ff */
[----:B-1234-:R-:W-:Y:S05]  /*195f0*/  WARPSYNC.COLLECTIVE R15, `(.L_x_1641) ;  /* 0x000000000f087348 */ /* 0x01efea0003c00000 */
[----:B------:R0:W0:Y:S02]  /*19600*/  SHFL.IDX P6, R14, R13, R12, R11 ;  /* 0x0000000c0d0e7389 */ /* 0x00002400000c000b */
[----:B01234-:R-:W-:Y:S01]  /*19610*/  ENDCOLLECTIVE ;  /* 0x000000000000791b */ /* 0x01ffe20003800000 */
.L_x_1641:
[----:B------:R-:W-:Y:S05]  /*19620*/  BSYNC B1 ;  /* 0x0000000000017941 */ /* 0x000fea0003800000 */
.L_x_1640:
        /* <DEDUP_REMOVED lines=8> */
.L_x_1642:
[----:B------:R-:W-:Y:S05]  /*196b0*/  BRA `(.L_x_1643) ;  /* 0xffffff6c00e07947 */ /* 0x000fea000383ffff */
.L_x_1456:
        /* <DEDUP_REMOVED lines=11> */
.L_x_1645:
[----:B------:R-:W-:Y:S05]  /*19770*/  BSYNC B1 ;  /* 0x0000000000017941 */ /* 0x000fea0003800000 */
.L_x_1644:
[----:B------:R-:W-:Y:S05]  /*19780*/  BRA `(.L_x_1646) ;  /* 0xffffff8000c47947 */ /* 0x000fea000383ffff */
.L_x_1458:
[----:B------:R-:W-:Y:S01]  /*19790*/  BSSY B1, `(.L_x_1647) ;  /* 0x0000006000017945 */ /* 0x000fe20003800000 */
[----:B------:R-:W-:-:S07]  /*197a0*/  IMAD.MOV.U32 R15, RZ, RZ, -0x1 ;  /* 0xffffffffff0f7424 */ /* 0x000fce00078e00ff */
[----:B0-----:R-:W-:Y:S05]  /*197b0*/  WARPSYNC.COLLECTIVE R15, `(.L_x_1648) ;  /* 0x000000000f0c7348 */ /* 0x001fea0003c00000 */
[----:B------:R-:W-:Y:S02]  /*197c0*/  ELECT P6, UR62, PT ;  /* 0x00000000003e782f */ /* 0x000fe400038c0000 */
[----:B------:R-:W-:Y:S01]  /*197d0*/  MOV R14, UR62 ;  /* 0x0000003e000e7c02 */ /* 0x000fe20008000f00 */
[----:B0-----:R-:W-:Y:S10]  /*197e0*/  ENDCOLLECTIVE ;  /* 0x000000000000791b */ /* 0x001ff40003800000 */
.L_x_1648:
[----:B------:R-:W-:Y:S05]  /*197f0*/  BSYNC B1 ;  /* 0x0000000000017941 */ /* 0x000fea0003800000 */
.L_x_1647:
[----:B------:R-:W-:Y:S05]  /*19800*/  BRA `(.L_x_1457) ;  /* 0xffffff8000bc7947 */ /* 0x000fea000383ffff */
.L_x_1460:
[----:B0-----:R-:W2:Y:S02]  /*19810*/  LDL R4, [R1+0x4] ;  /* 0x0000040001047983 */ /* 0x001ea40000100800 */
[----:B--2---:R0:W1:Y:S02]  /*19820*/  SYNCS.PHASECHK.TRANS64.TRYWAIT P0, [R4+URZ+0x32420], R3 ;  /* 0x03242003040075a7 */ /* 0x004064000800017f */
[----:B-1----:R-:W-:Y:S05]  /*19830*/  @!P0 NANOSLEEP.SYNCS 0x989680 ;  /* 0x009896800000895d */ /* 0x002fea0003900000 */
[----:B------:R-:W1:Y:S02]  /*19840*/  @!P0 SYNCS.PHASECHK.TRANS64 P0, [R4+URZ+0x32420], R3 ;  /* 0x03242003040085a7 */ /* 0x000e64000800007f */
[----:B-1----:R-:W-:Y:S05]  /*19850*/  @!P0 BRA `(.L_x_1460) ;  /* 0xfffffffc00ec8947 */ /* 0x002fea000383ffff */
[----:B------:R-:W-:Y:S05]  /*19860*/  BRA `(.L_x_1649) ;  /* 0xffffff8000cc7947 */ /* 0x000fea000383ffff */
.L_x_1464:
[----:B0-----:R0:W1:Y:S02]  /*19870*/  SYNCS.PHASECHK.TRANS64.TRYWAIT P0, [R3+URZ+0x324a0], R8 ;  /* 0x0324a008030075a7 */ /* 0x001064000800017f */
[----:B-1----:R-:W-:Y:S05]  /*19880*/  @!P0 NANOSLEEP.SYNCS 0x989680 ;  /* 0x009896800000895d */ /* 0x002fea0003900000 */
[----:B------:R-:W1:Y:S02]  /*19890*/  @!P0 SYNCS.PHASECHK.TRANS64 P0, [R3+URZ+0x324a0], R8 ;  /* 0x0324a008030085a7 */ /* 0x000e64000800007f */
[----:B-1----:R-:W-:Y:S05]  /*198a0*/  @!P0 BRA `(.L_x_1464) ;  /* 0xfffffffc00f08947 */ /* 0x002fea000383ffff */
[----:B------:R-:W-:Y:S05]  /*198b0*/  BRA `(.L_x_1650) ;  /* 0xffffff8000f47947 */ /* 0x000fea000383ffff */
.L_x_1469:
[----:B-1----:R1:W2:Y:S02]  /*198c0*/  SYNCS.PHASECHK.TRANS64.TRYWAIT P0, [R3+URZ+0x324c0], R8 ;  /* 0x0324c008030075a7 */ /* 0x0022a4000800017f */
[----:B--2---:R-:W-:Y:S05]  /*198d0*/  @!P0 NANOSLEEP.SYNCS 0x989680 ;  /* 0x009896800000895d */ /* 0x004fea0003900000 */
[----:B------:R-:W2:Y:S02]  /*198e0*/  @!P0 SYNCS.PHASECHK.TRANS64 P0, [R3+URZ+0x324c0], R8 ;  /* 0x0324c008030085a7 */ /* 0x000ea4000800007f */
[----:B--2---:R-:W-:Y:S05]  /*198f0*/  @!P0 BRA `(.L_x_1469) ;  /* 0xfffffffc00f08947 */ /* 0x004fea000383ffff */
[----:B------:R-:W-:Y:S05]  /*19900*/  BRA `(.L_x_1651) ;  /* 0xffffff8400787947 */ /* 0x000fea000383ffff */
.L_x_1479:
[----:B0-----:R0:W1:Y:S02]  /*19910*/  SYNCS.PHASECHK.TRANS64.TRYWAIT P1, [R4+URZ+0x324a0], R5 ;  /* 0x0324a005040075a7 */ /* 0x001064000802017f */
[----:B-1----:R-:W-:Y:S05]  /*19920*/  @!P1 NANOSLEEP.SYNCS 0x989680 ;  /* 0x009896800000995d */ /* 0x002fea0003900000 */
[----:B------:R-:W1:Y:S02]  /*19930*/  @!P1 SYNCS.PHASECHK.TRANS64 P1, [R4+URZ+0x324a0], R5 ;  /* 0x0324a005040095a7 */ /* 0x000e64000802007f */
[----:B-1----:R-:W-:Y:S05]  /*19940*/  @!P1 BRA `(.L_x_1479) ;  /* 0xfffffffc00f09947 */ /* 0x002fea000383ffff */
[----:B------:R-:W-:Y:S05]  /*19950*/  BRA `(.L_x_1652) ;  /* 0xffffff8c00107947 */ /* 0x000fea000383ffff */
.L_x_1484:
[----:B-1----:R1:W2:Y:S02]  /*19960*/  SYNCS.PHASECHK.TRANS64.TRYWAIT P1, [R4+URZ+0x324c0], R5 ;  /* 0x0324c005040075a7 */ /* 0x0022a4000802017f */
[----:B--2---:R-:W-:Y:S05]  /*19970*/  @!P1 NANOSLEEP.SYNCS 0x989680 ;  /* 0x009896800000995d */ /* 0x004fea0003900000 */
[----:B------:R-:W2:Y:S02]  /*19980*/  @!P1 SYNCS.PHASECHK.TRANS64 P1, [R4+URZ+0x324c0], R5 ;  /* 0x0324c005040095a7 */ /* 0x000ea4000802007f */
[----:B--2---:R-:W-:Y:S05]  /*19990*/  @!P1 BRA `(.L_x_1484) ;  /* 0xfffffffc00f09947 */ /* 0x004fea000383ffff */
[----:B------:R-:W-:Y:S05]  /*199a0*/  BRA `(.L_x_1653) ;  /* 0xffffff8c00907947 */ /* 0x000fea000383ffff */
.L_x_1500:
        /* <DEDUP_REMOVED lines=11> */
.L_x_1655:
[----:B------:R-:W-:Y:S05]  /*19a60*/  BSYNC B0 ;  /* 0x0000000000007941 */ /* 0x000fea0003800000 */
.L_x_1654:
[----:B------:R-:W-:Y:S05]  /*19a70*/  BRA `(.L_x_1656) ;  /* 0xffffff9800847947 */ /* 0x000fea000383ffff */
.L_x_1502:
[----:B------:R-:W-:Y:S01]  /*19a80*/  BSSY B0, `(.L_x_1657) ;  /* 0x0000006000007945 */ /* 0x000fe20003800000 */
[----:B------:R-:W-:-:S07]  /*19a90*/  IMAD.MOV.U32 R15, RZ, RZ, -0x1 ;  /* 0xffffffffff0f7424 */ /* 0x000fce00078e00ff */
[----:B0-----:R-:W-:Y:S05]  /*19aa0*/  WARPSYNC.COLLECTIVE R15, `(.L_x_1658) ;  /* 0x000000000f0c7348 */ /* 0x001fea0003c00000 */
[----:B------:R-:W-:Y:S02]  /*19ab0*/  ELECT P6, UR62, PT ;  /* 0x00000000003e782f */ /* 0x000fe400038c0000 */
[----:B------:R-:W-:Y:S01]  /*19ac0*/  MOV R14, UR62 ;  /* 0x0000003e000e7c02 */ /* 0x000fe20008000f00 */
[----:B0-----:R-:W-:Y:S10]  /*19ad0*/  ENDCOLLECTIVE ;  /* 0x000000000000791b */ /* 0x001ff40003800000 */
.L_x_1658:
[----:B------:R-:W-:Y:S05]  /*19ae0*/  BSYNC B0 ;  /* 0x0000000000007941 */ /* 0x000fea0003800000 */
.L_x_1657:
[----:B------:R-:W-:Y:S05]  /*19af0*/  BRA `(.L_x_1659) ;  /* 0xffffff9800907947 */ /* 0x000fea000383ffff */
.L_x_1504:
[----:B0-----:R0:W1:Y:S02]  /*19b00*/  SYNCS.PHASECHK.TRANS64.TRYWAIT P0, [R0+URZ+0x32440], R2 ;  /* 0x03244002000075a7 */ /* 0x001064000800017f */
[----:B-1----:R-:W-:Y:S05]  /*19b10*/  @!P0 NANOSLEEP.SYNCS 0x989680 ;  /* 0x009896800000895d */ /* 0x002fea0003900000 */
[----:B------:R-:W1:Y:S02]  /*19b20*/  @!P0 SYNCS.PHASECHK.TRANS64 P0, [R0+URZ+0x32440], R2 ;  /* 0x03244002000085a7 */ /* 0x000e64000800007f */
[----:B-1----:R-:W-:Y:S05]  /*19b30*/  @!P0 BRA `(.L_x_1504) ;  /* 0xfffffffc00f08947 */ /* 0x002fea000383ffff */
[----:B------:R-:W-:Y:S05]  /*19b40*/  BRA `(.L_x_1660) ;  /* 0xffffff9800fc7947 */ /* 0x000fea000383ffff */
.L_x_1508:
[----:B------:R0:W5:Y:S01]  /*19b50*/  LDL R6, [R1+0x44] ;  /* 0x0000440001067983 */ /* 0x0001620000100800 */
[----:B------:R-:W-:Y:S01]  /*19b60*/  MOV R13, R2 ;  /* 0x00000002000d7202 */ /* 0x000fe20000000f00 */
[----:B------:R-:W-:Y:S02]  /*19b70*/  IMAD.MOV.U32 R12, RZ, RZ, RZ ;  /* 0x000000ffff0c7224 */ /* 0x000fe400078e00ff */
[----:B------:R-:W-:Y:S02]  /*19b80*/  IMAD.MOV.U32 R11, RZ, RZ, 0x181f ;  /* 0x0000181fff0b7424 */ /* 0x000fe400078e00ff */
[----:B------:R-:W-:Y:S02]  /*19b90*/  IMAD.MOV.U32 R15, RZ, RZ, -0x1 ;  /* 0xffffffffff0f7424 */ /* 0x000fe400078e00ff */
[----:B0-----:R-:W-:-:S07]  /*19ba0*/  IMAD.IADD R17, R8, 0x1, R17 ;  /* 0x0000000108117824 */ /* 0x001fce00078e0211 */
[----:B-----5:R-:W-:Y:S05]  /*19bb0*/  WARPSYNC.COLLECTIVE R15, `(.L_x_1661) ;  /* 0x000000000f087348 */ /* 0x020fea0003c00000 */
[----:B------:R0:W1:Y:S02]  /*19bc0*/  SHFL.IDX P6, R14, R13, R12, R11 ;  /* 0x0000000c0d0e7389 */ /* 0x00006400000c000b */
[----:B01---5:R-:W-:Y:S01]  /*19bd0*/  ENDCOLLECTIVE ;  /* 0x000000000000791b */ /* 0x023fe20003800000 */
.L_x_1661:
[----:B------:R-:W-:-:S05]  /*19be0*/  VIADD R8, R17, 0x10 ;  /* 0x0000001011087836 */ /* 0x000fca0000000000 */
[----:B------:R0:W-:Y:S01]  /*19bf0*/  STL [R1+0x4c], R8 ;  /* 0x00004c0801007387 */ /* 0x0001e20000100800 */
[----:B------:R-:W-:Y:S02]  /*19c00*/  IMAD.MOV.U32 R13, RZ, RZ, R3 ;  /* 0x000000ffff0d7224 */ /* 0x000fe400078e0003 */
[----:B------:R-:W-:-:S07]  /*19c10*/  IMAD.MOV.U32 R4, RZ, RZ, R14 ;  /* 0x000000ffff047224 */ /* 0x000fce00078e000e */
[----:B0-----:R-:W-:Y:S05]  /*19c20*/  WARPSYNC.COLLECTIVE R15, `(.L_x_1662) ;  /* 0x000000000f087348 */ /* 0x001fea0003c00000 */
[----:B------:R1:W2:Y:S02]  /*19c30*/  SHFL.IDX P6, R14, R13, R12, R11 ;  /* 0x0000000c0d0e7389 */ /* 0x0002a400000c000b */
[----:B012---:R-:W-:Y:S01]  /*19c40*/  ENDCOLLECTIVE ;  /* 0x000000000000791b */ /* 0x007fe20003800000 */
.L_x_1662:
[----:B------:R-:W-:Y:S02]  /*19c50*/  IMAD.MOV.U32 R13, RZ, RZ, R2 ;  /* 0x000000ffff0d7224 */ /* 0x000fe400078e0002 */
[----:B------:R-:W-:Y:S02]  /*19c60*/  IMAD.MOV.U32 R12, RZ, RZ, 0x1 ;  /* 0x00000001ff0c7424 */ /* 0x000fe400078e00ff */
[----:B------:R-:W-:-:S07]  /*19c70*/  IMAD.MOV.U32 R5, RZ, RZ, R14 ;  /* 0x000000ffff057224 */ /* 0x000fce00078e000e */
[----:B------:R-:W-:Y:S05]  /*19c80*/  WARPSYNC.COLLECTIVE R15, `(.L_x_1663) ;  /* 0x000000000f087348 */ /* 0x000fea0003c00000 */
[----:B------:R0:W1:Y:S02]  /*19c90*/  SHFL.IDX P6, R14, R13, R12, R11 ;  /* 0x0000000c0d0e7389 */ /* 0x00006400000c000b */
[----:B01----:R-:W-:Y:S01]  /*19ca0*/  ENDCOLLECTIVE ;  /* 0x000000000000791b */ /* 0x003fe20003800000 */
.L_x_1663:
[----:B------:R-:W-:Y:S02]  /*19cb0*/  IMAD.MOV.U32 R13, RZ, RZ, R3 ;  /* 0x000000ffff0d7224 */ /* 0x000fe400078e0003 */
[----:B------:R-:W-:Y:S02]  /*19cc0*/  IMAD R0, R6, R7, RZ ;  /* 0x0000000706007224 */ /* 0x000fe400078e02ff */
[----:B------:R-:W-:-:S07]  /*19cd0*/  IMAD.MOV.U32 R7, RZ, RZ, R14 ;  /* 0x000000ffff077224 */ /* 0x000fce00078e000e */
[----:B------:R-:W-:Y:S05]  /*19ce0*/  WARPSYNC.COLLECTIVE R15, `(.L_x_1664) ;  /* 0x000000000f087348 */ /* 0x000fea0003c00000 */
[----:B------:R0:W1:Y:S02]  /*19cf0*/  SHFL.IDX P6, R14, R13, R12, R11 ;  /* 0x0000000c0d0e7389 */ /* 0x00006400000c000b */
[----:B01----:R-:W-:Y:S01]  /*19d00*/  ENDCOLLECTIVE ;  /* 0x000000000000791b */ /* 0x003fe20003800000 */
.L_x_1664:
        /* <DEDUP_REMOVED lines=13> */
.L_x_1665:
        /* <DEDUP_REMOVED lines=12> */
.L_x_1666:
        /* <DEDUP_REMOVED lines=17> */
.L_x_1667:
        /* <DEDUP_REMOVED lines=10> */
.L_x_1668:
        /* <DEDUP_REMOVED lines=13> */
.L_x_1669:
        /* <DEDUP_REMOVED lines=10> */
.L_x_1670:
[----:B------:R-:W-:Y:S01]  /*1a1c0*/  @!PT LDS RZ, [RZ] ;  /* 0x00000000fffff984 */ /* 0x000fe20000000800 */
[----:B------:R-:W-:Y:S01]  /*1a1d0*/  @!PT LDS RZ, [RZ] ;  /* 0x00000000fffff984 */ /* 0x000fe20000000800 */
[----:B------:R-:W-:Y:S01]  /*1a1e0*/  @!PT LDS RZ, [RZ] ;  /* 0x00000000fffff984 */ /* 0x000fe20000000800 */
[----:B------:R0:W-:Y:S01]  /*1a1f0*/  @!P1 LDGSTS.E.BYPASS.LTC128B.128 [R9+0x19c00], desc[UR60][R4.64], !P0 ;  /* 0x19c0000004099fae */ /* 0x0001e2000c101d7c */
[----:B------:R-:W-:Y:S01]  /*1a200*/  ISETP.GE.AND P1, PT, R7, R0, PT ;  /* 0x000000000700720c */ /* 0x000fe20003f26270 */
[----:B------:R-:W-:-:S05]  /*1a210*/  VIADD R7, R17, 0x50 ;  /* 0x0000005011077836 */ /* 0x000fca0000000000 */
[----:B------:R1:W-:Y:S01]  /*1a220*/  STL [R1+0x70], R7 ;  /* 0x0000700701007387 */ /* 0x0003e20000100800 */
[----:B------:R-:W-:Y:S01]  /*1a230*/  IMAD.MOV.U32 R13, RZ, RZ, R2 ;  /* 0x000000ffff0d7224 */ /* 0x000fe200078e0002 */
[----:B------:R-:W-:Y:S01]  /*1a240*/  MOV R12, 0x5 ;  /* 0x00000005000c7802 */ /* 0x000fe20000000f00 */
[----:B0-----:R-:W-:-:S07]  /*1a250*/  IMAD.MOV.U32 R4, RZ, RZ, R14 ;  /* 0x000000ffff047224 */ /* 0x001fce00078e000e */
[----:B-1----:R-:W-:Y:S05]  /*1a260*/  WARPSYNC.COLLECTIVE R15, `(.L_x_1671) ;  /* 0x000000000f087348 */ /* 0x002fea0003c00000 */
[----:B------:R0:W2:Y:S02]  /*1a270*/  SHFL.IDX P6, R14, R13, R12, R11 ;  /* 0x0000000c0d0e7389 */ /* 0x0000a400000c000b */
[----:B012---:R-:W-:Y:S01]  /*1a280*/  ENDCOLLECTIVE ;  /* 0x000000000000791b */ /* 0x007fe20003800000 */
.L_x_1671:
        /* <DEDUP_REMOVED lines=10> */
.L_x_1672:
        /* <DEDUP_REMOVED lines=13> */
.L_x_1673:
        /* <DEDUP_REMOVED lines=10> */
.L_x_1674:
        /* <DEDUP_REMOVED lines=11> */
.L_x_1675:
        /* <DEDUP_REMOVED lines=14> */
.L_x_1676:
[----:B------:R-:W-:Y:S01]  /*1a630*/  IMAD.MOV.U32 R3, RZ, RZ, R14 ;  /* 0x000000ffff037224 */ /* 0x000fe200078e000e */
[----:B------:R-:W-:Y:S06]  /*1a640*/  BRA `(.L_x_1677) ;  /* 0xffffff9c00a87947 */ /* 0x000fec000383ffff */
.L_x_1512:
        /* <DEDUP_REMOVED lines=9> */
[----:B--2---:R-:W-:-:S05]  /*1a6e0*/  IMAD R3, R3, R7, RZ ;  /* 0x0000000703037224 */ /* 0x004fca00078e02ff */
[-C--:B------:R-:W-:Y:S02]  /*1a6f0*/  ISETP.GE.AND P4, PT, R17, R3.reuse, PT ;  /* 0x000000031100720c */ /* 0x080fe40003f86270 */
[-C--:B---3--:R-:W-:Y:S01]  /*1a700*/  ISETP.GE.AND P5, PT, R15, R3.reuse, PT ;  /* 0x000000030f00720c */ /* 0x088fe20003fa6270 */
[----:B------:R-:W-:Y:S01]  /*1a710*/  IMAD.MOV.U32 R15, RZ, RZ, -0x1 ;  /* 0xffffffffff0f7424 */ /* 0x000fe200078e00ff */
[----:B----4-:R-:W-:Y:S02]  /*1a720*/  ISETP.GE.AND P6, PT, R14, R3, PT ;  /* 0x000000030e00720c */ /* 0x010fe40003fc6270 */
[----:B-----5:R-:W-:-:S07]  /*1a730*/  LOP3.LUT R9, R9, 0xffffffef, RZ, 0xc0, !PT ;  /* 0xffffffef09097812 */ /* 0x020fce00078ec0ff */
[----:B------:R-:W-:Y:S02]  /*1a740*/  @P4 LOP3.LUT R9, R9, 0x10, RZ, 0xfc, !PT ;  /* 0x0000001009094812 */ /* 0x000fe400078efcff */
[----:B------:R-:W-:Y:S01]  /*1a750*/  ISETP.GE.AND P4, PT, R13, R3, PT ;  /* 0x000000030d00720c */ /* 0x000fe20003f86270 */
[----:B------:R-:W-:Y:S01]  /*1a760*/  IMAD.MOV.U32 R13, RZ, RZ, R0 ;  /* 0x000000ffff0d7224 */ /* 0x000fe200078e0000 */
[----:B------:R-:W-:-:S04]  /*1a770*/  LOP3.LUT R9, R9, 0xfffffff7, RZ, 0xc0, !PT ;  /* 0xfffffff709097812 */ /* 0x000fc800078ec0ff */
        /* <DEDUP_REMOVED lines=16> */
.L_x_1679:
[----:B------:R-:W-:Y:S05]  /*1a880*/  BSYNC B0 ;  /* 0x0000000000007941 */ /* 0x000fea0003800000 */
.L_x_1678:
[----:B------:R0:W5:Y:S01]  /*1a890*/  LDL R7, [R1+0x14] ;  /* 0x0000140001077983 */ /* 0x0001620000100800 */
[----:B------:R-:W-:Y:S01]  /*1a8a0*/  IMAD.MOV.U32 R13, RZ, RZ, R2 ;  /* 0x000000ffff0d7224 */ /* 0x000fe200078e0002 */
[----:B------:R-:W-:Y:S01]  /*1a8b0*/  LOP3.LUT R9, R9, 0xfffffeff, RZ, 0xc0, !PT ;  /* 0xfffffeff09097812 */ /* 0x000fe200078ec0ff */
[----:B------:R-:W-:Y:S02]  /*1a8c0*/  IMAD.MOV.U32 R12, RZ, RZ, RZ ;  /* 0x000000ffff0c7224 */ /* 0x000fe400078e00ff */
[----:B------:R-:W-:Y:S01]  /*1a8d0*/  IMAD.MOV.U32 R11, RZ, RZ, 0x181f ;  /* 0x0000181fff0b7424 */ /* 0x000fe200078e00ff */
[----:B------:R-:W-:Y:S01]  /*1a8e0*/  @P5 LOP3.LUT R9, R9, 0x100, RZ, 0xfc, !PT ;  /* 0x0000010009095812 */ /* 0x000fe200078efcff */
[----:B------:R-:W-:Y:S02]  /*1a8f0*/  IMAD.MOV.U32 R15, RZ, RZ, -0x1 ;  /* 0xffffffffff0f7424 */ /* 0x000fe400078e00ff */
[----:B------:R-:W-:Y:S01]  /*1a900*/  IMAD.MOV.U32 R4, RZ, RZ, R14 ;  /* 0x000000ffff047224 */ /* 0x000fe200078e000e */
[----:B0-----:R-:W-:-:S13]  /*1a910*/  LOP3.LUT P5, RZ, R9, 0x10, RZ, 0xc0, !PT ;  /* 0x0000001009ff7812 */ /* 0x001fda00078ac0ff */
[----:B-----5:R-:W-:Y:S05]  /*1a920*/  WARPSYNC.COLLECTIVE R15, `(.L_x_1680) ;  /* 0x000000000f087348 */ /* 0x020fea0003c00000 */
[----:B------:R0:W1:Y:S02]  /*1a930*/  SHFL.IDX P6, R14, R13, R12, R11 ;  /* 0x0000000c0d0e7389 */ /* 0x00006400000c000b */
[----:B01---5:R-:W-:Y:S01]  /*1a940*/  ENDCOLLECTIVE ;  /* 0x000000000000791b */ /* 0x023fe20003800000 */
.L_x_1680:
        /* <DEDUP_REMOVED lines=13> */
.L_x_1681:
[----:B------:R-:W-:-:S04]  /*1aa20*/  @!P5 LOP3.LUT R4, R5, R4, RZ, 0x3c, !PT ;  /* 0x000000040504d212 */ /* 0x000fc800078e3cff */
[----:B------:R-:W-:Y:S01]  /*1aa30*/  @!P5 LOP3.LUT R5, R5, R4, RZ, 0x3c, !PT ;  /* 0x000000040505d212 */ /* 0x000fe200078e3cff */
[----:B------:R-:W-:Y:S02]  /*1aa40*/  IMAD.MOV.U32 R13, RZ, RZ, R2 ;  /* 0x000000ffff0d7224 */ /* 0x000fe400078e0002 */
[----:B------:R-:W-:-:S07]  /*1aa50*/  IMAD.MOV.U32 R6, RZ, RZ, R14 ;  /* 0x000000ffff067224 */ /* 0x000fce00078e000e */
[----:B------:R-:W-:Y:S05]  /*1aa60*/  WARPSYNC.COLLECTIVE R15, `(.L_x_1682) ;  /* 0x000000000f087348 */ /* 0x000fea0003c00000 */
[----:B------:R0:W1:Y:S02]  /*1aa70*/  SHFL.IDX P6, R14, R13, R12, R11 ;  /* 0x0000000c0d0e7389 */ /* 0x00006400000c000b */
[----:B01----:R-:W-:Y:S01]  /*1aa80*/  ENDCOLLECTIVE ;  /* 0x000000000000791b */ /* 0x003fe20003800000 */
.L_x_1682:
        /* <DEDUP_REMOVED lines=13> */
[----:B------:R-:W-:-:S07]  /*1ab60*/  @!P4 LOP3.LUT R5, R5, R4, RZ, 0x3c, !PT ;  /* 0x000000040505c212 */ /* 0x000fce00078e3cff */
[----:B------:R-:W-:Y:S05]  /*1ab70*/  WARPSYNC.COLLECTIVE R15, `(.L_x_1683) ;  /* 0x000000000f087348 */ /* 0x000fea0003c00000 */
[----:B------:R0:W1:Y:S02]  /*1ab80*/  SHFL.IDX P6, R14, R13, R12, R11 ;  /* 0x0000000c0d0e7389 */ /* 0x00006400000c000b */
[----:B01----:R-:W-:Y:S01]  /*1ab90*/  ENDCOLLECTIVE ;  /* 0x000000000000791b */ /* 0x003fe20003800000 */
.L_x_1683:
[----:B------:R-:W-:-:S04]  /*1aba0*/  @!P4 LOP3.LUT R4, R5, R4, RZ, 0x3c, !PT ;  /* 0x000000040504c212 */ /* 0x000fc800078e3cff */
[----:B------:R-:W-:-:S05]  /*1abb0*/  @!P4 LOP3.LUT R5, R5, R4, RZ, 0x3c, !PT ;  /* 0x000000040505c212 */ /* 0x000fca00078e3cff */
[----:B------:R-:W-:Y:S01]  /*1abc0*/  @!PT LDS RZ, [RZ] ;  /* 0x00000000fffff984 */ /* 0x000fe20000000800 */
[----:B------:R-:W-:Y:S01]  /*1abd0*/  @!PT LDS RZ, [RZ] ;  /* 0x00000000fffff984 */ /* 0x000fe20000000800 */
[----:B------:R-:W-:Y:S01]  /*1abe0*/  @!PT LDS RZ, [RZ] ;  /* 0x00000000fffff984 */ /* 0x000fe20000000800 */
[----:B------:R0:W-:Y:S01]  /*1abf0*/  @!P4 LDGSTS.E.BYPASS.LTC128B.128 [R7+0x22c00], desc[UR60][R4.64], !P3 ;  /* 0x22c000000407cfae */ /* 0x0001e2000d901d7c */
[----:B------:R-:W-:-:S03]  /*1ac00*/  MOV R13, R2 ;  /* 0x00000002000d7202 */ /* 0x000fc60000000f00 */
        /* <DEDUP_REMOVED lines=8> */
.L_x_1684:
[----:B------:R-:W-:Y:S02]  /*1ac90*/  IMAD.MOV.U32 R13, RZ, RZ, R0 ;  /* 0x000000ffff0d7224 */ /* 0x000fe400078e0000 */
[----:B------:R-:W-:Y:S02]  /*1aca0*/  IMAD.MOV.U32 R12, RZ, RZ, 0x3 ;  /* 0x00000003ff0c7424 */ /* 0x000fe400078e00ff */
[----:B------:R-:W-:-:S05]  /*1acb0*/  IMAD.MOV.U32 R5, RZ, RZ, R14 ;  /* 0x000000ffff057224 */ /* 0x000fca00078e000e */
[----:B------:R-:W-:-:S05]  /*1acc0*/  @!P5 LEA R5, P6, R8, R5, 0x1 ;  /* 0x000000050805d211 */ /* 0x000fca00078c08ff */
[----:B------:R-:W-:-:S05]  /*1acd0*/  @!P5 IMAD.X R4, RZ, RZ, R6, P6 ;  /* 0x000000ffff04d224 */ /* 0x000fca00030e0606 */
[----:B------:R-:W-:-:S07]  /*1ace0*/  @!P5 LOP3.LUT R5, R5, R4, RZ, 0x3c, !PT ;  /* 0x000000040505d212 */ /* 0x000fce00078e3cff */
[----:B------:R-:W-:Y:S05]  /*1acf0*/  WARPSYNC.COLLECTIVE R15, `(.L_x_1685) ;  /* 0x000000000f087348 */ /* 0x000fea0003c00000 */
[----:B------:R0:W1:Y:S02]  /*1ad00*/  SHFL.IDX P6, R14, R13, R12, R11 ;  /* 0x0000000c0d0e7389 */ /* 0x00006400000c000b */
[----:B01----:R-:W-:Y:S01]  /*1ad10*/  ENDCOLLECTIVE ;  /* 0x000000000000791b */ /* 0x003fe20003800000 */
.L_x_1685:
        /* <DEDUP_REMOVED lines=15> */
.L_x_1686:
        /* <DEDUP_REMOVED lines=9> */
.L_x_1687:
        /* <DEDUP_REMOVED lines=15> */
.L_x_1688:
        /* <DEDUP_REMOVED lines=9> */
.L_x_1689:
        /* <DEDUP_REMOVED lines=10> */
[----:B------:R-:W-:-:S07]  /*1b0c0*/  IMAD.MOV.U32 R6, RZ, RZ, R14 ;  /* 0x000000ffff067224 */ /* 0x000fce00078e000e */
[----:B0-----:R-:W-:Y:S05]  /*1b0d0*/  WARPSYNC.COLLECTIVE R15, `(.L_x_1690) ;  /* 0x000000000f087348 */ /* 0x001fea0003c00000 */
[----:B------:R1:W2:Y:S02]  /*1b0e0*/  SHFL.IDX P6, R14, R13, R12, R11 ;  /* 0x0000000c0d0e7389 */ /* 0x0002a400000c000b */
[----:B012---:R-:W-:Y:S01]  /*1b0f0*/  ENDCOLLECTIVE ;  /* 0x000000000000791b */ /* 0x007fe20003800000 */
.L_x_1690:
[----:B------:R-:W-:Y:S02]  /*1b100*/  IMAD.MOV.U32 R13, RZ, RZ, R0 ;  /* 0x000000ffff0d7224 */ /* 0x000fe400078e0000 */
[----:B------:R-:W-:Y:S01]  /*1b110*/  IMAD.MOV.U32 R12, RZ, RZ, 0x6 ;  /* 0x00000006ff0c7424 */ /* 0x000fe200078e00ff */
[----:B------:R-:W-:Y:S01]  /*1b120*/  LOP3.LUT P6, RZ, R9, 0x20, RZ, 0xc0, !PT ;  /* 0x0000002009ff7812 */ /* 0x000fe200078cc0ff */
[----:B------:R-:W-:-:S12]  /*1b130*/  IMAD.MOV.U32 R5, RZ, RZ, R14 ;  /* 0x000000ffff057224 */ /* 0x000fd800078e000e */
[----:B------:R-:W-:-:S05]  /*1b140*/  @!P6 LEA R5, P5, R8, R5, 0x1 ;  /* 0x000000050805e211 */ /* 0x000fca00078a08ff */
[----:B------:R-:W-:-:S05]  /*1b150*/  @!P6 IMAD.X R4, RZ, RZ, R6, P5 ;  /* 0x000000ffff04e224 */ /* 0x000fca00028e0606 */
[----:B------:R-:W-:-:S04]  /*1b160*/  @!P6 LOP3.LUT R5, R5, R4, RZ, 0x3c, !PT ;  /* 0x000000040505e212 */ /* 0x000fc800078e3cff */
[----:B------:R-:W-:-:S04]  /*1b170*/  @!P6 LOP3.LUT R4, R5, R4, RZ, 0x3c, !PT ;  /* 0x000000040504e212 */ /* 0x000fc800078e3cff */
[----:B------:R-:W-:-:S05]  /*1b180*/  @!P6 LOP3.LUT R5, R5, R4, RZ, 0x3c, !PT ;  /* 0x000000040505e212 */ /* 0x000fca00078e3cff */
        /* <DEDUP_REMOVED lines=10> */
.L_x_1691:
[----:B------:R-:W-:Y:S02]  /*1b230*/  IMAD.MOV.U32 R13, RZ, RZ, R2 ;  /* 0x000000ffff0d7224 */ /* 0x000fe400078e0002 */
[----:B------:R-:W-:-:S07]  /*1b240*/  IMAD.MOV.U32 R6, RZ, RZ, R14 ;  /* 0x000000ffff067224 */ /* 0x000fce00078e000e */
[----:B------:R-:W-:Y:S05]  /*1b250*/  WARPSYNC.COLLECTIVE R15, `(.L_x_1692) ;  /* 0x000000000f087348 */ /* 0x000fea0003c00000 */
[----:B------:R0:W1:Y:S02]  /*1b260*/  SHFL.IDX P6, R14, R13, R12, R11 ;  /* 0x0000000c0d0e7389 */ /* 0x00006400000c000b */
[----:B01----:R-:W-:Y:S01]  /*1b270*/  ENDCOLLECTIVE ;  /* 0x000000000000791b */ /* 0x003fe20003800000 */
.L_x_1692:
[----:B------:R-:W-:Y:S02]  /*1b280*/  IMAD.MOV.U32 R13, RZ, RZ, R0 ;  /* 0x000000ffff0d7224 */ /* 0x000fe400078e0000 */
[----:B------:R-:W-:Y:S02]  /*1b290*/  IMAD.MOV.U32 R12, RZ, RZ, 0x7 ;  /* 0x00000007ff0c7424 */ /* 0x000fe400078e00ff */
[----:B------:R-:W-:-:S07]  /*1b2a0*/  IMAD.MOV.U32 R5, RZ, RZ, R14 ;  /* 0x000000ffff057224 */ /* 0x000fce00078e000e */
[----:B------:R-:W-:Y:S05]  /*1b2b0*/  WARPSYNC.COLLECTIVE R15, `(.L_x_1693) ;  /* 0x000000000f087348 */ /* 0x000fea0003c00000 */
[----:B------:R0:W1:Y:S02]  /*1b2c0*/  SHFL.IDX P6, R14, R13, R12, R11 ;  /* 0x0000000c0d0e7389 */ /* 0x00006400000c000b */
[----:B01----:R-:W-:Y:S01]  /*1b2d0*/  ENDCOLLECTIVE ;  /* 0x000000000000791b */ /* 0x003fe20003800000 */
.L_x_1693:
        /* <DEDUP_REMOVED lines=10> */
.L_x_1694:
[----:B------:R-:W-:Y:S01]  /*1b380*/  @!PT LDS RZ, [RZ] ;  /* 0x00000000fffff984 */ /* 0x000fe20000000800 */
[----:B------:R-:W-:Y:S01]  /*1b390*/  @!PT LDS RZ, [RZ] ;  /* 0x00000000fffff984 */ /* 0x000fe20000000800 */
[----:B------:R-:W-:Y:S01]  /*1b3a0*/  @!PT LDS RZ, [RZ] ;  /* 0x00000000fffff984 */ /* 0x000fe20000000800 */
[----:B------:R0:W-:Y:S04]  /*1b3b0*/  @!P4 LDGSTS.E.BYPASS.LTC128B.128 [R7+0x25400], desc[UR60][R4.64], !P3 ;  /* 0x254000000407cfae */ /* 0x0001e8000d901d7c */
[----:B------:R0:W-:Y:S04]  /*1b3c0*/  @!P4 LDGSTS.E.BYPASS.LTC128B.128 [R7+0x29400], desc[UR60][R4.64+0x80], !P2 ;  /* 0x294000800407cfae */ /* 0x0001e8000d101d7c */
[----:B------:R0:W-:Y:S04]  /*1b3d0*/  @!P4 LDGSTS.E.BYPASS.LTC128B.128 [R7+0x2d400], desc[UR60][R4.64+0x100], !P1 ;  /* 0x2d4001000407cfae */ /* 0x0001e8000c901d7c */
[----:B------:R0:W-:Y:S01]  /*1b3e0*/  @!P4 LDGSTS.E.BYPASS.LTC128B.128 [R7+0x31400], desc[UR60][R4.64+0x180], !P0 ;  /* 0x314001800407cfae */ /* 0x0001e2000c101d7c */
[----:B------:R-:W-:Y:S01]  /*1b3f0*/  IMAD.MOV.U32 R2, RZ, RZ, R14 ;  /* 0x000000ffff027224 */ /* 0x000fe200078e000e */
[----:B------:R-:W-:Y:S06]  /*1b400*/  BRA `(.L_x_1695) ;  /* 0xffffff9c00607947 */ /* 0x000fec000383ffff */
.L_x_1517:
[----:B-1----:R-:W3:Y:S02]  /*1b410*/  LDL R2, [R1+0x4] ;  /* 0x0000040001027983 */ /* 0x002ee40000100800 */
[----:B---3--:R1:W3:Y:S02]  /*1b420*/  SYNCS.PHASECHK.TRANS64.TRYWAIT P0, [R2+URZ+0x32420], R0 ;  /* 0x03242000020075a7 */ /* 0x0082e4000800017f */
[----:B---3--:R-:W-:Y:S05]  /*1b430*/  @!P0 NANOSLEEP.SYNCS 0x989680 ;  /* 0x009896800000895d */ /* 0x008fea0003900000 */
[----:B------:R-:W3:Y:S02]  /*1b440*/  @!P0 SYNCS.PHASECHK.TRANS64 P0, [R2+URZ+0x32420], R0 ;  /* 0x03242000020085a7 */ /* 0x000ee4000800007f */
[----:B---3--:R-:W-:Y:S05]  /*1b450*/  @!P0 BRA `(.L_x_1517) ;  /* 0xfffffffc00ec8947 */ /* 0x008fea000383ffff */
[----:B------:R-:W-:Y:S05]  /*1b460*/  BRA `(.L_x_1696) ;  /* 0xffffff9c00dc7947 */ /* 0x000fea000383ffff */
.L_x_1521:
[----:B0-----:R0:W1:Y:S02]  /*1b470*/  SYNCS.PHASECHK.TRANS64.TRYWAIT P0, [R2+URZ+0x32460], R0 ;  /* 0x03246000020075a7 */ /* 0x001064000800017f */
[----:B-1----:R-:W-:Y:S05]  /*1b480*/  @!P0 NANOSLEEP.SYNCS 0x989680 ;  /* 0x009896800000895d */ /* 0x002fea0003900000 */
[----:B------:R-:W1:Y:S02]  /*1b490*/  @!P0 SYNCS.PHASECHK.TRANS64 P0, [R2+URZ+0x32460], R0 ;  /* 0x03246000020085a7 */ /* 0x000e64000800007f */
[----:B-1----:R-:W-:Y:S05]  /*1b4a0*/  @!P0 BRA `(.L_x_1521) ;  /* 0xfffffffc00f08947 */ /* 0x002fea000383ffff */
[----:B------:R-:W-:Y:S05]  /*1b4b0*/  BRA `(.L_x_1697) ;  /* 0xffffffa0000c7947 */ /* 0x000fea000383ffff */
.L_x_1536:
[----:B-1----:R1:W2:Y:S02]  /*1b4c0*/  SYNCS.PHASECHK.TRANS64.TRYWAIT P0, [R2+URZ+0x32440], R5 ;  /* 0x03244005020075a7 */ /* 0x0022a4000800017f */
[----:B--2---:R-:W-:Y:S05]  /*1b4d0*/  @!P0 NANOSLEEP.SYNCS 0x989680 ;  /* 0x009896800000895d */ /* 0x004fea0003900000 */
[----:B------:R-:W2:Y:S02]  /*1b4e0*/  @!P0 SYNCS.PHASECHK.TRANS64 P0, [R2+URZ+0x32440], R5 ;  /* 0x03244005020085a7 */ /* 0x000ea4000800007f */
[----:B--2---:R-:W-:Y:S05]  /*1b4f0*/  @!P0 BRA `(.L_x_1536) ;  /* 0xfffffffc00f08947 */ /* 0x004fea000383ffff */
[----:B------:R-:W-:Y:S05]  /*1b500*/  BRA `(.L_x_1698) ;  /* 0xffffffa8003c7947 */ /* 0x000fea000383ffff */
.L_x_1541:
[----:B0-----:R0:W2:Y:S02]  /*1b510*/  SYNCS.PHASECHK.TRANS64.TRYWAIT P0, [R2+URZ+0x32460], R5 ;  /* 0x03246005020075a7 */ /* 0x0010a4000800017f */
[----:B--2---:R-:W-:Y:S05]  /*1b520*/  @!P0 NANOSLEEP.SYNCS 0x989680 ;  /* 0x009896800000895d */ /* 0x004fea0003900000 */
[----:B------:R-:W2:Y:S02]  /*1b530*/  @!P0 SYNCS.PHASECHK.TRANS64 P0, [R2+URZ+0x32460], R5 ;  /* 0x03246005020085a7 */ /* 0x000ea4000800007f */
[----:B--2---:R-:W-:Y:S05]  /*1b540*/  @!P0 BRA `(.L_x_1541) ;  /* 0xfffffffc00f08947 */ /* 0x004fea000383ffff */
[----:B------:R-:W-:Y:S05]  /*1b550*/  BRA `(.L_x_1699) ;  /* 0xffffffa800c47947 */ /* 0x000fea000383ffff */
.L_x_1552:
[----:B0-----:R0:W1:Y:S02]  /*1b560*/  SYNCS.PHASECHK.TRANS64.TRYWAIT P0, [R3+URZ+0x32440], R2 ;  /* 0x03244002030075a7 */ /* 0x001064000800017f */
[----:B-1----:R-:W-:Y:S05]  /*1b570*/  @!P0 NANOSLEEP.SYNCS 0x989680 ;  /* 0x009896800000895d */ /* 0x002fea0003900000 */
[----:B------:R-:W1:Y:S02]  /*1b580*/  @!P0 SYNCS.PHASECHK.TRANS64 P0, [R3+URZ+0x32440], R2 ;  /* 0x03244002030085a7 */ /* 0x000e64000800007f */
[----:B-1----:R-:W-:Y:S05]  /*1b590*/  @!P0 BRA `(.L_x_1552) ;  /* 0xfffffffc00f08947 */ /* 0x002fea000383ffff */
[----:B------:R-:W-:Y:S05]  /*1b5a0*/  BRA `(.L_x_1700) ;  /* 0xffffffb000d47947 */ /* 0x000fea000383ffff */
.L_x_1557:
[----:B-1----:R1:W2:Y:S02]  /*1b5b0*/  SYNCS.PHASECHK.TRANS64.TRYWAIT P0, [R3+URZ+0x32460], R2 ;  /* 0x03246002030075a7 */ /* 0x0022a4000800017f */
[----:B--2---:R-:W-:Y:S05]  /*1b5c0*/  @!P0 NANOSLEEP.SYNCS 0x989680 ;  /* 0x009896800000895d */ /* 0x004fea0003900000 */
[----:B------:R-:W2:Y:S02]  /*1b5d0*/  @!P0 SYNCS.PHASECHK.TRANS64 P0, [R3+URZ+0x32460], R2 ;  /* 0x03246002030085a7 */ /* 0x000ea4000800007f */
[----:B--2---:R-:W-:Y:S05]  /*1b5e0*/  @!P0 BRA `(.L_x_1557) ;  /* 0xfffffffc00f08947 */ /* 0x004fea000383ffff */
[----:B------:R-:W-:Y:S05]  /*1b5f0*/  BRA `(.L_x_1701) ;  /* 0xffffffb400587947 */ /* 0x000fea000383ffff */
.L_x_1568:
[----:B0-----:R0:W1:Y:S02]  /*1b600*/  SYNCS.PHASECHK.TRANS64.TRYWAIT P0, [R3+URZ+0x32440], R2 ;  /* 0x03244002030075a7 */ /* 0x001064000800017f */
[----:B-1----:R-:W-:Y:S05]  /*1b610*/  @!P0 NANOSLEEP.SYNCS 0x989680 ;  /* 0x009896800000895d */ /* 0x002fea0003900000 */
[----:B------:R-:W1:Y:S02]  /*1b620*/  @!P0 SYNCS.PHASECHK.TRANS64 P0, [R3+URZ+0x32440], R2 ;  /* 0x03244002030085a7 */ /* 0x000e64000800007f */
[----:B-1----:R-:W-:Y:S05]  /*1b630*/  @!P0 BRA `(.L_x_1568) ;  /* 0xfffffffc00f08947 */ /* 0x002fea000383ffff */
[----:B------:R-:W-:Y:S05]  /*1b640*/  BRA `(.L_x_1702) ;  /* 0xffffffbc00447947 */ /* 0x000fea000383ffff */
.L_x_1573:
[----:B-1----:R1:W2:Y:S02]  /*1b650*/  SYNCS.PHASECHK.TRANS64.TRYWAIT P0, [R3+URZ+0x32460], R2 ;  /* 0x03246002030075a7 */ /* 0x0022a4000800017f */
[----:B--2---:R-:W-:Y:S05]  /*1b660*/  @!P0 NANOSLEEP.SYNCS 0x989680 ;  /* 0x009896800000895d */ /* 0x004fea0003900000 */
[----:B------:R-:W2:Y:S02]  /*1b670*/  @!P0 SYNCS.PHASECHK.TRANS64 P0, [R3+URZ+0x32460], R2 ;  /* 0x03246002030085a7 */ /* 0x000ea4000800007f */
[----:B--2---:R-:W-:Y:S05]  /*1b680*/  @!P0 BRA `(.L_x_1573) ;  /* 0xfffffffc00f08947 */ /* 0x004fea000383ffff */
[----:B------:R-:W-:Y:S05]  /*1b690*/  BRA `(.L_x_1703) ;  /* 0xffffffbc00cc7947 */ /* 0x000fea000383ffff */
.L_x_1585:
[----:B------:R-:W-:Y:S01]  /*1b6a0*/  BSSY B0, `(.L_x_1704) ;  /* 0x0000008000007945 */ /* 0x000fe20003800000 */
[----:B------:R-:W-:Y:S02]  /*1b6b0*/  IMAD.MOV.U32 R13, RZ, RZ, R16 ;  /* 0x000000ffff0d7224 */ /* 0x000fe400078e0010 */
[----:B------:R-:W-:Y:S02]  /*1b6c0*/  IMAD.MOV.U32 R12, RZ, RZ, RZ ;  /* 0x000000ffff0c7224 */ /* 0x000fe400078e00ff */
[----:B------:R-:W-:Y:S02]  /*1b6d0*/  IMAD.MOV.U32 R11, RZ, RZ, 0x1f ;  /* 0x0000001fff0b7424 */ /* 0x000fe400078e00ff */
[----:B------:R-:W-:-:S07]  /*1b6e0*/  IMAD.MOV.U32 R15, RZ, RZ, -0x1 ;  /* 0xffffffffff0f7424 */ /* 0x000fce00078e00ff */
[----:B-1--45:R-:W-:Y:S05]  /*1b6f0*/  WARPSYNC.COLLECTIVE R15, `(.L_x_1705) ;  /* 0x000000000f087348 */ /* 0x032fea0003c00000 */
[----:B------:R0:W2:Y:S02]  /*1b700*/  SHFL.IDX P6, R14, R13, R12, R11 ;  /* 0x0000000c0d0e7389 */ /* 0x0000a400000c000b */
[----:B012-45:R-:W-:Y:S01]  /*1b710*/  ENDCOLLECTIVE ;  /* 0x000000000000791b */ /* 0x037fe20003800000 */
.L_x_1705:
[----:B------:R-:W-:Y:S05]  /*1b720*/  BSYNC B0 ;  /* 0x0000000000007941 */ /* 0x000fea0003800000 */
.L_x_1704:
        /* <DEDUP_REMOVED lines=9> */
.L_x_1706:
        /* <DEDUP_REMOVED lines=18> */
.L_x_1707:
        /* <DEDUP_REMOVED lines=8> */
.L_x_1708:
        /* <DEDUP_REMOVED lines=8> */
.L_x_1709:
        /* <DEDUP_REMOVED lines=8> */
.L_x_1710:
        /* <DEDUP_REMOVED lines=8> */
.L_x_1711:
        /* <DEDUP_REMOVED lines=9> */
.L_x_1712:
[----:B------:R-:W-:Y:S01]  /*1bb70*/  IMAD.MOV.U32 R6, RZ, RZ, R14 ;  /* 0x000000ffff067224 */ /* 0x000fe200078e000e */
[----:B------:R-:W-:Y:S06]  /*1bb80*/  BRA `(.L_x_1713) ;  /* 0xffffffc400247947 */ /* 0x000fec000383ffff */
.L_x_1590:
[----:B------:R-:W-:Y:S01]  /*1bb90*/  BSSY B0, `(.L_x_1714) ;  /* 0x0000008000007945 */ /* 0x000fe20003800000 */
[----:B-----5:R-:W-:Y:S02]  /*1bba0*/  IMAD.MOV.U32 R13, RZ, RZ, R2 ;  /* 0x000000ffff0d7224 */ /* 0x020fe400078e0002 */
[----:B------:R-:W-:Y:S02]  /*1bbb0*/  IMAD.MOV.U32 R12, RZ, RZ, 0x1 ;  /* 0x00000001ff0c7424 */ /* 0x000fe400078e00ff */
[----:B------:R-:W-:Y:S02]  /*1bbc0*/  IMAD.MOV.U32 R11, RZ, RZ, RZ ;  /* 0x000000ffff0b7224 */ /* 0x000fe400078e00ff */
[----:B------:R-:W-:-:S07]  /*1bbd0*/  IMAD.MOV.U32 R15, RZ, RZ, -0x1 ;  /* 0xffffffffff0f7424 */ /* 0x000fce00078e00ff */
[----:B0---4-:R-:W-:Y:S05]  /*1bbe0*/  WARPSYNC.COLLECTIVE R15, `(.L_x_1715) ;  /* 0x000000000f087348 */ /* 0x011fea0003c00000 */
[----:B------:R1:W2:Y:S02]  /*1bbf0*/  SHFL.UP P6, R14, R13, R12, R11 ;  /* 0x0400000c0d0e7389 */ /* 0x0002a400000c000b */
[----:B012-4-:R-:W-:Y:S01]  /*1bc00*/  ENDCOLLECTIVE ;  /* 0x000000000000791b */ /* 0x017fe20003800000 */
.L_x_1715:
[----:B------:R-:W-:Y:S05]  /*1bc10*/  BSYNC B0 ;  /* 0x0000000000007941 */ /* 0x000fea0003800000 */
.L_x_1714:
[----:B------:R-:W-:Y:S01]  /*1bc20*/  IMAD.MOV.U32 R3, RZ, RZ, R14 ;  /* 0x000000ffff037224 */ /* 0x000fe200078e000e */
[----:B------:R-:W-:Y:S01]  /*1bc30*/  MOV R12, 0x2 ;  /* 0x00000002000c7802 */ /* 0x000fe20000000f00 */
[----:B------:R-:W-:Y:S02]  /*1bc40*/  IMAD.MOV.U32 R11, RZ, RZ, RZ ;  /* 0x000000ffff0b7224 */ /* 0x000fe400078e00ff */
[----:B------:R-:W-:Y:S01]  /*1bc50*/  IMAD.MOV.U32 R15, RZ, RZ, -0x1 ;  /* 0xffffffffff0f7424 */ /* 0x000fe200078e00ff */
[----:B------:R-:W-:-:S05]  /*1bc60*/  SEL R3, R3, RZ, P1 ;  /* 0x000000ff03037207 */ /* 0x000fca0000800000 */
[----:B------:R-:W-:-:S04]  /*1bc70*/  IMAD.IADD R3, R2, 0x1, R3 ;  /* 0x0000000102037824 */ /* 0x000fc800078e0203 */
[----:B------:R-:W-:-:S07]  /*1bc80*/  IMAD.MOV.U32 R13, RZ, RZ, R3 ;  /* 0x000000ffff0d7224 */ /* 0x000fce00078e0003 */
[----:B------:R-:W-:Y:S05]  /*1bc90*/  WARPSYNC.COLLECTIVE R15, `(.L_x_1716) ;  /* 0x000000000f087348 */ /* 0x000fea0003c00000 */
[----:B------:R0:W1:Y:S02]  /*1bca0*/  SHFL.UP P6, R14, R13, R12, R11 ;  /* 0x0400000c0d0e7389 */ /* 0x00006400000c000b */
[----:B01----:R-:W-:Y:S01]  /*1bcb0*/  ENDCOLLECTIVE ;  /* 0x000000000000791b */ /* 0x003fe20003800000 */
.L_x_1716:
        /* <DEDUP_REMOVED lines=8> */
.L_x_1717:
        /* <DEDUP_REMOVED lines=8> */
.L_x_1718:
        /* <DEDUP_REMOVED lines=8> */
.L_x_1719:
        /* <DEDUP_REMOVED lines=9> */
.L_x_1720:
[----:B------:R-:W-:Y:S01]  /*1bed0*/  IMAD.MOV.U32 R6, RZ, RZ, R14 ;  /* 0x000000ffff067224 */ /* 0x000fe200078e000e */
[----:B------:R-:W-:Y:S06]  /*1bee0*/  BRA `(.L_x_1721) ;  /* 0xffffffc000e87947 */ /* 0x000fec000383ffff */
.L_x_1592:
[----:B------:R-:W-:Y:S01]  /*1bef0*/  BSSY B0, `(.L_x_1722) ;  /* 0x0000006000007945 */ /* 0x000fe20003800000 */
[----:B------:R-:W-:Y:S01]  /*1bf00*/  PLOP3.LUT P6, PT, P6, PT, PT, 0x8, 0x0 ;  /* 0x000000000000781c */ /* 0x000fe200037ce170 */
[----:B------:R-:W-:-:S12]  /*1bf10*/  IMAD.MOV.U32 R15, RZ, RZ, -0x1 ;  /* 0xffffffffff0f7424 */ /* 0x000fd800078e00ff */
[----:B0---45:R-:W-:Y:S05]  /*1bf20*/  WARPSYNC.COLLECTIVE R15, `(.L_x_1723) ;  /* 0x000000000f087348 */ /* 0x031fea0003c00000 */
[----:B------:R-:W-:Y:S01]  /*1bf30*/  VOTE.ANY R14, PT, P6 ;  /* 0x00000000000e7806 */ /* 0x000fe200030e0100 */
[----:B0---45:R-:W-:Y:S06]  /*1bf40*/  ENDCOLLECTIVE ;  /* 0x000000000000791b */ /* 0x031fec0003800000 */
.L_x_1723:
[----:B------:R-:W-:Y:S05]  /*1bf50*/  BSYNC B0 ;  /* 0x0000000000007941 */ /* 0x000fea0003800000 */
.L_x_1722:
        /* <DEDUP_REMOVED lines=9> */
.L_x_1724:
[----:B------:R-:W-:Y:S01]  /*1bff0*/  IMAD.MOV.U32 R17, RZ, RZ, R14 ;  /* 0x000000ffff117224 */ /* 0x000fe200078e000e */
[----:B------:R-:W-:Y:S06]  /*1c000*/  BRA `(.L_x_1725) ;  /* 0xffffffc000d87947 */ /* 0x000fec000383ffff */
.L_x_1594:
[----:B------:R-:W-:Y:S01]  /*1c010*/  BSSY B0, `(.L_x_1726) ;  /* 0x0000007000007945 */ /* 0x000fe20003800000 */
[----:B------:R-:W-:Y:S02]  /*1c020*/  IMAD.MOV.U32 R13, RZ, RZ, R3 ;  /* 0x000000ffff0d7224 */ /* 0x000fe400078e0003 */
[----:B------:R-:W-:Y:S02]  /*1c030*/  IMAD.MOV.U32 R11, RZ, RZ, 0x1f ;  /* 0x0000001fff0b7424 */ /* 0x000fe400078e00ff */
[----:B------:R-:W-:-:S07]  /*1c040*/  IMAD.MOV.U32 R15, RZ, RZ, -0x1 ;  /* 0xffffffffff0f7424 */ /* 0x000fce00078e00ff */
[----:B0-2-45:R-:W-:Y:S05]  /*1c050*/  WARPSYNC.COLLECTIVE R15, `(.L_x_1727) ;  /* 0x000000000f087348 */ /* 0x035fea0003c00000 */
[----:B------:R1:W3:Y:S02]  /*1c060*/  SHFL.IDX P6, R14, R13, R12, R11 ;  /* 0x0000000c0d0e7389 */ /* 0x0002e400000c000b */
[----:B012345:R-:W-:Y:S01]  /*1c070*/  ENDCOLLECTIVE ;  /* 0x000000000000791b */ /* 0x03ffe20003800000 */
.L_x_1727:
[----:B------:R-:W-:Y:S05]  /*1c080*/  BSYNC B0 ;  /* 0x0000000000007941 */ /* 0x000fea0003800000 */
.L_x_1726:
[----:B------:R-:W-:Y:S01]  /*1c090*/  IMAD.MOV.U32 R2, RZ, RZ, R14 ;  /* 0x000000ffff027224 */ /* 0x000fe200078e000e */
[----:B------:R-:W-:Y:S06]  /*1c0a0*/  BRA `(.L_x_1593) ;  /* 0xffffffc000cc7947 */ /* 0x000fec000383ffff */
.L_x_1598:
[----:B0-----:R0:W1:Y:S02]  /*1c0b0*/  SYNCS.PHASECHK.TRANS64.TRYWAIT P0, [R0+URZ+0x32420], R3 ;  /* 0x03242003000075a7 */ /* 0x001064000800017f */
[----:B-1----:R-:W-:Y:S05]  /*1c0c0*/  @!P0 NANOSLEEP.SYNCS 0x989680 ;  /* 0x009896800000895d */ /* 0x002fea0003900000 */
[----:B------:R-:W1:Y:S02]  /*1c0d0*/  @!P0 SYNCS.PHASECHK.TRANS64 P0, [R0+URZ+0x32420], R3 ;  /* 0x03242003000085a7 */ /* 0x000e64000800007f */
[----:B-1----:R-:W-:Y:S05]  /*1c0e0*/  @!P0 BRA `(.L_x_1598) ;  /* 0xfffffffc00f08947 */ /* 0x002fea000383ffff */
[----:B------:R-:W-:Y:S05]  /*1c0f0*/  BRA `(.L_x_1728) ;  /* 0xffffffc400c07947 */ /* 0x000fea000383ffff */
.L_x_1599:
        /* <DEDUP_REMOVED lines=8> */
[----:B0---45:R-:W-:Y:S05]  /*1c180*/  WARPSYNC.COLLECTIVE R15, `(.L_x_1730) ;  /* 0x000000000f087348 */ /* 0x031fea0003c00000 */
[----:B------:R1:W2:Y:S02]  /*1c190*/  SHFL.IDX P6, R14, R13, R12, R11 ;  /* 0x0000000c0d0e7389 */ /* 0x0002a400000c000b */
[----:B012-45:R-:W-:Y:S01]  /*1c1a0*/  ENDCOLLECTIVE ;  /* 0x000000000000791b */ /* 0x037fe20003800000 */
.L_x_1730:
[----:B------:R-:W-:Y:S05]  /*1c1b0*/  BSYNC B0 ;  /* 0x0000000000007941 */ /* 0x000fea0003800000 */
.L_x_1729:
[----:B------:R-:W-:Y:S05]  /*1c1c0*/  BRA `(.L_x_1731) ;  /* 0xffffffc400a87947 */ /* 0x000fea000383ffff */
.L_x_1600:
[----:B------:R-:W-:Y:S01]  /*1c1d0*/  BSSY B0, `(.L_x_1732) ;  /* 0x0000006000007945 */ /* 0x000fe20003800000 */
[----:B------:R-:W-:-:S07]  /*1c1e0*/  IMAD.MOV.U32 R15, RZ, RZ, -0x1 ;  /* 0xffffffffff0f7424 */ /* 0x000fce00078e00ff */
[----:B01--45:R-:W-:Y:S05]  /*1c1f0*/  WARPSYNC.COLLECTIVE R15, `(.L_x_1733) ;  /* 0x000000000f0c7348 */ /* 0x033fea0003c00000 */
[----:B------:R-:W-:Y:S02]  /*1c200*/  ELECT P6, UR62, PT ;  /* 0x00000000003e782f */ /* 0x000fe400038c0000 */
[----:B------:R-:W-:Y:S01]  /*1c210*/  MOV R14, UR62 ;  /* 0x0000003e000e7c02 */ /* 0x000fe20008000f00 */
[----:B01--45:R-:W-:Y:S10]  /*1c220*/  ENDCOLLECTIVE ;  /* 0x000000000000791b */ /* 0x033ff40003800000 */
.L_x_1733:
[----:B------:R-:W-:Y:S05]  /*1c230*/  BSYNC B0 ;  /* 0x0000000000007941 */ /* 0x000fea0003800000 */
.L_x_1732:
[----:B------:R-:W-:Y:S05]  /*1c240*/  BRA `(.L_x_1734) ;  /* 0xffffffc4009c7947 */ /* 0x000fea000383ffff */
.L_x_1602:
[----:B0-----:R0:W1:Y:S02]  /*1c250*/  SYNCS.PHASECHK.TRANS64.TRYWAIT P0, [R6+URZ], R5 ;  /* 0x00000005060075a7 */ /* 0x001064000800017f */
[----:B-1----:R-:W-:Y:S05]  /*1c260*/  @!P0 NANOSLEEP.SYNCS 0x989680 ;  /* 0x009896800000895d */ /* 0x002fea0003900000 */
[----:B------:R-:W1:Y:S02]  /*1c270*/  @!P0 SYNCS.PHASECHK.TRANS64 P0, [R6+URZ], R5 ;  /* 0x00000005060085a7 */ /* 0x000e64000800007f */
[----:B-1----:R-:W-:Y:S05]  /*1c280*/  @!P0 BRA `(.L_x_1602) ;  /* 0xfffffffc00f08947 */ /* 0x002fea000383ffff */
[----:B------:R-:W-:Y:S05]  /*1c290*/  BRA `(.L_x_1735) ;  /* 0xffffffc400d87947 */ /* 0x000fea000383ffff */
.L_x_1603:
[----:B-1----:R1:W2:Y:S02]  /*1c2a0*/  SYNCS.PHASECHK.TRANS64.TRYWAIT P0, [R7+URZ], R2 ;  /* 0x00000002070075a7 */ /* 0x0022a4000800017f */
[----:B--2---:R-:W-:Y:S05]  /*1c2b0*/  @!P0 NANOSLEEP.SYNCS 0x989680 ;  /* 0x009896800000895d */ /* 0x004fea0003900000 */
[----:B------:R-:W2:Y:S02]  /*1c2c0*/  @!P0 SYNCS.PHASECHK.TRANS64 P0, [R7+URZ], R2 ;  /* 0x00000002070085a7 */ /* 0x000ea4000800007f */
[----:B--2---:R-:W-:Y:S05]  /*1c2d0*/  @!P0 BRA `(.L_x_1603) ;  /* 0xfffffffc00f08947 */ /* 0x004fea000383ffff */
[----:B------:R-:W-:Y:S05]  /*1c2e0*/  BRA `(.L_x_1736) ;  /* 0xffffffc400cc7947 */ /* 0x000fea000383ffff */
.L_x_1605:
[----:B--2---:R2:W3:Y:S02]  /*1c2f0*/  SYNCS.PHASECHK.TRANS64.TRYWAIT P0, [R4+URZ], R5 ;  /* 0x00000005040075a7 */ /* 0x0044e4000800017f */
[----:B---3--:R-:W-:Y:S05]  /*1c300*/  @!P0 NANOSLEEP.SYNCS 0x989680 ;  /* 0x009896800000895d */ /* 0x008fea0003900000 */
[----:B------:R-:W3:Y:S02]  /*1c310*/  @!P0 SYNCS.PHASECHK.TRANS64 P0, [R4+URZ], R5 ;  /* 0x00000005040085a7 */ /* 0x000ee4000800007f */
[----:B---3--:R-:W-:Y:S05]  /*1c320*/  @!P0 BRA `(.L_x_1605) ;  /* 0xfffffffc00f08947 */ /* 0x008fea000383ffff */
[----:B------:R-:W-:Y:S05]  /*1c330*/  BRA `(.L_x_1737) ;  /* 0xffffffc400d47947 */ /* 0x000fea000383ffff */
.L_x_1738:
        /* <DEDUP_REMOVED lines=12> */
.L_x_6039:


//--------------------- .text._ZN7cutlass13device_kernelIN5flash11enable_sm90INS1_16FlashAttnFwdSm90INS1_25CollectiveMainloopFwdSm90ILi2EN4cute5tupleIJNS5_1CILi1EEES8_S8_EEENS6_IJNS7_ILi128EEENS7_ILi96EEENS7_ILi64EEEEEELi256ENS_6half_tEfNS_4arch4Sm90ELb0ELb1ELb0ELb0ELb0ELb0ELb0ELb1ELb0ELb1ELb0ELb0EEENS1_21CollectiveEpilogueFwdINS6_IJSA_NS7_ILi256EEESB_EEES9_SE_SG_Li256ELb0ELb1ELb0ELb0EEENS1_30DynamicPersistentTileSchedulerILi256ELi128ELb0ELb1ELb1EEEEEEEEEvNT_6ParamsE --------------------------
	.section	.text._ZN7cutlass13device_kernelIN5flash11enable_sm90INS1_16FlashAttnFwdSm90INS1_25CollectiveMainloopFwdSm90ILi2EN4cute5tupleIJNS5_1CILi1EEES8_S8_EEENS6_IJNS7_ILi128EEENS7_ILi96EEENS7_ILi64EEEEEELi256ENS_6half_tEfNS_4arch4Sm90ELb0ELb1ELb0ELb0ELb0ELb0ELb0ELb1ELb0ELb1ELb0ELb0EEENS1_21CollectiveEpilogueFwdINS6_IJSA_NS7_ILi256EEESB_EEES9_SE_SG_Li256ELb0ELb1ELb0ELb0EEENS1_30DynamicPersistentTileSchedulerILi256ELi128ELb0ELb1ELb1EEEEEEEEEvNT_6ParamsE,"ax",@progbits
	.align	128
.text._ZN7cutlass13device_kernelIN5flash11enable_sm90INS1_16FlashAttnFwdSm90INS1_25CollectiveMainloopFwdSm90ILi2EN4cute5tupleIJNS5_1CILi1EEES8_S8_EEENS6_IJNS7_ILi128EEENS7_ILi96EEENS7_ILi64EEEEEELi256ENS_6half_tEfNS_4arch4Sm90ELb0ELb1ELb0ELb0ELb0ELb0ELb0ELb1ELb0ELb1ELb0ELb0EEENS1_21CollectiveEpilogueFwdINS6_IJSA_NS7_ILi256EEESB_EEES9_SE_SG_Li256ELb0ELb1ELb0ELb0EEENS1_30DynamicPersistentTileSchedulerILi256ELi128ELb0ELb1ELb1EEEEEEEEEvNT_6ParamsE:
        .type           _ZN7cutlass13device_kernelIN5flash11enable_sm90INS1_16FlashAttnFwdSm90INS1_25CollectiveMainloopFwdSm90ILi2EN4cute5tupleIJNS5_1CILi1EEES8_S8_EEENS6_IJNS7_ILi128EEENS7_ILi96EEENS7_ILi64EEEEEELi256ENS_6half_tEfNS_4arch4Sm90ELb0ELb1ELb0ELb0ELb0ELb0ELb0ELb1ELb0ELb1ELb0ELb0EEENS1_21CollectiveEpilogueFwdINS6_IJSA_NS7_ILi256EEESB_EEES9_SE_SG_Li256ELb0ELb1ELb0ELb0EEENS1_30DynamicPersistentTileSchedulerILi256ELi128ELb0ELb1ELb1EEEEEEEEEvNT_6ParamsE,@function
        .size           _ZN7cutlass13device_kernelIN5flash11enable_sm90INS1_16FlashAttnFwdSm90INS1_25CollectiveMainloopFwdSm90ILi2EN4cute5tupleIJNS5_1CILi1EEES8_S8_EEENS6_IJNS7_ILi128EEENS7_ILi96EEENS7_ILi64EEEEEELi256ENS_6half_tEfNS_4arch4Sm90ELb0ELb1ELb0ELb0ELb0ELb0ELb0ELb1ELb0ELb1ELb0ELb0EEENS1_21CollectiveEpilogueFwdINS6_IJSA_NS7_ILi256EEESB_EEES9_SE_SG_Li256ELb0ELb1ELb0ELb0EEENS1_30DynamicPersistentTileSchedulerILi256ELi128ELb0ELb1ELb1EEEEEEEEEvNT_6ParamsE,(.L_x_6040 - _ZN7cutlass13device_kernelIN5flash11enable_sm90INS1_16FlashAttnFwdSm90INS1_25CollectiveMainloopFwdSm90ILi2EN4cute5tupleIJNS5_1CILi1EEES8_S8_EEENS6_IJNS7_ILi128EEENS7_ILi96EEENS7_ILi64EEEEEELi256ENS_6half_tEfNS_4arch4Sm90ELb0ELb1ELb0ELb0ELb0ELb0ELb0ELb1ELb0ELb1ELb0ELb0EEENS1_21CollectiveEpilogueFwdINS6_IJSA_NS7_ILi256EEESB_EEES9_SE_SG_Li256ELb0ELb1ELb0ELb0EEENS1_30DynamicPersistentTileSchedulerILi256ELi128ELb0ELb1ELb1EEEEEEEEEvNT_6ParamsE)
        .other          _ZN7cutlass13device_kernelIN5flash11enable_sm90INS1_16FlashAttnFwdSm90INS1_25CollectiveMainloopFwdSm90ILi2EN4cute5tupleIJNS5_1CILi1EEES8_S8_EEENS6_IJNS7_ILi128EEENS7_ILi96EEENS7_ILi64EEEEEELi256ENS_6half_tEfNS_4arch4Sm90ELb0ELb1ELb0ELb0ELb0ELb0ELb0ELb1ELb0ELb1ELb0ELb0EEENS1_21CollectiveEpilogueFwdINS6_IJSA_NS7_ILi256EEESB_EEES9_SE_SG_Li256ELb0ELb1ELb0ELb0EEENS1_30DynamicPersistentTileSchedulerILi256ELi128ELb0ELb1ELb1EEEEEEEEEvNT_6ParamsE,@"STO_CUDA_ENTRY STV_DEFAULT"
_ZN7cutlass13device_kernelIN5flash11enable_sm90INS1_16FlashAttnFwdSm90INS1_25CollectiveMainloopFwdSm90ILi2EN4cute5tupleIJNS5_1CILi1EEES8_S8_EEENS6_IJNS7_ILi128EEENS7_ILi96EEENS7_ILi64EEEEEELi256ENS_6half_tEfNS_4arch4Sm90ELb0ELb1ELb0ELb0ELb0ELb0ELb0ELb1ELb0ELb1ELb0ELb0EEENS1_21CollectiveEpilogueFwdINS6_IJSA_NS7_ILi256EEESB_EEES9_SE_SG_Li256ELb0ELb1ELb0ELb0EEENS1_30DynamicPersistentTileSchedulerILi256ELi128ELb0ELb1ELb1EEEEEEEEEvNT_6ParamsE:
        /* <DEDUP_REMOVED lines=18> */
.L_x_1740:
[----:B------:R-:W-:Y:S05]  /*0120*/  BSYNC B0 ;  /* 0x0000000000007941 */ /* 0x000fea0003800000 */
.L_x_1739:
        /* <DEDUP_REMOVED lines=41> */
.L_x_1741:
        /* <DEDUP_REMOVED lines=22> */
.L_x_1742:
        /* <DEDUP_REMOVED lines=18> */
.L_x_1743:
        /* <DEDUP_REMOVED lines=22> */
.L_x_1744:
        /* <DEDUP_REMOVED lines=22> */
.L_x_1745:
[----:B------:R-:W-:Y:S01]  /*0900*/  PLOP3.LUT P0, PT, PT, PT, UP0, 0x80, 0x0 ;  /* 0x000000000000781c */ /* 0x000fe20003f0f008 */
[----:B------:R-:W-:Y:S01]  /*0910*/  UMOV UR41, 0x1 ;  /* 0x0000000100297882 */ /* 0x000fe20000000000 */
[----:B------:R-:W-:Y:S01]  /*0920*/  NOP ;  /* 0x0000000000007918 */ /* 0x000fe20000000000 */
[----:B------:R-:W-:Y:S01]  /*0930*/  USEL UR41, UR41, 0x2, !UP0 ;  /* 0x0000000229297887 */ /* 0x000fe2000c000000 */
[----:B------:R-:W-:Y:S01]  /*0940*/  ULDC.64 UR46, c[0x0][0x208] ;  /* 0x00008200002e7ab9 */ /* 0x000fe20000000a00 */
[----:B012-4-:R-:W-:Y:S08]  /*0950*/  BAR.SYNC.DEFER_BLOCKING 0x0 ;  /* 0x0000000000007b1d */ /* 0x017ff00000010000 */
[----:B------:R-:W-:Y:S05]  /*0960*/  @!P0 BRA `(.L_x_1746) ;  /* 0x000000f000548947 */ /* 0x000fea0003800000 */
.L_x_1747:
[----:B------:R-:W-:-:S08]  /*0970*/  NOP ;  /* 0x0000000000007918 */ /* 0x000fd00000000000 */
[----:B------:R-:W0:Y:S02]  /*0980*/  USETMAXREG.TRY_ALLOC.CTAPOOL UP0, 0xf0 ;  /* 0x000000f0000079c8 */ /* 0x000e240008000600 */
[----:B0-----:R-:W-:-:S13]  /*0990*/  PLOP3.LUT P0, PT, PT, PT, UP0, 0x80, 0x0 ;  /* 0x000000000000781c */ /* 0x001fda0003f0f008 */
[----:B------:R-:W-:Y:S05]  /*09a0*/  @!P0 BRA `(.L_x_1747) ;  /* 0xfffffffc00f08947 */ /* 0x000fea000383ffff */
[----:B------:R-:W0:Y:S01]  /*09b0*/  S2R R0, SR_TID.X ;  /* 0x0000000000007919 */ /* 0x000e220000002100 */
[----:B------:R-:W1:Y:S08]  /*09c0*/  S2UR UR4, SR_CTAID.X ;  /* 0x00000000000479c3 */ /* 0x000e700000002500 */
[----:B------:R-:W-:Y:S08]  /*09d0*/  BAR.ARV 0x4, 0x180 ;  /* 0x0106000000007b1d */ /* 0x000ff00000002000 */
[----:B------:R-:W-:Y:S06]  /*09e0*/  BAR.ARV 0x8, 0x180 ;  /* 0x0206000000007b1d */ /* 0x000fec0000002000 */
[----:B0-----:R-:W-:-:S04]  /*09f0*/  SHF.R.U32.HI R0, RZ, 0x7, R0 ;  /* 0x00000007ff007819 */ /* 0x001fc80000011600 */
[----:B------:R-:W-:Y:S02]  /*0a00*/  ISETP.NE.AND P0, PT, R0, 0x1, PT ;  /* 0x000000010000780c */ /* 0x000fe40003f05270 */
[----:B------:R-:W1:Y:S11]  /*0a10*/  LDC R0, c[0x0][0xc38] ;  /* 0x00030e00ff007b82 */ /* 0x000e760000000800 */
[----:B------:R-:W-:Y:S06]  /*0a20*/  @!P0 BAR.ARV 0x9, 0x100 ;  /* 0x0244000000008b1d */ /* 0x000fec0000002000 */
[----:B-1----:R-:W-:-:S13]  /*0a30*/  ISETP.LE.AND P0, PT, R0, UR4, PT ;  /* 0x0000000400007c0c */ /* 0x002fda000bf03270 */
[----:B------:R-:W-:Y:S05]  /*0a40*/  @P0 EXIT ;  /* 0x000000000000094d */ /* 0x000fea0003800000 */
[----:B------:R-:W0:Y:S01]  /*0a50*/  S2R R2, SR_TID.X ;  /* 0x0000000000027919 */ /* 0x000e220000002100 */
[----:B------:R-:W-:Y:S01]  /*0a60*/  ULOP3.LUT UR44, UR41, 0x1, URZ, 0xfc, !UPT ;  /* 0x00000001292c7892 */ /* 0x000fe2000f8efc3f */
[----:B------:R-:W-:Y:S01]  /*0a70*/  UMOV UR38, URZ ;  /* 0x0000003f00267c82 */ /* 0x000fe20008000000 */
[----:B------:R-:W-:Y:S01]  /*0a80*/  UMOV UR37, URZ ;  /* 0x0000003f00257c82 */ /* 0x000fe20008000000 */
[----:B------:R-:W-:Y:S01]  /*0a90*/  UMOV UR36, URZ ;  /* 0x0000003f00247c82 */ /* 0x000fe20008000000 */
[----:B0-----:R-:W-:-:S05]  /*0aa0*/  VIADD R214, R2, 0xffffff80 ;  /* 0xffffff8002d67836 */ /* 0x001fca0000000000 */
[----:B------:R-:W-:-:S04]  /*0ab0*/  SHF.R.S32.HI R3, RZ, 0x1f, R214 ;  /* 0x0000001fff037819 */ /* 0x000fc800000114d6 */
[CC--:B------:R-:W-:Y:S02]  /*0ac0*/  LEA.HI R0, R3.reuse, R214.reuse, RZ, 0x7 ;  /* 0x000000d603007211 */ /* 0x0c0fe400078f38ff */
[CC--:B------:R-:W-:Y:S02]  /*0ad0*/  LEA.HI R2, R3.reuse, R214.reuse, RZ, 0x4 ;  /* 0x000000d603027211 */ /* 0x0c0fe400078f20ff */
[----:B------:R-:W-:Y:S02]  /*0ae0*/  LOP3.LUT R5, R0, 0xffffff80, RZ, 0xc0, !PT ;  /* 0xffffff8000057812 */ /* 0x000fe400078ec0ff */
[----:B------:R-:W-:Y:S02]  /*0af0*/  SHF.R.S32.HI R7, RZ, 0x4, R2 ;  /* 0x00000004ff077819 */ /* 0x000fe40000011402 */
[----:B------:R-:W-:Y:S01]  /*0b00*/  LEA.HI R4, R3, R214, RZ, 0x5 ;  /* 0x000000d603047211 */ /* 0x000fe200078f28ff */
[----:B------:R-:W-:Y:S01]  /*0b10*/  IMAD.IADD R206, R214, 0x1, -R5 ;  /* 0x00000001d6ce7824 */ /* 0x000fe200078e0a05 */
[----:B------:R-:W-:-:S02]  /*0b20*/  LOP3.LUT R5, R2, 0x3fffff0, RZ, 0xc0, !PT ;  /* 0x03fffff002057812 */ /* 0x000fc400078ec0ff */
[----:B------:R-:W-:Y:S01]  /*0b30*/  LEA.HI R2, R2, R7, RZ, 0x1 ;  /* 0x0000000702027211 */ /* 0x000fe200078f08ff */
[----:B------:R-:W-:Y:S01]  /*0b40*/  IMAD.SHL.U32 R4, R4, 0x20, RZ ;  /* 0x0000002004047824 */ /* 0x000fe200078e00ff */
[----:B------:R-:W-:Y:S01]  /*0b50*/  SHF.R.S32.HI R9, RZ, 0x1f, R206 ;  /* 0x0000001fff097819 */ /* 0x000fe200000114ce */
[----:B------:R-:W-:Y:S01]  /*0b60*/  IMAD.IADD R5, R214, 0x1, -R5 ;  /* 0x00000001d6057824 */ /* 0x000fe200078e0a05 */
[----:B------:R-:W-:Y:S02]  /*0b70*/  LOP3.LUT R2, R2, 0x1ffffffe, RZ, 0xc0, !PT ;  /* 0x1ffffffe02027812 */ /* 0x000fe400078ec0ff */
[----:B------:R-:W-:Y:S02]  /*0b80*/  LEA.HI R6, R9, R206, RZ, 0x2 ;  /* 0x000000ce09067211 */ /* 0x000fe400078f10ff */
[----:B------:R-:W-:Y:S01]  /*0b90*/  LEA.HI R10, R3, R214, RZ, 0x2 ;  /* 0x000000d6030a7211 */ /* 0x000fe200078f10ff */
[----:B------:R-:W-:Y:S01]  /*0ba0*/  IMAD.IADD R2, R7, 0x1, -R2 ;  /* 0x0000000107027824 */ /* 0x000fe200078e0a02 */
[----:B------:R-:W-:-:S02]  /*0bb0*/  SHF.R.S32.HI R8, RZ, 0x2, R6 ;  /* 0x00000002ff087819 */ /* 0x000fc40000011406 */
[----:B------:R-:W-:Y:S02]  /*0bc0*/  SHF.R.S32.HI R11, RZ, 0x1f, R6 ;  /* 0x0000001fff0b7819 */ /* 0x000fe40000011406 */
[----:B------:R-:W-:Y:S02]  /*0bd0*/  LOP3.LUT R4, R4, 0xfffffc00, RZ, 0xc0, !PT ;  /* 0xfffffc0004047812 */ /* 0x000fe400078ec0ff */
[----:B------:R-:W-:Y:S02]  /*0be0*/  LOP3.LUT R7, R10, 0xfffffffc, RZ, 0xc0, !PT ;  /* 0xfffffffc0a077812 */ /* 0x000fe400078ec0ff */
[----:B------:R-:W-:Y:S01]  /*0bf0*/  LEA.HI R3, R3, R214, RZ, 0x3 ;  /* 0x000000d603037211 */ /* 0x000fe200078f18ff */
[----:B------:R-:W-:Y:S01]  /*0c00*/  IMAD R5, R5, 0x40, R4 ;  /* 0x0000004005057824 */ /* 0x000fe200078e0204 */
[----:B------:R-:W-:Y:S01]  /*0c10*/  LEA.HI R11, R11, R8, RZ, 0x3 ;  /* 0x000000080b0b7211 */ /* 0x000fe200078f18ff */
[----:B------:R-:W-:Y:S01]  /*0c20*/  IMAD.IADD R4, R214, 0x1, -R7 ;  /* 0x00000001d6047824 */ /* 0x000fe200078e0a07 */
[----:B------:R-:W-:Y:S01]  /*0c30*/  SHF.R.S32.HI R207, RZ, 0x7, R0 ;  /* 0x00000007ffcf7819 */ /* 0x000fe20000011400 */
[----:B------:R-:W-:Y:S01]  /*0c40*/  IMAD R209, R2, 0x8, R5 ;  /* 0x0000000802d17824 */ /* 0x000fe200078e0205 */
[----:B------:R-:W-:-:S02]  /*0c50*/  LOP3.LUT R7, R3, 0xfffffff8, RZ, 0xc0, !PT ;  /* 0xfffffff803077812 */ /* 0x000fc400078ec0ff */
[----:B------:R-:W-:Y:S02]  /*0c60*/  LOP3.LUT R11, R11, 0xfffffff8, RZ, 0xc0, !PT ;  /* 0xfffffff80b0b7812 */ /* 0x000fe400078ec0ff */
[----:B------:R-:W-:Y:S01]  /*0c70*/  LEA.HI R9, R9, R206, RZ, 0x5 ;  /* 0x000000ce09097211 */ /* 0x000fe200078f28ff */
[----:B------:R-:W-:Y:S01]  /*0c80*/  IMAD.IADD R202, R214, 0x1, -R7 ;  /* 0x00000001d6ca7824 */ /* 0x000fe200078e0a07 */
[----:B------:R-:W-:Y:S01]  /*0c90*/  LEA.HI R0, R0, R207, RZ, 0x1 ;  /* 0x000000cf00007211 */ /* 0x000fe200078f08ff */
[----:B------:R-:W-:Y:S01]  /*0ca0*/  IMAD.IADD R8, R8, 0x1, -R11 ;  /* 0x0000000108087824 */ /* 0x000fe200078e0a0b */
[----:B------:R-:W-:Y:S01]  /*0cb0*/  SHF.R.S32.HI R9, RZ, 0x5, R9 ;  /* 0x00000005ff097819 */ /* 0x000fe20000011409 */
[----:B------:R-:W-:Y:S01]  /*0cc0*/  IMAD.SHL.U32 R19, R202, 0x8, RZ ;  /* 0x00000008ca137824 */ /* 0x000fe200078e00ff */
[----:B------:R-:W-:Y:S02]  /*0cd0*/  LEA.HI R10, R4, R4, RZ, 0x1 ;  /* 0x00000004040a7211 */ /* 0x000fe400078f08ff */
[----:B------:R-:W-:Y:S01]  /*0ce0*/  LOP3.LUT R0, R0, 0x3fffffe, RZ, 0xc0, !PT ;  /* 0x03fffffe00007812 */ /* 0x000fe200078ec0ff */
[----:B------:R-:W-:Y:S01]  /*0cf0*/  IMAD R9, R9, 0x10, R8 ;  /* 0x0000001009097824 */ /* 0x000fe200078e0208 */
[----:B------:R-:W-:Y:S01]  /*0d00*/  LOP3.LUT R11, R10, 0x1ffffffe, RZ, 0xc0, !PT ;  /* 0x1ffffffe0a0b7812 */ /* 0x000fe200078ec0ff */
[----:B------:R-:W-:Y:S01]  /*0d10*/  VIADD R200, R19, 0x40 ;  /* 0x0000004013c87836 */ /* 0x000fe20000000000 */
[----:B------:R-:W-:Y:S01]  /*0d20*/  SHF.R.S32.HI R205, RZ, 0x3, R3 ;  /* 0x00000003ffcd7819 */ /* 0x000fe20000011403 */
[----:B------:R-:W-:Y:S01]  /*0d30*/  IMAD.IADD R0, R207, 0x1, -R0 ;  /* 0x00000001cf007824 */ /* 0x000fe200078e0a00 */
[----:B------:R-:W-:Y:S01]  /*0d40*/  LOP3.LUT R3, R6, 0x7ffffffc, RZ, 0xc0, !PT ;  /* 0x7ffffffc06037812 */ /* 0x000fe200078ec0ff */
        /* <DEDUP_REMOVED lines=8> */
[----:B------:R-:W-:-:S02]  /*0dd0*/  IMAD.IADD R18, R206, 0x1, -R3 ;  /* 0x00000001ce127824 */ /* 0x000fc400078e0a03 */
[----:B------:R-:W-:-:S07]  /*0de0*/  IMAD R22, R11, 0x8, R208 ;  /* 0x000000080b167824 */ /* 0x000fce00078e02d0 */
.L_x_1844:
[----:B------:R-:W-:Y:S01]  /*0df0*/  ULDC UR5, c[0x0][0xc60] ;  /* 0x0003180000057ab9 */ /* 0x000fe20000000800 */
[----:B------:R-:W-:Y:S01]  /*0e00*/  UMOV UR8, UR4 ;  /* 0x0000000400087c82 */ /* 0x000fe20008000000 */
[----:B------:R-:W-:-:S11]  /*0e10*/  UISETP.NE.AND UP0, UPT, UR5, 0x1, UPT ;  /* 0x000000010500788c */ /* 0x000fd6000bf05270 */
[----:B------:R-:W-:Y:S01]  /*0e20*/  @UP0 ULDC UR6, c[0x0][0xc64] ;  /* 0x0003190000060ab9 */ /* 0x000fe20000000800 */
[----:B------:R-:W-:Y:S01]  /*0e30*/  @UP0 ULDC UR9, c[0x0][0xc68] ;  /* 0x00031a0000090ab9 */ /* 0x000fe20000000800 */
[----:B------:R-:W-:-:S04]  /*0e40*/  UIMAD.WIDE.U32 UR6, UR4, UR6, URZ ;  /* 0x00000006040672a5 */ /* 0x000fc8000f8e003f */
[----:B------:R-:W-:-:S03]  /*0e50*/  @UP0 USHF.R.U32.HI UR8, URZ, UR9, UR7 ;  /* 0x000000093f080299 */ /* 0x000fc60008011607 */
[----:B------:R-:W-:Y:S02]  /*0e60*/  ULDC UR6, c[0x0][0xc78] ;  /* 0x00031e0000067ab9 */ /* 0x000fe40000000800 */
[----:B------:R-:W-:Y:S02]  /*0e70*/  UISETP.GE.AND UP0, UPT, UR8, UR6, UPT ;  /* 0x000000060800728c */ /* 0x000fe4000bf06270 */
[----:B------:R-:W-:-:S04]  /*0e80*/  UIADD3 UR6, -UR8, URZ, URZ ;  /* 0x0000003f08067290 */ /* 0x000fc8000fffe13f */
[----:B------:R-:W-:Y:S01]  /*0e90*/  PLOP3.LUT P0, PT, PT, PT, UP0, 0x80, 0x0 ;  /* 0x000000000000781c */ /* 0x000fe20003f0f008 */
[----:B------:R-:W-:-:S12]  /*0ea0*/  UIMAD UR9, UR5, UR6, UR4 ;  /* 0x00000006050972a4 */ /* 0x000fd8000f8e0204 */
[----:B012345:R-:W-:Y:S05]  /*0eb0*/  @!P0 BRA `(.L_x_1748) ;  /* 0x0000000000208947 */ /* 0x03ffea0003800000 */
[----:B------:R-:W-:Y:S01]  /*0ec0*/  ULDC UR7, c[0x0][0xc6c] ;  /* 0x00031b0000077ab9 */ /* 0x000fe20000000800 */
[----:B------:R-:W-:Y:S01]  /*0ed0*/  UMOV UR6, UR9 ;  /* 0x0000000900067c82 */ /* 0x000fe20008000000 */
[----:B------:R-:W-:-:S11]  /*0ee0*/  UISETP.NE.AND UP0, UPT, UR7, 0x1, UPT ;  /* 0x000000010700788c */ /* 0x000fd6000bf05270 */
[----:B------:R-:W-:Y:S02]  /*0ef0*/  @UP0 ULDC.64 UR10, c[0x0][0xc70] ;  /* 0x00031c00000a0ab9 */ /* 0x000fe40000000a00 */
[----:B------:R-:W-:-:S04]  /*0f00*/  UIMAD.WIDE.U32 UR4, UR9, UR10, URZ ;  /* 0x0000000a090472a5 */ /* 0x000fc8000f8e003f */
[----:B------:R-:W-:-:S04]  /*0f10*/  @UP0 USHF.R.U32.HI UR6, URZ, UR11, UR5 ;  /* 0x0000000b3f060299 */ /* 0x000fc80008011605 */
[----:B------:R-:W-:Y:S01]  /*0f20*/  UIMAD UR4, UR6, UR7, URZ ;  /* 0x00000007060472a4 */ /* 0x000fe2000f8e023f */
[----:B------:R-:W-:Y:S11]  /*0f30*/  BRA `(.L_x_1749) ;  /* 0x00000000001c7947 */ /* 0x000ff60003800000 */
.L_x_1748:
[----:B------:R-:W-:Y:S01]  /*0f40*/  ULDC UR7, c[0x0][0xc54] ;  /* 0x0003150000077ab9 */ /* 0x000fe20000000800 */
[----:B------:R-:W-:Y:S01]  /*0f50*/  UMOV UR6, UR9 ;  /* 0x0000000900067c82 */ /* 0x000fe20008000000 */
[----:B------:R-:W-:-:S11]  /*0f60*/  UISETP.NE.AND UP0, UPT, UR7, 0x1, UPT ;  /* 0x000000010700788c */ /* 0x000fd6000bf05270 */
[----:B------:R-:W-:Y:S02]  /*0f70*/  @UP0 ULDC.64 UR10, c[0x0][0xc58] ;  /* 0x00031600000a0ab9 */ /* 0x000fe40000000a00 */
[----:B------:R-:W-:-:S04]  /*0f80*/  UIMAD.WIDE.U32 UR4, UR9, UR10, URZ ;  /* 0x0000000a090472a5 */ /* 0x000fc8000f8e003f */
[----:B------:R-:W-:-:S04]  /*0f90*/  @UP0 USHF.R.U32.HI UR6, URZ, UR11, UR5 ;  /* 0x0000000b3f060299 */ /* 0x000fc80008011605 */
[----:B------:R-:W-:-:S12]  /*0fa0*/  UIMAD UR4, UR6, UR7, URZ ;  /* 0x00000007060472a4 */ /* 0x000fd8000f8e023f */
.L_x_1749:
[----:B------:R-:W0:Y:S01]  /*0fb0*/  LDC R0, c[0x0][0x448] ;  /* 0x00011200ff007b82 */ /* 0x000e220000000800 */
[----:B------:R-:W-:Y:S01]  /*0fc0*/  ULOP3.LUT UR6, URZ, UR6, URZ, 0x33, !UPT ;  /* 0x000000063f067292 */ /* 0x000fe2000f8e333f */
[----:B------:R-:W-:Y:S01]  /*0fd0*/  ULDC UR40, c[0x0][0xc48] ;  /* 0x0003120000287ab9 */ /* 0x000fe20000000800 */
[----:B------:R-:W-:Y:S01]  /*0fe0*/  ULDC UR5, c[0x0][0xc3c] ;  /* 0x00030f0000057ab9 */ /* 0x000fe20000000800 */
[----:B------:R-:W-:Y:S02]  /*0ff0*/  UISETP.NE.AND UP0, UPT, UR40, 0x1, UPT ;  /* 0x000000012800788c */ /* 0x000fe4000bf05270 */
[----:B------:R-:W-:Y:S02]  /*1000*/  UIADD3 UR6, UR6, UR5, URZ ;  /* 0x0000000506067290 */ /* 0x000fe4000fffe03f */
[----:B------:R-:W1:Y:S01]  /*1010*/  LDC.64 R8, c[0x0][0x9e0] ;  /* 0x00027800ff087b82 */ /* 0x000e620000000a00 */
[----:B------:R-:W-:Y:S02]  /*1020*/  UIADD3 UR4, UR9, -UR4, URZ ;  /* 0x8000000409047290 */ /* 0x000fe4000fffe03f */
[----:B------:R-:W-:Y:S01]  /*1030*/  USHF.L.U32 UR43, UR6, 0x7, URZ ;  /* 0x00000007062b7899 */ /* 0x000fe2000800063f */
[----:B------:R-:W-:Y:S01]  /*1040*/  ULDC.64 UR10, c[0x0][0x418] ;  /* 0x00010600000a7ab9 */ /* 0x000fe20000000a00 */
[----:B------:R-:W-:Y:S01]  /*1050*/  ULDC UR7, c[0x0][0xc54] ;  /* 0x0003150000077ab9 */ /* 0x000fe20000000800 */
[----:B------:R-:W-:-:S02]  /*1060*/  ISETP.NE.U32.AND P0, PT, RZ, UR10, PT ;  /* 0x0000000aff007c0c */ /* 0x000fc4000bf05070 */
[----:B------:R-:W2:Y:S01]  /*1070*/  LDC R6, c[0x0][0x288] ;  /* 0x0000a200ff067b82 */ /* 0x000ea20000000800 */
[----:B------:R-:W-:Y:S02]  /*1080*/  UIADD3 UR6, UR43, 0x7f, URZ ;  /* 0x0000007f2b067890 */ /* 0x000fe4000fffe03f */
[----:B------:R-:W-:Y:S01]  /*1090*/  UIMAD UR8, UR8, UR7, UR4 ;  /* 0x00000007080872a4 */ /* 0x000fe2000f8e0204 */
[----:B------:R-:W-:Y:S02]  /*10a0*/  ISETP.NE.AND.EX P0, PT, RZ, UR11, PT, P0 ;  /* 0x0000000bff007c0c */ /* 0x000fe4000bf05300 */
[----:B------:R-:W-:Y:S01]  /*10b0*/  @UP0 ULDC UR4, c[0x0][0xc4c] ;  /* 0x0003130000040ab9 */ /* 0x000fe20000000800 */
[----:B------:R-:W-:Y:S01]  /*10c0*/  @UP0 ULDC UR7, c[0x0][0xc50] ;  /* 0x0003140000070ab9 */ /* 0x000fe20000000800 */
[----:B0-----:R-:W-:Y:S01]  /*10d0*/  ISETP.NE.AND P1, PT, R0, 0x1, PT ;  /* 0x000000010000780c */ /* 0x001fe20003f25270 */
[----:B------:R-:W0:Y:S01]  /*10e0*/  LDC R7, c[0x0][0x2f0] ;  /* 0x0000bc00ff077b82 */ /* 0x000e220000000800 */
[----:B------:R-:W-:Y:S01]  /*10f0*/  UIMAD.WIDE.U32 UR4, UR8, UR4, URZ ;  /* 0x00000004080472a5 */ /* 0x000fe2000f8e003f */
[----:B------:R-:W-:Y:S01]  /*1100*/  IMAD.U32 R2, RZ, RZ, UR6 ;  /* 0x00000006ff027e24 */ /* 0x000fe2000f8e00ff */
[----:B------:R-:W-:-:S02]  /*1110*/  UMOV UR42, UR8 ;  /* 0x00000008002a7c82 */ /* 0x000fc40008000000 */
[----:B------:R-:W-:Y:S01]  /*1120*/  @UP0 USHF.R.U32.HI UR42, URZ, UR7, UR5 ;  /* 0x000000073f2a0299 */ /* 0x000fe20008011605 */
[----:B-1----:R-:W-:Y:S02]  /*1130*/  ISETP.GE.AND P2, PT, R9, 0x1, PT ;  /* 0x000000010900780c */ /* 0x002fe40003f46270 */
[----:B------:R-:W1:Y:S01]  /*1140*/  LDC R0, c[0x0][0x424] ;  /* 0x00010900ff007b82 */ /* 0x000e620000000800 */
[----:B------:R-:W-:-:S04]  /*1150*/  UIADD3 UR4, -UR42, URZ, URZ ;  /* 0x0000003f2a047290 */ /* 0x000fc8000fffe13f */
[----:B------:R-:W-:Y:S01]  /*1160*/  UIMAD UR40, UR40, UR4, UR8 ;  /* 0x00000004282872a4 */ /* 0x000fe2000f8e0208 */
[----:B--2---:R-:W-:Y:S02]  /*1170*/  IADD3 R5, -R6, 0x1, RZ ;  /* 0x0000000106057810 */ /* 0x004fe40007ffe1ff */
[----:B------:R-:W2:Y:S08]  /*1180*/  @P1 LDC R3, c[0x0][0x44c] ;  /* 0x00011300ff031b82 */ /* 0x000eb00000000800 */
[----:B------:R-:W3:Y:S01]  /*1190*/  @P1 LDC R4, c[0x0][0x450] ;  /* 0x00011400ff041b82 */ /* 0x000ee20000000800 */
[----:B-1----:R-:W-:-:S05]  /*11a0*/  SEL R0, R0, 0x1, P0 ;  /* 0x0000000100007807 */ /* 0x002fca0000000000 */
[CC--:B0-----:R-:W-:Y:S02]  /*11b0*/  IMAD R5, R0.reuse, R7.reuse, R5 ;  /* 0x0000000700057224 */ /* 0x0c1fe400078e0205 */
[----:B------:R-:W-:Y:S02]  /*11c0*/  IMAD R16, R0, R7, RZ ;  /* 0x0000000700107224 */ /* 0x000fe400078e02ff */
[----:B--2---:R-:W-:-:S05]  /*11d0*/  @P1 IMAD.HI.U32 R3, R3, UR6, RZ ;  /* 0x0000000603031c27 */ /* 0x004fca000f8e00ff */
[----:B---3--:R-:W-:-:S05]  /*11e0*/  @P1 SHF.R.U32.HI R2, RZ, R4, R3 ;  /* 0x00000004ff021219 */ /* 0x008fca0000011603 */
[----:B------:R-:W-:-:S04]  /*11f0*/  IMAD.IADD R11, R5, 0x1, R2 ;  /* 0x00000001050b7824 */ /* 0x000fc800078e0202 */
[----:B------:R-:W-:Y:S01]  /*1200*/  IMAD.IADD R2, R11, 0x1, R8 ;  /* 0x000000010b027824 */ /* 0x000fe200078e0208 */
[----:B------:R-:W-:Y:S06]  /*1210*/  @!P2 BRA `(.L_x_1750) ;  /* 0x000000000040a947 */ /* 0x000fec0003800000 */
[C---:B------:R-:W-:Y:S01]  /*1220*/  ISETP.GT.AND P0, PT, R11.reuse, RZ, PT ;  /* 0x000000ff0b00720c */ /* 0x040fe20003f04270 */
[----:B------:R-:W-:-:S12]  /*1230*/  VIADD R3, R11, 0xffffffff ;  /* 0xffffffff0b037836 */ /* 0x000fd80000000000 */
[----:B------:R-:W-:Y:S05]  /*1240*/  @P0 BRA `(.L_x_1751) ;  /* 0x00000000001c0947 */ /* 0x000fea0003800000 */
[----:B------:R-:W-:Y:S01]  /*1250*/  ISETP.NE.AND P0, PT, R9, 0x1, PT ;  /* 0x000000010900780c */ /* 0x000fe20003f05270 */
[----:B------:R-:W-:-:S12]  /*1260*/  IMAD.MOV R3, RZ, RZ, -R11 ;  /* 0x000000ffff037224 */ /* 0x000fd800078e0a0b */
[----:B------:R-:W0:Y:S02]  /*1270*/  @P0 LDC.64 R4, c[0x0][0x9e8] ;  /* 0x00027a00ff040b82 */ /* 0x000e240000000a00 */
[----:B0-----:R-:W-:-:S05]  /*1280*/  @P0 IMAD.HI.U32 R4, R3, R4, RZ ;  /* 0x0000000403040227 */ /* 0x001fca00078e00ff */
[----:B------:R-:W-:-:S04]  /*1290*/  @P0 SHF.R.U32.HI R3, RZ, R5, R4 ;  /* 0x00000005ff030219 */ /* 0x000fc80000011604 */
[----:B------:R-:W-:Y:S01]  /*12a0*/  LOP3.LUT R3, RZ, R3, RZ, 0x33, !PT ;  /* 0x00000003ff037212 */ /* 0x000fe200078e33ff */
[----:B------:R-:W-:Y:S06]  /*12b0*/  BRA `(.L_x_1752) ;  /* 0x0000000000107947 */ /* 0x000fec0003800000 */
.L_x_1751:
[----:B------:R-:W-:-:S13]  /*12c0*/  ISETP.NE.AND P0, PT, R9, 0x1, PT ;  /* 0x000000010900780c */ /* 0x000fda0003f05270 */
[----:B------:R-:W0:Y:S02]  /*12d0*/  @P0 LDC.64 R4, c[0x0][0x9e8] ;  /* 0x00027a00ff040b82 */ /* 0x000e240000000a00 */
[----:B0-----:R-:W-:-:S05]  /*12e0*/  @P0 IMAD.HI.U32 R4, R3, R4, RZ ;  /* 0x0000000403040227 */ /* 0x001fca00078e00ff */
[----:B------:R-:W-:-:S07]  /*12f0*/  @P0 SHF.R.U32.HI R3, RZ, R5, R4 ;  /* 0x00000005ff030219 */ /* 0x000fce0000011604 */
.L_x_1752:
[----:B------:R-:W-:-:S05]  /*1300*/  IMAD R3, R3, R9, R9 ;  /* 0x0000000903037224 */ /* 0x000fca00078e0209 */
[----:B------:R-:W-:-:S07]  /*1310*/  VIMNMX R2, R2, R3, PT ;  /* 0x0000000302027248 */ /* 0x000fce0003fe0100 */
.L_x_1750:
[----:B------:R-:W0:Y:S01]  /*1320*/  @P1 LDC R4, c[0x0][0x44c] ;  /* 0x00011300ff041b82 */ /* 0x000e220000000800 */
[----:B------:R-:W-:Y:S01]  /*1330*/  IMAD.U32 R3, RZ, RZ, UR43 ;  /* 0x0000002bff037e24 */ /* 0x000fe2000f8e00ff */
[----:B------:R-:W-:Y:S01]  /*1340*/  ULDC UR4, c[0x0][0x9dc] ;  /* 0x0002770000047ab9 */ /* 0x000fe20000000800 */
[-C--:B------:R-:W-:Y:S02]  /*1350*/  IMAD R6, R0, R7.reuse, -R6 ;  /* 0x0000000700067224 */ /* 0x080fe400078e0a06 */
[----:B------:R-:W-:Y:S02]  /*1360*/  VIADD R2, R2, 0x5f ;  /* 0x0000005f02027836 */ /* 0x000fe40000000000 */
[----:B------:R-:W-:Y:S01]  /*1370*/  IMAD R0, R0, R7, 0x5f ;  /* 0x0000005f00007424 */ /* 0x000fe200078e0207 */
[----:B------:R-:W1:Y:S01]  /*1380*/  @P1 LDC R5, c[0x0][0x450] ;  /* 0x00011400ff051b82 */ /* 0x000e620000000800 */
[----:B------:R-:W-:-:S04]  /*1390*/  IMAD.HI R2, R2, 0x2aaaaaab, RZ ;  /* 0x2aaaaaab02027827 */ /* 0x000fc800078e02ff */
[----:B------:R-:W-:-:S04]  /*13a0*/  IMAD.HI R0, R0, 0x2aaaaaab, RZ ;  /* 0x2aaaaaab00007827 */ /* 0x000fc800078e02ff */
[----:B0-----:R-:W-:-:S05]  /*13b0*/  @P1 IMAD.HI.U32 R4, R4, UR43, RZ ;  /* 0x0000002b04041c27 */ /* 0x001fca000f8e00ff */
[----:B-1----:R-:W-:Y:S02]  /*13c0*/  @P1 SHF.R.U32.HI R3, RZ, R5, R4 ;  /* 0x00000005ff031219 */ /* 0x002fe40000011604 */
[----:B------:R-:W-:-:S03]  /*13d0*/  SHF.R.U32.HI R5, RZ, 0x1f, R2 ;  /* 0x0000001fff057819 */ /* 0x000fc60000011602 */
[----:B------:R-:W-:Y:S01]  /*13e0*/  IMAD.IADD R6, R6, 0x1, R3 ;  /* 0x0000000106067824 */ /* 0x000fe200078e0203 */
[----:B------:R-:W-:Y:S02]  /*13f0*/  SHF.R.U32.HI R3, RZ, 0x1f, R0 ;  /* 0x0000001fff037819 */ /* 0x000fe40000011600 */
[----:B------:R-:W-:Y:S01]  /*1400*/  LEA.HI.SX32 R176, R2, R5, 0x1c ;  /* 0x0000000502b07211 */ /* 0x000fe200078fe2ff */
[----:B------:R-:W-:Y:S01]  /*1410*/  VIADD R4, R6, -UR4 ;  /* 0x8000000406047c36 */ /* 0x000fe20008000000 */
[----:B------:R-:W-:-:S04]  /*1420*/  LEA.HI.SX32 R3, R0, R3, 0x1c ;  /* 0x0000000300037211 */ /* 0x000fc800078fe2ff */
[----:B------:R-:W-:Y:S02]  /*1430*/  R2UR UR4, R4 ;  /* 0x00000000040472ca */ /* 0x000fe400000e0000 */
[----:B------:R-:W-:Y:S01]  /*1440*/  VIMNMX R176, R3, R176, PT ;  /* 0x000000b003b07248 */ /* 0x000fe20003fe0100 */
[----:B------:R-:W-:-:S12]  /*1450*/  @!P2 BRA `(.L_x_1753) ;  /* 0x000000000044a947 */ /* 0x000fd80003800000 */
[----:B------:R-:W-:-:S13]  /*1460*/  ISETP.GT.AND P0, PT, R6, -0x1, PT ;  /* 0xffffffff0600780c */ /* 0x000fda0003f04270 */
[----:B------:R-:W-:Y:S05]  /*1470*/  @P0 BRA `(.L_x_1754) ;  /* 0x00000000001c0947 */ /* 0x000fea0003800000 */
[----:B------:R-:W-:Y:S02]  /*1480*/  ISETP.NE.AND P0, PT, R9, 0x1, PT ;  /* 0x000000010900780c */ /* 0x000fe40003f05270 */
[----:B------:R-:W-:-:S11]  /*1490*/  LOP3.LUT R3, RZ, R6, RZ, 0x33, !PT ;  /* 0x00000006ff037212 */ /* 0x000fd600078e33ff */
[----:B------:R-:W0:Y:S02]  /*14a0*/  @P0 LDC.64 R4, c[0x0][0x9e8] ;  /* 0x00027a00ff040b82 */ /* 0x000e240000000a00 */
[----:B0-----:R-:W-:-:S05]  /*14b0*/  @P0 IMAD.HI.U32 R0, R3, R4, RZ ;  /* 0x0000000403000227 */ /* 0x001fca00078e00ff */
[----:B------:R-:W-:-:S04]  /*14c0*/  @P0 SHF.R.U32.HI R3, RZ, R5, R0 ;  /* 0x00000005ff030219 */ /* 0x000fc80000011600 */
[----:B------:R-:W-:Y:S01]  /*14d0*/  LOP3.LUT R6, RZ, R3, RZ, 0x33, !PT ;  /* 0x00000003ff067212 */ /* 0x000fe200078e33ff */
[----:B------:R-:W-:Y:S06]  /*14e0*/  BRA `(.L_x_1755) ;  /* 0x0000000000107947 */ /* 0x000fec0003800000 */
.L_x_1754:
[----:B------:R-:W-:-:S13]  /*14f0*/  ISETP.NE.AND P0, PT, R9, 0x1, PT ;  /* 0x000000010900780c */ /* 0x000fda0003f05270 */
[----:B------:R-:W0:Y:S02]  /*1500*/  @P0 LDC.64 R2, c[0x0][0x9e8] ;  /* 0x00027a00ff020b82 */ /* 0x000e240000000a00 */
[----:B0-----:R-:W-:-:S05]  /*1510*/  @P0 IMAD.HI.U32 R0, R6, R2, RZ ;  /* 0x0000000206000227 */ /* 0x001fca00078e00ff */
[----:B------:R-:W-:-:S07]  /*1520*/  @P0 SHF.R.U32.HI R6, RZ, R3, R0 ;  /* 0x00000003ff060219 */ /* 0x000fce0000011600 */
.L_x_1755:
[----:B------:R-:W-:-:S05]  /*1530*/  IMAD R6, R6, R9, RZ ;  /* 0x0000000906067224 */ /* 0x000fca00078e02ff */
[----:B------:R-:W-:-:S13]  /*1540*/  R2UR UR5, R6 ;  /* 0x00000000060572ca */ /* 0x000fda00000e0000 */
[----:B------:R-:W-:-:S04]  /*1550*/  UISETP.LT.AND UP0, UPT, UR4, UR5, UPT ;  /* 0x000000050400728c */ /* 0x000fc8000bf01270 */
[----:B------:R-:W-:-:S12]  /*1560*/  USEL UR4, UR4, UR5, !UP0 ;  /* 0x0000000504047287 */ /* 0x000fd8000c000000 */
.L_x_1753:
[----:B------:R-:W-:Y:S01]  /*1570*/  UIMAD.WIDE UR4, UR4, 0x2aaaaaab, URZ ;  /* 0x2aaaaaab040478a5 */ /* 0x000fe2000f8e023f */
[----:B------:R-:W-:Y:S01]  /*1580*/  PLOP3.LUT P0, PT, PT, PT, PT, 0x80, 0x0 ;  /* 0x000000000000781c */ /* 0x000fe20003f0f070 */
[----:B------:R-:W-:Y:S01]  /*1590*/  IMAD.MOV.U32 R3, RZ, RZ, RZ ;  /* 0x000000ffff037224 */ /* 0x000fe200078e00ff */
[----:B------:R-:W-:Y:S01]  /*15a0*/  CS2R R4, SRZ ;  /* 0x0000000000047805 */ /* 0x000fe2000001ff00 */
[----:B------:R-:W-:Y:S01]  /*15b0*/  USHF.R.U32.HI UR4, URZ, 0x1f, UR5 ;  /* 0x0000001f3f047899 */ /* 0x000fe20008011605 */
[----:B------:R-:W-:Y:S01]  /*15c0*/  IMAD.MOV.U32 R0, RZ, RZ, RZ ;  /* 0x000000ffff007224 */ /* 0x000fe200078e00ff */
[----:B------:R-:W-:Y:S02]  /*15d0*/  CS2R R178, SRZ ;  /* 0x0000000000b27805 */ /* 0x000fe4000001ff00 */
[----:B------:R-:W-:Y:S01]  /*15e0*/  CS2R R148, SRZ ;  /* 0x0000000000947805 */ /* 0x000fe2000001ff00 */
[----:B------:R-:W-:Y:S01]  /*15f0*/  ULEA.HI.SX32 UR4, UR5, UR4, 0x1c ;  /* 0x0000000405047291 */ /* 0x000fe2000f8fe23f */
[----:B------:R-:W-:Y:S01]  /*1600*/  IMAD.MOV.U32 R177, RZ, RZ, RZ ;  /* 0x000000ffffb17224 */ /* 0x000fe200078e00ff */
[----:B------:R-:W-:-:S02]  /*1610*/  CS2R R144, SRZ ;  /* 0x0000000000907805 */ /* 0x000fc4000001ff00 */
[----:B------:R-:W-:Y:S01]  /*1620*/  CS2R R174, SRZ ;  /* 0x0000000000ae7805 */ /* 0x000fe2000001ff00 */
[----:B------:R-:W-:Y:S01]  /*1630*/  UISETP.LT.AND UP0, UPT, URZ, UR4, UPT ;  /* 0x000000043f00728c */ /* 0x000fe2000bf01270 */
[----:B------:R-:W-:Y:S02]  /*1640*/  CS2R R140, SRZ ;  /* 0x00000000008c7805 */ /* 0x000fe4000001ff00 */
[----:B------:R-:W-:Y:S02]  /*1650*/  CS2R R128, SRZ ;  /* 0x0000000000807805 */ /* 0x000fe4000001ff00 */
[----:B------:R-:W-:Y:S01]  /*1660*/  CS2R R120, SRZ ;  /* 0x0000000000787805 */ /* 0x000fe2000001ff00 */
[----:B------:R-:W-:Y:S01]  /*1670*/  USEL UR39, URZ, UR4, !UP0 ;  /* 0x000000043f277287 */ /* 0x000fe2000c000000 */
[----:B------:R-:W-:Y:S02]  /*1680*/  CS2R R136, SRZ ;  /* 0x0000000000887805 */ /* 0x000fe4000001ff00 */
[----:B------:R-:W-:-:S02]  /*1690*/  CS2R R116, SRZ ;  /* 0x0000000000747805 */ /* 0x000fc4000001ff00 */
[----:B------:R-:W-:Y:S02]  /*16a0*/  CS2R R112, SRZ ;  /* 0x0000000000707805 */ /* 0x000fe4000001ff00 */
[----:B------:R-:W-:Y:S02]  /*16b0*/  CS2R R132, SRZ ;  /* 0x0000000000847805 */ /* 0x000fe4000001ff00 */
[----:B------:R-:W-:Y:S02]  /*16c0*/  CS2R R108, SRZ ;  /* 0x00000000006c7805 */ /* 0x000fe4000001ff00 */
[----:B------:R-:W-:Y:S02]  /*16d0*/  ISETP.GT.AND P1, PT, R176, UR39, PT ;  /* 0x00000027b0007c0c */ /* 0x000fe4000bf24270 */
[----:B------:R-:W-:Y:S01]  /*16e0*/  CS2R R104, SRZ ;  /* 0x0000000000687805 */ /* 0x000fe2000001ff00 */
[----:B------:R-:W-:Y:S01]  /*16f0*/  IMAD.MOV.U32 R204, RZ, RZ, RZ ;  /* 0x000000ffffcc7224 */ /* 0x000fe200078e00ff */
        /* <DEDUP_REMOVED lines=49> */
[----:B------:R-:W-:Y:S01]  /*1a10*/  CS2R R24, SRZ ;  /* 0x0000000000187805 */ /* 0x000fe2000001ff00 */
[----:B------:R-:W-:Y:S06]  /*1a20*/  @!P1 BRA `(.L_x_1756) ;  /* 0x000000b400c89947 */ /* 0x000fec0003800000 */
        /* <DEDUP_REMOVED lines=31> */
.L_x_1757:
        /* <DEDUP_REMOVED lines=13> */
.L_x_1954:
[----:B0-----:R-:W-:Y:S01]  /*1cf0*/  IMAD.U32 R0, RZ, RZ, UR44 ;  /* 0x0000002cff007e24 */ /* 0x001fe2000f8e00ff */
[----:B------:R-:W-:Y:S05]  /*1d00*/  WARPSYNC.ALL ;  /* 0x0000000000007948 */ /* 0x000fea0003800000 */
[----:B------:R0:W-:Y:S01]  /*1d10*/  BAR.SYNC.DEFER_BLOCKING R9, 0x100 ;  /* 0x000400090000751d */ /* 0x0001e20000010000 */
[----:B------:R-:W-:-:S13]  /*1d20*/  ISETP.NE.AND P0, PT, R0, 0x3, PT ;  /* 0x000000030000780c */ /* 0x000fda0003f05270 */
[----:B0-----:R-:W-:Y:S05]  /*1d30*/  @!P0 BRA `(.L_x_1759) ;  /* 0x0000000000048947 */ /* 0x001fea0003800000 */
[----:B------:R-:W-:Y:S01]  /*1d40*/  BPT.TRAP 0x1 ;  /* 0x000000040000795c */ /* 0x000fe20000300000 */
.L_x_1759:
[----:B------:R-:W-:Y:S01]  /*1d50*/  R2UR UR22, R5 ;  /* 0x00000000051672ca */ /* 0x000fe200000e0000 */
[----:B------:R-:W-:-:S05]  /*1d60*/  IMAD.U32 R10, RZ, RZ, UR37 ;  /* 0x00000025ff0a7e24 */ /* 0x000fca000f8e00ff */
[----:B------:R-:W-:-:S07]  /*1d70*/  SHF.L.U32 R10, R10, 0x1f, RZ ;  /* 0x0000001f0a0a7819 */ /* 0x000fce00000006ff */
[----:B------:R-:W-:-:S09]  /*1d80*/  ULEA UR22, UR36, UR22, 0x3 ;  /* 0x0000001624167291 */ /* 0x000fd2000f8e183f */
[----:B------:R0:W1:Y:S01]  /*1d90*/  SYNCS.PHASECHK.TRANS64.TRYWAIT P1, [UR22+0x22830], R10 ;  /* 0x0228300aff0075a7 */ /* 0x0000620008020156 */
[----:B------:R-:W-:Y:S05]  /*1da0*/  @!P0 BRA `(.L_x_1760) ;  /* 0x0000000000048947 */ /* 0x000fea0003800000 */
[----:B------:R-:W-:Y:S01]  /*1db0*/  BPT.TRAP 0x1 ;  /* 0x000000040000795c */ /* 0x000fe20000300000 */
.L_x_1760:
[----:B-1----:R-:W-:Y:S05]  /*1dc0*/  @P1 BRA `(.L_x_1761) ;  /* 0x0000000000081947 */ /* 0x002fea0003800000 */
[----:B------:R-:W1:Y:S02]  /*1dd0*/  SYNCS.PHASECHK.TRANS64.TRYWAIT P1, [UR22+0x22830], R10 ;  /* 0x0228300aff0075a7 */ /* 0x000e640008020156 */
[----:B-1----:R-:W-:Y:S05]  /*1de0*/  @!P1 BRA `(.L_x_1762) ;  /* 0x0000012800109947 */ /* 0x002fea0003800000 */
.L_x_1761:
[----:B------:R-:W-:Y:S01]  /*1df0*/  R2UR UR4, R5 ;  /* 0x00000000050472ca */ /* 0x000fe200000e0000 */
[----:B------:R-:W-:Y:S01]  /*1e00*/  ULOP3.LUT UR16, UR45, 0x10000, URZ, 0xfc, !UPT ;  /* 0x000100002d107892 */ /* 0x000fe2000f8efc3f */
[----:B------:R-:W-:Y:S01]  /*1e10*/  WARPGROUP.ARRIVE ;  /* 0x00000000000079c5 */ /* 0x000fe20000000000 */
[----:B------:R-:W-:Y:S01]  /*1e20*/  UMOV UR17, 0x40000040 ;  /* 0x4000004000117882 */ /* 0x000fe20000000000 */
[----:B------:R-:W-:Y:S01]  /*1e30*/  UMOV UR19, 0x40000040 ;  /* 0x4000004000137882 */ /* 0x000fe20000000000 */
[----:B------:R-:W-:Y:S01]  /*1e40*/  UMOV UR5, 0x40000040 ;  /* 0x4000004000057882 */ /* 0x000fe20000000000 */
[----:B------:R-:W-:Y:S01]  /*1e50*/  UMOV UR7, 0x40000040 ;  /* 0x4000004000077882 */ /* 0x000fe20000000000 */
[----:B------:R-:W-:Y:S01]  /*1e60*/  UIADD3 UR8, UR16, 0x4, URZ ;  /* 0x0000000410087890 */ /* 0x000fe2000fffe03f */
[----:B------:R-:W2:Y:S01]  /*1e70*/  LDC R8, c[0x0][0x448] ;  /* 0x00011200ff087b82 */ /* 0x000ea20000000800 */
[----:B------:R-:W-:Y:S01]  /*1e80*/  UMOV UR9, 0x40000040 ;  /* 0x4000004000097882 */ /* 0x000fe20000000000 */
[----:B------:R-:W-:Y:S01]  /*1e90*/  UMOV UR11, 0x40000040 ;  /* 0x40000040000b7882 */ /* 0x000fe20000000000 */
[----:B------:R-:W-:Y:S01]  /*1ea0*/  UIADD3 UR12, UR16, 0x6, URZ ;  /* 0x00000006100c7890 */ /* 0x000fe2000fffe03f */
[----:B------:R-:W3:Y:S01]  /*1eb0*/  S2R R2, SR_TID.X ;  /* 0x0000000000027919 */ /* 0x000ee20000002100 */
[----:B------:R-:W-:Y:S01]  /*1ec0*/  UIADD3 UR4, UR4, 0x1c400, URZ ;  /* 0x0001c40004047890 */ /* 0x000fe2000fffe03f */
[----:B------:R-:W-:Y:S01]  /*1ed0*/  VIADD R0, R22, UR43 ;  /* 0x0000002b16007c36 */ /* 0x000fe20008000000 */
[----:B------:R-:W-:Y:S01]  /*1ee0*/  UMOV UR13, 0x40000040 ;  /* 0x40000040000d7882 */ /* 0x000fe20000000000 */
[----:B------:R-:W-:Y:S01]  /*1ef0*/  UMOV UR15, 0x40000040 ;  /* 0x40000040000f7882 */ /* 0x000fe20000000000 */
[----:B------:R-:W-:Y:S01]  /*1f00*/  USHF.R.U32.HI UR4, URZ, 0x4, UR4 ;  /* 0x000000043f047899 */ /* 0x000fe20008011604 */
[----:B------:R-:W4:Y:S01]  /*1f10*/  LDC R7, c[0x0][0x288] ;  /* 0x0000a200ff077b82 */ /* 0x000f220000000800 */
[----:B------:R-:W-:Y:S01]  /*1f20*/  IMAD.MOV.U32 R6, RZ, RZ, R0 ;  /* 0x000000ffff067224 */ /* 0x000fe200078e0000 */
[----:B------:R-:W-:Y:S01]  /*1f30*/  LOP3.LUT R17, R17, 0xffefffff, RZ, 0xc0, !PT ;  /* 0xffefffff11117812 */ /* 0x000fe200078ec0ff */
[----:B------:R-:W-:-:S04]  /*1f40*/  ULOP3.LUT UR4, UR4, 0x3fff, URZ, 0xc0, !UPT ;  /* 0x00003fff04047892 */ /* 0x000fc8000f8ec03f */
[----:B------:R-:W-:Y:S02]  /*1f50*/  ULOP3.LUT UR20, UR4, 0x10000, URZ, 0xfc, !UPT ;  /* 0x0001000004147892 */ /* 0x000fe4000f8efc3f */
[----:B------:R-:W-:Y:S02]  /*1f60*/  UIADD3 UR4, UR16, 0x2, URZ ;  /* 0x0000000210047890 */ /* 0x000fe4000fffe03f */
[----:B------:R-:W-:Y:S01]  /*1f70*/  UIMAD UR18, UR36, 0x300, UR20 ;  /* 0x00000300241278a4 */ /* 0x000fe2000f8e0214 */
[----:B--2---:R-:W-:-:S03]  /*1f80*/  ISETP.NE.AND P2, PT, R8, 0x1, PT ;  /* 0x000000010800780c */ /* 0x004fc60003f45270 */
[----:B------:R-:W-:Y:S02]  /*1f90*/  UIADD3 UR6, UR18, 0x2, URZ ;  /* 0x0000000212067890 */ /* 0x000fe4000fffe03f */
[----:B------:R-:W-:Y:S02]  /*1fa0*/  UIADD3 UR10, UR18, 0x4, URZ ;  /* 0x00000004120a7890 */ /* 0x000fe4000fffe03f */
[----:B------:R-:W-:Y:S02]  /*1fb0*/  UIADD3 UR14, UR18, 0x6, URZ ;  /* 0x00000006120e7890 */ /* 0x000fe4000fffe03f */
[----:B------:R-:W-:Y:S01]  /*1fc0*/  HGMMA.64x96x16.F32 R24, gdesc[UR16], RZ, !UPT, gsb0 ;  /* 0x01600000101879f0 */ /* 0x000fe2000c0008ff */
[----:B---3--:R-:W-:-:S03]  /*1fd0*/  LOP3.LUT P1, RZ, R2, 0x7f, RZ, 0xc0, !PT ;  /* 0x0000007f02ff7812 */ /* 0x008fc6000782c0ff */
[----:B-1----:R-:W1:Y:S01]  /*1fe0*/  @P2 LDC R3, c[0x0][0x44c] ;  /* 0x00011300ff032b82 */ /* 0x002e620000000800 */
[----:B------:R-:W-:Y:S01]  /*1ff0*/  SHF.R.U32.HI R11, RZ, 0x7, R2 ;  /* 0x00000007ff0b7819 */ /* 0x000fe20000011602 */
[----:B------:R-:W-:Y:S01]  /*2000*/  IMAD R2, R176, -0x60, R16 ;  /* 0xffffffa0b0027824 */ /* 0x000fe200078e0210 */
[----:B------:R-:W-:-:S04]  /*2010*/  @P2 LOP3.LUT R17, R17, 0x100000, RZ, 0xfc, !PT ;  /* 0x0010000011112812 */ /* 0x000fc800078efcff */
[----:B------:R-:W-:Y:S01]  /*2020*/  LOP3.LUT R17, R17, 0xfff7ffff, RZ, 0xc0, !PT ;  /* 0xfff7ffff11117812 */ /* 0x000fe200078ec0ff */
[----:B------:R-:W2:Y:S03]  /*2030*/  @P2 LDC R4, c[0x0][0x450] ;  /* 0x00011400ff042b82 */ /* 0x000ea60000000800 */
[----:B------:R-:W-:Y:S01]  /*2040*/  @P1 LOP3.LUT R17, R17, 0x80000, RZ, 0xfc, !PT ;  /* 0x0008000011111812 */ /* 0x000fe200078efcff */
[----:B-1----:R-:W-:-:S04]  /*2050*/  @P2 IMAD.HI.U32 R3, R0, R3, RZ ;  /* 0x0000000300032227 */ /* 0x002fc800078e00ff */
[----:B------:R-:W-:Y:S01]  /*2060*/  IMAD.U32 R0, RZ, RZ, UR22 ;  /* 0x00000016ff007e24 */ /* 0x000fe2000f8e00ff */
[----:B--2---:R-:W-:-:S03]  /*2070*/  @P2 SHF.R.U32.HI R6, RZ, R4, R3 ;  /* 0x00000004ff062219 */ /* 0x004fc60000011603 */
[----:B------:R-:W-:Y:S01]  /*2080*/  @!P1 VIADD R0, R0, 0x22840 ;  /* 0x0002284000009836 */ /* 0x000fe20000000000 */
[----:B------:R-:W-:Y:S01]  /*2090*/  IADD3 R4, -R11, 0xb, RZ ;  /* 0x0000000b0b047810 */ /* 0x000fe20007ffe1ff */
[----:B------:R-:W-:Y:S01]  /*20a0*/  VIADD R3, R2, 0x61 ;  /* 0x0000006102037836 */ /* 0x000fe20000000000 */
[----:B------:R-:W1:Y:S02]  /*20b0*/  SHFL.IDX PT, R20, R6, RZ, 0x1c1f ;  /* 0x001c1fff06147589 */ /* 0x000e6400000e0000 */
[----:B------:R-:W-:Y:S01]  /*20c0*/  @!P1 PRMT R0, RZ, 0x654, R0 ;  /* 0x00000654ff009816 */ /* 0x000fe20000000000 */
[----:B------:R-:W-:-:S04]  /*20d0*/  IMAD.MOV.U32 R11, RZ, RZ, -0x60 ;  /* 0xffffffa0ff0b7424 */ /* 0x000fc800078e00ff */
[----:B------:R-:W-:-:S04]  /*20e0*/  IMAD R15, R176, R11, 0x60 ;  /* 0x00000060b00f7424 */ /* 0x000fc800078e020b */
[----:B------:R-:W-:Y:S01]  /*20f0*/  IMAD R14, R18, -0x2, R15 ;  /* 0xfffffffe120e7824 */ /* 0x000fe200078e020f */
[----:B------:R-:W-:Y:S02]  /*2100*/  WARPGROUP.DEPBAR.LE gsb0, 0x0 ;  /* 0x00008000000079c5 */ /* 0x000fe40000010000 */
[----:B------:R-:W-:-:S06]  /*2110*/  WARPGROUP.ARRIVE ;  /* 0x00000000000079c5 */ /* 0x000fcc0000000000 */
[----:B------:R-:W-:Y:S01]  /*2120*/  HGMMA.64x96x16.F32 R24, gdesc[UR4], R24, gsb0 ;  /* 0x01600000041879f0 */ /* 0x000fe20008000818 */
[----:B------:R-:W-:Y:S02]  /*2130*/  ULDC UR7, c[0x0][0x9dc] ;  /* 0x0002770000077ab9 */ /* 0x000fe40000000800 */
[----:B------:R-:W-:Y:S01]  /*2140*/  ULOP3.LUT UR6, URZ, UR7, URZ, 0x33, !UPT ;  /* 0x000000073f067292 */ /* 0x000fe2000f8e333f */
[----:B------:R-:W-:Y:S02]  /*2150*/  WARPGROUP.DEPBAR.LE gsb0, 0x0 ;  /* 0x00008000000079c5 */ /* 0x000fe40000010000 */
[----:B------:R-:W-:-:S06]  /*2160*/  WARPGROUP.ARRIVE ;  /* 0x00000000000079c5 */ /* 0x000fcc0000000000 */
[----:B------:R-:W-:Y:S03]  /*2170*/  HGMMA.64x96x16.F32 R24, gdesc[UR8], R24, gsb0 ;  /* 0x01600000081879f0 */ /* 0x000fe60008000818 */
[----:B------:R-:W-:Y:S02]  /*2180*/  WARPGROUP.DEPBAR.LE gsb0, 0x0 ;  /* 0x00008000000079c5 */ /* 0x000fe40000010000 */
[----:B------:R-:W-:-:S06]  /*2190*/  WARPGROUP.ARRIVE ;  /* 0x00000000000079c5 */ /* 0x000fcc0000000000 */
[----:B------:R-:W-:Y:S01]  /*21a0*/  HGMMA.64x96x16.F32 R24, gdesc[UR12], R24, gsb0 ;  /* 0x016000000c1879f0 */ /* 0x000fe20008000818 */
[----:B------:R-:W-:Y:S02]  /*21b0*/  ULDC.64 UR14, c[0x0][0x9e0] ;  /* 0x00027800000e7ab9 */ /* 0x000fe40000000a00 */
[----:B------:R-:W-:Y:S01]  /*21c0*/  UISETP.GE.AND UP0, UPT, UR15, 0x1, UPT ;  /* 0x000000010f00788c */ /* 0x000fe2000bf06270 */
[----:B------:R-:W-:Y:S02]  /*21d0*/  WARPGROUP.DEPBAR.LE gsb0, 0x0 ;  /* 0x00008000000079c5 */ /* 0x000fe40000010000 */
[----:B------:R2:W-:Y:S06]  /*21e0*/  BAR.ARV R4, 0x100 ;  /* 0x000400040000751d */ /* 0x0005ec0000002000 */
[----:B------:R3:W-:Y:S01]  /*21f0*/  @!P1 SYNCS.ARRIVE.TRANS64.RED.A1T0 RZ, [R0+URZ], RZ ;  /* 0x000000ff00ff99a7 */ /* 0x0007e2000810043f */
[----:B------:R-:W-:Y:S01]  /*2200*/  PLOP3.LUT P1, PT, PT, PT, UP0, 0x40, 0x0 ;  /* 0x000000000000781c */ /* 0x000fe20003f2e808 */
[----:B---3--:R-:W-:-:S02]  /*2210*/  IMAD R0, R18, -0x2, R3 ;  /* 0xfffffffe12007824 */ /* 0x008fc400078e0203 */
[----:B------:R-:W-:Y:S02]  /*2220*/  VIADD R3, R2, 0x60 ;  /* 0x0000006002037836 */ /* 0x000fe40000000000 */
[----:B----4-:R-:W-:Y:S02]  /*2230*/  IMAD.IADD R0, R0, 0x1, -R7 ;  /* 0x0000000100007824 */ /* 0x010fe400078e0a07 */
[----:B------:R-:W-:Y:S02]  /*2240*/  IMAD R11, R18, -0x2, R3 ;  /* 0xfffffffe120b7824 */ /* 0x000fe400078e0203 */
[C---:B------:R-:W-:Y:S02]  /*2250*/  VIADD R12, R0.reuse, UR14 ;  /* 0x0000000e000c7c36 */ /* 0x040fe40008000000 */
[----:B------:R-:W-:-:S03]  /*2260*/  VIADD R13, R0, UR6 ;  /* 0x00000006000d7c36 */ /* 0x000fc60008000000 */
[----:B-1----:R-:W-:Y:S01]  /*2270*/  VIADDMNMX R0, R20, R12, R11, PT ;  /* 0x0000000c14007246 */ /* 0x002fe2000380010b */
[----:B------:R-:W-:Y:S01]  /*2280*/  IMAD.IADD R2, R13, 0x1, R20 ;  /* 0x000000010d027824 */ /* 0x000fe200078e0214 */
[----:B--2---:R-:W-:Y:S06]  /*2290*/  @P1 BRA `(.L_x_1763) ;  /* 0x0000000000541947 */ /* 0x004fec0003800000 */
[----:B------:R-:W-:Y:S01]  /*22a0*/  IADD3 R3, R16, -R7, R20 ;  /* 0x8000000710037210 */ /* 0x000fe20007ffe014 */
[----:B------:R-:W-:Y:S03]  /*22b0*/  BSSY B0, `(.L_x_1764) ;  /* 0x0000010000007945 */ /* 0x000fe60003800000 */
[----:B------:R-:W-:-:S13]  /*22c0*/  ISETP.GT.AND P1, PT, R3, -0x1, PT ;  /* 0xffffffff0300780c */ /* 0x000fda0003f24270 */
[----:B------:R-:W-:Y:S05]  /*22d0*/  @P1 BRA `(.L_x_1765) ;  /* 0x0000000000201947 */ /* 0x000fea0003800000 */
[----:B------:R-:W-:Y:S01]  /*22e0*/  UISETP.NE.AND UP1, UPT, UR15, 0x1, UPT ;  /* 0x000000010f00788c */ /* 0x000fe2000bf25270 */
[----:B------:R-:W-:-:S05]  /*22f0*/  LOP3.LUT R3, RZ, R3, RZ, 0x33, !PT ;  /* 0x00000003ff037212 */ /* 0x000fca00078e33ff */
[----:B------:R-:W-:-:S05]  /*2300*/  PLOP3.LUT P1, PT, PT, PT, UP1, 0x80, 0x0 ;  /* 0x000000000000781c */ /* 0x000fca0003f2f018 */
[----:B------:R-:W-:-:S08]  /*2310*/  @UP1 ULDC.64 UR10, c[0x0][0x9e8] ;  /* 0x00027a00000a1ab9 */ /* 0x000fd00000000a00 */
[----:B------:R-:W-:-:S05]  /*2320*/  @P1 IMAD.HI.U32 R20, R3, UR10, RZ ;  /* 0x0000000a03141c27 */ /* 0x000fca000f8e00ff */
[----:B------:R-:W-:-:S04]  /*2330*/  @P1 SHF.R.U32.HI R3, RZ, UR11, R20 ;  /* 0x0000000bff031c19 */ /* 0x000fc80008011614 */
[----:B------:R-:W-:Y:S01]  /*2340*/  LOP3.LUT R3, RZ, R3, RZ, 0x33, !PT ;  /* 0x00000003ff037212 */ /* 0x000fe200078e33ff */
[----:B------:R-:W-:Y:S06]  /*2350*/  BRA `(.L_x_1766) ;  /* 0x0000000000147947 */ /* 0x000fec0003800000 */
.L_x_1765:
[----:B------:R-:W-:-:S06]  /*2360*/  UISETP.NE.AND UP1, UPT, UR15, 0x1, UPT ;  /* 0x000000010f00788c */ /* 0x000fcc000bf25270 */
[----:B------:R-:W-:-:S05]  /*2370*/  PLOP3.LUT P1, PT, PT, PT, UP1, 0x80, 0x0 ;  /* 0x000000000000781c */ /* 0x000fca0003f2f018 */
[----:B------:R-:W-:-:S08]  /*2380*/  @UP1 ULDC.64 UR10, c[0x0][0x9e8] ;  /* 0x00027a00000a1ab9 */ /* 0x000fd00000000a00 */
[----:B------:R-:W-:-:S05]  /*2390*/  @P1 IMAD.HI.U32 R20, R3, UR10, RZ ;  /* 0x0000000a03141c27 */ /* 0x000fca000f8e00ff */
[----:B------:R-:W-:-:S07]  /*23a0*/  @P1 SHF.R.U32.HI R3, RZ, UR11, R20 ;  /* 0x0000000bff031c19 */ /* 0x000fce0008011614 */
.L_x_1766:
[----:B------:R-:W-:Y:S05]  /*23b0*/  BSYNC B0 ;  /* 0x0000000000007941 */ /* 0x000fea0003800000 */
.L_x_1764:
[----:B------:R-:W-:-:S05]  /*23c0*/  IMAD R3, R3, UR15, R14 ;  /* 0x0000000f03037c24 */ /* 0x000fca000f8e020e */
[----:B------:R-:W-:Y:S02]  /*23d0*/  VIMNMX R2, R2, R3, !PT ;  /* 0x0000000302027248 */ /* 0x000fe40007fe0100 */
[----:B------:R-:W-:-:S07]  /*23e0*/  VIADDMNMX R0, R3, UR15, R0, PT ;  /* 0x0000000f03007c46 */ /* 0x000fce000b800100 */
.L_x_1763:
[C---:B------:R-:W-:Y:S02]  /*23f0*/  ISETP.GE.AND P6, PT, R15.reuse, 0x9, PT ;  /* 0x000000090f00780c */ /* 0x040fe40003fc6270 */
[C---:B------:R-:W-:Y:S02]  /*2400*/  ISETP.GE.AND P1, PT, R15.reuse, 0x2, PT ;  /* 0x000000020f00780c */ /* 0x040fe40003f26270 */
[C---:B------:R-:W-:Y:S02]  /*2410*/  ISETP.GT.AND P2, PT, R2.reuse, 0x8, !P6 ;  /* 0x000000080200780c */ /* 0x040fe40007744270 */
[----:B------:R-:W-:Y:S02]  /*2420*/  ISETP.GT.AND P3, PT, R2, 0x1, !P1 ;  /* 0x000000010200780c */ /* 0x000fe40004f64270 */
[----:B------:R-:W-:Y:S02]  /*2430*/  ISETP.LT.OR P2, PT, R0, 0x9, P2 ;  /* 0x000000090000780c */ /* 0x000fe40001741670 */
[----:B------:R-:W-:-:S02]  /*2440*/  ISETP.GE.AND P4, PT, R15, 0xa, PT ;  /* 0x0000000a0f00780c */ /* 0x000fc40003f86270 */
[----:B------:R-:W-:Y:S02]  /*2450*/  FSEL R28, R28, -INF , !P2 ;  /* 0xff8000001c1c7808 */ /* 0x000fe40005000000 */
[----:B------:R-:W-:Y:S02]  /*2460*/  ISETP.LT.OR P3, PT, R0, 0x2, P3 ;  /* 0x000000020000780c */ /* 0x000fe40001f61670 */
[----:B------:R-:W-:Y:S02]  /*2470*/  ISETP.GT.AND P2, PT, R2, 0x9, !P4 ;  /* 0x000000090200780c */ /* 0x000fe40006744270 */
[----:B------:R-:W-:Y:S02]  /*2480*/  FSEL R20, R25, -INF , !P3 ;  /* 0xff80000019147808 */ /* 0x000fe40005800000 */
[----:B------:R-:W-:Y:S02]  /*2490*/  ISETP.LT.OR P2, PT, R0, 0xa, P2 ;  /* 0x0000000a0000780c */ /* 0x000fe40001741670 */
[----:B------:R-:W-:-:S02]  /*24a0*/  ISETP.GE.AND P3, PT, R15, 0x11, PT ;  /* 0x000000110f00780c */ /* 0x000fc40003f66270 */
[----:B------:R-:W-:Y:S02]  /*24b0*/  FSEL R72, R29, -INF , !P2 ;  /* 0xff8000001d487808 */ /* 0x000fe40005000000 */
[----:B------:R-:W-:Y:S02]  /*24c0*/  ISETP.GT.AND P2, PT, R2, 0x10, !P3 ;  /* 0x000000100200780c */ /* 0x000fe40005f44270 */
[----:B------:R-:W-:Y:S02]  /*24d0*/  P2R R25, PR, RZ, 0x8 ;  /* 0x00000008ff197803 */ /* 0x000fe40000000000 */
[----:B------:R-:W-:Y:S02]  /*24e0*/  ISETP.LT.OR P2, PT, R0, 0x11, P2 ;  /* 0x000000110000780c */ /* 0x000fe40001741670 */
[----:B------:R-:W-:Y:S02]  /*24f0*/  ISETP.GE.AND P3, PT, R15, 0x12, PT ;  /* 0x000000120f00780c */ /* 0x000fe40003f66270 */
[----:B------:R-:W-:-:S02]  /*2500*/  FSEL R32, R32, -INF , !P2 ;  /* 0xff80000020207808 */ /* 0x000fc40005000000 */
[----:B------:R-:W-:Y:S02]  /*2510*/  ISETP.GT.AND P2, PT, R2, 0x11, !P3 ;  /* 0x000000110200780c */ /* 0x000fe40005f44270 */
[----:B------:R-:W-:Y:S02]  /*2520*/  P2R R29, PR, RZ, 0x8 ;  /* 0x00000008ff1d7803 */ /* 0x000fe40000000000 */
[----:B------:R-:W-:Y:S02]  /*2530*/  ISETP.LT.OR P2, PT, R0, 0x12, P2 ;  /* 0x000000120000780c */ /* 0x000fe40001741670 */
[----:B------:R-:W-:Y:S02]  /*2540*/  ISETP.GE.AND P3, PT, R15, 0x19, PT ;  /* 0x000000190f00780c */ /* 0x000fe40003f66270 */
[----:B------:R-:W-:Y:S02]  /*2550*/  FSEL R74, R33, -INF , !P2 ;  /* 0xff800000214a7808 */ /* 0x000fe40005000000 */
[----:B------:R-:W-:-:S02]  /*2560*/  ISETP.GT.AND P2, PT, R2, 0x18, !P3 ;  /* 0x000000180200780c */ /* 0x000fc40005f44270 */
[----:B------:R-:W-:Y:S02]  /*2570*/  P2R R33, PR, RZ, 0x8 ;  /* 0x00000008ff217803 */ /* 0x000fe40000000000 */
[----:B------:R-:W-:Y:S02]  /*2580*/  ISETP.LT.OR P2, PT, R0, 0x19, P2 ;  /* 0x000000190000780c */ /* 0x000fe40001741670 */
[----:B------:R-:W-:Y:S02]  /*2590*/  ISETP.GE.AND P3, PT, R15, 0x1a, PT ;  /* 0x0000001a0f00780c */ /* 0x000fe40003f66270 */
[----:B------:R-:W-:Y:S02]  /*25a0*/  FSEL R36, R36, -INF , !P2 ;  /* 0xff80000024247808 */ /* 0x000fe40005000000 */
[----:B------:R-:W-:Y:S02]  /*25b0*/  ISETP.GT.AND P2, PT, R2, 0x19, !P3 ;  /* 0x000000190200780c */ /* 0x000fe40005f44270 */
[----:B------:R-:W-:-:S02]  /*25c0*/  P2R R73, PR, RZ, 0x8 ;  /* 0x00000008ff497803 */ /* 0x000fc40000000000 */
[----:B------:R-:W-:Y:S02]  /*25d0*/  ISETP.LT.OR P2, PT, R0, 0x1a, P2 ;  /* 0x0000001a0000780c */ /* 0x000fe40001741670 */
[----:B------:R-:W-:Y:S02]  /*25e0*/  ISETP.GE.AND P3, PT, R15, 0x21, PT ;  /* 0x000000210f00780c */ /* 0x000fe40003f66270 */
[----:B------:R-:W-:Y:S02]  /*25f0*/  FSEL R76, R37, -INF , !P2 ;  /* 0xff800000254c7808 */ /* 0x000fe40005000000 */
[----:B------:R-:W-:Y:S02]  /*2600*/  ISETP.GT.AND P2, PT, R2, 0x20, !P3 ;  /* 0x000000200200780c */ /* 0x000fe40005f44270 */
[----:B------:R-:W-:Y:S02]  /*2610*/  P2R R37, PR, RZ, 0x8 ;  /* 0x00000008ff257803 */ /* 0x000fe40000000000 */
[----:B------:R-:W-:-:S02]  /*2620*/  ISETP.LT.OR P2, PT, R0, 0x21, P2 ;  /* 0x000000210000780c */ /* 0x000fc40001741670 */
[C---:B------:R-:W-:Y:S02]  /*2630*/  ISETP.GE.AND P3, PT, R15.reuse, 0x22, PT ;  /* 0x000000220f00780c */ /* 0x040fe40003f66270 */
[----:B------:R-:W-:Y:S02]  /*2640*/  FSEL R40, R40, -INF , !P2 ;  /* 0xff80000028287808 */ /* 0x000fe40005000000 */
[----:B------:R-:W-:Y:S02]  /*2650*/  ISETP.GT.AND P2, PT, R2, 0x21, !P3 ;  /* 0x000000210200780c */ /* 0x000fe40005f44270 */
[----:B------:R-:W-:Y:S02]  /*2660*/  P2R R75, PR, RZ, 0x8 ;  /* 0x00000008ff4b7803 */ /* 0x000fe40000000000 */
        /* <DEDUP_REMOVED lines=56> */
[----:B------:R-:W-:Y:S02]  /*29f0*/  P2R R21, PR, RZ, 0x10 ;  /* 0x00000010ff157803 */ /* 0x000fe40000000000 */
[----:B------:R-:W-:Y:S02]  /*2a00*/  FSEL R64, R64, -INF , !P2 ;  /* 0xff80000040407808 */ /* 0x000fe40005000000 */
[C---:B------:R-:W-:Y:S02]  /*2a10*/  ISETP.GE.AND P2, PT, R15.reuse, 0x52, PT ;  /* 0x000000520f00780c */ /* 0x040fe40003f46270 */
[----:B------:R-:W-:Y:S02]  /*2a20*/  ISETP.GE.AND P5, PT, R15, 0x1, PT ;  /* 0x000000010f00780c */ /* 0x000fe40003fa6270 */
[----:B------:R-:W-:-:S04]  /*2a30*/  ISETP.GT.AND P3, PT, R2, 0x51, !P2 ;  /* 0x000000510200780c */ /* 0x000fc80005764270 */
[----:B------:R-:W-:-:S04]  /*2a40*/  ISETP.LT.OR P3, PT, R0, 0x52, P3 ;  /* 0x000000520000780c */ /* 0x000fc80001f61670 */
[----:B------:R-:W-:Y:S02]  /*2a50*/  FSEL R90, R65, -INF , !P3 ;  /* 0xff800000415a7808 */ /* 0x000fe40005800000 */
[----:B------:R-:W-:-:S04]  /*2a60*/  ISETP.GE.AND P3, PT, R15, 0x59, PT ;  /* 0x000000590f00780c */ /* 0x000fc80003f66270 */
[----:B------:R-:W-:-:S04]  /*2a70*/  ISETP.GT.AND P4, PT, R2, 0x58, !P3 ;  /* 0x000000580200780c */ /* 0x000fc80005f84270 */
[----:B------:R-:W-:-:S04]  /*2a80*/  ISETP.LT.OR P4, PT, R0, 0x59, P4 ;  /* 0x000000590000780c */ /* 0x000fc80002781670 */
[----:B------:R-:W-:Y:S02]  /*2a90*/  FSEL R68, R68, -INF , !P4 ;  /* 0xff80000044447808 */ /* 0x000fe40006000000 */
[----:B------:R-:W-:-:S04]  /*2aa0*/  ISETP.GT.AND P4, PT, R2, RZ, !P5 ;  /* 0x000000ff0200720c */ /* 0x000fc80006f84270 */
[----:B------:R-:W-:-:S04]  /*2ab0*/  ISETP.LT.OR P4, PT, R0, 0x1, P4 ;  /* 0x000000010000780c */ /* 0x000fc80002781670 */
[----:B------:R-:W-:Y:S02]  /*2ac0*/  FSEL R24, R24, -INF , !P4 ;  /* 0xff80000018187808 */ /* 0x000fe40006000000 */
[----:B------:R-:W-:-:S04]  /*2ad0*/  ISETP.GE.AND P4, PT, R15, 0x5a, PT ;  /* 0x0000005a0f00780c */ /* 0x000fc80003f86270 */
[----:B------:R-:W-:Y:S02]  /*2ae0*/  P2R R15, PR, RZ, 0x10 ;  /* 0x00000010ff0f7803 */ /* 0x000fe40000000000 */
[----:B------:R-:W-:Y:S02]  /*2af0*/  ISETP.GT.AND P4, PT, R2, 0x59, !P4 ;  /* 0x000000590200780c */ /* 0x000fe40006784270 */
[----:B------:R-:W1:Y:S02]  /*2b00*/  SHFL.IDX PT, R2, R6, 0x1, 0x1c1f ;  /* 0x003c1f0006027f89 */ /* 0x000e6400000e0000 */
[----:B------:R-:W-:-:S04]  /*2b10*/  ISETP.LT.OR P4, PT, R0, 0x5a, P4 ;  /* 0x0000005a0000780c */ /* 0x000fc80002781670 */
[----:B------:R-:W-:Y:S02]  /*2b20*/  FSEL R92, R69, -INF , !P4 ;  /* 0xff800000455c7808 */ /* 0x000fe40006000000 */
[----:B------:R-:W-:Y:S02]  /*2b30*/  PLOP3.LUT P4, PT, PT, PT, UP0, 0x40, 0x0 ;  /* 0x000000000000781c */ /* 0x000fe40003f8e808 */
[----:B-1----:R-:W-:Y:S01]  /*2b40*/  VIADDMNMX R0, R2, R12, R11, PT ;  /* 0x0000000c02007246 */ /* 0x002fe2000380010b */
[----:B------:R-:W-:-:S10]  /*2b50*/  IMAD.IADD R3, R13, 0x1, R2 ;  /* 0x000000010d037824 */ /* 0x000fd400078e0202 */
[----:B------:R-:W-:Y:S05]  /*2b60*/  @P4 BRA `(.L_x_1767) ;  /* 0x00000000005c4947 */ /* 0x000fea0003800000 */
        /* <DEDUP_REMOVED lines=8> */
[----:B------:R-:W-:Y:S01]  /*2bf0*/  @P4 IMAD.HI.U32 R6, R2, UR10, RZ ;  /* 0x0000000a02064c27 */ /* 0x000fe2000f8e00ff */
[----:B------:R-:W-:-:S13]  /*2c00*/  PLOP3.LUT P4, PT, PT, PT, UP1, 0x80, 0x0 ;  /* 0x000000000000781c */ /* 0x000fda0003f8f018 */
[----:B------:R-:W-:-:S04]  /*2c10*/  @P4 SHF.R.U32.HI R2, RZ, UR11, R6 ;  /* 0x0000000bff024c19 */ /* 0x000fc80008011606 */
[----:B------:R-:W-:Y:S01]  /*2c20*/  LOP3.LUT R2, RZ, R2, RZ, 0x33, !PT ;  /* 0x00000002ff027212 */ /* 0x000fe200078e33ff */
[----:B------:R-:W-:Y:S06]  /*2c30*/  BRA `(.L_x_1770) ;  /* 0x0000000000187947 */ /* 0x000fec0003800000 */
.L_x_1769:
[----:B------:R-:W-:-:S06]  /*2c40*/  UISETP.NE.AND UP1, UPT, UR15, 0x1, UPT ;  /* 0x000000010f00788c */ /* 0x000fcc000bf25270 */
[----:B------:R-:W-:-:S05]  /*2c50*/  PLOP3.LUT P4, PT, PT, PT, UP1, 0x80, 0x0 ;  /* 0x000000000000781c */ /* 0x000fca0003f8f018 */
[----:B------:R-:W-:-:S08]  /*2c60*/  @UP1 ULDC.64 UR10, c[0x0][0x9e8] ;  /* 0x00027a00000a1ab9 */ /* 0x000fd00000000a00 */
[----:B------:R-:W-:Y:S01]  /*2c70*/  @P4 IMAD.HI.U32 R6, R2, UR10, RZ ;  /* 0x0000000a02064c27 */ /* 0x000fe2000f8e00ff */
[----:B------:R-:W-:-:S13]  /*2c80*/  PLOP3.LUT P4, PT, PT, PT, UP1, 0x80, 0x0 ;  /* 0x000000000000781c */ /* 0x000fda0003f8f018 */
[----:B------:R-:W-:-:S07]  /*2c90*/  @P4 SHF.R.U32.HI R2, RZ, UR11, R6 ;  /* 0x0000000bff024c19 */ /* 0x000fce0008011606 */
.L_x_1770:
[----:B------:R-:W-:Y:S05]  /*2ca0*/  BSYNC B0 ;  /* 0x0000000000007941 */ /* 0x000fea0003800000 */
.L_x_1768:
[----:B------:R-:W-:-:S05]  /*2cb0*/  IMAD R2, R2, UR15, R14 ;  /* 0x0000000f02027c24 */ /* 0x000fca000f8e020e */
[----:B------:R-:W-:Y:S02]  /*2cc0*/  VIMNMX R3, R3, R2, !PT ;  /* 0x0000000203037248 */ /* 0x000fe40007fe0100 */
[----:B------:R-:W-:-:S07]  /*2cd0*/  VIADDMNMX R0, R2, UR15, R0, PT ;  /* 0x0000000f02007c46 */ /* 0x000fce000b800100 */
.L_x_1767:
[C---:B------:R-:W-:Y:S01]  /*2ce0*/  ISETP.GT.AND P1, PT, R3.reuse, 0x1, !P1 ;  /* 0x000000010300780c */ /* 0x040fe20004f24270 */
[----:B------:R-:W-:Y:S01]  /*2cf0*/  ULDC UR6, c[0x0][0x988] ;  /* 0x0002620000067ab9 */ /* 0x000fe20000000800 */
[----:B------:R-:W-:Y:S02]  /*2d00*/  ISETP.GT.AND P6, PT, R3, 0x8, !P6 ;  /* 0x000000080300780c */ /* 0x000fe400077c4270 */
[C---:B------:R-:W-:Y:S02]  /*2d10*/  ISETP.LT.OR P1, PT, R0.reuse, 0x2, P1 ;  /* 0x000000020000780c */ /* 0x040fe40000f21670 */
[----:B------:R-:W-:Y:S02]  /*2d20*/  ISETP.LT.OR P6, PT, R0, 0x9, P6 ;  /* 0x000000090000780c */ /* 0x000fe400037c1670 */
[----:B------:R-:W-:Y:S02]  /*2d30*/  FSEL R27, R27, -INF , !P1 ;  /* 0xff8000001b1b7808 */ /* 0x000fe40004800000 */
[----:B------:R-:W-:-:S02]  /*2d40*/  ISETP.NE.AND P1, PT, R21, RZ, PT ;  /* 0x000000ff1500720c */ /* 0x000fc40003f25270 */
[----:B------:R-:W-:Y:S02]  /*2d50*/  FSEL R30, R30, -INF , !P6 ;  /* 0xff8000001e1e7808 */ /* 0x000fe40007000000 */
[----:B------:R-:W-:Y:S02]  /*2d60*/  ISETP.GT.AND P1, PT, R3, 0x9, !P1 ;  /* 0x000000090300780c */ /* 0x000fe40004f24270 */
[----:B------:R-:W-:Y:S02]  /*2d70*/  ISETP.NE.AND P6, PT, R33, RZ, PT ;  /* 0x000000ff2100720c */ /* 0x000fe40003fc5270 */
[----:B------:R-:W-:Y:S02]  /*2d80*/  ISETP.LT.OR P1, PT, R0, 0xa, P1 ;  /* 0x0000000a0000780c */ /* 0x000fe40000f21670 */
[----:B------:R-:W-:Y:S02]  /*2d90*/  FMNMX.FTZ R2, R24, R20, !PT ;  /* 0x0000001418027209 */ /* 0x000fe40007810000 */
[----:B------:R-:W-:-:S02]  /*2da0*/  FSEL R31, R31, -INF , !P1 ;  /* 0xff8000001f1f7808 */ /* 0x000fc40004800000 */
[----:B------:R-:W-:Y:S02]  /*2db0*/  ISETP.NE.AND P1, PT, R25, RZ, PT ;  /* 0x000000ff1900720c */ /* 0x000fe40003f25270 */
[----:B------:R-:W-:Y:S02]  /*2dc0*/  ISETP.NE.AND P4, PT, R73, RZ, PT ;  /* 0x000000ff4900720c */ /* 0x000fe40003f85270 */
[----:B------:R-:W-:Y:S02]  /*2dd0*/  ISETP.GT.AND P1, PT, R3, 0x10, !P1 ;  /* 0x000000100300780c */ /* 0x000fe40004f24270 */
[----:B------:R-:W-:Y:S02]  /*2de0*/  FMNMX.FTZ R2, R28, R2, !PT ;  /* 0x000000021c027209 */ /* 0x000fe40007810000 */
[----:B------:R-:W-:Y:S02]  /*2df0*/  ISETP.LT.OR P1, PT, R0, 0x11, P1 ;  /* 0x000000110000780c */ /* 0x000fe40000f21670 */
[----:B------:R-:W-:-:S02]  /*2e00*/  FMNMX.FTZ R2, R72, R2, !PT ;  /* 0x0000000248027209 */ /* 0x000fc40007810000 */
[----:B------:R-:W-:Y:S02]  /*2e10*/  FSEL R34, R34, -INF , !P1 ;  /* 0xff80000022227808 */ /* 0x000fe40004800000 */
[----:B------:R-:W-:Y:S02]  /*2e20*/  ISETP.NE.AND P1, PT, R29, RZ, PT ;  /* 0x000000ff1d00720c */ /* 0x000fe40003f25270 */
[----:B------:R-:W-:Y:S02]  /*2e30*/  FMNMX.FTZ R2, R32, R2, !PT ;  /* 0x0000000220027209 */ /* 0x000fe40007810000 */
[----:B------:R-:W-:Y:S02]  /*2e40*/  ISETP.GT.AND P1, PT, R3, 0x11, !P1 ;  /* 0x000000110300780c */ /* 0x000fe40004f24270 */
[----:B------:R-:W-:Y:S02]  /*2e50*/  FMNMX.FTZ R2, R74, R2, !PT ;  /* 0x000000024a027209 */ /* 0x000fe40007810000 */
[----:B------:R-:W-:-:S02]  /*2e60*/  ISETP.LT.OR P1, PT, R0, 0x12, P1 ;  /* 0x000000120000780c */ /* 0x000fc40000f21670 */
[----:B------:R-:W-:Y:S02]  /*2e70*/  FMNMX.FTZ R2, R36, R2, !PT ;  /* 0x0000000224027209 */ /* 0x000fe40007810000 */
[----:B------:R-:W-:Y:S02]  /*2e80*/  FSEL R35, R35, -INF , !P1 ;  /* 0xff80000023237808 */ /* 0x000fe40004800000 */
[----:B------:R-:W-:Y:S02]  /*2e90*/  ISETP.GT.AND P1, PT, R3, 0x18, !P6 ;  /* 0x000000180300780c */ /* 0x000fe40007724270 */
[----:B------:R-:W-:Y:S02]  /*2ea0*/  FMNMX.FTZ R2, R76, R2, !PT ;  /* 0x000000024c027209 */ /* 0x000fe40007810000 */
[----:B------:R-:W-:Y:S02]  /*2eb0*/  ISETP.LT.OR P1, PT, R0, 0x19, P1 ;  /* 0x000000190000780c */ /* 0x000fe40000f21670 */
[----:B------:R-:W-:-:S02]  /*2ec0*/  FMNMX.FTZ R2, R40, R2, !PT ;  /* 0x0000000228027209 */ /* 0x000fc40007810000 */
[----:B------:R-:W-:Y:S02]  /*2ed0*/  FSEL R38, R38, -INF , !P1 ;  /* 0xff80000026267808 */ /* 0x000fe40004800000 */
[----:B------:R-:W-:Y:S02]  /*2ee0*/  ISETP.GT.AND P1, PT, R3, 0x19, !P4 ;  /* 0x000000190300780c */ /* 0x000fe40006724270 */
[----:B------:R-:W-:Y:S02]  /*2ef0*/  FMNMX.FTZ R2, R78, R2, !PT ;  /* 0x000000024e027209 */ /* 0x000fe40007810000 */
[----:B------:R-:W-:Y:S02]  /*2f00*/  ISETP.LT.OR P1, PT, R0, 0x1a, P1 ;  /* 0x0000001a0000780c */ /* 0x000fe40000f21670 */
[----:B------:R-:W-:Y:S02]  /*2f10*/  FMNMX.FTZ R2, R44, R2, !PT ;  /* 0x000000022c027209 */ /* 0x000fe40007810000 */
[----:B------:R-:W-:-:S02]  /*2f20*/  FSEL R39, R39, -INF , !P1 ;  /* 0xff80000027277808 */ /* 0x000fc40004800000 */
[----:B------:R-:W-:Y:S02]  /*2f30*/  ISETP.NE.AND P1, PT, R37, RZ, PT ;  /* 0x000000ff2500720c */ /* 0x000fe40003f25270 */
[----:B------:R-:W-:Y:S02]  /*2f40*/  FMNMX.FTZ R2, R80, R2, !PT ;  /* 0x0000000250027209 */ /* 0x000fe40007810000 */
        /* <DEDUP_REMOVED lines=12> */
[----:B------:R-:W-:Y:S02]  /*3010*/  ISETP.NE.AND P1, PT, R41, RZ, PT ;  /* 0x000000ff2900720c */ /* 0x000fe40003f25270 */
[----:B------:R-:W-:Y:S02]  /*3020*/  FMNMX.FTZ R2, R86, R2, !PT ;  /* 0x0000000256027209 */ /* 0x000fe40007810000 */
[----:B------:R-:W-:Y:S02]  /*3030*/  ISETP.GT.AND P1, PT, R3, 0x28, !P1 ;  /* 0x000000280300780c */ /* 0x000fe40004f24270 */
[----:B------:R-:W-:-:S02]  /*3040*/  FMNMX.FTZ R2, R60, R2, !PT ;  /* 0x000000023c027209 */ /* 0x000fc40007810000 */
[----:B------:R-:W-:Y:S02]  /*3050*/  ISETP.LT.OR P1, PT, R0, 0x29, P1 ;  /* 0x000000290000780c */ /* 0x000fe40000f21670 */
[----:B------:R-:W-:Y:S02]  /*3060*/  FMNMX.FTZ R2, R88, R2, !PT ;  /* 0x0000000258027209 */ /* 0x000fe40007810000 */
[----:B------:R-:W-:Y:S02]  /*3070*/  FSEL R46, R46, -INF , !P1 ;  /* 0xff8000002e2e7808 */ /* 0x000fe40004800000 */
[----:B------:R-:W-:Y:S02]  /*3080*/  ISETP.NE.AND P1, PT, R77, RZ, PT ;  /* 0x000000ff4d00720c */ /* 0x000fe40003f25270 */
[----:B------:R-:W-:Y:S02]  /*3090*/  FMNMX.FTZ R2, R64, R2, !PT ;  /* 0x0000000240027209 */ /* 0x000fe40007810000 */
[----:B------:R-:W-:-:S02]  /*30a0*/  ISETP.GT.AND P1, PT, R3, 0x29, !P1 ;  /* 0x000000290300780c */ /* 0x000fc40004f24270 */
[----:B------:R-:W-:Y:S02]  /*30b0*/  FMNMX.FTZ R2, R90, R2, !PT ;  /* 0x000000025a027209 */ /* 0x000fe40007810000 */
[----:B------:R-:W-:Y:S02]  /*30c0*/  ISETP.LT.OR P1, PT, R0, 0x2a, P1 ;  /* 0x0000002a0000780c */ /* 0x000fe40000f21670 */
[----:B------:R-:W-:Y:S02]  /*30d0*/  FMNMX.FTZ R2, R68, R2, !PT ;  /* 0x0000000244027209 */ /* 0x000fe40007810000 */
[----:B------:R-:W-:Y:S02]  /*30e0*/  FSEL R47, R47, -INF , !P1 ;  /* 0xff8000002f2f7808 */ /* 0x000fe40004800000 */
[----:B------:R-:W-:Y:S02]  /*30f0*/  ISETP.NE.AND P1, PT, R45, RZ, PT ;  /* 0x000000ff2d00720c */ /* 0x000fe40003f25270 */
[----:B------:R-:W-:-:S02]  /*3100*/  FMNMX.FTZ R6, R92, R2, !PT ;  /* 0x000000025c067209 */ /* 0x000fc40007810000 */
[----:B------:R-:W-:Y:S02]  /*3110*/  ISETP.GT.AND P1, PT, R3, 0x30, !P1 ;  /* 0x000000300300780c */ /* 0x000fe40004f24270 */
[----:B------:R-:W-:Y:S01]  /*3120*/  ISETP.NE.AND P6, PT, R83, RZ, PT ;  /* 0x000000ff5300720c */ /* 0x000fe20003fc5270 */
[----:B------:R-:W1:Y:S01]  /*3130*/  SHFL.BFLY PT, R11, R6, 0x2, 0x1f ;  /* 0x0c401f00060b7f89 */ /* 0x000e6200000e0000 */
[----:B------:R-:W-:Y:S02]  /*3140*/  ISETP.LT.OR P1, PT, R0, 0x31, P1 ;  /* 0x000000310000780c */ /* 0x000fe40000f21670 */
[----:B------:R-:W-:Y:S02]  /*3150*/  ISETP.NE.AND P4, PT, R57, RZ, PT ;  /* 0x000000ff3900720c */ /* 0x000fe40003f85270 */
[----:B------:R-:W-:Y:S02]  /*3160*/  FSEL R50, R50, -INF , !P1 ;  /* 0xff80000032327808 */ /* 0x000fe40004800000 */
[----:B------:R-:W-:-:S02]  /*3170*/  ISETP.NE.AND P1, PT, R79, RZ, PT ;  /* 0x000000ff4f00720c */ /* 0x000fc40003f25270 */
[C---:B------:R-:W-:Y:S02]  /*3180*/  ISETP.GT.AND P5, PT, R3.reuse, RZ, !P5 ;  /* 0x000000ff0300720c */ /* 0x040fe40006fa4270 */
[----:B------:R-:W-:Y:S02]  /*3190*/  ISETP.GT.AND P1, PT, R3, 0x31, !P1 ;  /* 0x000000310300780c */ /* 0x000fe40004f24270 */
[C---:B------:R-:W-:Y:S02]  /*31a0*/  ISETP.LT.OR P5, PT, R0.reuse, 0x1, P5 ;  /* 0x000000010000780c */ /* 0x040fe40002fa1670 */
[----:B------:R-:W-:Y:S02]  /*31b0*/  ISETP.LT.OR P1, PT, R0, 0x32, P1 ;  /* 0x000000320000780c */ /* 0x000fe40000f21670 */
[----:B------:R-:W-:Y:S02]  /*31c0*/  FSEL R26, R26, -INF , !P5 ;  /* 0xff8000001a1a7808 */ /* 0x000fe40006800000 */
[----:B------:R-:W-:-:S02]  /*31d0*/  FSEL R51, R51, -INF , !P1 ;  /* 0xff80000033337808 */ /* 0x000fc40004800000 */
[----:B------:R-:W-:Y:S02]  /*31e0*/  ISETP.NE.AND P1, PT, R49, RZ, PT ;  /* 0x000000ff3100720c */ /* 0x000fe40003f25270 */
[C---:B------:R-:W-:Y:S02]  /*31f0*/  ISETP.GT.AND P2, PT, R3.reuse, 0x51, !P2 ;  /* 0x000000510300780c */ /* 0x040fe40005744270 */
[C---:B------:R-:W-:Y:S02]  /*3200*/  ISETP.GT.AND P1, PT, R3.reuse, 0x38, !P1 ;  /* 0x000000380300780c */ /* 0x040fe40004f24270 */
[----:B-1----:R-:W-:Y:S02]  /*3210*/  FMNMX.FTZ R12, R6, R11, !PT ;  /* 0x0000000b060c7209 */ /* 0x002fe40007810000 */
[----:B------:R-:W-:Y:S02]  /*3220*/  ISETP.LT.OR P1, PT, R0, 0x39, P1 ;  /* 0x000000390000780c */ /* 0x000fe40000f21670 */
[----:B------:R-:W-:Y:S01]  /*3230*/  ISETP.GT.AND P3, PT, R3, 0x58, !P3 ;  /* 0x000000580300780c */ /* 0x000fe20005f64270 */
[----:B------:R-:W1:Y:S01]  /*3240*/  SHFL.BFLY PT, R11, R12, 0x1, 0x1f ;  /* 0x0c201f000c0b7f89 */ /* 0x000e6200000e0000 */
[----:B------:R-:W-:-:S02]  /*3250*/  FSEL R54, R54, -INF , !P1 ;  /* 0xff80000036367808 */ /* 0x000fc40004800000 */
[----:B------:R-:W-:Y:S02]  /*3260*/  ISETP.NE.AND P1, PT, R81, RZ, PT ;  /* 0x000000ff5100720c */ /* 0x000fe40003f25270 */
[C---:B------:R-:W-:Y:S02]  /*3270*/  ISETP.LT.OR P2, PT, R0.reuse, 0x52, P2 ;  /* 0x000000520000780c */ /* 0x040fe40001741670 */
[----:B------:R-:W-:Y:S02]  /*3280*/  ISETP.GT.AND P1, PT, R3, 0x39, !P1 ;  /* 0x000000390300780c */ /* 0x000fe40004f24270 */
[C---:B------:R-:W-:Y:S02]  /*3290*/  ISETP.LT.OR P3, PT, R0.reuse, 0x59, P3 ;  /* 0x000000590000780c */ /* 0x040fe40001f61670 */
[----:B------:R-:W-:Y:S02]  /*32a0*/  ISETP.LT.OR P1, PT, R0, 0x3a, P1 ;  /* 0x0000003a0000780c */ /* 0x000fe40000f21670 */
[----:B------:R-:W-:-:S02]  /*32b0*/  FSEL R67, R67, -INF , !P2 ;  /* 0xff80000043437808 */ /* 0x000fc40005000000 */
[----:B------:R-:W-:Y:S02]  /*32c0*/  FSEL R55, R55, -INF , !P1 ;  /* 0xff80000037377808 */ /* 0x000fe40004800000 */
[----:B------:R-:W-:Y:S02]  /*32d0*/  ISETP.NE.AND P1, PT, R53, RZ, PT ;  /* 0x000000ff3500720c */ /* 0x000fe40003f25270 */
[----:B------:R-:W-:Y:S02]  /*32e0*/  FSEL R70, R70, -INF , !P3 ;  /* 0xff80000046467808 */ /* 0x000fe40005800000 */
[----:B------:R-:W-:Y:S02]  /*32f0*/  ISETP.GT.AND P1, PT, R3, 0x40, !P1 ;  /* 0x000000400300780c */ /* 0x000fe40004f24270 */
[----:B-1----:R-:W-:Y:S02]  /*3300*/  FMNMX.FTZ R2, R12, R11, !PT ;  /* 0x0000000b0c027209 */ /* 0x002fe40007810000 */
[----:B------:R-:W-:-:S03]  /*3310*/  ISETP.LT.OR P1, PT, R0, 0x41, P1 ;  /* 0x000000410000780c */ /* 0x000fc60000f21670 */
[----:B------:R-:W-:Y:S01]  /*3320*/  FMUL.FTZ R11, R2, UR6 ;  /* 0x00000006020b7c20 */ /* 0x000fe20008410000 */
[----:B------:R-:W-:Y:S02]  /*3330*/  FSEL R58, R58, -INF , !P1 ;  /* 0xff8000003a3a7808 */ /* 0x000fe40004800000 */
[----:B------:R-:W-:Y:S02]  /*3340*/  ISETP.GT.AND P1, PT, R3, 0x41, !P6 ;  /* 0x000000410300780c */ /* 0x000fe40007724270 */
[----:B------:R-:W-:Y:S02]  /*3350*/  ISETP.NE.AND P6, PT, R61, RZ, PT ;  /* 0x000000ff3d00720c */ /* 0x000fe40003fc5270 */
[----:B------:R-:W-:-:S04]  /*3360*/  ISETP.LT.OR P1, PT, R0, 0x42, P1 ;  /* 0x000000420000780c */ /* 0x000fc80000f21670 */
[----:B------:R-:W-:Y:S02]  /*3370*/  FSEL R59, R59, -INF , !P1 ;  /* 0xff8000003b3b7808 */ /* 0x000fe40004800000 */
[----:B------:R-:W-:Y:S02]  /*3380*/  ISETP.GT.AND P1, PT, R3, 0x48, !P4 ;  /* 0x000000480300780c */ /* 0x000fe40006724270 */
[----:B------:R-:W-:Y:S02]  /*3390*/  ISETP.NE.AND P4, PT, R85, RZ, PT ;  /* 0x000000ff5500720c */ /* 0x000fe40003f85270 */
[----:B------:R-:W-:-:S04]  /*33a0*/  ISETP.LT.OR P1, PT, R0, 0x49, P1 ;  /* 0x000000490000780c */ /* 0x000fc80000f21670 */
[----:B------:R-:W-:Y:S02]  /*33b0*/  FSEL R62, R62, -INF , !P1 ;  /* 0xff8000003e3e7808 */ /* 0x000fe40004800000 */
[----:B------:R-:W-:-:S04]  /*33c0*/  FSETP.NEU.FTZ.AND P1, PT, R2, -INF , PT ;  /* 0xff8000000200780b */ /* 0x000fc80003f3d000 */
[----:B------:R-:W-:Y:S02]  /*33d0*/  FSEL R13, R11, RZ, P1 ;  /* 0x000000ff0b0d7208 */ /* 0x000fe40000800000 */
[----:B------:R-:W-:Y:S02]  /*33e0*/  FMNMX.FTZ R11, R26, R27, !PT ;  /* 0x0000001b1a0b7209 */ /* 0x000fe40007810000 */
[----:B------:R-:W-:Y:S01]  /*33f0*/  ISETP.GT.AND P1, PT, R3, 0x49, !P4 ;  /* 0x000000490300780c */ /* 0x000fe20006724270 */
[--C-:B------:R-:W-:Y:S01]  /*3400*/  FFMA.FTZ R14, R24, UR6, -R13.reuse ;  /* 0x00000006180e7c23 */ /* 0x100fe2000801080d */
[----:B------:R-:W-:Y:S01]  /*3410*/  FMNMX.FTZ R6, R30, R11, !PT ;  /* 0x0000000b1e067209 */ /* 0x000fe20007810000 */
[--C-:B------:R-:W-:Y:S01]  /*3420*/  FFMA.FTZ R12, R20, UR6, -R13.reuse ;  /* 0x00000006140c7c23 */ /* 0x100fe2000801080d */
[----:B------:R-:W-:Y:S01]  /*3430*/  ISETP.LT.OR P1, PT, R0, 0x4a, P1 ;  /* 0x0000004a0000780c */ /* 0x000fe20000f21670 */
[--C-:B------:R-:W-:Y:S01]  /*3440*/  FFMA.FTZ R20, R28, UR6, -R13.reuse ;  /* 0x000000061c147c23 */ /* 0x100fe2000801080d */
[----:B------:R-:W-:Y:S01]  /*3450*/  FMNMX.FTZ R11, R31, R6, !PT ;  /* 0x000000061f0b7209 */ /* 0x000fe20007810000 */
[----:B------:R-:W-:Y:S01]  /*3460*/  MUFU.EX2 R14, R14 ;  /* 0x0000000e000e7308 */ /* 0x000fe20000000800 */
[----:B------:R-:W-:Y:S01]  /*3470*/  FSEL R63, R63, -INF , !P1 ;  /* 0xff8000003f3f7808 */ /* 0x000fe20004800000 */
[--C-:B------:R-:W-:Y:S01]  /*3480*/  FFMA.FTZ R21, R72, UR6, -R13.reuse ;  /* 0x0000000648157c23 */ /* 0x100fe2000801080d */
[----:B------:R-:W-:Y:S01]  /*3490*/  FMNMX.FTZ R6, R34, R11, !PT ;  /* 0x0000000b22067209 */ /* 0x000fe20007810000 */
[--C-:B------:R-:W-:Y:S01]  /*34a0*/  FFMA.FTZ R24, R32, UR6, -R13.reuse ;  /* 0x0000000620187c23 */ /* 0x100fe2000801080d */
[----:B------:R-:W-:Y:S01]  /*34b0*/  ISETP.GT.AND P1, PT, R3, 0x50, !P6 ;  /* 0x000000500300780c */ /* 0x000fe20007724270 */
[--C-:B------:R-:W-:Y:S01]  /*34c0*/  FFMA.FTZ R28, R36, UR6, -R13.reuse ;  /* 0x00000006241c7c23 */ /* 0x100fe2000801080d */
[----:B------:R-:W-:Y:S01]  /*34d0*/  FMNMX.FTZ R11, R35, R6, !PT ;  /* 0x00000006230b7209 */ /* 0x000fe20007810000 */
[----:B------:R-:W-:Y:S01]  /*34e0*/  MUFU.EX2 R20, R20 ;  /* 0x0000001400147308 */ /* 0x000fe20000000800 */
[----:B------:R-:W-:Y:S01]  /*34f0*/  ISETP.NE.AND P4, PT, R15, RZ, PT ;  /* 0x000000ff0f00720c */ /* 0x000fe20003f85270 */
[--C-:B------:R-:W-:Y:S01]  /*3500*/  FFMA.FTZ R36, R48, UR6, -R13.reuse ;  /* 0x0000000630247c23 */ /* 0x100fe2000801080d */
[----:B------:R-:W-:Y:S01]  /*3510*/  FMNMX.FTZ R6, R38, R11, !PT ;  /* 0x0000000b26067209 */ /* 0x000fe20007810000 */
[--C-:B------:R-:W-:Y:S01]  /*3520*/  FFMA.FTZ R48, R88, UR6, -R13.reuse ;  /* 0x0000000658307c23 */ /* 0x100fe2000801080d */
[----:B------:R-:W-:Y:S01]  /*3530*/  ISETP.LT.OR P1, PT, R0, 0x51, P1 ;  /* 0x000000510000780c */ /* 0x000fe20000f21670 */
[--C-:B------:R-:W-:Y:S01]  /*3540*/  FFMA.FTZ R29, R76, UR6, -R13.reuse ;  /* 0x000000064c1d7c23 */ /* 0x100fe2000801080d */
[----:B------:R-:W-:Y:S01]  /*3550*/  FMNMX.FTZ R11, R39, R6, !PT ;  /* 0x00000006270b7209 */ /* 0x000fe20007810000 */
[----:B------:R1:W2:Y:S01]  /*3560*/  MUFU.EX2 R15, R12 ;  /* 0x0000000c000f7308 */ /* 0x0002a20000000800 */
[----:B------:R-:W-:Y:S01]  /*3570*/  ISETP.GT.AND P4, PT, R3, 0x59, !P4 ;  /* 0x000000590300780c */ /* 0x000fe20006784270 */
[--C-:B------:R-:W-:Y:S01]  /*3580*/  FFMA.FTZ R32, R80, UR6, -R13.reuse ;  /* 0x0000000650207c23 */ /* 0x100fe2000801080d */
[----:B------:R-:W-:Y:S01]  /*3590*/  FMNMX.FTZ R6, R42, R11, !PT ;  /* 0x0000000b2a067209 */ /* 0x000fe20007810000 */
[--C-:B------:R-:W-:Y:S01]  /*35a0*/  FFMA.FTZ R37, R82, UR6, -R13.reuse ;  /* 0x0000000652257c23 */ /* 0x100fe2000801080d */
[----:B------:R-:W-:Y:S01]  /*35b0*/  FSEL R66, R66, -INF , !P1 ;  /* 0xff80000042427808 */ /* 0x000fe20004800000 */
[--C-:B------:R-:W-:Y:S01]  /*35c0*/  FFMA.FTZ R41, R84, UR6, -R13.reuse ;  /* 0x0000000654297c23 */ /* 0x100fe2000801080d */
[----:B------:R-:W-:Y:S01]  /*35d0*/  FMNMX.FTZ R11, R43, R6, !PT ;  /* 0x000000062b0b7209 */ /* 0x000fe20007810000 */
[----:B------:R-:W3:Y:S01]  /*35e0*/  MUFU.EX2 R21, R21 ;  /* 0x0000001500157308 */ /* 0x000ee20000000800 */
[----:B------:R-:W-:Y:S01]  /*35f0*/  ISETP.LT.OR P4, PT, R0, 0x5a, P4 ;  /* 0x0000005a0000780c */ /* 0x000fe20002781670 */
[--C-:B-1----:R-:W-:Y:S01]  /*3600*/  FFMA.FTZ R12, R74, UR6, -R13.reuse ;  /* 0x000000064a0c7c23 */ /* 0x102fe2000801080d */
[----:B------:R-:W-:Y:S01]  /*3610*/  FMNMX.FTZ R6, R46, R11, !PT ;  /* 0x0000000b2e067209 */ /* 0x000fe20007810000 */
[----:B------:R-:W-:Y:S01]  /*3620*/  FFMA.FTZ R53, R90, UR6, -R13 ;  /* 0x000000065a357c23 */ /* 0x000fe2000801080d */
[----:B------:R-:W-:-:S02]  /*3630*/  FSEL R71, R71, -INF , !P4 ;  /* 0xff80000047477808 */ /* 0x000fc40006000000 */
[----:B------:R-:W-:Y:S01]  /*3640*/  FMNMX.FTZ R11, R47, R6, !PT ;  /* 0x000000062f0b7209 */ /* 0x000fe20007810000 */
[----:B------:R-:W-:Y:S01]  /*3650*/  MUFU.EX2 R24, R24 ;  /* 0x0000001800187308 */ /* 0x000fe20000000800 */
[----:B--2---:R-:W-:Y:S02]  /*3660*/  F2FP.F16.F32.PACK_AB R152, R15, R14 ;  /* 0x0000000e0f98723e */ /* 0x004fe400000000ff */
[----:B------:R-:W-:-:S04]  /*3670*/  FMNMX.FTZ R6, R50, R11, !PT ;  /* 0x0000000b32067209 */ /* 0x000fc80007810000 */
[----:B------:R-:W-:Y:S01]  /*3680*/  FMNMX.FTZ R11, R51, R6, !PT ;  /* 0x00000006330b7209 */ /* 0x000fe20007810000 */
[----:B------:R1:W2:Y:S01]  /*3690*/  MUFU.EX2 R25, R12 ;  /* 0x0000000c00197308 */ /* 0x0002a20000000800 */
[----:B---3--:R-:W-:Y:S02]  /*36a0*/  F2FP.F16.F32.PACK_AB R154, R21, R20 ;  /* 0x00000014159a723e */ /* 0x008fe400000000ff */
[----:B------:R-:W-:-:S04]  /*36b0*/  FMNMX.FTZ R6, R54, R11, !PT ;  /* 0x0000000b36067209 */ /* 0x000fc80007810000 */
[----:B------:R-:W-:Y:S01]  /*36c0*/  FMNMX.FTZ R11, R55, R6, !PT ;  /* 0x00000006370b7209 */ /* 0x000fe20007810000 */
[----:B------:R-:W-:Y:S01]  /*36d0*/  MUFU.EX2 R28, R28 ;  /* 0x0000001c001c7308 */ /* 0x000fe20000000800 */
[--C-:B-1----:R-:W-:Y:S01]  /*36e0*/  FFMA.FTZ R12, R40, UR6, -R13.reuse ;  /* 0x00000006280c7c23 */ /* 0x102fe2000801080d */
[--C-:B------:R-:W-:Y:S01]  /*36f0*/  FFMA.FTZ R40, R52, UR6, -R13.reuse ;  /* 0x0000000634287c23 */ /* 0x100fe2000801080d */
[----:B------:R-:W-:Y:S01]  /*3700*/  FMNMX.FTZ R6, R58, R11, !PT ;  /* 0x0000000b3a067209 */ /* 0x000fe20007810000 */
[----:B------:R-:W-:-:S03]  /*3710*/  FFMA.FTZ R52, R64, UR6, -R13 ;  /* 0x0000000640347c23 */ /* 0x000fc6000801080d */
[----:B------:R-:W-:Y:S01]  /*3720*/  FMNMX.FTZ R11, R59, R6, !PT ;  /* 0x000000063b0b7209 */ /* 0x000fe20007810000 */
[----:B------:R-:W-:Y:S01]  /*3730*/  MUFU.EX2 R49, R48 ;  /* 0x0000003000317308 */ /* 0x000fe20000000800 */
[----:B--2---:R-:W-:Y:S02]  /*3740*/  F2FP.F16.F32.PACK_AB R156, R25, R24 ;  /* 0x00000018199c723e */ /* 0x004fe400000000ff */
[----:B------:R-:W-:Y:S01]  /*3750*/  FMNMX.FTZ R6, R62, R11, !PT ;  /* 0x0000000b3e067209 */ /* 0x000fe20007810000 */
[----:B------:R-:W-:-:S03]  /*3760*/  FFMA.FTZ R11, R78, UR6, -R13 ;  /* 0x000000064e0b7c23 */ /* 0x000fc6000801080d */
[----:B------:R-:W-:Y:S01]  /*3770*/  FMNMX.FTZ R3, R63, R6, !PT ;  /* 0x000000063f037209 */ /* 0x000fe20007810000 */
[----:B------:R-:W1:Y:S03]  /*3780*/  MUFU.EX2 R29, R29 ;  /* 0x0000001d001d7308 */ /* 0x000e660000000800 */
[----:B------:R-:W-:-:S04]  /*3790*/  FMNMX.FTZ R6, R66, R3, !PT ;  /* 0x0000000342067209 */ /* 0x000fc80007810000 */
[----:B------:R-:W-:Y:S01]  /*37a0*/  FMNMX.FTZ R3, R67, R6, !PT ;  /* 0x0000000643037209 */ /* 0x000fe20007810000 */
[--C-:B------:R-:W-:Y:S01]  /*37b0*/  FFMA.FTZ R6, R44, UR6, -R13.reuse ;  /* 0x000000062c067c23 */ /* 0x100fe2000801080d */
[----:B------:R-:W-:Y:S01]  /*37c0*/  MUFU.EX2 R12, R12 ;  /* 0x0000000c000c7308 */ /* 0x000fe20000000800 */
[----:B------:R-:W-:Y:S01]  /*37d0*/  FFMA.FTZ R44, R56, UR6, -R13 ;  /* 0x00000006382c7c23 */ /* 0x000fe2000801080d */
[----:B------:R-:W-:-:S04]  /*37e0*/  FMNMX.FTZ R0, R70, R3, !PT ;  /* 0x0000000346007209 */ /* 0x000fc80007810000 */
[----:B------:R-:W-:Y:S02]  /*37f0*/  FMNMX.FTZ R0, R71, R0, !PT ;  /* 0x0000000047007209 */ /* 0x000fe40007810000 */
[----:B------:R-:W-:Y:S01]  /*3800*/  MUFU.EX2 R162, R6 ;  /* 0x0000000600a27308 */ /* 0x000fe20000000800 */
[----:B-1----:R-:W-:Y:S02]  /*3810*/  F2FP.F16.F32.PACK_AB R158, R29, R28 ;  /* 0x0000001c1d9e723e */ /* 0x002fe400000000ff */
[----:B------:R-:W1:Y:S05]  /*3820*/  SHFL.BFLY PT, R3, R0, 0x2, 0x1f ;  /* 0x0c401f0000037f89 */ /* 0x000e6a00000e0000 */
[----:B------:R-:W2:Y:S08]  /*3830*/  MUFU.EX2 R11, R11 ;  /* 0x0000000b000b7308 */ /* 0x000eb00000000800 */
[----:B------:R3:W-:Y:S08]  /*3840*/  MUFU.EX2 R33, R32 ;  /* 0x0000002000217308 */ /* 0x0007f00000000800 */
[----:B------:R-:W-:Y:S01]  /*3850*/  MUFU.EX2 R36, R36 ;  /* 0x0000002400247308 */ /* 0x000fe20000000800 */
[----:B---3--:R-:W-:Y:S01]  /*3860*/  FFMA.FTZ R32, R60, UR6, -R13 ;  /* 0x000000063c207c23 */ /* 0x008fe2000801080d */
[----:B--2---:R-:W-:-:S02]  /*3870*/  F2FP.F16.F32.PACK_AB R160, R11, R12 ;  /* 0x0000000c0ba0723e */ /* 0x004fc400000000ff */
[----:B-1----:R-:W-:Y:S01]  /*3880*/  FMNMX.FTZ R3, R0, R3, !PT ;  /* 0x0000000300037209 */ /* 0x002fe20007810000 */
[----:B------:R-:W-:-:S03]  /*3890*/  FFMA.FTZ R0, R86, UR6, -R13 ;  /* 0x0000000656007c23 */ /* 0x000fc6000801080d */
[----:B------:R-:W1:Y:S01]  /*38a0*/  MUFU.EX2 R37, R37 ;  /* 0x0000002500257308 */ /* 0x000e620000000800 */
[----:B------:R-:W2:Y:S07]  /*38b0*/  SHFL.BFLY PT, R6, R3, 0x1, 0x1f ;  /* 0x0c201f0003067f89 */ /* 0x000eae00000e0000 */
[----:B------:R3:W-:Y:S08]  /*38c0*/  MUFU.EX2 R45, R0 ;  /* 0x00000000002d7308 */ /* 0x0007f00000000800 */
[----:B------:R-:W-:Y:S01]  /*38d0*/  MUFU.EX2 R40, R40 ;  /* 0x0000002800287308 */ /* 0x000fe20000000800 */
[----:B-1----:R-:W-:-:S07]  /*38e0*/  F2FP.F16.F32.PACK_AB R164, R37, R36 ;  /* 0x0000002425a4723e */ /* 0x002fce00000000ff */
[----:B------:R-:W-:Y:S01]  /*38f0*/  MUFU.EX2 R41, R41 ;  /* 0x0000002900297308 */ /* 0x000fe20000000800 */
[----:B--2---:R-:W-:Y:S01]  /*3900*/  FMNMX.FTZ R6, R3, R6, !PT ;  /* 0x0000000603067209 */ /* 0x004fe20007810000 */
[--C-:B------:R-:W-:Y:S01]  /*3910*/  FFMA.FTZ R3, R68, UR6, -R13.reuse ;  /* 0x0000000644037c23 */ /* 0x100fe2000801080d */
[----:B------:R-:W-:Y:S02]  /*3920*/  FFMA.FTZ R13, R92, UR6, -R13 ;  /* 0x000000065c0d7c23 */ /* 0x000fe4000801080d */
[C---:B------:R-:W-:Y:S01]  /*3930*/  FSETP.NEU.FTZ.AND P1, PT, R6.reuse, -INF , PT ;  /* 0xff8000000600780b */ /* 0x040fe20003f3d000 */
[----:B---3--:R-:W-:Y:S02]  /*3940*/  FMUL.FTZ R0, R6, UR6 ;  /* 0x0000000606007c20 */ /* 0x008fe40008410000 */
[----:B------:R1:W-:Y:S03]  /*3950*/  MUFU.EX2 R174, R3 ;  /* 0x0000000300ae7308 */ /* 0x0003e60000000800 */
[----:B------:R-:W-:-:S05]  /*3960*/  FSEL R0, R0, RZ, P1 ;  /* 0x000000ff00007208 */ /* 0x000fca0000800000 */
[--C-:B------:R-:W-:Y:S01]  /*3970*/  FFMA.FTZ R26, R26, UR6, -R0.reuse ;  /* 0x000000061a1a7c23 */ /* 0x100fe20008010800 */
[--C-:B------:R-:W-:Y:S01]  /*3980*/  FFMA.FTZ R27, R27, UR6, -R0.reuse ;  /* 0x000000061b1b7c23 */ /* 0x100fe20008010800 */
[--C-:B------:R-:W-:Y:S01]  /*3990*/  FFMA.FTZ R30, R30, UR6, -R0.reuse ;  /* 0x000000061e1e7c23 */ /* 0x100fe20008010800 */
[--C-:B------:R-:W-:Y:S01]  /*39a0*/  FFMA.FTZ R31, R31, UR6, -R0.reuse ;  /* 0x000000061f1f7c23 */ /* 0x100fe20008010800 */
[----:B-1----:R-:W-:Y:S01]  /*39b0*/  FADD.FTZ R3, R14, R15 ;  /* 0x0000000f0e037221 */ /* 0x002fe20000010000 */
[--C-:B------:R-:W-:Y:S01]  /*39c0*/  FFMA.FTZ R34, R34, UR6, -R0.reuse ;  /* 0x0000000622227c23 */ /* 0x100fe20008010800 */
[----:B------:R-:W-:Y:S01]  /*39d0*/  MUFU.EX2 R26, R26 ;  /* 0x0000001a001a7308 */ /* 0x000fe20000000800 */
[--C-:B------:R-:W-:Y:S01]  /*39e0*/  FFMA.FTZ R35, R35, UR6, -R0.reuse ;  /* 0x0000000623237c23 */ /* 0x100fe20008010800 */
[----:B------:R-:W-:Y:S01]  /*39f0*/  FADD.FTZ R48, R20, R3 ;  /* 0x0000000314307221 */ /* 0x000fe20000010000 */
[--C-:B------:R-:W-:Y:S01]  /*3a00*/  FFMA.FTZ R38, R38, UR6, -R0.reuse ;  /* 0x0000000626267c23 */ /* 0x100fe20008010800 */
[--C-:B------:R-:W-:Y:S01]  /*3a10*/  FFMA.FTZ R39, R39, UR6, -R0.reuse ;  /* 0x0000000627277c23 */ /* 0x100fe20008010800 */
[----:B------:R-:W-:Y:S01]  /*3a20*/  FFMA.FTZ R42, R42, UR6, -R0 ;  /* 0x000000062a2a7c23 */ /* 0x000fe20008010800 */
[----:B------:R-:W-:Y:S01]  /*3a30*/  FADD.FTZ R3, R21, R48 ;  /* 0x0000003015037221 */ /* 0x000fe20000010000 */
[--C-:B------:R-:W-:Y:S01]  /*3a40*/  FFMA.FTZ R43, R43, UR6, -R0.reuse ;  /* 0x000000062b2b7c23 */ /* 0x100fe20008010800 */
[----:B------:R-:W1:Y:S01]  /*3a50*/  MUFU.EX2 R27, R27 ;  /* 0x0000001b001b7308 */ /* 0x000e620000000800 */
[--C-:B------:R-:W-:Y:S01]  /*3a60*/  FFMA.FTZ R46, R46, UR6, -R0.reuse ;  /* 0x000000062e2e7c23 */ /* 0x100fe20008010800 */
[----:B------:R-:W-:Y:S01]  /*3a70*/  FADD.FTZ R48, R24, R3 ;  /* 0x0000000318307221 */ /* 0x000fe20000010000 */
[--C-:B------:R-:W-:Y:S01]  /*3a80*/  FFMA.FTZ R47, R47, UR6, -R0.reuse ;  /* 0x000000062f2f7c23 */ /* 0x100fe20008010800 */
[--C-:B------:R-:W-:Y:S01]  /*3a90*/  FFMA.FTZ R50, R50, UR6, -R0.reuse ;  /* 0x0000000632327c23 */ /* 0x100fe20008010800 */
[----:B------:R-:W-:Y:S01]  /*3aa0*/  FFMA.FTZ R51, R51, UR6, -R0 ;  /* 0x0000000633337c23 */ /* 0x000fe20008010800 */
[----:B------:R-:W-:Y:S01]  /*3ab0*/  FADD.FTZ R57, R25, R48 ;  /* 0x0000003019397221 */ /* 0x000fe20000010000 */
[--C-:B------:R-:W-:Y:S01]  /*3ac0*/  FFMA.FTZ R54, R54, UR6, -R0.reuse ;  /* 0x0000000636367c23 */ /* 0x100fe20008010800 */
[----:B------:R-:W2:Y:S01]  /*3ad0*/  MUFU.EX2 R30, R30 ;  /* 0x0000001e001e7308 */ /* 0x000ea20000000800 */
[--C-:B------:R-:W-:Y:S01]  /*3ae0*/  FFMA.FTZ R55, R55, UR6, -R0.reuse ;  /* 0x0000000637377c23 */ /* 0x100fe20008010800 */
[----:B------:R-:W-:Y:S01]  /*3af0*/  FADD.FTZ R56, R28, R57 ;  /* 0x000000391c387221 */ /* 0x000fe20000010000 */
[--C-:B------:R-:W-:Y:S01]  /*3b00*/  FFMA.FTZ R58, R58, UR6, -R0.reuse ;  /* 0x000000063a3a7c23 */ /* 0x100fe20008010800 */
[--C-:B------:R-:W-:Y:S01]  /*3b10*/  FFMA.FTZ R59, R59, UR6, -R0.reuse ;  /* 0x000000063b3b7c23 */ /* 0x100fe20008010800 */
[----:B------:R-:W-:Y:S01]  /*3b20*/  FFMA.FTZ R62, R62, UR6, -R0 ;  /* 0x000000063e3e7c23 */ /* 0x000fe20008010800 */
[----:B------:R-:W-:Y:S01]  /*3b30*/  FADD.FTZ R57, R29, R56 ;  /* 0x000000381d397221 */ /* 0x000fe20000010000 */
[--C-:B------:R-:W-:Y:S01]  /*3b40*/  FFMA.FTZ R63, R63, UR6, -R0.reuse ;  /* 0x000000063f3f7c23 */ /* 0x100fe20008010800 */
[----:B------:R-:W3:Y:S01]  /*3b50*/  MUFU.EX2 R31, R31 ;  /* 0x0000001f001f7308 */ /* 0x000ee20000000800 */
[----:B-1----:R-:W-:Y:S01]  /*3b60*/  FADD.FTZ R3, R26, R27 ;  /* 0x0000001b1a037221 */ /* 0x002fe20000010000 */
[----:B------:R-:W-:Y:S01]  /*3b70*/  FADD.FTZ R56, R12, R57 ;  /* 0x000000390c387221 */ /* 0x000fe20000010000 */
[--C-:B------:R-:W-:Y:S01]  /*3b80*/  FFMA.FTZ R66, R66, UR6, -R0.reuse ;  /* 0x0000000642427c23 */ /* 0x100fe20008010800 */
[--C-:B------:R-:W-:Y:S01]  /*3b90*/  FFMA.FTZ R67, R67, UR6, -R0.reuse ;  /* 0x0000000643437c23 */ /* 0x100fe20008010800 */
[----:B------:R-:W-:Y:S01]  /*3ba0*/  FFMA.FTZ R70, R70, UR6, -R0 ;  /* 0x0000000646467c23 */ /* 0x000fe20008010800 */
[----:B------:R-:W-:Y:S01]  /*3bb0*/  FADD.FTZ R57, R11, R56 ;  /* 0x000000380b397221 */ /* 0x000fe20000010000 */
[----:B------:R-:W-:Y:S01]  /*3bc0*/  FFMA.FTZ R0, R71, UR6, -R0 ;  /* 0x0000000647007c23 */ /* 0x000fe20008010800 */
[----:B------:R-:W1:Y:S01]  /*3bd0*/  MUFU.EX2 R34, R34 ;  /* 0x0000002200227308 */ /* 0x000e620000000800 */
[----:B--2---:R-:W-:Y:S01]  /*3be0*/  FADD.FTZ R48, R30, R3 ;  /* 0x000000031e307221 */ /* 0x004fe20000010000 */
[----:B------:R-:W-:Y:S01]  /*3bf0*/  FADD.FTZ R56, R162, R57 ;  /* 0x00000039a2387221 */ /* 0x000fe20000010000 */
[----:B------:R-:W-:-:S02]  /*3c00*/  F2FP.F16.F32.PACK_AB R162, R33, R162 ;  /* 0x000000a221a2723e */ /* 0x000fc400000000ff */
[----:B------:R-:W-:Y:S01]  /*3c10*/  F2FP.F16.F32.PACK_AB R166, R41, R40 ;  /* 0x0000002829a6723e */ /* 0x000fe200000000ff */
[----:B------:R-:W-:Y:S01]  /*3c20*/  FADD.FTZ R57, R33, R56 ;  /* 0x0000003821397221 */ /* 0x000fe20000010000 */
[----:B------:R-:W-:Y:S01]  /*3c30*/  F2FP.F16.F32.PACK_AB R153, R27, R26 ;  /* 0x0000001a1b99723e */ /* 0x000fe200000000ff */
[----:B------:R-:W2:Y:S01]  /*3c40*/  MUFU.EX2 R35, R35 ;  /* 0x0000002300237308 */ /* 0x000ea20000000800 */
[C---:B---3--:R-:W-:Y:S01]  /*3c50*/  FADD.FTZ R3, R31.reuse, R48 ;  /* 0x000000301f037221 */ /* 0x048fe20000010000 */
[----:B------:R-:W-:Y:S01]  /*3c60*/  FADD.FTZ R56, R36, R57 ;  /* 0x0000003924387221 */ /* 0x000fe20000010000 */
[----:B------:R-:W-:-:S03]  /*3c70*/  F2FP.F16.F32.PACK_AB R155, R31, R30 ;  /* 0x0000001e1f9b723e */ /* 0x000fc600000000ff */
[----:B------:R-:W-:Y:S02]  /*3c80*/  FADD.FTZ R57, R37, R56 ;  /* 0x0000003825397221 */ /* 0x000fe40000010000 */
[----:B------:R-:W3:Y:S01]  /*3c90*/  MUFU.EX2 R38, R38 ;  /* 0x0000002600267308 */ /* 0x000ee20000000800 */
[----:B-1----:R-:W-:Y:S01]  /*3ca0*/  FADD.FTZ R48, R34, R3 ;  /* 0x0000000322307221 */ /* 0x002fe20000010000 */
[----:B------:R-:W-:-:S04]  /*3cb0*/  FADD.FTZ R56, R40, R57 ;  /* 0x0000003928387221 */ /* 0x000fc80000010000 */
[----:B------:R-:W-:Y:S02]  /*3cc0*/  FADD.FTZ R57, R41, R56 ;  /* 0x0000003829397221 */ /* 0x000fe40000010000 */
[----:B------:R-:W1:Y:S01]  /*3cd0*/  MUFU.EX2 R39, R39 ;  /* 0x0000002700277308 */ /* 0x000e620000000800 */
[C---:B--2---:R-:W-:Y:S01]  /*3ce0*/  FADD.FTZ R3, R35.reuse, R48 ;  /* 0x0000003023037221 */ /* 0x044fe20000010000 */
[----:B------:R-:W-:-:S06]  /*3cf0*/  F2FP.F16.F32.PACK_AB R157, R35, R34 ;  /* 0x00000022239d723e */ /* 0x000fcc00000000ff */
[----:B------:R-:W2:Y:S01]  /*3d00*/  MUFU.EX2 R42, R42 ;  /* 0x0000002a002a7308 */ /* 0x000ea20000000800 */
[----:B---3--:R-:W-:-:S07]  /*3d10*/  FADD.FTZ R48, R38, R3 ;  /* 0x0000000326307221 */ /* 0x008fce0000010000 */
[----:B------:R-:W3:Y:S01]  /*3d20*/  MUFU.EX2 R43, R43 ;  /* 0x0000002b002b7308 */ /* 0x000ee20000000800 */
[C---:B-1----:R-:W-:Y:S01]  /*3d30*/  FADD.FTZ R3, R39.reuse, R48 ;  /* 0x0000003027037221 */ /* 0x042fe20000010000 */
[----:B------:R-:W-:-:S06]  /*3d40*/  F2FP.F16.F32.PACK_AB R159, R39, R38 ;  /* 0x00000026279f723e */ /* 0x000fcc00000000ff */
[----:B------:R-:W1:Y:S01]  /*3d50*/  MUFU.EX2 R46, R46 ;  /* 0x0000002e002e7308 */ /* 0x000e620000000800 */
[----:B--2---:R-:W-:-:S07]  /*3d60*/  FADD.FTZ R48, R42, R3 ;  /* 0x000000032a307221 */ /* 0x004fce0000010000 */
[----:B------:R-:W2:Y:S01]  /*3d70*/  MUFU.EX2 R47, R47 ;  /* 0x0000002f002f7308 */ /* 0x000ea20000000800 */
[C---:B---3--:R-:W-:Y:S01]  /*3d80*/  FADD.FTZ R3, R43.reuse, R48 ;  /* 0x000000302b037221 */ /* 0x048fe20000010000 */
[----:B------:R-:W-:-:S06]  /*3d90*/  F2FP.F16.F32.PACK_AB R161, R43, R42 ;  /* 0x0000002a2ba1723e */ /* 0x000fcc00000000ff */
[----:B------:R-:W3:Y:S01]  /*3da0*/  MUFU.EX2 R50, R50 ;  /* 0x0000003200327308 */ /* 0x000ee20000000800 */
[----:B-1----:R-:W-:-:S07]  /*3db0*/  FADD.FTZ R48, R46, R3 ;  /* 0x000000032e307221 */ /* 0x002fce0000010000 */
[----:B------:R-:W1:Y:S01]  /*3dc0*/  MUFU.EX2 R44, R44 ;  /* 0x0000002c002c7308 */ /* 0x000e620000000800 */
[C---:B--2---:R-:W-:Y:S01]  /*3dd0*/  FADD.FTZ R3, R47.reuse, R48 ;  /* 0x000000302f037221 */ /* 0x044fe20000010000 */
[----:B------:R-:W-:-:S06]  /*3de0*/  F2FP.F16.F32.PACK_AB R163, R47, R46 ;  /* 0x0000002e2fa3723e */ /* 0x000fcc00000000ff */
[----:B------:R-:W2:Y:S01]  /*3df0*/  MUFU.EX2 R51, R51 ;  /* 0x0000003300337308 */ /* 0x000ea20000000800 */
[----:B---3--:R-:W-:-:S07]  /*3e00*/  FADD.FTZ R14, R50, R3 ;  /* 0x00000003320e7221 */ /* 0x008fce0000010000 */
[----:B------:R-:W3:Y:S01]  /*3e10*/  MUFU.EX2 R54, R54 ;  /* 0x0000003600367308 */ /* 0x000ee20000000800 */
[----:B-1----:R-:W-:Y:S01]  /*3e20*/  FADD.FTZ R48, R44, R57 ;  /* 0x000000392c307221 */ /* 0x002fe20000010000 */
[----:B------:R-:W-:-:S03]  /*3e30*/  F2FP.F16.F32.PACK_AB R168, R45, R44 ;  /* 0x0000002c2da8723e */ /* 0x000fc600000000ff */
[----:B------:R-:W-:-:S03]  /*3e40*/  FADD.FTZ R15, R45, R48 ;  /* 0x000000302d0f7221 */ /* 0x000fc60000010000 */
        /* <DEDUP_REMOVED lines=15> */
[----:B-1----:R-:W-:-:S07]  /*3f40*/  FADD.FTZ R14, R52, R11 ;  /* 0x0000000b340e7221 */ /* 0x002fce0000010000 */
[----:B------:R-:W1:Y:S01]  /*3f50*/  MUFU.EX2 R62, R62 ;  /* 0x0000003e003e7308 */ /* 0x000e620000000800 */
[C---:B--2---:R-:W-:Y:S01]  /*3f60*/  FADD.FTZ R3, R59.reuse, R12 ;  /* 0x0000000c3b037221 */ /* 0x044fe20000010000 */
[----:B------:R-:W-:-:S06]  /*3f70*/  F2FP.F16.F32.PACK_AB R169, R59, R58 ;  /* 0x0000003a3ba9723e */ /* 0x000fcc00000000ff */
[----:B------:R-:W2:Y:S01]  /*3f80*/  MUFU.EX2 R63, R63 ;  /* 0x0000003f003f7308 */ /* 0x000ea20000000800 */
[C---:B---3--:R-:W-:Y:S01]  /*3f90*/  FADD.FTZ R11, R53.reuse, R14 ;  /* 0x0000000e350b7221 */ /* 0x048fe20000010000 */
[----:B------:R-:W-:-:S03]  /*3fa0*/  F2FP.F16.F32.PACK_AB R172, R53, R52 ;  /* 0x0000003435ac723e */ /* 0x000fc600000000ff */
[----:B------:R-:W-:-:S03]  /*3fb0*/  FADD.FTZ R14, R174, R11 ;  /* 0x0000000bae0e7221 */ /* 0x000fc60000010000 */
[----:B------:R-:W3:Y:S01]  /*3fc0*/  MUFU.EX2 R66, R66 ;  /* 0x0000004200427308 */ /* 0x000ee20000000800 */
[----:B-1----:R-:W-:-:S07]  /*3fd0*/  FADD.FTZ R12, R62, R3 ;  /* 0x000000033e0c7221 */ /* 0x002fce0000010000 */
[----:B------:R-:W1:Y:S01]  /*3fe0*/  MUFU.EX2 R67, R67 ;  /* 0x0000004300437308 */ /* 0x000e620000000800 */
[C---:B--2---:R-:W-:Y:S01]  /*3ff0*/  FADD.FTZ R11, R63.reuse, R12 ;  /* 0x0000000c3f0b7221 */ /* 0x044fe20000010000 */
[----:B------:R-:W-:-:S06]  /*4000*/  F2FP.F16.F32.PACK_AB R171, R63, R62 ;  /* 0x0000003e3fab723e */ /* 0x000fcc00000000ff */
[----:B------:R-:W2:Y:S01]  /*4010*/  MUFU.EX2 R70, R70 ;  /* 0x0000004600467308 */ /* 0x000ea20000000800 */
[----:B---3--:R-:W-:-:S07]  /*4020*/  FADD.FTZ R12, R66, R11 ;  /* 0x0000000b420c7221 */ /* 0x008fce0000010000 */
[----:B------:R2:W3:Y:S01]  /*4030*/  MUFU.EX2 R175, R0 ;  /* 0x0000000000af7308 */ /* 0x0004e20000000800 */
[C---:B-1----:R-:W-:Y:S01]  /*4040*/  FADD.FTZ R11, R67.reuse, R12 ;  /* 0x0000000c430b7221 */ /* 0x042fe20000010000 */
[----:B------:R-:W-:-:S06]  /*4050*/  F2FP.F16.F32.PACK_AB R173, R67, R66 ;  /* 0x0000004243ad723e */ /* 0x000fcc00000000ff */
[----:B------:R-:W1:Y:S01]  /*4060*/  MUFU.EX2 R13, R13 ;  /* 0x0000000d000d7308 */ /* 0x000e620000000800 */
[----:B--2---:R-:W-:-:S04]  /*4070*/  FADD.FTZ R0, R70, R11 ;  /* 0x0000000b46007221 */ /* 0x004fc80000010000 */
[C---:B---3--:R-:W-:Y:S01]  /*4080*/  FADD.FTZ R0, R175.reuse, R0 ;  /* 0x00000000af007221 */ /* 0x048fe20000010000 */
[----:B------:R-:W-:Y:S01]  /*4090*/  F2FP.F16.F32.PACK_AB R175, R175, R70 ;  /* 0x00000046afaf723e */ /* 0x000fe200000000ff */
[C---:B-1----:R-:W-:Y:S01]  /*40a0*/  FADD.FTZ R3, R13.reuse, R14 ;  /* 0x0000000e0d037221 */ /* 0x042fe20000010000 */
[----:B------:R-:W-:Y:S01]  /*40b0*/  F2FP.F16.F32.PACK_AB R174, R13, R174 ;  /* 0x000000ae0dae723e */ /* 0x000fe200000000ff */
[----:B------:R-:W-:Y:S06]  /*40c0*/  @!P0 BRA `(.L_x_1771) ;  /* 0x0000000000048947 */ /* 0x000fec0003800000 */
[----:B------:R-:W-:Y:S01]  /*40d0*/  BPT.TRAP 0x1 ;  /* 0x000000040000795c */ /* 0x000fe20000300000 */
.L_x_1771:
[----:B------:R1:W2:Y:S01]  /*40e0*/  SYNCS.PHASECHK.TRANS64.TRYWAIT P1, [UR22+0x22850], R10 ;  /* 0x0228500aff0075a7 */ /* 0x0002a20008020156 */
[----:B------:R-:W-:Y:S05]  /*40f0*/  @!P0 BRA `(.L_x_1772) ;  /* 0x0000000000048947 */ /* 0x000fea0003800000 */
[----:B------:R-:W-:Y:S01]  /*4100*/  BPT.TRAP 0x1 ;  /* 0x000000040000795c */ /* 0x000fe20000300000 */
.L_x_1772:
[----:B--2---:R-:W-:Y:S05]  /*4110*/  @P1 BRA `(.L_x_1773) ;  /* 0x0000000000081947 */ /* 0x004fea0003800000 */
[----:B------:R-:W2:Y:S02]  /*4120*/  SYNCS.PHASECHK.TRANS64.TRYWAIT P1, [UR22+0x22850], R10 ;  /* 0x0228500aff0075a7 */ /* 0x000ea40008020156 */
[----:B--2---:R-:W-:Y:S05]  /*4130*/  @!P1 BRA `(.L_x_1774) ;  /* 0x0000010400549947 */ /* 0x004fea0003800000 */
.L_x_1773:
[----:B------:R-:W-:Y:S01]  /*4140*/  R2UR UR10, R5 ;  /* 0x00000000050a72ca */ /* 0x000fe200000e0000 */
[----:B------:R3:W-:Y:S01]  /*4150*/  BAR.SYNC.DEFER_BLOCKING R9, 0x100 ;  /* 0x000400090000751d */ /* 0x0007e20000010000 */
[----:B------:R-:W-:-:S05]  /*4160*/  ISETP.NE.AND P2, PT, R8, 0x1, PT ;  /* 0x000000010800780c */ /* 0x000fca0003f45270 */
[----:B------:R-:W-:Y:S01]  /*4170*/  UMOV UR11, 0x40000040 ;  /* 0x40000040000b7882 */ /* 0x000fe20000000000 */
[----:B--2---:R-:W2:Y:S01]  /*4180*/  S2R R11, SR_TID.X ;  /* 0x00000000000b7919 */ /* 0x004ea20000002100 */
[----:B---3--:R-:W-:-:S04]  /*4190*/  IMAD.U32 R9, RZ, RZ, UR43 ;  /* 0x0000002bff097e24 */ /* 0x008fc8000f8e00ff */
[----:B------:R-:W-:Y:S02]  /*41a0*/  UIADD3 UR10, UR10, 0x400, URZ ;  /* 0x000004000a0a7890 */ /* 0x000fe4000fffe03f */
[----:B------:R-:W3:Y:S02]  /*41b0*/  @P2 LDC R5, c[0x0][0x44c] ;  /* 0x00011300ff052b82 */ /* 0x000ee40000000800 */
[----:B------:R-:W-:-:S04]  /*41c0*/  USHF.R.U32.HI UR10, URZ, 0x4, UR10 ;  /* 0x000000043f0a7899 */ /* 0x000fc8000801160a */
[----:B------:R-:W-:Y:S02]  /*41d0*/  ULOP3.LUT UR10, UR10, 0x3fff, URZ, 0xc0, !UPT ;  /* 0x00003fff0a0a7892 */ /* 0x000fe4000f8ec03f */
[----:B01----:R-:W0:Y:S02]  /*41e0*/  @P2 LDC R10, c[0x0][0x450] ;  /* 0x00011400ff0a2b82 */ /* 0x003e240000000800 */
[----:B------:R-:W-:Y:S01]  /*41f0*/  ULOP3.LUT UR21, UR10, 0x3000000, URZ, 0xfc, !UPT ;  /* 0x030000000a157892 */ /* 0x000fe2000f8efc3f */
[----:B------:R-:W-:-:S03]  /*4200*/  WARPGROUP.ARRIVE ;  /* 0x00000000000079c5 */ /* 0x000fc60000000000 */
[----:B------:R-:W-:-:S07]  /*4210*/  UIMAD UR18, UR36, 0xc00, UR21 ;  /* 0x00000c00241278a4 */ /* 0x000fce000f8e0215 */
[----:B------:R-:W-:Y:S02]  /*4220*/  UMOV UR10, UR18 ;  /* 0x00000012000a7c82 */ /* 0x000fe40008000000 */
[----:B------:R-:W-:Y:S01]  /*4230*/  HGMMA.64x256x16.F32 R24, R152, gdesc[UR8].tnspB, RZ, !UPT, gsb0 ;  /* 0x43e0000898187df0 */ /* 0x000fe2000c0008ff */
[----:B------:R-:W-:Y:S01]  /*4240*/  UIADD3 UR10, UR18, 0x80, URZ ;  /* 0x00000080120a7890 */ /* 0x000fe2000fffe03f */
[----:B---3--:R-:W-:Y:S01]  /*4250*/  @P2 IMAD.HI.U32 R5, R5, UR43, RZ ;  /* 0x0000002b05052c27 */ /* 0x008fe2000f8e00ff */
[----:B------:R-:W-:Y:S01]  /*4260*/  UMOV UR11, 0x40000040 ;  /* 0x40000040000b7882 */ /* 0x000fe20000000000 */
[----:B--2---:R-:W-:Y:S02]  /*4270*/  LOP3.LUT P1, RZ, R11, 0x7f, RZ, 0xc0, !PT ;  /* 0x0000007f0bff7812 */ /* 0x004fe4000782c0ff */
[----:B------:R-:W-:Y:S01]  /*4280*/  IMAD.U32 R11, RZ, RZ, UR22 ;  /* 0x00000016ff0b7e24 */ /* 0x000fe2000f8e00ff */
[----:B0-----:R-:W-:-:S04]  /*4290*/  @P2 SHF.R.U32.HI R9, RZ, R10, R5 ;  /* 0x0000000aff092219 */ /* 0x001fc80000011605 */
[----:B------:R-:W-:-:S06]  /*42a0*/  IADD3 R9, R9, -R7, R16 ;  /* 0x8000000709097210 */ /* 0x000fcc0007ffe010 */
[----:B------:R-:W-:-:S05]  /*42b0*/  @!P1 VIADD R5, R11, 0x22860 ;  /* 0x000228600b059836 */ /* 0x000fca0000000000 */
[----:B------:R-:W-:Y:S01]  /*42c0*/  @!P1 PRMT R5, RZ, 0x654, R5 ;  /* 0x00000654ff059816 */ /* 0x000fe20000000005 */
[----:B------:R-:W-:Y:S02]  /*42d0*/  WARPGROUP.DEPBAR.LE gsb0, 0x0 ;  /* 0x00008000000079c5 */ /* 0x000fe40000010000 */
        /* <DEDUP_REMOVED lines=26> */
[----:B------:R-:W-:-:S13]  /*4480*/  R2UR UR10, R9 ;  /* 0x00000000090a72ca */ /* 0x000fda00000e0000 */
[----:B------:R-:W-:Y:S01]  /*4490*/  UIADD3 UR14, UR10, UR14, URZ ;  /* 0x0000000e0a0e7290 */ /* 0x000fe2000fffe03f */
[----:B------:R-:W-:Y:S02]  /*44a0*/  WARPGROUP.DEPBAR.LE gsb0, 0x0 ;  /* 0x00008000000079c5 */ /* 0x000fe40000010000 */
[----:B------:R0:W-:Y:S01]  /*44b0*/  @!P1 SYNCS.ARRIVE.TRANS64.RED.A1T0 RZ, [R5+URZ], RZ ;  /* 0x000000ff05ff99a7 */ /* 0x0001e2000810043f */
[----:B------:R-:W-:Y:S01]  /*44c0*/  PLOP3.LUT P1, PT, PT, PT, UP0, 0x40, 0x0 ;  /* 0x000000000000781c */ /* 0x000fe20003f2e808 */
[----:B0-----:R-:W-:-:S12]  /*44d0*/  VIADD R5, R176, 0xfffffffe ;  /* 0xfffffffeb0057836 */ /* 0x001fd80000000000 */
[----:B------:R-:W-:Y:S05]  /*44e0*/  @P1 BRA `(.L_x_1775) ;  /* 0x0000000000481947 */ /* 0x000fea0003800000 */
[C---:B------:R-:W-:Y:S01]  /*44f0*/  ISETP.GT.AND P1, PT, R9.reuse, RZ, PT ;  /* 0x000000ff0900720c */ /* 0x040fe20003f24270 */
[----:B------:R-:W-:-:S05]  /*4500*/  VIADD R10, R9, 0xffffffff ;  /* 0xffffffff090a7836 */ /* 0x000fca0000000000 */
[----:B------:R-:W-:-:S07]  /*4510*/  R2UR UR18, R10 ;  /* 0x000000000a1272ca */ /* 0x000fce00000e0000 */
[----:B------:R-:W-:Y:S08]  /*4520*/  @P1 BRA `(.L_x_1776) ;  /* 0x00000000001c1947 */ /* 0x000ff00003800000 */
[----:B------:R-:W-:Y:S02]  /*4530*/  UISETP.NE.AND UP1, UPT, UR15, 0x1, UPT ;  /* 0x000000010f00788c */ /* 0x000fe4000bf25270 */
[----:B------:R-:W-:-:S09]  /*4540*/  UIADD3 UR18, -UR10, URZ, URZ ;  /* 0x0000003f0a127290 */ /* 0x000fd2000fffe13f */
[----:B------:R-:W-:Y:S02]  /*4550*/  @UP1 ULDC.64 UR22, c[0x0][0x9e8] ;  /* 0x00027a0000161ab9 */ /* 0x000fe40000000a00 */
[----:B------:R-:W-:-:S04]  /*4560*/  UIMAD.WIDE.U32 UR10, UR18, UR22, URZ ;  /* 0x00000016120a72a5 */ /* 0x000fc8000f8e003f */
[----:B------:R-:W-:-:S04]  /*4570*/  @UP1 USHF.R.U32.HI UR18, URZ, UR23, UR11 ;  /* 0x000000173f121299 */ /* 0x000fc8000801160b */
[----:B------:R-:W-:Y:S01]  /*4580*/  ULOP3.LUT UR18, URZ, UR18, URZ, 0x33, !UPT ;  /* 0x000000123f127292 */ /* 0x000fe2000f8e333f */
[----:B------:R-:W-:Y:S11]  /*4590*/  BRA `(.L_x_1777) ;  /* 0x0000000000107947 */ /* 0x000ff60003800000 */
.L_x_1776:
[----:B------:R-:W-:-:S11]  /*45a0*/  UISETP.NE.AND UP1, UPT, UR15, 0x1, UPT ;  /* 0x000000010f00788c */ /* 0x000fd6000bf25270 */
[----:B------:R-:W-:Y:S02]  /*45b0*/  @UP1 ULDC.64 UR22, c[0x0][0x9e8] ;  /* 0x00027a0000161ab9 */ /* 0x000fe40000000a00 */
[----:B------:R-:W-:-:S04]  /*45c0*/  UIMAD.WIDE.U32 UR10, UR18, UR22, URZ ;  /* 0x00000016120a72a5 */ /* 0x000fc8000f8e003f */
[----:B------:R-:W-:-:S12]  /*45d0*/  @UP1 USHF.R.U32.HI UR18, URZ, UR23, UR11 ;  /* 0x000000173f121299 */ /* 0x000fd8000801160b */
.L_x_1777:
[----:B------:R-:W-:-:S04]  /*45e0*/  UIMAD UR15, UR18, UR15, UR15 ;  /* 0x0000000f120f72a4 */ /* 0x000fc8000f8e020f */
[----:B------:R-:W-:-:S04]  /*45f0*/  UISETP.LT.AND UP1, UPT, UR14, UR15, UPT ;  /* 0x0000000f0e00728c */ /* 0x000fc8000bf21270 */
[----:B------:R-:W-:-:S12]  /*4600*/  USEL UR14, UR14, UR15, UP1 ;  /* 0x0000000f0e0e7287 */ /* 0x000fd80008800000 */
.L_x_1775:
[----:B------:R-:W-:Y:S01]  /*4610*/  UIMAD.WIDE UR10, UR14, 0x2aaaaaab, URZ ;  /* 0x2aaaaaab0e0a78a5 */ /* 0x000fe2000f8e023f */
[----:B------:R-:W-:Y:S01]  /*4620*/  ULDC UR25, c[0x0][0x9e4] ;  /* 0x0002790000197ab9 */ /* 0x000fe20000000800 */
[----:B------:R-:W-:Y:S02]  /*4630*/  ULDC UR23, c[0x0][0x9dc] ;  /* 0x0002770000177ab9 */ /* 0x000fe40000000800 */
[----:B------:R-:W-:Y:S01]  /*4640*/  USHF.R.U32.HI UR10, URZ, 0x1f, UR11 ;  /* 0x0000001f3f0a7899 */ /* 0x000fe2000801160b */
[----:B------:R-:W-:Y:S01]  /*4650*/  ULDC UR24, c[0x0][0x988] ;  /* 0x0002620000187ab9 */ /* 0x000fe20000000800 */
[----:B------:R-:W-:Y:S02]  /*4660*/  ULDC UR26, c[0x0][0x9e0] ;  /* 0x00027800001a7ab9 */ /* 0x000fe40000000800 */
[----:B------:R-:W-:-:S04]  /*4670*/  ULEA.HI.SX32 UR10, UR11, UR10, 0x1c ;  /* 0x0000000a0b0a7291 */ /* 0x000fc8000f8fe23f */
[----:B------:R-:W-:-:S04]  /*4680*/  UISETP.LT.AND UP1, UPT, UR39, UR10, UPT ;  /* 0x0000000a2700728c */ /* 0x000fc8000bf21270 */
[----:B------:R-:W-:-:S06]  /*4690*/  USEL UR22, UR39, UR10, !UP1 ;  /* 0x0000000a27167287 */ /* 0x000fcc000c800000 */
[----:B------:R-:W-:-:S13]  /*46a0*/  ISETP.GE.AND P1, PT, R5, UR22, PT ;  /* 0x0000001605007c0c */ /* 0x000fda000bf26270 */
[----:B------:R-:W-:Y:S05]  /*46b0*/  @!P1 BRA `(.L_x_1778) ;  /* 0x0000003000049947 */ /* 0x000fea0003800000 */
.L_x_1795:
[----:B------:R-:W-:-:S04]  /*46c0*/  UIADD3 UR36, UR36, 0x1, URZ ;  /* 0x0000000124247890 */ /* 0x000fc8000fffe03f */
[----:B------:R-:W-:-:S04]  /*46d0*/  UISETP.NE.AND UP1, UPT, UR36, 0x2, UPT ;  /* 0x000000022400788c */ /* 0x000fc8000bf25270 */
[----:B------:R-:W-:Y:S02]  /*46e0*/  USEL UR6, URZ, 0x1, UP1 ;  /* 0x000000013f067887 */ /* 0x000fe40008800000 */
[----:B------:R-:W-:Y:S02]  /*46f0*/  USEL UR36, UR36, URZ, UP1 ;  /* 0x0000003f24247287 */ /* 0x000fe40008800000 */
[----:B------:R-:W-:Y:S01]  /*4700*/  ULOP3.LUT UR37, UR37, UR6, URZ, 0x3c, !UPT ;  /* 0x0000000625257292 */ /* 0x000fe2000f8e3c3f */
[----:B01----:R-:W-:Y:S11]  /*4710*/  @!P0 BRA `(.L_x_1779) ;  /* 0x0000000000048947 */ /* 0x003ff60003800000 */
[----:B------:R-:W-:Y:S01]  /*4720*/  BPT.TRAP 0x1 ;  /* 0x000000040000795c */ /* 0x000fe20000300000 */
.L_x_1779:
        /* <DEDUP_REMOVED lines=9> */
.L_x_1780:
[----:B-1----:R-:W-:Y:S05]  /*47c0*/  @P1 BRA `(.L_x_1781) ;  /* 0x0000000000081947 */ /* 0x002fea0003800000 */
[----:B------:R-:W1:Y:S02]  /*47d0*/  SYNCS.PHASECHK.TRANS64.TRYWAIT P1, [UR27+0x22830], R9 ;  /* 0x02283009ff0075a7 */ /* 0x000e64000802015b */
[----:B-1----:R-:W-:Y:S05]  /*47e0*/  @!P1 BRA `(.L_x_1782) ;  /* 0x000000fc00c09947 */ /* 0x002fea0003800000 */
.L_x_1781:
[----:B------:R-:W-:Y:S01]  /*47f0*/  UIMAD UR18, UR36, 0x300, UR20 ;  /* 0x00000300241278a4 */ /* 0x000fe2000f8e0214 */
[----:B------:R-:W-:Y:S01]  /*4800*/  WARPGROUP.ARRIVE ;  /* 0x00000000000079c5 */ /* 0x000fe20000000000 */
[----:B------:R-:W-:Y:S01]  /*4810*/  UMOV UR19, 0x40000040 ;  /* 0x4000004000137882 */ /* 0x000fe20000000000 */
[----:B------:R-:W-:Y:S01]  /*4820*/  UMOV UR7, 0x40000040 ;  /* 0x4000004000077882 */ /* 0x000fe20000000000 */
[----:B------:R-:W-:Y:S01]  /*4830*/  UIADD3 UR6, UR18, 0x2, URZ ;  /* 0x0000000212067890 */ /* 0x000fe2000fffe03f */
[----:B------:R-:W-:Y:S01]  /*4840*/  ISETP.NE.AND P2, PT, R8, 0x1, PT ;  /* 0x000000010800780c */ /* 0x000fe20003f45270 */
[----:B------:R-:W-:Y:S01]  /*4850*/  UIADD3 UR10, UR18, 0x4, URZ ;  /* 0x00000004120a7890 */ /* 0x000fe2000fffe03f */
[----:B------:R-:W2:Y:S01]  /*4860*/  S2R R10, SR_TID.X ;  /* 0x00000000000a7919 */ /* 0x000ea20000002100 */
[----:B------:R-:W-:Y:S01]  /*4870*/  UMOV UR11, 0x40000040 ;  /* 0x40000040000b7882 */ /* 0x000fe20000000000 */
[----:B------:R-:W-:Y:S01]  /*4880*/  HGMMA.64x96x16.F32 R152, gdesc[UR16], RZ, !UPT, gsb0 ;  /* 0x01600000109879f0 */ /* 0x000fe2000c0008ff */
[----:B------:R-:W-:Y:S01]  /*4890*/  UIADD3 UR14, UR18, 0x6, URZ ;  /* 0x00000006120e7890 */ /* 0x000fe2000fffe03f */
[----:B------:R-:W-:Y:S01]  /*48a0*/  VIADD R203, R22, UR43 ;  /* 0x0000002b16cb7c36 */ /* 0x000fe20008000000 */
[----:B------:R-:W-:Y:S01]  /*48b0*/  UMOV UR15, 0x40000040 ;  /* 0x40000040000f7882 */ /* 0x000fe20000000000 */
[----:B------:R-:W3:Y:S01]  /*48c0*/  LDC R7, c[0x0][0x288] ;  /* 0x0000a200ff077b82 */ /* 0x000ee20000000800 */
[----:B------:R-:W-:-:S02]  /*48d0*/  IMAD.U32 R12, RZ, RZ, UR27 ;  /* 0x0000001bff0c7e24 */ /* 0x000fc4000f8e00ff */
[----:B------:R-:W-:-:S05]  /*48e0*/  IMAD R13, R5, -0x60, RZ ;  /* 0xffffffa0050d7824 */ /* 0x000fca00078e02ff */
[----:B-1----:R-:W1:Y:S08]  /*48f0*/  @P2 LDC R4, c[0x0][0x44c] ;  /* 0x00011300ff042b82 */ /* 0x002e700000000800 */
[----:B------:R-:W4:Y:S01]  /*4900*/  @P2 LDC R11, c[0x0][0x450] ;  /* 0x00011400ff0b2b82 */ /* 0x000f220000000800 */
[----:B--2---:R-:W-:Y:S02]  /*4910*/  LOP3.LUT P1, RZ, R10, 0x7f, RZ, 0xc0, !PT ;  /* 0x0000007f0aff7812 */ /* 0x004fe4000782c0ff */
[----:B------:R-:W-:Y:S01]  /*4920*/  SHF.R.U32.HI R14, RZ, 0x7, R10 ;  /* 0x00000007ff0e7819 */ /* 0x000fe2000001160a */
[----:B-1----:R-:W-:-:S10]  /*4930*/  @P2 IMAD.HI.U32 R4, R203, R4, RZ ;  /* 0x00000004cb042227 */ /* 0x002fd400078e00ff */
[----:B------:R-:W-:Y:S01]  /*4940*/  @!P1 VIADD R10, R12, 0x22840 ;  /* 0x000228400c0a9836 */ /* 0x000fe20000000000 */
[----:B----4-:R-:W-:Y:S01]  /*4950*/  @P2 SHF.R.U32.HI R203, RZ, R11, R4 ;  /* 0x0000000bffcb2219 */ /* 0x010fe20000011604 */
[----:B------:R-:W-:Y:S01]  /*4960*/  VIADD R11, R13, 0x1 ;  /* 0x000000010d0b7836 */ /* 0x000fe20000000000 */
[----:B------:R-:W-:Y:S02]  /*4970*/  IADD3 R4, -R14, 0xb, RZ ;  /* 0x0000000b0e047810 */ /* 0x000fe40007ffe1ff */
[----:B------:R-:W-:Y:S01]  /*4980*/  @!P1 PRMT R10, RZ, 0x654, R10 ;  /* 0x00000654ff0a9816 */ /* 0x000fe2000000000a */
[----:B------:R-:W1:Y:S01]  /*4990*/  SHFL.IDX PT, R215, R203, RZ, 0x1c1f ;  /* 0x001c1fffcbd77589 */ /* 0x000e6200000e0000 */
[----:B------:R-:W-:-:S05]  /*49a0*/  IMAD R11, R18, -0x2, R11 ;  /* 0xfffffffe120b7824 */ /* 0x000fca00078e020b */
[----:B---3--:R-:W-:-:S05]  /*49b0*/  IADD3 R11, R11, -R7, R16 ;  /* 0x800000070b0b7210 */ /* 0x008fca0007ffe010 */
[----:B------:R-:W-:-:S04]  /*49c0*/  VIADD R21, R11, UR26 ;  /* 0x0000001a0b157c36 */ /* 0x000fc80008000000 */
[----:B-1----:R-:W-:Y:S01]  /*49d0*/  IMAD.IADD R15, R215, 0x1, R21 ;  /* 0x00000001d70f7824 */ /* 0x002fe200078e0215 */
[----:B------:R-:W-:Y:S02]  /*49e0*/  WARPGROUP.DEPBAR.LE gsb0, 0x0 ;  /* 0x00008000000079c5 */ /* 0x000fe40000010000 */
[----:B------:R-:W-:-:S06]  /*49f0*/  WARPGROUP.ARRIVE ;  /* 0x00000000000079c5 */ /* 0x000fcc0000000000 */
[----:B------:R-:W-:Y:S01]  /*4a00*/  HGMMA.64x96x16.F32 R152, gdesc[UR4], R152, gsb0 ;  /* 0x01600000049879f0 */ /* 0x000fe20008000898 */
[----:B------:R-:W-:Y:S02]  /*4a10*/  UMOV UR7, UR23 ;  /* 0x0000001700077c82 */ /* 0x000fe40008000000 */
[----:B------:R-:W-:-:S06]  /*4a20*/  ULOP3.LUT UR6, URZ, UR7, URZ, 0x33, !UPT ;  /* 0x000000073f067292 */ /* 0x000fcc000f8e333f */
[----:B------:R-:W-:-:S04]  /*4a30*/  VIADD R20, R11, UR6 ;  /* 0x000000060b147c36 */ /* 0x000fc80008000000 */
[----:B------:R-:W-:Y:S01]  /*4a40*/  IMAD.IADD R14, R215, 0x1, R20 ;  /* 0x00000001d70e7824 */ /* 0x000fe200078e0214 */
[----:B------:R-:W-:Y:S02]  /*4a50*/  WARPGROUP.DEPBAR.LE gsb0, 0x0 ;  /* 0x00008000000079c5 */ /* 0x000fe40000010000 */
[----:B------:R-:W-:-:S06]  /*4a60*/  WARPGROUP.ARRIVE ;  /* 0x00000000000079c5 */ /* 0x000fcc0000000000 */
[----:B------:R-:W-:Y:S03]  /*4a70*/  HGMMA.64x96x16.F32 R152, gdesc[UR8], R152, gsb0 ;  /* 0x01600000089879f0 */ /* 0x000fe60008000898 */
[----:B------:R-:W-:Y:S02]  /*4a80*/  WARPGROUP.DEPBAR.LE gsb0, 0x0 ;  /* 0x00008000000079c5 */ /* 0x000fe40000010000 */
[----:B------:R-:W-:-:S06]  /*4a90*/  WARPGROUP.ARRIVE ;  /* 0x00000000000079c5 */ /* 0x000fcc0000000000 */
[----:B------:R-:W-:Y:S03]  /*4aa0*/  HGMMA.64x96x16.F32 R152, gdesc[UR12], R152, gsb0 ;  /* 0x016000000c9879f0 */ /* 0x000fe60008000898 */
[----:B------:R-:W-:Y:S02]  /*4ab0*/  WARPGROUP.DEPBAR.LE gsb0, 0x0 ;  /* 0x00008000000079c5 */ /* 0x000fe40000010000 */
[----:B------:R1:W-:Y:S06]  /*4ac0*/  BAR.ARV R4, 0x100 ;  /* 0x000400040000751d */ /* 0x0003ec0000002000 */
[----:B------:R1:W-:Y:S01]  /*4ad0*/  @!P1 SYNCS.ARRIVE.TRANS64.RED.A1T0 RZ, [R10+URZ], RZ ;  /* 0x000000ff0aff99a7 */ /* 0x0003e2000810043f */
[----:B------:R-:W-:-:S13]  /*4ae0*/  PLOP3.LUT P1, PT, PT, PT, UP0, 0x40, 0x0 ;  /* 0x000000000000781c */ /* 0x000fda0003f2e808 */
[----:B-1----:R-:W-:Y:S05]  /*4af0*/  @P1 BRA `(.L_x_1783) ;  /* 0x0000000000581947 */ /* 0x002fea0003800000 */
[----:B------:R-:W-:Y:S01]  /*4b00*/  IADD3 R215, R16, -R7, R215 ;  /* 0x8000000710d77210 */ /* 0x000fe20007ffe0d7 */
[----:B------:R-:W-:Y:S03]  /*4b10*/  BSSY B0, `(.L_x_1784) ;  /* 0x0000010000007945 */ /* 0x000fe60003800000 */
[----:B------:R-:W-:-:S13]  /*4b20*/  ISETP.GT.AND P1, PT, R215, -0x1, PT ;  /* 0xffffffffd700780c */ /* 0x000fda0003f24270 */
[----:B------:R-:W-:Y:S05]  /*4b30*/  @P1 BRA `(.L_x_1785) ;  /* 0x0000000000201947 */ /* 0x000fea0003800000 */
[----:B------:R-:W-:Y:S01]  /*4b40*/  IMAD.U32 R204, RZ, RZ, UR25 ;  /* 0x00000019ffcc7e24 */ /* 0x000fe2000f8e00ff */
[----:B------:R-:W-:-:S04]  /*4b50*/  LOP3.LUT R215, RZ, R215, RZ, 0x33, !PT ;  /* 0x000000d7ffd77212 */ /* 0x000fc800078e33ff */
[----:B------:R-:W-:-:S13]  /*4b60*/  ISETP.NE.AND P1, PT, R204, 0x1, PT ;  /* 0x00000001cc00780c */ /* 0x000fda0003f25270 */
[----:B------:R-:W1:Y:S02]  /*4b70*/  @P1 LDC.64 R10, c[0x0][0x9e8] ;  /* 0x00027a00ff0a1b82 */ /* 0x000e640000000a00 */
[----:B-1----:R-:W-:-:S05]  /*4b80*/  @P1 IMAD.HI.U32 R10, R215, R10, RZ ;  /* 0x0000000ad70a1227 */ /* 0x002fca00078e00ff */
[----:B------:R-:W-:-:S04]  /*4b90*/  @P1 SHF.R.U32.HI R215, RZ, R11, R10 ;  /* 0x0000000bffd71219 */ /* 0x000fc8000001160a */
[----:B------:R-:W-:Y:S01]  /*4ba0*/  LOP3.LUT R215, RZ, R215, RZ, 0x33, !PT ;  /* 0x000000d7ffd77212 */ /* 0x000fe200078e33ff */
[----:B------:R-:W-:Y:S06]  /*4bb0*/  BRA `(.L_x_1786) ;  /* 0x0000000000147947 */ /* 0x000fec0003800000 */
.L_x_1785:
[----:B------:R-:W-:-:S05]  /*4bc0*/  IMAD.U32 R204, RZ, RZ, UR25 ;  /* 0x00000019ffcc7e24 */ /* 0x000fca000f8e00ff */
[----:B------:R-:W-:-:S13]  /*4bd0*/  ISETP.NE.AND P1, PT, R204, 0x1, PT ;  /* 0x00000001cc00780c */ /* 0x000fda0003f25270 */
[----:B------:R-:W1:Y:S02]  /*4be0*/  @P1 LDC.64 R10, c[0x0][0x9e8] ;  /* 0x00027a00ff0a1b82 */ /* 0x000e640000000a00 */
[----:B-1----:R-:W-:-:S05]  /*4bf0*/  @P1 IMAD.HI.U32 R10, R215, R10, RZ ;  /* 0x0000000ad70a1227 */ /* 0x002fca00078e00ff */
[----:B------:R-:W-:-:S07]  /*4c00*/  @P1 SHF.R.U32.HI R215, RZ, R11, R10 ;  /* 0x0000000bffd71219 */ /* 0x000fce000001160a */
.L_x_1786:
[----:B------:R-:W-:Y:S05]  /*4c10*/  BSYNC B0 ;  /* 0x0000000000007941 */ /* 0x000fea0003800000 */
.L_x_1784:
[----:B------:R-:W-:-:S04]  /*4c20*/  IMAD R10, R18, -0x2, R13 ;  /* 0xfffffffe120a7824 */ /* 0x000fc800078e020d */
[----:B------:R-:W-:-:S05]  /*4c30*/  IMAD R10, R215, R204, R10 ;  /* 0x000000ccd70a7224 */ /* 0x000fca00078e020a */
[----:B------:R-:W-:Y:S02]  /*4c40*/  VIADDMNMX R15, R10, R204, R15, PT ;  /* 0x000000cc0a0f7246 */ /* 0x000fe4000380010f */
[----:B------:R-:W-:-:S07]  /*4c50*/  VIMNMX R14, R14, R10, !PT ;  /* 0x0000000a0e0e7248 */ /* 0x000fce0007fe0100 */
.L_x_1783:
[----:B------:R-:W-:Y:S02]  /*4c60*/  ISETP.GE.AND P2, PT, R13, 0x1, PT ;  /* 0x000000010d00780c */ /* 0x000fe40003f46270 */
[----:B------:R-:W-:Y:S02]  /*4c70*/  LOP3.LUT R17, R17, 0xfffbffff, RZ, 0xc0, !PT ;  /* 0xfffbffff11117812 */ /* 0x000fe400078ec0ff */
[C---:B------:R-:W-:Y:S02]  /*4c80*/  ISETP.GE.AND P1, PT, R13.reuse, 0x2, PT ;  /* 0x000000020d00780c */ /* 0x040fe40003f26270 */
[----:B------:R-:W-:Y:S02]  /*4c90*/  ISETP.GT.AND P3, PT, R14, RZ, !P2 ;  /* 0x000000ff0e00720c */ /* 0x000fe40005764270 */
[----:B------:R-:W-:Y:S02]  /*4ca0*/  ISETP.GE.AND P4, PT, R13, 0x9, PT ;  /* 0x000000090d00780c */ /* 0x000fe40003f86270 */
[----:B------:R-:W-:-:S03]  /*4cb0*/  ISETP.LT.OR P3, PT, R15, 0x1, P3 ;  /* 0x000000010f00780c */ /* 0x000fc60001f61670 */
[----:B------:R-:W-:Y:S02]  /*4cc0*/  @P2 LOP3.LUT R17, R17, 0x40000, RZ, 0xfc, !PT ;  /* 0x0004000011112812 */ /* 0x000fe400078efcff */
[----:B------:R-:W-:Y:S02]  /*4cd0*/  ISETP.GT.AND P2, PT, R14, 0x1, !P1 ;  /* 0x000000010e00780c */ /* 0x000fe40004f44270 */
[----:B------:R-:W-:Y:S02]  /*4ce0*/  FSEL R215, R152, -INF , !P3 ;  /* 0xff80000098d77808 */ /* 0x000fe40005800000 */
[----:B------:R-:W-:Y:S02]  /*4cf0*/  ISETP.LT.OR P2, PT, R15, 0x2, P2 ;  /* 0x000000020f00780c */ /* 0x000fe40001741670 */
[----:B------:R-:W-:Y:S02]  /*4d00*/  ISETP.GE.AND P3, PT, R13, 0xa, PT ;  /* 0x0000000a0d00780c */ /* 0x000fe40003f66270 */
[----:B------:R-:W-:-:S02]  /*4d10*/  LOP3.LUT R17, R17, 0xfffffffd, RZ, 0xc0, !PT ;  /* 0xfffffffd11117812 */ /* 0x000fc400078ec0ff */
[----:B------:R-:W-:Y:S02]  /*4d20*/  FSEL R153, R153, -INF , !P2 ;  /* 0xff80000099997808 */ /* 0x000fe40005000000 */
[----:B------:R-:W-:Y:S02]  /*4d30*/  ISETP.GT.AND P2, PT, R14, 0x8, !P4 ;  /* 0x000000080e00780c */ /* 0x000fe40006744270 */
[----:B------:R-:W-:Y:S02]  /*4d40*/  @P4 LOP3.LUT R17, R17, 0x2, RZ, 0xfc, !PT ;  /* 0x0000000211114812 */ /* 0x000fe400078efcff */
[----:B------:R-:W-:Y:S02]  /*4d50*/  ISETP.LT.OR P2, PT, R15, 0x9, P2 ;  /* 0x000000090f00780c */ /* 0x000fe40001741670 */
[----:B------:R-:W-:Y:S02]  /*4d60*/  LOP3.LUT R17, R17, 0xfffffffb, RZ, 0xc0, !PT ;  /* 0xfffffffb11117812 */ /* 0x000fe400078ec0ff */
[----:B------:R-:W-:-:S02]  /*4d70*/  FSEL R156, R156, -INF , !P2 ;  /* 0xff8000009c9c7808 */ /* 0x000fc40005000000 */
[----:B------:R-:W-:Y:S02]  /*4d80*/  @P3 LOP3.LUT R17, R17, 0x4, RZ, 0xfc, !PT ;  /* 0x0000000411113812 */ /* 0x000fe400078efcff */
[----:B------:R-:W-:Y:S02]  /*4d90*/  ISETP.GT.AND P2, PT, R14, 0x9, !P3 ;  /* 0x000000090e00780c */ /* 0x000fe40005f44270 */
[----:B------:R-:W-:Y:S02]  /*4da0*/  ISETP.GE.AND P3, PT, R13, 0x11, PT ;  /* 0x000000110d00780c */ /* 0x000fe40003f66270 */
[----:B------:R-:W-:Y:S02]  /*4db0*/  ISETP.LT.OR P2, PT, R15, 0xa, P2 ;  /* 0x0000000a0f00780c */ /* 0x000fe40001741670 */
[----:B------:R-:W-:Y:S02]  /*4dc0*/  LOP3.LUT R17, R17, 0xfffffff7, RZ, 0xc0, !PT ;  /* 0xfffffff711117812 */ /* 0x000fe400078ec0ff */
[----:B------:R-:W-:-:S02]  /*4dd0*/  FSEL R157, R157, -INF , !P2 ;  /* 0xff8000009d9d7808 */ /* 0x000fc40005000000 */
[----:B------:R-:W-:-:S04]  /*4de0*/  ISETP.GT.AND P2, PT, R14, 0x10, !P3 ;  /* 0x000000100e00780c */ /* 0x000fc80005f44270 */
[----:B------:R-:W-:Y:S02]  /*4df0*/  ISETP.LT.OR P2, PT, R15, 0x11, P2 ;  /* 0x000000110f00780c */ /* 0x000fe40001741670 */
[----:B------:R-:W-:Y:S02]  /*4e00*/  @P3 LOP3.LUT R17, R17, 0x8, RZ, 0xfc, !PT ;  /* 0x0000000811113812 */ /* 0x000fe400078efcff */
[----:B------:R-:W-:Y:S02]  /*4e10*/  ISETP.GE.AND P3, PT, R13, 0x12, PT ;  /* 0x000000120d00780c */ /* 0x000fe40003f66270 */
[----:B------:R-:W-:Y:S02]  /*4e20*/  LOP3.LUT R17, R17, 0xffffffef, RZ, 0xc0, !PT ;  /* 0xffffffef11117812 */ /* 0x000fe400078ec0ff */
[----:B------:R-:W-:Y:S02]  /*4e30*/  FSEL R160, R160, -INF , !P2 ;  /* 0xff800000a0a07808 */ /* 0x000fe40005000000 */
[----:B------:R-:W-:-:S04]  /*4e40*/  ISETP.GT.AND P2, PT, R14, 0x11, !P3 ;  /* 0x000000110e00780c */ /* 0x000fc80005f44270 */
[----:B------:R-:W-:-:S03]  /*4e50*/  ISETP.LT.OR P2, PT, R15, 0x12, P2 ;  /* 0x000000120f00780c */ /* 0x000fc60001741670 */
        /* <DEDUP_REMOVED lines=68> */
[----:B------:R-:W-:Y:S02]  /*52a0*/  FSEL R184, R184, -INF , !P2 ;  /* 0xff800000b8b87808 */ /* 0x000fe40005000000 */
[----:B------:R-:W-:Y:S02]  /*52b0*/  LOP3.LUT R17, R17, 0xffffffbf, RZ, 0xc0, !PT ;  /* 0xffffffbf11117812 */ /* 0x000fe400078ec0ff */
[----:B------:R-:W-:-:S04]  /*52c0*/  ISETP.GT.AND P2, PT, R14, 0x41, !P3 ;  /* 0x000000410e00780c */ /* 0x000fc80005f44270 */
[----:B------:R-:W-:-:S03]  /*52d0*/  ISETP.LT.OR P2, PT, R15, 0x42, P2 ;  /* 0x000000420f00780c */ /* 0x000fc60001741670 */
[----:B------:R-:W-:Y:S02]  /*52e0*/  @P3 LOP3.LUT R17, R17, 0x40, RZ, 0xfc, !PT ;  /* 0x0000004011113812 */ /* 0x000fe400078efcff */
[----:B------:R-:W-:Y:S02]  /*52f0*/  ISETP.GE.AND P3, PT, R13, 0x49, PT ;  /* 0x000000490d00780c */ /* 0x000fe40003f66270 */
[----:B------:R-:W-:Y:S02]  /*5300*/  FSEL R185, R185, -INF , !P2 ;  /* 0xff800000b9b97808 */ /* 0x000fe40005000000 */
[----:B------:R-:W-:Y:S02]  /*5310*/  ISETP.GT.AND P2, PT, R14, 0x48, !P3 ;  /* 0x000000480e00780c */ /* 0x000fe40005f44270 */
[----:B------:R-:W-:Y:S02]  /*5320*/  LOP3.LUT R17, R17, 0xffffffdf, RZ, 0xc0, !PT ;  /* 0xffffffdf11117812 */ /* 0x000fe400078ec0ff */
[----:B------:R-:W-:-:S04]  /*5330*/  ISETP.LT.OR P2, PT, R15, 0x49, P2 ;  /* 0x000000490f00780c */ /* 0x000fc80001741670 */
[----:B------:R-:W-:Y:S02]  /*5340*/  FSEL R188, R188, -INF , !P2 ;  /* 0xff800000bcbc7808 */ /* 0x000fe40005000000 */
[----:B------:R-:W-:Y:S02]  /*5350*/  ISETP.GE.AND P2, PT, R13, 0x4a, PT ;  /* 0x0000004a0d00780c */ /* 0x000fe40003f46270 */
[----:B------:R-:W-:Y:S02]  /*5360*/  @P3 LOP3.LUT R17, R17, 0x20, RZ, 0xfc, !PT ;  /* 0x0000002011113812 */ /* 0x000fe400078efcff */
[----:B------:R-:W-:Y:S02]  /*5370*/  ISETP.GT.AND P3, PT, R14, 0x49, !P2 ;  /* 0x000000490e00780c */ /* 0x000fe40005764270 */
[----:B------:R-:W-:Y:S02]  /*5380*/  LOP3.LUT R17, R17, 0xfffffffe, RZ, 0xc0, !PT ;  /* 0xfffffffe11117812 */ /* 0x000fe400078ec0ff */
[----:B------:R-:W-:-:S04]  /*5390*/  ISETP.LT.OR P3, PT, R15, 0x4a, P3 ;  /* 0x0000004a0f00780c */ /* 0x000fc80001f61670 */
[----:B------:R-:W-:Y:S02]  /*53a0*/  FSEL R189, R189, -INF , !P3 ;  /* 0xff800000bdbd7808 */ /* 0x000fe40005800000 */
[----:B------:R-:W-:-:S04]  /*53b0*/  ISETP.GE.AND P3, PT, R13, 0x51, PT ;  /* 0x000000510d00780c */ /* 0x000fc80003f66270 */
[----:B------:R-:W-:-:S04]  /*53c0*/  ISETP.GT.AND P4, PT, R14, 0x50, !P3 ;  /* 0x000000500e00780c */ /* 0x000fc80005f84270 */
        /* <DEDUP_REMOVED lines=10> */
[----:B------:R-:W-:-:S13]  /*5470*/  ISETP.GE.AND P6, PT, R13, 0x5a, PT ;  /* 0x0000005a0d00780c */ /* 0x000fda0003fc6270 */
[----:B------:R-:W-:Y:S02]  /*5480*/  @P6 LOP3.LUT R17, R17, 0x1, RZ, 0xfc, !PT ;  /* 0x0000000111116812 */ /* 0x000fe400078efcff */
[----:B------:R-:W-:-:S04]  /*5490*/  ISETP.GT.AND P6, PT, R14, 0x59, !P6 ;  /* 0x000000590e00780c */ /* 0x000fc800077c4270 */
[----:B------:R-:W-:Y:S02]  /*54a0*/  ISETP.LT.OR P6, PT, R15, 0x5a, P6 ;  /* 0x0000005a0f00780c */ /* 0x000fe400037c1670 */
[----:B------:R-:W1:Y:S02]  /*54b0*/  SHFL.IDX PT, R15, R203, 0x1, 0x1c1f ;  /* 0x003c1f00cb0f7f89 */ /* 0x000e6400000e0000 */
[----:B------:R-:W-:Y:S02]  /*54c0*/  FSEL R197, R197, -INF , !P6 ;  /* 0xff800000c5c57808 */ /* 0x000fe40007000000 */
[----:B------:R-:W-:Y:S01]  /*54d0*/  PLOP3.LUT P6, PT, PT, PT, UP0, 0x40, 0x0 ;  /* 0x000000000000781c */ /* 0x000fe20003fce808 */
[--C-:B-1----:R-:W-:Y:S02]  /*54e0*/  IMAD.IADD R21, R21, 0x1, R15.reuse ;  /* 0x0000000115157824 */ /* 0x102fe400078e020f */
[----:B------:R-:W-:-:S10]  /*54f0*/  IMAD.IADD R20, R20, 0x1, R15 ;  /* 0x0000000114147824 */ /* 0x000fd400078e020f */
[----:B------:R-:W-:Y:S05]  /*5500*/  @P6 BRA `(.L_x_1787) ;  /* 0x0000000000586947 */ /* 0x000fea0003800000 */
        /* <DEDUP_REMOVED lines=12> */
.L_x_1789:
[----:B------:R-:W-:-:S05]  /*55d0*/  IMAD.U32 R14, RZ, RZ, UR25 ;  /* 0x00000019ff0e7e24 */ /* 0x000fca000f8e00ff */
[----:B------:R-:W-:-:S13]  /*55e0*/  ISETP.NE.AND P6, PT, R14, 0x1, PT ;  /* 0x000000010e00780c */ /* 0x000fda0003fc5270 */
[----:B------:R-:W1:Y:S02]  /*55f0*/  @P6 LDC.64 R10, c[0x0][0x9e8] ;  /* 0x00027a00ff0a6b82 */ /* 0x000e640000000a00 */
[----:B-1----:R-:W-:-:S05]  /*5600*/  @P6 IMAD.HI.U32 R10, R15, R10, RZ ;  /* 0x0000000a0f0a6227 */ /* 0x002fca00078e00ff */
[----:B------:R-:W-:-:S07]  /*5610*/  @P6 SHF.R.U32.HI R15, RZ, R11, R10 ;  /* 0x0000000bff0f6219 */ /* 0x000fce000001160a */
.L_x_1790:
[----:B------:R-:W-:Y:S05]  /*5620*/  BSYNC B0 ;  /* 0x0000000000007941 */ /* 0x000fea0003800000 */
.L_x_1788:
[----:B------:R-:W-:-:S04]  /*5630*/  IMAD R13, R18, -0x2, R13 ;  /* 0xfffffffe120d7824 */ /* 0x000fc800078e020d */
[----:B------:R-:W-:-:S05]  /*5640*/  IMAD R15, R15, R14, R13 ;  /* 0x0000000e0f0f7224 */ /* 0x000fca00078e020d */
[----:B------:R-:W-:Y:S02]  /*5650*/  VIADDMNMX R21, R15, R14, R21, PT ;  /* 0x0000000e0f157246 */ /* 0x000fe40003800115 */
[----:B------:R-:W-:-:S07]  /*5660*/  VIMNMX R20, R20, R15, !PT ;  /* 0x0000000f14147248 */ /* 0x000fce0007fe0100 */
.L_x_1787:
[----:B------:R-:W-:Y:S01]  /*5670*/  ISETP.GT.AND P1, PT, R20, 0x1, !P1 ;  /* 0x000000011400780c */ /* 0x000fe20004f24270 */
[----:B------:R-:W-:Y:S01]  /*5680*/  UMOV UR6, UR24 ;  /* 0x0000001800067c82 */ /* 0x000fe20008000000 */
[----:B------:R-:W-:Y:S02]  /*5690*/  LOP3.LUT P6, RZ, R17, 0x10000, RZ, 0xc0, !PT ;  /* 0x0001000011ff7812 */ /* 0x000fe400078cc0ff */
[----:B------:R-:W-:Y:S02]  /*56a0*/  ISETP.LT.OR P1, PT, R21, 0x2, P1 ;  /* 0x000000021500780c */ /* 0x000fe40000f21670 */
[----:B------:R-:W-:Y:S02]  /*56b0*/  FMNMX.FTZ R10, R215, R2, !PT ;  /* 0x00000002d70a7209 */ /* 0x000fe40007810000 */
[----:B------:R-:W-:Y:S02]  /*56c0*/  FSEL R155, R155, -INF , !P1 ;  /* 0xff8000009b9b7808 */ /* 0x000fe40004800000 */
[----:B------:R-:W-:-:S02]  /*56d0*/  LOP3.LUT P1, RZ, R17, 0x2, RZ, 0xc0, !PT ;  /* 0x0000000211ff7812 */ /* 0x000fc4000782c0ff */
[----:B------:R-:W-:Y:S02]  /*56e0*/  FMNMX.FTZ R11, R153, R10, !PT ;  /* 0x0000000a990b7209 */ /* 0x000fe40007810000 */
[----:B------:R-:W-:Y:S02]  /*56f0*/  ISETP.GT.AND P1, PT, R20, 0x8, !P1 ;  /* 0x000000081400780c */ /* 0x000fe40004f24270 */
[----:B------:R-:W-:Y:S02]  /*5700*/  FMNMX.FTZ R10, R156, R11, !PT ;  /* 0x0000000b9c0a7209 */ /* 0x000fe40007810000 */
[----:B------:R-:W-:Y:S02]  /*5710*/  ISETP.LT.OR P1, PT, R21, 0x9, P1 ;  /* 0x000000091500780c */ /* 0x000fe40000f21670 */
[----:B------:R-:W-:Y:S02]  /*5720*/  FMNMX.FTZ R11, R157, R10, !PT ;  /* 0x0000000a9d0b7209 */ /* 0x000fe40007810000 */
[----:B------:R-:W-:-:S02]  /*5730*/  FSEL R158, R158, -INF , !P1 ;  /* 0xff8000009e9e7808 */ /* 0x000fc40004800000 */
[----:B------:R-:W-:Y:S02]  /*5740*/  LOP3.LUT P1, RZ, R17, 0x4, RZ, 0xc0, !PT ;  /* 0x0000000411ff7812 */ /* 0x000fe4000782c0ff */
[----:B------:R-:W-:Y:S02]  /*5750*/  FMNMX.FTZ R10, R160, R11, !PT ;  /* 0x0000000ba00a7209 */ /* 0x000fe40007810000 */
[----:B------:R-:W-:Y:S02]  /*5760*/  ISETP.GT.AND P1, PT, R20, 0x9, !P1 ;  /* 0x000000091400780c */ /* 0x000fe40004f24270 */
[----:B------:R-:W-:Y:S02]  /*5770*/  FMNMX.FTZ R11, R161, R10, !PT ;  /* 0x0000000aa10b7209 */ /* 0x000fe40007810000 */
[----:B------:R-:W-:Y:S02]  /*5780*/  ISETP.LT.OR P1, PT, R21, 0xa, P1 ;  /* 0x0000000a1500780c */ /* 0x000fe40000f21670 */
[----:B------:R-:W-:-:S02]  /*5790*/  FMNMX.FTZ R10, R164, R11, !PT ;  /* 0x0000000ba40a7209 */ /* 0x000fc40007810000 */
[----:B------:R-:W-:Y:S02]  /*57a0*/  FSEL R159, R159, -INF , !P1 ;  /* 0xff8000009f9f7808 */ /* 0x000fe40004800000 */
[----:B------:R-:W-:Y:S02]  /*57b0*/  LOP3.LUT P1, RZ, R17, 0x8, RZ, 0xc0, !PT ;  /* 0x0000000811ff7812 */ /* 0x000fe4000782c0ff */
[----:B------:R-:W-:Y:S02]  /*57c0*/  FMNMX.FTZ R11, R165, R10, !PT ;  /* 0x0000000aa50b7209 */ /* 0x000fe40007810000 */
[----:B------:R-:W-:Y:S02]  /*57d0*/  ISETP.GT.AND P1, PT, R20, 0x10, !P1 ;  /* 0x000000101400780c */ /* 0x000fe40004f24270 */
[----:B------:R-:W-:Y:S02]  /*57e0*/  FMNMX.FTZ R10, R168, R11, !PT ;  /* 0x0000000ba80a7209 */ /* 0x000fe40007810000 */
[----:B------:R-:W-:-:S02]  /*57f0*/  ISETP.LT.OR P1, PT, R21, 0x11, P1 ;  /* 0x000000111500780c */ /* 0x000fc40000f21670 */
[----:B------:R-:W-:Y:S02]  /*5800*/  FMNMX.FTZ R11, R169, R10, !PT ;  /* 0x0000000aa90b7209 */ /* 0x000fe40007810000 */
[----:B------:R-:W-:Y:S02]  /*5810*/  FSEL R162, R162, -INF , !P1 ;  /* 0xff800000a2a27808 */ /* 0x000fe40004800000 */
[----:B------:R-:W-:Y:S02]  /*5820*/  LOP3.LUT P1, RZ, R17, 0x10, RZ, 0xc0, !PT ;  /* 0x0000001011ff7812 */ /* 0x000fe4000782c0ff */
[----:B------:R-:W-:Y:S02]  /*5830*/  FMNMX.FTZ R10, R172, R11, !PT ;  /* 0x0000000bac0a7209 */ /* 0x000fe40007810000 */
[----:B------:R-:W-:Y:S02]  /*5840*/  ISETP.GT.AND P1, PT, R20, 0x11, !P1 ;  /* 0x000000111400780c */ /* 0x000fe40004f24270 */
[----:B------:R-:W-:-:S02]  /*5850*/  FMNMX.FTZ R11, R173, R10, !PT ;  /* 0x0000000aad0b7209 */ /* 0x000fc40007810000 */
[----:B------:R-:W-:Y:S02]  /*5860*/  ISETP.LT.OR P1, PT, R21, 0x12, P1 ;  /* 0x000000121500780c */ /* 0x000fe40000f21670 */
[----:B------:R-:W-:Y:S02]  /*5870*/  FMNMX.FTZ R10, R176, R11, !PT ;  /* 0x0000000bb00a7209 */ /* 0x000fe40007810000 */
[----:B------:R-:W-:Y:S02]  /*5880*/  FSEL R163, R163, -INF , !P1 ;  /* 0xff800000a3a37808 */ /* 0x000fe40004800000 */
[----:B------:R-:W-:Y:S02]  /*5890*/  LOP3.LUT P1, RZ, R17, 0x20000, RZ, 0xc0, !PT ;  /* 0x0002000011ff7812 */ /* 0x000fe4000782c0ff */
[----:B------:R-:W-:Y:S02]  /*58a0*/  FMNMX.FTZ R11, R177, R10, !PT ;  /* 0x0000000ab10b7209 */ /* 0x000fe40007810000 */
[----:B------:R-:W-:-:S02]  /*58b0*/  ISETP.GT.AND P1, PT, R20, 0x18, !P1 ;  /* 0x000000181400780c */ /* 0x000fc40004f24270 */
[----:B------:R-:W-:Y:S02]  /*58c0*/  FMNMX.FTZ R10, R180, R11, !PT ;  /* 0x0000000bb40a7209 */ /* 0x000fe40007810000 */
[----:B------:R-:W-:Y:S02]  /*58d0*/  ISETP.LT.OR P1, PT, R21, 0x19, P1 ;  /* 0x000000191500780c */ /* 0x000fe40000f21670 */
[----:B------:R-:W-:Y:S02]  /*58e0*/  FMNMX.FTZ R11, R181, R10, !PT ;  /* 0x0000000ab50b7209 */ /* 0x000fe40007810000 */
[----:B------:R-:W-:Y:S02]  /*58f0*/  FSEL R166, R166, -INF , !P1 ;  /* 0xff800000a6a67808 */ /* 0x000fe40004800000 */
        /* <DEDUP_REMOVED lines=12> */
[----:B------:R-:W-:Y:S02]  /*59c0*/  LOP3.LUT P1, RZ, R17, 0x4000, RZ, 0xc0, !PT ;  /* 0x0000400011ff7812 */ /* 0x000fe4000782c0ff */
[----:B------:R-:W-:-:S02]  /*59d0*/  FMNMX.FTZ R11, R193, R10, !PT ;  /* 0x0000000ac10b7209 */ /* 0x000fc40007810000 */
[----:B------:R-:W-:Y:S02]  /*59e0*/  ISETP.GT.AND P1, PT, R20, 0x21, !P1 ;  /* 0x000000211400780c */ /* 0x000fe40004f24270 */
[----:B------:R-:W-:Y:S02]  /*59f0*/  FMNMX.FTZ R10, R196, R11, !PT ;  /* 0x0000000bc40a7209 */ /* 0x000fe40007810000 */
[----:B------:R-:W-:Y:S02]  /*5a00*/  ISETP.LT.OR P1, PT, R21, 0x22, P1 ;  /* 0x000000221500780c */ /* 0x000fe40000f21670 */
[----:B------:R-:W-:Y:S02]  /*5a10*/  FMNMX.FTZ R13, R197, R10, !PT ;  /* 0x0000000ac50d7209 */ /* 0x000fe40007810000 */
[----:B------:R-:W-:Y:S02]  /*5a20*/  FSEL R171, R171, -INF , !P1 ;  /* 0xff800000abab7808 */ /* 0x000fe40004800000 */
[C---:B------:R-:W-:Y:S01]  /*5a30*/  LOP3.LUT P1, RZ, R17.reuse, 0x2000, RZ, 0xc0, !PT ;  /* 0x0000200011ff7812 */ /* 0x040fe2000782c0ff */
[----:B------:R-:W1:Y:S01]  /*5a40*/  SHFL.BFLY PT, R10, R13, 0x2, 0x1f ;  /* 0x0c401f000d0a7f89 */ /* 0x000e6200000e0000 */
[----:B------:R-:W-:-:S02]  /*5a50*/  LOP3.LUT P6, RZ, R17, 0x20, RZ, 0xc0, !PT ;  /* 0x0000002011ff7812 */ /* 0x000fc400078cc0ff */
[C---:B------:R-:W-:Y:S02]  /*5a60*/  ISETP.GT.AND P1, PT, R20.reuse, 0x28, !P1 ;  /* 0x000000281400780c */ /* 0x040fe40004f24270 */
[----:B------:R-:W-:Y:S02]  /*5a70*/  ISETP.GT.AND P2, PT, R20, 0x49, !P2 ;  /* 0x000000491400780c */ /* 0x000fe40005744270 */
[C---:B------:R-:W-:Y:S02]  /*5a80*/  ISETP.LT.OR P1, PT, R21.reuse, 0x29, P1 ;  /* 0x000000291500780c */ /* 0x040fe40000f21670 */
[----:B------:R-:W-:Y:S02]  /*5a90*/  ISETP.LT.OR P2, PT, R21, 0x4a, P2 ;  /* 0x0000004a1500780c */ /* 0x000fe40001741670 */
[----:B------:R-:W-:Y:S02]  /*5aa0*/  FSEL R174, R174, -INF , !P1 ;  /* 0xff800000aeae7808 */ /* 0x000fe40004800000 */
[----:B------:R-:W-:-:S02]  /*5ab0*/  LOP3.LUT P1, RZ, R17, 0x1000, RZ, 0xc0, !PT ;  /* 0x0000100011ff7812 */ /* 0x000fc4000782c0ff */
[C---:B------:R-:W-:Y:S02]  /*5ac0*/  ISETP.GT.AND P3, PT, R20.reuse, 0x50, !P3 ;  /* 0x000000501400780c */ /* 0x040fe40005f64270 */
[----:B------:R-:W-:Y:S02]  /*5ad0*/  ISETP.GT.AND P1, PT, R20, 0x29, !P1 ;  /* 0x000000291400780c */ /* 0x000fe40004f24270 */
[----:B------:R-:W-:Y:S02]  /*5ae0*/  FSEL R191, R191, -INF , !P2 ;  /* 0xff800000bfbf7808 */ /* 0x000fe40005000000 */
[C---:B------:R-:W-:Y:S02]  /*5af0*/  ISETP.LT.OR P1, PT, R21.reuse, 0x2a, P1 ;  /* 0x0000002a1500780c */ /* 0x040fe40000f21670 */
[----:B------:R-:W-:Y:S02]  /*5b00*/  ISETP.LT.OR P3, PT, R21, 0x51, P3 ;  /* 0x000000511500780c */ /* 0x000fe40001f61670 */
[----:B------:R-:W-:-:S02]  /*5b10*/  FSEL R175, R175, -INF , !P1 ;  /* 0xff800000afaf7808 */ /* 0x000fc40004800000 */
[----:B------:R-:W-:Y:S02]  /*5b20*/  LOP3.LUT P1, RZ, R17, 0x800, RZ, 0xc0, !PT ;  /* 0x0000080011ff7812 */ /* 0x000fe4000782c0ff */
[----:B-1----:R-:W-:Y:S02]  /*5b30*/  FMNMX.FTZ R15, R13, R10, !PT ;  /* 0x0000000a0d0f7209 */ /* 0x002fe40007810000 */
[C---:B------:R-:W-:Y:S02]  /*5b40*/  ISETP.GT.AND P1, PT, R20.reuse, 0x30, !P1 ;  /* 0x000000301400780c */ /* 0x040fe40004f24270 */
[----:B------:R-:W-:Y:S01]  /*5b50*/  ISETP.GT.AND P4, PT, R20, 0x51, !P4 ;  /* 0x000000511400780c */ /* 0x000fe20006784270 */
[----:B------:R-:W1:Y:S01]  /*5b60*/  SHFL.BFLY PT, R10, R15, 0x1, 0x1f ;  /* 0x0c201f000f0a7f89 */ /* 0x000e6200000e0000 */
[----:B------:R-:W-:Y:S02]  /*5b70*/  ISETP.LT.OR P1, PT, R21, 0x31, P1 ;  /* 0x000000311500780c */ /* 0x000fe40000f21670 */
[----:B------:R-:W-:-:S02]  /*5b80*/  FSEL R194, R194, -INF , !P3 ;  /* 0xff800000c2c27808 */ /* 0x000fc40005800000 */
[----:B------:R-:W-:Y:S02]  /*5b90*/  FSEL R178, R178, -INF , !P1 ;  /* 0xff800000b2b27808 */ /* 0x000fe40004800000 */
[----:B------:R-:W-:Y:S02]  /*5ba0*/  LOP3.LUT P1, RZ, R17, 0x400, RZ, 0xc0, !PT ;  /* 0x0000040011ff7812 */ /* 0x000fe4000782c0ff */
[C---:B------:R-:W-:Y:S02]  /*5bb0*/  ISETP.GT.AND P5, PT, R20.reuse, 0x58, !P5 ;  /* 0x000000581400780c */ /* 0x040fe40006fa4270 */
[----:B------:R-:W-:Y:S02]  /*5bc0*/  ISETP.GT.AND P1, PT, R20, 0x31, !P1 ;  /* 0x000000311400780c */ /* 0x000fe40004f24270 */
[C---:B------:R-:W-:Y:S02]  /*5bd0*/  ISETP.LT.OR P4, PT, R21.reuse, 0x52, P4 ;  /* 0x000000521500780c */ /* 0x040fe40002781670 */
[----:B------:R-:W-:-:S02]  /*5be0*/  ISETP.LT.OR P1, PT, R21, 0x32, P1 ;  /* 0x000000321500780c */ /* 0x000fc40000f21670 */
[----:B------:R-:W-:Y:S02]  /*5bf0*/  ISETP.LT.OR P5, PT, R21, 0x59, P5 ;  /* 0x000000591500780c */ /* 0x000fe40002fa1670 */
[----:B------:R-:W-:Y:S02]  /*5c00*/  FSEL R179, R179, -INF , !P1 ;  /* 0xff800000b3b37808 */ /* 0x000fe40004800000 */
[----:B------:R-:W-:Y:S02]  /*5c10*/  LOP3.LUT P1, RZ, R17, 0x200, RZ, 0xc0, !PT ;  /* 0x0000020011ff7812 */ /* 0x000fe4000782c0ff */
[----:B------:R-:W-:Y:S02]  /*5c20*/  FSEL R195, R195, -INF , !P4 ;  /* 0xff800000c3c37808 */ /* 0x000fe40006000000 */
[----:B------:R-:W-:Y:S02]  /*5c30*/  ISETP.GT.AND P1, PT, R20, 0x38, !P1 ;  /* 0x000000381400780c */ /* 0x000fe40004f24270 */
[----:B-1----:R-:W-:-:S02]  /*5c40*/  FMNMX.FTZ R10, R15, R10, !PT ;  /* 0x0000000a0f0a7209 */ /* 0x002fc40007810000 */
[----:B------:R-:W-:Y:S02]  /*5c50*/  ISETP.LT.OR P1, PT, R21, 0x39, P1 ;  /* 0x000000391500780c */ /* 0x000fe40000f21670 */
[----:B------:R-:W-:Y:S01]  /*5c60*/  FSEL R198, R198, -INF , !P5 ;  /* 0xff800000c6c67808 */ /* 0x000fe20006800000 */
[----:B------:R-:W-:Y:S01]  /*5c70*/  FMUL.FTZ R14, R10, UR6 ;  /* 0x000000060a0e7c20 */ /* 0x000fe20008410000 */
[----:B------:R-:W-:Y:S02]  /*5c80*/  FSEL R182, R182, -INF , !P1 ;  /* 0xff800000b6b67808 */ /* 0x000fe40004800000 */
[----:B------:R-:W-:-:S04]  /*5c90*/  LOP3.LUT P1, RZ, R17, 0x100, RZ, 0xc0, !PT ;  /* 0x0000010011ff7812 */ /* 0x000fc8000782c0ff */
[----:B------:R-:W-:-:S04]  /*5ca0*/  ISETP.GT.AND P1, PT, R20, 0x39, !P1 ;  /* 0x000000391400780c */ /* 0x000fc80004f24270 */
[----:B------:R-:W-:-:S04]  /*5cb0*/  ISETP.LT.OR P1, PT, R21, 0x3a, P1 ;  /* 0x0000003a1500780c */ /* 0x000fc80000f21670 */
        /* <DEDUP_REMOVED lines=9> */
[----:B------:R-:W-:Y:S02]  /*5d50*/  ISETP.GT.AND P1, PT, R20, 0x48, !P6 ;  /* 0x000000481400780c */ /* 0x000fe40007724270 */
[----:B------:R-:W-:Y:S02]  /*5d60*/  LOP3.LUT P6, RZ, R17, 0x40000, RZ, 0xc0, !PT ;  /* 0x0004000011ff7812 */ /* 0x000fe400078cc0ff */
[----:B------:R-:W-:-:S04]  /*5d70*/  ISETP.LT.OR P1, PT, R21, 0x49, P1 ;  /* 0x000000491500780c */ /* 0x000fc80000f21670 */
[----:B------:R-:W-:Y:S02]  /*5d80*/  FSEL R190, R190, -INF , !P1 ;  /* 0xff800000bebe7808 */ /* 0x000fe40004800000 */
[C---:B------:R-:W-:Y:S02]  /*5d90*/  ISETP.GT.AND P1, PT, R20.reuse, RZ, !P6 ;  /* 0x000000ff1400720c */ /* 0x040fe40007724270 */
[----:B------:R-:W-:Y:S02]  /*5da0*/  LOP3.LUT P6, RZ, R17, 0x1, RZ, 0xc0, !PT ;  /* 0x0000000111ff7812 */ /* 0x000fe400078cc0ff */
[----:B------:R-:W-:Y:S02]  /*5db0*/  ISETP.LT.OR P1, PT, R21, 0x1, P1 ;  /* 0x000000011500780c */ /* 0x000fe40000f21670 */
[----:B------:R-:W-:Y:S02]  /*5dc0*/  ISETP.GT.AND P2, PT, R20, 0x59, !P6 ;  /* 0x000000591400780c */ /* 0x000fe40007744270 */
[----:B------:R-:W-:-:S02]  /*5dd0*/  FSEL R11, R154, -INF , !P1 ;  /* 0xff8000009a0b7808 */ /* 0x000fc40004800000 */
[----:B------:R-:W-:Y:S02]  /*5de0*/  FSETP.NEU.FTZ.AND P1, PT, R10, -INF , PT ;  /* 0xff8000000a00780b */ /* 0x000fe40003f3d000 */
[----:B------:R-:W-:Y:S02]  /*5df0*/  FMNMX.FTZ R154, R11, R6, !PT ;  /* 0x000000060b9a7209 */ /* 0x000fe40007810000 */
[----:B------:R-:W-:Y:S02]  /*5e00*/  FSEL R14, R14, RZ, P1 ;  /* 0x000000ff0e0e7208 */ /* 0x000fe40000800000 */
[----:B------:R-:W-:Y:S02]  /*5e10*/  FMNMX.FTZ R15, R155, R154, !PT ;  /* 0x0000009a9b0f7209 */ /* 0x000fe40007810000 */
[----:B------:R-:W-:Y:S01]  /*5e20*/  ISETP.LT.OR P2, PT, R21, 0x5a, P2 ;  /* 0x0000005a1500780c */ /* 0x000fe20001741670 */
[--C-:B------:R-:W-:Y:S01]  /*5e30*/  FFMA.FTZ R203, R156, UR6, -R14.reuse ;  /* 0x000000069ccb7c23 */ /* 0x100fe2000801080e */
[----:B------:R-:W-:Y:S01]  /*5e40*/  FMNMX.FTZ R154, R158, R15, !PT ;  /* 0x0000000f9e9a7209 */ /* 0x000fe20007810000 */
[--C-:B------:R-:W-:Y:S01]  /*5e50*/  FFMA.FTZ R13, R153, UR6, -R14.reuse ;  /* 0x00000006990d7c23 */ /* 0x100fe2000801080e */
[--C-:B------:R-:W-:Y:S01]  /*5e60*/  FFMA.FTZ R204, R160, UR6, -R14.reuse ;  /* 0x00000006a0cc7c23 */ /* 0x100fe2000801080e */
[----:B------:R-:W-:Y:S01]  /*5e70*/  FSEL R199, R199, -INF , !P2 ;  /* 0xff800000c7c77808 */ /* 0x000fe20005000000 */
[--C-:B------:R-:W-:Y:S01]  /*5e80*/  FFMA.FTZ R152, R215, UR6, -R14.reuse ;  /* 0x00000006d7987c23 */ /* 0x100fe2000801080e */
[----:B------:R-:W-:Y:S01]  /*5e90*/  FMNMX.FTZ R15, R159, R154, !PT ;  /* 0x0000009a9f0f7209 */ /* 0x000fe20007810000 */
[--C-:B------:R-:W-:Y:S01]  /*5ea0*/  FFMA.FTZ R196, R196, UR6, -R14.reuse ;  /* 0x00000006c4c47c23 */ /* 0x100fe2000801080e */
[----:B------:R1:W-:Y:S02]  /*5eb0*/  MUFU.EX2 R154, R203 ;  /* 0x000000cb009a7308 */ /* 0x0003e40000000800 */
[----:B------:R-:W-:Y:S01]  /*5ec0*/  FMNMX.FTZ R156, R162, R15, !PT ;  /* 0x0000000fa29c7209 */ /* 0x000fe20007810000 */
[----:B------:R-:W-:-:S03]  /*5ed0*/  FFMA.FTZ R15, R157, UR6, -R14 ;  /* 0x000000069d0f7c23 */ /* 0x000fc6000801080e */
[----:B------:R-:W-:Y:S02]  /*5ee0*/  FMNMX.FTZ R153, R163, R156, !PT ;  /* 0x0000009ca3997209 */ /* 0x000fe40007810000 */
[----:B------:R-:W-:Y:S01]  /*5ef0*/  MUFU.EX2 R152, R152 ;  /* 0x0000009800987308 */ /* 0x000fe20000000800 */
[----:B-1----:R-:W-:Y:S01]  /*5f00*/  FFMA.FTZ R203, R165, UR6, -R14 ;  /* 0x00000006a5cb7c23 */ /* 0x002fe2000801080e */
[----:B------:R-:W-:-:S04]  /*5f10*/  FMNMX.FTZ R156, R166, R153, !PT ;  /* 0x00000099a69c7209 */ /* 0x000fc80007810000 */
[----:B------:R-:W-:Y:S02]  /*5f20*/  FMNMX.FTZ R153, R167, R156, !PT ;  /* 0x0000009ca7997209 */ /* 0x000fe40007810000 */
[----:B------:R1:W-:Y:S02]  /*5f30*/  MUFU.EX2 R156, R204 ;  /* 0x000000cc009c7308 */ /* 0x0003e40000000800 */
[----:B------:R-:W-:Y:S01]  /*5f40*/  FMNMX.FTZ R160, R170, R153, !PT ;  /* 0x00000099aaa07209 */ /* 0x000fe20007810000 */
[----:B------:R-:W-:-:S03]  /*5f50*/  FFMA.FTZ R153, R161, UR6, -R14 ;  /* 0x00000006a1997c23 */ /* 0x000fc6000801080e */
[----:B------:R-:W-:Y:S02]  /*5f60*/  FMNMX.FTZ R157, R171, R160, !PT ;  /* 0x000000a0ab9d7209 */ /* 0x000fe40007810000 */
[----:B------:R-:W-:Y:S01]  /*5f70*/  MUFU.EX2 R13, R13 ;  /* 0x0000000d000d7308 */ /* 0x000fe20000000800 */
[--C-:B-1----:R-:W-:Y:S01]  /*5f80*/  FFMA.FTZ R204, R169, UR6, -R14.reuse ;  /* 0x00000006a9cc7c23 */ /* 0x102fe2000801080e */
[----:B------:R-:W-:Y:S01]  /*5f90*/  FMNMX.FTZ R160, R174, R157, !PT ;  /* 0x0000009daea07209 */ /* 0x000fe20007810000 */
[----:B------:R-:W-:-:S03]  /*5fa0*/  FFMA.FTZ R157, R164, UR6, -R14 ;  /* 0x00000006a49d7c23 */ /* 0x000fc6000801080e */
[----:B------:R-:W-:Y:S02]  /*5fb0*/  FMNMX.FTZ R161, R175, R160, !PT ;  /* 0x000000a0afa17209 */ /* 0x000fe40007810000 */
[----:B------:R-:W-:Y:S02]  /*5fc0*/  MUFU.EX2 R15, R15 ;  /* 0x0000000f000f7308 */ /* 0x000fe40000000800 */
[----:B------:R-:W-:-:S04]  /*5fd0*/  FMNMX.FTZ R160, R178, R161, !PT ;  /* 0x000000a1b2a07209 */ /* 0x000fc80007810000 */
[----:B------:R-:W-:Y:S02]  /*5fe0*/  FMNMX.FTZ R161, R179, R160, !PT ;  /* 0x000000a0b3a17209 */ /* 0x000fe40007810000 */
[----:B------:R-:W-:Y:S02]  /*5ff0*/  MUFU.EX2 R153, R153 ;  /* 0x0000009900997308 */ /* 0x000fe40000000800 */
[----:B------:R-:W-:Y:S01]  /*6000*/  FMNMX.FTZ R164, R182, R161, !PT ;  /* 0x000000a1b6a47209 */ /* 0x000fe20007810000 */
[----:B------:R-:W-:-:S03]  /*6010*/  FFMA.FTZ R161, R168, UR6, -R14 ;  /* 0x00000006a8a17c23 */ /* 0x000fc6000801080e */
[----:B------:R-:W-:Y:S02]  /*6020*/  FMNMX.FTZ R165, R183, R164, !PT ;  /* 0x000000a4b7a57209 */ /* 0x000fe40007810000 */
[----:B------:R-:W-:Y:S02]  /*6030*/  MUFU.EX2 R157, R157 ;  /* 0x0000009d009d7308 */ /* 0x000fe40000000800 */
[----:B------:R-:W-:-:S04]  /*6040*/  FMNMX.FTZ R164, R186, R165, !PT ;  /* 0x000000a5baa47209 */ /* 0x000fc80007810000 */
[----:B------:R-:W-:Y:S02]  /*6050*/  FMNMX.FTZ R165, R187, R164, !PT ;  /* 0x000000a4bba57209 */ /* 0x000fe40007810000 */
[----:B------:R1:W-:Y:S02]  /*6060*/  MUFU.EX2 R164, R204 ;  /* 0x000000cc00a47308 */ /* 0x0003e40000000800 */
[----:B------:R-:W-:Y:S01]  /*6070*/  FMNMX.FTZ R168, R190, R165, !PT ;  /* 0x000000a5bea87209 */ /* 0x000fe20007810000 */
[--C-:B------:R-:W-:Y:S01]  /*6080*/  FFMA.FTZ R165, R172, UR6, -R14.reuse ;  /* 0x00000006aca57c23 */ /* 0x100fe2000801080e */
[--C-:B------:R-:W-:Y:S02]  /*6090*/  FFMA.FTZ R172, R177, UR6, -R14.reuse ;  /* 0x00000006b1ac7c23 */ /* 0x100fe4000801080e */
[----:B------:R-:W-:Y:S01]  /*60a0*/  FMNMX.FTZ R169, R191, R168, !PT ;  /* 0x000000a8bfa97209 */ /* 0x000fe20007810000 */
[--C-:B------:R-:W-:Y:S01]  /*60b0*/  FFMA.FTZ R168, R173, UR6, -R14.reuse ;  /* 0x00000006ada87c23 */ /* 0x100fe2000801080e */
[--C-:B------:R-:W-:Y:S01]  /*60c0*/  FFMA.FTZ R173, R184, UR6, -R14.reuse ;  /* 0x00000006b8ad7c23 */ /* 0x100fe2000801080e */
[--C-:B------:R-:W-:Y:S01]  /*60d0*/  FFMA.FTZ R184, R189, UR6, -R14.reuse ;  /* 0x00000006bdb87c23 */ /* 0x100fe2000801080e */
[----:B------:R-:W-:Y:S01]  /*60e0*/  FMNMX.FTZ R20, R194, R169, !PT ;  /* 0x000000a9c2147209 */ /* 0x000fe20007810000 */
[--C-:B------:R-:W-:Y:S01]  /*60f0*/  FFMA.FTZ R169, R180, UR6, -R14.reuse ;  /* 0x00000006b4a97c23 */ /* 0x100fe2000801080e */
[----:B------:R-:W-:Y:S01]  /*6100*/  FFMA.FTZ R180, R185, UR6, -R14 ;  /* 0x00000006b9b47c23 */ /* 0x000fe2000801080e */
[----:B------:R-:W-:Y:S01]  /*6110*/  FSEL R189, R10, RZ, P1 ;  /* 0x000000ff0abd7208 */ /* 0x000fe20000800000 */
[----:B------:R-:W-:Y:S01]  /*6120*/  MUFU.EX2 R160, R203 ;  /* 0x000000cb00a07308 */ /* 0x000fe20000000800 */
[----:B------:R-:W-:-:S03]  /*6130*/  FMNMX.FTZ R21, R195, R20, !PT ;  /* 0x00000014c3157209 */ /* 0x000fc60007810000 */
[----:B------:R-:W-:Y:S01]  /*6140*/  FADD.FTZ R189, -R189, R2 ;  /* 0x00000002bdbd7221 */ /* 0x000fe20000010100 */
[----:B------:R-:W-:Y:S01]  /*6150*/  FMNMX.FTZ R20, R198, R21, !PT ;  /* 0x00000015c6147209 */ /* 0x000fe20007810000 */
[--C-:B------:R-:W-:Y:S01]  /*6160*/  FFMA.FTZ R21, R176, UR6, -R14.reuse ;  /* 0x00000006b0157c23 */ /* 0x100fe2000801080e */
[--C-:B------:R-:W-:Y:S01]  /*6170*/  FFMA.FTZ R176, R181, UR6, -R14.reuse ;  /* 0x00000006b5b07c23 */ /* 0x100fe2000801080e */
[--C-:B------:R-:W-:Y:S01]  /*6180*/  FFMA.FTZ R181, R192, UR6, -R14.reuse ;  /* 0x00000006c0b57c23 */ /* 0x100fe2000801080e */
[----:B------:R-:W-:Y:S01]  /*6190*/  FMNMX.FTZ R20, R199, R20, !PT ;  /* 0x00000014c7147209 */ /* 0x000fe20007810000 */
[----:B------:R-:W-:Y:S04]  /*61a0*/  MUFU.EX2 R161, R161 ;  /* 0x000000a100a17308 */ /* 0x000fe80000000800 */
[----:B------:R-:W2:Y:S04]  /*61b0*/  SHFL.BFLY PT, R177, R20, 0x2, 0x1f ;  /* 0x0c401f0014b17f89 */ /* 0x000ea800000e0000 */
[----:B------:R-:W-:Y:S08]  /*61c0*/  MUFU.EX2 R165, R165 ;  /* 0x000000a500a57308 */ /* 0x000ff00000000800 */
[----:B------:R-:W-:Y:S08]  /*61d0*/  MUFU.EX2 R168, R168 ;  /* 0x000000a800a87308 */ /* 0x000ff00000000800 */
[----:B------:R-:W-:Y:S01]  /*61e0*/  MUFU.EX2 R21, R21 ;  /* 0x0000001500157308 */ /* 0x000fe20000000800 */
[----:B--2---:R-:W-:Y:S01]  /*61f0*/  FMNMX.FTZ R185, R20, R177, !PT ;  /* 0x000000b114b97209 */ /* 0x004fe20007810000 */
[--C-:B------:R-:W-:Y:S01]  /*6200*/  FFMA.FTZ R177, R188, UR6, -R14.reuse ;  /* 0x00000006bcb17c23 */ /* 0x100fe2000801080e */
[----:B------:R-:W-:-:S05]  /*6210*/  FFMA.FTZ R188, R193, UR6, -R14 ;  /* 0x00000006c1bc7c23 */ /* 0x000fca000801080e */
[----:B------:R-:W-:Y:S01]  /*6220*/  MUFU.EX2 R172, R172 ;  /* 0x000000ac00ac7308 */ /* 0x000fe20000000800 */
[----:B------:R-:W2:Y:S07]  /*6230*/  SHFL.BFLY PT, R20, R185, 0x1, 0x1f ;  /* 0x0c201f00b9147f89 */ /* 0x000eae00000e0000 */
[----:B------:R-:W-:Y:S08]  /*6240*/  MUFU.EX2 R169, R169 ;  /* 0x000000a900a97308 */ /* 0x000ff00000000800 */
[----:B------:R-:W-:Y:S08]  /*6250*/  MUFU.EX2 R176, R176 ;  /* 0x000000b000b07308 */ /* 0x000ff00000000800 */
[----:B------:R-:W-:Y:S01]  /*6260*/  MUFU.EX2 R173, R173 ;  /* 0x000000ad00ad7308 */ /* 0x000fe20000000800 */
[----:B--2---:R-:W-:Y:S01]  /*6270*/  FMNMX.FTZ R20, R185, R20, !PT ;  /* 0x00000014b9147209 */ /* 0x004fe20007810000 */
[----:B------:R-:W-:Y:S01]  /*6280*/  FMUL.FTZ R185, R189, UR6 ;  /* 0x00000006bdb97c20 */ /* 0x000fe20008410000 */
[----:B------:R-:W-:-:S02]  /*6290*/  FFMA.FTZ R189, R197, UR6, -R14 ;  /* 0x00000006c5bd7c23 */ /* 0x000fc4000801080e */
[C---:B------:R-:W-:Y:S01]  /*62a0*/  FSETP.NEU.FTZ.AND P1, PT, R20.reuse, -INF , PT ;  /* 0xff8000001400780b */ /* 0x040fe20003f3d000 */
[----:B-1----:R-:W-:Y:S02]  /*62b0*/  FMUL.FTZ R204, R20, UR6 ;  /* 0x0000000614cc7c20 */ /* 0x002fe40008410000 */
[----:B------:R-:W1:Y:S03]  /*62c0*/  MUFU.EX2 R185, R185 ;  /* 0x000000b900b97308 */ /* 0x000e660000000800 */
[----:B------:R-:W-:-:S05]  /*62d0*/  FSEL R204, R204, RZ, P1 ;  /* 0x000000ffcccc7208 */ /* 0x000fca0000800000 */
        /* <DEDUP_REMOVED lines=9> */
[----:B-1----:R-:W-:Y:S01]  /*6370*/  FFMA.FTZ R192, R185, R3, R152 ;  /* 0x00000003b9c07223 */ /* 0x002fe20000010098 */
[----:B------:R-:W-:Y:S01]  /*6380*/  MUFU.EX2 R177, R177 ;  /* 0x000000b100b17308 */ /* 0x000fe20000000800 */
[----:B------:R-:W-:Y:S01]  /*6390*/  F2FP.F16.F32.PACK_AB R152, R13, R152 ;  /* 0x000000980d98723e */ /* 0x000fe200000000ff */
[----:B------:R-:W-:Y:S01]  /*63a0*/  FFMA.FTZ R183, R183, UR6, -R204 ;  /* 0x00000006b7b77c23 */ /* 0x000fe200080108cc */
[----:B------:R-:W-:Y:S01]  /*63b0*/  FADD.FTZ R3, R13, R192 ;  /* 0x000000c00d037221 */ /* 0x000fe20000010000 */
[--C-:B------:R-:W-:Y:S01]  /*63c0*/  FFMA.FTZ R192, R159, UR6, -R204.reuse ;  /* 0x000000069fc07c23 */ /* 0x100fe200080108cc */
[--C-:B------:R-:W-:Y:S01]  /*63d0*/  FFMA.FTZ R159, R162, UR6, -R204.reuse ;  /* 0x00000006a29f7c23 */ /* 0x100fe200080108cc */
[--C-:B------:R-:W-:Y:S01]  /*63e0*/  FFMA.FTZ R186, R186, UR6, -R204.reuse ;  /* 0x00000006baba7c23 */ /* 0x100fe200080108cc */
[----:B------:R-:W-:Y:S01]  /*63f0*/  FADD.FTZ R158, R154, R3 ;  /* 0x000000039a9e7221 */ /* 0x000fe20000010000 */
[----:B------:R-:W1:Y:S01]  /*6400*/  MUFU.EX2 R184, R184 ;  /* 0x000000b800b87308 */ /* 0x000e620000000800 */
[----:B------:R-:W-:Y:S01]  /*6410*/  F2FP.F16.F32.PACK_AB R154, R15, R154 ;  /* 0x0000009a0f9a723e */ /* 0x000fe200000000ff */
[----:B------:R-:W-:Y:S01]  /*6420*/  FFMA.FTZ R187, R187, UR6, -R204 ;  /* 0x00000006bbbb7c23 */ /* 0x000fe200080108cc */
[----:B------:R-:W-:Y:S01]  /*6430*/  FADD.FTZ R3, R15, R158 ;  /* 0x0000009e0f037221 */ /* 0x000fe20000010000 */
[--C-:B------:R-:W-:Y:S01]  /*6440*/  FFMA.FTZ R191, R191, UR6, -R204.reuse ;  /* 0x00000006bfbf7c23 */ /* 0x100fe200080108cc */
[--C-:B------:R-:W-:Y:S01]  /*6450*/  FFMA.FTZ R194, R194, UR6, -R204.reuse ;  /* 0x00000006c2c27c23 */ /* 0x100fe200080108cc */
[--C-:B------:R-:W-:Y:S01]  /*6460*/  FFMA.FTZ R195, R195, UR6, -R204.reuse ;  /* 0x00000006c3c37c23 */ /* 0x100fe200080108cc */
[----:B------:R-:W-:Y:S01]  /*6470*/  FADD.FTZ R158, R156, R3 ;  /* 0x000000039c9e7221 */ /* 0x000fe20000010000 */
[----:B------:R2:W-:Y:S01]  /*6480*/  MUFU.EX2 R2, R196 ;  /* 0x000000c400027308 */ /* 0x0005e20000000800 */
[--C-:B------:R-:W-:Y:S01]  /*6490*/  FFMA.FTZ R198, R198, UR6, -R204.reuse ;  /* 0x00000006c6c67c23 */ /* 0x100fe200080108cc */
[----:B------:R-:W-:Y:S01]  /*64a0*/  FFMA.FTZ R199, R199, UR6, -R204 ;  /* 0x00000006c7c77c23 */ /* 0x000fe200080108cc */
[C---:B------:R-:W-:Y:S01]  /*64b0*/  FADD.FTZ R158, R153.reuse, R158 ;  /* 0x0000009e999e7221 */ /* 0x040fe20000010000 */
[----:B------:R-:W-:Y:S01]  /*64c0*/  F2FP.F16.F32.PACK_AB R156, R153, R156 ;  /* 0x0000009c999c723e */ /* 0x000fe200000000ff */
[-C--:B------:R-:W-:Y:S01]  /*64d0*/  FMUL.FTZ R24, R24, R185.reuse ;  /* 0x000000b918187220 */ /* 0x080fe20000410000 */
[----:B------:R-:W-:Y:S01]  /*64e0*/  FMUL.FTZ R25, R25, R185 ;  /* 0x000000b919197220 */ /* 0x000fe20000410000 */
[----:B------:R-:W-:Y:S01]  /*64f0*/  FADD.FTZ R3, R157, R158 ;  /* 0x0000009e9d037221 */ /* 0x000fe20000010000 */
[----:B------:R-:W-:Y:S01]  /*6500*/  MUFU.EX2 R181, R181 ;  /* 0x000000b500b57308 */ /* 0x000fe20000000800 */
[--C-:B--2---:R-:W-:Y:S01]  /*6510*/  FFMA.FTZ R196, R163, UR6, -R204.reuse ;  /* 0x00000006a3c47c23 */ /* 0x104fe200080108cc */
[----:B------:R-:W-:Y:S01]  /*6520*/  FFMA.FTZ R163, R166, UR6, -R204 ;  /* 0x00000006a6a37c23 */ /* 0x000fe200080108cc */
[----:B------:R-:W-:Y:S01]  /*6530*/  FADD.FTZ R158, R160, R3 ;  /* 0x00000003a09e7221 */ /* 0x000fe20000010000 */
[----:B------:R-:W-:Y:S01]  /*6540*/  F2FP.F16.F32.PACK_AB R166, R176, R169 ;  /* 0x000000a9b0a6723e */ /* 0x000fe200000000ff */
[-C--:B------:R-:W-:Y:S01]  /*6550*/  FMUL.FTZ R28, R28, R185.reuse ;  /* 0x000000b91c1c7220 */ /* 0x080fe20000410000 */
[-C--:B------:R-:W-:Y:S01]  /*6560*/  FMUL.FTZ R29, R29, R185.reuse ;  /* 0x000000b91d1d7220 */ /* 0x080fe20000410000 */
[----:B------:R-:W-:Y:S01]  /*6570*/  FADD.FTZ R3, R161, R158 ;  /* 0x0000009ea1037221 */ /* 0x000fe20000010000 */
[----:B------:R-:W-:Y:S01]  /*6580*/  MUFU.EX2 R188, R188 ;  /* 0x000000bc00bc7308 */ /* 0x000fe20000000800 */
[-C--:B------:R-:W-:Y:S01]  /*6590*/  FMUL.FTZ R32, R32, R185.reuse ;  /* 0x000000b920207220 */ /* 0x080fe20000410000 */
[-C--:B------:R-:W-:Y:S01]  /*65a0*/  FMUL.FTZ R33, R33, R185.reuse ;  /* 0x000000b921217220 */ /* 0x080fe20000410000 */
[----:B------:R-:W-:Y:S01]  /*65b0*/  FADD.FTZ R158, R164, R3 ;  /* 0x00000003a49e7221 */ /* 0x000fe20000010000 */
[----:B------:R-:W-:Y:S01]  /*65c0*/  FSEL R3, R20, RZ, P1 ;  /* 0x000000ff14037208 */ /* 0x000fe20000800000 */
[-C--:B------:R-:W-:Y:S01]  /*65d0*/  FMUL.FTZ R36, R36, R185.reuse ;  /* 0x000000b924247220 */ /* 0x080fe20000410000 */
[----:B------:R-:W-:Y:S01]  /*65e0*/  FMUL.FTZ R37, R37, R185 ;  /* 0x000000b925257220 */ /* 0x000fe20000410000 */
[----:B------:R-:W-:Y:S01]  /*65f0*/  FADD.FTZ R193, R165, R158 ;  /* 0x0000009ea5c17221 */ /* 0x000fe20000010000 */
[----:B------:R-:W-:Y:S01]  /*6600*/  MUFU.EX2 R11, R11 ;  /* 0x0000000b000b7308 */ /* 0x000fe20000000800 */
[----:B------:R-:W-:Y:S01]  /*6610*/  FADD.FTZ R3, -R3, R6 ;  /* 0x0000000603037221 */ /* 0x000fe20000010100 */
[--C-:B------:R-:W-:Y:S01]  /*6620*/  FFMA.FTZ R6, R167, UR6, -R204.reuse ;  /* 0x00000006a7067c23 */ /* 0x100fe200080108cc */
[----:B------:R-:W-:Y:S01]  /*6630*/  FADD.FTZ R158, R168, R193 ;  /* 0x000000c1a89e7221 */ /* 0x000fe20000010000 */
[----:B------:R-:W-:Y:S01]  /*6640*/  FFMA.FTZ R167, R170, UR6, -R204 ;  /* 0x00000006aaa77c23 */ /* 0x000fe200080108cc */
[----:B-1----:R-:W-:Y:S01]  /*6650*/  F2FP.F16.F32.PACK_AB R170, R184, R177 ;  /* 0x000000b1b8aa723e */ /* 0x002fe200000000ff */
[-C--:B------:R-:W-:Y:S01]  /*6660*/  FMUL.FTZ R40, R40, R185.reuse ;  /* 0x000000b928287220 */ /* 0x080fe20000410000 */
[----:B------:R-:W-:Y:S01]  /*6670*/  FADD.FTZ R193, R21, R158 ;  /* 0x0000009e15c17221 */ /* 0x000fe20000010000 */
[----:B------:R-:W-:Y:S01]  /*6680*/  FFMA.FTZ R158, R171, UR6, -R204 ;  /* 0x00000006ab9e7c23 */ /* 0x000fe200080108cc */
[----:B------:R-:W1:Y:S01]  /*6690*/  MUFU.EX2 R14, R14 ;  /* 0x0000000e000e7308 */ /* 0x000e620000000800 */
[-C--:B------:R-:W-:Y:S01]  /*66a0*/  FMUL.FTZ R41, R41, R185.reuse ;  /* 0x000000b929297220 */ /* 0x080fe20000410000 */
[----:B------:R-:W-:Y:S01]  /*66b0*/  FADD.FTZ R162, R172, R193 ;  /* 0x000000c1aca27221 */ /* 0x000fe20000010000 */
[-C--:B------:R-:W-:Y:S01]  /*66c0*/  FMUL.FTZ R44, R44, R185.reuse ;  /* 0x000000b92c2c7220 */ /* 0x080fe20000410000 */
[-C--:B------:R-:W-:Y:S01]  /*66d0*/  FMUL.FTZ R45, R45, R185.reuse ;  /* 0x000000b92d2d7220 */ /* 0x080fe20000410000 */
[-C--:B------:R-:W-:Y:S01]  /*66e0*/  FMUL.FTZ R48, R48, R185.reuse ;  /* 0x000000b930307220 */ /* 0x080fe20000410000 */
[----:B------:R-:W-:Y:S01]  /*66f0*/  FADD.FTZ R171, R169, R162 ;  /* 0x000000a2a9ab7221 */ /* 0x000fe20000010000 */
[-C--:B------:R-:W-:Y:S01]  /*6700*/  FMUL.FTZ R49, R49, R185.reuse ;  /* 0x000000b931317220 */ /* 0x080fe20000410000 */
[----:B------:R-:W-:Y:S01]  /*6710*/  MUFU.EX2 R155, R155 ;  /* 0x0000009b009b7308 */ /* 0x000fe20000000800 */
[-C--:B------:R-:W-:Y:S01]  /*6720*/  FMUL.FTZ R52, R52, R185.reuse ;  /* 0x000000b934347220 */ /* 0x080fe20000410000 */
[----:B------:R-:W-:Y:S01]  /*6730*/  FADD.FTZ R162, R176, R171 ;  /* 0x000000abb0a27221 */ /* 0x000fe20000010000 */
[----:B------:R-:W-:Y:S01]  /*6740*/  FMUL.FTZ R176, R3, UR6 ;  /* 0x0000000603b07c20 */ /* 0x000fe20008410000 */
[----:B------:R-:W-:Y:S01]  /*6750*/  FFMA.FTZ R171, R190, UR6, -R204 ;  /* 0x00000006beab7c23 */ /* 0x000fe200080108cc */
[-C--:B------:R-:W-:Y:S01]  /*6760*/  FMUL.FTZ R53, R53, R185.reuse ;  /* 0x000000b935357220 */ /* 0x080fe20000410000 */
[----:B------:R-:W-:Y:S01]  /*6770*/  FADD.FTZ R193, R173, R162 ;  /* 0x000000a2adc17221 */ /* 0x000fe20000010000 */
[----:B------:R-:W-:Y:S01]  /*6780*/  FMUL.FTZ R56, R56, R185 ;  /* 0x000000b938387220 */ /* 0x000fe20000410000 */
[----:B------:R-:W-:Y:S01]  /*6790*/  MUFU.EX2 R192, R192 ;  /* 0x000000c000c07308 */ /* 0x000fe20000000800 */
[----:B-1----:R-:W-:Y:S01]  /*67a0*/  F2FP.F16.F32.PACK_AB R153, R14, R11 ;  /* 0x0000000b0e99723e */ /* 0x002fe200000000ff */
[----:B------:R-:W-:Y:S01]  /*67b0*/  FADD.FTZ R162, R180, R193 ;  /* 0x000000c1b4a27221 */ /* 0x000fe20000010000 */
[-C--:B------:R-:W-:Y:S01]  /*67c0*/  FMUL.FTZ R57, R57, R185.reuse ;  /* 0x000000b939397220 */ /* 0x080fe20000410000 */
[-C--:B------:R-:W-:Y:S01]  /*67d0*/  FMUL.FTZ R60, R60, R185.reuse ;  /* 0x000000b93c3c7220 */ /* 0x080fe20000410000 */
[-C--:B------:R-:W-:Y:S01]  /*67e0*/  FMUL.FTZ R61, R61, R185.reuse ;  /* 0x000000b93d3d7220 */ /* 0x080fe20000410000 */
[----:B------:R-:W-:Y:S01]  /*67f0*/  FADD.FTZ R193, R177, R162 ;  /* 0x000000a2b1c17221 */ /* 0x000fe20000010000 */
[-C--:B------:R-:W-:Y:S01]  /*6800*/  FMUL.FTZ R64, R64, R185.reuse ;  /* 0x000000b940407220 */ /* 0x080fe20000410000 */
[----:B------:R-:W1:Y:S01]  /*6810*/  MUFU.EX2 R176, R176 ;  /* 0x000000b000b07308 */ /* 0x000e620000000800 */
[-C--:B------:R-:W-:Y:S01]  /*6820*/  FMUL.FTZ R65, R65, R185.reuse ;  /* 0x000000b941417220 */ /* 0x080fe20000410000 */
[----:B------:R-:W-:Y:S01]  /*6830*/  FADD.FTZ R162, R184, R193 ;  /* 0x000000c1b8a27221 */ /* 0x000fe20000010000 */
[-C--:B------:R-:W-:Y:S01]  /*6840*/  FMUL.FTZ R68, R68, R185.reuse ;  /* 0x000000b944447220 */ /* 0x080fe20000410000 */
[-C--:B------:R-:W-:Y:S01]  /*6850*/  FMUL.FTZ R69, R69, R185.reuse ;  /* 0x000000b945457220 */ /* 0x080fe20000410000 */
[----:B------:R-:W-:Y:S01]  /*6860*/  FMUL.FTZ R72, R72, R185 ;  /* 0x000000b948487220 */ /* 0x000fe20000410000 */
[----:B------:R-:W-:Y:S01]  /*6870*/  FADD.FTZ R15, R181, R162 ;  /* 0x000000a2b50f7221 */ /* 0x000fe20000010000 */
[----:B------:R-:W-:Y:S01]  /*6880*/  F2FP.F16.F32.PACK_AB R162, R168, R165 ;  /* 0x000000a5a8a2723e */ /* 0x000fe200000000ff */
[----:B------:R2:W-:Y:S01]  /*6890*/  MUFU.EX2 R13, R174 ;  /* 0x000000ae000d7308 */ /* 0x0005e20000000800 */
[----:B------:R-:W-:Y:S01]  /*68a0*/  F2FP.F16.F32.PACK_AB R168, R180, R173 ;  /* 0x000000adb4a8723e */ /* 0x000fe200000000ff */
[----:B------:R-:W-:Y:S01]  /*68b0*/  FADD.FTZ R15, R188, R15 ;  /* 0x0000000fbc0f7221 */ /* 0x000fe20000010000 */
[-C--:B------:R-:W-:Y:S01]  /*68c0*/  FMUL.FTZ R73, R73, R185.reuse ;  /* 0x000000b949497220 */ /* 0x080fe20000410000 */
[-C--:B------:R-:W-:Y:S01]  /*68d0*/  FMUL.FTZ R76, R76, R185.reuse ;  /* 0x000000b94c4c7220 */ /* 0x080fe20000410000 */
[-C--:B------:R-:W-:Y:S01]  /*68e0*/  FMUL.FTZ R77, R77, R185.reuse ;  /* 0x000000b94d4d7220 */ /* 0x080fe20000410000 */
[-C--:B------:R-:W-:Y:S01]  /*68f0*/  FMUL.FTZ R80, R80, R185.reuse ;  /* 0x000000b950507220 */ /* 0x080fe20000410000 */
[-C--:B------:R-:W-:Y:S01]  /*6900*/  FMUL.FTZ R81, R81, R185.reuse ;  /* 0x000000b951517220 */ /* 0x080fe20000410000 */
[----:B------:R-:W3:Y:S01]  /*6910*/  MUFU.EX2 R159, R159 ;  /* 0x0000009f009f7308 */ /* 0x000ee20000000800 */
[----:B--2---:R-:W-:Y:S01]  /*6920*/  FADD.FTZ R174, R2, R15 ;  /* 0x0000000f02ae7221 */ /* 0x004fe20000010000 */
[----:B-1----:R-:W-:Y:S01]  /*6930*/  FFMA.FTZ R15, R176, R0, R11 ;  /* 0x00000000b00f7223 */ /* 0x002fe2000001000b */
        /* <DEDUP_REMOVED lines=13> */
[----:B------:R-:W2:Y:S01]  /*6a10*/  MUFU.EX2 R163, R163 ;  /* 0x000000a300a37308 */ /* 0x000ea20000000800 */
[-C--:B------:R-:W-:Y:S01]  /*6a20*/  FMUL.FTZ R101, R101, R185.reuse ;  /* 0x000000b965657220 */ /* 0x080fe20000410000 */
[----:B---3--:R-:W-:Y:S01]  /*6a30*/  FADD.FTZ R15, R159, R0 ;  /* 0x000000009f0f7221 */ /* 0x008fe20000010000 */
[-C--:B------:R-:W-:Y:S01]  /*6a40*/  FMUL.FTZ R104, R104, R185.reuse ;  /* 0x000000b968687220 */ /* 0x080fe20000410000 */
[-C--:B------:R-:W-:Y:S01]  /*6a50*/  FMUL.FTZ R105, R105, R185.reuse ;  /* 0x000000b969697220 */ /* 0x080fe20000410000 */
[-C--:B------:R-:W-:Y:S01]  /*6a60*/  FMUL.FTZ R108, R108, R185.reuse ;  /* 0x000000b96c6c7220 */ /* 0x080fe20000410000 */
[-C--:B------:R-:W-:Y:S01]  /*6a70*/  FMUL.FTZ R109, R109, R185.reuse ;  /* 0x000000b96d6d7220 */ /* 0x080fe20000410000 */
[-C--:B------:R-:W-:Y:S01]  /*6a80*/  FMUL.FTZ R112, R112, R185.reuse ;  /* 0x000000b970707220 */ /* 0x080fe20000410000 */
[----:B------:R-:W-:Y:S01]  /*6a90*/  MUFU.EX2 R6, R6 ;  /* 0x0000000600067308 */ /* 0x000fe20000000800 */
[----:B-1----:R-:W-:Y:S01]  /*6aa0*/  FADD.FTZ R0, R196, R15 ;  /* 0x0000000fc4007221 */ /* 0x002fe20000010000 */
[-C--:B------:R-:W-:Y:S01]  /*6ab0*/  FMUL.FTZ R113, R113, R185.reuse ;  /* 0x000000b971717220 */ /* 0x080fe20000410000 */
[-C--:B------:R-:W-:Y:S01]  /*6ac0*/  FMUL.FTZ R116, R116, R185.reuse ;  /* 0x000000b974747220 */ /* 0x080fe20000410000 */
[-C--:B------:R-:W-:Y:S01]  /*6ad0*/  FMUL.FTZ R117, R117, R185.reuse ;  /* 0x000000b975757220 */ /* 0x080fe20000410000 */
[-C--:B------:R-:W-:Y:S01]  /*6ae0*/  FMUL.FTZ R120, R120, R185.reuse ;  /* 0x000000b978787220 */ /* 0x080fe20000410000 */
[-C--:B------:R-:W-:Y:S01]  /*6af0*/  FMUL.FTZ R121, R121, R185.reuse ;  /* 0x000000b979797220 */ /* 0x080fe20000410000 */
[-C--:B------:R-:W-:Y:S01]  /*6b00*/  FMUL.FTZ R124, R124, R185.reuse ;  /* 0x000000b97c7c7220 */ /* 0x080fe20000410000 */
[----:B------:R-:W-:Y:S01]  /*6b10*/  MUFU.EX2 R167, R167 ;  /* 0x000000a700a77308 */ /* 0x000fe20000000800 */
[----:B--2---:R-:W-:Y:S01]  /*6b20*/  FADD.FTZ R15, R163, R0 ;  /* 0x00000000a30f7221 */ /* 0x004fe20000010000 */
        /* <DEDUP_REMOVED lines=13> */
[----:B------:R-:W-:Y:S01]  /*6c00*/  FMUL.FTZ R149, R149, R185 ;  /* 0x000000b995957220 */ /* 0x000fe20000410000 */
[----:B------:R2:W3:Y:S01]  /*6c10*/  MUFU.EX2 R190, R158 ;  /* 0x0000009e00be7308 */ /* 0x0004e20000000800 */
[----:B------:R-:W-:Y:S01]  /*6c20*/  F2FP.F16.F32.PACK_AB R155, R192, R155 ;  /* 0x0000009bc09b723e */ /* 0x000fe200000000ff */
[-C--:B------:R-:W-:Y:S01]  /*6c30*/  FMUL.FTZ R26, R26, R176.reuse ;  /* 0x000000b01a1a7220 */ /* 0x080fe20000410000 */
[-C--:B------:R-:W-:Y:S01]  /*6c40*/  FMUL.FTZ R27, R27, R176.reuse ;  /* 0x000000b01b1b7220 */ /* 0x080fe20000410000 */
[-C--:B------:R-:W-:Y:S01]  /*6c50*/  FMUL.FTZ R30, R30, R176.reuse ;  /* 0x000000b01e1e7220 */ /* 0x080fe20000410000 */
[-C--:B------:R-:W-:Y:S01]  /*6c60*/  FMUL.FTZ R31, R31, R176.reuse ;  /* 0x000000b01f1f7220 */ /* 0x080fe20000410000 */
[-C--:B------:R-:W-:Y:S01]  /*6c70*/  FMUL.FTZ R34, R34, R176.reuse ;  /* 0x000000b022227220 */ /* 0x080fe20000410000 */
[----:B------:R-:W-:Y:S01]  /*6c80*/  FMUL.FTZ R35, R35, R176 ;  /* 0x000000b023237220 */ /* 0x000fe20000410000 */
[----:B------:R-:W4:Y:S01]  /*6c90*/  MUFU.EX2 R204, R175 ;  /* 0x000000af00cc7308 */ /* 0x000f220000000800 */
[C---:B-1----:R-:W-:Y:S01]  /*6ca0*/  FADD.FTZ R3, R189.reuse, R174 ;  /* 0x000000aebd037221 */ /* 0x042fe20000010000 */
[----:B------:R-:W-:Y:S01]  /*6cb0*/  F2FP.F16.F32.PACK_AB R174, R189, R2 ;  /* 0x00000002bdae723e */ /* 0x000fe200000000ff */
[-C--:B------:R-:W-:Y:S01]  /*6cc0*/  FMUL.FTZ R38, R38, R176.reuse ;  /* 0x000000b026267220 */ /* 0x080fe20000410000 */
[----:B--2---:R-:W-:Y:S01]  /*6cd0*/  F2FP.F16.F32.PACK_AB R158, R160, R157 ;  /* 0x0000009da09e723e */ /* 0x004fe200000000ff */
[-C--:B------:R-:W-:Y:S01]  /*6ce0*/  FMUL.FTZ R39, R39, R176.reuse ;  /* 0x000000b027277220 */ /* 0x080fe20000410000 */
[----:B------:R-:W-:Y:S01]  /*6cf0*/  F2FP.F16.F32.PACK_AB R157, R196, R159 ;  /* 0x0000009fc49d723e */ /* 0x000fe200000000ff */
[-C--:B------:R-:W-:Y:S01]  /*6d00*/  FMUL.FTZ R42, R42, R176.reuse ;  /* 0x000000b02a2a7220 */ /* 0x080fe20000410000 */
[----:B------:R1:W2:Y:S01]  /*6d10*/  MUFU.EX2 R165, R178 ;  /* 0x000000b200a57308 */ /* 0x0002a20000000800 */
[----:B------:R-:W-:Y:S01]  /*6d20*/  F2FP.F16.F32.PACK_AB R159, R6, R163 ;  /* 0x000000a3069f723e */ /* 0x000fe200000000ff */
[-C--:B------:R-:W-:Y:S01]  /*6d30*/  FMUL.FTZ R43, R43, R176.reuse ;  /* 0x000000b02b2b7220 */ /* 0x080fe20000410000 */
[----:B------:R-:W-:Y:S01]  /*6d40*/  F2FP.F16.F32.PACK_AB R160, R164, R161 ;  /* 0x000000a1a4a0723e */ /* 0x000fe200000000ff */
[-C--:B------:R-:W-:Y:S01]  /*6d50*/  FMUL.FTZ R46, R46, R176.reuse ;  /* 0x000000b02e2e7220 */ /* 0x080fe20000410000 */
[----:B------:R-:W-:Y:S01]  /*6d60*/  F2FP.F16.F32.PACK_AB R164, R172, R21 ;  /* 0x00000015aca4723e */ /* 0x000fe200000000ff */
[-C--:B------:R-:W-:Y:S01]  /*6d70*/  FMUL.FTZ R47, R47, R176.reuse ;  /* 0x000000b02f2f7220 */ /* 0x080fe20000410000 */
[----:B---3--:R-:W-:Y:S01]  /*6d80*/  F2FP.F16.F32.PACK_AB R161, R190, R167 ;  /* 0x000000a7bea1723e */ /* 0x008fe200000000ff */
[----:B------:R-:W3:Y:S01]  /*6d90*/  MUFU.EX2 R2, R179 ;  /* 0x000000b300027308 */ /* 0x000ee20000000800 */
[----:B-1----:R-:W-:Y:S01]  /*6da0*/  FADD.FTZ R178, R6, R15 ;  /* 0x0000000f06b27221 */ /* 0x002fe20000010000 */
[----:B------:R-:W-:Y:S01]  /*6db0*/  F2FP.F16.F32.PACK_AB R172, R188, R181 ;  /* 0x000000b5bcac723e */ /* 0x000fe200000000ff */
[-C--:B------:R-:W-:Y:S01]  /*6dc0*/  FMUL.FTZ R50, R50, R176.reuse ;  /* 0x000000b032327220 */ /* 0x080fe20000410000 */
[----:B----4-:R-:W-:Y:S01]  /*6dd0*/  F2FP.F16.F32.PACK_AB R163, R204, R13 ;  /* 0x0000000dcca3723e */ /* 0x010fe200000000ff */
[----:B------:R-:W-:Y:S01]  /*6de0*/  FADD.FTZ R15, R167, R178 ;  /* 0x000000b2a70f7221 */ /* 0x000fe20000010000 */
[-C--:B------:R-:W-:Y:S01]  /*6df0*/  FMUL.FTZ R51, R51, R176.reuse ;  /* 0x000000b033337220 */ /* 0x080fe20000410000 */
[-C--:B------:R-:W-:Y:S01]  /*6e00*/  FMUL.FTZ R54, R54, R176.reuse ;  /* 0x000000b036367220 */ /* 0x080fe20000410000 */
[----:B------:R-:W1:Y:S01]  /*6e10*/  MUFU.EX2 R182, R182 ;  /* 0x000000b600b67308 */ /* 0x000e620000000800 */
[----:B------:R-:W-:Y:S01]  /*6e20*/  FADD.FTZ R178, R190, R15 ;  /* 0x0000000fbeb27221 */ /* 0x000fe20000010000 */
[-C--:B------:R-:W-:Y:S01]  /*6e30*/  FMUL.FTZ R55, R55, R176.reuse ;  /* 0x000000b037377220 */ /* 0x080fe20000410000 */
[-C--:B------:R-:W-:Y:S01]  /*6e40*/  FMUL.FTZ R58, R58, R176.reuse ;  /* 0x000000b03a3a7220 */ /* 0x080fe20000410000 */
[-C--:B------:R-:W-:Y:S01]  /*6e50*/  FMUL.FTZ R59, R59, R176.reuse ;  /* 0x000000b03b3b7220 */ /* 0x080fe20000410000 */
[----:B------:R-:W-:Y:S01]  /*6e60*/  FADD.FTZ R15, R13, R178 ;  /* 0x000000b20d0f7221 */ /* 0x000fe20000010000 */
[-C--:B------:R-:W-:Y:S01]  /*6e70*/  FMUL.FTZ R62, R62, R176.reuse ;  /* 0x000000b03e3e7220 */ /* 0x080fe20000410000 */
[-C--:B------:R-:W-:Y:S01]  /*6e80*/  FMUL.FTZ R63, R63, R176.reuse ;  /* 0x000000b03f3f7220 */ /* 0x080fe20000410000 */
[----:B------:R-:W4:Y:S01]  /*6e90*/  MUFU.EX2 R183, R183 ;  /* 0x000000b700b77308 */ /* 0x000f220000000800 */
[----:B------:R-:W-:Y:S01]  /*6ea0*/  FADD.FTZ R180, R204, R15 ;  /* 0x0000000fccb47221 */ /* 0x000fe20000010000 */
[-C--:B------:R-:W-:Y:S01]  /*6eb0*/  FMUL.FTZ R66, R66, R176.reuse ;  /* 0x000000b042427220 */ /* 0x080fe20000410000 */
[-C--:B------:R-:W-:Y:S01]  /*6ec0*/  FMUL.FTZ R67, R67, R176.reuse ;  /* 0x000000b043437220 */ /* 0x080fe20000410000 */
[-C--:B------:R-:W-:Y:S01]  /*6ed0*/  FMUL.FTZ R70, R70, R176.reuse ;  /* 0x000000b046467220 */ /* 0x080fe20000410000 */
[----:B--2---:R-:W-:Y:S01]  /*6ee0*/  FADD.FTZ R15, R165, R180 ;  /* 0x000000b4a50f7221 */ /* 0x004fe20000010000 */
[C---:B---3--:R-:W-:Y:S01]  /*6ef0*/  F2FP.F16.F32.PACK_AB R165, R2.reuse, R165 ;  /* 0x000000a502a5723e */ /* 0x048fe200000000ff */
[-C--:B------:R-:W-:Y:S01]  /*6f00*/  FMUL.FTZ R71, R71, R176.reuse ;  /* 0x000000b047477220 */ /* 0x080fe20000410000 */
[----:B------:R-:W2:Y:S01]  /*6f10*/  MUFU.EX2 R169, R186 ;  /* 0x000000ba00a97308 */ /* 0x000ea20000000800 */
[----:B------:R-:W-:Y:S01]  /*6f20*/  FADD.FTZ R15, R2, R15 ;  /* 0x0000000f020f7221 */ /* 0x000fe20000010000 */
[-C--:B------:R-:W-:Y:S01]  /*6f30*/  FMUL.FTZ R74, R74, R176.reuse ;  /* 0x000000b04a4a7220 */ /* 0x080fe20000410000 */
[-C--:B------:R-:W-:Y:S01]  /*6f40*/  FMUL.FTZ R75, R75, R176.reuse ;  /* 0x000000b04b4b7220 */ /* 0x080fe20000410000 */
[-C--:B------:R-:W-:Y:S01]  /*6f50*/  FMUL.FTZ R78, R78, R176.reuse ;  /* 0x000000b04e4e7220 */ /* 0x080fe20000410000 */
[----:B-1----:R-:W-:Y:S01]  /*6f60*/  FADD.FTZ R184, R182, R15 ;  /* 0x0000000fb6b87221 */ /* 0x002fe20000010000 */
[-C--:B------:R-:W-:Y:S01]  /*6f70*/  FMUL.FTZ R79, R79, R176.reuse ;  /* 0x000000b04f4f7220 */ /* 0x080fe20000410000 */
[----:B------:R-:W-:Y:S01]  /*6f80*/  FMUL.FTZ R82, R82, R176 ;  /* 0x000000b052527220 */ /* 0x000fe20000410000 */
[----:B------:R-:W1:Y:S01]  /*6f90*/  MUFU.EX2 R0, R187 ;  /* 0x000000bb00007308 */ /* 0x000e620000000800 */
[C---:B----4-:R-:W-:Y:S01]  /*6fa0*/  FADD.FTZ R184, R183.reuse, R184 ;  /* 0x000000b8b7b87221 */ /* 0x050fe20000010000 */
[----:B------:R-:W-:Y:S01]  /*6fb0*/  F2FP.F16.F32.PACK_AB R167, R183, R182 ;  /* 0x000000b6b7a7723e */ /* 0x000fe200000000ff */
        /* <DEDUP_REMOVED lines=14> */
[C---:B-1----:R-:W-:Y:S01]  /*70a0*/  FADD.FTZ R184, R0.reuse, R15 ;  /* 0x0000000f00b87221 */ /* 0x042fe20000010000 */
[----:B------:R-:W-:Y:S01]  /*70b0*/  F2FP.F16.F32.PACK_AB R169, R0, R169 ;  /* 0x000000a900a9723e */ /* 0x000fe200000000ff */
[-C--:B------:R-:W-:Y:S01]  /*70c0*/  FMUL.FTZ R106, R106, R176.reuse ;  /* 0x000000b06a6a7220 */ /* 0x080fe20000410000 */
[-C--:B------:R-:W-:Y:S01]  /*70d0*/  FMUL.FTZ R107, R107, R176.reuse ;  /* 0x000000b06b6b7220 */ /* 0x080fe20000410000 */
[-C--:B------:R-:W-:Y:S01]  /*70e0*/  FMUL.FTZ R110, R110, R176.reuse ;  /* 0x000000b06e6e7220 */ /* 0x080fe20000410000 */
[-C--:B------:R-:W-:Y:S01]  /*70f0*/  FMUL.FTZ R111, R111, R176.reuse ;  /* 0x000000b06f6f7220 */ /* 0x080fe20000410000 */
[-C--:B------:R-:W-:Y:S01]  /*7100*/  FMUL.FTZ R114, R114, R176.reuse ;  /* 0x000000b072727220 */ /* 0x080fe20000410000 */
[----:B------:R-:W1:Y:S01]  /*7110*/  MUFU.EX2 R173, R194 ;  /* 0x000000c200ad7308 */ /* 0x000e620000000800 */
        /* <DEDUP_REMOVED lines=24> */
[C---:B---3--:R-:W-:Y:S01]  /*72a0*/  FADD.FTZ R6, R180.reuse, R11 ;  /* 0x0000000bb4067221 */ /* 0x048fe20000010000 */
[----:B------:R-:W-:Y:S01]  /*72b0*/  F2FP.F16.F32.PACK_AB R173, R180, R173 ;  /* 0x000000adb4ad723e */ /* 0x000fe200000000ff */
[-C--:B------:R-:W-:Y:S01]  /*72c0*/  FMUL.FTZ R150, R150, R176.reuse ;  /* 0x000000b096967220 */ /* 0x080fe20000410000 */
[----:B------:R-:W-:Y:S01]  /*72d0*/  FMUL.FTZ R151, R151, R176 ;  /* 0x000000b097977220 */ /* 0x000fe20000410000 */
[----:B--2---:R-:W-:-:S04]  /*72e0*/  FADD.FTZ R11, R175, R6 ;  /* 0x00000006af0b7221 */ /* 0x004fc80000010000 */
[C---:B-1----:R-:W-:Y:S01]  /*72f0*/  FADD.FTZ R0, R184.reuse, R11 ;  /* 0x0000000bb8007221 */ /* 0x042fe20000010000 */
[----:B------:R-:W-:Y:S01]  /*7300*/  F2FP.F16.F32.PACK_AB R175, R184, R175 ;  /* 0x000000afb8af723e */ /* 0x000fe200000000ff */
[----:B------:R-:W-:Y:S06]  /*7310*/  @!P0 BRA `(.L_x_1791) ;  /* 0x0000000000048947 */ /* 0x000fec0003800000 */
[----:B------:R-:W-:Y:S01]  /*7320*/  BPT.TRAP 0x1 ;  /* 0x000000040000795c */ /* 0x000fe20000300000 */
.L_x_1791:
[----:B------:R1:W2:Y:S01]  /*7330*/  SYNCS.PHASECHK.TRANS64.TRYWAIT P1, [UR27+0x22850], R9 ;  /* 0x02285009ff0075a7 */ /* 0x0002a2000802015b */
[----:B------:R-:W-:Y:S05]  /*7340*/  @!P0 BRA `(.L_x_1792) ;  /* 0x0000000000048947 */ /* 0x000fea0003800000 */
[----:B------:R-:W-:Y:S01]  /*7350*/  BPT.TRAP 0x1 ;  /* 0x000000040000795c */ /* 0x000fe20000300000 */
.L_x_1792:
[----:B--2---:R-:W-:Y:S05]  /*7360*/  @P1 BRA `(.L_x_1793) ;  /* 0x0000000000081947 */ /* 0x004fea0003800000 */
[----:B------:R-:W2:Y:S02]  /*7370*/  SYNCS.PHASECHK.TRANS64.TRYWAIT P1, [UR27+0x22850], R9 ;  /* 0x02285009ff0075a7 */ /* 0x000ea4000802015b */
[----:B--2---:R-:W-:Y:S05]  /*7380*/  @!P1 BRA `(.L_x_1794) ;  /* 0x000000d000f09947 */ /* 0x004fea0003800000 */
.L_x_1793:
[----:B------:R-:W3:Y:S01]  /*7390*/  S2R R2, SR_TID.X ;  /* 0x0000000000027919 */ /* 0x000ee20000002100 */
[----:B------:R-:W-:Y:S01]  /*73a0*/  UIMAD UR14, UR36, 0xc00, UR21 ;  /* 0x00000c00240e78a4 */ /* 0x000fe2000f8e0215 */
[----:B------:R-:W-:Y:S01]  /*73b0*/  UMOV UR11, 0x40000040 ;  /* 0x40000040000b7882 */ /* 0x000fe20000000000 */
[----:B------:R-:W4:Y:S05]  /*73c0*/  S2R R6, SR_TID.X ;  /* 0x0000000000067919 */ /* 0x000f2a0000002100 */
[----:B------:R-:W-:Y:S01]  /*73d0*/  UMOV UR10, UR14 ;  /* 0x0000000e000a7c82 */ /* 0x000fe20008000000 */
[----:B---3--:R-:W-:Y:S02]  /*73e0*/  SHF.R.U32.HI R2, RZ, 0x7, R2 ;  /* 0x00000007ff027819 */ /* 0x008fe40000011602 */
[----:B----4-:R-:W-:-:S03]  /*73f0*/  LOP3.LUT P1, RZ, R6, 0x7f, RZ, 0xc0, !PT ;  /* 0x0000007f06ff7812 */ /* 0x010fc6000782c0ff */
[----:B------:R-:W-:Y:S02]  /*7400*/  VIADD R2, R2, 0x8 ;  /* 0x0000000802027836 */ /* 0x000fe40000000000 */
[----:B------:R-:W-:-:S03]  /*7410*/  IMAD.MOV.U32 R6, RZ, RZ, R20 ;  /* 0x000000ffff067224 */ /* 0x000fc600078e0014 */
[----:B------:R3:W-:Y:S05]  /*7420*/  BAR.SYNC.DEFER_BLOCKING R2, 0x100 ;  /* 0x000400020000751d */ /* 0x0007ea0000010000 */
[----:B--2---:R-:W-:Y:S02]  /*7430*/  @!P1 VIADD R12, R12, 0x22860 ;  /* 0x000228600c0c9836 */ /* 0x004fe40000000000 */
[----:B---3--:R-:W-:-:S03]  /*7440*/  IMAD.MOV.U32 R2, RZ, RZ, R10 ;  /* 0x000000ffff027224 */ /* 0x008fc600078e000a */
[----:B------:R-:W-:Y:S01]  /*7450*/  @!P1 PRMT R12, RZ, 0x654, R12 ;  /* 0x00000654ff0c9816 */ /* 0x000fe2000000000c */
        /* <DEDUP_REMOVED lines=34> */
[C---:B------:R-:W-:Y:S01]  /*7680*/  ISETP.GT.AND P1, PT, R5.reuse, UR22, PT ;  /* 0x0000001605007c0c */ /* 0x040fe2000bf24270 */
[----:B------:R-:W-:-:S12]  /*7690*/  VIADD R5, R5, 0xffffffff ;  /* 0xffffffff05057836 */ /* 0x000fd80000000000 */
[----:B--2---:R-:W-:Y:S05]  /*76a0*/  @P1 BRA `(.L_x_1795) ;  /* 0xffffffd000041947 */ /* 0x004fea000383ffff */
[----:B------:R-:W-:Y:S02]  /*76b0*/  IMAD.MOV.U32 R6, RZ, RZ, R20 ;  /* 0x000000ffff067224 */ /* 0x000fe400078e0014 */
[----:B------:R-:W-:-:S07]  /*76c0*/  IMAD.MOV.U32 R2, RZ, RZ, R10 ;  /* 0x000000ffff027224 */ /* 0x000fce00078e000a */
.L_x_1778:
[----:B------:R-:W-:Y:S01]  /*76d0*/  ULDC UR10, c[0x0][0x448] ;  /* 0x00011200000a7ab9 */ /* 0x000fe20000000800 */
[----:B------:R-:W-:Y:S01]  /*76e0*/  IADD3 R7, R16, 0x1, -R7 ;  /* 0x0000000110077810 */ /* 0x000fe20007ffe807 */
[----:B------:R-:W-:Y:S01]  /*76f0*/  UISETP.NE.AND UP0, UPT, UR10, 0x1, UPT ;  /* 0x000000010a00788c */ /* 0x000fe2000bf05270 */
[----:B------:R-:W-:Y:S02]  /*7700*/  ULDC UR15, c[0x0][0x9e4] ;  /* 0x00027900000f7ab9 */ /* 0x000fe40000000800 */
[----:B------:R-:W-:Y:S01]  /*7710*/  R2UR UR18, R7 ;  /* 0x00000000071272ca */ /* 0x000fe200000e0000 */
[----:B------:R-:W-:Y:S02]  /*7720*/  UISETP.GE.AND UP1, UPT, UR15, 0x1, UPT ;  /* 0x000000010f00788c */ /* 0x000fe4000bf26270 */
[----:B------:R-:W-:-:S04]  /*7730*/  UIADD3 UR14, UR43, 0x7f, URZ ;  /* 0x0000007f2b0e7890 */ /* 0x000fc8000fffe03f */
[----:B------:R-:W-:Y:S01]  /*7740*/  PLOP3.LUT P1, PT, PT, PT, UP1, 0x40, 0x0 ;  /* 0x000000000000781c */ /* 0x000fe20003f2e818 */
[----:B------:R-:W-:Y:S01]  /*7750*/  @UP0 ULDC UR10, c[0x0][0x44c] ;  /* 0x00011300000a0ab9 */ /* 0x000fe20000000800 */
[----:B------:R-:W-:Y:S01]  /*7760*/  @UP0 ULDC UR19, c[0x0][0x450] ;  /* 0x0001140000130ab9 */ /* 0x000fe20000000800 */
[----:B------:R-:W-:-:S04]  /*7770*/  UIMAD.WIDE.U32 UR10, UR14, UR10, URZ ;  /* 0x0000000a0e0a72a5 */ /* 0x000fc8000f8e003f */
[----:B------:R-:W-:-:S04]  /*7780*/  @UP0 USHF.R.U32.HI UR14, URZ, UR19, UR11 ;  /* 0x000000133f0e0299 */ /* 0x000fc8000801160b */
[----:B------:R-:W-:-:S04]  /*7790*/  UIADD3 UR14, UR18, UR14, URZ ;  /* 0x0000000e120e7290 */ /* 0x000fc8000fffe03f */
[----:B------:R-:W-:Y:S01]  /*77a0*/  UIADD3 UR7, UR14, -UR7, URZ ;  /* 0x800000070e077290 */ /* 0x000fe2000fffe03f */
[----:B------:R-:W-:Y:S11]  /*77b0*/  @P1 BRA `(.L_x_1796) ;  /* 0x0000000000441947 */ /* 0x000ff60003800000 */
[----:B------:R-:W-:-:S06]  /*77c0*/  UISETP.GT.AND UP2, UPT, UR14, -0x1, UPT ;  /* 0xffffffff0e00788c */ /* 0x000fcc000bf44270 */
[----:B------:R-:W-:-:S13]  /*77d0*/  PLOP3.LUT P1, PT, PT, PT, UP2, 0x80, 0x0 ;  /* 0x000000000000781c */ /* 0x000fda0003f2f028 */
[----:B------:R-:W-:Y:S05]  /*77e0*/  @P1 BRA `(.L_x_1797) ;  /* 0x00000000001c1947 */ /* 0x000fea0003800000 */
[----:B------:R-:W-:Y:S02]  /*77f0*/  UISETP.NE.AND UP2, UPT, UR15, 0x1, UPT ;  /* 0x000000010f00788c */ /* 0x000fe4000bf45270 */
[----:B------:R-:W-:-:S09]  /*7800*/  ULOP3.LUT UR14, URZ, UR14, URZ, 0x33, !UPT ;  /* 0x0000000e3f0e7292 */ /* 0x000fd2000f8e333f */
[----:B------:R-:W-:Y:S02]  /*7810*/  @UP2 ULDC.64 UR18, c[0x0][0x9e8] ;  /* 0x00027a0000122ab9 */ /* 0x000fe40000000a00 */
[----:B------:R-:W-:-:S04]  /*7820*/  UIMAD.WIDE.U32 UR10, UR14, UR18, URZ ;  /* 0x000000120e0a72a5 */ /* 0x000fc8000f8e003f */
[----:B------:R-:W-:-:S04]  /*7830*/  @UP2 USHF.R.U32.HI UR14, URZ, UR19, UR11 ;  /* 0x000000133f0e2299 */ /* 0x000fc8000801160b */
[----:B------:R-:W-:Y:S01]  /*7840*/  ULOP3.LUT UR14, URZ, UR14, URZ, 0x33, !UPT ;  /* 0x0000000e3f0e7292 */ /* 0x000fe2000f8e333f */
[----:B------:R-:W-:Y:S11]  /*7850*/  BRA `(.L_x_1798) ;  /* 0x0000000000107947 */ /* 0x000ff60003800000 */
.L_x_1797:
[----:B------:R-:W-:-:S11]  /*7860*/  UISETP.NE.AND UP2, UPT, UR15, 0x1, UPT ;  /* 0x000000010f00788c */ /* 0x000fd6000bf45270 */
[----:B------:R-:W-:Y:S02]  /*7870*/  @UP2 ULDC.64 UR18, c[0x0][0x9e8] ;  /* 0x00027a0000122ab9 */ /* 0x000fe40000000a00 */
[----:B------:R-:W-:-:S04]  /*7880*/  UIMAD.WIDE.U32 UR10, UR14, UR18, URZ ;  /* 0x000000120e0a72a5 */ /* 0x000fc8000f8e003f */
[----:B------:R-:W-:-:S12]  /*7890*/  @UP2 USHF.R.U32.HI UR14, URZ, UR19, UR11 ;  /* 0x000000133f0e2299 */ /* 0x000fd8000801160b */
.L_x_1798:
[----:B------:R-:W-:-:S04]  /*78a0*/  UIMAD UR14, UR14, UR15, URZ ;  /* 0x0000000f0e0e72a4 */ /* 0x000fc8000f8e023f */
[----:B------:R-:W-:-:S04]  /*78b0*/  UISETP.LT.AND UP2, UPT, UR7, UR14, UPT ;  /* 0x0000000e0700728c */ /* 0x000fc8000bf41270 */
[----:B------:R-:W-:-:S12]  /*78c0*/  USEL UR7, UR7, UR14, !UP2 ;  /* 0x0000000e07077287 */ /* 0x000fd8000d000000 */
.L_x_1796:
[----:B------:R-:W-:-:S04]  /*78d0*/  UIADD3 UR10, UR7, 0x5f, URZ ;  /* 0x0000005f070a7890 */ /* 0x000fc8000fffe03f */
[----:B------:R-:W-:-:S04]  /*78e0*/  UIMAD.WIDE UR10, UR10, 0x2aaaaaab, URZ ;  /* 0x2aaaaaab0a0a78a5 */ /* 0x000fc8000f8e023f */
[----:B------:R-:W-:-:S04]  /*78f0*/  USHF.R.U32.HI UR7, URZ, 0x1f, UR11 ;  /* 0x0000001f3f077899 */ /* 0x000fc8000801160b */
[----:B------:R-:W-:-:S04]  /*7900*/  ULEA.HI.SX32 UR7, UR11, UR7, 0x1c ;  /* 0x000000070b077291 */ /* 0x000fc8000f8fe23f */
[----:B------:R-:W-:-:S04]  /*7910*/  UISETP.LT.AND UP2, UPT, UR39, UR7, UPT ;  /* 0x000000072700728c */ /* 0x000fc8000bf41270 */
[----:B------:R-:W-:-:S06]  /*7920*/  USEL UR22, UR39, UR7, !UP2 ;  /* 0x0000000727167287 */ /* 0x000fcc000d000000 */
[----:B------:R-:W-:-:S13]  /*7930*/  ISETP.GE.AND P1, PT, R5, UR22, PT ;  /* 0x0000001605007c0c */ /* 0x000fda000bf26270 */
[----:B------:R-:W-:Y:S05]  /*7940*/  @!P1 BRA `(.L_x_1799) ;  /* 0x0000001c005c9947 */ /* 0x000fea0003800000 */
[----:B------:R-:W-:Y:S01]  /*7950*/  IMAD.MOV.U32 R203, RZ, RZ, R6 ;  /* 0x000000ffffcb7224 */ /* 0x000fe200078e0006 */
[----:B------:R-:W-:Y:S01]  /*7960*/  ULDC UR23, c[0x0][0x988] ;  /* 0x0002620000177ab9 */ /* 0x000fe20000000800 */
[----:B01----:R-:W-:Y:S02]  /*7970*/  IMAD.MOV.U32 R9, RZ, RZ, R2 ;  /* 0x000000ffff097224 */ /* 0x003fe400078e0002 */
[----:B------:R-:W-:-:S07]  /*7980*/  IMAD.MOV.U32 R7, RZ, RZ, R5 ;  /* 0x000000ffff077224 */ /* 0x000fce00078e0005 */
.L_x_1808:
[----:B------:R-:W-:Y:S01]  /*7990*/  UIADD3 UR36, UR36, 0x1, URZ ;  /* 0x0000000124247890 */ /* 0x000fe2000fffe03f */
[C---:B------:R-:W-:Y:S01]  /*79a0*/  ISETP.GT.AND P1, PT, R7.reuse, UR22, PT ;  /* 0x0000001607007c0c */ /* 0x040fe2000bf24270 */
[----:B------:R-:W-:Y:S02]  /*79b0*/  VIADD R7, R7, 0xffffffff ;  /* 0xffffffff07077836 */ /* 0x000fe40000000000 */
[----:B------:R-:W-:-:S04]  /*79c0*/  UISETP.NE.AND UP2, UPT, UR36, 0x2, UPT ;  /* 0x000000022400788c */ /* 0x000fc8000bf45270 */
[----:B------:R-:W-:Y:S02]  /*79d0*/  USEL UR6, URZ, 0x1, UP2 ;  /* 0x000000013f067887 */ /* 0x000fe40009000000 */
[----:B------:R-:W-:Y:S02]  /*79e0*/  USEL UR36, UR36, URZ, UP2 ;  /* 0x0000003f24247287 */ /* 0x000fe40009000000 */
[----:B------:R-:W-:Y:S01]  /*79f0*/  ULOP3.LUT UR37, UR37, UR6, URZ, 0x3c, !UPT ;  /* 0x0000000625257292 */ /* 0x000fe2000f8e3c3f */
[----:B-1----:R-:W-:Y:S11]  /*7a00*/  @!P0 BRA `(.L_x_1800) ;  /* 0x0000000000048947 */ /* 0x002ff60003800000 */
[----:B------:R-:W-:Y:S01]  /*7a10*/  BPT.TRAP 0x1 ;  /* 0x000000040000795c */ /* 0x000fe20000300000 */
.L_x_1800:
        /* <DEDUP_REMOVED lines=9> */
.L_x_1801:
[----:B-1----:R-:W-:Y:S05]  /*7ab0*/  @P2 BRA `(.L_x_1802) ;  /* 0x0000000000082947 */ /* 0x002fea0003800000 */
[----:B------:R-:W1:Y:S02]  /*7ac0*/  SYNCS.PHASECHK.TRANS64.TRYWAIT P2, [UR24+0x22830], R5 ;  /* 0x02283005ff0075a7 */ /* 0x000e640008040158 */
[----:B-1----:R-:W-:Y:S05]  /*7ad0*/  @!P2 BRA `(.L_x_1803) ;  /* 0x000000cc0030a947 */ /* 0x002fea0003800000 */
.L_x_1802:
        /* <DEDUP_REMOVED lines=11> */
[----:B--2---:R-:W-:Y:S02]  /*7b90*/  LOP3.LUT P2, RZ, R215, 0x7f, RZ, 0xc0, !PT ;  /* 0x0000007fd7ff7812 */ /* 0x004fe4000784c0ff */
[----:B------:R-:W-:Y:S01]  /*7ba0*/  SHF.R.U32.HI R215, RZ, 0x7, R215 ;  /* 0x00000007ffd77819 */ /* 0x000fe200000116d7 */
        /* <DEDUP_REMOVED lines=37> */
[----:B-1----:R-:W-:-:S05]  /*7e00*/  FMNMX.FTZ R12, R10, R11, !PT ;  /* 0x0000000b0a0c7209 */ /* 0x002fca0007810000 */
[----:B------:R-:W1:Y:S02]  /*7e10*/  SHFL.BFLY PT, R11, R12, 0x1, 0x1f ;  /* 0x0c201f000c0b7f89 */ /* 0x000e6400000e0000 */
[----:B-1----:R-:W-:Y:S02]  /*7e20*/  FMNMX.FTZ R2, R12, R11, !PT ;  /* 0x0000000b0c027209 */ /* 0x002fe40007810000 */
[----:B------:R-:W-:-:S03]  /*7e30*/  FMNMX.FTZ R11, R155, R6, !PT ;  /* 0x000000069b0b7209 */ /* 0x000fc60007810000 */
[----:B------:R-:W-:Y:S01]  /*7e40*/  FADD.FTZ R4, -R2, R9 ;  /* 0x0000000902047221 */ /* 0x000fe20000010100 */
[----:B------:R-:W-:-:S03]  /*7e50*/  FMNMX.FTZ R6, R158, R11, !PT ;  /* 0x0000000b9e067209 */ /* 0x000fc60007810000 */
[----:B------:R-:W-:Y:S01]  /*7e60*/  FMUL.FTZ R8, R4, UR6 ;  /* 0x0000000604087c20 */ /* 0x000fe20008410000 */
[----:B------:R-:W-:Y:S01]  /*7e70*/  FMNMX.FTZ R11, R159, R6, !PT ;  /* 0x000000069f0b7209 */ /* 0x000fe20007810000 */
[----:B------:R-:W-:-:S03]  /*7e80*/  FMUL.FTZ R4, R2, UR6 ;  /* 0x0000000602047c20 */ /* 0x000fc60008410000 */
        /* <DEDUP_REMOVED lines=21> */
[----:B------:R-:W1:Y:S03]  /*7fe0*/  MUFU.EX2 R8, R8 ;  /* 0x0000000800087308 */ /* 0x000e660000000800 */
[----:B------:R-:W-:Y:S01]  /*7ff0*/  FMNMX.FTZ R6, R174, R13, !PT ;  /* 0x0000000dae067209 */ /* 0x000fe20007810000 */
[--C-:B------:R-:W-:Y:S01]  /*8000*/  FFMA.FTZ R13, R161, UR6, -R4.reuse ;  /* 0x00000006a10d7c23 */ /* 0x100fe20008010804 */
[--C-:B------:R-:W-:Y:S01]  /*8010*/  FFMA.FTZ R161, R181, UR6, -R4.reuse ;  /* 0x00000006b5a17c23 */ /* 0x100fe20008010804 */
[----:B------:R-:W-:Y:S01]  /*8020*/  FFMA.FTZ R181, R197, UR6, -R4 ;  /* 0x00000006c5b57c23 */ /* 0x000fe20008010804 */
[----:B------:R-:W-:Y:S01]  /*8030*/  FMNMX.FTZ R15, R175, R6, !PT ;  /* 0x00000006af0f7209 */ /* 0x000fe20007810000 */
[----:B------:R-:W2:Y:S03]  /*8040*/  MUFU.EX2 R9, R9 ;  /* 0x0000000900097308 */ /* 0x000ea60000000800 */
[----:B------:R-:W-:-:S04]  /*8050*/  FMNMX.FTZ R6, R178, R15, !PT ;  /* 0x0000000fb2067209 */ /* 0x000fc80007810000 */
[----:B------:R-:W-:Y:S01]  /*8060*/  FMNMX.FTZ R15, R179, R6, !PT ;  /* 0x00000006b30f7209 */ /* 0x000fe20007810000 */
[----:B------:R-:W3:Y:S01]  /*8070*/  MUFU.EX2 R152, R152 ;  /* 0x0000009800987308 */ /* 0x000ee20000000800 */
[-C--:B-1----:R-:W-:Y:S01]  /*8080*/  FMUL.FTZ R24, R24, R8.reuse ;  /* 0x0000000818187220 */ /* 0x082fe20000410000 */
[-C--:B------:R-:W-:Y:S01]  /*8090*/  FMUL.FTZ R25, R25, R8.reuse ;  /* 0x0000000819197220 */ /* 0x080fe20000410000 */
[----:B------:R-:W-:Y:S01]  /*80a0*/  FMNMX.FTZ R6, R182, R15, !PT ;  /* 0x0000000fb6067209 */ /* 0x000fe20007810000 */
[--C-:B------:R-:W-:Y:S01]  /*80b0*/  FFMA.FTZ R15, R165, UR6, -R4.reuse ;  /* 0x00000006a50f7c23 */ /* 0x100fe20008010804 */
[-C--:B------:R-:W-:Y:S01]  /*80c0*/  FMUL.FTZ R28, R28, R8.reuse ;  /* 0x000000081c1c7220 */ /* 0x080fe20000410000 */
[----:B------:R-:W-:Y:S01]  /*80d0*/  FMUL.FTZ R29, R29, R8 ;  /* 0x000000081d1d7220 */ /* 0x000fe20000410000 */
[----:B------:R-:W-:Y:S01]  /*80e0*/  FMNMX.FTZ R21, R183, R6, !PT ;  /* 0x00000006b7157209 */ /* 0x000fe20007810000 */
[----:B------:R-:W-:Y:S01]  /*80f0*/  MUFU.EX2 R10, R10 ;  /* 0x0000000a000a7308 */ /* 0x000fe20000000800 */
[----:B--2---:R-:W-:Y:S01]  /*8100*/  FFMA.FTZ R3, R8, R3, R9 ;  /* 0x0000000308037223 */ /* 0x004fe20000010009 */
[-C--:B------:R-:W-:Y:S01]  /*8110*/  FMUL.FTZ R32, R32, R8.reuse ;  /* 0x0000000820207220 */ /* 0x080fe20000410000 */
[----:B------:R-:W-:Y:S01]  /*8120*/  FMNMX.FTZ R6, R186, R21, !PT ;  /* 0x00000015ba067209 */ /* 0x000fe20007810000 */
[-C--:B------:R-:W-:Y:S01]  /*8130*/  FMUL.FTZ R33, R33, R8.reuse ;  /* 0x0000000821217220 */ /* 0x080fe20000410000 */
[-C--:B------:R-:W-:Y:S01]  /*8140*/  FMUL.FTZ R36, R36, R8.reuse ;  /* 0x0000000824247220 */ /* 0x080fe20000410000 */
[----:B------:R-:W-:Y:S01]  /*8150*/  FMUL.FTZ R37, R37, R8 ;  /* 0x0000000825257220 */ /* 0x000fe20000410000 */
[----:B------:R-:W-:Y:S01]  /*8160*/  FMNMX.FTZ R21, R187, R6, !PT ;  /* 0x00000006bb157209 */ /* 0x000fe20007810000 */
[----:B------:R-:W-:Y:S01]  /*8170*/  MUFU.EX2 R11, R11 ;  /* 0x0000000b000b7308 */ /* 0x000fe20000000800 */
[C---:B---3--:R-:W-:Y:S01]  /*8180*/  FADD.FTZ R3, R152.reuse, R3 ;  /* 0x0000000398037221 */ /* 0x048fe20000010000 */
[----:B------:R-:W-:Y:S01]  /*8190*/  F2FP.F16.F32.PACK_AB R152, R152, R9 ;  /* 0x000000099898723e */ /* 0x000fe200000000ff */
[-C--:B------:R-:W-:Y:S01]  /*81a0*/  FMUL.FTZ R40, R40, R8.reuse ;  /* 0x0000000828287220 */ /* 0x080fe20000410000 */
[----:B------:R-:W-:Y:S01]  /*81b0*/  FMNMX.FTZ R6, R190, R21, !PT ;  /* 0x00000015be067209 */ /* 0x000fe20007810000 */
[--C-:B------:R-:W-:Y:S01]  /*81c0*/  FFMA.FTZ R21, R169, UR6, -R4.reuse ;  /* 0x00000006a9157c23 */ /* 0x100fe20008010804 */
[--C-:B------:R-:W-:Y:S01]  /*81d0*/  FFMA.FTZ R169, R188, UR6, -R4.reuse ;  /* 0x00000006bca97c23 */ /* 0x100fe20008010804 */
[----:B------:R-:W-:Y:S01]  /*81e0*/  FMUL.FTZ R41, R41, R8 ;  /* 0x0000000829297220 */ /* 0x000fe20000410000 */
[----:B------:R-:W-:Y:S01]  /*81f0*/  FMNMX.FTZ R153, R191, R6, !PT ;  /* 0x00000006bf997209 */ /* 0x000fe20007810000 */
[----:B------:R-:W-:Y:S01]  /*8200*/  MUFU.EX2 R156, R156 ;  /* 0x0000009c009c7308 */ /* 0x000fe20000000800 */
[-C--:B------:R-:W-:Y:S01]  /*8210*/  FMUL.FTZ R44, R44, R8.reuse ;  /* 0x000000082c2c7220 */ /* 0x080fe20000410000 */
[-C--:B------:R-:W-:Y:S01]  /*8220*/  FMUL.FTZ R45, R45, R8.reuse ;  /* 0x000000082d2d7220 */ /* 0x080fe20000410000 */
[----:B------:R-:W-:Y:S01]  /*8230*/  FMNMX.FTZ R6, R194, R153, !PT ;  /* 0x00000099c2067209 */ /* 0x000fe20007810000 */
[-C--:B------:R-:W-:Y:S01]  /*8240*/  FMUL.FTZ R48, R48, R8.reuse ;  /* 0x0000000830307220 */ /* 0x080fe20000410000 */
[-C--:B------:R-:W-:Y:S01]  /*8250*/  FMUL.FTZ R49, R49, R8.reuse ;  /* 0x0000000831317220 */ /* 0x080fe20000410000 */
[----:B------:R-:W-:Y:S01]  /*8260*/  FMUL.FTZ R52, R52, R8 ;  /* 0x0000000834347220 */ /* 0x000fe20000410000 */
[----:B------:R-:W-:Y:S01]  /*8270*/  FMNMX.FTZ R153, R195, R6, !PT ;  /* 0x00000006c3997209 */ /* 0x000fe20007810000 */
[----:B------:R-:W-:Y:S01]  /*8280*/  MUFU.EX2 R13, R13 ;  /* 0x0000000d000d7308 */ /* 0x000fe20000000800 */
[-C--:B------:R-:W-:Y:S01]  /*8290*/  FMUL.FTZ R53, R53, R8.reuse ;  /* 0x0000000835357220 */ /* 0x080fe20000410000 */
        /* <DEDUP_REMOVED lines=9> */
[-C--:B------:R-:W-:Y:S01]  /*8330*/  FMUL.FTZ R64, R64, R8.reuse ;  /* 0x0000000840407220 */ /* 0x080fe20000410000 */
[----:B------:R-:W1:Y:S01]  /*8340*/  SHFL.BFLY PT, R165, R6, 0x2, 0x1f ;  /* 0x0c401f0006a57f89 */ /* 0x000e6200000e0000 */
        /* <DEDUP_REMOVED lines=23> */
[----:B-1----:R-:W-:Y:S01]  /*84c0*/  FMNMX.FTZ R177, R6, R165, !PT ;  /* 0x000000a506b17209 */ /* 0x002fe20007810000 */
[----:B------:R-:W-:Y:S01]  /*84d0*/  FFMA.FTZ R165, R185, UR6, -R4 ;  /* 0x00000006b9a57c23 */ /* 0x000fe20008010804 */
[-C--:B------:R-:W-:Y:S01]  /*84e0*/  FMUL.FTZ R105, R105, R8.reuse ;  /* 0x0000000869697220 */ /* 0x080fe20000410000 */
[-C--:B------:R-:W-:Y:S01]  /*84f0*/  FMUL.FTZ R108, R108, R8.reuse ;  /* 0x000000086c6c7220 */ /* 0x080fe20000410000 */
[----:B------:R-:W-:Y:S01]  /*8500*/  MUFU.EX2 R14, R14 ;  /* 0x0000000e000e7308 */ /* 0x000fe20000000800 */
[----:B------:R-:W1:Y:S01]  /*8510*/  SHFL.BFLY PT, R6, R177, 0x1, 0x1f ;  /* 0x0c201f00b1067f89 */ /* 0x000e6200000e0000 */
        /* <DEDUP_REMOVED lines=21> */
[----:B------:R-:W-:Y:S01]  /*8670*/  FMUL.FTZ R148, R148, R8 ;  /* 0x0000000894947220 */ /* 0x000fe20000410000 */
[----:B------:R-:W-:Y:S01]  /*8680*/  MUFU.EX2 R157, R157 ;  /* 0x0000009d009d7308 */ /* 0x000fe20000000800 */
[----:B-1----:R-:W-:Y:S01]  /*8690*/  FMNMX.FTZ R6, R177, R6, !PT ;  /* 0x00000006b1067209 */ /* 0x002fe20007810000 */
[----:B------:R-:W-:-:S04]  /*86a0*/  FMUL.FTZ R149, R149, R8 ;  /* 0x0000000895957220 */ /* 0x000fc80000410000 */
[C---:B------:R-:W-:Y:S01]  /*86b0*/  FMUL.FTZ R189, R6.reuse, UR6 ;  /* 0x0000000606bd7c20 */ /* 0x040fe20008410000 */
[----:B------:R-:W-:Y:S01]  /*86c0*/  FADD.FTZ R4, -R6, R203 ;  /* 0x000000cb06047221 */ /* 0x000fe20000010100 */
[----:B------:R-:W-:Y:S02]  /*86d0*/  MUFU.EX2 R20, R20 ;  /* 0x0000001400147308 */ /* 0x000fe40000000800 */
[--C-:B------:R-:W-:Y:S01]  /*86e0*/  FFMA.FTZ R184, R154, UR6, -R189.reuse ;  /* 0x000000069ab87c23 */ /* 0x100fe200080108bd */
[----:B------:R-:W-:Y:S01]  /*86f0*/  FMUL.FTZ R4, R4, UR6 ;  /* 0x0000000604047c20 */ /* 0x000fe20008410000 */
[--C-:B------:R-:W-:Y:S01]  /*8700*/  FFMA.FTZ R155, R155, UR6, -R189.reuse ;  /* 0x000000069b9b7c23 */ /* 0x100fe200080108bd */
[--C-:B------:R-:W-:Y:S01]  /*8710*/  FFMA.FTZ R185, R158, UR6, -R189.reuse ;  /* 0x000000069eb97c23 */ /* 0x100fe200080108bd */
[--C-:B------:R-:W-:Y:S01]  /*8720*/  FFMA.FTZ R188, R159, UR6, -R189.reuse ;  /* 0x000000069fbc7c23 */ /* 0x100fe200080108bd */
[--C-:B------:R-:W-:Y:S01]  /*8730*/  FFMA.FTZ R216, R175, UR6, -R189.reuse ;  /* 0x00000006afd87c23 */ /* 0x100fe200080108bd */
[----:B------:R1:W-:Y:S01]  /*8740*/  MUFU.EX2 R177, R4 ;  /* 0x0000000400b17308 */ /* 0x0003e20000000800 */
[--C-:B------:R-:W-:Y:S01]  /*8750*/  FFMA.FTZ R159, R162, UR6, -R189.reuse ;  /* 0x00000006a29f7c23 */ /* 0x100fe200080108bd */
[----:B------:R-:W-:Y:S01]  /*8760*/  FFMA.FTZ R175, R178, UR6, -R189 ;  /* 0x00000006b2af7c23 */ /* 0x000fe200080108bd */
[----:B------:R-:W-:-:S02]  /*8770*/  IMAD.U32 R178, RZ, RZ, UR24 ;  /* 0x00000018ffb27e24 */ /* 0x000fc4000f8e00ff */
[--C-:B------:R-:W-:Y:S01]  /*8780*/  FFMA.FTZ R192, R163, UR6, -R189.reuse ;  /* 0x00000006a3c07c23 */ /* 0x100fe200080108bd */
[--C-:B------:R-:W-:Y:S01]  /*8790*/  FFMA.FTZ R163, R166, UR6, -R189.reuse ;  /* 0x00000006a6a37c23 */ /* 0x100fe200080108bd */
[--C-:B------:R-:W-:Y:S01]  /*87a0*/  FFMA.FTZ R196, R167, UR6, -R189.reuse ;  /* 0x00000006a7c47c23 */ /* 0x100fe200080108bd */
[----:B------:R-:W-:Y:S01]  /*87b0*/  @!P2 VIADD R154, R178, 0x22840 ;  /* 0x00022840b29aa836 */ /* 0x000fe20000000000 */
[----:B------:R-:W2:Y:S01]  /*87c0*/  MUFU.EX2 R184, R184 ;  /* 0x000000b800b87308 */ /* 0x000ea20000000800 */
[----:B-1----:R-:W-:Y:S01]  /*87d0*/  IADD3 R4, -R215, 0xb, RZ ;  /* 0x0000000bd7047810 */ /* 0x002fe20007ffe1ff */
[--C-:B------:R-:W-:Y:S01]  /*87e0*/  FFMA.FTZ R167, R170, UR6, -R189.reuse ;  /* 0x00000006aaa77c23 */ /* 0x100fe200080108bd */
[--C-:B------:R-:W-:Y:S01]  /*87f0*/  FFMA.FTZ R204, R171, UR6, -R189.reuse ;  /* 0x00000006abcc7c23 */ /* 0x100fe200080108bd */
[----:B------:R-:W-:Y:S01]  /*8800*/  @!P2 PRMT R154, RZ, 0x654, R154 ;  /* 0x00000654ff9aa816 */ /* 0x000fe2000000009a */
[--C-:B------:R-:W-:Y:S01]  /*8810*/  FFMA.FTZ R171, R174, UR6, -R189.reuse ;  /* 0x00000006aeab7c23 */ /* 0x100fe200080108bd */
[----:B------:R1:W-:Y:S06]  /*8820*/  BAR.ARV R4, 0x100 ;  /* 0x000400040000751d */ /* 0x0003ec0000002000 */
[----:B------:R-:W3:Y:S01]  /*8830*/  MUFU.EX2 R155, R155 ;  /* 0x0000009b009b7308 */ /* 0x000ee20000000800 */
[----:B------:R4:W-:Y:S01]  /*8840*/  @!P2 SYNCS.ARRIVE.TRANS64.RED.A1T0 RZ, [R154+URZ], RZ ;  /* 0x000000ff9affa9a7 */ /* 0x0009e2000810043f */
[--C-:B------:R-:W-:Y:S01]  /*8850*/  FFMA.FTZ R218, R179, UR6, -R189.reuse ;  /* 0x00000006b3da7c23 */ /* 0x100fe200080108bd */
[--C-:B------:R-:W-:Y:S01]  /*8860*/  FFMA.FTZ R179, R182, UR6, -R189.reuse ;  /* 0x00000006b6b37c23 */ /* 0x100fe200080108bd */
[--C-:B------:R-:W-:Y:S01]  /*8870*/  FFMA.FTZ R182, R183, UR6, -R189.reuse ;  /* 0x00000006b7b67c23 */ /* 0x100fe200080108bd */
[----:B--2---:R-:W-:Y:S01]  /*8880*/  FFMA.FTZ R0, R177, R0, R184 ;  /* 0x00000000b1007223 */ /* 0x004fe200000100b8 */
[--C-:B------:R-:W-:Y:S01]  /*8890*/  FFMA.FTZ R183, R186, UR6, -R189.reuse ;  /* 0x00000006bab77c23 */ /* 0x100fe200080108bd */
[----:B------:R-:W-:Y:S01]  /*88a0*/  FFMA.FTZ R186, R187, UR6, -R189 ;  /* 0x00000006bbba7c23 */ /* 0x000fe200080108bd */
[----:B------:R-:W2:Y:S01]  /*88b0*/  MUFU.EX2 R185, R185 ;  /* 0x000000b900b97308 */ /* 0x000ea20000000800 */
[----:B----4-:R-:W-:Y:S01]  /*88c0*/  FADD.FTZ R154, R10, R3 ;  /* 0x000000030a9a7221 */ /* 0x010fe20000010000 */
[--C-:B------:R-:W-:Y:S01]  /*88d0*/  FFMA.FTZ R187, R190, UR6, -R189.reuse ;  /* 0x00000006bebb7c23 */ /* 0x100fe200080108bd */
[--C-:B------:R-:W-:Y:S01]  /*88e0*/  FFMA.FTZ R190, R191, UR6, -R189.reuse ;  /* 0x00000006bfbe7c23 */ /* 0x100fe200080108bd */
[--C-:B------:R-:W-:Y:S01]  /*88f0*/  FFMA.FTZ R194, R194, UR6, -R189.reuse ;  /* 0x00000006c2c27c23 */ /* 0x100fe200080108bd */
[----:B------:R-:W-:Y:S01]  /*8900*/  FADD.FTZ R3, R11, R154 ;  /* 0x0000009a0b037221 */ /* 0x000fe20000010000 */
[--C-:B------:R-:W-:Y:S01]  /*8910*/  FFMA.FTZ R195, R195, UR6, -R189.reuse ;  /* 0x00000006c3c37c23 */ /* 0x100fe200080108bd */
[----:B------:R-:W-:Y:S01]  /*8920*/  FFMA.FTZ R198, R198, UR6, -R189 ;  /* 0x00000006c6c67c23 */ /* 0x000fe200080108bd */
[----:B------:R-:W4:Y:S01]  /*8930*/  MUFU.EX2 R188, R188 ;  /* 0x000000bc00bc7308 */ /* 0x000f220000000800 */
[----:B---3--:R-:W-:Y:S01]  /*8940*/  FADD.FTZ R0, R155, R0 ;  /* 0x000000009b007221 */ /* 0x008fe20000010000 */
[----:B------:R-:W-:Y:S01]  /*8950*/  FADD.FTZ R154, R156, R3 ;  /* 0x000000039c9a7221 */ /* 0x000fe20000010000 */
[----:B------:R-:W-:Y:S01]  /*8960*/  FFMA.FTZ R199, R199, UR6, -R189 ;  /* 0x00000006c7c77c23 */ /* 0x000fe200080108bd */
[----:B------:R-:W-:Y:S01]  /*8970*/  F2FP.F16.F32.PACK_AB R162, R153, R14 ;  /* 0x0000000e99a2723e */ /* 0x000fe200000000ff */
[-C--:B------:R-:W-:Y:S01]  /*8980*/  FMUL.FTZ R26, R26, R177.reuse ;  /* 0x000000b11a1a7220 */ /* 0x080fe20000410000 */
[C---:B------:R-:W-:Y:S01]  /*8990*/  FADD.FTZ R3, R13.reuse, R154 ;  /* 0x0000009a0d037221 */ /* 0x040fe20000010000 */
[----:B------:R-:W-:Y:S01]  /*89a0*/  F2FP.F16.F32.PACK_AB R156, R13, R156 ;  /* 0x0000009c0d9c723e */ /* 0x000fe200000000ff */
[----:B------:R-:W3:Y:S01]  /*89b0*/  MUFU.EX2 R159, R159 ;  /* 0x0000009f009f7308 */ /* 0x000ee20000000800 */
[----:B--2---:R-:W-:Y:S01]  /*89c0*/  FADD.FTZ R9, R185, R0 ;  /* 0x00000000b9097221 */ /* 0x004fe20000010000 */
[----:B------:R-:W-:Y:S01]  /*89d0*/  FADD.FTZ R154, R12, R3 ;  /* 0x000000030c9a7221 */ /* 0x000fe20000010000 */
[-C--:B------:R-:W-:Y:S01]  /*89e0*/  FMUL.FTZ R27, R27, R177.reuse ;  /* 0x000000b11b1b7220 */ /* 0x080fe20000410000 */
[-C--:B------:R-:W-:Y:S01]  /*89f0*/  FMUL.FTZ R30, R30, R177.reuse ;  /* 0x000000b11e1e7220 */ /* 0x080fe20000410000 */
[-C--:B------:R-:W-:Y:S01]  /*8a00*/  FMUL.FTZ R31, R31, R177.reuse ;  /* 0x000000b11f1f7220 */ /* 0x080fe20000410000 */
[----:B------:R-:W-:Y:S01]  /*8a10*/  FADD.FTZ R3, R15, R154 ;  /* 0x0000009a0f037221 */ /* 0x000fe20000010000 */
[-C--:B------:R-:W-:Y:S01]  /*8a20*/  FMUL.FTZ R34, R34, R177.reuse ;  /* 0x000000b122227220 */ /* 0x080fe20000410000 */
[----:B------:R-:W2:Y:S01]  /*8a30*/  MUFU.EX2 R192, R192 ;  /* 0x000000c000c07308 */ /* 0x000ea20000000800 */
[----:B----4-:R-:W-:Y:S01]  /*8a40*/  FADD.FTZ R0, R188, R9 ;  /* 0x00000009bc007221 */ /* 0x010fe20000010000 */
[----:B------:R-:W-:Y:S01]  /*8a50*/  FADD.FTZ R154, R160, R3 ;  /* 0x00000003a09a7221 */ /* 0x000fe20000010000 */
[----:B------:R-:W-:Y:S01]  /*8a60*/  F2FP.F16.F32.PACK_AB R160, R21, R160 ;  /* 0x000000a015a0723e */ /* 0x000fe200000000ff */
[-C--:B------:R-:W-:Y:S01]  /*8a70*/  FMUL.FTZ R35, R35, R177.reuse ;  /* 0x000000b123237220 */ /* 0x080fe20000410000 */
[-C--:B------:R-:W-:Y:S01]  /*8a80*/  FMUL.FTZ R38, R38, R177.reuse ;  /* 0x000000b126267220 */ /* 0x080fe20000410000 */
[----:B------:R-:W-:Y:S01]  /*8a90*/  FADD.FTZ R3, R21, R154 ;  /* 0x0000009a15037221 */ /* 0x000fe20000010000 */
[-C--:B------:R-:W-:Y:S01]  /*8aa0*/  FMUL.FTZ R39, R39, R177.reuse ;  /* 0x000000b127277220 */ /* 0x080fe20000410000 */
[----:B------:R-:W4:Y:S01]  /*8ab0*/  MUFU.EX2 R163, R163 ;  /* 0x000000a300a37308 */ /* 0x000f220000000800 */
[----:B---3--:R-:W-:Y:S01]  /*8ac0*/  FADD.FTZ R9, R159, R0 ;  /* 0x000000009f097221 */ /* 0x008fe20000010000 */
[----:B------:R-:W-:Y:S01]  /*8ad0*/  FADD.FTZ R154, R14, R3 ;  /* 0x000000030e9a7221 */ /* 0x000fe20000010000 */
[-C--:B------:R-:W-:Y:S01]  /*8ae0*/  FMUL.FTZ R42, R42, R177.reuse ;  /* 0x000000b12a2a7220 */ /* 0x080fe20000410000 */
[-C--:B------:R-:W-:Y:S01]  /*8af0*/  FMUL.FTZ R43, R43, R177.reuse ;  /* 0x000000b12b2b7220 */ /* 0x080fe20000410000 */
[-C--:B------:R-:W-:Y:S01]  /*8b00*/  FMUL.FTZ R46, R46, R177.reuse ;  /* 0x000000b12e2e7220 */ /* 0x080fe20000410000 */
[----:B------:R-:W-:Y:S01]  /*8b10*/  FADD.FTZ R3, R153, R154 ;  /* 0x0000009a99037221 */ /* 0x000fe20000010000 */
[----:B------:R-:W-:Y:S01]  /*8b20*/  F2FP.F16.F32.PACK_AB R153, R155, R184 ;  /* 0x000000b89b99723e */ /* 0x000fe200000000ff */
[----:B------:R-:W3:Y:S01]  /*8b30*/  MUFU.EX2 R196, R196 ;  /* 0x000000c400c47308 */ /* 0x000ee20000000800 */
[----:B--2---:R-:W-:Y:S01]  /*8b40*/  FADD.FTZ R0, R192, R9 ;  /* 0x00000009c0007221 */ /* 0x004fe20000010000 */
[----:B------:R-:W-:Y:S01]  /*8b50*/  FADD.FTZ R154, R164, R3 ;  /* 0x00000003a49a7221 */ /* 0x000fe20000010000 */
[----:B------:R-:W-:Y:S01]  /*8b60*/  F2FP.F16.F32.PACK_AB R164, R157, R164 ;  /* 0x000000a49da4723e */ /* 0x000fe200000000ff */
[-C--:B------:R-:W-:Y:S01]  /*8b70*/  FMUL.FTZ R47, R47, R177.reuse ;  /* 0x000000b12f2f7220 */ /* 0x080fe20000410000 */
[----:B------:R-:W-:Y:S01]  /*8b80*/  FMUL.FTZ R50, R50, R177 ;  /* 0x000000b132327220 */ /* 0x000fe20000410000 */
[----:B------:R-:W-:Y:S01]  /*8b90*/  FADD.FTZ R3, R157, R154 ;  /* 0x0000009a9d037221 */ /* 0x000fe20000010000 */
[----:B------:R-:W-:Y:S01]  /*8ba0*/  F2FP.F16.F32.PACK_AB R157, R192, R159 ;  /* 0x0000009fc09d723e */ /* 0x000fe200000000ff */
[----:B------:R-:W2:Y:S01]  /*8bb0*/  MUFU.EX2 R167, R167 ;  /* 0x000000a700a77308 */ /* 0x000ea20000000800 */
[----:B----4-:R-:W-:Y:S01]  /*8bc0*/  FADD.FTZ R9, R163, R0 ;  /* 0x00000000a3097221 */ /* 0x010fe20000010000 */
[----:B------:R-:W-:Y:S01]  /*8bd0*/  FADD.FTZ R154, R20, R3 ;  /* 0x00000003149a7221 */ /* 0x000fe20000010000 */
[-C--:B------:R-:W-:Y:S01]  /*8be0*/  FMUL.FTZ R51, R51, R177.reuse ;  /* 0x000000b133337220 */ /* 0x080fe20000410000 */
[-C--:B------:R-:W-:Y:S01]  /*8bf0*/  FMUL.FTZ R54, R54, R177.reuse ;  /* 0x000000b136367220 */ /* 0x080fe20000410000 */
[-C--:B------:R-:W-:Y:S01]  /*8c00*/  FMUL.FTZ R55, R55, R177.reuse ;  /* 0x000000b137377220 */ /* 0x080fe20000410000 */
[-C--:B------:R-:W-:Y:S01]  /*8c10*/  FMUL.FTZ R58, R58, R177.reuse ;  /* 0x000000b13a3a7220 */ /* 0x080fe20000410000 */
[----:B------:R-:W-:Y:S01]  /*8c20*/  FMUL.FTZ R59, R59, R177 ;  /* 0x000000b13b3b7220 */ /* 0x000fe20000410000 */
[----:B------:R-:W4:Y:S01]  /*8c30*/  MUFU.EX2 R204, R204 ;  /* 0x000000cc00cc7308 */ /* 0x000f220000000800 */
[C---:B---3--:R-:W-:Y:S01]  /*8c40*/  FADD.FTZ R0, R196.reuse, R9 ;  /* 0x00000009c4007221 */ /* 0x048fe20000010000 */
        /* <DEDUP_REMOVED lines=29> */
[----:B------:R-:W-:Y:S01]  /*8e20*/  FMUL.FTZ R106, R106, R177 ;  /* 0x000000b16a6a7220 */ /* 0x000fe20000410000 */
        /* <DEDUP_REMOVED lines=33> */
[C---:B----4-:R-:W-:Y:S01]  /*9040*/  FADD.FTZ R3, R161.reuse, R154 ;  /* 0x0000009aa1037221 */ /* 0x050fe20000010000 */
[----:B------:R-:W-:-:S02]  /*9050*/  F2FP.F16.F32.PACK_AB R166, R161, R20 ;  /* 0x00000014a1a6723e */ /* 0x000fc400000000ff */
[----:B------:R-:W-:Y:S02]  /*9060*/  F2FP.F16.F32.PACK_AB R161, R204, R167 ;  /* 0x000000a7cca1723e */ /* 0x000fe400000000ff */
[----:B------:R-:W-:Y:S02]  /*9070*/  F2FP.F16.F32.PACK_AB R155, R188, R185 ;  /* 0x000000b9bc9b723e */ /* 0x000fe400000000ff */
[----:B------:R-:W4:Y:S01]  /*9080*/  MUFU.EX2 R183, R183 ;  /* 0x000000b700b77308 */ /* 0x000f220000000800 */
[C---:B---3--:R-:W-:Y:S01]  /*9090*/  FADD.FTZ R0, R182.reuse, R9 ;  /* 0x00000009b6007221 */ /* 0x048fe20000010000 */
[----:B------:R-:W-:-:S06]  /*90a0*/  F2FP.F16.F32.PACK_AB R167, R182, R179 ;  /* 0x000000b3b6a7723e */ /* 0x000fcc00000000ff */
[----:B------:R-:W3:Y:S01]  /*90b0*/  MUFU.EX2 R165, R165 ;  /* 0x000000a500a57308 */ /* 0x000ee20000000800 */
[----:B--2---:R-:W-:-:S07]  /*90c0*/  FADD.FTZ R154, R168, R3 ;  /* 0x00000003a89a7221 */ /* 0x004fce0000010000 */
[----:B------:R-:W2:Y:S01]  /*90d0*/  MUFU.EX2 R186, R186 ;  /* 0x000000ba00ba7308 */ /* 0x000ea20000000800 */
[----:B----4-:R-:W-:-:S07]  /*90e0*/  FADD.FTZ R9, R183, R0 ;  /* 0x00000000b7097221 */ /* 0x010fce0000010000 */
[----:B------:R-:W4:Y:S01]  /*90f0*/  MUFU.EX2 R169, R169 ;  /* 0x000000a900a97308 */ /* 0x000f220000000800 */
[C---:B---3--:R-:W-:Y:S01]  /*9100*/  FADD.FTZ R154, R165.reuse, R154 ;  /* 0x0000009aa59a7221 */ /* 0x048fe20000010000 */
[----:B------:R-:W-:Y:S02]  /*9110*/  F2FP.F16.F32.PACK_AB R168, R165, R168 ;  /* 0x000000a8a5a8723e */ /* 0x000fe400000000ff */
[----:B------:R-:W-:-:S04]  /*9120*/  F2FP.F16.F32.PACK_AB R165, R218, R175 ;  /* 0x000000afdaa5723e */ /* 0x000fc800000000ff */
[----:B------:R-:W3:Y:S01]  /*9130*/  MUFU.EX2 R187, R187 ;  /* 0x000000bb00bb7308 */ /* 0x000ee20000000800 */
[----:B--2---:R-:W-:-:S07]  /*9140*/  FADD.FTZ R0, R186, R9 ;  /* 0x00000009ba007221 */ /* 0x004fce0000010000 */
[----:B------:R-:W2:Y:S01]  /*9150*/  MUFU.EX2 R172, R172 ;  /* 0x000000ac00ac7308 */ /* 0x000ea20000000800 */
[----:B----4-:R-:W-:Y:S01]  /*9160*/  FADD.FTZ R3, R169, R154 ;  /* 0x0000009aa9037221 */ /* 0x010fe20000010000 */
[----:B------:R-:W-:-:S06]  /*9170*/  F2FP.F16.F32.PACK_AB R154, R11, R10 ;  /* 0x0000000a0b9a723e */ /* 0x000fcc00000000ff */
[----:B------:R-:W4:Y:S01]  /*9180*/  MUFU.EX2 R190, R190 ;  /* 0x000000be00be7308 */ /* 0x000f220000000800 */
[----:B---3--:R-:W-:-:S07]  /*9190*/  FADD.FTZ R9, R187, R0 ;  /* 0x00000000bb097221 */ /* 0x008fce0000010000 */
[----:B------:R-:W3:Y:S01]  /*91a0*/  MUFU.EX2 R173, R173 ;  /* 0x000000ad00ad7308 */ /* 0x000ee20000000800 */
[C---:B--2---:R-:W-:Y:S01]  /*91b0*/  FADD.FTZ R158, R172.reuse, R3 ;  /* 0x00000003ac9e7221 */ /* 0x044fe20000010000 */
[----:B------:R-:W-:Y:S02]  /*91c0*/  F2FP.F16.F32.PACK_AB R170, R172, R169 ;  /* 0x000000a9acaa723e */ /* 0x000fe400000000ff */
[----:B------:R-:W-:-:S04]  /*91d0*/  F2FP.F16.F32.PACK_AB R169, R186, R183 ;  /* 0x000000b7baa9723e */ /* 0x000fc800000000ff */
[----:B------:R-:W2:Y:S01]  /*91e0*/  MUFU.EX2 R189, R194 ;  /* 0x000000c200bd7308 */ /* 0x000ea20000000800 */
[C---:B----4-:R-:W-:Y:S01]  /*91f0*/  FADD.FTZ R0, R190.reuse, R9 ;  /* 0x00000009be007221 */ /* 0x050fe20000010000 */
[----:B------:R-:W-:-:S06]  /*9200*/  F2FP.F16.F32.PACK_AB R171, R190, R187 ;  /* 0x000000bbbeab723e */ /* 0x000fcc00000000ff */
[----:B------:R-:W4:Y:S01]  /*9210*/  MUFU.EX2 R176, R176 ;  /* 0x000000b000b07308 */ /* 0x000f220000000800 */
[----:B---3--:R-:W-:Y:S01]  /*9220*/  FADD.FTZ R3, R173, R158 ;  /* 0x0000009ead037221 */ /* 0x008fe20000010000 */
[----:B------:R-:W-:-:S06]  /*9230*/  F2FP.F16.F32.PACK_AB R158, R15, R12 ;  /* 0x0000000c0f9e723e */ /* 0x000fcc00000000ff */
        /* <DEDUP_REMOVED lines=9> */
[----:B--2---:R-:W-:-:S07]  /*92d0*/  FADD.FTZ R10, R180, R3 ;  /* 0x00000003b40a7221 */ /* 0x004fce0000010000 */
[----:B------:R-:W2:Y:S01]  /*92e0*/  MUFU.EX2 R199, R199 ;  /* 0x000000c700c77308 */ /* 0x000ea20000000800 */
[----:B----4-:R-:W-:Y:S01]  /*92f0*/  FADD.FTZ R0, R198, R9 ;  /* 0x00000009c6007221 */ /* 0x010fe20000010000 */
[C---:B---3--:R-:W-:Y:S01]  /*9300*/  FADD.FTZ R3, R181.reuse, R10 ;  /* 0x0000000ab5037221 */ /* 0x048fe20000010000 */
[----:B------:R-:W-:Y:S02]  /*9310*/  F2FP.F16.F32.PACK_AB R174, R181, R180 ;  /* 0x000000b4b5ae723e */ /* 0x000fe400000000ff */
[C---:B--2---:R-:W-:Y:S01]  /*9320*/  FADD.FTZ R0, R199.reuse, R0 ;  /* 0x00000000c7007221 */ /* 0x044fe20000010000 */
[----:B------:R-:W-:Y:S01]  /*9330*/  F2FP.F16.F32.PACK_AB R175, R199, R198 ;  /* 0x000000c6c7af723e */ /* 0x000fe200000000ff */
[----:B-1----:R-:W-:Y:S06]  /*9340*/  @!P0 BRA `(.L_x_1804) ;  /* 0x0000000000048947 */ /* 0x002fec0003800000 */
[----:B------:R-:W-:Y:S01]  /*9350*/  BPT.TRAP 0x1 ;  /* 0x000000040000795c */ /* 0x000fe20000300000 */
.L_x_1804:
[----:B------:R1:W2:Y:S01]  /*9360*/  SYNCS.PHASECHK.TRANS64.TRYWAIT P2, [UR24+0x22850], R5 ;  /* 0x02285005ff0075a7 */ /* 0x0002a20008040158 */
[----:B------:R-:W-:Y:S05]  /*9370*/  @!P0 BRA `(.L_x_1805) ;  /* 0x0000000000048947 */ /* 0x000fea0003800000 */
[----:B------:R-:W-:Y:S01]  /*9380*/  BPT.TRAP 0x1 ;  /* 0x000000040000795c */ /* 0x000fe20000300000 */
.L_x_1805:
[----:B--2---:R-:W-:Y:S05]  /*9390*/  @P2 BRA `(.L_x_1806) ;  /* 0x0000000000082947 */ /* 0x004fea0003800000 */
[----:B------:R-:W2:Y:S02]  /*93a0*/  SYNCS.PHASECHK.TRANS64.TRYWAIT P2, [UR24+0x22850], R5 ;  /* 0x02285005ff0075a7 */ /* 0x000ea40008040158 */
[----:B--2---:R-:W-:Y:S05]  /*93b0*/  @!P2 BRA `(.L_x_1807) ;  /* 0x000000b40010a947 */ /* 0x004fea0003800000 */
.L_x_1806:
[----:B------:R-:W3:Y:S01]  /*93c0*/  S2R R8, SR_TID.X ;  /* 0x0000000000087919 */ /* 0x000ee20000002100 */
[----:B------:R-:W-:Y:S01]  /*93d0*/  UIMAD UR7, UR36, 0xc00, UR21 ;  /* 0x00000c00240778a4 */ /* 0x000fe2000f8e0215 */
[----:B------:R-:W-:Y:S01]  /*93e0*/  IMAD.MOV.U32 R203, RZ, RZ, R6 ;  /* 0x000000ffffcb7224 */ /* 0x000fe200078e0006 */
[----:B------:R-:W-:Y:S01]  /*93f0*/  UMOV UR11, 0x40000040 ;  /* 0x40000040000b7882 */ /* 0x000fe20000000000 */
[----:B------:R-:W-:-:S04]  /*9400*/  IMAD.MOV.U32 R9, RZ, RZ, R2 ;  /* 0x000000ffff097224 */ /* 0x000fc800078e0002 */
[----:B------:R-:W-:Y:S01]  /*9410*/  UMOV UR10, UR7 ;  /* 0x00000007000a7c82 */ /* 0x000fe20008000000 */
[----:B---3--:R-:W-:-:S05]  /*9420*/  SHF.R.U32.HI R8, RZ, 0x7, R8 ;  /* 0x00000007ff087819 */ /* 0x008fca0000011608 */
[----:B012---:R-:W-:Y:S02]  /*9430*/  VIADD R5, R8, 0x8 ;  /* 0x0000000808057836 */ /* 0x007fe40000000000 */
[----:B------:R-:W0:Y:S03]  /*9440*/  S2R R8, SR_TID.X ;  /* 0x0000000000087919 */ /* 0x000e260000002100 */
[----:B------:R1:W-:Y:S06]  /*9450*/  BAR.SYNC.DEFER_BLOCKING R5, 0x100 ;  /* 0x000400050000751d */ /* 0x0003ec0000010000 */
[----:B------:R-:W-:Y:S01]  /*9460*/  WARPGROUP.ARRIVE ;  /* 0x00000000000079c5 */ /* 0x000fe20000000000 */
[----:B0-----:R-:W-:-:S05]  /*9470*/  LOP3.LUT P2, RZ, R8, 0x7f, RZ, 0xc0, !PT ;  /* 0x0000007f08ff7812 */ /* 0x001fca000784c0ff */
[----:B------:R-:W-:Y:S01]  /*9480*/  HGMMA.64x256x16.F32 R24, R152, gdesc[UR8].tnspB, R24, gsb0 ;  /* 0x43e0000898187df0 */ /* 0x000fe20008000818 */
[----:B------:R-:W-:Y:S01]  /*9490*/  UIADD3 UR10, UR7, 0x80, URZ ;  /* 0x00000080070a7890 */ /* 0x000fe2000fffe03f */
[----:B------:R-:W-:-:S06]  /*94a0*/  UMOV UR11, 0x40000040 ;  /* 0x40000040000b7882 */ /* 0x000fcc0000000000 */
[----:B------:R-:W-:-:S05]  /*94b0*/  @!P2 VIADD R178, R178, 0x22860 ;  /* 0x00022860b2b2a836 */ /* 0x000fca0000000000 */
[----:B------:R-:W-:Y:S01]  /*94c0*/  @!P2 PRMT R178, RZ, 0x654, R178 ;  /* 0x00000654ffb2a816 */ /* 0x000fe200000000b2 */
[----:B------:R-:W-:Y:S02]  /*94d0*/  WARPGROUP.DEPBAR.LE gsb0, 0x0 ;  /* 0x00008000000079c5 */ /* 0x000fe40000010000 */
[----:B------:R-:W-:-:S12]  /*94e0*/  WARPGROUP.ARRIVE ;  /* 0x00000000000079c5 */ /* 0x000fd80000000000 */
        /* <DEDUP_REMOVED lines=28> */
[----:B-1----:R-:W-:-:S07]  /*96b0*/  IMAD.MOV.U32 R5, RZ, RZ, R7 ;  /* 0x000000ffff057224 */ /* 0x002fce00078e0007 */
.L_x_1799:
[----:B------:R-:W-:-:S13]  /*96c0*/  ISETP.GE.AND P1, PT, R5, UR39, PT ;  /* 0x0000002705007c0c */ /* 0x000fda000bf26270 */
[----:B------:R-:W-:Y:S05]  /*96d0*/  @!P1 BRA `(.L_x_1809) ;  /* 0x0000003000109947 */ /* 0x000fea0003800000 */
[----:B------:R-:W-:Y:S01]  /*96e0*/  IMAD.MOV.U32 R12, RZ, RZ, R6 ;  /* 0x000000ffff0c7224 */ /* 0x000fe200078e0006 */
[----:B------:R-:W-:Y:S01]  /*96f0*/  ULDC UR23, c[0x0][0x9e4] ;  /* 0x0002790000177ab9 */ /* 0x000fe20000000800 */
[----:B01----:R-:W-:Y:S01]  /*9700*/  IMAD.MOV.U32 R9, RZ, RZ, R2 ;  /* 0x000000ffff097224 */ /* 0x003fe200078e0002 */
[----:B------:R-:W-:Y:S01]  /*9710*/  ULDC UR24, c[0x0][0x288] ;  /* 0x0000a20000187ab9 */ /* 0x000fe20000000800 */
[----:B------:R-:W-:Y:S01]  /*9720*/  ULDC UR25, c[0x0][0x9dc] ;  /* 0x0002770000197ab9 */ /* 0x000fe20000000800 */
[----:B------:R-:W-:Y:S01]  /*9730*/  ULDC UR22, c[0x0][0x988] ;  /* 0x0002620000167ab9 */ /* 0x000fe20000000800 */
[----:B------:R-:W-:-:S05]  /*9740*/  ULDC UR26, c[0x0][0x9e0] ;  /* 0x00027800001a7ab9 */ /* 0x000fca0000000800 */
.L_x_1826:
[----:B------:R-:W-:-:S04]  /*9750*/  UIADD3 UR36, UR36, 0x1, URZ ;  /* 0x0000000124247890 */ /* 0x000fc8000fffe03f */
[----:B------:R-:W-:-:S04]  /*9760*/  UISETP.NE.AND UP2, UPT, UR36, 0x2, UPT ;  /* 0x000000022400788c */ /* 0x000fc8000bf45270 */
[----:B------:R-:W-:Y:S02]  /*9770*/  USEL UR6, URZ, 0x1, UP2 ;  /* 0x000000013f067887 */ /* 0x000fe40009000000 */
[----:B------:R-:W-:Y:S02]  /*9780*/  USEL UR36, UR36, URZ, UP2 ;  /* 0x0000003f24247287 */ /* 0x000fe40009000000 */
[----:B------:R-:W-:Y:S01]  /*9790*/  ULOP3.LUT UR37, UR37, UR6, URZ, 0x3c, !UPT ;  /* 0x0000000625257292 */ /* 0x000fe2000f8e3c3f */
[----:B------:R-:W-:Y:S11]  /*97a0*/  @!P0 BRA `(.L_x_1810) ;  /* 0x0000000000048947 */ /* 0x000ff60003800000 */
[----:B------:R-:W-:Y:S01]  /*97b0*/  BPT.TRAP 0x1 ;  /* 0x000000040000795c */ /* 0x000fe20000300000 */
.L_x_1810:
        /* <DEDUP_REMOVED lines=9> */
.L_x_1811:
[----:B-1----:R-:W-:Y:S05]  /*9850*/  @P1 BRA `(.L_x_1812) ;  /* 0x0000000000081947 */ /* 0x002fea0003800000 */
[----:B------:R-:W1:Y:S02]  /*9860*/  SYNCS.PHASECHK.TRANS64.TRYWAIT P1, [UR27+0x22830], R7 ;  /* 0x02283007ff0075a7 */ /* 0x000e64000802015b */
[----:B-1----:R-:W-:Y:S05]  /*9870*/  @!P1 BRA `(.L_x_1813) ;  /* 0x000000ac00f49947 */ /* 0x002fea0003800000 */
.L_x_1812:
[----:B------:R-:W-:Y:S01]  /*9880*/  UIMAD UR18, UR36, 0x300, UR20 ;  /* 0x00000300241278a4 */ /* 0x000fe2000f8e0214 */
[----:B------:R-:W-:Y:S01]  /*9890*/  WARPGROUP.ARRIVE ;  /* 0x00000000000079c5 */ /* 0x000fe20000000000 */
[----:B------:R-:W-:Y:S01]  /*98a0*/  UMOV UR19, 0x40000040 ;  /* 0x4000004000137882 */ /* 0x000fe20000000000 */
[----:B------:R-:W-:Y:S01]  /*98b0*/  UMOV UR7, 0x40000040 ;  /* 0x4000004000077882 */ /* 0x000fe20000000000 */
[----:B------:R-:W-:-:S03]  /*98c0*/  UIADD3 UR6, UR18, 0x2, URZ ;  /* 0x0000000212067890 */ /* 0x000fc6000fffe03f */
[----:B------:R-:W2:Y:S01]  /*98d0*/  S2R R4, SR_TID.X ;  /* 0x0000000000047919 */ /* 0x000ea20000002100 */
[----:B------:R-:W-:Y:S01]  /*98e0*/  UIADD3 UR10, UR18, 0x4, URZ ;  /* 0x00000004120a7890 */ /* 0x000fe2000fffe03f */
[----:B------:R-:W-:Y:S01]  /*98f0*/  PLOP3.LUT P1, PT, PT, PT, UP0, 0x80, 0x0 ;  /* 0x000000000000781c */ /* 0x000fe20003f2f008 */
[----:B------:R-:W-:Y:S01]  /*9900*/  UMOV UR11, 0x40000040 ;  /* 0x40000040000b7882 */ /* 0x000fe20000000000 */
[----:B------:R-:W-:Y:S01]  /*9910*/  HGMMA.64x96x16.F32 R152, gdesc[UR16], RZ, !UPT, gsb0 ;  /* 0x01600000109879f0 */ /* 0x000fe2000c0008ff */
[----:B------:R-:W-:Y:S01]  /*9920*/  UIADD3 UR14, UR18, 0x6, URZ ;  /* 0x00000006120e7890 */ /* 0x000fe2000fffe03f */
[----:B------:R-:W-:Y:S01]  /*9930*/  PLOP3.LUT P2, PT, PT, PT, UP0, 0x80, 0x0 ;  /* 0x000000000000781c */ /* 0x000fe20003f4f008 */
[----:B------:R-:W-:Y:S01]  /*9940*/  UMOV UR15, 0x40000040 ;  /* 0x40000040000f7882 */ /* 0x000fe20000000000 */
[----:B------:R-:W-:Y:S02]  /*9950*/  VIADD R20, R22, UR43 ;  /* 0x0000002b16147c36 */ /* 0x000fe40008000000 */
[----:B------:R-:W-:-:S02]  /*9960*/  IMAD R13, R5, -0x60, RZ ;  /* 0xffffffa0050d7824 */ /* 0x000fc400078e02ff */
[----:B------:R-:W-:Y:S02]  /*9970*/  IMAD.U32 R8, RZ, RZ, UR27 ;  /* 0x0000001bff087e24 */ /* 0x000fe4000f8e00ff */
[----:B------:R-:W-:-:S04]  /*9980*/  VIADD R11, R13, 0x1 ;  /* 0x000000010d0b7836 */ /* 0x000fc80000000000 */
[----:B------:R-:W-:-:S05]  /*9990*/  IMAD R11, R18, -0x2, R11 ;  /* 0xfffffffe120b7824 */ /* 0x000fca00078e020b */
[----:B------:R-:W-:-:S05]  /*99a0*/  IADD3 R11, R11, -UR24, R16 ;  /* 0x800000180b0b7c10 */ /* 0x000fca000fffe010 */
[----:B------:R-:W-:Y:S01]  /*99b0*/  VIADD R15, R11, UR26 ;  /* 0x0000001a0b0f7c36 */ /* 0x000fe20008000000 */
[----:B--2---:R-:W-:Y:S02]  /*99c0*/  LOP3.LUT P3, RZ, R4, 0x7f, RZ, 0xc0, !PT ;  /* 0x0000007f04ff7812 */ /* 0x004fe4000786c0ff */
[----:B------:R-:W-:-:S04]  /*99d0*/  SHF.R.U32.HI R4, RZ, 0x7, R4 ;  /* 0x00000007ff047819 */ /* 0x000fc80000011604 */
[----:B------:R-:W-:Y:S01]  /*99e0*/  IADD3 R4, -R4, 0xb, RZ ;  /* 0x0000000b04047810 */ /* 0x000fe20007ffe1ff */
[----:B------:R-:W-:Y:S02]  /*99f0*/  WARPGROUP.DEPBAR.LE gsb0, 0x0 ;  /* 0x00008000000079c5 */ /* 0x000fe40000010000 */
[----:B------:R-:W-:-:S06]  /*9a00*/  WARPGROUP.ARRIVE ;  /* 0x00000000000079c5 */ /* 0x000fcc0000000000 */
[----:B------:R-:W-:Y:S01]  /*9a10*/  HGMMA.64x96x16.F32 R152, gdesc[UR4], R152, gsb0 ;  /* 0x01600000049879f0 */ /* 0x000fe20008000898 */
[----:B------:R-:W-:Y:S02]  /*9a20*/  @UP0 ULDC UR6, c[0x0][0x44c] ;  /* 0x0001130000060ab9 */ /* 0x000fe40000000800 */
[----:B-1----:R-:W-:Y:S01]  /*9a30*/  @P1 IMAD.HI.U32 R2, R20, UR6, RZ ;  /* 0x0000000614021c27 */ /* 0x002fe2000f8e00ff */
[----:B------:R-:W-:Y:S01]  /*9a40*/  @UP0 ULDC UR6, c[0x0][0x450] ;  /* 0x0001140000060ab9 */ /* 0x000fe20000000800 */
[----:B------:R-:W-:-:S03]  /*9a50*/  PLOP3.LUT P1, PT, PT, PT, UP1, 0x40, 0x0 ;  /* 0x000000000000781c */ /* 0x000fc60003f2e818 */
[----:B------:R-:W-:Y:S01]  /*9a60*/  @P2 SHF.R.U32.HI R20, RZ, UR6, R2 ;  /* 0x00000006ff142c19 */ /* 0x000fe20008011602 */
[----:B------:R-:W-:Y:S01]  /*9a70*/  @!P3 VIADD R2, R8, 0x22840 ;  /* 0x000228400802b836 */ /* 0x000fe20000000000 */
[----:B------:R-:W-:-:S03]  /*9a80*/  ULOP3.LUT UR6, URZ, UR25, URZ, 0x33, !UPT ;  /* 0x000000193f067292 */ /* 0x000fc6000f8e333f */
[----:B------:R-:W1:Y:S01]  /*9a90*/  SHFL.IDX PT, R21, R20, RZ, 0x1c1f ;  /* 0x001c1fff14157589 */ /* 0x000e6200000e0000 */
[----:B------:R-:W-:Y:S02]  /*9aa0*/  @!P3 PRMT R2, RZ, 0x654, R2 ;  /* 0x00000654ff02b816 */ /* 0x000fe40000000002 */
[----:B------:R-:W-:Y:S02]  /*9ab0*/  VIADD R14, R11, UR6 ;  /* 0x000000060b0e7c36 */ /* 0x000fe40008000000 */
[----:B-1----:R-:W-:Y:S01]  /*9ac0*/  IMAD.IADD R6, R21, 0x1, R15 ;  /* 0x0000000115067824 */ /* 0x002fe200078e020f */
        /* <DEDUP_REMOVED lines=8> */
[----:B------:R2:W-:Y:S02]  /*9b50*/  @!P3 SYNCS.ARRIVE.TRANS64.RED.A1T0 RZ, [R2+URZ], RZ ;  /* 0x000000ff02ffb9a7 */ /* 0x0005e4000810043f */
[----:B--2---:R-:W-:Y:S01]  /*9b60*/  IMAD.IADD R2, R21, 0x1, R14 ;  /* 0x0000000115027824 */ /* 0x004fe200078e020e */
[----:B-1----:R-:W-:Y:S06]  /*9b70*/  @P1 BRA `(.L_x_1814) ;  /* 0x0000000000581947 */ /* 0x002fec0003800000 */
[----:B------:R-:W-:Y:S01]  /*9b80*/  IADD3 R21, R16, -UR24, R21 ;  /* 0x8000001810157c10 */ /* 0x000fe2000fffe015 */
        /* <DEDUP_REMOVED lines=11> */
.L_x_1816:
[----:B------:R-:W-:-:S05]  /*9c40*/  IMAD.U32 R203, RZ, RZ, UR23 ;  /* 0x00000017ffcb7e24 */ /* 0x000fca000f8e00ff */
[----:B------:R-:W-:-:S13]  /*9c50*/  ISETP.NE.AND P1, PT, R203, 0x1, PT ;  /* 0x00000001cb00780c */ /* 0x000fda0003f25270 */
[----:B------:R-:W1:Y:S02]  /*9c60*/  @P1 LDC.64 R10, c[0x0][0x9e8] ;  /* 0x00027a00ff0a1b82 */ /* 0x000e640000000a00 */
[----:B-1----:R-:W-:-:S05]  /*9c70*/  @P1 IMAD.HI.U32 R10, R21, R10, RZ ;  /* 0x0000000a150a1227 */ /* 0x002fca00078e00ff */
[----:B------:R-:W-:-:S07]  /*9c80*/  @P1 SHF.R.U32.HI R21, RZ, R11, R10 ;  /* 0x0000000bff151219 */ /* 0x000fce000001160a */
.L_x_1817:
[----:B------:R-:W-:Y:S05]  /*9c90*/  BSYNC B0 ;  /* 0x0000000000007941 */ /* 0x000fea0003800000 */
.L_x_1815:
[----:B------:R-:W-:-:S04]  /*9ca0*/  IMAD R10, R18, -0x2, R13 ;  /* 0xfffffffe120a7824 */ /* 0x000fc800078e020d */
[----:B------:R-:W-:-:S05]  /*9cb0*/  IMAD R21, R21, R203, R10 ;  /* 0x000000cb15157224 */ /* 0x000fca00078e020a */
[----:B------:R-:W-:Y:S02]  /*9cc0*/  VIADDMNMX R6, R21, R203, R6, PT ;  /* 0x000000cb15067246 */ /* 0x000fe40003800106 */
[----:B------:R-:W-:-:S07]  /*9cd0*/  VIMNMX R2, R2, R21, !PT ;  /* 0x0000001502027248 */ /* 0x000fce0007fe0100 */
.L_x_1814:
[C---:B------:R-:W-:Y:S01]  /*9ce0*/  ISETP.GE.AND P1, PT, R13.reuse, 0x1, PT ;  /* 0x000000010d00780c */ /* 0x040fe20003f26270 */
[----:B------:R-:W1:Y:S01]  /*9cf0*/  SHFL.IDX PT, R21, R20, 0x1, 0x1c1f ;  /* 0x003c1f0014157f89 */ /* 0x000e6200000e0000 */
[----:B------:R-:W-:Y:S02]  /*9d00*/  ISETP.GE.AND P4, PT, R13, 0x9, PT ;  /* 0x000000090d00780c */ /* 0x000fe40003f86270 */
[----:B------:R-:W-:Y:S02]  /*9d10*/  LOP3.LUT R17, R17, 0xfffbffff, RZ, 0xc0, !PT ;  /* 0xfffbffff11117812 */ /* 0x000fe400078ec0ff */
[----:B------:R-:W-:-:S04]  /*9d20*/  ISETP.GT.AND P2, PT, R2, RZ, !P1 ;  /* 0x000000ff0200720c */ /* 0x000fc80004f44270 */
[----:B------:R-:W-:-:S03]  /*9d30*/  ISETP.LT.OR P2, PT, R6, 0x1, P2 ;  /* 0x000000010600780c */ /* 0x000fc60001741670 */
[----:B------:R-:W-:Y:S02]  /*9d40*/  @P1 LOP3.LUT R17, R17, 0x40000, RZ, 0xfc, !PT ;  /* 0x0004000011111812 */ /* 0x000fe400078efcff */
[----:B------:R-:W-:Y:S02]  /*9d50*/  ISETP.GE.AND P1, PT, R13, 0x2, PT ;  /* 0x000000020d00780c */ /* 0x000fe40003f26270 */
[----:B------:R-:W-:Y:S02]  /*9d60*/  LOP3.LUT R17, R17, 0xfffffffd, RZ, 0xc0, !PT ;  /* 0xfffffffd11117812 */ /* 0x000fe400078ec0ff */
[----:B------:R-:W-:Y:S02]  /*9d70*/  FSEL R152, R152, -INF , !P2 ;  /* 0xff80000098987808 */ /* 0x000fe40005000000 */
[----:B------:R-:W-:Y:S02]  /*9d80*/  ISETP.GT.AND P3, PT, R2, 0x1, !P1 ;  /* 0x000000010200780c */ /* 0x000fe40004f64270 */
[----:B------:R-:W-:-:S02]  /*9d90*/  @P4 LOP3.LUT R17, R17, 0x2, RZ, 0xfc, !PT ;  /* 0x0000000211114812 */ /* 0x000fc400078efcff */
[----:B------:R-:W-:Y:S01]  /*9da0*/  ISETP.GT.AND P2, PT, R2, 0x8, !P4 ;  /* 0x000000080200780c */ /* 0x000fe20006744270 */
[--C-:B-1----:R-:W-:Y:S01]  /*9db0*/  IMAD.IADD R15, R15, 0x1, R21.reuse ;  /* 0x000000010f0f7824 */ /* 0x102fe200078e0215 */
[----:B------:R-:W-:Y:S01]  /*9dc0*/  ISETP.GE.AND P4, PT, R13, 0xa, PT ;  /* 0x0000000a0d00780c */ /* 0x000fe20003f86270 */
[----:B------:R-:W-:Y:S01]  /*9dd0*/  IMAD.IADD R14, R14, 0x1, R21 ;  /* 0x000000010e0e7824 */ /* 0x000fe200078e0215 */
[C---:B------:R-:W-:Y:S02]  /*9de0*/  ISETP.LT.OR P3, PT, R6.reuse, 0x2, P3 ;  /* 0x000000020600780c */ /* 0x040fe40001f61670 */
[----:B------:R-:W-:Y:S02]  /*9df0*/  ISETP.LT.OR P2, PT, R6, 0x9, P2 ;  /* 0x000000090600780c */ /* 0x000fe40001741670 */
[----:B------:R-:W-:Y:S02]  /*9e00*/  FSEL R153, R153, -INF , !P3 ;  /* 0xff80000099997808 */ /* 0x000fe40005800000 */
[----:B------:R-:W-:-:S02]  /*9e10*/  ISETP.GE.AND P3, PT, R13, 0x11, PT ;  /* 0x000000110d00780c */ /* 0x000fc40003f66270 */
[----:B------:R-:W-:Y:S02]  /*9e20*/  LOP3.LUT R17, R17, 0xfffffffb, RZ, 0xc0, !PT ;  /* 0xfffffffb11117812 */ /* 0x000fe400078ec0ff */
[----:B------:R-:W-:Y:S02]  /*9e30*/  FSEL R156, R156, -INF , !P2 ;  /* 0xff8000009c9c7808 */ /* 0x000fe40005000000 */
[----:B------:R-:W-:Y:S02]  /*9e40*/  ISETP.GT.AND P2, PT, R2, 0x9, !P4 ;  /* 0x000000090200780c */ /* 0x000fe40006744270 */
[----:B------:R-:W-:Y:S02]  /*9e50*/  @P4 LOP3.LUT R17, R17, 0x4, RZ, 0xfc, !PT ;  /* 0x0000000411114812 */ /* 0x000fe400078efcff */
[----:B------:R-:W-:Y:S02]  /*9e60*/  ISETP.LT.OR P2, PT, R6, 0xa, P2 ;  /* 0x0000000a0600780c */ /* 0x000fe40001741670 */
[----:B------:R-:W-:-:S02]  /*9e70*/  LOP3.LUT R17, R17, 0xfffffff7, RZ, 0xc0, !PT ;  /* 0xfffffff711117812 */ /* 0x000fc400078ec0ff */
[----:B------:R-:W-:Y:S02]  /*9e80*/  FSEL R157, R157, -INF , !P2 ;  /* 0xff8000009d9d7808 */ /* 0x000fe40005000000 */
[----:B------:R-:W-:Y:S02]  /*9e90*/  @P3 LOP3.LUT R17, R17, 0x8, RZ, 0xfc, !PT ;  /* 0x0000000811113812 */ /* 0x000fe400078efcff */
[----:B------:R-:W-:Y:S02]  /*9ea0*/  ISETP.GT.AND P2, PT, R2, 0x10, !P3 ;  /* 0x000000100200780c */ /* 0x000fe40005f44270 */
[----:B------:R-:W-:Y:S02]  /*9eb0*/  ISETP.GE.AND P3, PT, R13, 0x12, PT ;  /* 0x000000120d00780c */ /* 0x000fe40003f66270 */
[----:B------:R-:W-:Y:S02]  /*9ec0*/  ISETP.LT.OR P2, PT, R6, 0x11, P2 ;  /* 0x000000110600780c */ /* 0x000fe40001741670 */
[----:B------:R-:W-:-:S02]  /*9ed0*/  LOP3.LUT R17, R17, 0xffffffef, RZ, 0xc0, !PT ;  /* 0xffffffef11117812 */ /* 0x000fc400078ec0ff */
[----:B------:R-:W-:Y:S02]  /*9ee0*/  FSEL R160, R160, -INF , !P2 ;  /* 0xff800000a0a07808 */ /* 0x000fe40005000000 */
        /* <DEDUP_REMOVED lines=102> */
[----:B------:R-:W-:-:S04]  /*a550*/  ISETP.LT.OR P6, PT, R6, 0x5a, P6 ;  /* 0x0000005a0600780c */ /* 0x000fc800037c1670 */
[----:B------:R-:W-:Y:S02]  /*a560*/  FSEL R197, R197, -INF , !P6 ;  /* 0xff800000c5c57808 */ /* 0x000fe40007000000 */
[----:B------:R-:W-:-:S13]  /*a570*/  PLOP3.LUT P6, PT, PT, PT, UP1, 0x40, 0x0 ;  /* 0x000000000000781c */ /* 0x000fda0003fce818 */
[----:B------:R-:W-:Y:S05]  /*a580*/  @P6 BRA `(.L_x_1818) ;  /* 0x0000000000586947 */ /* 0x000fea0003800000 */
        /* <DEDUP_REMOVED lines=12> */
.L_x_1820:
[----:B------:R-:W-:-:S05]  /*a650*/  IMAD.U32 R2, RZ, RZ, UR23 ;  /* 0x00000017ff027e24 */ /* 0x000fca000f8e00ff */
[----:B------:R-:W-:-:S13]  /*a660*/  ISETP.NE.AND P6, PT, R2, 0x1, PT ;  /* 0x000000010200780c */ /* 0x000fda0003fc5270 */
[----:B------:R-:W1:Y:S02]  /*a670*/  @P6 LDC.64 R10, c[0x0][0x9e8] ;  /* 0x00027a00ff0a6b82 */ /* 0x000e640000000a00 */
[----:B-1----:R-:W-:-:S05]  /*a680*/  @P6 IMAD.HI.U32 R10, R21, R10, RZ ;  /* 0x0000000a150a6227 */ /* 0x002fca00078e00ff */
[----:B------:R-:W-:-:S07]  /*a690*/  @P6 SHF.R.U32.HI R21, RZ, R11, R10 ;  /* 0x0000000bff156219 */ /* 0x000fce000001160a */
.L_x_1821:
[----:B------:R-:W-:Y:S05]  /*a6a0*/  BSYNC B0 ;  /* 0x0000000000007941 */ /* 0x000fea0003800000 */
.L_x_1819:
[----:B------:R-:W-:-:S04]  /*a6b0*/  IMAD R13, R18, -0x2, R13 ;  /* 0xfffffffe120d7824 */ /* 0x000fc800078e020d */
[----:B------:R-:W-:-:S05]  /*a6c0*/  IMAD R21, R21, R2, R13 ;  /* 0x0000000215157224 */ /* 0x000fca00078e020d */
[----:B------:R-:W-:Y:S02]  /*a6d0*/  VIADDMNMX R15, R21, R2, R15, PT ;  /* 0x00000002150f7246 */ /* 0x000fe4000380010f */
[----:B------:R-:W-:-:S07]  /*a6e0*/  VIMNMX R14, R14, R21, !PT ;  /* 0x000000150e0e7248 */ /* 0x000fce0007fe0100 */
.L_x_1818:
        /* <DEDUP_REMOVED lines=70> */
[C---:B------:R-:W-:Y:S02]  /*ab50*/  ISETP.GT.AND P1, PT, R14.reuse, 0x29, !P1 ;  /* 0x000000290e00780c */ /* 0x040fe40004f24270 */
[----:B------:R-:W-:Y:S02]  /*ab60*/  FSEL R191, R191, -INF , !P2 ;  /* 0xff800000bfbf7808 */ /* 0x000fe40005000000 */
[----:B------:R-:W-:Y:S02]  /*ab70*/  ISETP.LT.OR P1, PT, R15, 0x2a, P1 ;  /* 0x0000002a0f00780c */ /* 0x000fe40000f21670 */
[----:B------:R-:W-:Y:S02]  /*ab80*/  ISETP.GT.AND P4, PT, R14, 0x51, !P4 ;  /* 0x000000510e00780c */ /* 0x000fe40006784270 */
[----:B------:R-:W-:-:S02]  /*ab90*/  FSEL R175, R175, -INF , !P1 ;  /* 0xff800000afaf7808 */ /* 0x000fc40004800000 */
[----:B------:R-:W-:Y:S02]  /*aba0*/  LOP3.LUT P1, RZ, R17, 0x800, RZ, 0xc0, !PT ;  /* 0x0000080011ff7812 */ /* 0x000fe4000782c0ff */
[----:B-1----:R-:W-:Y:S02]  /*abb0*/  FMNMX.FTZ R13, R6, R11, !PT ;  /* 0x0000000b060d7209 */ /* 0x002fe40007810000 */
[C---:B------:R-:W-:Y:S02]  /*abc0*/  ISETP.GT.AND P1, PT, R14.reuse, 0x30, !P1 ;  /* 0x000000300e00780c */ /* 0x040fe40004f24270 */
[C---:B------:R-:W-:Y:S01]  /*abd0*/  ISETP.LT.OR P3, PT, R15.reuse, 0x51, P3 ;  /* 0x000000510f00780c */ /* 0x040fe20001f61670 */
[----:B------:R-:W1:Y:S01]  /*abe0*/  SHFL.BFLY PT, R2, R13, 0x1, 0x1f ;  /* 0x0c201f000d027f89 */ /* 0x000e6200000e0000 */
[----:B------:R-:W-:Y:S02]  /*abf0*/  ISETP.LT.OR P1, PT, R15, 0x31, P1 ;  /* 0x000000310f00780c */ /* 0x000fe40000f21670 */
[----:B------:R-:W-:-:S02]  /*ac00*/  ISETP.GT.AND P5, PT, R14, 0x58, !P5 ;  /* 0x000000580e00780c */ /* 0x000fc40006fa4270 */
[----:B------:R-:W-:Y:S02]  /*ac10*/  FSEL R178, R178, -INF , !P1 ;  /* 0xff800000b2b27808 */ /* 0x000fe40004800000 */
[----:B------:R-:W-:Y:S02]  /*ac20*/  LOP3.LUT P1, RZ, R17, 0x400, RZ, 0xc0, !PT ;  /* 0x0000040011ff7812 */ /* 0x000fe4000782c0ff */
[C---:B------:R-:W-:Y:S02]  /*ac30*/  ISETP.LT.OR P4, PT, R15.reuse, 0x52, P4 ;  /* 0x000000520f00780c */ /* 0x040fe40002781670 */
[----:B------:R-:W-:Y:S02]  /*ac40*/  ISETP.GT.AND P1, PT, R14, 0x31, !P1 ;  /* 0x000000310e00780c */ /* 0x000fe40004f24270 */
[----:B------:R-:W-:Y:S02]  /*ac50*/  FSEL R194, R194, -INF , !P3 ;  /* 0xff800000c2c27808 */ /* 0x000fe40005800000 */
        /* <DEDUP_REMOVED lines=40> */
[----:B------:R-:W-:Y:S01]  /*aee0*/  FSEL R199, R199, -INF , !P2 ;  /* 0xff800000c7c77808 */ /* 0x000fe20005000000 */
[--C-:B------:R-:W-:Y:S01]  /*aef0*/  FFMA.FTZ R173, R185, UR6, -R10.reuse ;  /* 0x00000006b9ad7c23 */ /* 0x100fe2000801080a */
[----:B------:R-:W-:Y:S01]  /*af00*/  FMNMX.FTZ R21, R159, R6, !PT ;  /* 0x000000069f157209 */ /* 0x000fe20007810000 */
[--C-:B------:R-:W-:Y:S01]  /*af10*/  FFMA.FTZ R14, R172, UR6, -R10.reuse ;  /* 0x00000006ac0e7c23 */ /* 0x100fe2000801080a */
[--C-:B------:R-:W-:Y:S01]  /*af20*/  FFMA.FTZ R172, R184, UR6, -R10.reuse ;  /* 0x00000006b8ac7c23 */ /* 0x100fe2000801080a */
[----:B------:R-:W-:Y:S01]  /*af30*/  FSEL R184, R2, RZ, P1 ;  /* 0x000000ff02b87208 */ /* 0x000fe20000800000 */
[--C-:B------:R-:W-:Y:S01]  /*af40*/  FFMA.FTZ R152, R152, UR6, -R10.reuse ;  /* 0x0000000698987c23 */ /* 0x100fe2000801080a */
[----:B------:R-:W-:Y:S01]  /*af50*/  FMNMX.FTZ R6, R162, R21, !PT ;  /* 0x00000015a2067209 */ /* 0x000fe20007810000 */
[--C-:B------:R-:W-:Y:S01]  /*af60*/  FFMA.FTZ R21, R157, UR6, -R10.reuse ;  /* 0x000000069d157c23 */ /* 0x100fe2000801080a */
[--C-:B------:R-:W-:Y:S01]  /*af70*/  FFMA.FTZ R154, R156, UR6, -R10.reuse ;  /* 0x000000069c9a7c23 */ /* 0x100fe2000801080a */
[----:B------:R-:W-:Y:S01]  /*af80*/  FADD.FTZ R9, -R184, R9 ;  /* 0x00000009b8097221 */ /* 0x000fe20000010100 */
[----:B------:R-:W-:Y:S01]  /*af90*/  FMNMX.FTZ R153, R163, R6, !PT ;  /* 0x00000006a3997209 */ /* 0x000fe20007810000 */
[----:B------:R-:W-:Y:S01]  /*afa0*/  MUFU.EX2 R152, R152 ;  /* 0x0000009800987308 */ /* 0x000fe20000000800 */
[--C-:B------:R-:W-:Y:S01]  /*afb0*/  FFMA.FTZ R20, R164, UR6, -R10.reuse ;  /* 0x00000006a4147c23 */ /* 0x100fe2000801080a */
[----:B------:R-:W-:Y:S01]  /*afc0*/  FMUL.FTZ R9, R9, UR6 ;  /* 0x0000000609097c20 */ /* 0x000fe20008410000 */
        /* <DEDUP_REMOVED lines=18> */
[----:B------:R-:W-:Y:S01]  /*b0f0*/  FMUL.FTZ R25, R25, R9 ;  /* 0x0000000919197220 */ /* 0x000fe20000410000 */
[----:B------:R-:W-:Y:S01]  /*b100*/  FMNMX.FTZ R6, R178, R157, !PT ;  /* 0x0000009db2067209 */ /* 0x000fe20007810000 */
[--C-:B------:R-:W-:Y:S01]  /*b110*/  FFMA.FTZ R157, R165, UR6, -R10.reuse ;  /* 0x00000006a59d7c23 */ /* 0x100fe2000801080a */
[-C--:B------:R-:W-:Y:S01]  /*b120*/  FMUL.FTZ R28, R28, R9.reuse ;  /* 0x000000091c1c7220 */ /* 0x080fe20000410000 */
[-C--:B------:R-:W-:Y:S01]  /*b130*/  FMUL.FTZ R29, R29, R9.reuse ;  /* 0x000000091d1d7220 */ /* 0x080fe20000410000 */
[----:B------:R-:W-:Y:S01]  /*b140*/  FMNMX.FTZ R161, R179, R6, !PT ;  /* 0x00000006b3a17209 */ /* 0x000fe20007810000 */
[----:B------:R-:W1:Y:S01]  /*b150*/  MUFU.EX2 R21, R21 ;  /* 0x0000001500157308 */ /* 0x000e620000000800 */
[-C--:B------:R-:W-:Y:S01]  /*b160*/  FMUL.FTZ R32, R32, R9.reuse ;  /* 0x0000000920207220 */ /* 0x080fe20000410000 */
[----:B------:R-:W-:Y:S01]  /*b170*/  FMUL.FTZ R33, R33, R9 ;  /* 0x0000000921217220 */ /* 0x000fe20000410000 */
[----:B------:R-:W-:Y:S01]  /*b180*/  FMNMX.FTZ R6, R182, R161, !PT ;  /* 0x000000a1b6067209 */ /* 0x000fe20007810000 */
[-C--:B------:R-:W-:Y:S01]  /*b190*/  FMUL.FTZ R36, R36, R9.reuse ;  /* 0x0000000924247220 */ /* 0x080fe20000410000 */
[-C--:B------:R-:W-:Y:S01]  /*b1a0*/  FMUL.FTZ R37, R37, R9.reuse ;  /* 0x0000000925257220 */ /* 0x080fe20000410000 */
[-C--:B------:R-:W-:Y:S01]  /*b1b0*/  FMUL.FTZ R40, R40, R9.reuse ;  /* 0x0000000928287220 */ /* 0x080fe20000410000 */
[----:B------:R-:W-:Y:S01]  /*b1c0*/  FMNMX.FTZ R161, R183, R6, !PT ;  /* 0x00000006b7a17209 */ /* 0x000fe20007810000 */
[----:B------:R-:W4:Y:S01]  /*b1d0*/  MUFU.EX2 R156, R156 ;  /* 0x0000009c009c7308 */ /* 0x000f220000000800 */
[-C--:B------:R-:W-:Y:S01]  /*b1e0*/  FMUL.FTZ R41, R41, R9.reuse ;  /* 0x0000000929297220 */ /* 0x080fe20000410000 */
[----:B------:R-:W-:Y:S01]  /*b1f0*/  FMUL.FTZ R44, R44, R9 ;  /* 0x000000092c2c7220 */ /* 0x000fe20000410000 */
[----:B------:R-:W-:Y:S01]  /*b200*/  FMNMX.FTZ R6, R186, R161, !PT ;  /* 0x000000a1ba067209 */ /* 0x000fe20007810000 */
[--C-:B------:R-:W-:Y:S01]  /*b210*/  FFMA.FTZ R161, R169, UR6, -R10.reuse ;  /* 0x00000006a9a17c23 */ /* 0x100fe2000801080a */
[--C-:B------:R-:W-:Y:S01]  /*b220*/  FFMA.FTZ R169, R181, UR6, -R10.reuse ;  /* 0x00000006b5a97c23 */ /* 0x100fe2000801080a */
[----:B------:R-:W-:Y:S01]  /*b230*/  FFMA.FTZ R181, R193, UR6, -R10 ;  /* 0x00000006c1b57c23 */ /* 0x000fe2000801080a */
[----:B------:R-:W-:Y:S01]  /*b240*/  FMNMX.FTZ R165, R187, R6, !PT ;  /* 0x00000006bba57209 */ /* 0x000fe20007810000 */
[----:B------:R5:W-:Y:S01]  /*b250*/  MUFU.EX2 R184, R188 ;  /* 0x000000bc00b87308 */ /* 0x000be20000000800 */
[-C--:B------:R-:W-:Y:S01]  /*b260*/  FMUL.FTZ R45, R45, R9.reuse ;  /* 0x000000092d2d7220 */ /* 0x080fe20000410000 */
[----:B------:R-:W-:Y:S01]  /*b270*/  FMUL.FTZ R48, R48, R9 ;  /* 0x0000000930307220 */ /* 0x000fe20000410000 */
[----:B------:R-:W-:Y:S01]  /*b280*/  FMNMX.FTZ R6, R190, R165, !PT ;  /* 0x000000a5be067209 */ /* 0x000fe20007810000 */
[-C--:B------:R-:W-:Y:S01]  /*b290*/  FMUL.FTZ R49, R49, R9.reuse ;  /* 0x0000000931317220 */ /* 0x080fe20000410000 */
[-C--:B------:R-:W-:Y:S01]  /*b2a0*/  FMUL.FTZ R52, R52, R9.reuse ;  /* 0x0000000934347220 */ /* 0x080fe20000410000 */
[----:B------:R-:W-:Y:S01]  /*b2b0*/  FMUL.FTZ R53, R53, R9 ;  /* 0x0000000935357220 */ /* 0x000fe20000410000 */
[----:B------:R-:W-:Y:S01]  /*b2c0*/  FMNMX.FTZ R165, R191, R6, !PT ;  /* 0x00000006bfa57209 */ /* 0x000fe20007810000 */
[----:B------:R-:W0:Y:S01]  /*b2d0*/  MUFU.EX2 R153, R153 ;  /* 0x0000009900997308 */ /* 0x000e220000000800 */
[----:B-----5:R-:W-:Y:S01]  /*b2e0*/  FFMA.FTZ R188, R9, R3, R152 ;  /* 0x0000000309bc7223 */ /* 0x020fe20000010098 */
[C---:B--2---:R-:W-:Y:S01]  /*b2f0*/  F2FP.F16.F32.PACK_AB R152, R13.reuse, R152 ;  /* 0x000000980d98723e */ /* 0x044fe200000000ff */
[----:B------:R-:W-:Y:S01]  /*b300*/  FMUL.FTZ R56, R56, R9 ;  /* 0x0000000938387220 */ /* 0x000fe20000410000 */
[----:B------:R-:W-:Y:S01]  /*b310*/  FMNMX.FTZ R6, R194, R165, !PT ;  /* 0x000000a5c2067209 */ /* 0x000fe20007810000 */
[----:B------:R-:W-:Y:S01]  /*b320*/  FADD.FTZ R3, R13, R188 ;  /* 0x000000bc0d037221 */ /* 0x000fe20000010000 */
[-C--:B------:R-:W-:Y:S01]  /*b330*/  FMUL.FTZ R57, R57, R9.reuse ;  /* 0x0000000939397220 */ /* 0x080fe20000410000 */
[-C--:B------:R-:W-:Y:S01]  /*b340*/  FMUL.FTZ R60, R60, R9.reuse ;  /* 0x000000093c3c7220 */ /* 0x080fe20000410000 */
[----:B------:R-:W-:Y:S01]  /*b350*/  FMNMX.FTZ R165, R195, R6, !PT ;  /* 0x00000006c3a57209 */ /* 0x000fe20007810000 */
[----:B------:R-:W-:Y:S01]  /*b360*/  MUFU.EX2 R20, R20 ;  /* 0x0000001400147308 */ /* 0x000fe20000000800 */
[-C--:B------:R-:W-:Y:S01]  /*b370*/  FMUL.FTZ R61, R61, R9.reuse ;  /* 0x000000093d3d7220 */ /* 0x080fe20000410000 */
[----:B------:R-:W-:Y:S01]  /*b380*/  FMUL.FTZ R64, R64, R9 ;  /* 0x0000000940407220 */ /* 0x000fe20000410000 */
[----:B------:R-:W-:Y:S01]  /*b390*/  FMNMX.FTZ R6, R198, R165, !PT ;  /* 0x000000a5c6067209 */ /* 0x000fe20007810000 */
[--C-:B------:R-:W-:Y:S01]  /*b3a0*/  FFMA.FTZ R165, R177, UR6, -R10.reuse ;  /* 0x00000006b1a57c23 */ /* 0x100fe2000801080a */
[-C--:B------:R-:W-:Y:S01]  /*b3b0*/  FMUL.FTZ R65, R65, R9.reuse ;  /* 0x0000000941417220 */ /* 0x080fe20000410000 */
[-C--:B------:R-:W-:Y:S01]  /*b3c0*/  FMUL.FTZ R68, R68, R9.reuse ;  /* 0x0000000944447220 */ /* 0x080fe20000410000 */
[----:B------:R-:W-:Y:S01]  /*b3d0*/  FMNMX.FTZ R6, R199, R6, !PT ;  /* 0x00000006c7067209 */ /* 0x000fe20007810000 */
[----:B------:R-:W-:Y:S01]  /*b3e0*/  MUFU.EX2 R157, R157 ;  /* 0x0000009d009d7308 */ /* 0x000fe20000000800 */
[-C--:B------:R-:W-:Y:S01]  /*b3f0*/  FMUL.FTZ R69, R69, R9.reuse ;  /* 0x0000000945457220 */ /* 0x080fe20000410000 */
[-C--:B------:R-:W-:Y:S01]  /*b400*/  FMUL.FTZ R72, R72, R9.reuse ;  /* 0x0000000948487220 */ /* 0x080fe20000410000 */
[-C--:B------:R-:W-:Y:S01]  /*b410*/  FMUL.FTZ R73, R73, R9.reuse ;  /* 0x0000000949497220 */ /* 0x080fe20000410000 */
[----:B------:R-:W2:Y:S01]  /*b420*/  SHFL.BFLY PT, R177, R6, 0x2, 0x1f ;  /* 0x0c401f0006b17f89 */ /* 0x000ea200000e0000 */
        /* <DEDUP_REMOVED lines=22> */
[----:B------:R-:W-:Y:S01]  /*b590*/  FMUL.FTZ R113, R113, R9 ;  /* 0x0000000971717220 */ /* 0x000fe20000410000 */
[----:B--2---:R-:W-:Y:S01]  /*b5a0*/  FMNMX.FTZ R185, R6, R177, !PT ;  /* 0x000000b106b97209 */ /* 0x004fe20007810000 */
[----:B------:R-:W-:Y:S01]  /*b5b0*/  FFMA.FTZ R177, R189, UR6, -R10 ;  /* 0x00000006bdb17c23 */ /* 0x000fe2000801080a */
[-C--:B------:R-:W-:Y:S01]  /*b5c0*/  FMUL.FTZ R116, R116, R9.reuse ;  /* 0x0000000974747220 */ /* 0x080fe20000410000 */
[-C--:B------:R-:W-:Y:S01]  /*b5d0*/  FMUL.FTZ R117, R117, R9.reuse ;  /* 0x0000000975757220 */ /* 0x080fe20000410000 */
[----:B------:R-:W-:Y:S01]  /*b5e0*/  MUFU.EX2 R15, R15 ;  /* 0x0000000f000f7308 */ /* 0x000fe20000000800 */
[----:B------:R-:W2:Y:S01]  /*b5f0*/  SHFL.BFLY PT, R6, R185, 0x1, 0x1f ;  /* 0x0c201f00b9067f89 */ /* 0x000ea200000e0000 */
        /* <DEDUP_REMOVED lines=17> */
[----:B------:R-:W-:-:S05]  /*b710*/  FMUL.FTZ R149, R149, R9 ;  /* 0x0000000995957220 */ /* 0x000fca0000410000 */
[----:B------:R-:W-:Y:S01]  /*b720*/  MUFU.EX2 R168, R168 ;  /* 0x000000a800a87308 */ /* 0x000fe20000000800 */
[----:B--2---:R-:W-:Y:S01]  /*b730*/  FMNMX.FTZ R6, R185, R6, !PT ;  /* 0x00000006b9067209 */ /* 0x004fe20007810000 */
[----:B------:R-:W-:-:S03]  /*b740*/  FFMA.FTZ R185, R197, UR6, -R10 ;  /* 0x00000006c5b97c23 */ /* 0x000fc6000801080a */
[C---:B------:R-:W-:Y:S01]  /*b750*/  FSETP.NEU.FTZ.AND P1, PT, R6.reuse, -INF , PT ;  /* 0xff8000000600780b */ /* 0x040fe20003f3d000 */
[----:B------:R-:W-:Y:S02]  /*b760*/  FMUL.FTZ R196, R6, UR6 ;  /* 0x0000000606c47c20 */ /* 0x000fe40008410000 */
[----:B------:R-:W2:Y:S03]  /*b770*/  MUFU.EX2 R169, R169 ;  /* 0x000000a900a97308 */ /* 0x000ea60000000800 */
[----:B------:R-:W-:-:S05]  /*b780*/  FSEL R196, R196, RZ, P1 ;  /* 0x000000ffc4c47208 */ /* 0x000fca0000800000 */
[--C-:B------:R-:W-:Y:S01]  /*b790*/  FFMA.FTZ R10, R155, UR6, -R196.reuse ;  /* 0x000000069b0a7c23 */ /* 0x100fe200080108c4 */
[--C-:B------:R-:W-:Y:S01]  /*b7a0*/  FFMA.FTZ R155, R158, UR6, -R196.reuse ;  /* 0x000000069e9b7c23 */ /* 0x100fe200080108c4 */
[----:B---3--:R-:W-:Y:S01]  /*b7b0*/  FADD.FTZ R158, R154, R3 ;  /* 0x000000039a9e7221 */ /* 0x008fe20000010000 */
[--C-:B------:R-:W-:Y:S01]  /*b7c0*/  FFMA.FTZ R188, R159, UR6, -R196.reuse ;  /* 0x000000069fbc7c23 */ /* 0x100fe200080108c4 */
[----:B------:R-:W-:Y:S01]  /*b7d0*/  MUFU.EX2 R172, R172 ;  /* 0x000000ac00ac7308 */ /* 0x000fe20000000800 */
[----:B------:R-:W-:Y:S01]  /*b7e0*/  FFMA.FTZ R159, R162, UR6, -R196 ;  /* 0x00000006a29f7c23 */ /* 0x000fe200080108c4 */
[C---:B-1----:R-:W-:Y:S01]  /*b7f0*/  FADD.FTZ R3, R21.reuse, R158 ;  /* 0x0000009e15037221 */ /* 0x042fe20000010000 */
[----:B------:R-:W-:Y:S01]  /*b800*/  F2FP.F16.F32.PACK_AB R154, R21, R154 ;  /* 0x0000009a159a723e */ /* 0x000fe200000000ff */
[--C-:B------:R-:W-:Y:S01]  /*b810*/  FFMA.FTZ R11, R11, UR6, -R196.reuse ;  /* 0x000000060b0b7c23 */ /* 0x100fe200080108c4 */
[--C-:B------:R-:W-:Y:S01]  /*b820*/  FFMA.FTZ R174, R174, UR6, -R196.reuse ;  /* 0x00000006aeae7c23 */ /* 0x100fe200080108c4 */
[----:B----4-:R-:W-:Y:S01]  /*b830*/  FADD.FTZ R158, R156, R3 ;  /* 0x000000039c9e7221 */ /* 0x010fe20000010000 */
[--C-:B------:R-:W-:Y:S01]  /*b840*/  FFMA.FTZ R192, R163, UR6, -R196.reuse ;  /* 0x00000006a3c07c23 */ /* 0x100fe200080108c4 */
[----:B------:R-:W-:Y:S01]  /*b850*/  MUFU.EX2 R173, R173 ;  /* 0x000000ad00ad7308 */ /* 0x000fe20000000800 */
[----:B------:R-:W-:Y:S01]  /*b860*/  FFMA.FTZ R163, R166, UR6, -R196 ;  /* 0x00000006a6a37c23 */ /* 0x000fe200080108c4 */
[----:B0-----:R-:W-:Y:S01]  /*b870*/  FADD.FTZ R3, R153, R158 ;  /* 0x0000009e99037221 */ /* 0x001fe20000010000 */
[--C-:B------:R-:W-:Y:S01]  /*b880*/  FFMA.FTZ R175, R175, UR6, -R196.reuse ;  /* 0x00000006afaf7c23 */ /* 0x100fe200080108c4 */
[----:B--2---:R-:W-:Y:S01]  /*b890*/  F2FP.F16.F32.PACK_AB R166, R169, R168 ;  /* 0x000000a8a9a6723e */ /* 0x004fe200000000ff */
[--C-:B------:R-:W-:Y:S01]  /*b8a0*/  FFMA.FTZ R179, R179, UR6, -R196.reuse ;  /* 0x00000006b3b37c23 */ /* 0x100fe200080108c4 */
[----:B------:R-:W-:Y:S01]  /*b8b0*/  FADD.FTZ R158, R20, R3 ;  /* 0x00000003149e7221 */ /* 0x000fe20000010000 */
[--C-:B------:R-:W-:Y:S01]  /*b8c0*/  FFMA.FTZ R182, R182, UR6, -R196.reuse ;  /* 0x00000006b6b67c23 */ /* 0x100fe200080108c4 */
[----:B------:R-:W-:Y:S01]  /*b8d0*/  MUFU.EX2 R176, R176 ;  /* 0x000000b000b07308 */ /* 0x000fe20000000800 */
[----:B------:R-:W-:Y:S01]  /*b8e0*/  FFMA.FTZ R183, R183, UR6, -R196 ;  /* 0x00000006b7b77c23 */ /* 0x000fe200080108c4 */
[----:B------:R-:W-:Y:S01]  /*b8f0*/  FADD.FTZ R3, R157, R158 ;  /* 0x0000009e9d037221 */ /* 0x000fe20000010000 */
[--C-:B------:R-:W-:Y:S01]  /*b900*/  FFMA.FTZ R186, R186, UR6, -R196.reuse ;  /* 0x00000006baba7c23 */ /* 0x100fe200080108c4 */
[--C-:B------:R-:W-:Y:S01]  /*b910*/  FFMA.FTZ R187, R187, UR6, -R196.reuse ;  /* 0x00000006bbbb7c23 */ /* 0x100fe200080108c4 */
[--C-:B------:R-:W-:Y:S01]  /*b920*/  FFMA.FTZ R190, R190, UR6, -R196.reuse ;  /* 0x00000006bebe7c23 */ /* 0x100fe200080108c4 */
[----:B------:R-:W-:Y:S01]  /*b930*/  FADD.FTZ R158, R160, R3 ;  /* 0x00000003a09e7221 */ /* 0x000fe20000010000 */
[----:B------:R-:W-:Y:S01]  /*b940*/  FSEL R3, R6, RZ, P1 ;  /* 0x000000ff06037208 */ /* 0x000fe20000800000 */
[----:B------:R-:W0:Y:S01]  /*b950*/  MUFU.EX2 R177, R177 ;  /* 0x000000b100b17308 */ /* 0x000e220000000800 */
[----:B------:R-:W-:Y:S01]  /*b960*/  FFMA.FTZ R191, R191, UR6, -R196 ;  /* 0x00000006bfbf7c23 */ /* 0x000fe200080108c4 */
[----:B------:R-:W-:Y:S01]  /*b970*/  FADD.FTZ R189, R161, R158 ;  /* 0x0000009ea1bd7221 */ /* 0x000fe20000010000 */
[----:B------:R-:W-:Y:S01]  /*b980*/  FFMA.FTZ R194, R194, UR6, -R196 ;  /* 0x00000006c2c27c23 */ /* 0x000fe200080108c4 */
[----:B------:R-:W-:Y:S01]  /*b990*/  FADD.FTZ R3, -R3, R12 ;  /* 0x0000000c03037221 */ /* 0x000fe20000010100 */
        /* <DEDUP_REMOVED lines=8> */
[----:B------:R-:W-:Y:S01]  /*ba20*/  FFMA.FTZ R198, R198, UR6, -R196 ;  /* 0x00000006c6c67c23 */ /* 0x000fe200080108c4 */
[----:B------:R-:W-:Y:S01]  /*ba30*/  FADD.FTZ R162, R164, R189 ;  /* 0x000000bda4a27221 */ /* 0x000fe20000010000 */
[----:B------:R-:W-:Y:S01]  /*ba40*/  F2FP.F16.F32.PACK_AB R164, R165, R164 ;  /* 0x000000a4a5a4723e */ /* 0x000fe200000000ff */
[----:B------:R-:W1:Y:S01]  /*ba50*/  MUFU.EX2 R181, R181 ;  /* 0x000000b500b57308 */ /* 0x000e620000000800 */
[----:B0-----:R-:W-:Y:S01]  /*ba60*/  F2FP.F16.F32.PACK_AB R170, R177, R176 ;  /* 0x000000b0b1aa723e */ /* 0x001fe200000000ff */
[----:B------:R-:W-:Y:S01]  /*ba70*/  FADD.FTZ R189, R165, R162 ;  /* 0x000000a2a5bd7221 */ /* 0x000fe20000010000 */
[----:B------:R-:W-:Y:S01]  /*ba80*/  FFMA.FTZ R196, R199, UR6, -R196 ;  /* 0x00000006c7c47c23 */ /* 0x000fe200080108c4 */
[----:B------:R-:W-:-:S02]  /*ba90*/  F2FP.F16.F32.PACK_AB R156, R153, R156 ;  /* 0x0000009c999c723e */ /* 0x000fc400000000ff */
[----:B------:R-:W-:Y:S01]  /*baa0*/  FADD.FTZ R162, R168, R189 ;  /* 0x000000bda8a27221 */ /* 0x000fe20000010000 */
[----:B------:R-:W-:Y:S01]  /*bab0*/  F2FP.F16.F32.PACK_AB R168, R173, R172 ;  /* 0x000000acada8723e */ /* 0x000fe200000000ff */
[----:B------:R0:W-:Y:S01]  /*bac0*/  MUFU.EX2 R178, R158 ;  /* 0x0000009e00b27308 */ /* 0x0001e20000000800 */
[----:B------:R-:W-:Y:S01]  /*bad0*/  F2FP.F16.F32.PACK_AB R160, R161, R160 ;  /* 0x000000a0a1a0723e */ /* 0x000fe200000000ff */
[----:B------:R-:W-:-:S04]  /*bae0*/  FADD.FTZ R189, R169, R162 ;  /* 0x000000a2a9bd7221 */ /* 0x000fc80000010000 */
[----:B------:R-:W-:Y:S02]  /*baf0*/  FADD.FTZ R162, R172, R189 ;  /* 0x000000bdaca27221 */ /* 0x000fe40000010000 */
[----:B------:R-:W-:Y:S01]  /*bb00*/  MUFU.EX2 R11, R11 ;  /* 0x0000000b000b7308 */ /* 0x000fe20000000800 */
[----:B0-----:R-:W-:Y:S01]  /*bb10*/  F2FP.F16.F32.PACK_AB R158, R157, R20 ;  /* 0x000000149d9e723e */ /* 0x001fe200000000ff */
[----:B------:R-:W-:Y:S01]  /*bb20*/  FADD.FTZ R189, R173, R162 ;  /* 0x000000a2adbd7221 */ /* 0x000fe20000010000 */
[----:B-1----:R-:W-:-:S03]  /*bb30*/  F2FP.F16.F32.PACK_AB R172, R181, R180 ;  /* 0x000000b4b5ac723e */ /* 0x002fc600000000ff */
[----:B------:R-:W-:Y:S02]  /*bb40*/  FADD.FTZ R162, R176, R189 ;  /* 0x000000bdb0a27221 */ /* 0x000fe40000010000 */
[----:B------:R-:W0:Y:S02]  /*bb50*/  MUFU.EX2 R10, R10 ;  /* 0x0000000a000a7308 */ /* 0x000e240000000800 */
[----:B------:R-:W-:Y:S01]  /*bb60*/  FADD.FTZ R21, R177, R162 ;  /* 0x000000a2b1157221 */ /* 0x000fe20000010000 */
[----:B------:R-:W-:-:S03]  /*bb70*/  F2FP.F16.F32.PACK_AB R162, R15, R14 ;  /* 0x0000000e0fa2723e */ /* 0x000fc600000000ff */
[----:B------:R-:W-:Y:S02]  /*bb80*/  FADD.FTZ R20, R180, R21 ;  /* 0x00000015b4147221 */ /* 0x000fe40000010000 */
[----:B------:R-:W-:Y:S02]  /*bb90*/  MUFU.EX2 R155, R155 ;  /* 0x0000009b009b7308 */ /* 0x000fe40000000800 */
[----:B------:R-:W-:Y:S01]  /*bba0*/  FADD.FTZ R15, R181, R20 ;  /* 0x00000014b50f7221 */ /* 0x000fe20000010000 */
[----:B------:R-:W-:-:S05]  /*bbb0*/  FMUL.FTZ R20, R3, UR6 ;  /* 0x0000000603147c20 */ /* 0x000fca0008410000 */
[----:B------:R-:W-:Y:S01]  /*bbc0*/  MUFU.EX2 R188, R188 ;  /* 0x000000bc00bc7308 */ /* 0x000fe20000000800 */
[----:B0-----:R-:W-:-:S07]  /*bbd0*/  F2FP.F16.F32.PACK_AB R153, R10, R11 ;  /* 0x0000000b0a99723e */ /* 0x001fce00000000ff */
[----:B------:R-:W0:Y:S08]  /*bbe0*/  MUFU.EX2 R20, R20 ;  /* 0x0000001400147308 */ /* 0x000e300000000800 */
[----:B------:R1:W-:Y:S08]  /*bbf0*/  MUFU.EX2 R13, R174 ;  /* 0x000000ae000d7308 */ /* 0x0003f00000000800 */
[----:B------:R-:W2:Y:S01]  /*bc00*/  MUFU.EX2 R159, R159 ;  /* 0x0000009f009f7308 */ /* 0x000ea20000000800 */
[----:B-1----:R-:W-:Y:S01]  /*bc10*/  FADD.FTZ R174, R184, R15 ;  /* 0x0000000fb8ae7221 */ /* 0x002fe20000010000 */
[----:B0-----:R-:W-:Y:S01]  /*bc20*/  FFMA.FTZ R15, R20, R0, R11 ;  /* 0x00000000140f7223 */ /* 0x001fe2000001000b */
[-C--:B------:R-:W-:Y:S01]  /*bc30*/  FMUL.FTZ R26, R26, R20.reuse ;  /* 0x000000141a1a7220 */ /* 0x080fe20000410000 */
[-C--:B------:R-:W-:Y:S01]  /*bc40*/  FMUL.FTZ R27, R27, R20.reuse ;  /* 0x000000141b1b7220 */ /* 0x080fe20000410000 */
[-C--:B------:R-:W-:Y:S01]  /*bc50*/  FMUL.FTZ R30, R30, R20.reuse ;  /* 0x000000141e1e7220 */ /* 0x080fe20000410000 */
[----:B------:R-:W-:Y:S01]  /*bc60*/  FADD.FTZ R0, R10, R15 ;  /* 0x0000000f0a007221 */ /* 0x000fe20000010000 */
[-C--:B------:R-:W-:Y:S01]  /*bc70*/  FMUL.FTZ R31, R31, R20.reuse ;  /* 0x000000141f1f7220 */ /* 0x080fe20000410000 */
[----:B------:R-:W0:Y:S01]  /*bc80*/  MUFU.EX2 R192, R192 ;  /* 0x000000c000c07308 */ /* 0x000e220000000800 */
[-C--:B------:R-:W-:Y:S01]  /*bc90*/  FMUL.FTZ R34, R34, R20.reuse ;  /* 0x0000001422227220 */ /* 0x080fe20000410000 */
[----:B------:R-:W-:Y:S01]  /*bca0*/  FADD.FTZ R15, R155, R0 ;  /* 0x000000009b0f7221 */ /* 0x000fe20000010000 */
[----:B------:R-:W-:Y:S01]  /*bcb0*/  F2FP.F16.F32.PACK_AB R155, R188, R155 ;  /* 0x0000009bbc9b723e */ /* 0x000fe200000000ff */
[-C--:B------:R-:W-:Y:S01]  /*bcc0*/  FMUL.FTZ R35, R35, R20.reuse ;  /* 0x0000001423237220 */ /* 0x080fe20000410000 */
[-C--:B------:R-:W-:Y:S01]  /*bcd0*/  FMUL.FTZ R38, R38, R20.reuse ;  /* 0x0000001426267220 */ /* 0x080fe20000410000 */
[----:B------:R-:W-:Y:S01]  /*bce0*/  FADD.FTZ R0, R188, R15 ;  /* 0x0000000fbc007221 */ /* 0x000fe20000010000 */
[-C--:B------:R-:W-:Y:S01]  /*bcf0*/  FMUL.FTZ R39, R39, R20.reuse ;  /* 0x0000001427277220 */ /* 0x080fe20000410000 */
[----:B------:R-:W1:Y:S01]  /*bd00*/  MUFU.EX2 R163, R163 ;  /* 0x000000a300a37308 */ /* 0x000e620000000800 */
[-C--:B------:R-:W-:Y:S01]  /*bd10*/  FMUL.FTZ R42, R42, R20.reuse ;  /* 0x000000142a2a7220 */ /* 0x080fe20000410000 */
[----:B--2---:R-:W-:Y:S01]  /*bd20*/  FADD.FTZ R15, R159, R0 ;  /* 0x000000009f0f7221 */ /* 0x004fe20000010000 */
        /* <DEDUP_REMOVED lines=31> */
[----:B------:R-:W-:Y:S01]  /*bf20*/  F2FP.F16.F32.PACK_AB R161, R178, R167 ;  /* 0x000000a7b2a1723e */ /* 0x000fe200000000ff */
[-C--:B------:R-:W-:Y:S01]  /*bf30*/  FMUL.FTZ R86, R86, R20.reuse ;  /* 0x0000001456567220 */ /* 0x080fe20000410000 */
[-C--:B------:R-:W-:Y:S01]  /*bf40*/  FMUL.FTZ R87, R87, R20.reuse ;  /* 0x0000001457577220 */ /* 0x080fe20000410000 */
[----:B------:R-:W-:Y:S01]  /*bf50*/  FADD.FTZ R180, R178, R15 ;  /* 0x0000000fb2b47221 */ /* 0x000fe20000010000 */
[-C--:B------:R-:W-:Y:S01]  /*bf60*/  FMUL.FTZ R90, R90, R20.reuse ;  /* 0x000000145a5a7220 */ /* 0x080fe20000410000 */
[----:B------:R-:W-:Y:S01]  /*bf70*/  FMUL.FTZ R91, R91, R20 ;  /* 0x000000145b5b7220 */ /* 0x000fe20000410000 */
[----:B------:R-:W0:Y:S01]  /*bf80*/  MUFU.EX2 R165, R171 ;  /* 0x000000ab00a57308 */ /* 0x000e220000000800 */
[----:B------:R-:W-:Y:S01]  /*bf90*/  FADD.FTZ R15, R13, R180 ;  /* 0x000000b40d0f7221 */ /* 0x000fe20000010000 */
[C---:B-1----:R-:W-:Y:S01]  /*bfa0*/  FADD.FTZ R3, R185.reuse, R174 ;  /* 0x000000aeb9037221 */ /* 0x042fe20000010000 */
[----:B------:R-:W-:Y:S01]  /*bfb0*/  F2FP.F16.F32.PACK_AB R174, R185, R184 ;  /* 0x000000b8b9ae723e */ /* 0x000fe200000000ff */
        /* <DEDUP_REMOVED lines=21> */
[C---:B-1----:R-:W-:Y:S01]  /*c110*/  FADD.FTZ R15, R176.reuse, R15 ;  /* 0x0000000fb00f7221 */ /* 0x042fe20000010000 */
[----:B------:R-:W-:Y:S01]  /*c120*/  F2FP.F16.F32.PACK_AB R165, R176, R165 ;  /* 0x000000a5b0a5723e */ /* 0x000fe200000000ff */
[-C--:B------:R-:W-:Y:S01]  /*c130*/  FMUL.FTZ R123, R123, R20.reuse ;  /* 0x000000147b7b7220 */ /* 0x080fe20000410000 */
[-C--:B------:R-:W-:Y:S01]  /*c140*/  FMUL.FTZ R126, R126, R20.reuse ;  /* 0x000000147e7e7220 */ /* 0x080fe20000410000 */
[-C--:B------:R-:W-:Y:S01]  /*c150*/  FMUL.FTZ R127, R127, R20.reuse ;  /* 0x000000147f7f7220 */ /* 0x080fe20000410000 */
[-C--:B------:R-:W-:Y:S01]  /*c160*/  FMUL.FTZ R130, R130, R20.reuse ;  /* 0x0000001482827220 */ /* 0x080fe20000410000 */
[-C--:B------:R-:W-:Y:S01]  /*c170*/  FMUL.FTZ R131, R131, R20.reuse ;  /* 0x0000001483837220 */ /* 0x080fe20000410000 */
[----:B------:R2:W1:Y:S01]  /*c180*/  MUFU.EX2 R169, R186 ;  /* 0x000000ba00a97308 */ /* 0x0004620000000800 */
[-C--:B------:R-:W-:Y:S01]  /*c190*/  FMUL.FTZ R134, R134, R20.reuse ;  /* 0x0000001486867220 */ /* 0x080fe20000410000 */
[-C--:B------:R-:W-:Y:S01]  /*c1a0*/  FMUL.FTZ R135, R135, R20.reuse ;  /* 0x0000001487877220 */ /* 0x080fe20000410000 */
[-C--:B------:R-:W-:Y:S01]  /*c1b0*/  FMUL.FTZ R138, R138, R20.reuse ;  /* 0x000000148a8a7220 */ /* 0x080fe20000410000 */
[-C--:B------:R-:W-:Y:S01]  /*c1c0*/  FMUL.FTZ R139, R139, R20.reuse ;  /* 0x000000148b8b7220 */ /* 0x080fe20000410000 */
[-C--:B------:R-:W-:Y:S01]  /*c1d0*/  FMUL.FTZ R142, R142, R20.reuse ;  /* 0x000000148e8e7220 */ /* 0x080fe20000410000 */
[-C--:B------:R-:W-:Y:S01]  /*c1e0*/  FMUL.FTZ R143, R143, R20.reuse ;  /* 0x000000148f8f7220 */ /* 0x080fe20000410000 */
[----:B------:R-:W-:Y:S01]  /*c1f0*/  FMUL.FTZ R146, R146, R20 ;  /* 0x0000001492927220 */ /* 0x000fe20000410000 */
[----:B------:R-:W3:Y:S01]  /*c200*/  MUFU.EX2 R0, R187 ;  /* 0x000000bb00007308 */ /* 0x000ee20000000800 */
[----:B--2---:R-:W-:Y:S01]  /*c210*/  FADD.FTZ R186, R182, R15 ;  /* 0x0000000fb6ba7221 */ /* 0x004fe20000010000 */
[----:B0-----:R-:W-:Y:S01]  /*c220*/  F2FP.F16.F32.PACK_AB R167, R183, R182 ;  /* 0x000000b6b7a7723e */ /* 0x001fe200000000ff */
[-C--:B------:R-:W-:Y:S01]  /*c230*/  FMUL.FTZ R147, R147, R20.reuse ;  /* 0x0000001493937220 */ /* 0x080fe20000410000 */
[-C--:B------:R-:W-:Y:S01]  /*c240*/  FMUL.FTZ R150, R150, R20.reuse ;  /* 0x0000001496967220 */ /* 0x080fe20000410000 */
[----:B------:R-:W-:Y:S01]  /*c250*/  FADD.FTZ R186, R183, R186 ;  /* 0x000000bab7ba7221 */ /* 0x000fe20000010000 */
[----:B------:R-:W-:-:S02]  /*c260*/  FMUL.FTZ R151, R151, R20 ;  /* 0x0000001497977220 */ /* 0x000fc40000410000 */
[----:B------:R-:W0:Y:S01]  /*c270*/  MUFU.EX2 R171, R190 ;  /* 0x000000be00ab7308 */ /* 0x000e220000000800 */
[----:B-1----:R-:W-:-:S07]  /*c280*/  FADD.FTZ R15, R169, R186 ;  /* 0x000000baa90f7221 */ /* 0x002fce0000010000 */
[----:B------:R-:W1:Y:S01]  /*c290*/  MUFU.EX2 R180, R191 ;  /* 0x000000bf00b47308 */ /* 0x000e620000000800 */
[C---:B---3--:R-:W-:Y:S01]  /*c2a0*/  FADD.FTZ R186, R0.reuse, R15 ;  /* 0x0000000f00ba7221 */ /* 0x048fe20000010000 */
        /* <DEDUP_REMOVED lines=10> */
[----:B------:R-:W-:-:S03]  /*c350*/  F2FP.F16.F32.PACK_AB R173, R184, R173 ;  /* 0x000000adb8ad723e */ /* 0x000fc600000000ff */
[----:B-1----:R-:W-:-:S04]  /*c360*/  FADD.FTZ R9, R175, R10 ;  /* 0x0000000aaf097221 */ /* 0x002fc80000010000 */
[C---:B--2---:R-:W-:Y:S01]  /*c370*/  FADD.FTZ R0, R196.reuse, R9 ;  /* 0x00000009c4007221 */ /* 0x044fe20000010000 */
[----:B------:R-:W-:Y:S01]  /*c380*/  F2FP.F16.F32.PACK_AB R175, R196, R175 ;  /* 0x000000afc4af723e */ /* 0x000fe200000000ff */
[----:B------:R-:W-:Y:S06]  /*c390*/  @!P0 BRA `(.L_x_1822) ;  /* 0x0000000000048947 */ /* 0x000fec0003800000 */
[----:B------:R-:W-:Y:S01]  /*c3a0*/  BPT.TRAP 0x1 ;  /* 0x000000040000795c */ /* 0x000fe20000300000 */
.L_x_1822:
[----:B------:R0:W1:Y:S01]  /*c3b0*/  SYNCS.PHASECHK.TRANS64.TRYWAIT P1, [UR27+0x22850], R7 ;  /* 0x02285007ff0075a7 */ /* 0x000062000802015b */
[----:B------:R-:W-:Y:S05]  /*c3c0*/  @!P0 BRA `(.L_x_1823) ;  /* 0x0000000000048947 */ /* 0x000fea0003800000 */
[----:B------:R-:W-:Y:S01]  /*c3d0*/  BPT.TRAP 0x1 ;  /* 0x000000040000795c */ /* 0x000fe20000300000 */
.L_x_1823:
[----:B-1----:R-:W-:Y:S05]  /*c3e0*/  @P1 BRA `(.L_x_1824) ;  /* 0x0000000000081947 */ /* 0x002fea0003800000 */
[----:B------:R-:W1:Y:S02]  /*c3f0*/  SYNCS.PHASECHK.TRANS64.TRYWAIT P1, [UR27+0x22850], R7 ;  /* 0x02285007ff0075a7 */ /* 0x000e64000802015b */
[----:B-1----:R-:W-:Y:S05]  /*c400*/  @!P1 BRA `(.L_x_1825) ;  /* 0x0000008400289947 */ /* 0x002fea0003800000 */
.L_x_1824:
[----:B------:R-:W2:Y:S01]  /*c410*/  S2R R9, SR_TID.X ;  /* 0x0000000000097919 */ /* 0x000ea20000002100 */
[----:B------:R-:W-:Y:S01]  /*c420*/  UIMAD UR7, UR36, 0xc00, UR21 ;  /* 0x00000c00240778a4 */ /* 0x000fe2000f8e0215 */
[----:B------:R-:W-:Y:S01]  /*c430*/  IMAD.MOV.U32 R12, RZ, RZ, R6 ;  /* 0x000000ffff0c7224 */ /* 0x000fe200078e0006 */
[----:B------:R-:W-:-:S05]  /*c440*/  UMOV UR11, 0x40000040 ;  /* 0x40000040000b7882 */ /* 0x000fca0000000000 */
[----:B------:R-:W-:Y:S01]  /*c450*/  UMOV UR10, UR7 ;  /* 0x00000007000a7c82 */ /* 0x000fe20008000000 */
[----:B--2---:R-:W-:-:S05]  /*c460*/  SHF.R.U32.HI R9, RZ, 0x7, R9 ;  /* 0x00000007ff097819 */ /* 0x004fca0000011609 */
[----:B01----:R-:W-:Y:S02]  /*c470*/  VIADD R7, R9, 0x8 ;  /* 0x0000000809077836 */ /* 0x003fe40000000000 */
[----:B------:R-:W0:Y:S03]  /*c480*/  S2R R9, SR_TID.X ;  /* 0x0000000000097919 */ /* 0x000e260000002100 */
[----:B------:R2:W-:Y:S06]  /*c490*/  BAR.SYNC.DEFER_BLOCKING R7, 0x100 ;  /* 0x000400070000751d */ /* 0x0005ec0000010000 */
[----:B------:R-:W-:Y:S01]  /*c4a0*/  WARPGROUP.ARRIVE ;  /* 0x00000000000079c5 */ /* 0x000fe20000000000 */
[----:B0-----:R-:W-:Y:S01]  /*c4b0*/  LOP3.LUT P1, RZ, R9, 0x7f, RZ, 0xc0, !PT ;  /* 0x0000007f09ff7812 */ /* 0x001fe2000782c0ff */
[----:B------:R-:W-:-:S04]  /*c4c0*/  IMAD.MOV.U32 R9, RZ, RZ, R2 ;  /* 0x000000ffff097224 */ /* 0x000fc800078e0002 */
        /* <DEDUP_REMOVED lines=37> */
.L_x_1809:
[----:B------:R-:W2:Y:S01]  /*c720*/  SHFL.BFLY PT, R8, R3, 0x2, 0x1f ;  /* 0x0c401f0003087f89 */ /* 0x000ea200000e0000 */
[----:B------:R-:W-:Y:S01]  /*c730*/  UIADD3 UR36, UR36, 0x1, URZ ;  /* 0x0000000124247890 */ /* 0x000fe2000fffe03f */
[----:B------:R-:W-:Y:S01]  /*c740*/  IMAD.U32 R12, RZ, RZ, UR6 ;  /* 0x00000006ff0c7e24 */ /* 0x000fe2000f8e00ff */
[----:B------:R3:W-:Y:S06]  /*c750*/  BAR.ARV R4, 0x100 ;  /* 0x000400040000751d */ /* 0x0007ec0000002000 */
[----:B------:R-:W-:Y:S02]  /*c760*/  UISETP.NE.AND UP0, UPT, UR36, 0x2, UPT ;  /* 0x000000022400788c */ /* 0x000fe4000bf05270 */
[----:B------:R-:W-:Y:S06]  /*c770*/  BAR.ARV 0x8, 0x180 ;  /* 0x0206000000007b1d */ /* 0x000fec0000002000 */
[----:B---3--:R-:W-:Y:S01]  /*c780*/  IMAD.MOV.U32 R4, RZ, RZ, -0x800000 ;  /* 0xff800000ff047424 */ /* 0x008fe200078e00ff */
[----:B------:R-:W-:Y:S01]  /*c790*/  USEL UR4, URZ, 0x1, UP0 ;  /* 0x000000013f047887 */ /* 0x000fe20008000000 */
[----:B------:R-:W3:Y:S01]  /*c7a0*/  SHFL.BFLY PT, R7, R0, 0x2, 0x1f ;  /* 0x0c401f0000077f89 */ /* 0x000ee200000e0000 */
[----:B------:R-:W-:Y:S01]  /*c7b0*/  PLOP3.LUT P0, PT, PT, PT, PT, 0x8, 0x0 ;  /* 0x000000000000781c */ /* 0x000fe20003f0e170 */
[----:B------:R-:W-:Y:S01]  /*c7c0*/  UIADD3 UR38, UR38, 0x1, URZ ;  /* 0x0000000126267890 */ /* 0x000fe2000fffe03f */
[----:B--2---:R-:W-:Y:S01]  /*c7d0*/  FADD.FTZ R8, R8, R3 ;  /* 0x0000000308087221 */ /* 0x004fe20000010000 */
[----:B------:R-:W-:Y:S01]  /*c7e0*/  IMAD.MOV.U32 R3, RZ, RZ, -0x800000 ;  /* 0xff800000ff037424 */ /* 0x000fe200078e00ff */
[----:B------:R-:W-:-:S02]  /*c7f0*/  USEL UR36, UR36, URZ, UP0 ;  /* 0x0000003f24247287 */ /* 0x000fc40008000000 */
[----:B------:R-:W-:Y:S01]  /*c800*/  ULOP3.LUT UR37, UR37, UR4, URZ, 0x3c, !UPT ;  /* 0x0000000425257292 */ /* 0x000fe2000f8e3c3f */
[----:B------:R-:W2:Y:S01]  /*c810*/  SHFL.BFLY PT, R5, R8, 0x1, 0x1f ;  /* 0x0c201f0008057f89 */ /* 0x000ea200000e0000 */
[----:B---3--:R-:W-:Y:S01]  /*c820*/  FADD.FTZ R7, R7, R0 ;  /* 0x0000000007077221 */ /* 0x008fe20000010000 */
[----:B------:R-:W-:-:S04]  /*c830*/  IMAD.MOV.U32 R0, RZ, RZ, RZ ;  /* 0x000000ffff007224 */ /* 0x000fc800078e00ff */
[----:B------:R-:W3:Y:S01]  /*c840*/  SHFL.BFLY PT, R10, R7, 0x1, 0x1f ;  /* 0x0c201f00070a7f89 */ /* 0x000ee200000e0000 */
[----:B--2---:R-:W-:Y:S01]  /*c850*/  FADD.FTZ R11, R8, R5 ;  /* 0x00000005080b7221 */ /* 0x004fe20000010000 */
[----:B------:R-:W-:-:S04]  /*c860*/  IMAD.MOV.U32 R5, RZ, RZ, RZ ;  /* 0x000000ffff057224 */ /* 0x000fc800078e00ff */
[----:B------:R-:W-:-:S13]  /*c870*/  FSETP.NE.FTZ.AND P1, PT, R11, RZ, PT ;  /* 0x000000ff0b00720b */ /* 0x000fda0003f35000 */
[----:B------:R-:W2:Y:S01]  /*c880*/  @P1 MUFU.LG2 R8, R11 ;  /* 0x0000000b00081308 */ /* 0x000ea20000000c00 */
[----:B---3--:R-:W-:Y:S01]  /*c890*/  FADD.FTZ R10, R7, R10 ;  /* 0x0000000a070a7221 */ /* 0x008fe20000010000 */
[----:B------:R-:W-:-:S04]  /*c8a0*/  IMAD.U32 R7, RZ, RZ, UR6 ;  /* 0x00000006ff077e24 */ /* 0x000fc8000f8e00ff */
[----:B------:R-:W-:Y:S02]  /*c8b0*/  FSETP.NE.FTZ.AND P2, PT, R10, RZ, PT ;  /* 0x000000ff0a00720b */ /* 0x000fe40003f55000 */
[----:B------:R-:W3:Y:S01]  /*c8c0*/  @P1 MUFU.RCP R5, R11 ;  /* 0x0000000b00051308 */ /* 0x000ee20000001000 */
[----:B------:R-:W-:Y:S01]  /*c8d0*/  @P1 FMUL.FTZ R7, R7, 0.69314718246459960938 ;  /* 0x3f31721807071820 */ /* 0x000fe20000410000 */
[----:B--2---:R-:W-:-:S09]  /*c8e0*/  @P1 FMUL.FTZ R8, R8, 0.69314718246459960938 ;  /* 0x3f31721808081820 */ /* 0x004fd20000410000 */
[----:B01----:R-:W0:Y:S01]  /*c8f0*/  @P2 MUFU.LG2 R9, R10 ;  /* 0x0000000a00092308 */ /* 0x003e220000000c00 */
[----:B------:R-:W-:Y:S01]  /*c900*/  @P2 FMUL.FTZ R12, R12, 0.69314718246459960938 ;  /* 0x3f3172180c0c2820 */ /* 0x000fe20000410000 */
[----:B------:R-:W-:Y:S01]  /*c910*/  @P1 FFMA.FTZ R4, R7, R2, R8 ;  /* 0x0000000207041223 */ /* 0x000fe20000010008 */
[-C--:B---3--:R-:W-:Y:S01]  /*c920*/  FMUL.FTZ R180, R40, R5.reuse ;  /* 0x0000000528b47220 */ /* 0x088fe20000410000 */
[-C--:B------:R-:W-:Y:S01]  /*c930*/  FMUL.FTZ R24, R24, R5.reuse ;  /* 0x0000000518187220 */ /* 0x080fe20000410000 */
[----:B------:R-:W-:-:S03]  /*c940*/  FMUL.FTZ R25, R25, R5 ;  /* 0x0000000519197220 */ /* 0x000fc60000410000 */
        /* <DEDUP_REMOVED lines=127> */
[----:B------:R-:W-:-:S07]  /*d140*/  @P2 FFMA.FTZ R3, R12, R6, R9 ;  /* 0x000000060c032223 */ /* 0x000fce0000010009 */
.L_x_1756:
[----:B------:R-:W0:Y:S01]  /*d150*/  S2R R7, SR_CgaCtaId ;  /* 0x0000000000077919 */ /* 0x000e220000008800 */
[----:B------:R-:W-:Y:S01]  /*d160*/  MOV R176, 0x400 ;  /* 0x0000040000b07802 */ /* 0x000fe20000000f00 */
[----:B------:R-:W-:Y:S01]  /*d170*/  BSSY B0, `(.L_x_1827) ;  /* 0x000028f000007945 */ /* 0x000fe20003800000 */
[----:B------:R-:W-:Y:S02]  /*d180*/  BAR.SYNC.DEFER_BLOCKING 0x5, 0x180 ;  /* 0x0146000000007b1d */ /* 0x000fe40000010000 */
[----:B0-----:R-:W-:-:S05]  /*d190*/  LEA R176, R7, R176, 0x18 ;  /* 0x000000b007b07211 */ /* 0x001fca00078ec0ff */
[----:B------:R-:W0:Y:S02]  /*d1a0*/  LDS R2, [R176+0x228d0] ;  /* 0x0228d000b0027984 */ /* 0x000e240000000800 */
[----:B0-----:R-:W-:Y:S01]  /*d1b0*/  R2UR UR4, R2 ;  /* 0x00000000020472ca */ /* 0x001fe200000e0000 */
[----:B------:R-:W-:Y:S06]  /*d1c0*/  BAR.ARV 0x4, 0x180 ;  /* 0x0106000000007b1d */ /* 0x000fec0000002000 */
[----:B------:R-:W-:Y:S08]  /*d1d0*/  @P0 BRA `(.L_x_1828) ;  /* 0x0000001c004c0947 */ /* 0x000ff00003800000 */
[----:B------:R-:W0:Y:S01]  /*d1e0*/  S2R R7, SR_SWINHI ;  /* 0x0000000000077919 */ /* 0x000e220000002f00 */
[----:B------:R-:W-:Y:S01]  /*d1f0*/  IMAD R9, R205, 0x40, R19 ;  /* 0x00000040cd097824 */ /* 0x000fe200078e0213 */
[----:B------:R-:W-:Y:S01]  /*d200*/  F2FP.F16.F32.PACK_AB R32, R33, R32 ;  /* 0x000000202120723e */ /* 0x000fe200000000ff */
[----:B------:R-:W-:Y:S01]  /*d210*/  USHF.R.S32.HI UR10, URZ, 0x1f, UR40 ;  /* 0x0000001f3f0a7899 */ /* 0x000fe20008011428 */
[----:B------:R-:W-:Y:S01]  /*d220*/  F2FP.F16.F32.PACK_AB R33, R35, R34 ;  /* 0x000000222321723e */ /* 0x000fe200000000ff */
[----:B------:R-:W-:Y:S01]  /*d230*/  BAR.SYNC.DEFER_BLOCKING 0x1, 0x100 ;  /* 0x0044000000007b1d */ /* 0x000fe20000010000 */
[----:B------:R-:W-:Y:S01]  /*d240*/  F2FP.F16.F32.PACK_AB R35, R39, R38 ;  /* 0x000000262723723e */ /* 0x000fe200000000ff */
[----:B------:R-:W-:Y:S01]  /*d250*/  USHF.R.S32.HI UR12, URZ, 0x1f, UR42 ;  /* 0x0000001f3f0c7899 */ /* 0x000fe2000801142a */
[----:B------:R-:W-:Y:S02]  /*d260*/  F2FP.F16.F32.PACK_AB R24, R25, R24 ;  /* 0x000000181918723e */ /* 0x000fe400000000ff */
[----:B------:R-:W-:Y:S01]  /*d270*/  F2FP.F16.F32.PACK_AB R25, R40, R26 ;  /* 0x0000001a2819723e */ /* 0x000fe200000000ff */
[----:B------:R-:W-:Y:S01]  /*d280*/  ULDC.64 UR8, c[0x0][0xb90] ;  /* 0x0002e40000087ab9 */ /* 0x000fe20000000a00 */
[----:B------:R-:W-:Y:S01]  /*d290*/  F2FP.F16.F32.PACK_AB R26, R29, R28 ;  /* 0x0000001c1d1a723e */ /* 0x000fe200000000ff */
[----:B------:R-:W-:Y:S01]  /*d2a0*/  UIMAD UR5, UR10, UR8, URZ ;  /* 0x000000080a0572a4 */ /* 0x000fe2000f8e023f */
[----:B------:R-:W-:Y:S01]  /*d2b0*/  F2FP.F16.F32.PACK_AB R27, R27, R30 ;  /* 0x0000001e1b1b723e */ /* 0x000fe200000000ff */
[----:B------:R-:W-:Y:S01]  /*d2c0*/  UIMAD.WIDE.U32 UR6, UR40, UR8, URZ ;  /* 0x00000008280672a5 */ /* 0x000fe2000f8e003f */
[----:B------:R-:W-:Y:S01]  /*d2d0*/  F2FP.F16.F32.PACK_AB R34, R37, R36 ;  /* 0x000000242522723e */ /* 0x000fe200000000ff */
[----:B------:R-:W-:Y:S01]  /*d2e0*/  UIMAD UR5, UR40, UR9, UR5 ;  /* 0x00000009280572a4 */ /* 0x000fe2000f8e0205 */
[----:B------:R-:W-:-:S02]  /*d2f0*/  F2FP.F16.F32.PACK_AB R144, R145, R144 ;  /* 0x000000909190723e */ /* 0x000fc400000000ff */
[----:B------:R-:W-:Y:S01]  /*d300*/  ULDC.64 UR8, c[0x0][0xb98] ;  /* 0x0002e60000087ab9 */ /* 0x000fe20000000a00 */
[----:B------:R-:W-:Y:S01]  /*d310*/  UIADD3 UR7, UR7, UR5, URZ ;  /* 0x0000000507077290 */ /* 0x000fe2000fffe03f */
[----:B------:R-:W-:Y:S01]  /*d320*/  F2FP.F16.F32.PACK_AB R145, R178, R177 ;  /* 0x000000b1b291723e */ /* 0x000fe200000000ff */
[----:B------:R-:W-:Y:S02]  /*d330*/  UIMAD UR5, UR12, UR8, URZ ;  /* 0x000000080c0572a4 */ /* 0x000fe4000f8e023f */
[----:B------:R-:W-:Y:S02]  /*d340*/  UIMAD.WIDE.U32 UR6, UR42, UR8, UR6 ;  /* 0x000000082a0672a5 */ /* 0x000fe4000f8e0006 */
[----:B------:R-:W-:-:S03]  /*d350*/  UIMAD UR5, UR42, UR9, UR5 ;  /* 0x000000092a0572a4 */ /* 0x000fc6000f8e0205 */
[----:B------:R-:W-:Y:S01]  /*d360*/  ULDC.64 UR8, c[0x0][0xae8] ;  /* 0x0002ba0000087ab9 */ /* 0x000fe20000000a00 */
[----:B------:R-:W-:Y:S02]  /*d370*/  MOV R170, R176 ;  /* 0x000000b000aa7202 */ /* 0x000fe40000000f00 */
[----:B0-----:R-:W-:-:S03]  /*d380*/  MOV R171, R7 ;  /* 0x0000000700ab7202 */ /* 0x001fc60000000f00 */
[----:B------:R-:W-:-:S04]  /*d390*/  IMAD.WIDE R6, R209, 0x2, R170 ;  /* 0x00000002d1067825 */ /* 0x000fc800078e02aa */
[----:B------:R-:W-:Y:S01]  /*d3a0*/  IMAD.WIDE R170, R9, 0x2, R170 ;  /* 0x0000000209aa7825 */ /* 0x000fe200078e02aa */
[C---:B------:R-:W-:Y:S02]  /*d3b0*/  IADD3 R11, P3, R6.reuse, 0xc060, RZ ;  /* 0x0000c060060b7810 */ /* 0x040fe40007f7e0ff */
[C---:B------:R-:W-:Y:S02]  /*d3c0*/  LOP3.LUT R173, R6.reuse, 0x380, RZ, 0xc0, !PT ;  /* 0x0000038006ad7812 */ /* 0x040fe400078ec0ff */
[----:B------:R-:W-:Y:S01]  /*d3d0*/  LOP3.LUT R8, R11, 0x380, RZ, 0xc0, !PT ;  /* 0x000003800b087812 */ /* 0x000fe200078ec0ff */
[----:B------:R-:W-:Y:S01]  /*d3e0*/  IMAD.X R9, RZ, RZ, R7, P3 ;  /* 0x000000ffff097224 */ /* 0x000fe200018e0607 */
[----:B------:R-:W-:Y:S02]  /*d3f0*/  IADD3 R131, P4, R6, 0xc040, RZ ;  /* 0x0000c04006837810 */ /* 0x000fe40007f9e0ff */
[----:B------:R-:W-:Y:S02]  /*d400*/  SHF.R.U64 R8, R8, 0x3, RZ ;  /* 0x0000000308087819 */ /* 0x000fe400000012ff */
[----:B------:R-:W-:-:S02]  /*d410*/  IADD3 R12, P5, R6, 0xc020, RZ ;  /* 0x0000c020060c7810 */ /* 0x000fc40007fbe0ff */
[C---:B------:R-:W-:Y:S02]  /*d420*/  IADD3 R127, P6, R6.reuse, 0xc000, RZ ;  /* 0x0000c000067f7810 */ /* 0x040fe40007fde0ff */
[C---:B------:R-:W-:Y:S01]  /*d430*/  IADD3 R123, P0, R6.reuse, 0x8060, RZ ;  /* 0x00008060067b7810 */ /* 0x040fe20007f1e0ff */
[--C-:B------:R-:W-:Y:S01]  /*d440*/  IMAD.X R13, RZ, RZ, R7.reuse, P5 ;  /* 0x000000ffff0d7224 */ /* 0x100fe200028e0607 */
[C---:B------:R-:W-:Y:S01]  /*d450*/  IADD3 R21, P1, R6.reuse, 0x20, RZ ;  /* 0x0000002006157810 */ /* 0x040fe20007f3e0ff */
[--C-:B------:R-:W-:Y:S01]  /*d460*/  IMAD.X R15, RZ, RZ, R7.reuse, P6 ;  /* 0x000000ffff0f7224 */ /* 0x100fe200030e0607 */
        /* <DEDUP_REMOVED lines=21> */
[----:B------:R-:W-:Y:S01]  /*d5c0*/  LOP3.LUT R172, R173, R6, RZ, 0x3c, !PT ;  /* 0x00000006adac7212 */ /* 0x000fe200078e3cff */
[--C-:B------:R-:W-:Y:S01]  /*d5d0*/  IMAD.X R147, RZ, RZ, R7.reuse, P2 ;  /* 0x000000ffff937224 */ /* 0x100fe200010e0607 */
[----:B------:R-:W-:Y:S01]  /*d5e0*/  LOP3.LUT R6, R127, 0x380, RZ, 0xc0, !PT ;  /* 0x000003807f067812 */ /* 0x000fe200078ec0ff */
[--C-:B------:R-:W-:Y:S01]  /*d5f0*/  IMAD.X R169, RZ, RZ, R7.reuse, P3 ;  /* 0x000000ffffa97224 */ /* 0x100fe200018e0607 */
[----:B------:R-:W-:Y:S01]  /*d600*/  LOP3.LUT R2, R123, 0x380, RZ, 0xc0, !PT ;  /* 0x000003807b027812 */ /* 0x000fe200078ec0ff */
[----:B------:R-:W-:Y:S01]  /*d610*/  IMAD.MOV.U32 R173, RZ, RZ, R7 ;  /* 0x000000ffffad7224 */ /* 0x000fe200078e0007 */
[----:B------:R-:W-:-:S02]  /*d620*/  SHF.R.U64 R6, R6, 0x3, RZ ;  /* 0x0000000306067819 */ /* 0x000fc400000012ff */
[----:B------:R-:W-:Y:S02]  /*d630*/  LOP3.LUT R7, R12, 0x380, RZ, 0xc0, !PT ;  /* 0x000003800c077812 */ /* 0x000fe400078ec0ff */
[----:B------:R-:W-:Y:S02]  /*d640*/  LOP3.LUT R14, R6, R127, RZ, 0x3c, !PT ;  /* 0x0000007f060e7212 */ /* 0x000fe400078e3cff */
[----:B------:R-:W-:Y:S02]  /*d650*/  LOP3.LUT R6, R115, 0x380, RZ, 0xc0, !PT ;  /* 0x0000038073067812 */ /* 0x000fe400078ec0ff */
[----:B------:R-:W-:Y:S02]  /*d660*/  SHF.R.U64 R7, R7, 0x3, RZ ;  /* 0x0000000307077819 */ /* 0x000fe400000012ff */
[----:B------:R-:W-:Y:S02]  /*d670*/  SHF.R.U64 R6, R6, 0x3, RZ ;  /* 0x0000000306067819 */ /* 0x000fe400000012ff */
[----:B------:R-:W-:-:S02]  /*d680*/  MOV R173, R172 ;  /* 0x000000ac00ad7202 */ /* 0x000fc40000000f00 */
[----:B------:R-:W-:Y:S01]  /*d690*/  LOP3.LUT R158, R6, R115, RZ, 0x3c, !PT ;  /* 0x00000073069e7212 */ /* 0x000fe200078e3cff */
[----:B------:R-:W0:Y:S01]  /*d6a0*/  LDC R172, c[0x0][0xbe8] ;  /* 0x0002fa00ffac7b82 */ /* 0x000e220000000800 */
[----:B------:R-:W-:Y:S01]  /*d6b0*/  IADD3 R115, P2, R170, 0x7000, RZ ;  /* 0x00007000aa737810 */ /* 0x000fe20007f5e0ff */
[----:B------:R1:W-:Y:S01]  /*d6c0*/  STSM.16.M88.4 [R173], R24 ;  /* 0x00000018ad007844 */ /* 0x0003e20000000200 */
[----:B------:R-:W-:Y:S02]  /*d6d0*/  LOP3.LUT R12, R7, R12, RZ, 0x3c, !PT ;  /* 0x0000000c070c7212 */ /* 0x000fe400078e3cff */
[----:B------:R-:W-:Y:S02]  /*d6e0*/  LOP3.LUT R114, R115, 0x380, RZ, 0xc0, !PT ;  /* 0x0000038073727812 */ /* 0x000fe400078ec0ff */
[----:B------:R-:W-:Y:S02]  /*d6f0*/  LOP3.LUT R7, R20, 0x380, RZ, 0xc0, !PT ;  /* 0x0000038014077812 */ /* 0x000fe400078ec0ff */
[----:B------:R-:W-:-:S02]  /*d700*/  SHF.R.U64 R114, R114, 0x3, RZ ;  /* 0x0000000372727819 */ /* 0x000fc400000012ff */
[----:B------:R-:W-:Y:S02]  /*d710*/  SHF.R.U64 R7, R7, 0x3, RZ ;  /* 0x0000000307077819 */ /* 0x000fe400000012ff */
[----:B------:R-:W-:Y:S01]  /*d720*/  LOP3.LUT R114, R114, R115, RZ, 0x3c, !PT ;  /* 0x0000007372727212 */ /* 0x000fe200078e3cff */
[----:B------:R-:W-:Y:S01]  /*d730*/  IMAD.X R115, RZ, RZ, R171, P2 ;  /* 0x000000ffff737224 */ /* 0x000fe200010e06ab */
[----:B------:R-:W-:Y:S02]  /*d740*/  IADD3 R143, P2, R170, 0xe000, RZ ;  /* 0x0000e000aa8f7810 */ /* 0x000fe40007f5e0ff */
[----:B------:R-:W-:Y:S02]  /*d750*/  LOP3.LUT R156, R7, R20, RZ, 0x3c, !PT ;  /* 0x00000014079c7212 */ /* 0x000fe400078e3cff */
[----:B------:R-:W-:Y:S02]  /*d760*/  LOP3.LUT R7, R16, 0x380, RZ, 0xc0, !PT ;  /* 0x0000038010077812 */ /* 0x000fe400078ec0ff */
[----:B------:R-:W-:-:S02]  /*d770*/  LOP3.LUT R142, R143, 0x380, RZ, 0xc0, !PT ;  /* 0x000003808f8e7812 */ /* 0x000fc400078ec0ff */
[----:B------:R-:W-:Y:S02]  /*d780*/  SHF.R.U64 R2, R2, 0x3, RZ ;  /* 0x0000000302027819 */ /* 0x000fe400000012ff */
[----:B------:R-:W-:Y:S02]  /*d790*/  LOP3.LUT R6, R107, 0x380, RZ, 0xc0, !PT ;  /* 0x000003806b067812 */ /* 0x000fe400078ec0ff */
[----:B------:R-:W-:Y:S02]  /*d7a0*/  SHF.R.U64 R7, R7, 0x3, RZ ;  /* 0x0000000307077819 */ /* 0x000fe400000012ff */
[----:B------:R-:W-:Y:S02]  /*d7b0*/  SHF.R.U64 R142, R142, 0x3, RZ ;  /* 0x000000038e8e7819 */ /* 0x000fe400000012ff */
[----:B------:R-:W-:Y:S02]  /*d7c0*/  LOP3.LUT R150, R2, R123, RZ, 0x3c, !PT ;  /* 0x0000007b02967212 */ /* 0x000fe400078e3cff */
[----:B------:R-:W-:-:S02]  /*d7d0*/  SHF.R.U64 R6, R6, 0x3, RZ ;  /* 0x0000000306067819 */ /* 0x000fc400000012ff */
[----:B------:R-:W-:Y:S02]  /*d7e0*/  LOP3.LUT R164, R7, R16, RZ, 0x3c, !PT ;  /* 0x0000001007a47212 */ /* 0x000fe400078e3cff */
[----:B------:R-:W-:Y:S02]  /*d7f0*/  LOP3.LUT R2, R21, 0x380, RZ, 0xc0, !PT ;  /* 0x0000038015027812 */ /* 0x000fe400078ec0ff */
[----:B------:R-:W-:Y:S02]  /*d800*/  IADD3 R7, P3, R170, 0x1000, RZ ;  /* 0x00001000aa077810 */ /* 0x000fe40007f7e0ff */
[----:B------:R-:W-:Y:S01]  /*d810*/  LOP3.LUT R142, R142, R143, RZ, 0x3c, !PT ;  /* 0x0000008f8e8e7212 */ /* 0x000fe200078e3cff */
[----:B------:R-:W-:Y:S01]  /*d820*/  IMAD.X R143, RZ, RZ, R171, P2 ;  /* 0x000000ffff8f7224 */ /* 0x000fe200010e06ab */
[----:B0-----:R-:W-:Y:S02]  /*d830*/  ISETP.NE.AND P2, PT, R172, 0x1, PT ;  /* 0x00000001ac00780c */ /* 0x001fe40003f45270 */
[----:B------:R-:W-:-:S02]  /*d840*/  LOP3.LUT R166, R6, R107, RZ, 0x3c, !PT ;  /* 0x0000006b06a67212 */ /* 0x000fc400078e3cff */
[----:B------:R-:W-:Y:S02]  /*d850*/  SHF.R.U64 R2, R2, 0x3, RZ ;  /* 0x0000000302027819 */ /* 0x000fe400000012ff */
[----:B------:R-:W-:Y:S02]  /*d860*/  LOP3.LUT R6, R7, 0x380, RZ, 0xc0, !PT ;  /* 0x0000038007067812 */ /* 0x000fe400078ec0ff */
[----:B------:R-:W-:Y:S02]  /*d870*/  LOP3.LUT R98, R119, 0x380, RZ, 0xc0, !PT ;  /* 0x0000038077627812 */ /* 0x000fe400078ec0ff */
[----:B------:R-:W-:Y:S02]  /*d880*/  LOP3.LUT R152, R2, R21, RZ, 0x3c, !PT ;  /* 0x0000001502987212 */ /* 0x000fe400078e3cff */
[----:B------:R-:W-:Y:S01]  /*d890*/  SHF.R.U64 R6, R6, 0x3, RZ ;  /* 0x0000000306067819 */ /* 0x000fe200000012ff */
[----:B------:R-:W0:Y:S01]  /*d8a0*/  @P2 LDC R38, c[0x0][0xbf0] ;  /* 0x0002fc00ff262b82 */ /* 0x000e220000000800 */
[----:B------:R-:W-:-:S02]  /*d8b0*/  SHF.R.U64 R98, R98, 0x3, RZ ;  /* 0x0000000362627819 */ /* 0x000fc400000012ff */
[----:B------:R-:W-:Y:S02]  /*d8c0*/  LOP3.LUT R2, R31, 0x380, RZ, 0xc0, !PT ;  /* 0x000003801f027812 */ /* 0x000fe400078ec0ff */
[----:B------:R-:W-:Y:S01]  /*d8d0*/  LOP3.LUT R6, R6, R7, RZ, 0x3c, !PT ;  /* 0x0000000706067212 */ /* 0x000fe200078e3cff */
[----:B------:R-:W-:Y:S01]  /*d8e0*/  IMAD.X R7, RZ, RZ, R171, P3 ;  /* 0x000000ffff077224 */ /* 0x000fe200018e06ab */
[----:B------:R-:W-:Y:S02]  /*d8f0*/  LOP3.LUT R154, R98, R119, RZ, 0x3c, !PT ;  /* 0x00000077629a7212 */ /* 0x000fe400078e3cff */
[----:B------:R-:W-:Y:S02]  /*d900*/  SHF.R.U64 R2, R2, 0x3, RZ ;  /* 0x0000000302027819 */ /* 0x000fe400000012ff */
[----:B------:R-:W-:Y:S02]  /*d910*/  IADD3 R119, P3, R170, 0x8000, RZ ;  /* 0x00008000aa777810 */ /* 0x000fe40007f7e0ff */
[----:B------:R-:W-:-:S02]  /*d920*/  MOV R150, R150 ;  /* 0x0000009600967202 */ /* 0x000fc40000000f00 */
[----:B------:R-:W2:Y:S01]  /*d930*/  @P2 LDC R151, c[0x0][0xbec] ;  /* 0x0002fb00ff972b82 */ /* 0x000ea20000000800 */
[----:B------:R-:W-:Y:S02]  /*d940*/  LOP3.LUT R162, R2, R31, RZ, 0x3c, !PT ;  /* 0x0000001f02a27212 */ /* 0x000fe400078e3cff */
[----:B------:R-:W-:Y:S02]  /*d950*/  LOP3.LUT R20, R111, 0x380, RZ, 0xc0, !PT ;  /* 0x000003806f147812 */ /* 0x000fe400078ec0ff */
[----:B------:R-:W-:Y:S02]  /*d960*/  LOP3.LUT R16, R103, 0x380, RZ, 0xc0, !PT ;  /* 0x0000038067107812 */ /* 0x000fe400078ec0ff */
[----:B------:R-:W-:Y:S02]  /*d970*/  LOP3.LUT R2, R99, 0x380, RZ, 0xc0, !PT ;  /* 0x0000038063027812 */ /* 0x000fe400078ec0ff */
[----:B------:R-:W-:Y:S02]  /*d980*/  LOP3.LUT R118, R119, 0x380, RZ, 0xc0, !PT ;  /* 0x0000038077767812 */ /* 0x000fe400078ec0ff */
[----:B------:R-:W-:-:S02]  /*d990*/  SHF.R.U64 R20, R20, 0x3, RZ ;  /* 0x0000000314147819 */ /* 0x000fc400000012ff */
[----:B------:R-:W-:Y:S02]  /*d9a0*/  SHF.R.U64 R16, R16, 0x3, RZ ;  /* 0x0000000310107819 */ /* 0x000fe400000012ff */
[----:B------:R-:W-:Y:S02]  /*d9b0*/  SHF.R.U64 R2, R2, 0x3, RZ ;  /* 0x0000000302027819 */ /* 0x000fe400000012ff */
[----:B------:R-:W-:Y:S02]  /*d9c0*/  SHF.R.U64 R118, R118, 0x3, RZ ;  /* 0x0000000376767819 */ /* 0x000fe400000012ff */
[----:B------:R-:W-:Y:S02]  /*d9d0*/  LOP3.LUT R160, R20, R111, RZ, 0x3c, !PT ;  /* 0x0000006f14a07212 */ /* 0x000fe400078e3cff */
[----:B------:R-:W-:Y:S02]  /*d9e0*/  LOP3.LUT R146, R16, R103, RZ, 0x3c, !PT ;  /* 0x0000006710927212 */ /* 0x000fe400078e3cff */
[----:B------:R-:W-:-:S02]  /*d9f0*/  LOP3.LUT R168, R2, R99, RZ, 0x3c, !PT ;  /* 0x0000006302a87212 */ /* 0x000fc400078e3cff */
[----:B------:R-:W-:Y:S01]  /*da00*/  LOP3.LUT R118, R118, R119, RZ, 0x3c, !PT ;  /* 0x0000007776767212 */ /* 0x000fe200078e3cff */
[----:B------:R-:W-:Y:S01]  /*da10*/  IMAD.X R119, RZ, RZ, R171, P3 ;  /* 0x000000ffff777224 */ /* 0x000fe200018e06ab */
[C---:B------:R-:W-:Y:S02]  /*da20*/  IADD3 R21, P4, R170.reuse, 0x2000, RZ ;  /* 0x00002000aa157810 */ /* 0x040fe40007f9e0ff */
[C---:B------:R-:W-:Y:S02]  /*da30*/  IADD3 R99, P5, R170.reuse, 0x3000, RZ ;  /* 0x00003000aa637810 */ /* 0x040fe40007fbe0ff */
[C---:B------:R-:W-:Y:S02]  /*da40*/  IADD3 R103, P6, R170.reuse, 0x4000, RZ ;  /* 0x00004000aa677810 */ /* 0x040fe40007fde0ff */
[C---:B------:R-:W-:Y:S02]  /*da50*/  IADD3 R107, P0, R170.reuse, 0x5000, RZ ;  /* 0x00005000aa6b7810 */ /* 0x040fe40007f1e0ff */
[----:B------:R-:W-:-:S02]  /*da60*/  IADD3 R111, P1, R170, 0x6000, RZ ;  /* 0x00006000aa6f7810 */ /* 0x000fc40007f3e0ff */
[----:B------:R-:W-:Y:S02]  /*da70*/  IADD3 R215, P3, R170, 0xf000, RZ ;  /* 0x0000f000aad77810 */ /* 0x000fe40007f7e0ff */
[----:B------:R-:W-:Y:S02]  /*da80*/  LOP3.LUT R10, R131, 0x380, RZ, 0xc0, !PT ;  /* 0x00000380830a7812 */ /* 0x000fe400078ec0ff */
[----:B------:R-:W-:Y:S01]  /*da90*/  LOP3.LUT R20, R21, 0x380, RZ, 0xc0, !PT ;  /* 0x0000038015147812 */ /* 0x000fe200078ec0ff */
[----:B------:R-:W-:Y:S01]  /*daa0*/  IMAD.X R31, RZ, RZ, R171, P3 ;  /* 0x000000ffff1f7224 */ /* 0x000fe200018e06ab */
[----:B------:R-:W-:Y:S02]  /*dab0*/  LOP3.LUT R98, R99, 0x380, RZ, 0xc0, !PT ;  /* 0x0000038063627812 */ /* 0x000fe400078ec0ff */
[----:B------:R-:W-:Y:S02]  /*dac0*/  LOP3.LUT R102, R103, 0x380, RZ, 0xc0, !PT ;  /* 0x0000038067667812 */ /* 0x000fe400078ec0ff */
[----:B------:R-:W-:-:S02]  /*dad0*/  LOP3.LUT R106, R107, 0x380, RZ, 0xc0, !PT ;  /* 0x000003806b6a7812 */ /* 0x000fc400078ec0ff */
[----:B------:R-:W-:Y:S02]  /*dae0*/  LOP3.LUT R110, R111, 0x380, RZ, 0xc0, !PT ;  /* 0x000003806f6e7812 */ /* 0x000fe400078ec0ff */
[----:B------:R-:W-:Y:S02]  /*daf0*/  LOP3.LUT R2, R215, 0x380, RZ, 0xc0, !PT ;  /* 0x00000380d7027812 */ /* 0x000fe400078ec0ff */
[----:B------:R-:W-:Y:S02]  /*db00*/  SHF.R.U64 R10, R10, 0x3, RZ ;  /* 0x000000030a0a7819 */ /* 0x000fe400000012ff */
[----:B------:R-:W-:Y:S02]  /*db10*/  LOP3.LUT R29, R170, 0x380, RZ, 0xc0, !PT ;  /* 0x00000380aa1d7812 */ /* 0x000fe400078ec0ff */
[----:B------:R-:W-:Y:S02]  /*db20*/  MOV R40, R8 ;  /* 0x0000000800287202 */ /* 0x000fe40000000f00 */
[----:B------:R-:W-:Y:S01]  /*db30*/  F2FP.F16.F32.PACK_AB R9, R43, R42 ;  /* 0x0000002a2b09723e */ /* 0x000fe200000000ff */
[----:B------:R-:W-:Y:S01]  /*db40*/  VIADD R42, R22, UR43 ;  /* 0x0000002b162a7c36 */ /* 0x000fe20008000000 */
[----:B------:R-:W-:-:S02]  /*db50*/  SHF.R.U64 R20, R20, 0x3, RZ ;  /* 0x0000000314147819 */ /* 0x000fc400000012ff */
[----:B------:R-:W-:Y:S01]  /*db60*/  SHF.R.U64 R98, R98, 0x3, RZ ;  /* 0x0000000362627819 */ /* 0x000fe200000012ff */
[----:B--2---:R-:W-:Y:S01]  /*db70*/  @P2 IMAD.HI.U32 R37, R42, R151, RZ ;  /* 0x000000972a252227 */ /* 0x004fe200078e00ff */
[----:B------:R-:W-:Y:S02]  /*db80*/  SHF.R.U64 R102, R102, 0x3, RZ ;  /* 0x0000000366667819 */ /* 0x000fe400000012ff */
[----:B------:R-:W-:Y:S01]  /*db90*/  SHF.R.U64 R106, R106, 0x3, RZ ;  /* 0x000000036a6a7819 */ /* 0x000fe200000012ff */
[----:B------:R-:W-:Y:S01]  /*dba0*/  IMAD.MOV.U32 R36, RZ, RZ, R42 ;  /* 0x000000ffff247224 */ /* 0x000fe200078e002a */
[----:B------:R-:W-:Y:S02]  /*dbb0*/  SHF.R.U64 R110, R110, 0x3, RZ ;  /* 0x000000036e6e7819 */ /* 0x000fe400000012ff */
[----:B------:R-:W-:Y:S02]  /*dbc0*/  SHF.R.U64 R2, R2, 0x3, RZ ;  /* 0x0000000302027819 */ /* 0x000fe400000012ff */
[----:B------:R-:W-:-:S02]  /*dbd0*/  LOP3.LUT R10, R10, R131, RZ, 0x3c, !PT ;  /* 0x000000830a0a7212 */ /* 0x000fc400078e3cff */
[----:B------:R-:W-:Y:S02]  /*dbe0*/  SHF.R.U64 R29, R29, 0x3, RZ ;  /* 0x000000031d1d7819 */ /* 0x000fe400000012ff */
        /* <DEDUP_REMOVED lines=10> */
[----:B------:R-:W-:-:S02]  /*dc90*/  LOP3.LUT R30, R2, R215, RZ, 0x3c, !PT ;  /* 0x000000d7021e7212 */ /* 0x000fc400078e3cff */
[C---:B------:R-:W-:Y:S02]  /*dca0*/  IADD3 R123, P4, R170.reuse, 0x9000, RZ ;  /* 0x00009000aa7b7810 */ /* 0x040fe40007f9e0ff */
[C---:B------:R-:W-:Y:S02]  /*dcb0*/  IADD3 R127, P5, R170.reuse, 0xa000, RZ ;  /* 0x0000a000aa7f7810 */ /* 0x040fe40007fbe0ff */
[C---:B------:R-:W-:Y:S02]  /*dcc0*/  IADD3 R131, P6, R170.reuse, 0xb000, RZ ;  /* 0x0000b000aa837810 */ /* 0x040fe40007fde0ff */
[C---:B------:R-:W-:Y:S02]  /*dcd0*/  IADD3 R135, P0, R170.reuse, 0xc000, RZ ;  /* 0x0000c000aa877810 */ /* 0x040fe40007f1e0ff */
[----:B------:R-:W-:Y:S02]  /*dce0*/  IADD3 R139, P1, R170, 0xd000, RZ ;  /* 0x0000d000aa8b7810 */ /* 0x000fe40007f3e0ff */
[----:B------:R-:W-:Y:S01]  /*dcf0*/  LOP3.LUT R28, R29, R170, RZ, 0x3c, !PT ;  /* 0x000000aa1d1c7212 */ /* 0x000fe200078e3cff */
[----:B------:R-:W-:Y:S01]  /*dd00*/  IMAD.MOV.U32 R29, RZ, RZ, R171 ;  /* 0x000000ffff1d7224 */ /* 0x000fe200078e00ab */
[----:B------:R-:W-:-:S02]  /*dd10*/  MOV R2, R10 ;  /* 0x0000000a00027202 */ /* 0x000fc40000000f00 */
[----:B------:R-:W-:Y:S02]  /*dd20*/  MOV R152, R152 ;  /* 0x0000009800987202 */ /* 0x000fe40000000f00 */
[----:B------:R-:W-:Y:S02]  /*dd30*/  MOV R16, R12 ;  /* 0x0000000c00107202 */ /* 0x000fe40000000f00 */
[----:B------:R-:W-:Y:S01]  /*dd40*/  MOV R170, R14 ;  /* 0x0000000e00aa7202 */ /* 0x000fe20000000f00 */
[----:B------:R-:W-:Y:S01]  /*dd50*/  STSM.16.M88.4 [R152], R32 ;  /* 0x0000002098007844 */ /* 0x000fe20000000200 */
[----:B------:R-:W-:Y:S02]  /*dd60*/  MOV R162, R162 ;  /* 0x000000a200a27202 */ /* 0x000fe40000000f00 */
[----:B------:R-:W-:Y:S02]  /*dd70*/  F2FP.F16.F32.PACK_AB R8, R41, R180 ;  /* 0x000000b42908723e */ /* 0x000fe400000000ff */
[----:B------:R-:W-:-:S02]  /*dd80*/  F2FP.F16.F32.PACK_AB R10, R45, R181 ;  /* 0x000000b52d0a723e */ /* 0x000fc400000000ff */
[----:B------:R-:W-:Y:S02]  /*dd90*/  F2FP.F16.F32.PACK_AB R11, R47, R46 ;  /* 0x0000002e2f0b723e */ /* 0x000fe400000000ff */
[----:B------:R-:W-:Y:S02]  /*dda0*/  MOV R168, R168 ;  /* 0x000000a800a87202 */ /* 0x000fe40000000f00 */
[----:B------:R-:W-:Y:S01]  /*ddb0*/  F2FP.F16.F32.PACK_AB R12, R49, R182 ;  /* 0x000000b6310c723e */ /* 0x000fe200000000ff */
[----:B------:R2:W-:Y:S01]  /*ddc0*/  STSM.16.M88.4 [R162], R8 ;  /* 0x00000008a2007844 */ /* 0x0005e20000000200 */
[----:B------:R-:W-:Y:S02]  /*ddd0*/  F2FP.F16.F32.PACK_AB R13, R51, R50 ;  /* 0x00000032330d723e */ /* 0x000fe400000000ff */
[----:B------:R-:W-:Y:S02]  /*dde0*/  F2FP.F16.F32.PACK_AB R14, R53, R183 ;  /* 0x000000b7350e723e */ /* 0x000fe400000000ff */
[----:B------:R-:W-:-:S02]  /*ddf0*/  F2FP.F16.F32.PACK_AB R15, R55, R54 ;  /* 0x00000036370f723e */ /* 0x000fc400000000ff */
[----:B------:R-:W-:Y:S02]  /*de00*/  MOV R146, R146 ;  /* 0x0000009200927202 */ /* 0x000fe40000000f00 */
[----:B-1----:R-:W-:Y:S01]  /*de10*/  F2FP.F16.F32.PACK_AB R24, R57, R184 ;  /* 0x000000b83918723e */ /* 0x002fe200000000ff */
[----:B------:R1:W-:Y:S01]  /*de20*/  STSM.16.M88.4 [R168], R12 ;  /* 0x0000000ca8007844 */ /* 0x0003e20000000200 */
[----:B------:R-:W-:Y:S02]  /*de30*/  F2FP.F16.F32.PACK_AB R25, R59, R58 ;  /* 0x0000003a3b19723e */ /* 0x000fe400000000ff */
[----:B------:R-:W-:Y:S02]  /*de40*/  F2FP.F16.F32.PACK_AB R26, R61, R185 ;  /* 0x000000b93d1a723e */ /* 0x000fe400000000ff */
[----:B------:R-:W-:Y:S02]  /*de50*/  F2FP.F16.F32.PACK_AB R27, R63, R62 ;  /* 0x0000003e3f1b723e */ /* 0x000fe400000000ff */
[----:B0-----:R-:W-:-:S02]  /*de60*/  @P2 SHF.R.U32.HI R36, RZ, R38, R37 ;  /* 0x00000026ff242219 */ /* 0x001fc40000011625 */
[----:B------:R-:W-:Y:S01]  /*de70*/  LOP3.LUT R134, R135, 0x380, RZ, 0xc0, !PT ;  /* 0x0000038087867812 */ /* 0x000fe200078ec0ff */
[----:B------:R0:W-:Y:S01]  /*de80*/  STSM.16.M88.4 [R146], R24 ;  /* 0x0000001892007844 */ /* 0x0001e20000000200 */
[----:B------:R-:W-:Y:S01]  /*de90*/  MOV R166, R166 ;  /* 0x000000a600a67202 */ /* 0x000fe20000000f00 */
[----:B------:R-:W-:Y:S01]  /*dea0*/  IMAD.MOV R37, RZ, RZ, -R36 ;  /* 0x000000ffff257224 */ /* 0x000fe200078e0a24 */
[----:B--2---:R-:W-:Y:S02]  /*deb0*/  F2FP.F16.F32.PACK_AB R8, R65, R186 ;  /* 0x000000ba4108723e */ /* 0x004fe400000000ff */
[----:B------:R-:W-:Y:S01]  /*dec0*/  F2FP.F16.F32.PACK_AB R9, R67, R66 ;  /* 0x000000424309723e */ /* 0x000fe200000000ff */
[----:B------:R-:W-:Y:S01]  /*ded0*/  IMAD R37, R172, R37, R42 ;  /* 0x00000025ac257224 */ /* 0x000fe200078e022a */
        /* <DEDUP_REMOVED lines=8> */
[----:B------:R-:W-:-:S02]  /*df60*/  SHF.R.U64 R134, R134, 0x3, RZ ;  /* 0x0000000386867819 */ /* 0x000fc400000012ff */
[----:B------:R-:W-:Y:S01]  /*df70*/  MOV R160, R160 ;  /* 0x000000a000a07202 */ /* 0x000fe20000000f00 */
[----:B------:R2:W-:Y:S01]  /*df80*/  STSM.16.M88.4 [R164], R12 ;  /* 0x0000000ca4007844 */ /* 0x0005e20000000200 */
[----:B0-----:R-:W-:Y:S02]  /*df90*/  F2FP.F16.F32.PACK_AB R24, R81, R190 ;  /* 0x000000be5118723e */ /* 0x001fe400000000ff */
[----:B------:R-:W-:Y:S02]  /*dfa0*/  F2FP.F16.F32.PACK_AB R25, R83, R82 ;  /* 0x000000525319723e */ /* 0x000fe400000000ff */
[----:B------:R-:W-:Y:S02]  /*dfb0*/  F2FP.F16.F32.PACK_AB R26, R85, R191 ;  /* 0x000000bf551a723e */ /* 0x000fe400000000ff */
[----:B------:R-:W-:Y:S02]  /*dfc0*/  F2FP.F16.F32.PACK_AB R27, R87, R86 ;  /* 0x00000056571b723e */ /* 0x000fe400000000ff */
[----:B------:R-:W-:Y:S01]  /*dfd0*/  LOP3.LUT R134, R134, R135, RZ, 0x3c, !PT ;  /* 0x0000008786867212 */ /* 0x000fe200078e3cff */
[----:B------:R-:W-:Y:S01]  /*dfe0*/  IMAD.X R135, RZ, RZ, R171, P0 ;  /* 0x000000ffff877224 */ /* 0x000fe200000e06ab */
[----:B-1----:R-:W-:Y:S01]  /*dff0*/  F2FP.F16.F32.PACK_AB R9, R44, R5 ;  /* 0x000000052c09723e */ /* 0x002fe200000000ff */
[----:B------:R0:W-:Y:S01]  /*e000*/  STSM.16.M88.4 [R160], R24 ;  /* 0x00000018a0007844 */ /* 0x0001e20000000200 */
[----:B------:R-:W-:-:S02]  /*e010*/  SHF.R.S32.HI R5, RZ, 0x1f, R37 ;  /* 0x0000001fff057819 */ /* 0x000fc40000011425 */
[----:B------:R-:W-:Y:S01]  /*e020*/  MOV R158, R158 ;  /* 0x0000009e009e7202 */ /* 0x000fe20000000f00 */
[----:B--2---:R-:W-:Y:S01]  /*e030*/  IMAD.U32 R13, RZ, RZ, UR5 ;  /* 0x00000005ff0d7e24 */ /* 0x004fe2000f8e00ff */
[----:B------:R-:W-:Y:S01]  /*e040*/  SHF.R.S32.HI R12, RZ, 0x1f, R36 ;  /* 0x0000001fff0c7819 */ /* 0x000fe20000011424 */
[----:B------:R-:W-:Y:S01]  /*e050*/  ULDC UR5, c[0x0][0xa88] ;  /* 0x0002a20000057ab9 */ /* 0x000fe20000000800 */
[----:B------:R-:W-:Y:S02]  /*e060*/  F2FP.F16.F32.PACK_AB R32, R89, R192 ;  /* 0x000000c05920723e */ /* 0x000fe400000000ff */
[----:B------:R-:W-:Y:S02]  /*e070*/  F2FP.F16.F32.PACK_AB R33, R91, R90 ;  /* 0x0000005a5b21723e */ /* 0x000fe400000000ff */
[----:B------:R-:W-:Y:S02]  /*e080*/  F2FP.F16.F32.PACK_AB R34, R93, R193 ;  /* 0x000000c15d22723e */ /* 0x000fe400000000ff */
[----:B------:R-:W-:-:S02]  /*e090*/  F2FP.F16.F32.PACK_AB R35, R95, R94 ;  /* 0x0000005e5f23723e */ /* 0x000fc400000000ff */
[----:B------:R-:W-:Y:S01]  /*e0a0*/  MOV R156, R156 ;  /* 0x0000009c009c7202 */ /* 0x000fe20000000f00 */
[----:B0-----:R-:W-:Y:S01]  /*e0b0*/  VIADD R26, R208, UR43 ;  /* 0x0000002bd01a7c36 */ /* 0x001fe20008000000 */
[----:B------:R-:W-:Y:S01]  /*e0c0*/  IADD3 R24, P0, R36, UR6, RZ ;  /* 0x0000000624187c10 */ /* 0x000fe2000ff1e0ff */
[----:B------:R0:W-:Y:S01]  /*e0d0*/  STSM.16.M88.4 [R158], R32 ;  /* 0x000000209e007844 */ /* 0x0001e20000000200 */
[----:B------:R-:W-:Y:S02]  /*e0e0*/  F2FP.F16.F32.PACK_AB R8, R97, R194 ;  /* 0x000000c26108723e */ /* 0x000fe400000000ff */
[----:B------:R-:W-:Y:S01]  /*e0f0*/  IADD3.X R25, R12, UR7, R13, P0, !PT ;  /* 0x000000070c197c10 */ /* 0x000fe200087fe40d */
[----:B------:R-:W-:Y:S01]  /*e100*/  ULDC.64 UR6, c[0x0][0xb88] ;  /* 0x0002e20000067ab9 */ /* 0x000fe20000000a00 */
[----:B------:R-:W-:Y:S01]  /*e110*/  F2FP.F16.F32.PACK_AB R10, R101, R195 ;  /* 0x000000c3650a723e */ /* 0x000fe200000000ff */
[----:B------:R-:W-:Y:S01]  /*e120*/  IMAD R12, R5, UR6, RZ ;  /* 0x00000006050c7c24 */ /* 0x000fe2000f8e02ff */
[----:B------:R-:W-:Y:S01]  /*e130*/  F2FP.F16.F32.PACK_AB R11, R52, R48 ;  /* 0x00000030340b723e */ /* 0x000fe200000000ff */
[----:B------:R-:W-:Y:S01]  /*e140*/  IMAD.WIDE.U32 R24, R37, UR6, R24 ;  /* 0x0000000625187c25 */ /* 0x000fe2000f8e0018 */
[----:B------:R-:W-:-:S02]  /*e150*/  LOP3.LUT R138, R139, 0x380, RZ, 0xc0, !PT ;  /* 0x000003808b8a7812 */ /* 0x000fc400078ec0ff */
[----:B------:R-:W-:Y:S01]  /*e160*/  LOP3.LUT P0, RZ, R206, 0x3, RZ, 0xc0, !PT ;  /* 0x00000003ceff7812 */ /* 0x000fe2000780c0ff */
[----:B------:R-:W-:Y:S01]  /*e170*/  IMAD R37, R37, UR7, R12 ;  /* 0x0000000725257c24 */ /* 0x000fe2000f8e020c */
[----:B------:R1:W-:Y:S01]  /*e180*/  STSM.16.M88.4 [R156], R8 ;  /* 0x000000089c007844 */ /* 0x0003e20000000200 */
[----:B------:R-:W-:Y:S01]  /*e190*/  ULDC.64 UR6, c[0x0][0xb50] ;  /* 0x0002d40000067ab9 */ /* 0x000fe20000000a00 */
[----:B------:R-:W-:Y:S01]  /*e1a0*/  SHF.R.U64 R138, R138, 0x3, RZ ;  /* 0x000000038a8a7819 */ /* 0x000fe200000012ff */
[----:B------:R-:W-:Y:S01]  /*e1b0*/  IMAD R5, R172, UR5, RZ ;  /* 0x00000005ac057c24 */ /* 0x000fe2000f8e02ff */
[----:B0-----:R-:W-:Y:S02]  /*e1c0*/  LEA R34, P3, R24, UR6, 0x2 ;  /* 0x0000000618227c11 */ /* 0x001fe4000f8610ff */
[----:B------:R-:W-:Y:S02]  /*e1d0*/  MOV R154, R154 ;  /* 0x0000009a009a7202 */ /* 0x000fe40000000f00 */
[----:B------:R-:W-:Y:S01]  /*e1e0*/  F2FP.F16.F32.PACK_AB R12, R105, R196 ;  /* 0x000000c4690c723e */ /* 0x000fe200000000ff */
[----:B------:R-:W-:Y:S01]  /*e1f0*/  SHFL.IDX PT, R42, R34, RZ, 0x1c1f ;  /* 0x001c1fff222a7589 */ /* 0x000fe200000e0000 */
[----:B------:R-:W-:-:S02]  /*e200*/  F2FP.F16.F32.PACK_AB R13, R60, R56 ;  /* 0x000000383c0d723e */ /* 0x000fc400000000ff */
[----:B------:R-:W-:Y:S01]  /*e210*/  F2FP.F16.F32.PACK_AB R14, R109, R197 ;  /* 0x000000c56d0e723e */ /* 0x000fe200000000ff */
[----:B------:R-:W-:Y:S01]  /*e220*/  SHFL.IDX PT, R52, R34, 0x1, 0x1c1f ;  /* 0x003c1f0022347f89 */ /* 0x000fe200000e0000 */
[----:B------:R-:W-:Y:S01]  /*e230*/  F2FP.F16.F32.PACK_AB R15, R68, R64 ;  /* 0x00000040440f723e */ /* 0x000fe200000000ff */
[----:B-1----:R-:W-:Y:S01]  /*e240*/  IMAD.IADD R9, R25, 0x1, R37 ;  /* 0x0000000119097824 */ /* 0x002fe200078e0225 */
[----:B------:R-:W-:Y:S01]  /*e250*/  LOP3.LUT R138, R138, R139, RZ, 0x3c, !PT ;  /* 0x0000008b8a8a7212 */ /* 0x000fe200078e3cff */
[----:B------:R-:W-:Y:S02]  /*e260*/  VIADD R8, R26, 0x8 ;  /* 0x000000081a087836 */ /* 0x000fe40000000000 */
[----:B------:R0:W-:Y:S01]  /*e270*/  STSM.16.M88.4 [R154], R12 ;  /* 0x0000000c9a007844 */ /* 0x0001e20000000200 */
[----:B------:R-:W-:Y:S01]  /*e280*/  IMAD.X R139, RZ, RZ, R171, P1 ;  /* 0x000000ffff8b7224 */ /* 0x000fe200008e06ab */
[----:B------:R-:W-:Y:S02]  /*e290*/  LEA.HI.X R35, R24, UR7, R9, 0x2, P3 ;  /* 0x0000000718237c11 */ /* 0x000fe400098f1409 */
[----:B------:R-:W-:-:S02]  /*e2a0*/  ISETP.GE.OR P1, PT, R26, R5, P0 ;  /* 0x000000051a00720c */ /* 0x000fc40000726670 */
[----:B------:R-:W-:Y:S01]  /*e2b0*/  ISETP.GE.OR P0, PT, R8, R5, P0 ;  /* 0x000000050800720c */ /* 0x000fe20000706670 */
[----:B------:R-:W1:Y:S01]  /*e2c0*/  SHFL.IDX PT, R43, R35, RZ, 0x1c1f ;  /* 0x001c1fff232b7589 */ /* 0x000e6200000e0000 */
[----:B------:R-:W-:Y:S02]  /*e2d0*/  F2FP.F16.F32.PACK_AB R8, R113, R198 ;  /* 0x000000c67108723e */ /* 0x000fe400000000ff */
[----:B------:R-:W-:Y:S01]  /*e2e0*/  F2FP.F16.F32.PACK_AB R9, R76, R72 ;  /* 0x000000484c09723e */ /* 0x000fe200000000ff */
[----:B------:R-:W2:Y:S01]  /*e2f0*/  SHFL.IDX PT, R53, R35, 0x1, 0x1c1f ;  /* 0x003c1f0023357f89 */ /* 0x000ea200000e0000 */
[----:B------:R-:W-:Y:S02]  /*e300*/  F2FP.F16.F32.PACK_AB R10, R117, R199 ;  /* 0x000000c7750a723e */ /* 0x000fe400000000ff */
[----:B------:R-:W-:Y:S02]  /*e310*/  F2FP.F16.F32.PACK_AB R11, R84, R80 ;  /* 0x00000050540b723e */ /* 0x000fe400000000ff */
[----:B0-----:R-:W-:-:S02]  /*e320*/  F2FP.F16.F32.PACK_AB R12, R121, R203 ;  /* 0x000000cb790c723e */ /* 0x001fc400000000ff */
[----:B------:R-:W-:Y:S01]  /*e330*/  F2FP.F16.F32.PACK_AB R13, R92, R88 ;  /* 0x000000585c0d723e */ /* 0x000fe200000000ff */
[----:B------:R0:W-:Y:S01]  /*e340*/  STSM.16.M88.4 [R150], R8 ;  /* 0x0000000896007844 */ /* 0x0001e20000000200 */
[----:B------:R-:W-:Y:S02]  /*e350*/  F2FP.F16.F32.PACK_AB R14, R125, R124 ;  /* 0x0000007c7d0e723e */ /* 0x000fe400000000ff */
[----:B------:R-:W-:Y:S02]  /*e360*/  F2FP.F16.F32.PACK_AB R15, R100, R96 ;  /* 0x00000060640f723e */ /* 0x000fe400000000ff */
[----:B------:R-:W-:Y:S02]  /*e370*/  F2FP.F16.F32.PACK_AB R24, R129, R204 ;  /* 0x000000cc8118723e */ /* 0x000fe400000000ff */
[----:B------:R-:W-:Y:S01]  /*e380*/  F2FP.F16.F32.PACK_AB R25, R108, R104 ;  /* 0x000000686c19723e */ /* 0x000fe200000000ff */
[----:B------:R-:W-:Y:S01]  /*e390*/  STSM.16.M88.4 [R170], R12 ;  /* 0x0000000caa007844 */ /* 0x000fe20000000200 */
[----:B------:R-:W-:-:S02]  /*e3a0*/  F2FP.F16.F32.PACK_AB R26, R133, R132 ;  /* 0x00000084851a723e */ /* 0x000fc400000000ff */
[----:B------:R-:W-:Y:S02]  /*e3b0*/  F2FP.F16.F32.PACK_AB R27, R116, R112 ;  /* 0x00000070741b723e */ /* 0x000fe400000000ff */
[----:B------:R-:W-:Y:S02]  /*e3c0*/  F2FP.F16.F32.PACK_AB R32, R137, R136 ;  /* 0x000000888920723e */ /* 0x000fe400000000ff */
[----:B------:R-:W-:Y:S01]  /*e3d0*/  F2FP.F16.F32.PACK_AB R33, R128, R120 ;  /* 0x000000788021723e */ /* 0x000fe200000000ff */
[----:B------:R-:W-:Y:S01]  /*e3e0*/  STSM.16.M88.4 [R16], R24 ;  /* 0x0000001810007844 */ /* 0x000fe20000000200 */
[----:B------:R-:W-:Y:S01]  /*e3f0*/  F2FP.F16.F32.PACK_AB R34, R141, R140 ;  /* 0x0000008c8d22723e */ /* 0x000fe200000000ff */
[----:B0-----:R-:W0:Y:S01]  /*e400*/  @P2 LDC R9, c[0x0][0xbf0] ;  /* 0x0002fc00ff092b82 */ /* 0x001e220000000800 */
[----:B------:R-:W-:Y:S02]  /*e410*/  F2FP.F16.F32.PACK_AB R35, R175, R174 ;  /* 0x000000aeaf23723e */ /* 0x000fe400000000ff */
[----:B------:R-:W-:-:S02]  /*e420*/  F2FP.F16.F32.PACK_AB R146, R149, R148 ;  /* 0x000000949592723e */ /* 0x000fc400000000ff */
[----:B------:R-:W-:Y:S01]  /*e430*/  F2FP.F16.F32.PACK_AB R147, R0, R179 ;  /* 0x000000b30093723e */ /* 0x000fe200000000ff */
[----:B------:R-:W-:Y:S01]  /*e440*/  STSM.16.M88.4 [R2], R32 ;  /* 0x0000002002007844 */ /* 0x000fe20000000200 */
[----:B------:R-:W-:Y:S02]  /*e450*/  LOP3.LUT R122, R123, 0x380, RZ, 0xc0, !PT ;  /* 0x000003807b7a7812 */ /* 0x000fe400078ec0ff */
[----:B------:R-:W-:Y:S01]  /*e460*/  LOP3.LUT R126, R127, 0x380, RZ, 0xc0, !PT ;  /* 0x000003807f7e7812 */ /* 0x000fe200078ec0ff */
[----:B------:R-:W-:Y:S01]  /*e470*/  STSM.16.M88.4 [R40], R144 ;  /* 0x0000009028007844 */ /* 0x000fe20000000200 */
[----:B------:R-:W-:Y:S01]  /*e480*/  IMAD R0, R202, 0x20, R205 ;  /* 0x00000020ca007824 */ /* 0x000fe200078e02cd */
[----:B------:R-:W-:Y:S01]  /*e490*/  UIMAD UR5, UR10, UR8, URZ ;  /* 0x000000080a0572a4 */ /* 0x000fe2000f8e023f */
[----:B------:R-:W-:Y:S01]  /*e4a0*/  LOP3.LUT R130, R131, 0x380, RZ, 0xc0, !PT ;  /* 0x0000038083827812 */ /* 0x000fe200078ec0ff */
[----:B------:R-:W-:Y:S01]  /*e4b0*/  BAR.SYNC.DEFER_BLOCKING 0x1, 0x100 ;  /* 0x0044000000007b1d */ /* 0x000fe20000010000 */
[----:B------:R-:W-:Y:S01]  /*e4c0*/  UIMAD.WIDE.U32 UR6, UR40, UR8, URZ ;  /* 0x00000008280672a5 */ /* 0x000fe2000f8e003f */
[----:B------:R-:W-:Y:S01]  /*e4d0*/  SHF.R.U64 R122, R122, 0x3, RZ ;  /* 0x000000037a7a7819 */ /* 0x000fe200000012ff */
[----:B------:R-:W-:Y:S01]  /*e4e0*/  UIMAD UR5, UR40, UR9, UR5 ;  /* 0x00000009280572a4 */ /* 0x000fe2000f8e0205 */
[----:B------:R-:W-:-:S02]  /*e4f0*/  SHF.R.U64 R126, R126, 0x3, RZ ;  /* 0x000000037e7e7819 */ /* 0x000fc400000012ff */
[----:B------:R-:W-:Y:S01]  /*e500*/  ULDC.64 UR10, c[0x0][0xaf0] ;  /* 0x0002bc00000a7ab9 */ /* 0x000fe20000000a00 */
[----:B------:R-:W-:Y:S01]  /*e510*/  SHF.R.U64 R130, R130, 0x3, RZ ;  /* 0x0000000382827819 */ /* 0x000fe200000012ff */
[----:B-1----:R1:W-:Y:S01]  /*e520*/  @!P1 ST.E desc[UR46][R42.64], R4 ;  /* 0x000000042a009985 */ /* 0x0023e2000c10192e */
[----:B------:R-:W-:Y:S01]  /*e530*/  UIMAD UR8, UR12, UR10, URZ ;  /* 0x0000000a0c0872a4 */ /* 0x000fe2000f8e023f */
[----:B------:R-:W-:Y:S01]  /*e540*/  LOP3.LUT R122, R122, R123, RZ, 0x3c, !PT ;  /* 0x0000007b7a7a7212 */ /* 0x000fe200078e3cff */
[----:B------:R-:W-:Y:S01]  /*e550*/  UIADD3 UR7, UR7, UR5, URZ ;  /* 0x0000000507077290 */ /* 0x000fe2000fffe03f */
[----:B--2---:R2:W-:Y:S01]  /*e560*/  @!P0 ST.E desc[UR46][R52.64], R3 ;  /* 0x0000000334008985 */ /* 0x0045e2000c10192e */
[----:B------:R-:W-:Y:S02]  /*e570*/  LOP3.LUT R126, R126, R127, RZ, 0x3c, !PT ;  /* 0x0000007f7e7e7212 */ /* 0x000fe400078e3cff */
[----:B------:R-:W-:Y:S01]  /*e580*/  LOP3.LUT R130, R130, R131, RZ, 0x3c, !PT ;  /* 0x0000008382827212 */ /* 0x000fe200078e3cff */
[----:B------:R3:W5:Y:S01]  /*e590*/  LD.E.128 R44, desc[UR46][R6.64] ;  /* 0x0000002e062c7980 */ /* 0x000762000c101d00 */
[----:B-1----:R-:W-:Y:S01]  /*e5a0*/  VIADD R4, R0, UR43 ;  /* 0x0000002b00047c36 */ /* 0x002fe20008000000 */
[----:B------:R-:W-:Y:S01]  /*e5b0*/  UIMAD UR5, UR42, UR11, UR8 ;  /* 0x0000000b2a0572a4 */ /* 0x000fe2000f8e0208 */
[--C-:B------:R-:W-:Y:S01]  /*e5c0*/  IMAD.X R123, RZ, RZ, R171.reuse, P4 ;  /* 0x000000ffff7b7224 */ /* 0x100fe200020e06ab */
[----:B------:R-:W-:Y:S01]  /*e5d0*/  UIMAD.WIDE.U32 UR6, UR42, UR10, UR6 ;  /* 0x0000000a2a0672a5 */ /* 0x000fe2000f8e0006 */
[----:B--2---:R-:W1:Y:S01]  /*e5e0*/  @P2 LDC R3, c[0x0][0xbec] ;  /* 0x0002fb00ff032b82 */ /* 0x004e620000000800 */
[--C-:B------:R-:W-:Y:S01]  /*e5f0*/  IMAD.X R127, RZ, RZ, R171.reuse, P5 ;  /* 0x000000ffff7f7224 */ /* 0x100fe200028e06ab */
[----:B------:R-:W-:Y:S01]  /*e600*/  ULDC.64 UR8, c[0x0][0xae0] ;  /* 0x0002b80000087ab9 */ /* 0x000fe20000000a00 */
[----:B---3--:R-:W-:Y:S01]  /*e610*/  IMAD.MOV.U32 R7, RZ, RZ, R4 ;  /* 0x000000ffff077224 */ /* 0x008fe200078e0004 */
[----:B------:R-:W-:Y:S01]  /*e620*/  UIADD3 UR5, UR7, UR5, URZ ;  /* 0x0000000507057290 */ /* 0x000fe2000fffe03f */
[----:B------:R-:W-:Y:S01]  /*e630*/  IMAD.X R131, RZ, RZ, R171, P6 ;  /* 0x000000ffff837224 */ /* 0x000fe200030e06ab */
[----:B------:R2:W5:Y:S01]  /*e640*/  LD.E.128 R36, desc[UR46][R28.64] ;  /* 0x0000002e1c247980 */ /* 0x000562000c101d00 */
[----:B------:R-:W-:-:S03]  /*e650*/  IMAD.U32 R2, RZ, RZ, UR6 ;  /* 0x00000006ff027e24 */ /* 0x000fc6000f8e00ff */
[----:B------:R2:W5:Y:S04]  /*e660*/  LD.E.128 R48, desc[UR46][R20.64] ;  /* 0x0000002e14307980 */ /* 0x000568000c101d00 */
[----:B------:R-:W5:Y:S04]  /*e670*/  LD.E.128 R96, desc[UR46][R98.64] ;  /* 0x0000002e62607980 */ /* 0x000f68000c101d00 */
[----:B------:R-:W5:Y:S04]  /*e680*/  LD.E.128 R100, desc[UR46][R102.64] ;  /* 0x0000002e66647980 */ /* 0x000f68000c101d00 */
[----:B------:R-:W5:Y:S01]  /*e690*/  LD.E.128 R104, desc[UR46][R106.64] ;  /* 0x0000002e6a687980 */ /* 0x000f62000c101d00 */
[----:B-1----:R-:W-:-:S03]  /*e6a0*/  @P2 IMAD.HI.U32 R0, R4, R3, RZ ;  /* 0x0000000304002227 */ /* 0x002fc600078e00ff */
[----:B------:R-:W5:Y:S02]  /*e6b0*/  LD.E.128 R108, desc[UR46][R110.64] ;  /* 0x0000002e6e6c7980 */ /* 0x000f64000c101d00 */
[----:B0-----:R-:W-:Y:S02]  /*e6c0*/  @P2 SHF.R.U32.HI R7, RZ, R9, R0 ;  /* 0x00000009ff072219 */ /* 0x001fe40000011600 */
[----:B------:R-:W5:Y:S02]  /*e6d0*/  LD.E.128 R112, desc[UR46][R114.64] ;  /* 0x0000002e72707980 */ /* 0x000f64000c101d00 */
[--C-:B------:R-:W-:Y:S01]  /*e6e0*/  SHF.R.S32.HI R0, RZ, 0x1f, R7.reuse ;  /* 0x0000001fff007819 */ /* 0x100fe20000011407 */
[----:B------:R-:W-:Y:S01]  /*e6f0*/  IMAD.MOV R9, RZ, RZ, -R7 ;  /* 0x000000ffff097224 */ /* 0x000fe200078e0a07 */
[----:B------:R-:W5:Y:S01]  /*e700*/  LD.E.128 R116, desc[UR46][R118.64] ;  /* 0x0000002e76747980 */ /* 0x000f62000c101d00 */
[----:B------:R-:W-:Y:S01]  /*e710*/  IMAD.U32 R3, RZ, RZ, UR7 ;  /* 0x00000007ff037e24 */ /* 0x000fe2000f8e00ff */
[----:B------:R-:W-:Y:S01]  /*e720*/  ULDC.64 UR6, c[0x0][0xad8] ;  /* 0x0002b60000067ab9 */ /* 0x000fe20000000a00 */
[----:B------:R-:W-:Y:S01]  /*e730*/  IMAD R0, R0, UR8, RZ ;  /* 0x0000000800007c24 */ /* 0x000fe2000f8e02ff */
[----:B------:R-:W5:Y:S01]  /*e740*/  LD.E.128 R120, desc[UR46][R122.64] ;  /* 0x0000002e7a787980 */ /* 0x000f62000c101d00 */
[----:B------:R-:W-:-:S02]  /*e750*/  IMAD R9, R172, R9, R4 ;  /* 0x00000009ac097224 */ /* 0x000fc400078e0204 */
[----:B------:R-:W-:Y:S01]  /*e760*/  IMAD.U32 R3, RZ, RZ, UR5 ;  /* 0x00000005ff037e24 */ /* 0x000fe2000f8e00ff */
[----:B------:R-:W5:Y:S01]  /*e770*/  LD.E.128 R124, desc[UR46][R126.64] ;  /* 0x0000002e7e7c7980 */ /* 0x000f62000c101d00 */
[C---:B------:R-:W-:Y:S01]  /*e780*/  IMAD R11, R7.reuse, UR9, R0 ;  /* 0x00000009070b7c24 */ /* 0x040fe2000f8e0200 */
[----:B------:R-:W-:Y:S02]  /*e790*/  SHF.R.S32.HI R0, RZ, 0x1f, R9 ;  /* 0x0000001fff007819 */ /* 0x000fe40000011409 */
[----:B------:R-:W5:Y:S01]  /*e7a0*/  LD.E.128 R128, desc[UR46][R130.64] ;  /* 0x0000002e82807980 */ /* 0x000f62000c101d00 */
[----:B------:R-:W-:-:S03]  /*e7b0*/  IMAD.WIDE.U32 R2, R7, UR8, R2 ;  /* 0x0000000807027c25 */ /* 0x000fc6000f8e0002 */
[----:B------:R-:W5:Y:S04]  /*e7c0*/  LD.E.128 R132, desc[UR46][R134.64] ;  /* 0x0000002e86847980 */ /* 0x000f68000c101d00 */
[----:B------:R-:W5:Y:S04]  /*e7d0*/  LD.E.128 R136, desc[UR46][R138.64] ;  /* 0x0000002e8a887980 */ /* 0x000f68000c101d00 */
[----:B------:R-:W5:Y:S04]  /*e7e0*/  LD.E.128 R140, desc[UR46][R142.64] ;  /* 0x0000002e8e8c7980 */ /* 0x000f68000c101d00 */
[----:B------:R-:W5:Y:S01]  /*e7f0*/  LD.E.128 R28, desc[UR46][R30.64] ;  /* 0x0000002e1e1c7980 */ /* 0x000f62000c101d00 */
        /* <DEDUP_REMOVED lines=8> */
[----:B------:R-:W-:Y:S02]  /*e880*/  VIADD R14, R205, UR43 ;  /* 0x0000002bcd0e7c36 */ /* 0x000fe40008000000 */
[C---:B------:R-:W-:Y:S02]  /*e890*/  IMAD R7, R9.reuse, UR7, R4 ;  /* 0x0000000709077c24 */ /* 0x040fe4000f8e0204 */
[----:B------:R-:W-:Y:S01]  /*e8a0*/  IMAD.WIDE.U32 R2, R9, UR6, R2 ;  /* 0x0000000609027c25 */ /* 0x000fe2000f8e0002 */
[C---:B------:R-:W-:Y:S01]  /*e8b0*/  ISETP.GE.AND P2, PT, R14.reuse, R5, PT ;  /* 0x000000050e00720c */ /* 0x040fe20003f46270 */
[----:B------:R-:W-:Y:S02]  /*e8c0*/  ULDC.64 UR6, c[0x0][0xa80] ;  /* 0x0002a00000067ab9 */ /* 0x000fe40000000a00 */
[----:B------:R-:W-:Y:S01]  /*e8d0*/  VIADD R0, R14, 0x20 ;  /* 0x000000200e007836 */ /* 0x000fe20000000000 */
[----:B------:R-:W-:Y:S01]  /*e8e0*/  LEA R4, P3, R2, UR6, 0x1 ;  /* 0x0000000602047c11 */ /* 0x000fe2000f8608ff */
[----:B------:R-:W-:-:S02]  /*e8f0*/  IMAD.IADD R3, R3, 0x1, R7 ;  /* 0x0000000103037824 */ /* 0x000fc400078e0207 */
[----:B------:R-:W-:Y:S01]  /*e900*/  VIADD R176, R176, 0x22820 ;  /* 0x00022820b0b07836 */ /* 0x000fe20000000000 */
[-C--:B------:R-:W-:Y:S01]  /*e910*/  ISETP.GE.AND P1, PT, R0, R5.reuse, PT ;  /* 0x000000050000720c */ /* 0x080fe20003f26270 */
[----:B------:R-:W-:Y:S01]  /*e920*/  VIADD R0, R14, 0x40 ;  /* 0x000000400e007836 */ /* 0x000fe20000000000 */
[----:B------:R-:W-:Y:S02]  /*e930*/  LEA.HI.X R12, R2, UR7, R3, 0x1, P3 ;  /* 0x00000007020c7c11 */ /* 0x000fe400098f0c03 */
[----:B------:R-:W-:Y:S01]  /*e940*/  PRMT R176, RZ, 0x654, R176 ;  /* 0x00000654ffb07816 */ /* 0x000fe200000000b0 */
[----:B0-----:R2:W0:Y:S01]  /*e950*/  SHFL.IDX PT, R10, R4, RZ, 0x181f ;  /* 0x00181fff040a7589 */ /* 0x00142200000e0000 */
[----:B------:R-:W-:Y:S01]  /*e960*/  ISETP.GE.AND P0, PT, R0, R5, PT ;  /* 0x000000050000720c */ /* 0x000fe20003f06270 */
[----:B------:R-:W-:Y:S01]  /*e970*/  BSSY B1, `(.L_x_1829) ;  /* 0x0000015000017945 */ /* 0x000fe20003800000 */
[----:B------:R2:W-:Y:S01]  /*e980*/  SYNCS.ARRIVE.TRANS64.RED.A1T0 RZ, [R176+URZ], RZ ;  /* 0x000000ffb0ff79a7 */ /* 0x0005e2000810043f */
[----:B------:R2:W1:Y:S02]  /*e990*/  SHFL.IDX PT, R0, R12, RZ, 0x181f ;  /* 0x00181fff0c007589 */ /* 0x00046400000e0000 */
[----:B------:R-:W-:Y:S08]  /*e9a0*/  @P2 BRA `(.L_x_1830) ;  /* 0x0000000000442947 */ /* 0x000ff00003800000 */
        /* <DEDUP_REMOVED lines=17> */
.L_x_1830:
[----:B------:R-:W-:Y:S05]  /*eac0*/  BSYNC B1 ;  /* 0x0000000000017941 */ /* 0x000fea0003800000 */
.L_x_1829:
[----:B-1----:R1:W4:Y:S01]  /*ead0*/  SHFL.IDX PT, R0, R12, 0x1, 0x181f ;  /* 0x00381f000c007f89 */ /* 0x00232200000e0000 */
[----:B------:R-:W-:Y:S03]  /*eae0*/  BSSY B1, `(.L_x_1831) ;  /* 0x0000014000017945 */ /* 0x000fe60003800000 */
[----:B0--3--:R1:W0:Y:S01]  /*eaf0*/  SHFL.IDX PT, R10, R4, 0x1, 0x181f ;  /* 0x00381f00040a7f89 */ /* 0x00922200000e0000 */
        /* <DEDUP_REMOVED lines=11> */
[----:B-----5:R3:W-:Y:S01]  /*ebb0*/  @!P4 ST.E.128 desc[UR46][R2.64], R44 ;  /* 0x0000002c0200c985 */ /* 0x0207e2000c101d2e */
[----:B------:R-:W-:-:S02]  /*ebc0*/  @!P1 LEA R10, P5, R201, R10, 0x1 ;  /* 0x0000000ac90a9211 */ /* 0x000fc400078a08ff */
[-C--:B------:R-:W-:Y:S01]  /*ebd0*/  @!P2 LEA.HI.X R9, R23, R0.reuse, R211, 0x1, P6 ;  /* 0x000000001709a211 */ /* 0x080fe200030f0cd3 */
[----:B------:R3:W-:Y:S01]  /*ebe0*/  @!P3 ST.E.128 desc[UR46][R6.64], R104 ;  /* 0x000000680600b985 */ /* 0x0007e2000c101d2e */
[----:B------:R-:W-:-:S03]  /*ebf0*/  @!P1 LEA.HI.X R11, R201, R0, R210, 0x1, P5 ;  /* 0x00000000c90b9211 */ /* 0x000fc600028f0cd2 */
[----:B------:R3:W-:Y:S04]  /*ec00*/  @!P2 ST.E.128 desc[UR46][R8.64], R120 ;  /* 0x000000780800a985 */ /* 0x0007e8000c101d2e */
[----:B------:R3:W-:Y:S02]  /*ec10*/  @!P1 ST.E.128 desc[UR46][R10.64], R136 ;  /* 0x000000880a009985 */ /* 0x0007e4000c101d2e */
.L_x_1832:
[----:B------:R-:W-:Y:S05]  /*ec20*/  BSYNC B1 ;  /* 0x0000000000017941 */ /* 0x000fea0003800000 */
.L_x_1831:
[----:B----4-:R4:W1:Y:S01]  /*ec30*/  SHFL.IDX PT, R0, R12, 0x2, 0x181f ;  /* 0x00581f000c007f89 */ /* 0x01086200000e0000 */
        /* <DEDUP_REMOVED lines=11> */
[----:B-1----:R-:W-:Y:S02]  /*ecf0*/  @!P3 LEA.HI.X R3, R19, R0, R213, 0x1, P6 ;  /* 0x000000001303b211 */ /* 0x002fe400030f0cd5 */
[----:B------:R-:W-:Y:S02]  /*ed00*/  @!P0 LEA R10, P6, R201, R10, 0x1 ;  /* 0x0000000ac90a8211 */ /* 0x000fe400078c08ff */
[-C--:B------:R-:W-:Y:S01]  /*ed10*/  @!P2 LEA.HI.X R7, R200, R0.reuse, R212, 0x1, P5 ;  /* 0x00000000c807a211 */ /* 0x080fe200028f0cd4 */
[----:B-----5:R3:W-:Y:S01]  /*ed20*/  @!P3 ST.E.128 desc[UR46][R2.64], R48 ;  /* 0x000000300200b985 */ /* 0x0207e2000c101d2e */
[----:B------:R-:W-:-:S02]  /*ed30*/  @!P1 LEA.HI.X R9, R23, R0, R211, 0x1, P4 ;  /* 0x0000000017099211 */ /* 0x000fc400020f0cd3 */
[----:B------:R-:W-:Y:S01]  /*ed40*/  @!P0 LEA.HI.X R11, R201, R0, R210, 0x1, P6 ;  /* 0x00000000c90b8211 */ /* 0x000fe200030f0cd2 */
[----:B------:R3:W-:Y:S04]  /*ed50*/  @!P2 ST.E.128 desc[UR46][R6.64], R108 ;  /* 0x0000006c0600a985 */ /* 0x0007e8000c101d2e */
[----:B------:R3:W-:Y:S04]  /*ed60*/  @!P1 ST.E.128 desc[UR46][R8.64], R124 ;  /* 0x0000007c08009985 */ /* 0x0007e8000c101d2e */
[----:B------:R3:W-:Y:S02]  /*ed70*/  @!P0 ST.E.128 desc[UR46][R10.64], R140 ;  /* 0x0000008c0a008985 */ /* 0x0007e4000c101d2e */
.L_x_1834:
[----:B------:R-:W-:Y:S05]  /*ed80*/  BSYNC B1 ;  /* 0x0000000000017941 */ /* 0x000fea0003800000 */
.L_x_1833:
[----:B-1----:R-:W-:Y:S01]  /*ed90*/  VIADD R0, R14, 0x60 ;  /* 0x000000600e007836 */ /* 0x002fe20000000000 */
[----:B--2-4-:R-:W1:Y:S04]  /*eda0*/  SHFL.IDX PT, R12, R12, 0x3, 0x181f ;  /* 0x00781f000c0c7f89 */ /* 0x014e6800000e0000 */
[----:B------:R-:W-:Y:S01]  /*edb0*/  ISETP.GE.AND P0, PT, R0, R5, PT ;  /* 0x000000050000720c */ /* 0x000fe20003f06270 */
[----:B---3--:R2:W3:-:S12]  /*edc0*/  SHFL.IDX PT, R8, R4, 0x3, 0x181f ;  /* 0x00781f0004087f89 */ /* 0x0084d800000e0000 */
[----:B--2---:R-:W-:Y:S05]  /*edd0*/  @P0 BRA `(.L_x_1835) ;  /* 0x0000000c00200947 */ /* 0x004fea0003800000 */
[----:B------:R-:W-:Y:S02]  /*ede0*/  ULDC UR5, c[0x0][0xac8] ;  /* 0x0002b20000057ab9 */ /* 0x000fe40000000800 */
[----:B------:R-:W-:Y:S02]  /*edf0*/  ISETP.GE.AND P3, PT, R19, UR5, PT ;  /* 0x0000000513007c0c */ /* 0x000fe4000bf66270 */
[----:B------:R-:W-:Y:S02]  /*ee00*/  ISETP.GE.AND P4, PT, R200, UR5, PT ;  /* 0x00000005c8007c0c */ /* 0x000fe4000bf86270 */
[----:B------:R-:W-:-:S09]  /*ee10*/  ISETP.GE.AND P5, PT, R23, UR5, PT ;  /* 0x0000000517007c0c */ /* 0x000fd2000bfa6270 */
[-C--:B---3--:R-:W-:Y:S02]  /*ee20*/  @!P3 LEA R2, P0, R19, R8.reuse, 0x1 ;  /* 0x000000081302b211 */ /* 0x088fe400078008ff */
[CC--:B------:R-:W-:Y:S02]  /*ee30*/  @!P4 LEA R4, P1, R200.reuse, R8.reuse, 0x1 ;  /* 0x00000008c804c211 */ /* 0x0c0fe400078208ff */
[----:B------:R-:W-:Y:S02]  /*ee40*/  @!P5 LEA R6, P2, R23, R8, 0x1 ;  /* 0x000000081706d211 */ /* 0x000fe400078408ff */
[-C--:B-1----:R-:W-:Y:S02]  /*ee50*/  @!P3 LEA.HI.X R3, R19, R12.reuse, R213, 0x1, P0 ;  /* 0x0000000c1303b211 */ /* 0x082fe400000f0cd5 */
[-C--:B------:R-:W-:Y:S02]  /*ee60*/  @!P4 LEA.HI.X R5, R200, R12.reuse, R212, 0x1, P1 ;  /* 0x0000000cc805c211 */ /* 0x080fe400008f0cd4 */
[----:B------:R-:W-:Y:S01]  /*ee70*/  @!P5 LEA.HI.X R7, R23, R12, R211, 0x1, P2 ;  /* 0x0000000c1707d211 */ /* 0x000fe200010f0cd3 */
[----:B-----5:R1:W-:Y:S01]  /*ee80*/  @!P3 ST.E.128 desc[UR46][R2.64], R96 ;  /* 0x000000600200b985 */ /* 0x0203e2000c101d2e */
[----:B------:R-:W-:-:S03]  /*ee90*/  ISETP.GE.AND P0, PT, R201, UR5, PT ;  /* 0x00000005c9007c0c */ /* 0x000fc6000bf06270 */
[----:B------:R1:W-:Y:S04]  /*eea0*/  @!P4 ST.E.128 desc[UR46][R4.64], R112 ;  /* 0x000000700400c985 */ /* 0x0003e8000c101d2e */
[----:B------:R1:W-:Y:S06]  /*eeb0*/  @!P5 ST.E.128 desc[UR46][R6.64], R128 ;  /* 0x000000800600d985 */ /* 0x0003ec000c101d2e */
[----:B------:R-:W-:Y:S05]  /*eec0*/  @P0 BRA `(.L_x_1835) ;  /* 0x0000000800e40947 */ /* 0x000fea0003800000 */
[----:B-1----:R-:W-:-:S04]  /*eed0*/  LEA R2, P0, R201, R8, 0x1 ;  /* 0x00000008c9027211 */ /* 0x002fc800078008ff */
[----:B------:R-:W-:-:S05]  /*eee0*/  LEA.HI.X R3, R201, R12, R210, 0x1, P0 ;  /* 0x0000000cc9037211 */ /* 0x000fca00000f0cd2 */
[----:B------:R1:W-:Y:S01]  /*eef0*/  ST.E.128 desc[UR46][R2.64], R28 ;  /* 0x0000001c02007985 */ /* 0x0003e2000c101d2e */
[----:B------:R-:W-:Y:S05]  /*ef00*/  BRA `(.L_x_1835) ;  /* 0x0000000800d47947 */ /* 0x000fea0003800000 */
.L_x_1828:
[----:B------:R-:W0:Y:S01]  /*ef10*/  LDC R8, c[0x0][0xbe8] ;  /* 0x0002fa00ff087b82 */ /* 0x000e220000000800 */
[----:B------:R-:W-:Y:S01]  /*ef20*/  ISETP.GE.AND P0, PT, R214, 0x80, PT ;  /* 0x00000080d600780c */ /* 0x000fe20003f06270 */
[----:B------:R-:W-:Y:S01]  /*ef30*/  USHF.R.S32.HI UR8, URZ, 0x1f, UR40 ;  /* 0x0000001f3f087899 */ /* 0x000fe20008011428 */
[----:B------:R-:W-:Y:S01]  /*ef40*/  BSSY B1, `(.L_x_1836) ;  /* 0x000002f000017945 */ /* 0x000fe20003800000 */
[----:B------:R-:W-:Y:S01]  /*ef50*/  USHF.R.S32.HI UR9, URZ, 0x1f, UR42 ;  /* 0x0000001f3f097899 */ /* 0x000fe2000801142a */
[----:B------:R-:W-:Y:S01]  /*ef60*/  IMAD R6, R202, 0x20, R205 ;  /* 0x00000020ca067824 */ /* 0x000fe200078e02cd */
[----:B0-----:R-:W-:-:S13]  /*ef70*/  ISETP.NE.AND P1, PT, R8, 0x1, PT ;  /* 0x000000010800780c */ /* 0x001fda0003f25270 */
[----:B------:R-:W0:Y:S08]  /*ef80*/  @P1 LDC R9, c[0x0][0xbec] ;  /* 0x0002fb00ff091b82 */ /* 0x000e300000000800 */
[----:B------:R-:W1:Y:S01]  /*ef90*/  @P1 LDC R11, c[0x0][0xbf0] ;  /* 0x0002fc00ff0b1b82 */ /* 0x000e620000000800 */
[----:B------:R-:W-:Y:S05]  /*efa0*/  @P0 BRA `(.L_x_1837) ;  /* 0x0000000000a00947 */ /* 0x000fea0003800000 */
[----:B------:R-:W2:Y:S01]  /*efb0*/  S2R R0, SR_TID.X ;  /* 0x0000000000007919 */ /* 0x000ea20000002100 */
[----:B------:R-:W3:Y:S01]  /*efc0*/  LDC R3, c[0x0][0xbe8] ;  /* 0x0002fa00ff037b82 */ /* 0x000ee20000000800 */
[----:B------:R-:W-:Y:S01]  /*efd0*/  IMAD.U32 R4, RZ, RZ, UR43 ;  /* 0x0000002bff047e24 */ /* 0x000fe2000f8e00ff */
[----:B------:R-:W-:Y:S02]  /*efe0*/  ULDC UR5, c[0x0][0xa88] ;  /* 0x0002a20000057ab9 */ /* 0x000fe40000000800 */
[----:B---3--:R-:W-:Y:S02]  /*eff0*/  IMAD R5, R3, UR5, RZ ;  /* 0x0000000503057c24 */ /* 0x008fe4000f8e02ff */
[----:B--2---:R-:W-:-:S04]  /*f000*/  IADD3 R4, R4, -0x80, R0 ;  /* 0xffffff8004047810 */ /* 0x004fc80007ffe000 */
[----:B------:R-:W-:-:S13]  /*f010*/  ISETP.GE.AND P0, PT, R4, R5, PT ;  /* 0x000000050400720c */ /* 0x000fda0003f06270 */
[----:B------:R-:W-:Y:S05]  /*f020*/  @P0 BRA `(.L_x_1837) ;  /* 0x0000000000800947 */ /* 0x000fea0003800000 */
[----:B------:R-:W-:Y:S01]  /*f030*/  ISETP.NE.AND P0, PT, R3, 0x1, PT ;  /* 0x000000010300780c */ /* 0x000fe20003f05270 */
[----:B------:R-:W-:Y:S01]  /*f040*/  ULDC.64 UR10, c[0x0][0xb90] ;  /* 0x0002e400000a7ab9 */ /* 0x000fe20000000a00 */
[----:B------:R-:W-:Y:S01]  /*f050*/  IMAD.MOV.U32 R2, RZ, RZ, R4 ;  /* 0x000000ffff027224 */ /* 0x000fe200078e0004 */
[----:B------:R-:W-:Y:S02]  /*f060*/  UIMAD UR5, UR8, UR10, URZ ;  /* 0x0000000a080572a4 */ /* 0x000fe4000f8e023f */
[----:B------:R-:W-:Y:S02]  /*f070*/  UIMAD.WIDE.U32 UR6, UR40, UR10, URZ ;  /* 0x0000000a280672a5 */ /* 0x000fe4000f8e003f */
[----:B------:R-:W-:-:S03]  /*f080*/  UIMAD UR5, UR40, UR11, UR5 ;  /* 0x0000000b280572a4 */ /* 0x000fc6000f8e0205 */
[----:B------:R-:W-:Y:S01]  /*f090*/  ULDC.64 UR10, c[0x0][0xb98] ;  /* 0x0002e600000a7ab9 */ /* 0x000fe20000000a00 */
[----:B------:R-:W-:Y:S02]  /*f0a0*/  UIADD3 UR7, UR7, UR5, URZ ;  /* 0x0000000507077290 */ /* 0x000fe4000fffe03f */
[----:B------:R-:W2:Y:S01]  /*f0b0*/  @P0 LDC R5, c[0x0][0xbec] ;  /* 0x0002fb00ff050b82 */ /* 0x000ea20000000800 */
[----:B------:R-:W-:Y:S02]  /*f0c0*/  UIMAD UR5, UR9, UR10, URZ ;  /* 0x0000000a090572a4 */ /* 0x000fe4000f8e023f */
[----:B------:R-:W-:Y:S02]  /*f0d0*/  UIMAD.WIDE.U32 UR6, UR42, UR10, UR6 ;  /* 0x0000000a2a0672a5 */ /* 0x000fe4000f8e0006 */
[----:B------:R-:W-:-:S03]  /*f0e0*/  UIMAD UR5, UR42, UR11, UR5 ;  /* 0x0000000b2a0572a4 */ /* 0x000fc6000f8e0205 */
[----:B------:R-:W3:Y:S01]  /*f0f0*/  @P0 LDC R7, c[0x0][0xbf0] ;  /* 0x0002fc00ff070b82 */ /* 0x000ee20000000800 */
[----:B------:R-:W-:Y:S01]  /*f100*/  ULDC.64 UR10, c[0x0][0xb88] ;  /* 0x0002e200000a7ab9 */ /* 0x000fe20000000a00 */
[----:B--2---:R-:W-:-:S05]  /*f110*/  @P0 IMAD.HI.U32 R0, R4, R5, RZ ;  /* 0x0000000504000227 */ /* 0x004fca00078e00ff */
[----:B---3--:R-:W-:-:S05]  /*f120*/  @P0 SHF.R.U32.HI R2, RZ, R7, R0 ;  /* 0x00000007ff020219 */ /* 0x008fca0000011600 */
[----:B------:R-:W-:-:S04]  /*f130*/  IMAD.MOV R5, RZ, RZ, -R2 ;  /* 0x000000ffff057224 */ /* 0x000fc800078e0a02 */
[----:B------:R-:W-:Y:S01]  /*f140*/  IMAD R5, R3, R5, R4 ;  /* 0x0000000503057224 */ /* 0x000fe200078e0204 */
[----:B------:R-:W-:Y:S01]  /*f150*/  SHF.R.S32.HI R3, RZ, 0x1f, R2 ;  /* 0x0000001fff037819 */ /* 0x000fe20000011402 */
[----:B------:R-:W-:Y:S01]  /*f160*/  IMAD.U32 R4, RZ, RZ, UR5 ;  /* 0x00000005ff047e24 */ /* 0x000fe2000f8e00ff */
        /* <DEDUP_REMOVED lines=12> */
.L_x_1837:
[----:B------:R-:W-:Y:S05]  /*f230*/  BSYNC B1 ;  /* 0x0000000000017941 */ /* 0x000fea0003800000 */
.L_x_1836:
[----:B------:R-:W-:Y:S01]  /*f240*/  ULDC.64 UR10, c[0x0][0xae8] ;  /* 0x0002ba00000a7ab9 */ /* 0x000fe20000000a00 */
[----:B------:R-:W-:Y:S01]  /*f250*/  VIADD R6, R6, UR43 ;  /* 0x0000002b06067c36 */ /* 0x000fe20008000000 */
[----:B------:R-:W-:Y:S01]  /*f260*/  UIMAD UR5, UR8, UR10, URZ ;  /* 0x0000000a080572a4 */ /* 0x000fe2000f8e023f */
[----:B------:R-:W-:Y:S01]  /*f270*/  BSSY B1, `(.L_x_1838) ;  /* 0x000003c000017945 */ /* 0x000fe20003800000 */
[----:B------:R-:W-:Y:S01]  /*f280*/  UIMAD.WIDE.U32 UR6, UR40, UR10, URZ ;  /* 0x0000000a280672a5 */ /* 0x000fe2000f8e003f */
[----:B0-----:R-:W-:Y:S01]  /*f290*/  @P1 IMAD.HI.U32 R0, R6, R9, RZ ;  /* 0x0000000906001227 */ /* 0x001fe200078e00ff */
[----:B------:R-:W-:-:S03]  /*f2a0*/  UIMAD UR5, UR40, UR11, UR5 ;  /* 0x0000000b280572a4 */ /* 0x000fc6000f8e0205 */
[----:B------:R-:W-:Y:S01]  /*f2b0*/  ULDC.64 UR10, c[0x0][0xaf0] ;  /* 0x0002bc00000a7ab9 */ /* 0x000fe20000000a00 */
[----:B------:R-:W-:Y:S01]  /*f2c0*/  UIADD3 UR7, UR7, UR5, URZ ;  /* 0x0000000507077290 */ /* 0x000fe2000fffe03f */
[----:B--2---:R-:W-:Y:S01]  /*f2d0*/  IMAD.MOV.U32 R5, RZ, RZ, R6 ;  /* 0x000000ffff057224 */ /* 0x004fe200078e0006 */
        /* <DEDUP_REMOVED lines=10> */
[----:B------:R-:W-:Y:S02]  /*f380*/  IMAD R7, R8, R7, R6 ;  /* 0x0000000708077224 */ /* 0x000fe400078e0206 */
[----:B------:R-:W-:Y:S01]  /*f390*/  IMAD.U32 R2, RZ, RZ, UR6 ;  /* 0x00000006ff027e24 */ /* 0x000fe2000f8e00ff */
[----:B------:R-:W-:Y:S01]  /*f3a0*/  ULDC.64 UR6, c[0x0][0xad8] ;  /* 0x0002b60000067ab9 */ /* 0x000fe20000000a00 */
[----:B------:R-:W-:Y:S01]  /*f3b0*/  IMAD.U32 R3, RZ, RZ, UR5 ;  /* 0x00000005ff037e24 */ /* 0x000fe2000f8e00ff */
[----:B------:R-:W-:Y:S01]  /*f3c0*/  ULDC UR5, c[0x0][0xa88] ;  /* 0x0002a20000057ab9 */ /* 0x000fe20000000800 */
[C---:B------:R-:W-:Y:S01]  /*f3d0*/  IMAD R9, R5.reuse, UR9, R0 ;  /* 0x0000000905097c24 */ /* 0x040fe2000f8e0200 */
[----:B------:R-:W-:Y:S01]  /*f3e0*/  SHF.R.S32.HI R0, RZ, 0x1f, R7 ;  /* 0x0000001fff007819 */ /* 0x000fe20000011407 */
[----:B------:R-:W-:-:S04]  /*f3f0*/  IMAD.WIDE.U32 R2, R5, UR8, R2 ;  /* 0x0000000805027c25 */ /* 0x000fc8000f8e0002 */
[----:B------:R-:W-:Y:S02]  /*f400*/  IMAD.IADD R3, R3, 0x1, R9 ;  /* 0x0000000103037824 */ /* 0x000fe400078e0209 */
[----:B------:R-:W-:Y:S02]  /*f410*/  IMAD R4, R0, UR6, RZ ;  /* 0x0000000600047c24 */ /* 0x000fe4000f8e02ff */
[----:B------:R-:W-:Y:S02]  /*f420*/  VIADD R6, R205, UR43 ;  /* 0x0000002bcd067c36 */ /* 0x000fe40008000000 */
[----:B------:R-:W-:Y:S02]  /*f430*/  IMAD R9, R8, UR5, RZ ;  /* 0x0000000508097c24 */ /* 0x000fe4000f8e02ff */
[C---:B------:R-:W-:Y:S02]  /*f440*/  IMAD R5, R7.reuse, UR7, R4 ;  /* 0x0000000707057c24 */ /* 0x040fe4000f8e0204 */
[----:B------:R-:W-:Y:S01]  /*f450*/  IMAD.WIDE.U32 R2, R7, UR6, R2 ;  /* 0x0000000607027c25 */ /* 0x000fe2000f8e0002 */
[----:B------:R-:W-:Y:S01]  /*f460*/  ISETP.GE.AND P2, PT, R6, R9, PT ;  /* 0x000000090600720c */ /* 0x000fe20003f46270 */
[----:B------:R-:W-:-:S02]  /*f470*/  ULDC.64 UR6, c[0x0][0xa80] ;  /* 0x0002a00000067ab9 */ /* 0x000fc40000000a00 */
[----:B------:R-:W-:Y:S01]  /*f480*/  VIADD R0, R6, 0x20 ;  /* 0x0000002006007836 */ /* 0x000fe20000000000 */
[----:B------:R-:W-:Y:S01]  /*f490*/  LEA R4, P3, R2, UR6, 0x1 ;  /* 0x0000000602047c11 */ /* 0x000fe2000f8608ff */
[----:B------:R-:W-:-:S03]  /*f4a0*/  IMAD.IADD R3, R3, 0x1, R5 ;  /* 0x0000000103037824 */ /* 0x000fc600078e0205 */
[-C--:B------:R-:W-:Y:S01]  /*f4b0*/  ISETP.GE.AND P1, PT, R0, R9.reuse, PT ;  /* 0x000000090000720c */ /* 0x080fe20003f26270 */
[----:B------:R-:W-:Y:S01]  /*f4c0*/  VIADD R0, R6, 0x40 ;  /* 0x0000004006007836 */ /* 0x000fe20000000000 */
[----:B------:R-:W-:Y:S02]  /*f4d0*/  LEA.HI.X R5, R2, UR7, R3, 0x1, P3 ;  /* 0x0000000702057c11 */ /* 0x000fe400098f0c03 */
[----:B------:R0:W1:Y:S02]  /*f4e0*/  SHFL.IDX PT, R2, R4, RZ, 0x181f ;  /* 0x00181fff04027589 */ /* 0x00006400000e0000 */
[----:B------:R-:W-:Y:S02]  /*f4f0*/  ISETP.GE.AND P0, PT, R0, R9, PT ;  /* 0x000000090000720c */ /* 0x000fe40003f06270 */
[----:B------:R0:W2:Y:S01]  /*f500*/  SHFL.IDX PT, R0, R5, RZ, 0x181f ;  /* 0x00181fff05007589 */ /* 0x0000a200000e0000 */
[----:B------:R-:W-:Y:S10]  /*f510*/  @P2 BRA `(.L_x_1839) ;  /* 0x0000000000442947 */ /* 0x000ff40003800000 */
        /* <DEDUP_REMOVED lines=17> */
.L_x_1839:
[----:B------:R-:W-:Y:S05]  /*f630*/  BSYNC B1 ;  /* 0x0000000000017941 */ /* 0x000fea0003800000 */
.L_x_1838:
[----:B--2---:R2:W4:Y:S01]  /*f640*/  SHFL.IDX PT, R0, R5, 0x1, 0x181f ;  /* 0x00381f0005007f89 */ /* 0x00452200000e0000 */
[----:B------:R-:W-:Y:S03]  /*f650*/  BSSY B1, `(.L_x_1840) ;  /* 0x0000014000017945 */ /* 0x000fe60003800000 */
[----:B-1-3--:R2:W1:Y:S01]  /*f660*/  SHFL.IDX PT, R2, R4, 0x1, 0x181f ;  /* 0x00381f0004027f89 */ /* 0x00a46200000e0000 */
        /* <DEDUP_REMOVED lines=8> */
[----:B----4-:R-:W-:Y:S02]  /*f6f0*/  @!P4 LEA.HI.X R11, R19, R0, R213, 0x1, P6 ;  /* 0x00000000130bc211 */ /* 0x010fe400030f0cd5 */
        /* <DEDUP_REMOVED lines=9> */
.L_x_1841:
[----:B------:R-:W-:Y:S05]  /*f790*/  BSYNC B1 ;  /* 0x0000000000017941 */ /* 0x000fea0003800000 */
.L_x_1840:
[----:B----4-:R4:W0:Y:S01]  /*f7a0*/  SHFL.IDX PT, R0, R5, 0x2, 0x181f ;  /* 0x00581f0005007f89 */ /* 0x01082200000e0000 */
        /* <DEDUP_REMOVED lines=20> */
.L_x_1843:
[----:B------:R-:W-:Y:S05]  /*f8f0*/  BSYNC B1 ;  /* 0x0000000000017941 */ /* 0x000fea0003800000 */
.L_x_1842:
[----:B---3--:R-:W-:Y:S01]  /*f900*/  VIADD R3, R6, 0x60 ;  /* 0x0000006006037836 */ /* 0x008fe20000000000 */
[----:B0-----:R0:W3:Y:S04]  /*f910*/  SHFL.IDX PT, R0, R5, 0x3, 0x181f ;  /* 0x00781f0005007f89 */ /* 0x0010e800000e0000 */
[----:B------:R-:W-:Y:S01]  /*f920*/  ISETP.GE.AND P0, PT, R3, R9, PT ;  /* 0x000000090300720c */ /* 0x000fe20003f06270 */
[----:B-1----:R0:W1:-:S12]  /*f930*/  SHFL.IDX PT, R2, R4, 0x3, 0x181f ;  /* 0x00781f0004027f89 */ /* 0x00205800000e0000 */
[----:B0-----:R-:W-:Y:S05]  /*f940*/  @P0 BRA `(.L_x_1835) ;  /* 0x0000000000440947 */ /* 0x001fea0003800000 */
[----:B------:R-:W-:Y:S02]  /*f950*/  ULDC UR5, c[0x0][0xac8] ;  /* 0x0002b20000057ab9 */ /* 0x000fe40000000800 */
[----:B------:R-:W-:Y:S02]  /*f960*/  ISETP.GE.AND P3, PT, R19, UR5, PT ;  /* 0x0000000513007c0c */ /* 0x000fe4000bf66270 */
[----:B------:R-:W-:Y:S02]  /*f970*/  ISETP.GE.AND P2, PT, R200, UR5, PT ;  /* 0x00000005c8007c0c */ /* 0x000fe4000bf46270 */
[----:B------:R-:W-:Y:S02]  /*f980*/  ISETP.GE.AND P1, PT, R23, UR5, PT ;  /* 0x0000000517007c0c */ /* 0x000fe4000bf26270 */
[----:B------:R-:W-:-:S07]  /*f990*/  ISETP.GE.AND P0, PT, R201, UR5, PT ;  /* 0x00000005c9007c0c */ /* 0x000fce000bf06270 */
[-C--:B-12-4-:R-:W-:Y:S02]  /*f9a0*/  @!P3 LEA R4, P6, R19, R2.reuse, 0x1 ;  /* 0x000000021304b211 */ /* 0x096fe400078c08ff */
[CC--:B------:R-:W-:Y:S02]  /*f9b0*/  @!P2 LEA R6, P5, R200.reuse, R2.reuse, 0x1 ;  /* 0x00000002c806a211 */ /* 0x0c0fe400078a08ff */
[----:B------:R-:W-:Y:S02]  /*f9c0*/  @!P1 LEA R8, P4, R23, R2, 0x1 ;  /* 0x0000000217089211 */ /* 0x000fe400078808ff */
[----:B---3--:R-:W-:Y:S02]  /*f9d0*/  @!P3 LEA.HI.X R5, R19, R0, R213, 0x1, P6 ;  /* 0x000000001305b211 */ /* 0x008fe400030f0cd5 */
        /* <DEDUP_REMOVED lines=8> */
.L_x_1835:
[----:B------:R-:W-:Y:S05]  /*fa60*/  BSYNC B0 ;  /* 0x0000000000007941 */ /* 0x000fea0003800000 */
.L_x_1827:
[----:B------:R-:W-:Y:S02]  /*fa70*/  ULDC UR5, c[0x0][0xc38] ;  /* 0x00030e0000057ab9 */ /* 0x000fe40000000800 */
[----:B------:R-:W-:-:S06]  /*fa80*/  UISETP.GE.AND UP0, UPT, UR4, UR5, UPT ;  /* 0x000000050400728c */ /* 0x000fcc000bf06270 */
[----:B------:R-:W-:-:S13]  /*fa90*/  PLOP3.LUT P0, PT, PT, PT, UP0, 0x80, 0x0 ;  /* 0x000000000000781c */ /* 0x000fda0003f0f008 */
[----:B------:R-:W-:Y:S05]  /*faa0*/  @!P0 BRA `(.L_x_1844) ;  /* 0xffffff1000d08947 */ /* 0x000fea000383ffff */
[----:B------:R-:W-:Y:S05]  /*fab0*/  EXIT ;  /* 0x000000000000794d */ /* 0x000fea0003800000 */
.L_x_1746:
[----:B------:R-:W-:-:S08]  /*fac0*/  NOP ;  /* 0x0000000000007918 */ /* 0x000fd00000000000 */
[----:B------:R-:W0:-:S00]  /*fad0*/  USETMAXREG.DEALLOC.CTAPOOL 0x18 ;  /* 0x00000018000079c8 */ /* 0x000e0000080e0500 */
[----:B0-----:R-:W-:-:S06]  /*fae0*/  LOP3.LUT R0, R0, 0x3, RZ, 0xc0, !PT ;  /* 0x0000000300007812 */ /* 0x001fcc00078ec0ff */
[----:B------:R-:W0:Y:S01]  /*faf0*/  S2UR UR6, SR_CTAID.X ;  /* 0x00000000000679c3 */ /* 0x000e220000002500 */
[----:B------:R-:W-:Y:S01]  /*fb00*/  LOP3.LUT R17, R17, 0xfffffffb, RZ, 0xc0, !PT ;  /* 0xfffffffb11117812 */ /* 0x000fe200078ec0ff */
[----:B------:R-:W-:Y:S01]  /*fb10*/  STL [R1+0x18], RZ ;  /* 0x000018ff01007387 */ /* 0x000fe20000100800 */
[----:B------:R-:W-:-:S03]  /*fb20*/  IMAD.MOV.U32 R19, RZ, RZ, RZ ;  /* 0x000000ffff137224 */ /* 0x000fc600078e00ff */
[----:B------:R-:W1:Y:S02]  /*fb30*/  SHFL.IDX PT, R0, R0, RZ, 0x1f ;  /* 0x00001fff00007589 */ /* 0x000e6400000e0000 */
[----:B-1----:R-:W-:Y:S02]  /*fb40*/  ISETP.NE.AND P0, PT, R0, RZ, PT ;  /* 0x000000ff0000720c */ /* 0x002fe40003f05270 */
[----:B------:R-:W0:Y:S11]  /*fb50*/  LDC R0, c[0x0][0xc38] ;  /* 0x00030e00ff007b82 */ /* 0x000e360000000800 */
[----:B------:R-:W-:Y:S01]  /*fb60*/  @P0 LOP3.LUT R17, R17, 0x4, RZ, 0xfc, !PT ;  /* 0x0000000411110812 */ /* 0x000fe200078efcff */
[----:B------:R-:W-:Y:S06]  /*fb70*/  @P0 BAR.ARV 0x4, 0x180 ;  /* 0x0106000000000b1d */ /* 0x000fec0000002000 */
[----:B0-----:R-:W-:Y:S01]  /*fb80*/  ISETP.LE.AND P0, PT, R0, UR6, PT ;  /* 0x0000000600007c0c */ /* 0x001fe2000bf03270 */
[----:B------:R-:W-:-:S05]  /*fb90*/  IMAD.MOV.U32 R0, RZ, RZ, 0x1 ;  /* 0x00000001ff007424 */ /* 0x000fca00078e00ff */
[----:B------:R0:W-:Y:S07]  /*fba0*/  STL [R1+0x4], R0 ;  /* 0x0000040001007387 */ /* 0x0001ee0000100800 */
[----:B------:R-:W-:Y:S05]  /*fbb0*/  @P0 BRA `(.L_x_1845) ;  /* 0x00000044009c0947 */ /* 0x000fea0003800000 */
[----:B------:R-:W1:Y:S01]  /*fbc0*/  S2R R5, SR_TID.X ;  /* 0x0000000000057919 */ /* 0x000e620000002100 */
[----:B------:R-:W2:Y:S01]  /*fbd0*/  S2UR UR5, SR_CgaCtaId ;  /* 0x00000000000579c3 */ /* 0x000ea20000008800 */
[----:B------:R-:W-:Y:S01]  /*fbe0*/  UMOV UR4, 0x400 ;  /* 0x0000040000047882 */ /* 0x000fe20000000000 */
[----:B------:R-:W-:Y:S01]  /*fbf0*/  IMAD.MOV.U32 R19, RZ, RZ, RZ ;  /* 0x000000ffff137224 */ /* 0x000fe200078e00ff */
[----:B------:R-:W-:Y:S01]  /*fc00*/  ULDC UR42, c[0x0][0xc] ;  /* 0x00000300002a7ab9 */ /* 0x000fe20000000800 */
[----:B------:R-:W-:Y:S01]  /*fc10*/  ULDC.64 UR44, c[0x0][0x198] ;  /* 0x00006600002c7ab9 */ /* 0x000fe20000000a00 */
[----:B--2---:R-:W-:-:S06]  /*fc20*/  ULEA UR4, UR5, UR4, 0x18 ;  /* 0x0000000405047291 */ /* 0x004fcc000f8ec03f */
[----:B------:R-:W-:Y:S01]  /*fc30*/  IMAD.U32 R18, RZ, RZ, UR4 ;  /* 0x00000004ff127e24 */ /* 0x000fe2000f8e00ff */
[C---:B-1----:R-:W-:Y:S01]  /*fc40*/  LOP3.LUT R4, R5.reuse, 0x7f, RZ, 0xc0, !PT ;  /* 0x0000007f05047812 */ /* 0x042fe200078ec0ff */
[----:B0-----:R-:W-:-:S05]  /*fc50*/  IMAD.SHL.U32 R0, R5, 0x8, RZ ;  /* 0x0000000805007824 */ /* 0x001fca00078e00ff */
[----:B------:R-:W-:-:S04]  /*fc60*/  LOP3.LUT R2, R0, 0x1f8, RZ, 0xc0, !PT ;  /* 0x000001f800027812 */ /* 0x000fc800078ec0ff */
[----:B------:R-:W-:Y:S01]  /*fc70*/  LOP3.LUT R3, R2, 0x38, R5, 0x78, !PT ;  /* 0x0000003802037812 */ /* 0x000fe200078e7805 */
[----:B------:R-:W-:Y:S01]  /*fc80*/  IMAD.SHL.U32 R2, R4, 0x8, RZ ;  /* 0x0000000804027824 */ /* 0x000fe200078e00ff */
[----:B------:R-:W-:-:S04]  /*fc90*/  SHF.R.U32.HI R4, RZ, 0x3, R4 ;  /* 0x00000003ff047819 */ /* 0x000fc80000011604 */
[----:B------:R-:W-:Y:S01]  /*fca0*/  LOP3.LUT R3, R3, 0x200, R2, 0xf8, !PT ;  /* 0x0000020003037812 */ /* 0x000fe200078ef802 */
[----:B------:R-:W-:-:S04]  /*fcb0*/  IMAD.SHL.U32 R2, R5, 0x10, RZ ;  /* 0x0000001005027824 */ /* 0x000fc800078e00ff */
[----:B------:R-:W-:Y:S01]  /*fcc0*/  IMAD R3, R3, 0x2, R18 ;  /* 0x0000000203037824 */ /* 0x000fe200078e0212 */
[----:B------:R-:W-:Y:S01]  /*fcd0*/  LOP3.LUT R0, R4, 0x70, R2, 0xf8, !PT ;  /* 0x0000007004007812 */ /* 0x000fe200078ef802 */
[----:B------:R-:W-:Y:S02]  /*fce0*/  IMAD.U32 R2, RZ, RZ, UR6 ;  /* 0x00000006ff027e24 */ /* 0x000fe4000f8e00ff */
[----:B------:R-:W-:Y:S01]  /*fcf0*/  IMAD.MOV.U32 R0, RZ, RZ, 0x1 ;  /* 0x00000001ff007424 */ /* 0x000fe200078e00ff */
[----:B------:R0:W-:Y:S04]  /*fd00*/  STL [R1+0x10], R3 ;  /* 0x0000100301007387 */ /* 0x0001e80000100800 */
[----:B------:R0:W-:Y:S04]  /*fd10*/  STL [R1+0xc], R2 ;  /* 0x00000c0201007387 */ /* 0x0001e80000100800 */
[----:B------:R0:W-:Y:S04]  /*fd20*/  STL [R1+0x18], RZ ;  /* 0x000018ff01007387 */ /* 0x0001e80000100800 */
[----:B------:R0:W-:Y:S02]  /*fd30*/  STL [R1+0x4], R0 ;  /* 0x0000040001007387 */ /* 0x0001e40000100800 */
.L_x_1941:
[----:B0-2---:R-:W2:Y:S01]  /*fd40*/  LDL R0, [R1+0xc] ;  /* 0x00000c0001007983 */ /* 0x005ea20000100800 */
[----:B------:R-:W-:Y:S02]  /*fd50*/  ULDC UR8, c[0x0][0xc60] ;  /* 0x0003180000087ab9 */ /* 0x000fe40000000800 */
[----:B------:R-:W-:-:S11]  /*fd60*/  UISETP.NE.AND UP0, UPT, UR8, 0x1, UPT ;  /* 0x000000010800788c */ /* 0x000fd6000bf05270 */
[----:B------:R-:W-:Y:S01]  /*fd70*/  @UP0 ULDC UR4, c[0x0][0xc64] ;  /* 0x0003190000040ab9 */ /* 0x000fe20000000800 */
[----:B------:R-:W-:Y:S01]  /*fd80*/  @UP0 ULDC UR9, c[0x0][0xc68] ;  /* 0x00031a0000090ab9 */ /* 0x000fe20000000800 */
[C---:B--2---:R-:W-:Y:S02]  /*fd90*/  R2UR UR7, R0.reuse ;  /* 0x00000000000772ca */ /* 0x044fe400000e0000 */
[----:B------:R-:W-:-:S11]  /*fda0*/  R2UR UR6, R0 ;  /* 0x00000000000672ca */ /* 0x000fd600000e0000 */
[----:B------:R-:W-:-:S04]  /*fdb0*/  UIMAD.WIDE.U32 UR4, UR7, UR4, URZ ;  /* 0x00000004070472a5 */ /* 0x000fc8000f8e003f */
[----:B------:R-:W-:-:S03]  /*fdc0*/  @UP0 USHF.R.U32.HI UR7, URZ, UR9, UR5 ;  /* 0x000000093f070299 */ /* 0x000fc60008011605 */
[----:B------:R-:W-:Y:S02]  /*fdd0*/  ULDC UR4, c[0x0][0xc78] ;  /* 0x00031e0000047ab9 */ /* 0x000fe40000000800 */
[----:B------:R-:W-:Y:S02]  /*fde0*/  UISETP.GE.AND UP0, UPT, UR7, UR4, UPT ;  /* 0x000000040700728c */ /* 0x000fe4000bf06270 */
[----:B------:R-:W-:-:S04]  /*fdf0*/  UIADD3 UR4, -UR7, URZ, URZ ;  /* 0x0000003f07047290 */ /* 0x000fc8000fffe13f */
[----:B------:R-:W-:Y:S01]  /*fe00*/  PLOP3.LUT P0, PT, PT, PT, UP0, 0x80, 0x0 ;  /* 0x000000000000781c */ /* 0x000fe20003f0f008 */
[----:B------:R-:W-:-:S12]  /*fe10*/  UIMAD UR8, UR8, UR4, UR6 ;  /* 0x00000004080872a4 */ /* 0x000fd8000f8e0206 */
[----:B-1----:R-:W-:Y:S05]  /*fe20*/  @!P0 BRA `(.L_x_1846) ;  /* 0x0000000000208947 */ /* 0x002fea0003800000 */
        /* <DEDUP_REMOVED lines=8> */
.L_x_1846:
[----:B------:R-:W-:Y:S01]  /*feb0*/  ULDC UR9, c[0x0][0xc54] ;  /* 0x0003150000097ab9 */ /* 0x000fe20000000800 */
[----:B------:R-:W-:Y:S01]  /*fec0*/  UMOV UR6, UR8 ;  /* 0x0000000800067c82 */ /* 0x000fe20008000000 */
[----:B------:R-:W-:-:S11]  /*fed0*/  UISETP.NE.AND UP0, UPT, UR9, 0x1, UPT ;  /* 0x000000010900788c */ /* 0x000fd6000bf05270 */
[----:B------:R-:W-:Y:S02]  /*fee0*/  @UP0 ULDC.64 UR10, c[0x0][0xc58] ;  /* 0x00031600000a0ab9 */ /* 0x000fe40000000a00 */
[----:B------:R-:W-:-:S04]  /*fef0*/  UIMAD.WIDE.U32 UR4, UR8, UR10, URZ ;  /* 0x0000000a080472a5 */ /* 0x000fc8000f8e003f */
[----:B------:R-:W-:-:S04]  /*ff00*/  @UP0 USHF.R.U32.HI UR6, URZ, UR11, UR5 ;  /* 0x0000000b3f060299 */ /* 0x000fc80008011605 */
[----:B------:R-:W-:-:S12]  /*ff10*/  UIMAD UR4, UR6, UR9, URZ ;  /* 0x00000009060472a4 */ /* 0x000fd8000f8e023f */
.L_x_1847:
[----:B------:R-:W-:Y:S02]  /*ff20*/  UIADD3 UR4, UR8, -UR4, URZ ;  /* 0x8000000408047290 */ /* 0x000fe4000fffe03f */
[----:B------:R-:W-:Y:S01]  /*ff30*/  ULOP3.LUT UR5, URZ, UR6, URZ, 0x33, !UPT ;  /* 0x000000063f057292 */ /* 0x000fe2000f8e333f */
[----:B------:R-:W-:Y:S01]  /*ff40*/  ULDC UR14, c[0x0][0xc48] ;  /* 0x00031200000e7ab9 */ /* 0x000fe20000000800 */
[----:B------:R-:W-:Y:S01]  /*ff50*/  ULDC UR8, c[0x0][0x448] ;  /* 0x0001120000087ab9 */ /* 0x000fe20000000800 */
[----:B------:R-:W-:Y:S01]  /*ff60*/  ULDC UR40, c[0x0][0xc3c] ;  /* 0x00030f0000287ab9 */ /* 0x000fe20000000800 */
[----:B------:R-:W-:Y:S02]  /*ff70*/  UISETP.NE.AND UP2, UPT, UR14, 0x1, UPT ;  /* 0x000000010e00788c */ /* 0x000fe4000bf45270 */
[----:B------:R-:W-:Y:S02]  /*ff80*/  UISETP.NE.AND UP1, UPT, UR8, 0x1, UPT ;  /* 0x000000010800788c */ /* 0x000fe4000bf25270 */
[----:B------:R-:W-:Y:S01]  /*ff90*/  UIADD3 UR40, UR5, UR40, URZ ;  /* 0x0000002805287290 */ /* 0x000fe2000fffe03f */
[----:B------:R-:W-:Y:S01]  /*ffa0*/  ULDC.64 UR10, c[0x0][0x418] ;  /* 0x00010600000a7ab9 */ /* 0x000fe20000000a00 */
[----:B------:R-:W-:Y:S01]  /*ffb0*/  ULDC UR13, c[0x0][0xc54] ;  /* 0x00031500000d7ab9 */ /* 0x000fe20000000800 */
[----:B------:R-:W-:-:S02]  /*ffc0*/  UISETP.NE.U32.AND UP0, UPT, UR10, URZ, UPT ;  /* 0x0000003f0a00728c */ /* 0x000fc4000bf05070 */
[----:B------:R-:W-:Y:S02]  /*ffd0*/  UIMAD UR13, UR7, UR13, UR4 ;  /* 0x0000000d070d72a4 */ /* 0x000fe4000f8e0204 */
[----:B------:R-:W-:Y:S01]  /*ffe0*/  USHF.L.U32 UR40, UR40, 0x7, URZ ;  /* 0x0000000728287899 */ /* 0x000fe2000800063f */
[----:B------:R-:W-:Y:S01]  /*fff0*/  ULDC.64 UR4, c[0x0][0x9e0] ;  /* 0x0002780000047ab9 */ /* 0x000fe20000000a00 */
[----:B------:R-:W-:Y:S02]  /*10000*/  UISETP.NE.AND.EX UP0, UPT, UR11, URZ, UPT, UP0 ;  /* 0x0000003f0b00728c */ /* 0x000fe4000bf05300 */
[----:B------:R-:W-:Y:S02]  /*10010*/  UISETP.GE.AND UP3, UPT, UR5, 0x1, UPT ;  /* 0x000000010500788c */ /* 0x000fe4000bf66270 */
[----:B------:R-:W-:Y:S01]  /*10020*/  UIADD3 UR12, UR40, 0x7f, URZ ;  /* 0x0000007f280c7890 */ /* 0x000fe2000fffe03f */
[----:B------:R-:W-:Y:S01]  /*10030*/  ULDC UR10, c[0x0][0x424] ;  /* 0x00010900000a7ab9 */ /* 0x000fe20000000800 */
[----:B------:R-:W-:Y:S01]  /*10040*/  ULDC UR6, c[0x0][0x288] ;  /* 0x0000a20000067ab9 */ /* 0x000fe20000000800 */
[----:B------:R-:W-:Y:S01]  /*10050*/  @UP2 ULDC UR8, c[0x0][0xc4c] ;  /* 0x0003130000082ab9 */ /* 0x000fe20000000800 */
[----:B------:R-:W-:Y:S01]  /*10060*/  @UP1 ULDC UR11, c[0x0][0x44c] ;  /* 0x00011300000b1ab9 */ /* 0x000fe20000000800 */
[----:B------:R-:W-:Y:S01]  /*10070*/  USEL UR15, UR10, 0x1, UP0 ;  /* 0x000000010a0f7887 */ /* 0x000fe20008000000 */
[----:B------:R-:W-:Y:S01]  /*10080*/  PLOP3.LUT P1, PT, PT, PT, UP3, 0x80, 0x0 ;  /* 0x000000000000781c */ /* 0x000fe20003f2f038 */
[----:B------:R-:W-:-:S02]  /*10090*/  UIADD3 UR16, -UR6, 0x1, URZ ;  /* 0x0000000106107890 */ /* 0x000fc4000fffe13f */
[----:B------:R-:W-:Y:S02]  /*100a0*/  UIMAD.WIDE.U32 UR8, UR13, UR8, URZ ;  /* 0x000000080d0872a5 */ /* 0x000fe4000f8e003f */
[----:B------:R-:W-:Y:S01]  /*100b0*/  UIMAD.WIDE.U32 UR10, UR12, UR11, URZ ;  /* 0x0000000b0c0a72a5 */ /* 0x000fe2000f8e003f */
[----:B------:R-:W-:Y:S01]  /*100c0*/  ULDC UR7, c[0x0][0x2f0] ;  /* 0x0000bc0000077ab9 */ /* 0x000fe20000000800 */
[----:B------:R-:W-:Y:S01]  /*100d0*/  @UP2 ULDC UR17, c[0x0][0xc50] ;  /* 0x0003140000112ab9 */ /* 0x000fe20000000800 */
[----:B------:R-:W-:Y:S01]  /*100e0*/  @UP1 ULDC UR18, c[0x0][0x450] ;  /* 0x0001140000121ab9 */ /* 0x000fe20000000800 */
[----:B------:R-:W-:Y:S01]  /*100f0*/  UMOV UR43, UR13 ;  /* 0x0000000d002b7c82 */ /* 0x000fe20008000000 */
[----:B------:R-:W-:Y:S02]  /*10100*/  UIMAD UR16, UR15, UR7, UR16 ;  /* 0x000000070f1072a4 */ /* 0x000fe4000f8e0210 */
[----:B------:R-:W-:Y:S02]  /*10110*/  @UP2 USHF.R.U32.HI UR43, URZ, UR17, UR9 ;  /* 0x000000113f2b2299 */ /* 0x000fe40008011609 */
[----:B------:R-:W-:-:S02]  /*10120*/  @UP1 USHF.R.U32.HI UR12, URZ, UR18, UR11 ;  /* 0x000000123f0c1299 */ /* 0x000fc4000801160b */
[----:B------:R-:W-:Y:S02]  /*10130*/  UIADD3 UR36, -UR43, URZ, URZ ;  /* 0x0000003f2b247290 */ /* 0x000fe4000fffe13f */
[----:B------:R-:W-:Y:S02]  /*10140*/  UIADD3 UR12, UR16, UR12, URZ ;  /* 0x0000000c100c7290 */ /* 0x000fe4000fffe03f */
[----:B------:R-:W-:Y:S02]  /*10150*/  UIMAD UR36, UR14, UR36, UR13 ;  /* 0x000000240e2472a4 */ /* 0x000fe4000f8e020d */
[----:B------:R-:W-:Y:S01]  /*10160*/  UIADD3 UR4, UR12, UR4, URZ ;  /* 0x000000040c047290 */ /* 0x000fe2000fffe03f */
[----:B------:R-:W-:Y:S11]  /*10170*/  @!P1 BRA `(.L_x_1848) ;  /* 0x0000000000449947 */ /* 0x000ff60003800000 */
[----:B------:R-:W-:Y:S01]  /*10180*/  ISETP.LT.AND P0, PT, RZ, UR12, PT ;  /* 0x0000000cff007c0c */ /* 0x000fe2000bf01270 */
[----:B------:R-:W-:-:S12]  /*10190*/  UIADD3 UR10, UR12, -0x1, URZ ;  /* 0xffffffff0c0a7890 */ /* 0x000fd8000fffe03f */
[----:B------:R-:W-:Y:S05]  /*101a0*/  @P0 BRA `(.L_x_1849) ;  /* 0x00000000001c0947 */ /* 0x000fea0003800000 */
[----:B------:R-:W-:Y:S02]  /*101b0*/  UISETP.NE.AND UP0, UPT, UR5, 0x1, UPT ;  /* 0x000000010500788c */ /* 0x000fe4000bf05270 */
[----:B------:R-:W-:-:S09]  /*101c0*/  UIADD3 UR10, -UR12, URZ, URZ ;  /* 0x0000003f0c0a7290 */ /* 0x000fd2000fffe13f */
[----:B------:R-:W-:Y:S02]  /*101d0*/  @UP0 ULDC.64 UR12, c[0x0][0x9e8] ;  /* 0x00027a00000c0ab9 */ /* 0x000fe40000000a00 */
[----:B------:R-:W-:-:S04]  /*101e0*/  UIMAD.WIDE.U32 UR8, UR10, UR12, URZ ;  /* 0x0000000c0a0872a5 */ /* 0x000fc8000f8e003f */
[----:B------:R-:W-:-:S04]  /*101f0*/  @UP0 USHF.R.U32.HI UR10, URZ, UR13, UR9 ;  /* 0x0000000d3f0a0299 */ /* 0x000fc80008011609 */
[----:B------:R-:W-:Y:S01]  /*10200*/  ULOP3.LUT UR10, URZ, UR10, URZ, 0x33, !UPT ;  /* 0x0000000a3f0a7292 */ /* 0x000fe2000f8e333f */
[----:B------:R-:W-:Y:S11]  /*10210*/  BRA `(.L_x_1850) ;  /* 0x0000000000107947 */ /* 0x000ff60003800000 */
.L_x_1849:
[----:B------:R-:W-:-:S11]  /*10220*/  UISETP.NE.AND UP0, UPT, UR5, 0x1, UPT ;  /* 0x000000010500788c */ /* 0x000fd6000bf05270 */
[----:B------:R-:W-:Y:S02]  /*10230*/  @UP0 ULDC.64 UR12, c[0x0][0x9e8] ;  /* 0x00027a00000c0ab9 */ /* 0x000fe40000000a00 */
[----:B------:R-:W-:-:S04]  /*10240*/  UIMAD.WIDE.U32 UR8, UR10, UR12, URZ ;  /* 0x0000000c0a0872a5 */ /* 0x000fc8000f8e003f */
[----:B------:R-:W-:-:S12]  /*10250*/  @UP0 USHF.R.U32.HI UR10, URZ, UR13, UR9 ;  /* 0x0000000d3f0a0299 */ /* 0x000fd80008011609 */
.L_x_1850:
[----:B------:R-:W-:-:S04]  /*10260*/  UIMAD UR10, UR10, UR5, UR5 ;  /* 0x000000050a0a72a4 */ /* 0x000fc8000f8e0205 */
[----:B------:R-:W-:-:S04]  /*10270*/  UISETP.LT.AND UP0, UPT, UR4, UR10, UPT ;  /* 0x0000000a0400728c */ /* 0x000fc8000bf01270 */
[----:B------:R-:W-:-:S12]  /*10280*/  USEL UR4, UR4, UR10, UP0 ;  /* 0x0000000a04047287 */ /* 0x000fd80008000000 */
.L_x_1848:
[----:B------:R-:W-:Y:S02]  /*10290*/  UIMAD UR8, UR15, UR7, 0x5f ;  /* 0x0000005f0f0874a4 */ /* 0x000fe4000f8e0207 */
[----:B------:R-:W-:Y:S02]  /*102a0*/  UIADD3 UR10, UR4, 0x5f, URZ ;  /* 0x0000005f040a7890 */ /* 0x000fe4000fffe03f */
[----:B------:R-:W-:Y:S02]  /*102b0*/  UIMAD.WIDE UR8, UR8, 0x2aaaaaab, URZ ;  /* 0x2aaaaaab080878a5 */ /* 0x000fe4000f8e023f */
[----:B------:R-:W-:Y:S01]  /*102c0*/  UIMAD.WIDE UR10, UR10, 0x2aaaaaab, URZ ;  /* 0x2aaaaaab0a0a78a5 */ /* 0x000fe2000f8e023f */
[----:B------:R-:W-:Y:S01]  /*102d0*/  @UP1 ULDC UR12, c[0x0][0x44c] ;  /* 0x00011300000c1ab9 */ /* 0x000fe20000000800 */
[----:B------:R-:W-:Y:S02]  /*102e0*/  UIMAD UR7, UR15, UR7, -UR6 ;  /* 0x000000070f0772a4 */ /* 0x000fe4000f8e0a06 */
[----:B------:R-:W-:-:S02]  /*102f0*/  UIMAD.WIDE.U32 UR12, UR40, UR12, URZ ;  /* 0x0000000c280c72a5 */ /* 0x000fc4000f8e003f */
[----:B------:R-:W-:Y:S02]  /*10300*/  USHF.R.U32.HI UR6, URZ, 0x1f, UR9 ;  /* 0x0000001f3f067899 */ /* 0x000fe40008011609 */
[----:B------:R-:W-:Y:S01]  /*10310*/  USHF.R.U32.HI UR4, URZ, 0x1f, UR11 ;  /* 0x0000001f3f047899 */ /* 0x000fe2000801160b */
[----:B------:R-:W-:Y:S01]  /*10320*/  @UP1 ULDC UR16, c[0x0][0x450] ;  /* 0x0001140000101ab9 */ /* 0x000fe20000000800 */
[----:B------:R-:W-:Y:S01]  /*10330*/  UMOV UR14, UR40 ;  /* 0x00000028000e7c82 */ /* 0x000fe20008000000 */
[----:B------:R-:W-:Y:S02]  /*10340*/  @UP1 USHF.R.U32.HI UR14, URZ, UR16, UR13 ;  /* 0x000000103f0e1299 */ /* 0x000fe4000801160d */
[----:B------:R-:W-:Y:S02]  /*10350*/  ULEA.HI.SX32 UR9, UR9, UR6, 0x1c ;  /* 0x0000000609097291 */ /* 0x000fe4000f8fe23f */
[----:B------:R-:W-:Y:S02]  /*10360*/  ULEA.HI.SX32 UR4, UR11, UR4, 0x1c ;  /* 0x000000040b047291 */ /* 0x000fe4000f8fe23f */
[----:B------:R-:W-:-:S02]  /*10370*/  UIADD3 UR6, UR7, UR14, URZ ;  /* 0x0000000e07067290 */ /* 0x000fc4000fffe03f */
[----:B------:R-:W-:Y:S01]  /*10380*/  UISETP.LT.AND UP0, UPT, UR9, UR4, UPT ;  /* 0x000000040900728c */ /* 0x000fe2000bf01270 */
[----:B------:R-:W-:Y:S02]  /*10390*/  ULDC UR8, c[0x0][0x9dc] ;  /* 0x0002770000087ab9 */ /* 0x000fe40000000800 */
[----:B------:R-:W-:Y:S02]  /*103a0*/  UIADD3 UR8, UR6, -UR8, URZ ;  /* 0x8000000806087290 */ /* 0x000fe4000fffe03f */
[----:B------:R-:W-:Y:S01]  /*103b0*/  USEL UR39, UR9, UR4, UP0 ;  /* 0x0000000409277287 */ /* 0x000fe20008000000 */
[----:B------:R-:W-:Y:S11]  /*103c0*/  @!P1 BRA `(.L_x_1851) ;  /* 0x0000000000489947 */ /* 0x000ff60003800000 */
[----:B------:R-:W-:Y:S02]  /*103d0*/  UMOV UR4, UR6 ;  /* 0x0000000600047c82 */ /* 0x000fe40008000000 */
        /* <DEDUP_REMOVED lines=10> */
.L_x_1852:
[----:B------:R-:W-:-:S11]  /*10480*/  UISETP.NE.AND UP0, UPT, UR5, 0x1, UPT ;  /* 0x000000010500788c */ /* 0x000fd6000bf05270 */
[----:B------:R-:W-:Y:S02]  /*10490*/  @UP0 ULDC.64 UR10, c[0x0][0x9e8] ;  /* 0x00027a00000a0ab9 */ /* 0x000fe40000000a00 */
[----:B------:R-:W-:-:S04]  /*104a0*/  UIMAD.WIDE.U32 UR6, UR4, UR10, URZ ;  /* 0x0000000a040672a5 */ /* 0x000fc8000f8e003f */
[----:B------:R-:W-:-:S12]  /*104b0*/  @UP0 USHF.R.U32.HI UR4, URZ, UR11, UR7 ;  /* 0x0000000b3f040299 */ /* 0x000fd80008011607 */
.L_x_1853:
[----:B------:R-:W-:-:S04]  /*104c0*/  UIMAD UR4, UR4, UR5, URZ ;  /* 0x00000005040472a4 */ /* 0x000fc8000f8e023f */
[----:B------:R-:W-:-:S04]  /*104d0*/  UISETP.LT.AND UP0, UPT, UR8, UR4, UPT ;  /* 0x000000040800728c */ /* 0x000fc8000bf01270 */
[----:B------:R-:W-:-:S12]  /*104e0*/  USEL UR8, UR8, UR4, !UP0 ;  /* 0x0000000408087287 */ /* 0x000fd8000c000000 */
.L_x_1851:
[----:B------:R-:W-:Y:S01]  /*104f0*/  UIMAD.WIDE UR4, UR8, 0x2aaaaaab, URZ ;  /* 0x2aaaaaab080478a5 */ /* 0x000fe2000f8e023f */
[----:B------:R-:W-:Y:S03]  /*10500*/  BSSY B7, `(.L_x_1854) ;  /* 0x00003b6000077945 */ /* 0x000fe60003800000 */
[----:B------:R-:W-:-:S04]  /*10510*/  USHF.R.U32.HI UR4, URZ, 0x1f, UR5 ;  /* 0x0000001f3f047899 */ /* 0x000fc80008011605 */
[----:B------:R-:W-:-:S04]  /*10520*/  ULEA.HI.SX32 UR4, UR5, UR4, 0x1c ;  /* 0x0000000405047291 */ /* 0x000fc8000f8fe23f */
[----:B------:R-:W-:-:S04]  /*10530*/  UISETP.LT.AND UP0, UPT, URZ, UR4, UPT ;  /* 0x000000043f00728c */ /* 0x000fc8000bf01270 */
[----:B------:R-:W-:-:S04]  /*10540*/  USEL UR38, URZ, UR4, !UP0 ;  /* 0x000000043f267287 */ /* 0x000fc8000c000000 */
[----:B------:R-:W-:-:S06]  /*10550*/  UISETP.GT.AND UP0, UPT, UR39, UR38, UPT ;  /* 0x000000262700728c */ /* 0x000fcc000bf04270 */
[----:B------:R-:W-:-:S13]  /*10560*/  PLOP3.LUT P0, PT, PT, PT, UP0, 0x80, 0x0 ;  /* 0x000000000000781c */ /* 0x000fda0003f0f008 */
        /* <DEDUP_REMOVED lines=11> */
[----:B-1----:R-:W2:Y:S01]  /*10620*/  @P1 ATOMG.E.ADD.STRONG.GPU PT, R3, desc[UR46][R2.64], R5 ;  /* 0x00000005020319a8 */ /* 0x002ea200081ee1ee */
[----:B------:R-:W0:Y:S02]  /*10630*/  S2R R4, SR_LTMASK ;  /* 0x0000000000047919 */ /* 0x000e240000003900 */
[----:B0-----:R-:W-:-:S04]  /*10640*/  LOP3.LUT R4, R4, UR4, RZ, 0xc0, !PT ;  /* 0x0000000404047c12 */ /* 0x001fc8000f8ec0ff */
[----:B------:R-:W0:Y:S01]  /*10650*/  POPC R7, R4 ;  /* 0x0000000400077309 */ /* 0x000e220000000000 */
[----:B--2---:R-:W0:Y:S02]  /*10660*/  SHFL.IDX PT, R0, R3, R0, 0x1f ;  /* 0x00001f0003007589 */ /* 0x004e2400000e0000 */
[----:B0-----:R-:W-:-:S05]  /*10670*/  IADD3 R0, R0, UR42, R7 ;  /* 0x0000002a00007c10 */ /* 0x001fca000fffe007 */
[----:B------:R4:W-:Y:S01]  /*10680*/  STL [R1+0xc], R0 ;  /* 0x00000c0001007387 */ /* 0x0009e20000100800 */
[----:B------:R-:W-:Y:S05]  /*10690*/  BRA `(.L_x_1856) ;  /* 0x0000003800707947 */ /* 0x000fea0003800000 */
.L_x_1855:
[----:B------:R-:W-:Y:S01]  /*106a0*/  VIADD R0, R18, 0x1c400 ;  /* 0x0001c40012007836 */ /* 0x000fe20000000000 */
[----:B------:R-:W-:Y:S04]  /*106b0*/  BSSY B6, `(.L_x_1857) ;  /* 0x0000013000067945 */ /* 0x000fe80003800000 */
        /* <DEDUP_REMOVED lines=18> */
.L_x_1858:
[----:B------:R-:W-:Y:S05]  /*107e0*/  BSYNC B6 ;  /* 0x0000000000067941 */ /* 0x000fea0003800000 */
.L_x_1857:
        /* <DEDUP_REMOVED lines=20> */
.L_x_1861:
        /* <DEDUP_REMOVED lines=15> */
.L_x_1860:
[----:B------:R-:W-:Y:S05]  /*10a20*/  BSYNC B6 ;  /* 0x0000000000067941 */ /* 0x000fea0003800000 */
.L_x_1859:
[----:B------:R-:W-:Y:S01]  /*10a30*/  ULDC.64 UR4, c[0x0][0x9f8] ;  /* 0x00027e0000047ab9 */ /* 0x000fe20000000a00 */
[----:B------:R-:W-:Y:S01]  /*10a40*/  IMAD.U32 R7, RZ, RZ, UR43 ;  /* 0x0000002bff077e24 */ /* 0x000fe2000f8e00ff */
[----:B------:R-:W-:-:S04]  /*10a50*/  UISETP.NE.U32.AND UP0, UPT, UR4, URZ, UPT ;  /* 0x0000003f0400728c */ /* 0x000fc8000bf05070 */
[----:B------:R-:W-:-:S06]  /*10a60*/  UISETP.NE.AND.EX UP0, UPT, UR5, URZ, UPT, UP0 ;  /* 0x0000003f0500728c */ /* 0x000fcc000bf05300 */
[----:B------:R-:W-:-:S05]  /*10a70*/  PLOP3.LUT P0, PT, PT, PT, UP0, 0x80, 0x0 ;  /* 0x000000000000781c */ /* 0x000fca0003f0f008 */
[----:B------:R-:W-:Y:S02]  /*10a80*/  @UP0 ULDC.64 UR4, c[0x0][0x9f8] ;  /* 0x00027e0000040ab9 */ /* 0x000fe40000000a00 */
[----:B------:R-:W-:-:S06]  /*10a90*/  @UP0 UIMAD.WIDE UR4, UR43, 0x4, UR4 ;  /* 0x000000042b0408a5 */ /* 0x000fcc000f8e0204 */
[----:B------:R-:W-:Y:S02]  /*10aa0*/  IMAD.U32 R2, RZ, RZ, UR4 ;  /* 0x00000004ff027e24 */ /* 0x000fe4000f8e00ff */
[----:B------:R-:W-:-:S05]  /*10ab0*/  IMAD.U32 R3, RZ, RZ, UR5 ;  /* 0x00000005ff037e24 */ /* 0x000fca000f8e00ff */
[----:B------:R0:W2:Y:S01]  /*10ac0*/  @P0 LDG.E R7, desc[UR46][R2.64] ;  /* 0x0000002e02070981 */ /* 0x0000a2000c1e1900 */
[----:B------:R-:W-:Y:S01]  /*10ad0*/  UMOV UR4, 0xffffffff ;  /* 0xffffffff00047882 */ /* 0x000fe20000000000 */
[----:B------:R-:W-:Y:S01]  /*10ae0*/  IMAD.U32 R0, RZ, RZ, UR39 ;  /* 0x00000027ff007e24 */ /* 0x000fe2000f8e00ff */
[----:B------:R-:W-:Y:S01]  /*10af0*/  LOP3.LUT R17, R17, 0xfffffffe, RZ, 0xc0, !PT ;  /* 0xfffffffe11117812 */ /* 0x000fe200078ec0ff */
[----:B------:R-:W1:Y:S02]  /*10b00*/  S2R R4, SR_TID.X ;  /* 0x0000000000047919 */ /* 0x000e640000002100 */
[----:B------:R-:W-:Y:S01]  /*10b10*/  VIADD R0, R0, 0xffffffff ;  /* 0xffffffff00007836 */ /* 0x000fe20000000000 */
[----:B0-----:R-:W0:Y:S02]  /*10b20*/  LDC.64 R2, c[0x0][0x418] ;  /* 0x00010600ff027b82 */ /* 0x001e240000000a00 */
[----:B0-----:R-:W-:Y:S02]  /*10b30*/  ISETP.NE.U32.AND P0, PT, R2, RZ, PT ;  /* 0x000000ff0200720c */ /* 0x001fe40003f05070 */
[----:B-1----:R-:W-:-:S02]  /*10b40*/  SHF.R.U32.HI R4, RZ, 0x5, R4 ;  /* 0x00000005ff047819 */ /* 0x002fc40000011604 */
[----:B------:R-:W-:Y:S02]  /*10b50*/  ISETP.NE.AND.EX P1, PT, R3, RZ, PT, P0 ;  /* 0x000000ff0300720c */ /* 0x000fe40003f25300 */
[----:B------:R-:W-:-:S11]  /*10b60*/  LOP3.LUT R4, R4, 0x3, RZ, 0xc0, !PT ;  /* 0x0000000304047812 */ /* 0x000fd600078ec0ff */
[----:B------:R-:W-:Y:S02]  /*10b70*/  @P1 LOP3.LUT R17, R17, 0x1, RZ, 0xfc, !PT ;  /* 0x0000000111111812 */ /* 0x000fe400078efcff */
[----:B--2---:R-:W-:Y:S01]  /*10b80*/  SHF.R.S32.HI R8, RZ, 0x1f, R7 ;  /* 0x0000001fff087819 */ /* 0x004fe20000011407 */
[----:B------:R0:W-:Y:S01]  /*10b90*/  STL [R1], R7 ;  /* 0x0000000701007387 */ /* 0x0001e20000100800 */
[----:B------:R-:W-:-:S03]  /*10ba0*/  SEL R16, R7, RZ, !P1 ;  /* 0x000000ff07107207 */ /* 0x000fc60004800000 */
[----:B------:R0:W-:Y:S01]  /*10bb0*/  STL [R1+0x8], R8 ;  /* 0x0000080801007387 */ /* 0x0001e20000100800 */
[----:B------:R-:W-:Y:S05]  /*10bc0*/  BRA.DIV UR4, `(.L_x_1862) ;  /* 0x0000003e044c7947 */ /* 0x000fea000b800000 */
[----:B------:R1:W2:Y:S02]  /*10bd0*/  SHFL.IDX PT, R14, R4, RZ, 0x1f ;  /* 0x00001fff040e7589 */ /* 0x0002a400000e0000 */
.L_x_1956:
[----:B------:R3:W-:Y:S01]  /*10be0*/  STL [R1+0x14], R0 ;  /* 0x0000140001007387 */ /* 0x0007e20000100800 */
[----:B--2---:R-:W-:Y:S02]  /*10bf0*/  ISETP.NE.AND P0, PT, R14, RZ, PT ;  /* 0x000000ff0e00720c */ /* 0x004fe40003f05270 */
[----:B------:R-:W-:Y:S02]  /*10c00*/  PLOP3.LUT P2, PT, PT, PT, PT, 0x8, 0x0 ;  /* 0x000000000000781c */ /* 0x000fe40003f4e170 */
[----:B------:R-:W-:-:S11]  /*10c10*/  LOP3.LUT R17, R17, 0xfffffffd, RZ, 0xc0, !PT ;  /* 0xfffffffd11117812 */ /* 0x000fd600078ec0ff */
[----:B------:R-:W-:Y:S01]  /*10c20*/  @P2 LOP3.LUT R17, R17, 0x2, RZ, 0xfc, !PT ;  /* 0x0000000211112812 */ /* 0x000fe200078efcff */
[----:B---3--:R-:W-:Y:S06]  /*10c30*/  @P0 BRA `(.L_x_1863) ;  /* 0x0000000000f00947 */ /* 0x008fec0003800000 */
[----:B------:R-:W-:-:S03]  /*10c40*/  UMOV UR4, 0xffffffff ;  /* 0xffffffff00047882 */ /* 0x000fc60000000000 */
[----:B------:R-:W-:Y:S05]  /*10c50*/  BRA.DIV UR4, `(.L_x_1864) ;  /* 0x0000003e04487947 */ /* 0x000fea000b800000 */
[----:B------:R-:W-:-:S13]  /*10c60*/  ELECT P6, URZ, PT ;  /* 0x00000000003f782f */ /* 0x000fda00038c0000 */
.L_x_1959:
[----:B------:R-:W-:Y:S05]  /*10c70*/  @!P6 BRA `(.L_x_1863) ;  /* 0x0000000000e0e947 */ /* 0x000fea0003800000 */
[----:B------:R-:W-:Y:S01]  /*10c80*/  IMAD.MOV.U32 R16, RZ, RZ, R7 ;  /* 0x000000ffff107224 */ /* 0x000fe200078e0007 */
[----:B------:R-:W-:Y:S06]  /*10c90*/  @!P1 BRA `(.L_x_1865) ;  /* 0x00000000004c9947 */ /* 0x000fec0003800000 */
[----:B------:R-:W-:Y:S01]  /*10ca0*/  IMAD.MOV.U32 R9, RZ, RZ, R0 ;  /* 0x000000ffff097224 */ /* 0x000fe200078e0000 */
[----:B------:R-:W-:Y:S01]  /*10cb0*/  ULDC.64 UR4, c[0x0][0x428] ;  /* 0x00010a0000047ab9 */ /* 0x000fe20000000a00 */
[----:B------:R-:W2:Y:S02]  /*10cc0*/  LDC R0, c[0x0][0x43c] ;  /* 0x00010f00ff007b82 */ /* 0x000ea40000000800 */
[----:B--2---:R-:W-:-:S13]  /*10cd0*/  ISETP.NE.AND P0, PT, R0, 0x1, PT ;  /* 0x000000010000780c */ /* 0x004fda0003f05270 */
[----:B-1----:R-:W1:Y:S02]  /*10ce0*/  @P0 LDC.64 R4, c[0x0][0x440] ;  /* 0x00011000ff040b82 */ /* 0x002e640000000a00 */
[----:B-1----:R-:W-:-:S04]  /*10cf0*/  @P0 IMAD.HI.U32 R6, R9, R4, RZ ;  /* 0x0000000409060227 */ /* 0x002fc800078e00ff */
[----:B------:R-:W-:Y:S01]  /*10d00*/  IMAD.MOV.U32 R4, RZ, RZ, R9 ;  /* 0x000000ffff047224 */ /* 0x000fe200078e0009 */
[----:B------:R-:W-:-:S05]  /*10d10*/  @P0 SHF.R.U32.HI R4, RZ, R5, R6 ;  /* 0x00000005ff040219 */ /* 0x000fca0000011606 */
[----:B------:R-:W-:-:S04]  /*10d20*/  IMAD.MOV R5, RZ, RZ, -R4 ;  /* 0x000000ffff057224 */ /* 0x000fc800078e0a04 */
[----:B------:R-:W-:Y:S01]  /*10d30*/  IMAD R9, R0, R5, R9 ;  /* 0x0000000500097224 */ /* 0x000fe200078e0209 */
[----:B------:R-:W-:Y:S01]  /*10d40*/  SHF.R.S32.HI R5, RZ, 0x1f, R4 ;  /* 0x0000001fff057819 */ /* 0x000fe20000011404 */
[----:B------:R-:W-:-:S03]  /*10d50*/  IMAD R0, R8, UR4, RZ ;  /* 0x0000000408007c24 */ /* 0x000fc6000f8e02ff */
[----:B------:R2:W-:Y:S01]  /*10d60*/  STL [R1+0x14], R9 ;  /* 0x0000140901007387 */ /* 0x0005e20000100800 */
[----:B------:R-:W-:-:S04]  /*10d70*/  IMAD.WIDE.U32 R4, R7, UR4, R4 ;  /* 0x0000000407047c25 */ /* 0x000fc8000f8e0004 */
[----:B------:R-:W-:Y:S01]  /*10d80*/  IMAD R0, R7, UR5, R0 ;  /* 0x0000000507007c24 */ /* 0x000fe2000f8e0200 */
[----:B------:R-:W-:-:S03]  /*10d90*/  LEA R2, P0, R4, R2, 0x2 ;  /* 0x0000000204027211 */ /* 0x000fc600078010ff */
[----:B------:R-:W-:-:S05]  /*10da0*/  IMAD.IADD R0, R5, 0x1, R0 ;  /* 0x0000000105007824 */ /* 0x000fca00078e0200 */
[----:B------:R-:W-:-:S05]  /*10db0*/  LEA.HI.X R3, R4, R3, R0, 0x2, P0 ;  /* 0x0000000304037211 */ /* 0x000fca00000f1400 */
[----:B------:R2:W5:Y:S02]  /*10dc0*/  LDG.E R16, desc[UR46][R2.64] ;  /* 0x0000002e02107981 */ /* 0x000564000c1e1900 */
.L_x_1865:
[----:B------:R-:W3:Y:S01]  /*10dd0*/  LDL R0, [R1+0x4] ;  /* 0x0000040001007983 */ /* 0x000ee20000100800 */
[----:B--2---:R-:W-:Y:S01]  /*10de0*/  IMAD R3, R19, 0x8, R18 ;  /* 0x0000000813037824 */ /* 0x004fe200078e0212 */
[----:B0-----:R-:W0:Y:S02]  /*10df0*/  S2R R7, SR_TID.X ;  /* 0x0000000000077919 */ /* 0x001e240000002100 */
[----:B0-----:R-:W-:-:S04]  /*10e00*/  LOP3.LUT R7, R7, 0x7f, RZ, 0xc0, !PT ;  /* 0x0000007f07077812 */ /* 0x001fc800078ec0ff */
[----:B------:R-:W-:Y:S02]  /*10e10*/  ISETP.NE.AND P1, PT, R7, RZ, PT ;  /* 0x000000ff0700720c */ /* 0x000fe40003f25270 */
[----:B---3--:R-:W-:-:S04]  /*10e20*/  SHF.L.U32 R0, R0, 0x1f, RZ ;  /* 0x0000001f00007819 */ /* 0x008fc800000006ff */
[----:B------:R-:W0:Y:S02]  /*10e30*/  SYNCS.PHASECHK.TRANS64.TRYWAIT P0, [R3+URZ+0x22840], R0 ;  /* 0x02284000030075a7 */ /* 0x000e24000800017f */
[----:B0-----:R-:W-:Y:S05]  /*10e40*/  @!P0 BRA `(.L_x_1866) ;  /* 0x0000003800ec8947 */ /* 0x001fea0003800000 */
.L_x_1960:
        /* <DEDUP_REMOVED lines=8> */
.L_x_1867:
[----:B------:R-:W2:Y:S01]  /*10ed0*/  LDL R2, [R1+0x14] ;  /* 0x0000140001027983 */ /* 0x000ea20000100800 */
[----:B0-----:R-:W-:Y:S01]  /*10ee0*/  IMAD R0, R19, 0x3000, R18 ;  /* 0x0000300013007824 */ /* 0x001fe200078e0212 */
[----:B------:R-:W-:Y:S01]  /*10ef0*/  R2UR UR33, R3 ;  /* 0x00000000032172ca */ /* 0x000fe200000e0000 */
[----:B------:R-:W-:Y:S01]  /*10f00*/  UIADD3 UR4, UP0, UR44, 0x370, URZ ;  /* 0x000003702c047890 */ /* 0x000fe2000ff1e03f */
[----:B-----5:R-:W-:Y:S01]  /*10f10*/  R2UR UR37, R16 ;  /* 0x00000000102572ca */ /* 0x020fe200000e0000 */
[----:B------:R-:W-:Y:S01]  /*10f20*/  UMOV UR6, 0x0 ;  /* 0x0000000000067882 */ /* 0x000fe20000000000 */
[----:B------:R-:W-:Y:S01]  /*10f30*/  R2UR UR32, R0 ;  /* 0x00000000002072ca */ /* 0x000fe200000e0000 */
[----:B------:R-:W-:Y:S01]  /*10f40*/  UIADD3.X UR5, URZ, UR45, URZ, UP0, !UPT ;  /* 0x0000002d3f057290 */ /* 0x000fe200087fe43f */
[----:B------:R-:W-:Y:S01]  /*10f50*/  PLOP3.LUT P0, PT, PT, PT, PT, 0x80, 0x0 ;  /* 0x000000000000781c */ /* 0x000fe20003f0f070 */
[----:B------:R-:W-:Y:S01]  /*10f60*/  UMOV UR7, 0x14f00000 ;  /* 0x14f0000000077882 */ /* 0x000fe20000000000 */
[----:B------:R-:W-:Y:S01]  /*10f70*/  UMOV UR34, URZ ;  /* 0x0000003f00227c82 */ /* 0x000fe20008000000 */
[----:B------:R-:W-:-:S04]  /*10f80*/  LOP3.LUT R17, R17, 0xfffffffd, RZ, 0xc0, !PT ;  /* 0xfffffffd11117812 */ /* 0x000fc800078ec0ff */
[----:B------:R-:W-:-:S04]  /*10f90*/  UIADD3 UR33, UR33, 0x22830, URZ ;  /* 0x0002283021217890 */ /* 0x000fc8000fffe03f */
[----:B------:R-:W-:Y:S02]  /*10fa0*/  UIADD3 UR32, UR32, 0x1c400, URZ ;  /* 0x0001c40020207890 */ /* 0x000fe4000fffe03f */
[----:B------:R-:W-:Y:S02]  /*10fb0*/  @P0 LOP3.LUT R17, R17, 0x2, RZ, 0xfc, !PT ;  /* 0x0000000211110812 */ /* 0x000fe400078efcff */
[----:B--2---:R-:W-:-:S13]  /*10fc0*/  R2UR UR35, R2 ;  /* 0x00000000022372ca */ /* 0x004fda00000e0000 */
[----:B------:R-:W-:-:S09]  /*10fd0*/  UIMAD UR35, UR35, 0x60, URZ ;  /* 0x00000060232378a4 */ /* 0x000fd2000f8e023f */
[----:B------:R2:W-:Y:S02]  /*10fe0*/  UTMALDG.4D [UR32], [UR4], desc[UR6] ;  /* 0x00000620040075b4 */ /* 0x0005e40008019000 */
[----:B--2---:R-:W-:Y:S01]  /*10ff0*/  NOP ;  /* 0x0000000000007918 */ /* 0x004fe20000000000 */
.L_x_1863:
[----:B------:R-:W-:Y:S01]  /*11000*/  VIADD R0, R18, 0x18400 ;  /* 0x0001840012007836 */ /* 0x000fe20000000000 */
[----:B------:R-:W-:Y:S05]  /*11010*/  WARPSYNC.ALL ;  /* 0x0000000000007948 */ /* 0x000fea0003800000 */
[----:B------:R-:W-:Y:S01]  /*11020*/  BAR.SYNC.DEFER_BLOCKING 0x8, 0x180 ;  /* 0x0206000000007b1d */ /* 0x000fe20000010000 */
[----:B------:R-:W-:-:S05]  /*11030*/  LOP3.LUT P0, RZ, R0, 0x3ff, RZ, 0xc0, !PT ;  /* 0x000003ff00ff7812 */ /* 0x000fca000780c0ff */
[----:B------:R-:W-:Y:S08]  /*11040*/  BSSY B6, `(.L_x_1868) ;  /* 0x0000012000067945 */ /* 0x000ff00003800000 */
[----:B------:R-:W-:Y:S05]  /*11050*/  @!P0 BRA `(.L_x_1869) ;  /* 0x0000000000408947 */ /* 0x000fea0003800000 */
[----:B------:R-:W-:Y:S01]  /*11060*/  MOV R2, 0x0 ;  /* 0x0000000000027802 */ /* 0x000fe20000000f00 */
[----:B------:R-:W-:Y:S01]  /*11070*/  ULDC.64 UR6, c[0x4][0x98] ;  /* 0x0100260000067ab9 */ /* 0x000fe20000000a00 */
[----:B------:R-:W-:Y:S01]  /*11080*/  ULDC.64 UR8, c[0x4][0xa0] ;  /* 0x0100280000087ab9 */ /* 0x000fe20000000a00 */
[----:B------:R-:W-:Y:S01]  /*11090*/  ULDC.64 UR4, c[0x4][0x20] ;  /* 0x0100080000047ab9 */ /* 0x000fe20000000a00 */
[----:B-1----:R-:W-:Y:S02]  /*110a0*/  IMAD.U32 R4, RZ, RZ, UR6 ;  /* 0x00000006ff047e24 */ /* 0x002fe4000f8e00ff */
[----:B------:R-:W1:Y:S01]  /*110b0*/  LDC.64 R2, c[0x4][R2] ;  /* 0x0100000002027b82 */ /* 0x000e620000000a00 */
[----:B------:R-:W-:Y:S02]  /*110c0*/  IMAD.U32 R5, RZ, RZ, UR7 ;  /* 0x00000007ff057e24 */ /* 0x000fe4000f8e00ff */
[----:B------:R-:W-:Y:S02]  /*110d0*/  IMAD.U32 R6, RZ, RZ, UR8 ;  /* 0x00000008ff067e24 */ /* 0x000fe4000f8e00ff */
[----:B0-----:R-:W-:-:S02]  /*110e0*/  IMAD.U32 R7, RZ, RZ, UR9 ;  /* 0x00000009ff077e24 */ /* 0x001fc4000f8e00ff */
[----:B------:R-:W-:Y:S02]  /*110f0*/  IMAD.U32 R10, RZ, RZ, UR4 ;  /* 0x00000004ff0a7e24 */ /* 0x000fe4000f8e00ff */
[----:B------:R-:W-:Y:S02]  /*11100*/  IMAD.U32 R11, RZ, RZ, UR5 ;  /* 0x00000005ff0b7e24 */ /* 0x000fe4000f8e00ff */
[----:B------:R-:W-:Y:S02]  /*11110*/  IMAD.MOV.U32 R8, RZ, RZ, 0x70 ;  /* 0x00000070ff087424 */ /* 0x000fe400078e00ff */
[----:B------:R-:W-:Y:S02]  /*11120*/  IMAD.MOV.U32 R12, RZ, RZ, 0x1 ;  /* 0x00000001ff0c7424 */ /* 0x000fe400078e00ff */
[----:B------:R-:W-:-:S07]  /*11130*/  IMAD.MOV.U32 R13, RZ, RZ, RZ ;  /* 0x000000ffff0d7224 */ /* 0x000fce00078e00ff */
[----:B------:R-:W-:-:S07]  /*11140*/  LEPC R20, `(.L_x_1869) ;  /* 0x000000001014794e */ /* 0x000fce0000000000 */
[----:B-1----:R-:W-:Y:S05]  /*11150*/  CALL.ABS.NOINC R2 ;  /* 0x0000000002007343 */ /* 0x002fea0003c00000 */
.L_x_1869:
[----:B------:R-:W-:Y:S05]  /*11160*/  BSYNC B6 ;  /* 0x0000000000067941 */ /* 0x000fea0003800000 */
.L_x_1868:
[----:B------:R2:W5:Y:S01]  /*11170*/  LDL R10, [R1+0x10] ;  /* 0x00001000010a7983 */ /* 0x0005620000100800 */
[----:B0-----:R-:W0:Y:S01]  /*11180*/  LDC R7, c[0x0][0x448] ;  /* 0x00011200ff077b82 */ /* 0x001e220000000800 */
[----:B------:R-:W3:Y:S01]  /*11190*/  S2R R2, SR_TID.X ;  /* 0x0000000000027919 */ /* 0x000ee20000002100 */
[----:B------:R-:W-:Y:S01]  /*111a0*/  USHF.R.S32.HI UR4, URZ, 0x1f, UR36 ;  /* 0x0000001f3f047899 */ /* 0x000fe20008011424 */
[----:B------:R-:W-:Y:S01]  /*111b0*/  ULDC.64 UR8, c[0x0][0x2d8] ;  /* 0x0000b60000087ab9 */ /* 0x000fe20000000a00 */
[----:B0-----:R-:W-:Y:S02]  /*111c0*/  ISETP.NE.AND P0, PT, R7, 0x1, PT ;  /* 0x000000010700780c */ /* 0x001fe40003f05270 */
[C---:B---3--:R-:W-:Y:S01]  /*111d0*/  LOP3.LUT R0, R2.reuse, 0x7f, RZ, 0xc0, !PT ;  /* 0x0000007f02007812 */ /* 0x048fe200078ec0ff */
[----:B------:R-:W-:-:S10]  /*111e0*/  IMAD.SHL.U32 R2, R2, 0x10, RZ ;  /* 0x0000001002027824 */ /* 0x000fd400078e00ff */
[----:B------:R-:W0:Y:S01]  /*111f0*/  @P0 LDC R3, c[0x0][0x44c] ;  /* 0x00011300ff030b82 */ /* 0x000e220000000800 */
[----:B------:R-:W-:-:S04]  /*11200*/  SHF.R.U32.HI R0, RZ, 0x3, R0 ;  /* 0x00000003ff007819 */ /* 0x000fc80000011600 */
[----:B------:R-:W-:-:S03]  /*11210*/  LOP3.LUT R2, R0, 0x70, R2, 0xf8, !PT ;  /* 0x0000007000027812 */ /* 0x000fc600078ef802 */
[----:B------:R-:W3:Y:S01]  /*11220*/  @P0 LDC R0, c[0x0][0x450] ;  /* 0x00011400ff000b82 */ /* 0x000ee20000000800 */
[----:B------:R-:W-:Y:S01]  /*11230*/  UIMAD UR6, UR4, UR8, URZ ;  /* 0x00000008040672a4 */ /* 0x000fe2000f8e023f */
[----:B------:R-:W-:Y:S01]  /*11240*/  VIADD R2, R2, UR40 ;  /* 0x0000002802027c36 */ /* 0x000fe20008000000 */
[----:B------:R-:W-:Y:S02]  /*11250*/  UIMAD.WIDE.U32 UR4, UR36, UR8, URZ ;  /* 0x00000008240472a5 */ /* 0x000fe4000f8e003f */
[----:B------:R-:W-:Y:S01]  /*11260*/  UIMAD UR6, UR36, UR9, UR6 ;  /* 0x00000009240672a4 */ /* 0x000fe2000f8e0206 */
[----:B------:R-:W-:Y:S01]  /*11270*/  IMAD.MOV.U32 R6, RZ, RZ, R2 ;  /* 0x000000ffff067224 */ /* 0x000fe200078e0002 */
[----:B------:R-:W-:Y:S02]  /*11280*/  USHF.R.S32.HI UR7, URZ, 0x1f, UR43 ;  /* 0x0000001f3f077899 */ /* 0x000fe4000801142b */
[----:B------:R-:W-:Y:S01]  /*11290*/  UIADD3 UR5, UR5, UR6, URZ ;  /* 0x0000000605057290 */ /* 0x000fe2000fffe03f */
[----:B------:R-:W-:Y:S01]  /*112a0*/  ULDC.64 UR8, c[0x0][0x2e0] ;  /* 0x0000b80000087ab9 */ /* 0x000fe20000000a00 */
[----:B0-----:R-:W-:-:S02]  /*112b0*/  @P0 IMAD.HI.U32 R3, R2, R3, RZ ;  /* 0x0000000302030227 */ /* 0x001fc400078e00ff */
[----:B------:R-:W-:Y:S01]  /*112c0*/  UIMAD.WIDE.U32 UR4, UR43, UR8, UR4 ;  /* 0x000000082b0472a5 */ /* 0x000fe2000f8e0004 */
[----:B------:R-:W0:Y:S01]  /*112d0*/  S2R R9, SR_TID.X ;  /* 0x0000000000097919 */ /* 0x000e220000002100 */
[----:B------:R-:W-:Y:S01]  /*112e0*/  UIMAD UR6, UR7, UR8, URZ ;  /* 0x00000008070672a4 */ /* 0x000fe2000f8e023f */
[----:B---3--:R-:W-:-:S03]  /*112f0*/  @P0 SHF.R.U32.HI R6, RZ, R0, R3 ;  /* 0x00000000ff060219 */ /* 0x008fc60000011603 */
[----:B------:R-:W-:Y:S01]  /*11300*/  UIMAD UR6, UR43, UR9, UR6 ;  /* 0x000000092b0672a4 */ /* 0x000fe2000f8e0206 */
[----:B-1----:R-:W-:Y:S02]  /*11310*/  IMAD.U32 R4, RZ, RZ, UR4 ;  /* 0x00000004ff047e24 */ /* 0x002fe4000f8e00ff */
[----:B------:R-:W-:Y:S01]  /*11320*/  IMAD.MOV R0, RZ, RZ, -R6 ;  /* 0x000000ffff007224 */ /* 0x000fe200078e0a06 */
[----:B------:R-:W-:-:S03]  /*11330*/  UIADD3 UR6, UR5, UR6, URZ ;  /* 0x0000000605067290 */ /* 0x000fc6000fffe03f */
[----:B------:R-:W-:Y:S02]  /*11340*/  IMAD R0, R7, R0, R2 ;  /* 0x0000000007007224 */ /* 0x000fe400078e0202 */
[----:B------:R-:W-:Y:S01]  /*11350*/  IMAD.MOV.U32 R2, RZ, RZ, R4 ;  /* 0x000000ffff027224 */ /* 0x000fe200078e0004 */
[----:B------:R-:W-:Y:S01]  /*11360*/  SHF.R.S32.HI R4, RZ, 0x1f, R6 ;  /* 0x0000001fff047819 */ /* 0x000fe20000011406 */
[----:B------:R-:W-:Y:S01]  /*11370*/  IMAD.U32 R5, RZ, RZ, UR5 ;  /* 0x00000005ff057e24 */ /* 0x000fe2000f8e00ff */
[----:B------:R-:W-:Y:S01]  /*11380*/  ULDC.64 UR4, c[0x0][0x2d0] ;  /* 0x0000b40000047ab9 */ /* 0x000fe20000000a00 */
[----:B------:R-:W-:Y:S01]  /*11390*/  IMAD.U32 R3, RZ, RZ, UR6 ;  /* 0x00000006ff037e24 */ /* 0x000fe2000f8e00ff */
[----:B------:R-:W-:Y:S01]  /*113a0*/  ULDC UR6, c[0x0][0x2b8] ;  /* 0x0000ae0000067ab9 */ /* 0x000fe20000000800 */
[----:B------:R-:W-:Y:S02]  /*113b0*/  IMAD R4, R4, UR4, RZ ;  /* 0x0000000404047c24 */ /* 0x000fe4000f8e02ff */
[----:B------:R-:W-:-:S04]  /*113c0*/  IMAD.WIDE.U32 R2, R6, UR4, R2 ;  /* 0x0000000406027c25 */ /* 0x000fc8000f8e0002 */
[----:B------:R-:W-:Y:S01]  /*113d0*/  IMAD R4, R6, UR5, R4 ;  /* 0x0000000506047c24 */ /* 0x000fe2000f8e0204 */
[----:B------:R-:W-:-:S03]  /*113e0*/  ULDC.64 UR4, c[0x0][0x2c8] ;  /* 0x0000b20000047ab9 */ /* 0x000fc60000000a00 */
[----:B------:R-:W-:Y:S01]  /*113f0*/  IMAD.IADD R3, R3, 0x1, R4 ;  /* 0x0000000103037824 */ /* 0x000fe200078e0204 */
[----:B------:R-:W-:Y:S01]  /*11400*/  SHF.R.S32.HI R4, RZ, 0x1f, R0 ;  /* 0x0000001fff047819 */ /* 0x000fe20000011400 */
[----:B0-----:R-:W-:-:S04]  /*11410*/  IMAD.SHL.U32 R8, R9, 0x8, RZ ;  /* 0x0000000809087824 */ /* 0x001fc800078e00ff */
[----:B------:R-:W-:Y:S02]  /*11420*/  IMAD R4, R4, UR4, RZ ;  /* 0x0000000404047c24 */ /* 0x000fe4000f8e02ff */
[----:B------:R-:W-:-:S04]  /*11430*/  IMAD.WIDE.U32 R2, R0, UR4, R2 ;  /* 0x0000000400027c25 */ /* 0x000fc8000f8e0002 */
[----:B------:R-:W-:Y:S01]  /*11440*/  IMAD R5, R0, UR5, R4 ;  /* 0x0000000500057c24 */ /* 0x000fe2000f8e0204 */
[----:B------:R-:W-:Y:S01]  /*11450*/  ULDC.64 UR4, c[0x0][0x280] ;  /* 0x0000a00000047ab9 */ /* 0x000fe20000000a00 */
[----:B------:R-:W-:Y:S02]  /*11460*/  LOP3.LUT R8, R8, 0x38, RZ, 0xc0, !PT ;  /* 0x0000003808087812 */ /* 0x000fe400078ec0ff */
[----:B------:R-:W-:Y:S01]  /*11470*/  IMAD.IADD R4, R3, 0x1, R5 ;  /* 0x0000000103047824 */ /* 0x000fe200078e0205 */
[----:B------:R-:W-:Y:S01]  /*11480*/  LEA R0, P1, R2, UR4, 0x1 ;  /* 0x0000000402007c11 */ /* 0x000fe2000f8208ff */
[----:B------:R-:W-:Y:S01]  /*11490*/  UMOV UR4, 0xffffffff ;  /* 0xffffffff00047882 */ /* 0x000fe20000000000 */
[----:B------:R-:W-:Y:S02]  /*114a0*/  ISETP.GE.AND P0, PT, R8, UR6, PT ;  /* 0x0000000608007c0c */ /* 0x000fe4000bf06270 */
[----:B------:R-:W-:Y:S01]  /*114b0*/  LEA.HI.X R4, R2, UR5, R4, 0x1, P1 ;  /* 0x0000000502047c11 */ /* 0x000fe200088f0c04 */
[----:B--2---:R-:W-:Y:S10]  /*114c0*/  BRA.DIV UR4, `(.L_x_1870) ;  /* 0x0000003604607947 */ /* 0x004ff4000b800000 */
[----:B------:R-:W0:Y:S01]  /*114d0*/  S2R R5, SR_TID.X ;  /* 0x0000000000057919 */ /* 0x000e220000002100 */
[----:B------:R-:W-:Y:S02]  /*114e0*/  ULDC UR4, c[0x0][0x288] ;  /* 0x0000a20000047ab9 */ /* 0x000fe40000000800 */
[----:B------:R-:W-:Y:S01]  /*114f0*/  IMAD R3, R7, UR4, RZ ;  /* 0x0000000407037c24 */ /* 0x000fe2000f8e02ff */
[----:B------:R-:W1:Y:S01]  /*11500*/  S2R R8, SR_TID.X ;  /* 0x0000000000087919 */ /* 0x000e620000002100 */
[----:B------:R-:W2:Y:S04]  /*11510*/  SHFL.IDX PT, R6, R0, RZ, 0x181f ;  /* 0x00181fff00067589 */ /* 0x000ea800000e0000 */
[----:B------:R-:W-:Y:S04]  /*11520*/  SHFL.IDX PT, R9, R0, 0x1, 0x181f ;  /* 0x00381f0000097f89 */ /* 0x000fe800000e0000 */
[----:B------:R-:W-:Y:S01]  /*11530*/  SHFL.IDX PT, R14, R0, 0x7, 0x181f ;  /* 0x00f81f00000e7f89 */ /* 0x000fe200000e0000 */
[----:B0-----:R-:W-:-:S04]  /*11540*/  LOP3.LUT R5, R5, 0x7f, RZ, 0xc0, !PT ;  /* 0x0000007f05057812 */ /* 0x001fc800078ec0ff */
[----:B------:R-:W-:Y:S01]  /*11550*/  SHF.R.U32.HI R5, RZ, 0x3, R5 ;  /* 0x00000003ff057819 */ /* 0x000fe20000011605 */
[----:B-1----:R-:W-:Y:S02]  /*11560*/  IMAD.SHL.U32 R11, R8, 0x8, RZ ;  /* 0x00000008080b7824 */ /* 0x002fe400078e00ff */
[----:B------:R-:W-:Y:S02]  /*11570*/  SHFL.IDX PT, R8, R4, 0x1, 0x181f ;  /* 0x00381f0004087f89 */ /* 0x000fe400000e0000 */
[----:B------:R-:W-:Y:S01]  /*11580*/  VIADD R2, R5, UR40 ;  /* 0x0000002805027c36 */ /* 0x000fe20008000000 */
[----:B------:R-:W-:-:S03]  /*11590*/  LOP3.LUT R11, R11, 0x38, RZ, 0xc0, !PT ;  /* 0x000000380b0b7812 */ /* 0x000fc600078ec0ff */
[C---:B------:R-:W-:Y:S01]  /*115a0*/  VIADD R5, R2.reuse, 0x10 ;  /* 0x0000001002057836 */ /* 0x040fe20000000000 */
[----:B------:R-:W-:-:S04]  /*115b0*/  ISETP.GE.AND P3, PT, R2, R3, PT ;  /* 0x000000030200720c */ /* 0x000fc80003f66270 */
[----:B------:R-:W-:Y:S02]  /*115c0*/  ISETP.GE.AND P1, PT, R5, R3, PT ;  /* 0x000000030500720c */ /* 0x000fe40003f26270 */
[----:B------:R-:W0:Y:S07]  /*115d0*/  SHFL.IDX PT, R5, R4, RZ, 0x181f ;  /* 0x00181fff04057589 */ /* 0x000e2e00000e0000 */
[----:B--2---:R-:W-:-:S05]  /*115e0*/  @!P3 LEA R6, P2, R11, R6, 0x1 ;  /* 0x000000060b06b211 */ /* 0x004fca00078408ff */
[----:B0-----:R-:W-:-:S04]  /*115f0*/  @!P3 IMAD.X R5, RZ, RZ, R5, P2 ;  /* 0x000000ffff05b224 */ /* 0x001fc800010e0605 */
[----:B------:R-:W-:Y:S02]  /*11600*/  @!P3 IMAD.MOV.U32 R7, RZ, RZ, R5 ;  /* 0x000000ffff07b224 */ /* 0x000fe400078e0005 */
[----:B------:R-:W-:-:S03]  /*11610*/  VIADD R5, R2, 0x20 ;  /* 0x0000002002057836 */ /* 0x000fc60000000000 */
[----:B-----5:R0:W-:Y:S02]  /*11620*/  @!P3 LDGSTS.E.BYPASS.LTC128B.128 [R10+0x18400], desc[UR46][R6.64], !P0 ;  /* 0x18400000060abfae */ /* 0x0201e4000c101d6e */
[----:B0-----:R-:W-:-:S05]  /*11630*/  @!P1 LEA R6, P2, R11, R9, 0x1 ;  /* 0x000000090b069211 */ /* 0x001fca00078408ff */
[----:B------:R-:W-:-:S05]  /*11640*/  @!P1 IMAD.X R7, RZ, RZ, R8, P2 ;  /* 0x000000ffff079224 */ /* 0x000fca00010e0608 */
[----:B------:R0:W-:Y:S01]  /*11650*/  @!P1 LDGSTS.E.BYPASS.LTC128B.128 [R10+0x18c00], desc[UR46][R6.64], !P0 ;  /* 0x18c00000060a9fae */ /* 0x0001e2000c101d6e */
[----:B------:R-:W-:-:S03]  /*11660*/  ISETP.GE.AND P1, PT, R5, R3, PT ;  /* 0x000000030500720c */ /* 0x000fc60003f26270 */
[----:B------:R-:W-:Y:S04]  /*11670*/  SHFL.IDX PT, R5, R4, 0x2, 0x181f ;  /* 0x00581f0004057f89 */ /* 0x000fe800000e0000 */
[----:B0-----:R-:W0:Y:S06]  /*11680*/  SHFL.IDX PT, R6, R0, 0x2, 0x181f ;  /* 0x00581f0000067f89 */ /* 0x001e2c00000e0000 */
[----:B0-----:R-:W-:-:S05]  /*11690*/  @!P1 LEA R6, P2, R11, R6, 0x1 ;  /* 0x000000060b069211 */ /* 0x001fca00078408ff */
[----:B------:R-:W-:-:S04]  /*116a0*/  @!P1 IMAD.X R5, RZ, RZ, R5, P2 ;  /* 0x000000ffff059224 */ /* 0x000fc800010e0605 */
[----:B------:R-:W-:Y:S02]  /*116b0*/  @!P1 IMAD.MOV.U32 R7, RZ, RZ, R5 ;  /* 0x000000ffff079224 */ /* 0x000fe400078e0005 */
[----:B------:R-:W-:-:S03]  /*116c0*/  VIADD R5, R2, 0x30 ;  /* 0x0000003002057836 */ /* 0x000fc60000000000 */
[----:B------:R0:W-:Y:S02]  /*116d0*/  @!P1 LDGSTS.E.BYPASS.LTC128B.128 [R10+0x19400], desc[UR46][R6.64], !P0 ;  /* 0x19400000060a9fae */ /* 0x0001e4000c101d6e */
[----:B------:R-:W-:Y:S02]  /*116e0*/  ISETP.GE.AND P1, PT, R5, R3, PT ;  /* 0x000000030500720c */ /* 0x000fe40003f26270 */
[----:B------:R-:W-:Y:S04]  /*116f0*/  SHFL.IDX PT, R5, R4, 0x3, 0x181f ;  /* 0x00781f0004057f89 */ /* 0x000fe800000e0000 */
[----:B0-----:R-:W0:Y:S07]  /*11700*/  SHFL.IDX PT, R6, R0, 0x3, 0x181f ;  /* 0x00781f0000067f89 */ /* 0x001e2e00000e0000 */
        /* <DEDUP_REMOVED lines=23> */
[----:B------:R-:W-:Y:S04]  /*11880*/  SHFL.IDX PT, R4, R4, 0x7, 0x181f ;  /* 0x00f81f0004047f89 */ /* 0x000fe800000e0000 */
[----:B0-----:R-:W0:Y:S03]  /*11890*/  SHFL.IDX PT, R6, R0, 0x6, 0x181f ;  /* 0x00d81f0000067f89 */ /* 0x001e2600000e0000 */
[----:B0-----:R-:W-:-:S05]  /*118a0*/  @!P1 LEA R6, P2, R11, R6, 0x1 ;  /* 0x000000060b069211 */ /* 0x001fca00078408ff */
[----:B------:R-:W-:-:S04]  /*118b0*/  @!P1 IMAD.X R5, RZ, RZ, R5, P2 ;  /* 0x000000ffff059224 */ /* 0x000fc800010e0605 */
[----:B------:R-:W-:-:S05]  /*118c0*/  @!P1 IMAD.MOV.U32 R7, RZ, RZ, R5 ;  /* 0x000000ffff079224 */ /* 0x000fca00078e0005 */
[----:B------:R0:W-:Y:S02]  /*118d0*/  @!P1 LDGSTS.E.BYPASS.LTC128B.128 [R10+0x1b400], desc[UR46][R6.64], !P0 ;  /* 0x1b400000060a9fae */ /* 0x0001e4000c101d6e */
.L_x_1977:
[----:B------:R-:W1:Y:S01]  /*118e0*/  S2R R0, SR_TID.X ;  /* 0x0000000000007919 */ /* 0x000e620000002100 */
[----:B------:R-:W-:-:S05]  /*118f0*/  VIADD R2, R2, 0x70 ;  /* 0x0000007002027836 */ /* 0x000fca0000000000 */
[----:B------:R-:W-:Y:S01]  /*11900*/  ISETP.GE.AND P1, PT, R2, R3, PT ;  /* 0x000000030200720c */ /* 0x000fe20003f26270 */
[----:B-1----:R-:W-:-:S05]  /*11910*/  IMAD.SHL.U32 R0, R0, 0x8, RZ ;  /* 0x0000000800007824 */ /* 0x002fca00078e00ff */
[----:B------:R-:W-:-:S07]  /*11920*/  LOP3.LUT R0, R0, 0x38, RZ, 0xc0, !PT ;  /* 0x0000003800007812 */ /* 0x000fce00078ec0ff */
[----:B------:R-:W-:-:S05]  /*11930*/  @!P1 LEA R2, P2, R0, R14, 0x1 ;  /* 0x0000000e00029211 */ /* 0x000fca00078408ff */
[----:B------:R-:W-:-:S05]  /*11940*/  @!P1 IMAD.X R3, RZ, RZ, R4, P2 ;  /* 0x000000ffff039224 */ /* 0x000fca00010e0604 */
[----:B------:R-:W-:Y:S01]  /*11950*/  @!PT LDS RZ, [RZ] ;  /* 0x00000000fffff984 */ /* 0x000fe20000000800 */
[----:B------:R-:W-:Y:S01]  /*11960*/  @!PT LDS RZ, [RZ] ;  /* 0x00000000fffff984 */ /* 0x000fe20000000800 */
[----:B------:R-:W-:Y:S01]  /*11970*/  @!PT LDS RZ, [RZ] ;  /* 0x00000000fffff984 */ /* 0x000fe20000000800 */
[----:B------:R1:W-:Y:S01]  /*11980*/  @!P1 LDGSTS.E.BYPASS.LTC128B.128 [R10+0x1bc00], desc[UR46][R2.64], !P0 ;  /* 0x1bc00000020a9fae */ /* 0x0003e2000c101d6e */
[----:B------:R-:W-:Y:S01]  /*11990*/  PLOP3.LUT P0, PT, PT, PT, PT, 0x80, 0x0 ;  /* 0x000000000000781c */ /* 0x000fe20003f0f070 */
[----:B------:R-:W-:-:S12]  /*119a0*/  NOP ;  /* 0x0000000000007918 */ /* 0x000fd80000000000 */
.L_x_1871:
[----:B------:R-:W-:Y:S02]  /*119b0*/  PLOP3.LUT P1, PT, P1, P0, PT, 0xa2, 0x0 ;  /* 0x000000000000781c */ /* 0x000fe40000f21472 */
[----:B------:R-:W-:-:S08]  /*119c0*/  @P0 R2UR P1, UR4, R18 ;  /* 0x00000000120402ca */ /* 0x000fd00000020000 */
[----:B------:R-:W-:-:S05]  /*119d0*/  @P0 PLOP3.LUT P0, PT, P1, PT, PT, 0x80, 0x0 ;  /* 0x000000000000081c */ /* 0x000fca0000f0f070 */
[----:B------:R-:W-:Y:S01]  /*119e0*/  @!P1 SYNCS.ARRIVE.TRANS64.RED.A0T1 RZ, [UR4+0x22800], RZ ;  /* 0x022800ffffff99a7 */ /* 0x000fe20008200404 */
[----:B------:R-:W-:Y:S07]  /*119f0*/  @!P1 ARRIVES.LDGSTSBAR.64.TRANSCNT [UR4+0x22800] ;  /* 0x02280000ff0099b0 */ /* 0x000fee0008000a84 */
[----:B------:R-:W-:Y:S05]  /*11a00*/  @P0 BRA.U.ANY `(.L_x_1871) ;  /* 0xfffffffd00e80947 */ /* 0x000fea000393ffff */
[----:B-1----:R-:W2:Y:S02]  /*11a10*/  LDL.LU R2, [R1+0x18] ;  /* 0x0000180001027983 */ /* 0x002ea40000300800 */
        /* <DEDUP_REMOVED lines=10> */
[----:B-12---:R-:W-:Y:S05]  /*11ac0*/  @!P0 BRA `(.L_x_1873) ;  /* 0x0000003800688947 */ /* 0x006fea0003800000 */
.L_x_1978:
[----:B------:R-:W-:Y:S05]  /*11ad0*/  BSYNC B0 ;  /* 0x0000000000007941 */ /* 0x000fea0003800000 */
.L_x_1872:
[----:B------:R-:W-:Y:S01]  /*11ae0*/  LOP3.LUT P0, RZ, R17, 0x2, RZ, 0xc0, !PT ;  /* 0x0000000211ff7812 */ /* 0x000fe2000780c0ff */
[----:B------:R-:W-:-:S12]  /*11af0*/  BSSY B0, `(.L_x_1874) ;  /* 0x0000058000007945 */ /* 0x000fd80003800000 */
[----:B------:R-:W-:Y:S05]  /*11b00*/  @!P0 BRA `(.L_x_1875) ;  /* 0x0000000400588947 */ /* 0x000fea0003800000 */
[----:B------:R-:W1:Y:S01]  /*11b10*/  LDL R4, [R1+0x4] ;  /* 0x0000040001047983 */ /* 0x000e620000100800 */
[----:B------:R-:W2:Y:S02]  /*11b20*/  S2R R0, SR_TID.X ;  /* 0x0000000000007919 */ /* 0x000ea40000002100 */
[----:B--2---:R-:W-:Y:S01]  /*11b30*/  LOP3.LUT R2, R0, 0x7f, RZ, 0xc0, !PT ;  /* 0x0000007f00027812 */ /* 0x004fe200078ec0ff */
[----:B------:R-:W-:Y:S01]  /*11b40*/  IMAD R0, R19, 0x8, R18 ;  /* 0x0000000813007824 */ /* 0x000fe200078e0212 */
[----:B------:R-:W-:Y:S02]  /*11b50*/  BSSY B1, `(.L_x_1876) ;  /* 0x0000005000017945 */ /* 0x000fe40003800000 */
[----:B------:R-:W-:Y:S02]  /*11b60*/  ISETP.NE.AND P1, PT, R2, RZ, PT ;  /* 0x000000ff0200720c */ /* 0x000fe40003f25270 */
[----:B-1----:R-:W-:-:S04]  /*11b70*/  SHF.L.U32 R3, R4, 0x1f, RZ ;  /* 0x0000001f04037819 */ /* 0x002fc800000006ff */
[----:B------:R-:W1:Y:S02]  /*11b80*/  SYNCS.PHASECHK.TRANS64.TRYWAIT P0, [R0+URZ+0x22860], R3 ;  /* 0x02286003000075a7 */ /* 0x000e64000800017f */
[----:B-1----:R-:W-:Y:S05]  /*11b90*/  @!P0 BRA `(.L_x_1877) ;  /* 0x0000003800488947 */ /* 0x002fea0003800000 */
.L_x_1979:
[----:B------:R-:W-:Y:S05]  /*11ba0*/  BSYNC B1 ;  /* 0x0000000000017941 */ /* 0x000fea0003800000 */
.L_x_1876:
[----:B------:R-:W-:Y:S04]  /*11bb0*/  BSSY B1, `(.L_x_1878) ;  /* 0x0000009000017945 */ /* 0x000fe80003800000 */
[----:B------:R-:W-:Y:S05]  /*11bc0*/  @P1 BRA `(.L_x_1879) ;  /* 0x00000000001c1947 */ /* 0x000fea0003800000 */
[----:B------:R-:W2:Y:S01]  /*11bd0*/  S2R R2, SR_TID.X ;  /* 0x0000000000027919 */ /* 0x000ea20000002100 */
[----:B-1----:R-:W-:-:S04]  /*11be0*/  IMAD.MOV.U32 R3, RZ, RZ, 0xc000 ;  /* 0x0000c000ff037424 */ /* 0x002fc800078e00ff */
[----:B------:R3:W-:Y:S01]  /*11bf0*/  SYNCS.ARRIVE.TRANS64 RZ, [R0+URZ+0x22850], R3 ;  /* 0x0228500300ff79a7 */ /* 0x0007e2000800003f */
[----:B--2---:R-:W-:-:S04]  /*11c00*/  LOP3.LUT R2, R2, 0x1f, RZ, 0xc0, !PT ;  /* 0x0000001f02027812 */ /* 0x004fc800078ec0ff */
[----:B------:R-:W-:-:S13]  /*11c10*/  ISETP.NE.AND P0, PT, R2, RZ, PT ;  /* 0x000000ff0200720c */ /* 0x000fda0003f05270 */
[----:B---3--:R-:W-:Y:S05]  /*11c20*/  @!P0 BRA `(.L_x_1879) ;  /* 0x0000000000048947 */ /* 0x008fea0003800000 */
[----:B------:R-:W-:Y:S01]  /*11c30*/  BPT.TRAP 0x1 ;  /* 0x000000040000795c */ /* 0x000fe20000300000 */
.L_x_1879:
[----:B------:R-:W-:Y:S05]  /*11c40*/  BSYNC B1 ;  /* 0x0000000000017941 */ /* 0x000fea0003800000 */
.L_x_1878:
[----:B------:R-:W2:Y:S01]  /*11c50*/  LDL.LU R2, [R1+0x14] ;  /* 0x0000140001027983 */ /* 0x000ea20000300800 */
[----:B-1----:R-:W-:Y:S01]  /*11c60*/  IMAD R3, R19, 0xc000, R18 ;  /* 0x0000c00013037824 */ /* 0x002fe200078e0212 */
[----:B------:R-:W-:Y:S01]  /*11c70*/  UIADD3 UR4, UP0, UR44, 0x470, URZ ;  /* 0x000004702c047890 */ /* 0x000fe2000ff1e03f */
[----:B------:R-:W-:Y:S01]  /*11c80*/  PLOP3.LUT P0, PT, PT, PT, PT, 0x80, 0x0 ;  /* 0x000000000000781c */ /* 0x000fe20003f0f070 */
[----:B------:R-:W-:Y:S01]  /*11c90*/  VIADD R0, R0, 0x22850 ;  /* 0x0002285000007836 */ /* 0x000fe20000000000 */
[----:B------:R-:W-:Y:S01]  /*11ca0*/  UMOV UR6, 0x0 ;  /* 0x0000000000067882 */ /* 0x000fe20000000000 */
[----:B------:R-:W-:Y:S01]  /*11cb0*/  VIADD R4, R3, 0x400 ;  /* 0x0000040003047836 */ /* 0x000fe20000000000 */
[----:B------:R-:W-:Y:S01]  /*11cc0*/  UIADD3.X UR5, URZ, UR45, URZ, UP0, !UPT ;  /* 0x0000002d3f057290 */ /* 0x000fe200087fe43f */
[----:B------:R-:W-:Y:S01]  /*11cd0*/  UMOV UR7, 0x14f00000 ;  /* 0x14f0000000077882 */ /* 0x000fe20000000000 */
[----:B------:R-:W-:Y:S01]  /*11ce0*/  UMOV UR10, URZ ;  /* 0x0000003f000a7c82 */ /* 0x000fe20008000000 */
[----:B--2---:R-:W-:-:S09]  /*11cf0*/  IMAD R2, R2, 0x60, RZ ;  /* 0x0000006002027824 */ /* 0x004fd200078e02ff */
.L_x_1880:
[----:B------:R-:W-:-:S13]  /*11d00*/  @P0 ELECT P1, URZ, PT ;  /* 0x00000000003f082f */ /* 0x000fda0003820000 */
[----:B------:R-:W-:Y:S01]  /*11d10*/  @P1 R2UR UR13, R16 ;  /* 0x00000000100d12ca */ /* 0x000fe200000e0000 */
[----:B------:R-:W-:Y:S01]  /*11d20*/  UMOV UR12, UR36 ;  /* 0x00000024000c7c82 */ /* 0x000fe20008000000 */
[----:B------:R-:W-:Y:S02]  /*11d30*/  @P1 R2UR UR11, R2 ;  /* 0x00000000020b12ca */ /* 0x000fe400000e0000 */
[----:B------:R-:W-:Y:S02]  /*11d40*/  @P1 R2UR UR9, R0 ;  /* 0x00000000000912ca */ /* 0x000fe400000e0000 */
[----:B------:R-:W-:Y:S02]  /*11d50*/  @P1 R2UR UR8, R4 ;  /* 0x00000000040812ca */ /* 0x000fe400000e0000 */
[----:B------:R-:W-:Y:S02]  /*11d60*/  @P1 PLOP3.LUT P0, PT, P1, PT, PT, 0x8, 0x0 ;  /* 0x000000000000181c */ /* 0x000fe40000f0e170 */
[----:B------:R-:W-:-:S09]  /*11d70*/  PLOP3.LUT P1, PT, PT, PT, PT, 0x8, 0x0 ;  /* 0x000000000000781c */ /* 0x000fd20003f2e170 */
[----:B------:R1:W-:Y:S02]  /*11d80*/  UTMALDG.4D [UR8], [UR4], desc[UR6] ;  /* 0x00000608040075b4 */ /* 0x0003e40008019000 */
[----:B-1----:R-:W-:Y:S05]  /*11d90*/  @P0 BRA.U.ANY `(.L_x_1880) ;  /* 0xfffffffd00d80947 */ /* 0x002fea000393ffff */
[----:B------:R-:W-:Y:S01]  /*11da0*/  PLOP3.LUT P0, PT, PT, PT, PT, 0x80, 0x0 ;  /* 0x000000000000781c */ /* 0x000fe20003f0f070 */
[----:B------:R-:W-:Y:S01]  /*11db0*/  VIADD R4, R3, 0x3400 ;  /* 0x0000340003047836 */ /* 0x000fe20000000000 */
[----:B------:R-:W-:Y:S01]  /*11dc0*/  UMOV UR6, 0x0 ;  /* 0x0000000000067882 */ /* 0x000fe20000000000 */
[----:B------:R-:W-:Y:S01]  /*11dd0*/  UMOV UR7, 0x14f00000 ;  /* 0x14f0000000077882 */ /* 0x000fe20000000000 */
[----:B------:R-:W-:-:S09]  /*11de0*/  UMOV UR10, 0x40 ;  /* 0x00000040000a7882 */ /* 0x000fd20000000000 */
.L_x_1881:
        /* <DEDUP_REMOVED lines=15> */
.L_x_1882:
        /* <DEDUP_REMOVED lines=15> */
.L_x_1883:
        /* <DEDUP_REMOVED lines=9> */
[----:B--2---:R-:W-:Y:S05]  /*12060*/  @P0 BRA.U.ANY `(.L_x_1883) ;  /* 0xfffffffd00d80947 */ /* 0x004fea000393ffff */
.L_x_1875:
[----:B------:R-:W-:Y:S05]  /*12070*/  BSYNC B0 ;  /* 0x0000000000007941 */ /* 0x000fea0003800000 */
.L_x_1874:
[----:B------:R-:W-:-:S04]  /*12080*/  UIADD3 UR4, UR39, -0x2, URZ ;  /* 0xfffffffe27047890 */ /* 0x000fc8000fffe03f */
[----:B------:R-:W-:-:S06]  /*12090*/  UISETP.GE.AND UP0, UPT, UR4, UR38, UPT ;  /* 0x000000260400728c */ /* 0x000fcc000bf06270 */
[----:B------:R-:W-:-:S13]  /*120a0*/  PLOP3.LUT P0, PT, PT, PT, UP0, 0x80, 0x0 ;  /* 0x000000000000781c */ /* 0x000fda0003f0f008 */
[----:B------:R-:W-:Y:S05]  /*120b0*/  @!P0 BRA `(.L_x_1884) ;  /* 0x0000001c00808947 */ /* 0x000fea0003800000 */
[----:B-1----:R-:W-:Y:S01]  /*120c0*/  IMAD R3, RZ, RZ, -UR39 ;  /* 0x80000027ff037e24 */ /* 0x002fe2000f8e02ff */
[----:B0-----:R-:W-:-:S04]  /*120d0*/  LOP3.LUT R6, RZ, UR38, RZ, 0x33, !PT ;  /* 0x00000026ff067c12 */ /* 0x001fc8000f8e33ff */
[----:B------:R-:W-:-:S05]  /*120e0*/  VIADDMNMX R6, R3, 0x1, R6, !PT ;  /* 0x0000000103067846 */ /* 0x000fca0007800106 */
[----:B------:R-:W-:-:S05]  /*120f0*/  VIADD R0, R6, UR39 ;  /* 0x0000002706007c36 */ /* 0x000fca0008000000 */
[----:B------:R-:W-:-:S04]  /*12100*/  LOP3.LUT R0, R0, 0x1, RZ, 0xc0, !PT ;  /* 0x0000000100007812 */ /* 0x000fc800078ec0ff */
[----:B------:R-:W-:Y:S01]  /*12110*/  ISETP.NE.U32.AND P0, PT, R0, 0x1, PT ;  /* 0x000000010000780c */ /* 0x000fe20003f05070 */
[----:B------:R-:W-:-:S12]  /*12120*/  IMAD.U32 R0, RZ, RZ, UR4 ;  /* 0x00000004ff007e24 */ /* 0x000fd8000f8e00ff */
[----:B------:R-:W-:Y:S05]  /*12130*/  @P0 BRA `(.L_x_1885) ;  /* 0x00000008006c0947 */ /* 0x000fea0003800000 */
[----:B------:R-:W2:Y:S01]  /*12140*/  LDL.LU R8, [R1+0x4] ;  /* 0x0000040001087983 */ /* 0x000ea20000300800 */
[----:B------:R-:W-:Y:S01]  /*12150*/  VIADD R19, R19, 0x1 ;  /* 0x0000000113137836 */ /* 0x000fe20000000000 */
[----:B------:R-:W-:Y:S01]  /*12160*/  LOP3.LUT P2, RZ, R17, 0x2, RZ, 0xc0, !PT ;  /* 0x0000000211ff7812 */ /* 0x000fe2000784c0ff */
[----:B------:R-:W-:Y:S03]  /*12170*/  BSSY B0, `(.L_x_1886) ;  /* 0x0000095000007945 */ /* 0x000fe60003800000 */
[----:B------:R-:W-:-:S04]  /*12180*/  ISETP.NE.AND P0, PT, R19, 0x2, PT ;  /* 0x000000021300780c */ /* 0x000fc80003f05270 */
[----:B------:R-:W-:Y:S02]  /*12190*/  SEL R2, RZ, 0x1, P0 ;  /* 0x00000001ff027807 */ /* 0x000fe40000000000 */
[----:B------:R-:W-:Y:S02]  /*121a0*/  SEL R19, R19, RZ, P0 ;  /* 0x000000ff13137207 */ /* 0x000fe40000000000 */
[----:B--2---:R-:W-:-:S05]  /*121b0*/  LOP3.LUT R8, R8, R2, RZ, 0x3c, !PT ;  /* 0x0000000208087212 */ /* 0x004fca00078e3cff */
[----:B------:R0:W-:Y:S01]  /*121c0*/  STL [R1+0x4], R8 ;  /* 0x0000040801007387 */ /* 0x0001e20000100800 */
[----:B------:R-:W-:Y:S05]  /*121d0*/  @!P2 BRA `(.L_x_1887) ;  /* 0x000000080038a947 */ /* 0x000fea0003800000 */
[----:B------:R-:W-:-:S13]  /*121e0*/  LOP3.LUT P2, RZ, R17, 0x1, RZ, 0xc0, !PT ;  /* 0x0000000111ff7812 */ /* 0x000fda000784c0ff */
[----:B------:R-:W-:Y:S05]  /*121f0*/  @!P2 BRA `(.L_x_1888) ;  /* 0x000000000050a947 */ /* 0x000fea0003800000 */
[----:B------:R-:W2:Y:S01]  /*12200*/  LDL R7, [R1+0x8] ;  /* 0x0000080001077983 */ /* 0x000ea20000100800 */
[----:B------:R-:W1:Y:S03]  /*12210*/  LDC R5, c[0x0][0x43c] ;  /* 0x00010f00ff057b82 */ /* 0x000e660000000800 */
[----:B------:R-:W3:Y:S01]  /*12220*/  LDL R9, [R1] ;  /* 0x0000000001097983 */ /* 0x000ee20000100800 */
[----:B------:R-:W-:Y:S01]  /*12230*/  IMAD.MOV.U32 R4, RZ, RZ, R0 ;  /* 0x000000ffff047224 */ /* 0x000fe200078e0000 */
[----:B------:R-:W-:Y:S01]  /*12240*/  ULDC.64 UR4, c[0x0][0x428] ;  /* 0x00010a0000047ab9 */ /* 0x000fe20000000a00 */
[----:B-1----:R-:W-:-:S13]  /*12250*/  ISETP.NE.AND P0, PT, R5, 0x1, PT ;  /* 0x000000010500780c */ /* 0x002fda0003f05270 */
[----:B------:R-:W1:Y:S02]  /*12260*/  @P0 LDC.64 R2, c[0x0][0x440] ;  /* 0x00011000ff020b82 */ /* 0x000e640000000a00 */
[----:B-1----:R-:W-:-:S05]  /*12270*/  @P0 IMAD.HI.U32 R2, R0, R2, RZ ;  /* 0x0000000200020227 */ /* 0x002fca00078e00ff */
[----:B------:R-:W-:-:S05]  /*12280*/  @P0 SHF.R.U32.HI R4, RZ, R3, R2 ;  /* 0x00000003ff040219 */ /* 0x000fca0000011602 */
[----:B------:R-:W-:-:S04]  /*12290*/  IMAD.MOV R2, RZ, RZ, -R4 ;  /* 0x000000ffff027224 */ /* 0x000fc800078e0a04 */
[----:B------:R-:W-:Y:S01]  /*122a0*/  IMAD R0, R5, R2, R0 ;  /* 0x0000000205007224 */ /* 0x000fe200078e0200 */
[----:B------:R-:W-:Y:S01]  /*122b0*/  SHF.R.S32.HI R5, RZ, 0x1f, R4 ;  /* 0x0000001fff057819 */ /* 0x000fe20000011404 */
[----:B------:R-:W1:Y:S01]  /*122c0*/  LDC.64 R2, c[0x0][0x418] ;  /* 0x00010600ff027b82 */ /* 0x000e620000000a00 */
[----:B--2---:R-:W-:-:S04]  /*122d0*/  IMAD R7, R7, UR4, RZ ;  /* 0x0000000407077c24 */ /* 0x004fc8000f8e02ff */
[C---:B---3--:R-:W-:Y:S02]  /*122e0*/  IMAD R7, R9.reuse, UR5, R7 ;  /* 0x0000000509077c24 */ /* 0x048fe4000f8e0207 */
[----:B------:R-:W-:-:S04]  /*122f0*/  IMAD.WIDE.U32 R4, R9, UR4, R4 ;  /* 0x0000000409047c25 */ /* 0x000fc8000f8e0004 */
[----:B------:R-:W-:Y:S01]  /*12300*/  IMAD.IADD R7, R7, 0x1, R5 ;  /* 0x0000000107077824 */ /* 0x000fe200078e0205 */
[----:B-1----:R-:W-:-:S04]  /*12310*/  LEA R2, P0, R4, R2, 0x2 ;  /* 0x0000000204027211 */ /* 0x002fc800078010ff */
[----:B------:R-:W-:-:S05]  /*12320*/  LEA.HI.X R3, R4, R3, R7, 0x2, P0 ;  /* 0x0000000304037211 */ /* 0x000fca00000f1407 */
[----:B------:R1:W5:Y:S04]  /*12330*/  LDG.E R16, desc[UR46][R2.64] ;  /* 0x0000002e02107981 */ /* 0x000368000c1e1900 */
.L_x_1888:
[----:B-1----:R-:W1:Y:S01]  /*12340*/  S2R R2, SR_TID.X ;  /* 0x0000000000027919 */ /* 0x002e620000002100 */
[----:B------:R-:W-:Y:S01]  /*12350*/  IMAD R4, R19, 0x8, R18 ;  /* 0x0000000813047824 */ /* 0x000fe200078e0212 */
[----:B------:R-:W-:Y:S01]  /*12360*/  BSSY B1, `(.L_x_1889) ;  /* 0x0000006000017945 */ /* 0x000fe20003800000 */
[----:B-1----:R-:W-:Y:S02]  /*12370*/  LOP3.LUT R3, R2, 0x7f, RZ, 0xc0, !PT ;  /* 0x0000007f02037812 */ /* 0x002fe400078ec0ff */
[----:B------:R-:W-:Y:S02]  /*12380*/  SHF.L.U32 R2, R8, 0x1f, RZ ;  /* 0x0000001f08027819 */ /* 0x000fe400000006ff */
[----:B------:R-:W-:Y:S02]  /*12390*/  ISETP.NE.AND P1, PT, R3, RZ, PT ;  /* 0x000000ff0300720c */ /* 0x000fe40003f25270 */
[----:B------:R-:W1:Y:S02]  /*123a0*/  SYNCS.PHASECHK.TRANS64.TRYWAIT P0, [R4+URZ+0x22840], R2 ;  /* 0x02284002040075a7 */ /* 0x000e64000800017f */
[----:B-1----:R-:W-:Y:S09]  /*123b0*/  @!P0 BRA `(.L_x_1890) ;  /* 0x0000003000548947 */ /* 0x002ff20003800000 */
.L_x_1980:
[----:B------:R-:W-:Y:S05]  /*123c0*/  BSYNC B1 ;  /* 0x0000000000017941 */ /* 0x000fea0003800000 */
.L_x_1889:
        /* <DEDUP_REMOVED lines=9> */
.L_x_1892:
[----:B------:R-:W-:Y:S05]  /*12460*/  BSYNC B1 ;  /* 0x0000000000017941 */ /* 0x000fea0003800000 */
.L_x_1891:
[----:B------:R-:W-:Y:S01]  /*12470*/  IMAD.MOV.U32 R7, RZ, RZ, RZ ;  /* 0x000000ffff077224 */ /* 0x000fe200078e00ff */
[----:B------:R-:W-:Y:S01]  /*12480*/  UIADD3 UR4, UP0, UR44, 0x370, URZ ;  /* 0x000003702c047890 */ /* 0x000fe2000ff1e03f */
[----:B------:R-:W-:Y:S01]  /*12490*/  IMAD R3, R19, 0x3000, R18 ;  /* 0x0000300013037824 */ /* 0x000fe200078e0212 */
[----:B------:R-:W-:Y:S01]  /*124a0*/  PLOP3.LUT P0, PT, PT, PT, PT, 0x80, 0x0 ;  /* 0x000000000000781c */ /* 0x000fe20003f0f070 */
[----:B------:R-:W-:Y:S01]  /*124b0*/  IMAD R5, R0, 0x60, RZ ;  /* 0x0000006000057824 */ /* 0x000fe200078e02ff */
[----:B------:R-:W-:Y:S01]  /*124c0*/  R2UR UR10, R7 ;  /* 0x00000000070a72ca */ /* 0x000fe200000e0000 */
[----:B------:R-:W-:Y:S01]  /*124d0*/  VIADD R0, R3, 0x1c400 ;  /* 0x0001c40003007836 */ /* 0x000fe20000000000 */
[----:B------:R-:W-:Y:S01]  /*124e0*/  UIADD3.X UR5, URZ, UR45, URZ, UP0, !UPT ;  /* 0x0000002d3f057290 */ /* 0x000fe200087fe43f */
[----:B------:R-:W-:Y:S01]  /*124f0*/  VIADD R3, R4, 0x22830 ;  /* 0x0002283004037836 */ /* 0x000fe20000000000 */
[----:B------:R-:W-:Y:S01]  /*12500*/  UMOV UR6, 0x0 ;  /* 0x0000000000067882 */ /* 0x000fe20000000000 */
[----:B------:R-:W-:-:S10]  /*12510*/  UMOV UR7, 0x14f00000 ;  /* 0x14f0000000077882 */ /* 0x000fd40000000000 */
.L_x_1893:
[----:B------:R-:W-:-:S13]  /*12520*/  @P0 ELECT P2, URZ, PT ;  /* 0x00000000003f082f */ /* 0x000fda0003840000 */
[----:B-----5:R-:W-:Y:S01]  /*12530*/  @P2 R2UR UR13, R16 ;  /* 0x00000000100d22ca */ /* 0x020fe200000e0000 */
        /* <DEDUP_REMOVED lines=8> */
[----:B------:R-:W2:Y:S01]  /*125c0*/  SYNCS.PHASECHK.TRANS64.TRYWAIT P0, [R4+URZ+0x22860], R2 ;  /* 0x02286002040075a7 */ /* 0x000ea2000800017f */
[----:B------:R-:W-:Y:S04]  /*125d0*/  BSSY B1, `(.L_x_1894) ;  /* 0x0000002000017945 */ /* 0x000fe80003800000 */
[----:B--2---:R-:W-:Y:S05]  /*125e0*/  @!P0 BRA `(.L_x_1895) ;  /* 0x0000002c00dc8947 */ /* 0x004fea0003800000 */
.L_x_1981:
[----:B------:R-:W-:Y:S05]  /*125f0*/  BSYNC B1 ;  /* 0x0000000000017941 */ /* 0x000fea0003800000 */
.L_x_1894:
[----:B------:R-:W-:Y:S01]  /*12600*/  BSSY B1, `(.L_x_1896) ;  /* 0x000000b000017945 */ /* 0x000fe20003800000 */
[----:B-12---:R-:W-:Y:S02]  /*12610*/  IMAD.MOV.U32 R2, RZ, RZ, 0x0 ;  /* 0x00000000ff027424 */ /* 0x006fe400078e00ff */
[----:B------:R-:W-:Y:S01]  /*12620*/  IMAD.MOV.U32 R3, RZ, RZ, 0x14f00000 ;  /* 0x14f00000ff037424 */ /* 0x000fe200078e00ff */
[----:B------:R-:W-:Y:S06]  /*12630*/  @P1 BRA `(.L_x_1897) ;  /* 0x00000000001c1947 */ /* 0x000fec0003800000 */
[----:B------:R-:W0:Y:S02]  /*12640*/  S2R R0, SR_TID.X ;  /* 0x0000000000007919 */ /* 0x000e240000002100 */
[----:B0-----:R-:W-:Y:S01]  /*12650*/  LOP3.LUT R8, R0, 0x1f, RZ, 0xc0, !PT ;  /* 0x0000001f00087812 */ /* 0x001fe200078ec0ff */
[----:B------:R-:W-:-:S03]  /*12660*/  IMAD.MOV.U32 R0, RZ, RZ, 0xc000 ;  /* 0x0000c000ff007424 */ /* 0x000fc600078e00ff */
[----:B------:R-:W-:Y:S01]  /*12670*/  ISETP.NE.AND P0, PT, R8, RZ, PT ;  /* 0x000000ff0800720c */ /* 0x000fe20003f05270 */
[----:B------:R1:W-:-:S12]  /*12680*/  SYNCS.ARRIVE.TRANS64 RZ, [R4+URZ+0x22850], R0 ;  /* 0x0228500004ff79a7 */ /* 0x0003d8000800003f */
[----:B-1----:R-:W-:Y:S05]  /*12690*/  @!P0 BRA `(.L_x_1897) ;  /* 0x0000000000048947 */ /* 0x002fea0003800000 */
[----:B------:R-:W-:Y:S01]  /*126a0*/  BPT.TRAP 0x1 ;  /* 0x000000040000795c */ /* 0x000fe20000300000 */
.L_x_1897:
[----:B------:R-:W-:Y:S05]  /*126b0*/  BSYNC B1 ;  /* 0x0000000000017941 */ /* 0x000fea0003800000 */
.L_x_1896:
        /* <DEDUP_REMOVED lines=9> */
.L_x_1898:
        /* <DEDUP_REMOVED lines=10> */
[----:B------:R-:W-:Y:S01]  /*127f0*/  R2UR UR6, R2 ;  /* 0x00000000020672ca */ /* 0x000fe200000e0000 */
[----:B------:R-:W-:Y:S01]  /*12800*/  VIADD R7, R0, 0x3400 ;  /* 0x0000340000077836 */ /* 0x000fe20000000000 */
[----:B------:R-:W-:Y:S01]  /*12810*/  R2UR UR7, R3 ;  /* 0x00000000030772ca */ /* 0x000fe200000e0000 */
[----:B------:R-:W-:Y:S01]  /*12820*/  UMOV UR10, 0x40 ;  /* 0x00000040000a7882 */ /* 0x000fe20000000000 */
[----:B------:R-:W-:-:S13]  /*12830*/  PLOP3.LUT P0, PT, PT, PT, PT, 0x80, 0x0 ;  /* 0x000000000000781c */ /* 0x000fda0003f0f070 */
.L_x_1899:
        /* <DEDUP_REMOVED lines=15> */
.L_x_1900:
        /* <DEDUP_REMOVED lines=15> */
.L_x_1901:
        /* <DEDUP_REMOVED lines=10> */
.L_x_1887:
[----:B------:R-:W-:Y:S05]  /*12ac0*/  BSYNC B0 ;  /* 0x0000000000007941 */ /* 0x000fea0003800000 */
.L_x_1886:
[----:B------:R-:W-:-:S06]  /*12ad0*/  UIADD3 UR4, UR39, -0x3, URZ ;  /* 0xfffffffd27047890 */ /* 0x000fcc000fffe03f */
[----:B------:R-:W-:-:S07]  /*12ae0*/  IMAD.U32 R0, RZ, RZ, UR4 ;  /* 0x00000004ff007e24 */ /* 0x000fce000f8e00ff */
.L_x_1885:
[----:B------:R-:W-:Y:S01]  /*12af0*/  ULOP3.LUT UR4, URZ, UR39, URZ, 0x33, !UPT ;  /* 0x000000273f047292 */ /* 0x000fe2000f8e333f */
[----:B------:R-:W-:Y:S01]  /*12b00*/  VIADD R6, R6, 0xfffffffe ;  /* 0xfffffffe06067836 */ /* 0x000fe20000000000 */
[----:B------:R-:W-:Y:S04]  /*12b10*/  BSSY B0, `(.L_x_1884) ;  /* 0x000013a000007945 */ /* 0x000fe80003800000 */
[----:B------:R-:W-:-:S13]  /*12b20*/  ISETP.NE.AND P0, PT, R6, UR4, PT ;  /* 0x0000000406007c0c */ /* 0x000fda000bf05270 */
[----:B------:R-:W-:Y:S05]  /*12b30*/  @!P0 BRA `(.L_x_1902) ;  /* 0x0000001000dc8947 */ /* 0x000fea0003800000 */
.L_x_1935:
[----:B------:R-:W2:Y:S01]  /*12b40*/  LDL.LU R2, [R1+0x4] ;  /* 0x0000040001027983 */ /* 0x000ea20000300800 */
[----:B------:R-:W-:Y:S01]  /*12b50*/  LOP3.LUT P1, RZ, R17, 0x2, RZ, 0xc0, !PT ;  /* 0x0000000211ff7812 */ /* 0x000fe2000782c0ff */
[----:B------:R-:W-:Y:S01]  /*12b60*/  VIADD R6, R19, 0x1 ;  /* 0x0000000113067836 */ /* 0x000fe20000000000 */
[----:B------:R-:W-:Y:S05]  /*12b70*/  YIELD ;  /* 0x0000000000007946 */ /* 0x000fea0003800000 */
[----:B------:R-:W-:Y:S01]  /*12b80*/  ISETP.NE.AND P0, PT, R6, 0x2, PT ;  /* 0x000000020600780c */ /* 0x000fe20003f05270 */
[----:B------:R-:W-:Y:S03]  /*12b90*/  BSSY B1, `(.L_x_1903) ;  /* 0x0000094000017945 */ /* 0x000fe60003800000 */
[----:B------:R-:W-:-:S02]  /*12ba0*/  SEL R7, RZ, 0x1, P0 ;  /* 0x00000001ff077807 */ /* 0x000fc40000000000 */
[----:B------:R-:W-:Y:S02]  /*12bb0*/  SEL R6, R6, RZ, P0 ;  /* 0x000000ff06067207 */ /* 0x000fe40000000000 */
[----:B--2---:R-:W-:Y:S01]  /*12bc0*/  LOP3.LUT R7, R2, R7, RZ, 0x3c, !PT ;  /* 0x0000000702077212 */ /* 0x004fe200078e3cff */
[----:B------:R-:W-:Y:S06]  /*12bd0*/  @!P1 BRA `(.L_x_1904) ;  /* 0x00000008003c9947 */ /* 0x000fec0003800000 */
[----:B------:R-:W-:Y:S01]  /*12be0*/  LOP3.LUT P1, RZ, R17, 0x1, RZ, 0xc0, !PT ;  /* 0x0000000111ff7812 */ /* 0x000fe2000782c0ff */
[----:B0-----:R-:W-:-:S12]  /*12bf0*/  IMAD.MOV.U32 R8, RZ, RZ, R0 ;  /* 0x000000ffff087224 */ /* 0x001fd800078e0000 */
[----:B------:R-:W-:Y:S05]  /*12c00*/  @!P1 BRA `(.L_x_1905) ;  /* 0x0000000000509947 */ /* 0x000fea0003800000 */
[----:B------:R-:W2:Y:S01]  /*12c10*/  LDL R10, [R1+0x8] ;  /* 0x00000800010a7983 */ /* 0x000ea20000100800 */
[----:B------:R-:W0:Y:S01]  /*12c20*/  LDC R5, c[0x0][0x43c] ;  /* 0x00010f00ff057b82 */ /* 0x000e220000000800 */
[----:B------:R-:W-:Y:S02]  /*12c30*/  ULDC.64 UR4, c[0x0][0x428] ;  /* 0x00010a0000047ab9 */ /* 0x000fe40000000a00 */
[----:B------:R-:W3:Y:S01]  /*12c40*/  LDL R9, [R1] ;  /* 0x0000000001097983 */ /* 0x000ee20000100800 */
        /* <DEDUP_REMOVED lines=16> */
.L_x_1905:
[----:B------:R-:W1:Y:S01]  /*12d50*/  S2R R2, SR_TID.X ;  /* 0x0000000000027919 */ /* 0x000e620000002100 */
[----:B0-----:R-:W-:Y:S01]  /*12d60*/  IMAD R4, R6, 0x8, R18 ;  /* 0x0000000806047824 */ /* 0x001fe200078e0212 */
[----:B------:R-:W-:Y:S01]  /*12d70*/  BSSY B2, `(.L_x_1906) ;  /* 0x0000006000027945 */ /* 0x000fe20003800000 */
[----:B-1----:R-:W-:Y:S02]  /*12d80*/  LOP3.LUT R3, R2, 0x7f, RZ, 0xc0, !PT ;  /* 0x0000007f02037812 */ /* 0x002fe400078ec0ff */
[----:B------:R-:W-:Y:S02]  /*12d90*/  SHF.L.U32 R2, R7, 0x1f, RZ ;  /* 0x0000001f07027819 */ /* 0x000fe400000006ff */
[----:B------:R-:W-:Y:S02]  /*12da0*/  ISETP.NE.AND P1, PT, R3, RZ, PT ;  /* 0x000000ff0300720c */ /* 0x000fe40003f25270 */
[----:B------:R-:W0:Y:S02]  /*12db0*/  SYNCS.PHASECHK.TRANS64.TRYWAIT P0, [R4+URZ+0x22840], R2 ;  /* 0x02284002040075a7 */ /* 0x000e24000800017f */
[----:B0-----:R-:W-:Y:S09]  /*12dc0*/  @!P0 BRA `(.L_x_1907) ;  /* 0x0000002400f88947 */ /* 0x001ff20003800000 */
.L_x_1982:
[----:B------:R-:W-:Y:S05]  /*12dd0*/  BSYNC B2 ;  /* 0x0000000000027941 */ /* 0x000fea0003800000 */
.L_x_1906:
        /* <DEDUP_REMOVED lines=9> */
.L_x_1909:
[----:B------:R-:W-:Y:S05]  /*12e70*/  BSYNC B2 ;  /* 0x0000000000027941 */ /* 0x000fea0003800000 */
.L_x_1908:
        /* <DEDUP_REMOVED lines=11> */
.L_x_1910:
        /* <DEDUP_REMOVED lines=10> */
[----:B------:R-:W1:Y:S01]  /*12fd0*/  SYNCS.PHASECHK.TRANS64.TRYWAIT P0, [R4+URZ+0x22860], R2 ;  /* 0x02286002040075a7 */ /* 0x000e62000800017f */
[----:B------:R-:W-:Y:S04]  /*12fe0*/  BSSY B2, `(.L_x_1911) ;  /* 0x0000002000027945 */ /* 0x000fe80003800000 */
[----:B-1----:R-:W-:Y:S05]  /*12ff0*/  @!P0 BRA `(.L_x_1912) ;  /* 0x0000002400808947 */ /* 0x002fea0003800000 */
.L_x_1983:
[----:B------:R-:W-:Y:S05]  /*13000*/  BSYNC B2 ;  /* 0x0000000000027941 */ /* 0x000fea0003800000 */
.L_x_1911:
        /* <DEDUP_REMOVED lines=11> */
.L_x_1914:
[----:B------:R-:W-:Y:S05]  /*130c0*/  BSYNC B2 ;  /* 0x0000000000027941 */ /* 0x000fea0003800000 */
.L_x_1913:
[----:B------:R-:W-:Y:S01]  /*130d0*/  R2UR UR6, R2 ;  /* 0x00000000020672ca */ /* 0x000fe200000e0000 */
[----:B------:R-:W-:Y:S01]  /*130e0*/  UIADD3 UR4, UP0, UR44, 0x470, URZ ;  /* 0x000004702c047890 */ /* 0x000fe2000ff1e03f */
[----:B------:R-:W-:Y:S01]  /*130f0*/  R2UR UR7, R3 ;  /* 0x00000000030772ca */ /* 0x000fe200000e0000 */
[----:B------:R-:W-:Y:S01]  /*13100*/  VIADD R4, R4, 0x22850 ;  /* 0x0002285004047836 */ /* 0x000fe20000000000 */
[----:B------:R-:W-:Y:S01]  /*13110*/  R2UR UR10, R5 ;  /* 0x00000000050a72ca */ /* 0x000fe200000e0000 */
[----:B------:R-:W-:Y:S01]  /*13120*/  IMAD R5, R6, 0xc000, R18 ;  /* 0x0000c00006057824 */ /* 0x000fe200078e0212 */
[----:B------:R-:W-:Y:S01]  /*13130*/  PLOP3.LUT P0, PT, PT, PT, PT, 0x80, 0x0 ;  /* 0x000000000000781c */ /* 0x000fe20003f0f070 */
[----:B------:R-:W-:Y:S02]  /*13140*/  UIADD3.X UR5, URZ, UR45, URZ, UP0, !UPT ;  /* 0x0000002d3f057290 */ /* 0x000fe400087fe43f */
[----:B------:R-:W-:-:S10]  /*13150*/  VIADD R9, R5, 0x400 ;  /* 0x0000040005097836 */ /* 0x000fd40000000000 */
.L_x_1915:
        /* <DEDUP_REMOVED lines=15> */
.L_x_1916:
        /* <DEDUP_REMOVED lines=15> */
.L_x_1917:
        /* <DEDUP_REMOVED lines=15> */
.L_x_1918:
        /* <DEDUP_REMOVED lines=10> */
.L_x_1904:
[----:B------:R-:W-:Y:S05]  /*134d0*/  BSYNC B1 ;  /* 0x0000000000017941 */ /* 0x000fea0003800000 */
.L_x_1903:
[----:B------:R-:W-:Y:S01]  /*134e0*/  VIADD R6, R6, 0x1 ;  /* 0x0000000106067836 */ /* 0x000fe20000000000 */
[----:B------:R-:W-:Y:S01]  /*134f0*/  LOP3.LUT P2, RZ, R17, 0x2, RZ, 0xc0, !PT ;  /* 0x0000000211ff7812 */ /* 0x000fe2000784c0ff */
[----:B------:R-:W-:Y:S03]  /*13500*/  BSSY B1, `(.L_x_1919) ;  /* 0x0000097000017945 */ /* 0x000fe60003800000 */
[----:B------:R-:W-:-:S04]  /*13510*/  ISETP.NE.AND P0, PT, R6, 0x2, PT ;  /* 0x000000020600780c */ /* 0x000fc80003f05270 */
[----:B------:R-:W-:Y:S02]  /*13520*/  SEL R2, RZ, 0x1, P0 ;  /* 0x00000001ff027807 */ /* 0x000fe40000000000 */
[----:B------:R-:W-:Y:S01]  /*13530*/  SEL R19, R6, RZ, P0 ;  /* 0x000000ff06137207 */ /* 0x000fe20000000000 */
[----:B------:R-:W-:Y:S01]  /*13540*/  VIADD R6, R0, 0xffffffff ;  /* 0xffffffff00067836 */ /* 0x000fe20000000000 */
[----:B0-----:R-:W-:-:S05]  /*13550*/  LOP3.LUT R8, R7, R2, RZ, 0x3c, !PT ;  /* 0x0000000207087212 */ /* 0x001fca00078e3cff */
[----:B------:R0:W-:Y:S01]  /*13560*/  STL [R1+0x4], R8 ;  /* 0x0000040801007387 */ /* 0x0001e20000100800 */
[----:B------:R-:W-:Y:S05]  /*13570*/  @!P2 BRA `(.L_x_1920) ;  /* 0x00000008003ca947 */ /* 0x000fea0003800000 */
[----:B------:R-:W-:Y:S01]  /*13580*/  LOP3.LUT P2, RZ, R17, 0x1, RZ, 0xc0, !PT ;  /* 0x0000000111ff7812 */ /* 0x000fe2000784c0ff */
[----:B------:R-:W-:-:S12]  /*13590*/  IMAD.MOV.U32 R7, RZ, RZ, R6 ;  /* 0x000000ffff077224 */ /* 0x000fd800078e0006 */
        /* <DEDUP_REMOVED lines=21> */
.L_x_1921:
[----:B------:R-:W2:Y:S01]  /*136f0*/  S2R R2, SR_TID.X ;  /* 0x0000000000027919 */ /* 0x000ea20000002100 */
[----:B-1----:R-:W-:Y:S01]  /*13700*/  IMAD R4, R19, 0x8, R18 ;  /* 0x0000000813047824 */ /* 0x002fe200078e0212 */
[----:B------:R-:W-:Y:S01]  /*13710*/  BSSY B2, `(.L_x_1922) ;  /* 0x0000006000027945 */ /* 0x000fe20003800000 */
[----:B--2---:R-:W-:Y:S02]  /*13720*/  LOP3.LUT R3, R2, 0x7f, RZ, 0xc0, !PT ;  /* 0x0000007f02037812 */ /* 0x004fe400078ec0ff */
[----:B------:R-:W-:Y:S02]  /*13730*/  SHF.L.U32 R2, R8, 0x1f, RZ ;  /* 0x0000001f08027819 */ /* 0x000fe400000006ff */
[----:B------:R-:W-:Y:S02]  /*13740*/  ISETP.NE.AND P1, PT, R3, RZ, PT ;  /* 0x000000ff0300720c */ /* 0x000fe40003f25270 */
[----:B------:R-:W1:Y:S02]  /*13750*/  SYNCS.PHASECHK.TRANS64.TRYWAIT P0, [R4+URZ+0x22840], R2 ;  /* 0x02284002040075a7 */ /* 0x000e64000800017f */
[----:B-1----:R-:W-:Y:S09]  /*13760*/  @!P0 BRA `(.L_x_1923) ;  /* 0x0000001c00b88947 */ /* 0x002ff20003800000 */
.L_x_1984:
[----:B------:R-:W-:Y:S05]  /*13770*/  BSYNC B2 ;  /* 0x0000000000027941 */ /* 0x000fea0003800000 */
.L_x_1922:
        /* <DEDUP_REMOVED lines=9> */
.L_x_1925:
[----:B------:R-:W-:Y:S05]  /*13810*/  BSYNC B2 ;  /* 0x0000000000027941 */ /* 0x000fea0003800000 */
.L_x_1924:
        /* <DEDUP_REMOVED lines=8> */
[----:B0-----:R-:W-:Y:S01]  /*138a0*/  VIADD R8, R4, 0x22830 ;  /* 0x0002283004087836 */ /* 0x001fe20000000000 */
[----:B------:R-:W-:Y:S01]  /*138b0*/  UMOV UR6, 0x0 ;  /* 0x0000000000067882 */ /* 0x000fe20000000000 */
[----:B------:R-:W-:-:S10]  /*138c0*/  UMOV UR7, 0x14f00000 ;  /* 0x14f0000000077882 */ /* 0x000fd40000000000 */
.L_x_1926:
        /* <DEDUP_REMOVED lines=10> */
[----:B------:R-:W0:Y:S01]  /*13970*/  SYNCS.PHASECHK.TRANS64.TRYWAIT P0, [R4+URZ+0x22860], R2 ;  /* 0x02286002040075a7 */ /* 0x000e22000800017f */
[----:B------:R-:W-:Y:S04]  /*13980*/  BSSY B2, `(.L_x_1927) ;  /* 0x0000002000027945 */ /* 0x000fe80003800000 */
[----:B0-----:R-:W-:Y:S05]  /*13990*/  @!P0 BRA `(.L_x_1928) ;  /* 0x0000001c00408947 */ /* 0x001fea0003800000 */
.L_x_1985:
[----:B------:R-:W-:Y:S05]  /*139a0*/  BSYNC B2 ;  /* 0x0000000000027941 */ /* 0x000fea0003800000 */
.L_x_1927:
        /* <DEDUP_REMOVED lines=11> */
.L_x_1930:
[----:B------:R-:W-:Y:S05]  /*13a60*/  BSYNC B2 ;  /* 0x0000000000027941 */ /* 0x000fea0003800000 */
.L_x_1929:
        /* <DEDUP_REMOVED lines=9> */
.L_x_1931:
        /* <DEDUP_REMOVED lines=15> */
.L_x_1932:
        /* <DEDUP_REMOVED lines=15> */
.L_x_1933:
        /* <DEDUP_REMOVED lines=15> */
.L_x_1934:
        /* <DEDUP_REMOVED lines=10> */
.L_x_1920:
[----:B------:R-:W-:Y:S05]  /*13e70*/  BSYNC B1 ;  /* 0x0000000000017941 */ /* 0x000fea0003800000 */
.L_x_1919:
[----:B------:R-:W-:Y:S01]  /*13e80*/  ISETP.GT.AND P0, PT, R6, UR38, PT ;  /* 0x0000002606007c0c */ /* 0x000fe2000bf04270 */
[----:B------:R-:W-:-:S12]  /*13e90*/  VIADD R0, R0, 0xfffffffe ;  /* 0xfffffffe00007836 */ /* 0x000fd80000000000 */
[----:B------:R-:W-:Y:S05]  /*13ea0*/  @P0 BRA `(.L_x_1935) ;  /* 0xffffffec00240947 */ /* 0x000fea000383ffff */
.L_x_1902:
[----:B------:R-:W-:Y:S05]  /*13eb0*/  BSYNC B0 ;  /* 0x0000000000007941 */ /* 0x000fea0003800000 */
.L_x_1884:
[----:B------:R-:W2:Y:S01]  /*13ec0*/  LDL.LU R2, [R1+0x4] ;  /* 0x0000040001027983 */ /* 0x000ea20000300800 */
[----:B------:R-:W3:Y:S01]  /*13ed0*/  S2R R0, SR_TID.X ;  /* 0x0000000000007919 */ /* 0x000ee20000002100 */
[----:B------:R-:W-:-:S05]  /*13ee0*/  VIADD R19, R19, 0x1 ;  /* 0x0000000113137836 */ /* 0x000fca0000000000 */
[----:B------:R-:W-:Y:S02]  /*13ef0*/  ISETP.NE.AND P1, PT, R19, 0x2, PT ;  /* 0x000000021300780c */ /* 0x000fe40003f25270 */
[----:B---3--:R-:W-:-:S04]  /*13f00*/  LOP3.LUT R0, R0, 0x7f, RZ, 0xc0, !PT ;  /* 0x0000007f00007812 */ /* 0x008fc800078ec0ff */
[----:B------:R-:W-:Y:S02]  /*13f10*/  ISETP.NE.AND P0, PT, R0, RZ, PT ;  /* 0x000000ff0000720c */ /* 0x000fe40003f05270 */
[----:B------:R-:W-:Y:S01]  /*13f20*/  SEL R0, RZ, 0x1, P1 ;  /* 0x00000001ff007807 */ /* 0x000fe20000800000 */
[----:B------:R-:W-:Y:S03]  /*13f30*/  BSSY B0, `(.L_x_1936) ;  /* 0x0000011000007945 */ /* 0x000fe60003800000 */
[----:B--2---:R-:W-:-:S05]  /*13f40*/  LOP3.LUT R2, R2, R0, RZ, 0x3c, !PT ;  /* 0x0000000002027212 */ /* 0x004fca00078e3cff */
[----:B------:R2:W-:Y:S02]  /*13f50*/  STL [R1+0x4], R2 ;  /* 0x0000040201007387 */ /* 0x0005e40000100800 */
[----:B------:R-:W-:Y:S05]  /*13f60*/  @P0 BRA `(.L_x_1937) ;  /* 0x0000000000340947 */ /* 0x000fea0003800000 */
[----:B------:R-:W3:Y:S01]  /*13f70*/  S2R R5, SR_LANEID ;  /* 0x0000000000057919 */ /* 0x000ee20000000000 */
[----:B------:R-:W-:Y:S01]  /*13f80*/  VOTEU.ANY UR4, UPT, PT ;  /* 0x0000000000047886 */ /* 0x000fe200038e0100 */
[----:B-12---:R-:W1:Y:S01]  /*13f90*/  LDC.64 R2, c[0x0][0xc80] ;  /* 0x00032000ff027b82 */ /* 0x006e620000000a00 */
[----:B------:R-:W3:Y:S02]  /*13fa0*/  FLO.U32 R0, UR4 ;  /* 0x0000000400007d00 */ /* 0x000ee400080e0000 */
[----:B---3--:R-:W-:-:S06]  /*13fb0*/  ISETP.EQ.U32.AND P2, PT, R0, R5, PT ;  /* 0x000000050000720c */ /* 0x008fcc0003f42070 */
[----:B------:R-:W1:Y:S07]  /*13fc0*/  POPC R5, UR4 ;  /* 0x0000000400057d09 */ /* 0x000e6e0008000000 */
[----:B-1----:R-:W2:Y:S01]  /*13fd0*/  @P2 ATOMG.E.ADD.STRONG.GPU PT, R3, desc[UR46][R2.64], R5 ;  /* 0x00000005020329a8 */ /* 0x002ea200081ee1ee */
[----:B------:R-:W1:Y:S02]  /*13fe0*/  S2R R4, SR_LTMASK ;  /* 0x0000000000047919 */ /* 0x000e640000003900 */
[----:B-1----:R-:W-:-:S04]  /*13ff0*/  LOP3.LUT R4, R4, UR4, RZ, 0xc0, !PT ;  /* 0x0000000404047c12 */ /* 0x002fc8000f8ec0ff */
[----:B0-----:R-:W0:Y:S01]  /*14000*/  POPC R7, R4 ;  /* 0x0000000400077309 */ /* 0x001e220000000000 */
[----:B--2---:R-:W0:Y:S02]  /*14010*/  SHFL.IDX PT, R0, R3, R0, 0x1f ;  /* 0x00001f0003007589 */ /* 0x004e2400000e0000 */
[----:B0-----:R-:W-:-:S05]  /*14020*/  IADD3 R0, R0, UR42, R7 ;  /* 0x0000002a00007c10 */ /* 0x001fca000fffe007 */
[----:B------:R3:W-:Y:S02]  /*14030*/  STL [R1+0xc], R0 ;  /* 0x00000c0001007387 */ /* 0x0007e40000100800 */
.L_x_1937:
[----:B------:R-:W-:Y:S05]  /*14040*/  BSYNC B0 ;  /* 0x0000000000007941 */ /* 0x000fea0003800000 */
.L_x_1936:
[----:B------:R-:W-:-:S07]  /*14050*/  SEL R19, R19, RZ, P1 ;  /* 0x000000ff13137207 */ /* 0x000fce0000800000 */
.L_x_1856:
[----:B------:R-:W-:Y:S05]  /*14060*/  BSYNC B7 ;  /* 0x0000000000077941 */ /* 0x000fea0003800000 */
.L_x_1854:
[----:B--2---:R2:W5:Y:S01]  /*14070*/  LDL R2, [R1+0xc] ;  /* 0x00000c0001027983 */ /* 0x0045620000100800 */
[----:B------:R-:W-:-:S13]  /*14080*/  LOP3.LUT P1, RZ, R17, 0x4, RZ, 0xc0, !PT ;  /* 0x0000000411ff7812 */ /* 0x000fda000782c0ff */
[----:B--2---:R-:W-:Y:S05]  /*14090*/  @!P1 BRA `(.L_x_1938) ;  /* 0x0000000000289947 */ /* 0x004fea0003800000 */
[----:B------:R-:W-:Y:S05]  /*140a0*/  WARPSYNC.ALL ;  /* 0x0000000000007948 */ /* 0x000fea0003800000 */
[----:B------:R-:W2:Y:S08]  /*140b0*/  S2UR UR5, SR_CgaCtaId ;  /* 0x00000000000579c3 */ /* 0x000eb00000008800 */
[----:B------:R-:W-:Y:S06]  /*140c0*/  BAR.SYNC.DEFER_BLOCKING 0x5, 0x180 ;  /* 0x0146000000007b1d */ /* 0x000fec0000010000 */
[----:B------:R-:W-:-:S02]  /*140d0*/  UMOV UR4, 0x400 ;  /* 0x0000040000047882 */ /* 0x000fc40000000000 */
[----:B--2---:R-:W-:-:S06]  /*140e0*/  ULEA UR4, UR5, UR4, 0x18 ;  /* 0x0000000405047291 */ /* 0x004fcc000f8ec03f */
[----:B-1----:R-:W-:-:S05]  /*140f0*/  IMAD.U32 R18, RZ, RZ, UR4 ;  /* 0x00000004ff127e24 */ /* 0x002fca000f8e00ff */
[----:B-----5:R-:W1:Y:S04]  /*14100*/  LDS R2, [R18+0x228d0] ;  /* 0x0228d00012027984 */ /* 0x020e680000000800 */
[----:B-1----:R1:W-:Y:S01]  /*14110*/  STL [R1+0xc], R2 ;  /* 0x00000c0201007387 */ /* 0x0023e20000100800 */
[----:B------:R-:W-:Y:S06]  /*14120*/  BAR.ARV 0x4, 0x180 ;  /* 0x0106000000007b1d */ /* 0x000fec0000002000 */
[----:B------:R-:W-:Y:S05]  /*14130*/  BRA `(.L_x_1939) ;  /* 0x00000000002c7947 */ /* 0x000fea0003800000 */
.L_x_1938:
[----:B------:R-:W-:-:S03]  /*14140*/  UMOV UR4, 0xffffffff ;  /* 0xffffffff00047882 */ /* 0x000fc60000000000 */
[----:B------:R-:W-:Y:S05]  /*14150*/  BRA.DIV UR4, `(.L_x_1940) ;  /* 0x0000001604647947 */ /* 0x000fea000b800000 */
[----:B-----5:R2:W0:Y:S02]  /*14160*/  SHFL.IDX PT, R14, R2, RZ, 0x1f ;  /* 0x00001fff020e7589 */ /* 0x02042400000e0000 */
.L_x_1988:
[----:B-1----:R-:W1:Y:S01]  /*14170*/  @!P0 S2R R3, SR_CgaCtaId ;  /* 0x0000000000038919 */ /* 0x002e620000008800 */
[----:B------:R-:W-:Y:S05]  /*14180*/  WARPSYNC.ALL ;  /* 0x0000000000007948 */ /* 0x000fea0003800000 */
[----:B------:R-:W-:Y:S01]  /*14190*/  BAR.SYNC.DEFER_BLOCKING 0x4, 0x180 ;  /* 0x0106000000007b1d */ /* 0x000fe20000010000 */
[----:B---34-:R-:W-:-:S05]  /*141a0*/  @!P0 MOV R0, 0x400 ;  /* 0x0000040000008802 */ /* 0x018fca0000000f00 */
[----:B0-----:R0:W-:Y:S01]  /*141b0*/  STL [R1+0xc], R14 ;  /* 0x00000c0e01007387 */ /* 0x0011e20000100800 */
[----:B-1----:R-:W-:-:S05]  /*141c0*/  @!P0 LEA R18, R3, R0, 0x18 ;  /* 0x0000000003128211 */ /* 0x002fca00078ec0ff */
[----:B------:R0:W-:Y:S01]  /*141d0*/  @!P0 STS [R18+0x228d0], R2 ;  /* 0x0228d00212008388 */ /* 0x0001e20000000800 */
[----:B------:R-:W-:Y:S06]  /*141e0*/  BAR.ARV 0x5, 0x180 ;  /* 0x0146000000007b1d */ /* 0x000fec0000002000 */
.L_x_1939:
[----:B---34-:R-:W3:Y:S01]  /*141f0*/  LDL R0, [R1+0xc] ;  /* 0x00000c0001007983 */ /* 0x018ee20000100800 */
[----:B------:R-:W-:Y:S02]  /*14200*/  ULDC UR4, c[0x0][0xc38] ;  /* 0x00030e0000047ab9 */ /* 0x000fe40000000800 */
[----:B---3--:R-:W-:-:S13]  /*14210*/  ISETP.GE.AND P0, PT, R0, UR4, PT ;  /* 0x0000000400007c0c */ /* 0x008fda000bf06270 */
[----:B------:R-:W-:Y:S05]  /*14220*/  @!P0 BRA `(.L_x_1941) ;  /* 0xffffffb800c48947 */ /* 0x000fea000383ffff */
.L_x_1845:
[----:B0-----:R-:W3:Y:S01]  /*14230*/  LDL.LU R0, [R1+0x18] ;  /* 0x0000180001007983 */ /* 0x001ee20000300800 */
[----:B------:R-:W-:Y:S01]  /*14240*/  BSSY B0, `(.L_x_1942) ;  /* 0x000000b000007945 */ /* 0x000fe20003800000 */
[----:B------:R-:W0:Y:S01]  /*14250*/  S2R R5, SR_CgaCtaId ;  /* 0x0000000000057919 */ /* 0x000e220000008800 */
[----:B---3--:R-:W-:-:S05]  /*14260*/  VIADD R0, R0, 0x1 ;  /* 0x0000000100007836 */ /* 0x008fca0000000000 */
[----:B-12---:R-:W-:-:S04]  /*14270*/  LEA.HI R2, R0, R0, RZ, 0x1 ;  /* 0x0000000000027211 */ /* 0x006fc800078f08ff */
[----:B------:R-:W-:-:S05]  /*14280*/  LOP3.LUT R3, R2, 0xfffffffe, RZ, 0xc0, !PT ;  /* 0xfffffffe02037812 */ /* 0x000fca00078ec0ff */
[----:B------:R-:W-:Y:S01]  /*14290*/  IMAD.IADD R3, R0, 0x1, -R3 ;  /* 0x0000000100037824 */ /* 0x000fe200078e0a03 */
[----:B------:R-:W-:-:S04]  /*142a0*/  MOV R0, 0x400 ;  /* 0x0000040000007802 */ /* 0x000fc80000000f00 */
[----:B0-----:R-:W-:Y:S02]  /*142b0*/  LEA R0, R5, R0, 0x18 ;  /* 0x0000000005007211 */ /* 0x001fe400078ec0ff */
[----:B------:R-:W-:-:S04]  /*142c0*/  SHF.L.U32 R3, R3, 0x1f, RZ ;  /* 0x0000001f03037819 */ /* 0x000fc800000006ff */
[----:B------:R-:W0:Y:S02]  /*142d0*/  SYNCS.PHASECHK.TRANS64.TRYWAIT P0, [R0+URZ+0x22820], R3 ;  /* 0x02282003000075a7 */ /* 0x000e24000800017f */
[----:B0-----:R-:W-:Y:S05]  /*142e0*/  @!P0 BRA `(.L_x_1943) ;  /* 0x0000001400288947 */ /* 0x001fea0003800000 */
.L_x_1989:
[----:B------:R-:W-:Y:S05]  /*142f0*/  BSYNC B0 ;  /* 0x0000000000007941 */ /* 0x000fea0003800000 */
.L_x_1942:
[----:B------:R-:W-:-:S03]  /*14300*/  UMOV UR4, 0xffffffff ;  /* 0xffffffff00047882 */ /* 0x000fc60000000000 */
[----:B------:R-:W-:Y:S05]  /*14310*/  BRA.DIV UR4, `(.L_x_1944) ;  /* 0x0000001604307947 */ /* 0x000fea000b800000 */
[----:B------:R-:W1:Y:S02]  /*14320*/  S2R R2, SR_TID.X ;  /* 0x0000000000027919 */ /* 0x000e640000002100 */
[----:B-1----:R-:W-:-:S04]  /*14330*/  SHF.R.U32.HI R2, RZ, 0x5, R2 ;  /* 0x00000005ff027819 */ /* 0x002fc80000011602 */
[----:B------:R-:W-:-:S05]  /*14340*/  LOP3.LUT R2, R2, 0x3, RZ, 0xc0, !PT ;  /* 0x0000000302027812 */ /* 0x000fca00078ec0ff */
[----:B------:R1:W2:Y:S02]  /*14350*/  SHFL.IDX PT, R14, R2, RZ, 0x1f ;  /* 0x00001fff020e7589 */ /* 0x0002a400000e0000 */
.L_x_1992:
[----:B--2---:R-:W-:Y:S01]  /*14360*/  ISETP.NE.AND P0, PT, R14, RZ, PT ;  /* 0x000000ff0e00720c */ /* 0x004fe20003f05270 */
[----:B------:R-:W-:-:S12]  /*14370*/  BSSY B0, `(.L_x_1945) ;  /* 0x0000025000007945 */ /* 0x000fd80003800000 */
[----:B------:R-:W-:Y:S05]  /*14380*/  @P0 BRA `(.L_x_1946) ;  /* 0x00000000008c0947 */ /* 0x000fea0003800000 */
[----:B------:R-:W-:-:S03]  /*14390*/  UMOV UR4, 0xffffffff ;  /* 0xffffffff00047882 */ /* 0x000fc60000000000 */
[----:B------:R-:W-:Y:S05]  /*143a0*/  BRA.DIV UR4, `(.L_x_1947) ;  /* 0x0000001604407947 */ /* 0x000fea000b800000 */
[----:B------:R-:W-:-:S13]  /*143b0*/  ELECT P6, URZ, PT ;  /* 0x00000000003f782f */ /* 0x000fda00038c0000 */
.L_x_1995:
[----:B------:R-:W-:Y:S05]  /*143c0*/  @!P6 BRA `(.L_x_1946) ;  /* 0x00000000007ce947 */ /* 0x000fea0003800000 */
[----:B------:R-:W-:-:S06]  /*143d0*/  ULOP3.LUT UR4, UR41, 0x2, URZ, 0xfc, !UPT ;  /* 0x0000000229047892 */ /* 0x000fcc000f8efc3f */
[----:B-1----:R-:W-:-:S05]  /*143e0*/  IMAD.U32 R2, RZ, RZ, UR4 ;  /* 0x00000004ff027e24 */ /* 0x002fca000f8e00ff */
[----:B------:R-:W-:-:S13]  /*143f0*/  ISETP.NE.AND P2, PT, R2, 0x3, PT ;  /* 0x000000030200780c */ /* 0x000fda0003f45270 */
[----:B------:R-:W-:Y:S05]  /*14400*/  @!P2 BRA `(.L_x_1948) ;  /* 0x000000000004a947 */ /* 0x000fea0003800000 */
[----:B------:R-:W-:Y:S01]  /*14410*/  BPT.TRAP 0x1 ;  /* 0x000000040000795c */ /* 0x000fe20000300000 */
.L_x_1948:
[----:B------:R-:W2:Y:S01]  /*14420*/  LDL.LU R7, [R1+0x4] ;  /* 0x0000040001077983 */ /* 0x000ea20000300800 */
[----:B------:R-:W-:Y:S02]  /*14430*/  VIADD R2, R0, 0x22840 ;  /* 0x0002284000027836 */ /* 0x000fe40000000000 */
[C---:B0-----:R-:W-:Y:S02]  /*14440*/  VIADD R3, R19.reuse, 0x1 ;  /* 0x0000000113037836 */ /* 0x041fe40000000000 */
[----:B------:R-:W-:-:S03]  /*14450*/  IMAD R6, R19, 0x8, R2 ;  /* 0x0000000813067824 */ /* 0x000fc600078e0202 */
[----:B------:R-:W-:-:S04]  /*14460*/  ISETP.NE.AND P1, PT, R3, 0x2, PT ;  /* 0x000000020300780c */ /* 0x000fc80003f25270 */
[----:B------:R-:W-:Y:S02]  /*14470*/  SEL R4, RZ, 0x1, P1 ;  /* 0x00000001ff047807 */ /* 0x000fe40000800000 */
[----:B------:R-:W-:Y:S02]  /*14480*/  SEL R3, R3, RZ, P1 ;  /* 0x000000ff03037207 */ /* 0x000fe40000800000 */
[C---:B--2---:R-:W-:Y:S02]  /*14490*/  SHF.L.U32 R5, R7.reuse, 0x1f, RZ ;  /* 0x0000001f07057819 */ /* 0x044fe400000006ff */
[----:B------:R-:W-:Y:S01]  /*144a0*/  LOP3.LUT R4, R7, R4, RZ, 0x3c, !PT ;  /* 0x0000000407047212 */ /* 0x000fe200078e3cff */
[----:B------:R-:W-:Y:S01]  /*144b0*/  IMAD R7, R3, 0x8, R2 ;  /* 0x0000000803077824 */ /* 0x000fe200078e0202 */
[----:B------:R-:W0:Y:S02]  /*144c0*/  SYNCS.PHASECHK.TRANS64.TRYWAIT P0, [R6+URZ], R5 ;  /* 0x00000005060075a7 */ /* 0x000e24000800017f */
[----:B------:R-:W-:Y:S01]  /*144d0*/  SHF.L.U32 R2, R4, 0x1f, RZ ;  /* 0x0000001f04027819 */ /* 0x000fe200000006ff */
[----:B0-----:R-:W-:Y:S06]  /*144e0*/  @!P0 BRA `(.L_x_1949) ;  /* 0x0000001400108947 */ /* 0x001fec0003800000 */
.L_x_1996:
[----:B------:R-:W1:Y:S02]  /*144f0*/  SYNCS.PHASECHK.TRANS64.TRYWAIT P0, [R7+URZ], R2 ;  /* 0x00000002070075a7 */ /* 0x000e64000800017f */
[----:B-1----:R-:W-:Y:S05]  /*14500*/  @!P0 BRA `(.L_x_1950) ;  /* 0x00000014001c8947 */ /* 0x002fea0003800000 */
.L_x_1997:
[----:B------:R-:W-:Y:S05]  /*14510*/  @!P2 BRA `(.L_x_1951) ;  /* 0x000000000004a947 */ /* 0x000fea0003800000 */
[----:B------:R-:W-:Y:S01]  /*14520*/  BPT.TRAP 0x1 ;  /* 0x000000040000795c */ /* 0x000fe20000300000 */
.L_x_1951:
[----:B------:R-:W-:-:S04]  /*14530*/  VIADD R0, R0, 0x22860 ;  /* 0x0002286000007836 */ /* 0x000fc80000000000 */
[----:B------:R-:W-:-:S04]  /*14540*/  IMAD R4, R19, 0x8, R0 ;  /* 0x0000000813047824 */ /* 0x000fc800078e0200 */
[----:B------:R-:W2:Y:S02]  /*14550*/  SYNCS.PHASECHK.TRANS64.TRYWAIT P0, [R4+URZ], R5 ;  /* 0x00000005040075a7 */ /* 0x000ea4000800017f */
[----:B--2---:R-:W-:Y:S05]  /*14560*/  @!P0 BRA `(.L_x_1952) ;  /* 0x0000001400188947 */ /* 0x004fea0003800000 */
.L_x_1998:
[----:B------:R-:W-:-:S07]  /*14570*/  IMAD R3, R3, 0x8, R0 ;  /* 0x0000000803037824 */ /* 0x000fce00078e0200 */
.L_x_1953:
[----:B---3--:R3:W4:Y:S02]  /*14580*/  SYNCS.PHASECHK.TRANS64.TRYWAIT P0, [R3+URZ], R2 ;  /* 0x00000002030075a7 */ /* 0x008724000800017f */
[----:B----4-:R-:W-:Y:S05]  /*14590*/  @!P0 NANOSLEEP.SYNCS 0x989680 ;  /* 0x009896800000895d */ /* 0x010fea0003900000 */
[----:B------:R-:W4:Y:S02]  /*145a0*/  @!P0 SYNCS.PHASECHK.TRANS64 P0, [R3+URZ], R2 ;  /* 0x00000002030085a7 */ /* 0x000f24000800007f */
[----:B----4-:R-:W-:Y:S05]  /*145b0*/  @!P0 BRA `(.L_x_1953) ;  /* 0xfffffffc00f08947 */ /* 0x010fea000383ffff */
.L_x_1946:
[----:B------:R-:W-:Y:S05]  /*145c0*/  BSYNC B0 ;  /* 0x0000000000007941 */ /* 0x000fea0003800000 */
.L_x_1945:
[----:B------:R-:W-:Y:S05]  /*145d0*/  EXIT ;  /* 0x000000000000794d */ /* 0x000fea0003800000 */
.L_x_1758:
[----:B0-----:R0:W1:Y:S02]  /*145e0*/  SYNCS.PHASECHK.TRANS64.TRYWAIT P0, [R5+URZ+0x22800], R0 ;  /* 0x02280000050075a7 */ /* 0x001064000800017f */
[----:B-1----:R-:W-:Y:S05]  /*145f0*/  @!P0 NANOSLEEP.SYNCS 0x989680 ;  /* 0x009896800000895d */ /* 0x002fea0003900000 */
[----:B------:R-:W1:Y:S02]  /*14600*/  @!P0 SYNCS.PHASECHK.TRANS64 P0, [R5+URZ+0x22800], R0 ;  /* 0x02280000050085a7 */ /* 0x000e64000800007f */
[----:B-1----:R-:W-:Y:S05]  /*14610*/  @!P0 BRA `(.L_x_1758) ;  /* 0xfffffffc00f08947 */ /* 0x002fea000383ffff */
[----:B------:R-:W-:Y:S05]  /*14620*/  BRA `(.L_x_1954) ;  /* 0xfffffed400b07947 */ /* 0x000fea000383ffff */
.L_x_1762:
[----:B-1----:R-:W-:-:S04]  /*14630*/  IMAD.U32 R3, RZ, RZ, UR22 ;  /* 0x00000016ff037e24 */ /* 0x002fc8000f8e00ff */
[----:B------:R1:W2:Y:S03]  /*14640*/  SYNCS.PHASECHK.TRANS64.TRYWAIT P1, [R3+URZ+0x22830], R10 ;  /* 0x0228300a030075a7 */ /* 0x0002a6000802017f */
[----:B--2---:R-:W-:Y:S05]  /*14650*/  @!P1 NANOSLEEP.SYNCS 0x989680 ;  /* 0x009896800000995d */ /* 0x004fea0003900000 */
[----:B------:R-:W2:Y:S02]  /*14660*/  @!P1 SYNCS.PHASECHK.TRANS64 P1, [R3+URZ+0x22830], R10 ;  /* 0x0228300a030095a7 */ /* 0x000ea4000802007f */
[----:B--2---:R-:W-:Y:S05]  /*14670*/  @!P1 BRA `(.L_x_1762) ;  /* 0xfffffffc00ec9947 */ /* 0x004fea000383ffff */
[----:B------:R-:W-:Y:S05]  /*14680*/  BRA `(.L_x_1761) ;  /* 0xfffffed400d87947 */ /* 0x000fea000383ffff */
.L_x_1774:
[----:B--2---:R-:W-:-:S04]  /*14690*/  IMAD.U32 R11, RZ, RZ, UR22 ;  /* 0x00000016ff0b7e24 */ /* 0x004fc8000f8e00ff */
[----:B------:R2:W3:Y:S03]  /*146a0*/  SYNCS.PHASECHK.TRANS64.TRYWAIT P1, [R11+URZ+0x22850], R10 ;  /* 0x0228500a0b0075a7 */ /* 0x0004e6000802017f */
[----:B---3--:R-:W-:Y:S05]  /*146b0*/  @!P1 NANOSLEEP.SYNCS 0x989680 ;  /* 0x009896800000995d */ /* 0x008fea0003900000 */
[----:B------:R-:W3:Y:S02]  /*146c0*/  @!P1 SYNCS.PHASECHK.TRANS64 P1, [R11+URZ+0x22850], R10 ;  /* 0x0228500a0b0095a7 */ /* 0x000ee4000802007f */
[----:B---3--:R-:W-:Y:S05]  /*146d0*/  @!P1 BRA `(.L_x_1774) ;  /* 0xfffffffc00ec9947 */ /* 0x008fea000383ffff */
[----:B------:R-:W-:Y:S05]  /*146e0*/  BRA `(.L_x_1773) ;  /* 0xfffffef800947947 */ /* 0x000fea000383ffff */
.L_x_1782:
[----:B-1----:R-:W-:-:S04]  /*146f0*/  IMAD.U32 R4, RZ, RZ, UR27 ;  /* 0x0000001bff047e24 */ /* 0x002fc8000f8e00ff */
[----:B------:R1:W2:Y:S03]  /*14700*/  SYNCS.PHASECHK.TRANS64.TRYWAIT P1, [R4+URZ+0x22830], R9 ;  /* 0x02283009040075a7 */ /* 0x0002a6000802017f */
[----:B--2---:R-:W-:Y:S05]  /*14710*/  @!P1 NANOSLEEP.SYNCS 0x989680 ;  /* 0x009896800000995d */ /* 0x004fea0003900000 */
[----:B------:R-:W2:Y:S02]  /*14720*/  @!P1 SYNCS.PHASECHK.TRANS64 P1, [R4+URZ+0x22830], R9 ;  /* 0x02283009040095a7 */ /* 0x000ea4000802007f */
[----:B--2---:R-:W-:Y:S05]  /*14730*/  @!P1 BRA `(.L_x_1782) ;  /* 0xfffffffc00ec9947 */ /* 0x004fea000383ffff */
[----:B------:R-:W-:Y:S05]  /*14740*/  BRA `(.L_x_1781) ;  /* 0xffffff0000287947 */ /* 0x000fea000383ffff */
.L_x_1794:
[----:B--2---:R2:W3:Y:S02]  /*14750*/  SYNCS.PHASECHK.TRANS64.TRYWAIT P1, [R12+URZ+0x22850], R9 ;  /* 0x022850090c0075a7 */ /* 0x0044e4000802017f */
[----:B---3--:R-:W-:Y:S05]  /*14760*/  @!P1 NANOSLEEP.SYNCS 0x989680 ;  /* 0x009896800000995d */ /* 0x008fea0003900000 */
[----:B------:R-:W3:Y:S02]  /*14770*/  @!P1 SYNCS.PHASECHK.TRANS64 P1, [R12+URZ+0x22850], R9 ;  /* 0x022850090c0095a7 */ /* 0x000ee4000802007f */
[----:B---3--:R-:W-:Y:S05]  /*14780*/  @!P1 BRA `(.L_x_1794) ;  /* 0xfffffffc00f09947 */ /* 0x008fea000383ffff */
[----:B------:R-:W-:Y:S05]  /*14790*/  BRA `(.L_x_1793) ;  /* 0xffffff2800fc7947 */ /* 0x000fea000383ffff */
.L_x_1803:
[----:B-1----:R-:W-:-:S04]  /*147a0*/  IMAD.U32 R2, RZ, RZ, UR24 ;  /* 0x00000018ff027e24 */ /* 0x002fc8000f8e00ff */
[----:B------:R1:W2:Y:S03]  /*147b0*/  SYNCS.PHASECHK.TRANS64.TRYWAIT P2, [R2+URZ+0x22830], R5 ;  /* 0x02283005020075a7 */ /* 0x0002a6000804017f */
[----:B--2---:R-:W-:Y:S05]  /*147c0*/  @!P2 NANOSLEEP.SYNCS 0x989680 ;  /* 0x009896800000a95d */ /* 0x004fea0003900000 */
[----:B------:R-:W2:Y:S02]  /*147d0*/  @!P2 SYNCS.PHASECHK.TRANS64 P2, [R2+URZ+0x22830], R5 ;  /* 0x022830050200a5a7 */ /* 0x000ea4000804007f */
[----:B--2---:R-:W-:Y:S05]  /*147e0*/  @!P2 BRA `(.L_x_1803) ;  /* 0xfffffffc00eca947 */ /* 0x004fea000383ffff */
[----:B------:R-:W-:Y:S05]  /*147f0*/  BRA `(.L_x_1802) ;  /* 0xffffff3000b87947 */ /* 0x000fea000383ffff */
.L_x_1807:
[----:B--2---:R2:W3:Y:S02]  /*14800*/  SYNCS.PHASECHK.TRANS64.TRYWAIT P2, [R178+URZ+0x22850], R5 ;  /* 0x02285005b20075a7 */ /* 0x0044e4000804017f */
[----:B---3--:R-:W-:Y:S05]  /*14810*/  @!P2 NANOSLEEP.SYNCS 0x989680 ;  /* 0x009896800000a95d */ /* 0x008fea0003900000 */
[----:B------:R-:W3:Y:S02]  /*14820*/  @!P2 SYNCS.PHASECHK.TRANS64 P2, [R178+URZ+0x22850], R5 ;  /* 0x02285005b200a5a7 */ /* 0x000ee4000804007f */
[----:B---3--:R-:W-:Y:S05]  /*14830*/  @!P2 BRA `(.L_x_1807) ;  /* 0xfffffffc00f0a947 */ /* 0x008fea000383ffff */
[----:B------:R-:W-:Y:S05]  /*14840*/  BRA `(.L_x_1806) ;  /* 0xffffff4800dc7947 */ /* 0x000fea000383ffff */
.L_x_1813:
[----:B-1----:R-:W-:-:S04]  /*14850*/  IMAD.U32 R2, RZ, RZ, UR27 ;  /* 0x0000001bff027e24 */ /* 0x002fc8000f8e00ff */
[----:B------:R1:W2:Y:S03]  /*14860*/  SYNCS.PHASECHK.TRANS64.TRYWAIT P1, [R2+URZ+0x22830], R7 ;  /* 0x02283007020075a7 */ /* 0x0002a6000802017f */
[----:B--2---:R-:W-:Y:S05]  /*14870*/  @!P1 NANOSLEEP.SYNCS 0x989680 ;  /* 0x009896800000995d */ /* 0x004fea0003900000 */
[----:B------:R-:W2:Y:S02]  /*14880*/  @!P1 SYNCS.PHASECHK.TRANS64 P1, [R2+URZ+0x22830], R7 ;  /* 0x02283007020095a7 */ /* 0x000ea4000802007f */
[----:B--2---:R-:W-:Y:S05]  /*14890*/  @!P1 BRA `(.L_x_1813) ;  /* 0xfffffffc00ec9947 */ /* 0x004fea000383ffff */
[----:B------:R-:W-:Y:S05]  /*148a0*/  BRA `(.L_x_1812) ;  /* 0xffffff4c00f47947 */ /* 0x000fea000383ffff */
.L_x_1825:
[----:B-1----:R1:W2:Y:S02]  /*148b0*/  SYNCS.PHASECHK.TRANS64.TRYWAIT P1, [R8+URZ+0x22850], R7 ;  /* 0x02285007080075a7 */ /* 0x0022a4000802017f */
[----:B--2---:R-:W-:Y:S05]  /*148c0*/  @!P1 NANOSLEEP.SYNCS 0x989680 ;  /* 0x009896800000995d */ /* 0x004fea0003900000 */
[----:B------:R-:W2:Y:S02]  /*148d0*/  @!P1 SYNCS.PHASECHK.TRANS64 P1, [R8+URZ+0x22850], R7 ;  /* 0x02285007080095a7 */ /* 0x000ea4000802007f */
[----:B--2---:R-:W-:Y:S05]  /*148e0*/  @!P1 BRA `(.L_x_1825) ;  /* 0xfffffffc00f09947 */ /* 0x004fea000383ffff */
[----:B------:R-:W-:Y:S05]  /*148f0*/  BRA `(.L_x_1824) ;  /* 0xffffff7800c47947 */ /* 0x000fea000383ffff */
.L_x_1862:
[----:B------:R-:W-:Y:S02]  /*14900*/  IMAD.MOV.U32 R13, RZ, RZ, R4 ;  /* 0x000000ffff0d7224 */ /* 0x000fe400078e0004 */
[----:B------:R-:W-:Y:S02]  /*14910*/  IMAD.MOV.U32 R12, RZ, RZ, RZ ;  /* 0x000000ffff0c7224 */ /* 0x000fe400078e00ff */
[----:B------:R-:W-:Y:S02]  /*14920*/  IMAD.MOV.U32 R11, RZ, RZ, 0x1f ;  /* 0x0000001fff0b7424 */ /* 0x000fe400078e00ff */
[----:B------:R-:W-:-:S07]  /*14930*/  IMAD.MOV.U32 R15, RZ, RZ, -0x1 ;  /* 0xffffffffff0f7424 */ /* 0x000fce00078e00ff */
[----:B0-----:R-:W-:Y:S05]  /*14940*/  WARPSYNC.COLLECTIVE R15, `(.L_x_1955) ;  /* 0x000000000f087348 */ /* 0x001fea0003c00000 */
[----:B------:R1:W2:Y:S02]  /*14950*/  SHFL.IDX P6, R14, R13, R12, R11 ;  /* 0x0000000c0d0e7389 */ /* 0x0002a400000c000b */
[----:B012---:R-:W-:Y:S01]  /*14960*/  ENDCOLLECTIVE ;  /* 0x000000000000791b */ /* 0x007fe20003800000 */
.L_x_1955:
[----:B------:R-:W-:Y:S05]  /*14970*/  BRA `(.L_x_1956) ;  /* 0xffffffc000987947 */ /* 0x000fea000383ffff */
.L_x_1864:
[----:B------:R-:W-:Y:S01]  /*14980*/  BSSY B0, `(.L_x_1957) ;  /* 0x0000006000007945 */ /* 0x000fe20003800000 */
[----:B------:R-:W-:-:S07]  /*14990*/  IMAD.MOV.U32 R15, RZ, RZ, -0x1 ;  /* 0xffffffffff0f7424 */ /* 0x000fce00078e00ff */
[----:B01----:R-:W-:Y:S05]  /*149a0*/  WARPSYNC.COLLECTIVE R15, `(.L_x_1958) ;  /* 0x000000000f0c7348 */ /* 0x003fea0003c00000 */
[----:B------:R-:W-:Y:S02]  /*149b0*/  ELECT P6, UR62, PT ;  /* 0x00000000003e782f */ /* 0x000fe400038c0000 */
[----:B------:R-:W-:Y:S01]  /*149c0*/  MOV R14, UR62 ;  /* 0x0000003e000e7c02 */ /* 0x000fe20008000f00 */
[----:B01----:R-:W-:Y:S10]  /*149d0*/  ENDCOLLECTIVE ;  /* 0x000000000000791b */ /* 0x003ff40003800000 */
.L_x_1958:
[----:B------:R-:W-:Y:S05]  /*149e0*/  BSYNC B0 ;  /* 0x0000000000007941 */ /* 0x000fea0003800000 */
.L_x_1957:
[----:B------:R-:W-:Y:S05]  /*149f0*/  BRA `(.L_x_1959) ;  /* 0xffffffc0009c7947 */ /* 0x000fea000383ffff */
.L_x_1866:
[----:B0-----:R0:W2:Y:S02]  /*14a00*/  SYNCS.PHASECHK.TRANS64.TRYWAIT P0, [R3+URZ+0x22840], R0 ;  /* 0x02284000030075a7 */ /* 0x0010a4000800017f */
[----:B--2---:R-:W-:Y:S05]  /*14a10*/  @!P0 NANOSLEEP.SYNCS 0x989680 ;  /* 0x009896800000895d */ /* 0x004fea0003900000 */
[----:B------:R-:W2:Y:S02]  /*14a20*/  @!P0 SYNCS.PHASECHK.TRANS64 P0, [R3+URZ+0x22840], R0 ;  /* 0x02284000030085a7 */ /* 0x000ea4000800007f */
[----:B--2---:R-:W-:Y:S05]  /*14a30*/  @!P0 BRA `(.L_x_1866) ;  /* 0xfffffffc00f08947 */ /* 0x004fea000383ffff */
[----:B------:R-:W-:Y:S05]  /*14a40*/  BRA `(.L_x_1960) ;  /* 0xffffffc400007947 */ /* 0x000fea000383ffff */
.L_x_1870:
[----:B------:R-:W-:Y:S01]  /*14a50*/  IMAD.MOV.U32 R13, RZ, RZ, R4 ;  /* 0x000000ffff0d7224 */ /* 0x000fe200078e0004 */
[----:B------:R-:W-:Y:S01]  /*14a60*/  LOP3.LUT R9, R9, 0x7f, RZ, 0xc0, !PT ;  /* 0x0000007f09097812 */ /* 0x000fe200078ec0ff */
[----:B------:R-:W-:Y:S02]  /*14a70*/  IMAD.MOV.U32 R12, RZ, RZ, RZ ;  /* 0x000000ffff0c7224 */ /* 0x000fe400078e00ff */
[----:B------:R-:W-:Y:S01]  /*14a80*/  IMAD.MOV.U32 R11, RZ, RZ, 0x181f ;  /* 0x0000181fff0b7424 */ /* 0x000fe200078e00ff */
[----:B------:R-:W-:Y:S01]  /*14a90*/  SHF.R.U32.HI R9, RZ, 0x3, R9 ;  /* 0x00000003ff097819 */ /* 0x000fe20000011609 */
[----:B------:R-:W-:-:S04]  /*14aa0*/  IMAD.MOV.U32 R15, RZ, RZ, -0x1 ;  /* 0xffffffffff0f7424 */ /* 0x000fc800078e00ff */
[----:B------:R-:W-:-:S07]  /*14ab0*/  VIADD R2, R9, UR40 ;  /* 0x0000002809027c36 */ /* 0x000fce0008000000 */
[----:B-----5:R-:W-:Y:S05]  /*14ac0*/  WARPSYNC.COLLECTIVE R15, `(.L_x_1961) ;  /* 0x000000000f087348 */ /* 0x020fea0003c00000 */
[----:B------:R0:W1:Y:S02]  /*14ad0*/  SHFL.IDX P6, R14, R13, R12, R11 ;  /* 0x0000000c0d0e7389 */ /* 0x00006400000c000b */
[----:B01---5:R-:W-:Y:S01]  /*14ae0*/  ENDCOLLECTIVE ;  /* 0x000000000000791b */ /* 0x023fe20003800000 */
.L_x_1961:
[----:B------:R-:W0:Y:S01]  /*14af0*/  S2R R9, SR_TID.X ;  /* 0x0000000000097919 */ /* 0x000e220000002100 */
[----:B------:R-:W-:Y:S02]  /*14b00*/  IMAD.MOV.U32 R13, RZ, RZ, R0 ;  /* 0x000000ffff0d7224 */ /* 0x000fe400078e0000 */
[----:B------:R-:W-:-:S07]  /*14b10*/  IMAD.MOV.U32 R5, RZ, RZ, R14 ;  /* 0x000000ffff057224 */ /* 0x000fce00078e000e */
[----:B0-----:R-:W-:Y:S05]  /*14b20*/  WARPSYNC.COLLECTIVE R15, `(.L_x_1962) ;  /* 0x000000000f087348 */ /* 0x001fea0003c00000 */
[----:B------:R1:W2:Y:S02]  /*14b30*/  SHFL.IDX P6, R14, R13, R12, R11 ;  /* 0x0000000c0d0e7389 */ /* 0x0002a400000c000b */
[----:B012---:R-:W-:Y:S01]  /*14b40*/  ENDCOLLECTIVE ;  /* 0x000000000000791b */ /* 0x007fe20003800000 */
.L_x_1962:
[----:B------:R-:W-:Y:S02]  /*14b50*/  ULDC UR4, c[0x0][0x288] ;  /* 0x0000a20000047ab9 */ /* 0x000fe40000000800 */
[----:B------:R-:W-:-:S05]  /*14b60*/  IMAD R3, R7, UR4, RZ ;  /* 0x0000000407037c24 */ /* 0x000fca000f8e02ff */
[----:B------:R-:W-:Y:S01]  /*14b70*/  ISETP.GE.AND P1, PT, R2, R3, PT ;  /* 0x000000030200720c */ /* 0x000fe20003f26270 */
[----:B------:R-:W-:Y:S02]  /*14b80*/  IMAD.MOV.U32 R13, RZ, RZ, R4 ;  /* 0x000000ffff0d7224 */ /* 0x000fe400078e0004 */
[----:B------:R-:W-:Y:S02]  /*14b90*/  IMAD.MOV.U32 R12, RZ, RZ, 0x1 ;  /* 0x00000001ff0c7424 */ /* 0x000fe400078e00ff */
[----:B------:R-:W-:-:S08]  /*14ba0*/  IMAD.MOV.U32 R6, RZ, RZ, R14 ;  /* 0x000000ffff067224 */ /* 0x000fd000078e000e */
[----:B------:R-:W-:Y:S05]  /*14bb0*/  WARPSYNC.COLLECTIVE R15, `(.L_x_1963) ;  /* 0x000000000f087348 */ /* 0x000fea0003c00000 */
[----:B------:R0:W1:Y:S02]  /*14bc0*/  SHFL.IDX P6, R14, R13, R12, R11 ;  /* 0x0000000c0d0e7389 */ /* 0x00006400000c000b */
[----:B01----:R-:W-:Y:S01]  /*14bd0*/  ENDCOLLECTIVE ;  /* 0x000000000000791b */ /* 0x003fe20003800000 */
.L_x_1963:
[----:B------:R-:W-:-:S05]  /*14be0*/  @!P1 LEA R6, P2, R8, R6, 0x1 ;  /* 0x0000000608069211 */ /* 0x000fca00078408ff */
[----:B------:R-:W-:-:S04]  /*14bf0*/  @!P1 IMAD.X R5, RZ, RZ, R5, P2 ;  /* 0x000000ffff059224 */ /* 0x000fc800010e0605 */
[----:B------:R-:W-:Y:S02]  /*14c00*/  @!P1 IMAD.MOV.U32 R7, RZ, RZ, R5 ;  /* 0x000000ffff079224 */ /* 0x000fe400078e0005 */
[----:B------:R-:W-:Y:S02]  /*14c10*/  IMAD.MOV.U32 R13, RZ, RZ, R0 ;  /* 0x000000ffff0d7224 */ /* 0x000fe400078e0000 */
[C---:B------:R-:W-:Y:S01]  /*14c20*/  VIADD R5, R2.reuse, 0x10 ;  /* 0x0000001002057836 */ /* 0x040fe20000000000 */
[----:B------:R-:W-:Y:S01]  /*14c30*/  @!PT LDS RZ, [RZ] ;  /* 0x00000000fffff984 */ /* 0x000fe20000000800 */
[----:B------:R-:W-:Y:S01]  /*14c40*/  @!PT LDS RZ, [RZ] ;  /* 0x00000000fffff984 */ /* 0x000fe20000000800 */
[----:B------:R-:W-:Y:S01]  /*14c50*/  @!PT LDS RZ, [RZ] ;  /* 0x00000000fffff984 */ /* 0x000fe20000000800 */
[----:B------:R0:W-:Y:S04]  /*14c60*/  @!P1 LDGSTS.E.BYPASS.LTC128B.128 [R10+0x18400], desc[UR46][R6.64], !P0 ;  /* 0x18400000060a9fae */ /* 0x0001e8000c101d6e */
[----:B------:R-:W-:Y:S01]  /*14c70*/  ISETP.GE.AND P1, PT, R5, R3, PT ;  /* 0x000000030500720c */ /* 0x000fe20003f26270 */
[----:B------:R-:W-:-:S02]  /*14c80*/  VIADD R5, R2, 0x20 ;  /* 0x0000002002057836 */ /* 0x000fc40000000000 */
[----:B------:R-:W-:-:S10]  /*14c90*/  IMAD.MOV.U32 R8, RZ, RZ, R14 ;  /* 0x000000ffff087224 */ /* 0x000fd400078e000e */
[----:B0-----:R-:W-:Y:S05]  /*14ca0*/  WARPSYNC.COLLECTIVE R15, `(.L_x_1964) ;  /* 0x000000000f087348 */ /* 0x001fea0003c00000 */
[----:B------:R1:W2:Y:S02]  /*14cb0*/  SHFL.IDX P6, R14, R13, R12, R11 ;  /* 0x0000000c0d0e7389 */ /* 0x0002a400000c000b */
[----:B012---:R-:W-:Y:S01]  /*14cc0*/  ENDCOLLECTIVE ;  /* 0x000000000000791b */ /* 0x007fe20003800000 */
.L_x_1964:
[----:B------:R-:W-:-:S05]  /*14cd0*/  IMAD.SHL.U32 R7, R9, 0x8, RZ ;  /* 0x0000000809077824 */ /* 0x000fca00078e00ff */
[----:B------:R-:W-:Y:S01]  /*14ce0*/  LOP3.LUT R7, R7, 0x38, RZ, 0xc0, !PT ;  /* 0x0000003807077812 */ /* 0x000fe200078ec0ff */
[----:B------:R-:W-:Y:S02]  /*14cf0*/  IMAD.MOV.U32 R13, RZ, RZ, R4 ;  /* 0x000000ffff0d7224 */ /* 0x000fe400078e0004 */
[----:B------:R-:W-:Y:S02]  /*14d00*/  IMAD.MOV.U32 R12, RZ, RZ, 0x2 ;  /* 0x00000002ff0c7424 */ /* 0x000fe400078e00ff */
[----:B------:R-:W-:-:S07]  /*14d10*/  IMAD.MOV.U32 R9, RZ, RZ, R14 ;  /* 0x000000ffff097224 */ /* 0x000fce00078e000e */
[----:B------:R-:W-:Y:S05]  /*14d20*/  WARPSYNC.COLLECTIVE R15, `(.L_x_1965) ;  /* 0x000000000f087348 */ /* 0x000fea0003c00000 */
[----:B------:R0:W1:Y:S02]  /*14d30*/  SHFL.IDX P6, R14, R13, R12, R11 ;  /* 0x0000000c0d0e7389 */ /* 0x00006400000c000b */
[----:B01----:R-:W-:Y:S01]  /*14d40*/  ENDCOLLECTIVE ;  /* 0x000000000000791b */ /* 0x003fe20003800000 */
.L_x_1965:
[----:B------:R-:W-:Y:S02]  /*14d50*/  @!P1 LEA R6, P2, R7, R9, 0x1 ;  /* 0x0000000907069211 */ /* 0x000fe400078408ff */
[----:B------:R-:W0:Y:S03]  /*14d60*/  S2R R9, SR_TID.X ;  /* 0x0000000000097919 */ /* 0x000e260000002100 */
[----:B------:R-:W-:Y:S02]  /*14d70*/  @!P1 IMAD.X R7, RZ, RZ, R8, P2 ;  /* 0x000000ffff079224 */ /* 0x000fe400010e0608 */
[----:B------:R-:W-:-:S03]  /*14d80*/  VIADD R8, R2, 0x60 ;  /* 0x0000006002087836 */ /* 0x000fc60000000000 */
[----:B------:R-:W-:Y:S01]  /*14d90*/  @!PT LDS RZ, [RZ] ;  /* 0x00000000fffff984 */ /* 0x000fe20000000800 */
[----:B------:R-:W-:Y:S01]  /*14da0*/  @!PT LDS RZ, [RZ] ;  /* 0x00000000fffff984 */ /* 0x000fe20000000800 */
[----:B------:R-:W-:Y:S01]  /*14db0*/  @!PT LDS RZ, [RZ] ;  /* 0x00000000fffff984 */ /* 0x000fe20000000800 */
[----:B------:R1:W-:Y:S01]  /*14dc0*/  @!P1 LDGSTS.E.BYPASS.LTC128B.128 [R10+0x18c00], desc[UR46][R6.64], !P0 ;  /* 0x18c00000060a9fae */ /* 0x0003e2000c101d6e */
[----:B------:R-:W-:Y:S01]  /*14dd0*/  IMAD.MOV.U32 R13, RZ, RZ, R0 ;  /* 0x000000ffff0d7224 */ /* 0x000fe200078e0000 */
[----:B------:R-:W-:Y:S01]  /*14de0*/  ISETP.GE.AND P1, PT, R5, R3, PT ;  /* 0x000000030500720c */ /* 0x000fe20003f26270 */
[----:B------:R-:W-:-:S12]  /*14df0*/  IMAD.MOV.U32 R5, RZ, RZ, R14 ;  /* 0x000000ffff057224 */ /* 0x000fd800078e000e */
[----:B01----:R-:W-:Y:S05]  /*14e00*/  WARPSYNC.COLLECTIVE R15, `(.L_x_1966) ;  /* 0x000000000f087348 */ /* 0x003fea0003c00000 */
[----:B------:R2:W3:Y:S02]  /*14e10*/  SHFL.IDX P6, R14, R13, R12, R11 ;  /* 0x0000000c0d0e7389 */ /* 0x0004e400000c000b */
[----:B0123--:R-:W-:Y:S01]  /*14e20*/  ENDCOLLECTIVE ;  /* 0x000000000000791b */ /* 0x00ffe20003800000 */
.L_x_1966:
[----:B------:R-:W-:Y:S02]  /*14e30*/  IMAD.SHL.U32 R9, R9, 0x8, RZ ;  /* 0x0000000809097824 */ /* 0x000fe400078e00ff */
[----:B------:R-:W-:Y:S02]  /*14e40*/  IMAD.MOV.U32 R13, RZ, RZ, R4 ;  /* 0x000000ffff0d7224 */ /* 0x000fe400078e0004 */
[----:B------:R-:W-:Y:S01]  /*14e50*/  IMAD.MOV.U32 R12, RZ, RZ, 0x3 ;  /* 0x00000003ff0c7424 */ /* 0x000fe200078e00ff */
[----:B------:R-:W-:Y:S01]  /*14e60*/  LOP3.LUT R9, R9, 0x38, RZ, 0xc0, !PT ;  /* 0x0000003809097812 */ /* 0x000fe200078ec0ff */
[----:B------:R-:W-:-:S07]  /*14e70*/  IMAD.MOV.U32 R6, RZ, RZ, R14 ;  /* 0x000000ffff067224 */ /* 0x000fce00078e000e */
[----:B------:R-:W-:Y:S05]  /*14e80*/  WARPSYNC.COLLECTIVE R15, `(.L_x_1967) ;  /* 0x000000000f087348 */ /* 0x000fea0003c00000 */
[----:B------:R0:W1:Y:S02]  /*14e90*/  SHFL.IDX P6, R14, R13, R12, R11 ;  /* 0x0000000c0d0e7389 */ /* 0x00006400000c000b */
[----:B01----:R-:W-:Y:S01]  /*14ea0*/  ENDCOLLECTIVE ;  /* 0x000000000000791b */ /* 0x003fe20003800000 */
.L_x_1967:
[----:B------:R-:W-:-:S05]  /*14eb0*/  @!P1 LEA R6, P2, R9, R6, 0x1 ;  /* 0x0000000609069211 */ /* 0x000fca00078408ff */
[----:B------:R-:W-:-:S04]  /*14ec0*/  @!P1 IMAD.X R5, RZ, RZ, R5, P2 ;  /* 0x000000ffff059224 */ /* 0x000fc800010e0605 */
[----:B------:R-:W-:Y:S02]  /*14ed0*/  @!P1 IMAD.MOV.U32 R7, RZ, RZ, R5 ;  /* 0x000000ffff079224 */ /* 0x000fe400078e0005 */
[----:B------:R-:W-:Y:S02]  /*14ee0*/  VIADD R5, R2, 0x30 ;  /* 0x0000003002057836 */ /* 0x000fe40000000000 */
[----:B------:R-:W-:Y:S01]  /*14ef0*/  IMAD.MOV.U32 R13, RZ, RZ, R0 ;  /* 0x000000ffff0d7224 */ /* 0x000fe200078e0000 */
[----:B------:R-:W-:Y:S01]  /*14f00*/  @!PT LDS RZ, [RZ] ;  /* 0x00000000fffff984 */ /* 0x000fe20000000800 */
[----:B------:R-:W-:Y:S01]  /*14f10*/  @!PT LDS RZ, [RZ] ;  /* 0x00000000fffff984 */ /* 0x000fe20000000800 */
[----:B------:R-:W-:Y:S01]  /*14f20*/  @!PT LDS RZ, [RZ] ;  /* 0x00000000fffff984 */ /* 0x000fe20000000800 */
[----:B------:R0:W-:Y:S02]  /*14f30*/  @!P1 LDGSTS.E.BYPASS.LTC128B.128 [R10+0x19400], desc[UR46][R6.64], !P0 ;  /* 0x19400000060a9fae */ /* 0x0001e4000c101d6e */
[----:B------:R-:W-:Y:S01]  /*14f40*/  ISETP.GE.AND P1, PT, R5, R3, PT ;  /* 0x000000030500720c */ /* 0x000fe20003f26270 */
[----:B------:R-:W-:-:S12]  /*14f50*/  IMAD.MOV.U32 R5, RZ, RZ, R14 ;  /* 0x000000ffff057224 */ /* 0x000fd800078e000e */
[----:B0-----:R-:W-:Y:S05]  /*14f60*/  WARPSYNC.COLLECTIVE R15, `(.L_x_1968) ;  /* 0x000000000f087348 */ /* 0x001fea0003c00000 */
[----:B------:R1:W2:Y:S02]  /*14f70*/  SHFL.IDX P6, R14, R13, R12, R11 ;  /* 0x0000000c0d0e7389 */ /* 0x0002a400000c000b */
[----:B012---:R-:W-:Y:S01]  /*14f80*/  ENDCOLLECTIVE ;  /* 0x000000000000791b */ /* 0x007fe20003800000 */
.L_x_1968:
[----:B------:R-:W-:Y:S02]  /*14f90*/  IMAD.MOV.U32 R13, RZ, RZ, R4 ;  /* 0x000000ffff0d7224 */ /* 0x000fe400078e0004 */
[----:B------:R-:W-:Y:S02]  /*14fa0*/  IMAD.MOV.U32 R12, RZ, RZ, 0x4 ;  /* 0x00000004ff0c7424 */ /* 0x000fe400078e00ff */
[----:B------:R-:W-:-:S07]  /*14fb0*/  IMAD.MOV.U32 R6, RZ, RZ, R14 ;  /* 0x000000ffff067224 */ /* 0x000fce00078e000e */
[----:B------:R-:W-:Y:S05]  /*14fc0*/  WARPSYNC.COLLECTIVE R15, `(.L_x_1969) ;  /* 0x000000000f087348 */ /* 0x000fea0003c00000 */
[----:B------:R0:W1:Y:S02]  /*14fd0*/  SHFL.IDX P6, R14, R13, R12, R11 ;  /* 0x0000000c0d0e7389 */ /* 0x00006400000c000b */
[----:B01----:R-:W-:Y:S01]  /*14fe0*/  ENDCOLLECTIVE ;  /* 0x000000000000791b */ /* 0x003fe20003800000 */
.L_x_1969:
        /* <DEDUP_REMOVED lines=14> */
.L_x_1970:
[----:B------:R-:W-:Y:S02]  /*150d0*/  IMAD.MOV.U32 R13, RZ, RZ, R4 ;  /* 0x000000ffff0d7224 */ /* 0x000fe400078e0004 */
[----:B------:R-:W-:Y:S02]  /*150e0*/  IMAD.MOV.U32 R12, RZ, RZ, 0x5 ;  /* 0x00000005ff0c7424 */ /* 0x000fe400078e00ff */
[----:B------:R-:W-:-:S07]  /*150f0*/  IMAD.MOV.U32 R6, RZ, RZ, R14 ;  /* 0x000000ffff067224 */ /* 0x000fce00078e000e */
[----:B------:R-:W-:Y:S05]  /*15100*/  WARPSYNC.COLLECTIVE R15, `(.L_x_1971) ;  /* 0x000000000f087348 */ /* 0x000fea0003c00000 */
[----:B------:R0:W1:Y:S02]  /*15110*/  SHFL.IDX P6, R14, R13, R12, R11 ;  /* 0x0000000c0d0e7389 */ /* 0x00006400000c000b */
[----:B01----:R-:W-:Y:S01]  /*15120*/  ENDCOLLECTIVE ;  /* 0x000000000000791b */ /* 0x003fe20003800000 */
.L_x_1971:
        /* <DEDUP_REMOVED lines=14> */
.L_x_1972:
[----:B------:R-:W-:Y:S02]  /*15210*/  IMAD.MOV.U32 R13, RZ, RZ, R4 ;  /* 0x000000ffff0d7224 */ /* 0x000fe400078e0004 */
[----:B------:R-:W-:Y:S02]  /*15220*/  IMAD.MOV.U32 R12, RZ, RZ, 0x6 ;  /* 0x00000006ff0c7424 */ /* 0x000fe400078e00ff */
[----:B------:R-:W-:-:S07]  /*15230*/  IMAD.MOV.U32 R6, RZ, RZ, R14 ;  /* 0x000000ffff067224 */ /* 0x000fce00078e000e */
[----:B------:R-:W-:Y:S05]  /*15240*/  WARPSYNC.COLLECTIVE R15, `(.L_x_1973) ;  /* 0x000000000f087348 */ /* 0x000fea0003c00000 */
[----:B------:R0:W1:Y:S02]  /*15250*/  SHFL.IDX P6, R14, R13, R12, R11 ;  /* 0x0000000c0d0e7389 */ /* 0x00006400000c000b */
[----:B01----:R-:W-:Y:S01]  /*15260*/  ENDCOLLECTIVE ;  /* 0x000000000000791b */ /* 0x003fe20003800000 */
.L_x_1973:
[----:B------:R-:W-:-:S05]  /*15270*/  @!P1 LEA R6, P2, R9, R6, 0x1 ;  /* 0x0000000609069211 */ /* 0x000fca00078408ff */
[----:B------:R-:W-:-:S04]  /*15280*/  @!P1 IMAD.X R5, RZ, RZ, R5, P2 ;  /* 0x000000ffff059224 */ /* 0x000fc800010e0605 */
[----:B------:R-:W-:Y:S02]  /*15290*/  @!P1 IMAD.MOV.U32 R7, RZ, RZ, R5 ;  /* 0x000000ffff079224 */ /* 0x000fe400078e0005 */
[----:B------:R-:W-:-:S03]  /*152a0*/  IMAD.MOV.U32 R13, RZ, RZ, R0 ;  /* 0x000000ffff0d7224 */ /* 0x000fc600078e0000 */
[----:B------:R-:W-:Y:S01]  /*152b0*/  @!PT LDS RZ, [RZ] ;  /* 0x00000000fffff984 */ /* 0x000fe20000000800 */
[----:B------:R-:W-:Y:S01]  /*152c0*/  @!PT LDS RZ, [RZ] ;  /* 0x00000000fffff984 */ /* 0x000fe20000000800 */
[----:B------:R-:W-:Y:S01]  /*152d0*/  @!PT LDS RZ, [RZ] ;  /* 0x00000000fffff984 */ /* 0x000fe20000000800 */
[----:B------:R0:W-:Y:S01]  /*152e0*/  @!P1 LDGSTS.E.BYPASS.LTC128B.128 [R10+0x1ac00], desc[UR46][R6.64], !P0 ;  /* 0x1ac00000060a9fae */ /* 0x0001e2000c101d6e */
[----:B------:R-:W-:Y:S01]  /*152f0*/  ISETP.GE.AND P1, PT, R8, R3, PT ;  /* 0x000000030800720c */ /* 0x000fe20003f26270 */
[----:B------:R-:W-:-:S12]  /*15300*/  IMAD.MOV.U32 R5, RZ, RZ, R14 ;  /* 0x000000ffff057224 */ /* 0x000fd800078e000e */
[----:B0-----:R-:W-:Y:S05]  /*15310*/  WARPSYNC.COLLECTIVE R15, `(.L_x_1974) ;  /* 0x000000000f087348 */ /* 0x001fea0003c00000 */
[----:B------:R1:W2:Y:S02]  /*15320*/  SHFL.IDX P6, R14, R13, R12, R11 ;  /* 0x0000000c0d0e7389 */ /* 0x0002a400000c000b */
[----:B012---:R-:W-:Y:S01]  /*15330*/  ENDCOLLECTIVE ;  /* 0x000000000000791b */ /* 0x007fe20003800000 */
.L_x_1974:
[----:B------:R-:W-:Y:S02]  /*15340*/  IMAD.MOV.U32 R13, RZ, RZ, R4 ;  /* 0x000000ffff0d7224 */ /* 0x000fe400078e0004 */
[----:B------:R-:W-:Y:S02]  /*15350*/  IMAD.MOV.U32 R12, RZ, RZ, 0x7 ;  /* 0x00000007ff0c7424 */ /* 0x000fe400078e00ff */
[----:B------:R-:W-:-:S07]  /*15360*/  IMAD.MOV.U32 R6, RZ, RZ, R14 ;  /* 0x000000ffff067224 */ /* 0x000fce00078e000e */
[----:B------:R-:W-:Y:S05]  /*15370*/  WARPSYNC.COLLECTIVE R15, `(.L_x_1975) ;  /* 0x000000000f087348 */ /* 0x000fea0003c00000 */
[----:B------:R0:W1:Y:S02]  /*15380*/  SHFL.IDX P6, R14, R13, R12, R11 ;  /* 0x0000000c0d0e7389 */ /* 0x00006400000c000b */
[----:B01----:R-:W-:Y:S01]  /*15390*/  ENDCOLLECTIVE ;  /* 0x000000000000791b */ /* 0x003fe20003800000 */
.L_x_1975:
        /* <DEDUP_REMOVED lines=12> */
.L_x_1976:
[----:B------:R-:W-:Y:S05]  /*15460*/  BRA `(.L_x_1977) ;  /* 0xffffffc4001c7947 */ /* 0x000fea000383ffff */
.L_x_1873:
[----:B-1----:R1:W2:Y:S02]  /*15470*/  SYNCS.PHASECHK.TRANS64.TRYWAIT P0, [R18+URZ+0x22820], R3 ;  /* 0x02282003120075a7 */ /* 0x0022a4000800017f */
[----:B--2---:R-:W-:Y:S05]  /*15480*/  @!P0 NANOSLEEP.SYNCS 0x989680 ;  /* 0x009896800000895d */ /* 0x004fea0003900000 */
[----:B------:R-:W2:Y:S02]  /*15490*/  @!P0 SYNCS.PHASECHK.TRANS64 P0, [R18+URZ+0x22820], R3 ;  /* 0x02282003120085a7 */ /* 0x000ea4000800007f */
[----:B--2---:R-:W-:Y:S05]  /*154a0*/  @!P0 BRA `(.L_x_1873) ;  /* 0xfffffffc00f08947 */ /* 0x004fea000383ffff */
[----:B------:R-:W-:Y:S05]  /*154b0*/  BRA `(.L_x_1978) ;  /* 0xffffffc400847947 */ /* 0x000fea000383ffff */
.L_x_1877:
[----:B-1----:R1:W2:Y:S02]  /*154c0*/  SYNCS.PHASECHK.TRANS64.TRYWAIT P0, [R0+URZ+0x22860], R3 ;  /* 0x02286003000075a7 */ /* 0x0022a4000800017f */
[----:B--2---:R-:W-:Y:S05]  /*154d0*/  @!P0 NANOSLEEP.SYNCS 0x989680 ;  /* 0x009896800000895d */ /* 0x004fea0003900000 */
[----:B------:R-:W2:Y:S02]  /*154e0*/  @!P0 SYNCS.PHASECHK.TRANS64 P0, [R0+URZ+0x22860], R3 ;  /* 0x02286003000085a7 */ /* 0x000ea4000800007f */
[----:B--2---:R-:W-:Y:S05]  /*154f0*/  @!P0 BRA `(.L_x_1877) ;  /* 0xfffffffc00f08947 */ /* 0x004fea000383ffff */
[----:B------:R-:W-:Y:S05]  /*15500*/  BRA `(.L_x_1979) ;  /* 0xffffffc400a47947 */ /* 0x000fea000383ffff */
.L_x_1890:
[----:B-1----:R1:W2:Y:S02]  /*15510*/  SYNCS.PHASECHK.TRANS64.TRYWAIT P0, [R4+URZ+0x22840], R2 ;  /* 0x02284002040075a7 */ /* 0x0022a4000800017f */
[----:B--2---:R-:W-:Y:S05]  /*15520*/  @!P0 NANOSLEEP.SYNCS 0x989680 ;  /* 0x009896800000895d */ /* 0x004fea0003900000 */
[----:B------:R-:W2:Y:S02]  /*15530*/  @!P0 SYNCS.PHASECHK.TRANS64 P0, [R4+URZ+0x22840], R2 ;  /* 0x02284002040085a7 */ /* 0x000ea4000800007f */
[----:B--2---:R-:W-:Y:S05]  /*15540*/  @!P0 BRA `(.L_x_1890) ;  /* 0xfffffffc00f08947 */ /* 0x004fea000383ffff */
[----:B------:R-:W-:Y:S05]  /*15550*/  BRA `(.L_x_1980) ;  /* 0xffffffcc00987947 */ /* 0x000fea000383ffff */
.L_x_1895:
[----:B--2---:R2:W3:Y:S02]  /*15560*/  SYNCS.PHASECHK.TRANS64.TRYWAIT P0, [R4+URZ+0x22860], R2 ;  /* 0x02286002040075a7 */ /* 0x0044e4000800017f */
[----:B---3--:R-:W-:Y:S05]  /*15570*/  @!P0 NANOSLEEP.SYNCS 0x989680 ;  /* 0x009896800000895d */ /* 0x008fea0003900000 */
[----:B------:R-:W3:Y:S02]  /*15580*/  @!P0 SYNCS.PHASECHK.TRANS64 P0, [R4+URZ+0x22860], R2 ;  /* 0x02286002040085a7 */ /* 0x000ee4000800007f */
[----:B---3--:R-:W-:Y:S05]  /*15590*/  @!P0 BRA `(.L_x_1895) ;  /* 0xfffffffc00f08947 */ /* 0x008fea000383ffff */
[----:B------:R-:W-:Y:S05]  /*155a0*/  BRA `(.L_x_1981) ;  /* 0xffffffd000107947 */ /* 0x000fea000383ffff */
.L_x_1907:
[----:B0-----:R0:W1:Y:S02]  /*155b0*/  SYNCS.PHASECHK.TRANS64.TRYWAIT P0, [R4+URZ+0x22840], R2 ;  /* 0x02284002040075a7 */ /* 0x001064000800017f */
[----:B-1----:R-:W-:Y:S05]  /*155c0*/  @!P0 NANOSLEEP.SYNCS 0x989680 ;  /* 0x009896800000895d */ /* 0x002fea0003900000 */
[----:B------:R-:W1:Y:S02]  /*155d0*/  @!P0 SYNCS.PHASECHK.TRANS64 P0, [R4+URZ+0x22840], R2 ;  /* 0x02284002040085a7 */ /* 0x000e64000800007f */
[----:B-1----:R-:W-:Y:S05]  /*155e0*/  @!P0 BRA `(.L_x_1907) ;  /* 0xfffffffc00f08947 */ /* 0x002fea000383ffff */
[----:B------:R-:W-:Y:S05]  /*155f0*/  BRA `(.L_x_1982) ;  /* 0xffffffd400f47947 */ /* 0x000fea000383ffff */
.L_x_1912:
[----:B-1----:R1:W2:Y:S02]  /*15600*/  SYNCS.PHASECHK.TRANS64.TRYWAIT P0, [R4+URZ+0x22860], R2 ;  /* 0x02286002040075a7 */ /* 0x0022a4000800017f */
[----:B--2---:R-:W-:Y:S05]  /*15610*/  @!P0 NANOSLEEP.SYNCS 0x989680 ;  /* 0x009896800000895d */ /* 0x004fea0003900000 */
[----:B------:R-:W2:Y:S02]  /*15620*/  @!P0 SYNCS.PHASECHK.TRANS64 P0, [R4+URZ+0x22860], R2 ;  /* 0x02286002040085a7 */ /* 0x000ea4000800007f */
[----:B--2---:R-:W-:Y:S05]  /*15630*/  @!P0 BRA `(.L_x_1912) ;  /* 0xfffffffc00f08947 */ /* 0x004fea000383ffff */
[----:B------:R-:W-:Y:S05]  /*15640*/  BRA `(.L_x_1983) ;  /* 0xffffffd8006c7947 */ /* 0x000fea000383ffff */
.L_x_1923:
[----:B-1----:R1:W2:Y:S02]  /*15650*/  SYNCS.PHASECHK.TRANS64.TRYWAIT P0, [R4+URZ+0x22840], R2 ;  /* 0x02284002040075a7 */ /* 0x0022a4000800017f */
[----:B--2---:R-:W-:Y:S05]  /*15660*/  @!P0 NANOSLEEP.SYNCS 0x989680 ;  /* 0x009896800000895d */ /* 0x004fea0003900000 */
[----:B------:R-:W2:Y:S02]  /*15670*/  @!P0 SYNCS.PHASECHK.TRANS64 P0, [R4+URZ+0x22840], R2 ;  /* 0x02284002040085a7 */ /* 0x000ea4000800007f */
[----:B--2---:R-:W-:Y:S05]  /*15680*/  @!P0 BRA `(.L_x_1923) ;  /* 0xfffffffc00f08947 */ /* 0x004fea000383ffff */
[----:B------:R-:W-:Y:S05]  /*15690*/  BRA `(.L_x_1984) ;  /* 0xffffffe000347947 */ /* 0x000fea000383ffff */
.L_x_1928:
[----:B0-----:R0:W2:Y:S02]  /*156a0*/  SYNCS.PHASECHK.TRANS64.TRYWAIT P0, [R4+URZ+0x22860], R2 ;  /* 0x02286002040075a7 */ /* 0x0010a4000800017f */
[----:B--2---:R-:W-:Y:S05]  /*156b0*/  @!P0 NANOSLEEP.SYNCS 0x989680 ;  /* 0x009896800000895d */ /* 0x004fea0003900000 */
[----:B------:R-:W2:Y:S02]  /*156c0*/  @!P0 SYNCS.PHASECHK.TRANS64 P0, [R4+URZ+0x22860], R2 ;  /* 0x02286002040085a7 */ /* 0x000ea4000800007f */
[----:B--2---:R-:W-:Y:S05]  /*156d0*/  @!P0 BRA `(.L_x_1928) ;  /* 0xfffffffc00f08947 */ /* 0x004fea000383ffff */
[----:B------:R-:W-:Y:S05]  /*156e0*/  BRA `(.L_x_1985) ;  /* 0xffffffe000ac7947 */ /* 0x000fea000383ffff */
.L_x_1940:
[----:B------:R-:W-:Y:S01]  /*156f0*/  BSSY B0, `(.L_x_1986) ;  /* 0x0000008000007945 */ /* 0x000fe20003800000 */
[----:B-----5:R-:W-:Y:S02]  /*15700*/  IMAD.MOV.U32 R13, RZ, RZ, R2 ;  /* 0x000000ffff0d7224 */ /* 0x020fe400078e0002 */
[----:B------:R-:W-:Y:S02]  /*15710*/  IMAD.MOV.U32 R12, RZ, RZ, RZ ;  /* 0x000000ffff0c7224 */ /* 0x000fe400078e00ff */
[----:B------:R-:W-:Y:S02]  /*15720*/  IMAD.MOV.U32 R11, RZ, RZ, 0x1f ;  /* 0x0000001fff0b7424 */ /* 0x000fe400078e00ff */
[----:B------:R-:W-:-:S07]  /*15730*/  IMAD.MOV.U32 R15, RZ, RZ, -0x1 ;  /* 0xffffffffff0f7424 */ /* 0x000fce00078e00ff */
[----:B01-34-:R-:W-:Y:S05]  /*15740*/  WARPSYNC.COLLECTIVE R15, `(.L_x_1987) ;  /* 0x000000000f087348 */ /* 0x01bfea0003c00000 */
[----:B------:R2:W0:Y:S02]  /*15750*/  SHFL.IDX P6, R14, R13, R12, R11 ;  /* 0x0000000c0d0e7389 */ /* 0x00042400000c000b */
[----:B01234-:R-:W-:Y:S01]  /*15760*/  ENDCOLLECTIVE ;  /* 0x000000000000791b */ /* 0x01ffe20003800000 */
.L_x_1987:
[----:B------:R-:W-:Y:S05]  /*15770*/  BSYNC B0 ;  /* 0x0000000000007941 */ /* 0x000fea0003800000 */
.L_x_1986:
[----:B------:R-:W-:Y:S05]  /*15780*/  BRA `(.L_x_1988) ;  /* 0xffffffe800787947 */ /* 0x000fea000383ffff */
.L_x_1943:
[----:B0-----:R0:W1:Y:S02]  /*15790*/  SYNCS.PHASECHK.TRANS64.TRYWAIT P0, [R0+URZ+0x22820], R3 ;  /* 0x02282003000075a7 */ /* 0x001064000800017f */
[----:B-1----:R-:W-:Y:S05]  /*157a0*/  @!P0 NANOSLEEP.SYNCS 0x989680 ;  /* 0x009896800000895d */ /* 0x002fea0003900000 */
[----:B------:R-:W1:Y:S02]  /*157b0*/  @!P0 SYNCS.PHASECHK.TRANS64 P0, [R0+URZ+0x22820], R3 ;  /* 0x02282003000085a7 */ /* 0x000e64000800007f */
[----:B-1----:R-:W-:Y:S05]  /*157c0*/  @!P0 BRA `(.L_x_1943) ;  /* 0xfffffffc00f08947 */ /* 0x002fea000383ffff */
[----:B------:R-:W-:Y:S05]  /*157d0*/  BRA `(.L_x_1989) ;  /* 0xffffffe800c47947 */ /* 0x000fea000383ffff */
.L_x_1944:
        /* <DEDUP_REMOVED lines=8> */
[----:B0-----:R-:W-:Y:S05]  /*15860*/  WARPSYNC.COLLECTIVE R15, `(.L_x_1991) ;  /* 0x000000000f087348 */ /* 0x001fea0003c00000 */
[----:B------:R1:W2:Y:S02]  /*15870*/  SHFL.IDX P6, R14, R13, R12, R11 ;  /* 0x0000000c0d0e7389 */ /* 0x0002a400000c000b */
[----:B012---:R-:W-:Y:S01]  /*15880*/  ENDCOLLECTIVE ;  /* 0x000000000000791b */ /* 0x007fe20003800000 */
.L_x_1991:
[----:B------:R-:W-:Y:S05]  /*15890*/  BSYNC B0 ;  /* 0x0000000000007941 */ /* 0x000fea0003800000 */
.L_x_1990:
[----:B------:R-:W-:Y:S05]  /*158a0*/  BRA `(.L_x_1992) ;  /* 0xffffffe800ac7947 */ /* 0x000fea000383ffff */
.L_x_1947:
[----:B------:R-:W-:Y:S01]  /*158b0*/  BSSY B1, `(.L_x_1993) ;  /* 0x0000006000017945 */ /* 0x000fe20003800000 */
[----:B------:R-:W-:-:S07]  /*158c0*/  IMAD.MOV.U32 R15, RZ, RZ, -0x1 ;  /* 0xffffffffff0f7424 */ /* 0x000fce00078e00ff */
[----:B01----:R-:W-:Y:S05]  /*158d0*/  WARPSYNC.COLLECTIVE R15, `(.L_x_1994) ;  /* 0x000000000f0c7348 */ /* 0x003fea0003c00000 */
[----:B------:R-:W-:Y:S02]  /*158e0*/  ELECT P6, UR62, PT ;  /* 0x00000000003e782f */ /* 0x000fe400038c0000 */
[----:B------:R-:W-:Y:S01]  /*158f0*/  MOV R14, UR62 ;  /* 0x0000003e000e7c02 */ /* 0x000fe20008000f00 */
[----:B01----:R-:W-:Y:S10]  /*15900*/  ENDCOLLECTIVE ;  /* 0x000000000000791b */ /* 0x003ff40003800000 */
.L_x_1994:
[----:B------:R-:W-:Y:S05]  /*15910*/  BSYNC B1 ;  /* 0x0000000000017941 */ /* 0x000fea0003800000 */
.L_x_1993:
[----:B------:R-:W-:Y:S05]  /*15920*/  BRA `(.L_x_1995) ;  /* 0xffffffe800a47947 */ /* 0x000fea000383ffff */
.L_x_1949:
[----:B0-----:R0:W1:Y:S02]  /*15930*/  SYNCS.PHASECHK.TRANS64.TRYWAIT P0, [R6+URZ], R5 ;  /* 0x00000005060075a7 */ /* 0x001064000800017f */
[----:B-1----:R-:W-:Y:S05]  /*15940*/  @!P0 NANOSLEEP.SYNCS 0x989680 ;  /* 0x009896800000895d */ /* 0x002fea0003900000 */
[----:B------:R-:W1:Y:S02]  /*15950*/  @!P0 SYNCS.PHASECHK.TRANS64 P0, [R6+URZ], R5 ;  /* 0x00000005060085a7 */ /* 0x000e64000800007f */
[----:B-1----:R-:W-:Y:S05]  /*15960*/  @!P0 BRA `(.L_x_1949) ;  /* 0xfffffffc00f08947 */ /* 0x002fea000383ffff */
[----:B------:R-:W-:Y:S05]  /*15970*/  BRA `(.L_x_1996) ;  /* 0xffffffe800dc7947 */ /* 0x000fea000383ffff */
.L_x_1950:
[----:B-1----:R1:W2:Y:S02]  /*15980*/  SYNCS.PHASECHK.TRANS64.TRYWAIT P0, [R7+URZ], R2 ;  /* 0x00000002070075a7 */ /* 0x0022a4000800017f */
[----:B--2---:R-:W-:Y:S05]  /*15990*/  @!P0 NANOSLEEP.SYNCS 0x989680 ;  /* 0x009896800000895d */ /* 0x004fea0003900000 */
[----:B------:R-:W2:Y:S02]  /*159a0*/  @!P0 SYNCS.PHASECHK.TRANS64 P0, [R7+URZ], R2 ;  /* 0x00000002070085a7 */ /* 0x000ea4000800007f */
[----:B--2---:R-:W-:Y:S05]  /*159b0*/  @!P0 BRA `(.L_x_1950) ;  /* 0xfffffffc00f08947 */ /* 0x004fea000383ffff */
[----:B------:R-:W-:Y:S05]  /*159c0*/  BRA `(.L_x_1997) ;  /* 0xffffffe800d07947 */ /* 0x000fea000383ffff */
.L_x_1952:
[----:B--2---:R2:W3:Y:S02]  /*159d0*/  SYNCS.PHASECHK.TRANS64.TRYWAIT P0, [R4+URZ], R5 ;  /* 0x00000005040075a7 */ /* 0x0044e4000800017f */
[----:B---3--:R-:W-:Y:S05]  /*159e0*/  @!P0 NANOSLEEP.SYNCS 0x989680 ;  /* 0x009896800000895d */ /* 0x008fea0003900000 */
[----:B------:R-:W3:Y:S02]  /*159f0*/  @!P0 SYNCS.PHASECHK.TRANS64 P0, [R4+URZ], R5 ;  /* 0x00000005040085a7 */ /* 0x000ee4000800007f */
[----:B---3--:R-:W-:Y:S05]  /*15a00*/  @!P0 BRA `(.L_x_1952) ;  /* 0xfffffffc00f08947 */ /* 0x008fea000383ffff */
[----:B------:R-:W-:Y:S05]  /*15a10*/  BRA `(.L_x_1998) ;  /* 0xffffffe800d47947 */ /* 0x000fea000383ffff */
.L_x_1999:
        /* <DEDUP_REMOVED lines=14> */
.L_x_6040:


//--------------------- .text._ZN7cutlass13device_kernelIN5flash11enable_sm90INS1_16FlashAttnFwdSm90INS1_25CollectiveMainloopFwdSm90ILi2EN4cute5tupleIJNS5_1CILi1EEES8_S8_EEENS6_IJNS7_ILi128EEENS7_ILi96EEENS7_ILi64EEEEEELi256ENS_6half_tEfNS_4arch4Sm90ELb0ELb1ELb0ELb0ELb0ELb0ELb1ELb1ELb0ELb1ELb0ELb0EEENS1_21CollectiveEpilogueFwdINS6_IJSA_NS7_ILi256EEESB_EEES9_SE_SG_Li256ELb0ELb1ELb0ELb0EEENS1_30DynamicPersistentTileSchedulerILi256ELi128ELb0ELb1ELb1EEEEEEEEEvNT_6ParamsE --------------------------
	.section	.text._ZN7cutlass13device_kernelIN5flash11enable_sm90INS1_16FlashAttnFwdSm90INS1_25CollectiveMainloopFwdSm90ILi2EN4cute5tupleIJNS5_1CILi1EEES8_S8_EEENS6_IJNS7_ILi128EEENS7_ILi96EEENS7_ILi64EEEEEELi256ENS_6half_tEfNS_4arch4Sm90ELb0ELb1ELb0ELb0ELb0ELb0ELb1ELb1ELb0ELb1ELb0ELb0EEENS1_21CollectiveEpilogueFwdINS6_IJSA_NS7_ILi256EEESB_EEES9_SE_SG_Li256ELb0ELb1ELb0ELb0EEENS1_30DynamicPersistentTileSchedulerILi256ELi128ELb0ELb1ELb1EEEEEEEEEvNT_6ParamsE,"ax",@progbits
	.align	128
.text._ZN7cutlass13device_kernelIN5flash11enable_sm90INS1_16FlashAttnFwdSm90INS1_25CollectiveMainloopFwdSm90ILi2EN4cute5tupleIJNS5_1CILi1EEES8_S8_EEENS6_IJNS7_ILi128EEENS7_ILi96EEENS7_ILi64EEEEEELi256ENS_6half_tEfNS_4arch4Sm90ELb0ELb1ELb0ELb0ELb0ELb0ELb1ELb1ELb0ELb1ELb0ELb0EEENS1_21CollectiveEpilogueFwdINS6_IJSA_NS7_ILi256EEESB_EEES9_SE_SG_Li256ELb0ELb1ELb0ELb0EEENS1_30DynamicPersistentTileSchedulerILi256ELi128ELb0ELb1ELb1EEEEEEEEEvNT_6ParamsE:
        .type           _ZN7cutlass13device_kernelIN5flash11enable_sm90INS1_16FlashAttnFwdSm90INS1_25CollectiveMainloopFwdSm90ILi2EN4cute5tupleIJNS5_1CILi1EEES8_S8_EEENS6_IJNS7_ILi128EEENS7_ILi96EEENS7_ILi64EEEEEELi256ENS_6half_tEfNS_4arch4Sm90ELb0ELb1ELb0ELb0ELb0ELb0ELb1ELb1ELb0ELb1ELb0ELb0EEENS1_21CollectiveEpilogueFwdINS6_IJSA_NS7_ILi256EEESB_EEES9_SE_SG_Li256ELb0ELb1ELb0ELb0EEENS1_30DynamicPersistentTileSchedulerILi256ELi128ELb0ELb1ELb1EEEEEEEEEvNT_6ParamsE,@function
        .size           _ZN7cutlass13device_kernelIN5flash11enable_sm90INS1_16FlashAttnFwdSm90INS1_25CollectiveMainloopFwdSm90ILi2EN4cute5tupleIJNS5_1CILi1EEES8_S8_EEENS6_IJNS7_ILi128EEENS7_ILi96EEENS7_ILi64EEEEEELi256ENS_6half_tEfNS_4arch4Sm90ELb0ELb1ELb0ELb0ELb0ELb0ELb1ELb1ELb0ELb1ELb0ELb0EEENS1_21CollectiveEpilogueFwdINS6_IJSA_NS7_ILi256EEESB_EEES9_SE_SG_Li256ELb0ELb1ELb0ELb0EEENS1_30DynamicPersistentTileSchedulerILi256ELi128ELb0ELb1ELb1EEEEEEEEEvNT_6ParamsE,(.L_x_6041 - _ZN7cutlass13device_kernelIN5flash11enable_sm90INS1_16FlashAttnFwdSm90INS1_25CollectiveMainloopFwdSm90ILi2EN4cute5tupleIJNS5_1CILi1EEES8_S8_EEENS6_IJNS7_ILi128EEENS7_ILi96EEENS7_ILi64EEEEEELi256ENS_6half_tEfNS_4arch4Sm90ELb0ELb1ELb0ELb0ELb0ELb0ELb1ELb1ELb0ELb1ELb0ELb0EEENS1_21CollectiveEpilogueFwdINS6_IJSA_NS7_ILi256EEESB_EEES9_SE_SG_Li256ELb0ELb1ELb0ELb0EEENS1_30DynamicPersistentTileSchedulerILi256ELi128ELb0ELb1ELb1EEEEEEEEEvNT_6ParamsE)
        .other          _ZN7cutlass13device_kernelIN5flash11enable_sm90INS1_16FlashAttnFwdSm90INS1_25CollectiveMainloopFwdSm90ILi2EN4cute5tupleIJNS5_1CILi1EEES8_S8_EEENS6_IJNS7_ILi128EEENS7_ILi96EEENS7_ILi64EEEEEELi256ENS_6half_tEfNS_4arch4Sm90ELb0ELb1ELb0ELb0ELb0ELb0ELb1ELb1ELb0ELb1ELb0ELb0EEENS1_21CollectiveEpilogueFwdINS6_IJSA_NS7_ILi256EEESB_EEES9_SE_SG_Li256ELb0ELb1ELb0ELb0EEENS1_30DynamicPersistentTileSchedulerILi256ELi128ELb0ELb1ELb1EEEEEEEEEvNT_6ParamsE,@"STO_CUDA_ENTRY STV_DEFAULT"
_ZN7cutlass13device_kernelIN5flash11enable_sm90INS1_16FlashAttnFwdSm90INS1_25CollectiveMainloopFwdSm90ILi2EN4cute5tupleIJNS5_1CILi1EEES8_S8_EEENS6_IJNS7_ILi128EEENS7_ILi96EEENS7_ILi64EEEEEELi256ENS_6half_tEfNS_4arch4Sm90ELb0ELb1ELb0ELb0ELb0ELb0ELb1ELb1ELb0ELb1ELb0ELb0EEENS1_21CollectiveEpilogueFwdINS6_IJSA_NS7_ILi256EEESB_EEES9_SE_SG_Li256ELb0ELb1ELb0ELb0EEENS1_30DynamicPersistentTileSchedulerILi256ELi128ELb0ELb1ELb1EEEEEEEEEvNT_6ParamsE:
[----:B------:R-:W0:Y:S02]  /*0000*/  LDC R1, c[0x0][0x28] ;  /* 0x00000a00ff017b82 */ /* 0x000e240000000800 */
[----:B0-----:R-:W-:Y:S01]  /*0010*/  VIADD R1, R1, 0xfffffb50 ;  /* 0xfffffb5001017836 */ /* 0x001fe20000000000 */
[----:B------:R-:W0:Y:S01]  /*0020*/  S2R R3, SR_TID.X ;  /* 0x0000000000037919 */ /* 0x000e220000002100 */
[----:B------:R-:W-:Y:S01]  /*0030*/  ELECT P0, URZ, PT ;  /* 0x00000000003f782f */ /* 0x000fe20003800000 */
[----:B------:R-:W-:Y:S01]  /*0040*/  BSSY B0, `(.L_x_2000) ;  /* 0x0000012000007945 */ /* 0x000fe20003800000 */
[----:B------:R-:W-:Y:S02]  /*0050*/  ULDC UR4, c[0x0][0x20] ;  /* 0x0000080000047ab9 */ /* 0x000fe40000000800 */
[----:B------:R-:W-:Y:S01]  /*0060*/  IADD3 R16, P1, R1, UR4, RZ ;  /* 0x0000000401107c10 */ /* 0x000fe2000ff3e0ff */
[----:B------:R-:W-:-:S04]  /*0070*/  ULDC UR4, c[0x0][0x24] ;  /* 0x0000090000047ab9 */ /* 0x000fc80000000800 */
[----:B------:R-:W-:Y:S01]  /*0080*/  IMAD.X R17, RZ, RZ, UR4, P1 ;  /* 0x00000004ff117e24 */ /* 0x000fe200088e06ff */
        /* <DEDUP_REMOVED lines=13> */
.L_x_2001:
[----:B------:R-:W-:Y:S05]  /*0160*/  BSYNC B0 ;  /* 0x0000000000007941 */ /* 0x000fea0003800000 */
.L_x_2000:
        /* <DEDUP_REMOVED lines=43> */
.L_x_2002:
        /* <DEDUP_REMOVED lines=22> */
.L_x_2003:
        /* <DEDUP_REMOVED lines=18> */
.L_x_2004:
        /* <DEDUP_REMOVED lines=22> */
.L_x_2005:
        /* <DEDUP_REMOVED lines=22> */
.L_x_2006:
[----:B------:R-:W-:Y:S01]  /*0960*/  IADD3 R2, P0, R16, 0x70, RZ ;  /* 0x0000007010027810 */ /* 0x000fe20007f1e0ff */
[----:B------:R-:W-:Y:S01]  /*0970*/  UMOV UR41, 0x1 ;  /* 0x0000000100297882 */ /* 0x000fe20000000000 */
[----:B------:R-:W-:Y:S01]  /*0980*/  PLOP3.LUT P1, PT, PT, PT, UP0, 0x80, 0x0 ;  /* 0x000000000000781c */ /* 0x000fe20003f2f008 */
[----:B------:R-:W-:Y:S01]  /*0990*/  NOP ;  /* 0x0000000000007918 */ /* 0x000fe20000000000 */
[----:B------:R-:W-:Y:S01]  /*09a0*/  USEL UR41, UR41, 0x2, !UP0 ;  /* 0x0000000229297887 */ /* 0x000fe2000c000000 */
[----:B------:R4:W-:Y:S01]  /*09b0*/  STL [R1+0x464], R2 ;  /* 0x0004640201007387 */ /* 0x0009e20000100800 */
[----:B------:R-:W-:Y:S01]  /*09c0*/  ULDC.64 UR48, c[0x0][0x208] ;  /* 0x0000820000307ab9 */ /* 0x000fe20000000a00 */
[----:B------:R-:W-:Y:S02]  /*09d0*/  IMAD.MOV.U32 R22, RZ, RZ, R16 ;  /* 0x000000ffff167224 */ /* 0x000fe400078e0010 */
[--C-:B------:R-:W-:Y:S02]  /*09e0*/  IMAD.MOV.U32 R23, RZ, RZ, R17.reuse ;  /* 0x000000ffff177224 */ /* 0x100fe400078e0011 */
[----:B----4-:R-:W-:-:S05]  /*09f0*/  IMAD.X R2, RZ, RZ, R17, P0 ;  /* 0x000000ffff027224 */ /* 0x010fca00000e0611 */
[----:B------:R4:W-:Y:S01]  /*0a00*/  STL [R1+0x460], R2 ;  /* 0x0004600201007387 */ /* 0x0009e20000100800 */
[----:B0123--:R-:W-:Y:S06]  /*0a10*/  BAR.SYNC.DEFER_BLOCKING 0x0 ;  /* 0x0000000000007b1d */ /* 0x00ffec0000010000 */
[----:B------:R-:W-:Y:S05]  /*0a20*/  @!P1 BRA `(.L_x_2007) ;  /* 0x0000020800f49947 */ /* 0x000fea0003800000 */
.L_x_2008:
[----:B------:R-:W-:-:S08]  /*0a30*/  NOP ;  /* 0x0000000000007918 */ /* 0x000fd00000000000 */
[----:B------:R-:W0:Y:S02]  /*0a40*/  USETMAXREG.TRY_ALLOC.CTAPOOL UP0, 0xf0 ;  /* 0x000000f0000079c8 */ /* 0x000e240008000600 */
[----:B0-----:R-:W-:-:S13]  /*0a50*/  PLOP3.LUT P0, PT, PT, PT, UP0, 0x80, 0x0 ;  /* 0x000000000000781c */ /* 0x001fda0003f0f008 */
[----:B------:R-:W-:Y:S05]  /*0a60*/  @!P0 BRA `(.L_x_2008) ;  /* 0xfffffffc00f08947 */ /* 0x000fea000383ffff */
[----:B------:R-:W0:Y:S08]  /*0a70*/  S2UR UR5, SR_CTAID.X ;  /* 0x00000000000579c3 */ /* 0x000e300000002500 */
[----:B------:R-:W-:Y:S08]  /*0a80*/  BAR.ARV 0x4, 0x180 ;  /* 0x0106000000007b1d */ /* 0x000ff00000002000 */
[----:B------:R-:W-:Y:S08]  /*0a90*/  BAR.ARV 0x8, 0x180 ;  /* 0x0206000000007b1d */ /* 0x000ff00000002000 */
[----:B------:R-:W0:Y:S01]  /*0aa0*/  LDC R0, c[0x0][0xd38] ;  /* 0x00034e00ff007b82 */ /* 0x000e220000000800 */
[----:B------:R-:W-:Y:S01]  /*0ab0*/  ISETP.NE.AND P0, PT, R14, 0x1, PT ;  /* 0x000000010e00780c */ /* 0x000fe20003f05270 */
[----:B------:R1:W-:-:S12]  /*0ac0*/  STL.64 [R1+0x210], RZ ;  /* 0x000210ff01007387 */ /* 0x0003d80000100a00 */
[----:B------:R-:W-:Y:S06]  /*0ad0*/  @!P0 BAR.ARV 0x9, 0x100 ;  /* 0x0244000000008b1d */ /* 0x000fec0000002000 */
[C---:B------:R-:W-:Y:S02]  /*0ae0*/  IADD3 R214, P1, R16.reuse, 0x210, RZ ;  /* 0x0000021010d67810 */ /* 0x040fe40007f3e0ff */
[----:B------:R-:W-:Y:S01]  /*0af0*/  IADD3 R224, P2, R16, 0x21c, RZ ;  /* 0x0000021c10e07810 */ /* 0x000fe20007f5e0ff */
[----:B------:R1:W-:Y:S01]  /*0b00*/  STL [R1+0x218], RZ ;  /* 0x000218ff01007387 */ /* 0x0003e20000100800 */
[----:B0-----:R-:W-:Y:S01]  /*0b10*/  ISETP.LE.AND P0, PT, R0, UR5, PT ;  /* 0x0000000500007c0c */ /* 0x001fe2000bf03270 */
[----:B------:R-:W-:-:S02]  /*0b20*/  IMAD.X R213, RZ, RZ, R17, P1 ;  /* 0x000000ffffd57224 */ /* 0x000fc400008e0611 */
[----:B------:R1:W-:Y:S01]  /*0b30*/  STL [R1+0x21c], RZ ;  /* 0x00021cff01007387 */ /* 0x0003e20000100800 */
[----:B------:R-:W-:-:S09]  /*0b40*/  IMAD.X R223, RZ, RZ, R17, P2 ;  /* 0x000000ffffdf7224 */ /* 0x000fd200010e0611 */
[----:B-1----:R-:W-:Y:S05]  /*0b50*/  @P0 EXIT ;  /* 0x000000000000094d */ /* 0x002fea0003800000 */
[----:B----4-:R-:W0:Y:S01]  /*0b60*/  S2R R2, SR_TID.X ;  /* 0x0000000000027919 */ /* 0x010e220000002100 */
[----:B------:R-:W1:Y:S01]  /*0b70*/  S2UR UR6, SR_CgaCtaId ;  /* 0x00000000000679c3 */ /* 0x000e620000008800 */
[----:B------:R-:W-:Y:S01]  /*0b80*/  UMOV UR44, 0x400 ;  /* 0x00000400002c7882 */ /* 0x000fe20000000000 */
[----:B------:R-:W-:Y:S01]  /*0b90*/  IMAD.MOV.U32 R189, RZ, RZ, 0x2 ;  /* 0x00000002ffbd7424 */ /* 0x000fe200078e00ff */
[C---:B------:R-:W-:Y:S01]  /*0ba0*/  IADD3 R208, -R14.reuse, 0xb, RZ ;  /* 0x0000000b0ed07810 */ /* 0x040fe20007ffe1ff */
[----:B------:R-:W-:-:S04]  /*0bb0*/  VIADD R209, R14, 0x8 ;  /* 0x000000080ed17836 */ /* 0x000fc80000000000 */
[----:B------:R-:W2:Y:S01]  /*0bc0*/  S2UR UR4, SR_SWINHI ;  /* 0x00000000000479c3 */ /* 0x000ea20000002f00 */
[----:B-1----:R-:W-:Y:S01]  /*0bd0*/  ULEA UR44, UR6, UR44, 0x18 ;  /* 0x0000002c062c7291 */ /* 0x002fe2000f8ec03f */
[----:B0-----:R-:W-:-:S06]  /*0be0*/  VIADD R206, R2, 0xffffff80 ;  /* 0xffffff8002ce7836 */ /* 0x001fcc0000000000 */
[----:B------:R-:W-:Y:S01]  /*0bf0*/  UMOV UR36, UR44 ;  /* 0x0000002c00247c82 */ /* 0x000fe20008000000 */
[----:B--2---:R-:W-:Y:S01]  /*0c00*/  UMOV UR37, UR4 ;  /* 0x0000000400257c82 */ /* 0x004fe20008000000 */
[----:B------:R-:W-:Y:S01]  /*0c10*/  UMOV UR4, UR5 ;  /* 0x0000000500047c82 */ /* 0x000fe20008000000 */
[----:B------:R-:W-:-:S04]  /*0c20*/  SHF.R.S32.HI R15, RZ, 0x1f, R206 ;  /* 0x0000001fff0f7819 */ /* 0x000fc800000114ce */
[CC--:B------:R-:W-:Y:S02]  /*0c30*/  LEA.HI R2, R15.reuse, R206.reuse, RZ, 0x4 ;  /* 0x000000ce0f027211 */ /* 0x0c0fe400078f20ff */
[CC--:B------:R-:W-:Y:S02]  /*0c40*/  LEA.HI R0, R15.reuse, R206.reuse, RZ, 0x5 ;  /* 0x000000ce0f007211 */ /* 0x0c0fe400078f28ff */
[----:B------:R-:W-:Y:S02]  /*0c50*/  SHF.R.S32.HI R5, RZ, 0x4, R2 ;  /* 0x00000004ff057819 */ /* 0x000fe40000011402 */
[----:B------:R-:W-:Y:S01]  /*0c60*/  LOP3.LUT R3, R2, 0x3fffff0, RZ, 0xc0, !PT ;  /* 0x03fffff002037812 */ /* 0x000fe200078ec0ff */
[----:B------:R-:W-:Y:S01]  /*0c70*/  IMAD.SHL.U32 R6, R0, 0x20, RZ ;  /* 0x0000002000067824 */ /* 0x000fe200078e00ff */
[----:B------:R-:W-:Y:S02]  /*0c80*/  LEA.HI R0, R15, R206, RZ, 0x7 ;  /* 0x000000ce0f007211 */ /* 0x000fe400078f38ff */
[----:B------:R-:W-:Y:S01]  /*0c90*/  LEA.HI R4, R2, R5, RZ, 0x1 ;  /* 0x0000000502047211 */ /* 0x000fe200078f08ff */
[----:B------:R-:W-:Y:S01]  /*0ca0*/  IMAD.IADD R2, R206, 0x1, -R3 ;  /* 0x00000001ce027824 */ /* 0x000fe200078e0a03 */
[----:B------:R-:W-:-:S02]  /*0cb0*/  LOP3.LUT R3, R0, 0xffffff80, RZ, 0xc0, !PT ;  /* 0xffffff8000037812 */ /* 0x000fc400078ec0ff */
[----:B------:R-:W-:Y:S02]  /*0cc0*/  LOP3.LUT R7, R6, 0xfffffc00, RZ, 0xc0, !PT ;  /* 0xfffffc0006077812 */ /* 0x000fe400078ec0ff */
[----:B------:R-:W-:Y:S01]  /*0cd0*/  LOP3.LUT R4, R4, 0x1ffffffe, RZ, 0xc0, !PT ;  /* 0x1ffffffe04047812 */ /* 0x000fe200078ec0ff */
[----:B------:R-:W-:Y:S01]  /*0ce0*/  IMAD.IADD R212, R206, 0x1, -R3 ;  /* 0x00000001ced47824 */ /* 0x000fe200078e0a03 */
[----:B------:R-:W-:Y:S01]  /*0cf0*/  SHF.R.S32.HI R227, RZ, 0x7, R0 ;  /* 0x00000007ffe37819 */ /* 0x000fe20000011400 */
[----:B------:R-:W-:Y:S01]  /*0d00*/  IMAD R7, R2, 0x40, R7 ;  /* 0x0000004002077824 */ /* 0x000fe200078e0207 */
[----:B------:R-:W-:Y:S01]  /*0d10*/  LEA.HI R2, R15, R206, RZ, 0x2 ;  /* 0x000000ce0f027211 */ /* 0x000fe200078f10ff */
[----:B------:R-:W-:Y:S01]  /*0d20*/  IMAD.IADD R4, R5, 0x1, -R4 ;  /* 0x0000000105047824 */ /* 0x000fe200078e0a04 */
[----:B------:R-:W-:Y:S02]  /*0d30*/  SHF.R.S32.HI R3, RZ, 0x1f, R212 ;  /* 0x0000001fff037819 */ /* 0x000fe400000114d4 */
[----:B------:R-:W-:Y:S01]  /*0d40*/  LOP3.LUT R5, R2, 0xfffffffc, RZ, 0xc0, !PT ;  /* 0xfffffffc02057812 */ /* 0x000fe200078ec0ff */
[----:B------:R-:W-:Y:S01]  /*0d50*/  IMAD R4, R4, 0x8, R7 ;  /* 0x0000000804047824 */ /* 0x000fe200078e0207 */
[----:B------:R-:W-:-:S02]  /*0d60*/  LEA.HI R19, R3, R212, RZ, 0x2 ;  /* 0x000000d403137211 */ /* 0x000fc400078f10ff */
[----:B------:R-:W-:Y:S01]  /*0d70*/  LEA.HI R3, R3, R212, RZ, 0x5 ;  /* 0x000000d403037211 */ /* 0x000fe200078f28ff */
[----:B------:R-:W-:Y:S01]  /*0d80*/  IMAD.IADD R6, R206, 0x1, -R5 ;  /* 0x00000001ce067824 */ /* 0x000fe200078e0a05 */
[--C-:B------:R-:W-:Y:S01]  /*0d90*/  SHF.R.S32.HI R2, RZ, 0x2, R19.reuse ;  /* 0x00000002ff027819 */ /* 0x100fe20000011413 */
[----:B------:R-:W-:Y:S01]  /*0da0*/  IMAD.WIDE R188, R4, R189, UR36 ;  /* 0x0000002404bc7e25 */ /* 0x000fe2000f8e02bd */
[----:B------:R-:W-:Y:S02]  /*0db0*/  SHF.R.S32.HI R5, RZ, 0x1f, R19 ;  /* 0x0000001fff057819 */ /* 0x000fe40000011413 */
[----:B------:R-:W-:Y:S02]  /*0dc0*/  SHF.R.S32.HI R3, RZ, 0x5, R3 ;  /* 0x00000005ff037819 */ /* 0x000fe40000011403 */
[----:B------:R-:W-:Y:S02]  /*0dd0*/  LEA.HI R5, R5, R2, RZ, 0x3 ;  /* 0x0000000205057211 */ /* 0x000fe400078f18ff */
[----:B------:R-:W-:-:S02]  /*0de0*/  IADD3 R9, P0, R188, 0x20, RZ ;  /* 0x00000020bc097810 */ /* 0x000fc40007f1e0ff */
[----:B------:R-:W-:Y:S02]  /*0df0*/  LOP3.LUT R5, R5, 0xfffffff8, RZ, 0xc0, !PT ;  /* 0xfffffff805057812 */ /* 0x000fe400078ec0ff */
[----:B------:R-:W-:Y:S02]  /*0e00*/  LOP3.LUT R8, R9, 0x380, RZ, 0xc0, !PT ;  /* 0x0000038009087812 */ /* 0x000fe400078ec0ff */
[----:B------:R-:W-:Y:S01]  /*0e10*/  LEA.HI R7, R6, R6, RZ, 0x1 ;  /* 0x0000000606077211 */ /* 0x000fe200078f08ff */
[----:B------:R-:W-:Y:S01]  /*0e20*/  IMAD.IADD R2, R2, 0x1, -R5 ;  /* 0x0000000102027824 */ /* 0x000fe200078e0a05 */
[----:B------:R-:W-:Y:S02]  /*0e30*/  SHF.R.U64 R8, R8, 0x3, RZ ;  /* 0x0000000308087819 */ /* 0x000fe400000012ff */
[----:B------:R-:W-:Y:S01]  /*0e40*/  LOP3.LUT R7, R7, 0x1ffffffe, RZ, 0xc0, !PT ;  /* 0x1ffffffe07077812 */ /* 0x000fe200078ec0ff */
[----:B------:R-:W-:Y:S01]  /*0e50*/  IMAD R21, R3, 0x10, R2 ;  /* 0x0000001003157824 */ /* 0x000fe200078e0202 */
[----:B------:R-:W-:Y:S01]  /*0e60*/  LOP3.LUT R2, R8, R9, RZ, 0x3c, !PT ;  /* 0x0000000908027212 */ /* 0x000fe200078e3cff */
[----:B------:R-:W-:Y:S01]  /*0e70*/  IMAD.X R3, RZ, RZ, R189, P0 ;  /* 0x000000ffff037224 */ /* 0x000fe200000e06bd */
[----:B------:R-:W-:Y:S01]  /*0e80*/  LEA.HI R15, R15, R206, RZ, 0x3 ;  /* 0x000000ce0f0f7211 */ /* 0x000fe200078f18ff */
[----:B------:R-:W-:Y:S01]  /*0e90*/  IMAD.IADD R25, R6, 0x1, -R7 ;  /* 0x0000000106197824 */ /* 0x000fe200078e0a07 */
[----:B------:R-:W-:-:S02]  /*0ea0*/  IADD3 R5, P1, R188, 0x40, RZ ;  /* 0x00000040bc057810 */ /* 0x000fc40007f3e0ff */
[----:B------:R-:W-:Y:S02]  /*0eb0*/  MOV R235, R2 ;  /* 0x0000000200eb7202 */ /* 0x000fe40000000f00 */
[C---:B------:R-:W-:Y:S02]  /*0ec0*/  IADD3 R7, P2, R188.reuse, 0x60, RZ ;  /* 0x00000060bc077810 */ /* 0x040fe40007f5e0ff */
[C---:B------:R-:W-:Y:S02]  /*0ed0*/  IADD3 R9, P3, R188.reuse, 0x4000, RZ ;  /* 0x00004000bc097810 */ /* 0x040fe40007f7e0ff */
[C---:B------:R-:W-:Y:S02]  /*0ee0*/  IADD3 R231, P4, R188.reuse, 0x4020, RZ ;  /* 0x00004020bce77810 */ /* 0x040fe40007f9e0ff */
[C---:B------:R-:W-:Y:S02]  /*0ef0*/  IADD3 R11, P5, R188.reuse, 0x4040, RZ ;  /* 0x00004040bc0b7810 */ /* 0x040fe40007fbe0ff */
[----:B------:R-:W-:-:S02]  /*0f00*/  IADD3 R13, P6, R188, 0xc060, RZ ;  /* 0x0000c060bc0d7810 */ /* 0x000fc40007fde0ff */
[----:B------:R-:W-:Y:S02]  /*0f10*/  LOP3.LUT R3, R15, 0xfffffff8, RZ, 0xc0, !PT ;  /* 0xfffffff80f037812 */ /* 0x000fe400078ec0ff */
[----:B------:R-:W-:Y:S02]  /*0f20*/  LEA.HI R0, R0, R227, RZ, 0x1 ;  /* 0x000000e300007211 */ /* 0x000fe400078f08ff */
[----:B------:R-:W-:Y:S01]  /*0f30*/  LOP3.LUT R4, R5, 0x380, RZ, 0xc0, !PT ;  /* 0x0000038005047812 */ /* 0x000fe200078ec0ff */
[----:B------:R-:W-:Y:S01]  /*0f40*/  IMAD.IADD R3, R206, 0x1, -R3 ;  /* 0x00000001ce037824 */ /* 0x000fe200078e0a03 */
[----:B------:R-:W-:Y:S02]  /*0f50*/  LOP3.LUT R6, R7, 0x380, RZ, 0xc0, !PT ;  /* 0x0000038007067812 */ /* 0x000fe400078ec0ff */
[----:B------:R-:W-:Y:S01]  /*0f60*/  LOP3.LUT R8, R9, 0x380, RZ, 0xc0, !PT ;  /* 0x0000038009087812 */ /* 0x000fe200078ec0ff */
[----:B------:R-:W-:Y:S01]  /*0f70*/  IMAD.SHL.U32 R194, R3, 0x8, RZ ;  /* 0x0000000803c27824 */ /* 0x000fe200078e00ff */
[----:B------:R-:W-:-:S02]  /*0f80*/  LOP3.LUT R230, R231, 0x380, RZ, 0xc0, !PT ;  /* 0x00000380e7e67812 */ /* 0x000fc400078ec0ff */
[----:B------:R-:W-:Y:S01]  /*0f90*/  LOP3.LUT R10, R11, 0x380, RZ, 0xc0, !PT ;  /* 0x000003800b0a7812 */ /* 0x000fe200078ec0ff */
[C---:B------:R-:W-:Y:S01]  /*0fa0*/  VIADD R196, R194.reuse, 0x40 ;  /* 0x00000040c2c47836 */ /* 0x040fe20000000000 */
[----:B------:R-:W-:Y:S01]  /*0fb0*/  LOP3.LUT R12, R13, 0x380, RZ, 0xc0, !PT ;  /* 0x000003800d0c7812 */ /* 0x000fe200078ec0ff */
[----:B------:R-:W-:Y:S01]  /*0fc0*/  VIADD R195, R194, 0x80 ;  /* 0x00000080c2c37836 */ /* 0x000fe20000000000 */
[----:B------:R-:W-:Y:S01]  /*0fd0*/  LOP3.LUT R0, R0, 0x3fffffe, RZ, 0xc0, !PT ;  /* 0x03fffffe00007812 */ /* 0x000fe200078ec0ff */
[----:B------:R-:W-:Y:S01]  /*0fe0*/  VIADD R197, R194, 0xc0 ;  /* 0x000000c0c2c57836 */ /* 0x000fe20000000000 */
[----:B------:R-:W-:Y:S02]  /*0ff0*/  SHF.R.U64 R4, R4, 0x3, RZ ;  /* 0x0000000304047819 */ /* 0x000fe400000012ff */
[----:B------:R-:W-:Y:S01]  /*1000*/  SHF.R.U64 R6, R6, 0x3, RZ ;  /* 0x0000000306067819 */ /* 0x000fe200000012ff */
[----:B------:R-:W-:Y:S01]  /*1010*/  IMAD.IADD R0, R227, 0x1, -R0 ;  /* 0x00000001e3007824 */ /* 0x000fe200078e0a00 */
[----:B------:R-:W-:-:S02]  /*1020*/  SHF.R.U64 R8, R8, 0x3, RZ ;  /* 0x0000000308087819 */ /* 0x000fc400000012ff */
[----:B------:R-:W-:Y:S01]  /*1030*/  SHF.R.U64 R230, R230, 0x3, RZ ;  /* 0x00000003e6e67819 */ /* 0x000fe200000012ff */
[----:B------:R-:W-:Y:S01]  /*1040*/  IMAD R204, R0, 0x40, R21 ;  /* 0x0000004000cc7824 */ /* 0x000fe200078e0215 */
[----:B------:R-:W-:Y:S02]  /*1050*/  SHF.R.U64 R10, R10, 0x3, RZ ;  /* 0x000000030a0a7819 */ /* 0x000fe400000012ff */
[----:B------:R-:W-:Y:S01]  /*1060*/  SHF.R.U64 R12, R12, 0x3, RZ ;  /* 0x000000030c0c7819 */ /* 0x000fe200000012ff */
[----:B------:R-:W-:Y:S01]  /*1070*/  IMAD R236, R25, 0x8, R204 ;  /* 0x0000000819ec7824 */ /* 0x000fe200078e02cc */
[----:B------:R-:W-:Y:S02]  /*1080*/  LOP3.LUT R19, R19, 0x7ffffffc, RZ, 0xc0, !PT ;  /* 0x7ffffffc13137812 */ /* 0x000fe400078ec0ff */
        /* <DEDUP_REMOVED lines=12> */
[----:B------:R-:W-:Y:S01]  /*1150*/  IADD3 R18, P0, R16, 0x13c, RZ ;  /* 0x0000013c10127810 */ /* 0x000fe20007f1e0ff */
[----:B------:R-:W-:Y:S01]  /*1160*/  IMAD.IADD R19, R212, 0x1, -R19 ;  /* 0x00000001d4137824 */ /* 0x000fe200078e0a13 */
[----:B------:R-:W-:-:S02]  /*1170*/  IADD3 R226, P1, R16, 0x220, RZ ;  /* 0x0000022010e27810 */ /* 0x000fc40007f3e0ff */
[----:B------:R-:W-:Y:S01]  /*1180*/  SHF.R.S32.HI R210, RZ, 0x3, R15 ;  /* 0x00000003ffd27819 */ /* 0x000fe2000001140f */
[--C-:B------:R-:W-:Y:S01]  /*1190*/  IMAD.X R164, RZ, RZ, R17.reuse, P0 ;  /* 0x000000ffffa47224 */ /* 0x100fe200000e0611 */
[----:B------:R-:W-:Y:S01]  /*11a0*/  MOV R234, R4 ;  /* 0x0000000400ea7202 */ /* 0x000fe20000000f00 */
[----:B------:R-:W-:Y:S01]  /*11b0*/  IMAD.X R225, RZ, RZ, R17, P1 ;  /* 0x000000ffffe17224 */ /* 0x000fe200008e0611 */
[----:B------:R-:W-:Y:S01]  /*11c0*/  MOV R233, R6 ;  /* 0x0000000600e97202 */ /* 0x000fe20000000f00 */
[----:B------:R-:W-:Y:S01]  /*11d0*/  IMAD R211, R3, 0x20, R210 ;  /* 0x0000002003d37824 */ /* 0x000fe200078e02d2 */
[----:B------:R-:W-:Y:S01]  /*11e0*/  MOV R232, R8 ;  /* 0x0000000800e87202 */ /* 0x000fe20000000f00 */
[----:B------:R-:W-:Y:S01]  /*11f0*/  IMAD.SHL.U32 R205, R19, 0x2, RZ ;  /* 0x0000000213cd7824 */ /* 0x000fe200078e00ff */
[----:B------:R-:W-:Y:S02]  /*1200*/  MOV R230, R230 ;  /* 0x000000e600e67202 */ /* 0x000fe40000000f00 */
[----:B------:R-:W-:-:S02]  /*1210*/  MOV R229, R10 ;  /* 0x0000000a00e57202 */ /* 0x000fc40000000f00 */
[----:B------:R-:W-:Y:S02]  /*1220*/  MOV R228, R12 ;  /* 0x0000000c00e47202 */ /* 0x000fe40000000f00 */
[----:B------:R-:W-:Y:S02]  /*1230*/  SHF.R.S32.HI R203, RZ, 0x1f, R194 ;  /* 0x0000001fffcb7819 */ /* 0x000fe400000114c2 */
[----:B------:R-:W-:Y:S02]  /*1240*/  SHF.R.S32.HI R202, RZ, 0x1f, R196 ;  /* 0x0000001fffca7819 */ /* 0x000fe400000114c4 */
[----:B------:R-:W-:Y:S02]  /*1250*/  SHF.R.S32.HI R201, RZ, 0x1f, R195 ;  /* 0x0000001fffc97819 */ /* 0x000fe400000114c3 */
[----:B------:R-:W-:-:S07]  /*1260*/  SHF.R.S32.HI R200, RZ, 0x1f, R197 ;  /* 0x0000001fffc87819 */ /* 0x000fce00000114c5 */
.L_x_2131:
        /* <DEDUP_REMOVED lines=12> */
[----:B01234-:R-:W-:Y:S05]  /*1330*/  @!P0 BRA `(.L_x_2009) ;  /* 0x0000000000208947 */ /* 0x01ffea0003800000 */
        /* <DEDUP_REMOVED lines=8> */
.L_x_2009:
[----:B------:R-:W-:Y:S01]  /*13c0*/  ULDC UR7, c[0x0][0xd54] ;  /* 0x0003550000077ab9 */ /* 0x000fe20000000800 */
[----:B------:R-:W-:Y:S01]  /*13d0*/  UMOV UR6, UR9 ;  /* 0x0000000900067c82 */ /* 0x000fe20008000000 */
[----:B------:R-:W-:-:S11]  /*13e0*/  UISETP.NE.AND UP0, UPT, UR7, 0x1, UPT ;  /* 0x000000010700788c */ /* 0x000fd6000bf05270 */
[----:B------:R-:W-:Y:S02]  /*13f0*/  @UP0 ULDC.64 UR10, c[0x0][0xd58] ;  /* 0x00035600000a0ab9 */ /* 0x000fe40000000a00 */
[----:B------:R-:W-:-:S04]  /*1400*/  UIMAD.WIDE.U32 UR4, UR9, UR10, URZ ;  /* 0x0000000a090472a5 */ /* 0x000fc8000f8e003f */
[----:B------:R-:W-:-:S04]  /*1410*/  @UP0 USHF.R.U32.HI UR6, URZ, UR11, UR5 ;  /* 0x0000000b3f060299 */ /* 0x000fc80008011605 */
[----:B------:R-:W-:-:S12]  /*1420*/  UIMAD UR4, UR6, UR7, URZ ;  /* 0x00000007060472a4 */ /* 0x000fd8000f8e023f */
.L_x_2010:
[----:B------:R-:W0:Y:S01]  /*1430*/  S2R R0, SR_TID.X ;  /* 0x0000000000007919 */ /* 0x000e220000002100 */
[----:B------:R-:W-:Y:S01]  /*1440*/  ULOP3.LUT UR5, URZ, UR6, URZ, 0x33, !UPT ;  /* 0x000000063f057292 */ /* 0x000fe2000f8e333f */
[----:B------:R-:W-:Y:S01]  /*1450*/  IMAD.MOV.U32 R2, RZ, RZ, 0x3000 ;  /* 0x00003000ff027424 */ /* 0x000fe200078e00ff */
[----:B------:R-:W-:Y:S01]  /*1460*/  UIADD3 UR6, UP2, UR36, 0x32450, URZ ;  /* 0x0003245024067890 */ /* 0x000fe2000ff5e03f */
[----:B------:R-:W-:Y:S01]  /*1470*/  IMAD.U32 R3, RZ, RZ, UR41 ;  /* 0x00000029ff037e24 */ /* 0x000fe2000f8e00ff */
[----:B------:R-:W-:Y:S01]  /*1480*/  ULDC UR39, c[0x0][0xd3c] ;  /* 0x00034f0000277ab9 */ /* 0x000fe20000000800 */
[----:B------:R-:W-:Y:S01]  /*1490*/  UIADD3 UR7, UP0, UR36, 0x32430, URZ ;  /* 0x0003243024077890 */ /* 0x000fe2000ff1e03f */
[----:B------:R-:W-:Y:S01]  /*14a0*/  IMAD.MOV.U32 R5, RZ, RZ, 0x100 ;  /* 0x00000100ff057424 */ /* 0x000fe200078e00ff */
[----:B------:R-:W-:Y:S01]  /*14b0*/  UIADD3 UR39, UR5, UR39, URZ ;  /* 0x0000002705277290 */ /* 0x000fe2000fffe03f */
[----:B------:R1:W-:Y:S01]  /*14c0*/  STL.64 [R1+0x18], R2 ;  /* 0x0000180201007387 */ /* 0x0003e20000100a00 */
[----:B------:R-:W-:Y:S01]  /*14d0*/  UIADD3.X UR5, URZ, UR37, URZ, UP2, !UPT ;  /* 0x000000253f057290 */ /* 0x000fe200097fe43f */
[----:B------:R-:W-:Y:S01]  /*14e0*/  IMAD.MOV.U32 R6, RZ, RZ, 0x1 ;  /* 0x00000001ff067424 */ /* 0x000fe200078e00ff */
[----:B------:R-:W-:Y:S01]  /*14f0*/  UIADD3 UR10, UP1, UR36, 0x32440, URZ ;  /* 0x00032440240a7890 */ /* 0x000fe2000ff3e03f */
[----:B------:R-:W-:Y:S01]  /*1500*/  IMAD.MOV.U32 R7, RZ, RZ, RZ ;  /* 0x000000ffff077224 */ /* 0x000fe200078e00ff */
[----:B------:R-:W-:Y:S01]  /*1510*/  UIADD3 UR11, UP3, UR36, 0x32460, URZ ;  /* 0x00032460240b7890 */ /* 0x000fe2000ff7e03f */
[----:B------:R-:W-:Y:S01]  /*1520*/  IMAD.MOV.U32 R8, RZ, RZ, 0xc000 ;  /* 0x0000c000ff087424 */ /* 0x000fe200078e00ff */
[----:B------:R-:W-:Y:S01]  /*1530*/  UIADD3 UR4, UR9, -UR4, URZ ;  /* 0x8000000409047290 */ /* 0x000fe2000fffe03f */
[----:B------:R-:W-:Y:S01]  /*1540*/  IMAD.U32 R9, RZ, RZ, UR41 ;  /* 0x00000029ff097e24 */ /* 0x000fe2000f8e00ff */
[----:B------:R-:W-:Y:S01]  /*1550*/  UIADD3.X UR12, URZ, UR37, URZ, UP3, !UPT ;  /* 0x000000253f0c7290 */ /* 0x000fe20009ffe43f */
[----:B------:R-:W-:Y:S01]  /*1560*/  IMAD.MOV.U32 R11, RZ, RZ, 0x100 ;  /* 0x00000100ff0b7424 */ /* 0x000fe200078e00ff */
[----:B------:R-:W-:Y:S01]  /*1570*/  ULDC UR42, c[0x0][0xd48] ;  /* 0x00035200002a7ab9 */ /* 0x000fe20000000800 */
[----:B-1----:R-:W-:Y:S01]  /*1580*/  IMAD.U32 R3, RZ, RZ, UR5 ;  /* 0x00000005ff037e24 */ /* 0x002fe2000f8e00ff */
[----:B------:R-:W-:Y:S01]  /*1590*/  UIADD3.X UR5, URZ, UR37, URZ, UP0, !UPT ;  /* 0x000000253f057290 */ /* 0x000fe200087fe43f */
[----:B------:R-:W-:Y:S01]  /*15a0*/  IMAD.U32 R2, RZ, RZ, UR6 ;  /* 0x00000006ff027e24 */ /* 0x000fe2000f8e00ff */
[----:B------:R-:W-:Y:S01]  /*15b0*/  UIADD3.X UR6, URZ, UR37, URZ, UP1, !UPT ;  /* 0x000000253f067290 */ /* 0x000fe20008ffe43f */
[----:B------:R-:W-:Y:S01]  /*15c0*/  IMAD.U32 R12, RZ, RZ, UR11 ;  /* 0x0000000bff0c7e24 */ /* 0x000fe2000f8e00ff */
[----:B------:R-:W-:Y:S01]  /*15d0*/  UISETP.NE.AND UP2, UPT, UR42, 0x1, UPT ;  /* 0x000000012a00788c */ /* 0x000fe2000bf45270 */
[----:B------:R-:W-:Y:S01]  /*15e0*/  IMAD.U32 R13, RZ, RZ, UR12 ;  /* 0x0000000cff0d7e24 */ /* 0x000fe2000f8e00ff */
[----:B------:R-:W-:Y:S01]  /*15f0*/  ULDC UR12, c[0x0][0xd54] ;  /* 0x00035500000c7ab9 */ /* 0x000fe20000000800 */
[----:B------:R-:W-:Y:S01]  /*1600*/  IMAD.MOV.U32 R20, RZ, RZ, 0x1 ;  /* 0x00000001ff147424 */ /* 0x000fe200078e00ff */
[----:B------:R-:W-:Y:S01]  /*1610*/  UIMAD UR12, UR8, UR12, UR4 ;  /* 0x0000000c080c72a4 */ /* 0x000fe2000f8e0204 */
[----:B------:R-:W-:Y:S01]  /*1620*/  IMAD.MOV.U32 R21, RZ, RZ, RZ ;  /* 0x000000ffff157224 */ /* 0x000fe200078e00ff */
[----:B0-----:R-:W-:Y:S01]  /*1630*/  LOP3.LUT R0, R0, 0x7f, RZ, 0xc0, !PT ;  /* 0x0000007f00007812 */ /* 0x001fe200078ec0ff */
[----:B------:R-:W-:Y:S01]  /*1640*/  IMAD.U32 R14, RZ, RZ, UR39 ;  /* 0x00000027ff0e7e24 */ /* 0x000fe2000f8e00ff */
[----:B------:R-:W-:Y:S01]  /*1650*/  USHF.L.U32 UR39, UR39, 0x7, URZ ;  /* 0x0000000727277899 */ /* 0x000fe2000800063f */
[----:B------:R-:W-:Y:S01]  /*1660*/  STL.128 [R1+0x430], RZ ;  /* 0x000430ff01007387 */ /* 0x000fe20000100c00 */
[----:B------:R-:W-:Y:S01]  /*1670*/  ISETP.NE.AND P0, PT, R0, RZ, PT ;  /* 0x000000ff0000720c */ /* 0x000fe20003f05270 */
[----:B------:R-:W-:Y:S01]  /*1680*/  ULDC UR45, c[0x0][0x424] ;  /* 0x00010900002d7ab9 */ /* 0x000fe20000000800 */
[----:B------:R-:W0:Y:S01]  /*1690*/  LDC R0, c[0x0][0xa80] ;  /* 0x0002a000ff007b82 */ /* 0x000e220000000800 */
[----:B------:R-:W-:Y:S01]  /*16a0*/  STL.64 [R1+0x60], R20 ;  /* 0x0000601401007387 */ /* 0x000fe20000100a00 */
[----:B------:R-:W-:Y:S01]  /*16b0*/  SEL R4, RZ, 0x1, P0 ;  /* 0x00000001ff047807 */ /* 0x000fe20000000000 */
[----:B------:R-:W-:Y:S01]  /*16c0*/  ULDC UR11, c[0x0][0x2f0] ;  /* 0x0000bc00000b7ab9 */ /* 0x000fe20000000800 */
[----:B------:R-:W-:Y:S01]  /*16d0*/  ULDC UR46, c[0x0][0x288] ;  /* 0x0000a200002e7ab9 */ /* 0x000fe20000000800 */
[----:B------:R-:W-:Y:S01]  /*16e0*/  STL [R1+0x70], R14 ;  /* 0x0000700e01007387 */ /* 0x000fe20000100800 */
[----:B------:R-:W-:Y:S01]  /*16f0*/  @UP2 ULDC UR13, c[0x0][0xd50] ;  /* 0x00035400000d2ab9 */ /* 0x000fe20000000800 */
[----:B------:R-:W-:Y:S01]  /*1700*/  IMAD.MOV.U32 R10, RZ, RZ, R4 ;  /* 0x000000ffff0a7224 */ /* 0x000fe200078e0004 */
[----:B------:R-:W-:Y:S01]  /*1710*/  UMOV UR38, UR12 ;  /* 0x0000000c00267c82 */ /* 0x000fe20008000000 */
[----:B------:R1:W-:Y:S01]  /*1720*/  STL.128 [R1+0x20], R4 ;  /* 0x0000200401007387 */ /* 0x0003e20000100c00 */
[----:B------:R-:W-:-:S02]  /*1730*/  IADD3 R32, P0, R16, 0x430, RZ ;  /* 0x0000043010207810 */ /* 0x000fc40007f1e0ff */
[----:B------:R-:W-:Y:S01]  /*1740*/  IADD3 R43, P1, R16, 0x38, RZ ;  /* 0x00000038102b7810 */ /* 0x000fe20007f3e0ff */
[----:B------:R2:W-:Y:S02]  /*1750*/  STL.128 [R1+0x50], R8 ;  /* 0x0000500801007387 */ /* 0x0005e40000100c00 */
[--C-:B------:R-:W-:Y:S02]  /*1760*/  IMAD.X R45, RZ, RZ, R17.reuse, P0 ;  /* 0x000000ffff2d7224 */ /* 0x100fe400000e0611 */
[----:B------:R3:W-:Y:S01]  /*1770*/  STL.128 [R1+0x440], RZ ;  /* 0x000440ff01007387 */ /* 0x0007e20000100c00 */
[----:B------:R-:W-:-:S03]  /*1780*/  IMAD.X R48, RZ, RZ, R17, P1 ;  /* 0x000000ffff307224 */ /* 0x000fc600008e0611 */
[----:B------:R3:W-:Y:S01]  /*1790*/  STL.128 [R1+0x220], RZ ;  /* 0x000220ff01007387 */ /* 0x0007e20000100c00 */
[----:B-1----:R-:W-:Y:S01]  /*17a0*/  IMAD.U32 R5, RZ, RZ, UR5 ;  /* 0x00000005ff057e24 */ /* 0x002fe2000f8e00ff */
[----:B------:R-:W-:Y:S01]  /*17b0*/  ULDC UR5, c[0x0][0x448] ;  /* 0x0001120000057ab9 */ /* 0x000fe20000000800 */
[----:B------:R-:W-:Y:S01]  /*17c0*/  IMAD.U32 R4, RZ, RZ, UR7 ;  /* 0x00000007ff047e24 */ /* 0x000fe2000f8e00ff */
[----:B------:R-:W-:Y:S01]  /*17d0*/  UISETP.NE.AND UP1, UPT, UR5, 0x1, UPT ;  /* 0x000000010500788c */ /* 0x000fe2000bf25270 */
[----:B--2---:R-:W-:Y:S01]  /*17e0*/  IMAD.MOV.U32 R9, RZ, RZ, R3 ;  /* 0x000000ffff097224 */ /* 0x004fe200078e0003 */
[----:B0-----:R3:W-:Y:S01]  /*17f0*/  STL [R1+0x450], R0 ;  /* 0x0004500001007387 */ /* 0x0017e20000100800 */
[----:B------:R-:W-:Y:S01]  /*1800*/  IMAD.U32 R3, RZ, RZ, UR6 ;  /* 0x00000006ff037e24 */ /* 0x000fe2000f8e00ff */
[----:B------:R-:W-:Y:S01]  /*1810*/  ULDC.64 UR6, c[0x0][0x418] ;  /* 0x0001060000067ab9 */ /* 0x000fe20000000a00 */
[----:B------:R-:W-:Y:S01]  /*1820*/  IMAD.MOV.U32 R8, RZ, RZ, R2 ;  /* 0x000000ffff087224 */ /* 0x000fe200078e0002 */
[----:B------:R-:W-:Y:S01]  /*1830*/  UISETP.NE.U32.AND UP0, UPT, UR6, URZ, UPT ;  /* 0x0000003f0600728c */ /* 0x000fe2000bf05070 */
[----:B------:R-:W-:Y:S01]  /*1840*/  IMAD.MOV.U32 R10, RZ, RZ, R12 ;  /* 0x000000ffff0a7224 */ /* 0x000fe200078e000c */
[----:B------:R-:W-:Y:S01]  /*1850*/  ULDC.64 UR4, c[0x0][0xad8] ;  /* 0x0002b60000047ab9 */ /* 0x000fe20000000a00 */
[----:B------:R-:W-:Y:S01]  /*1860*/  IMAD.MOV.U32 R11, RZ, RZ, R13 ;  /* 0x000000ffff0b7224 */ /* 0x000fe200078e000d */
[----:B------:R-:W-:Y:S01]  /*1870*/  UISETP.NE.AND.EX UP0, UPT, UR7, URZ, UPT, UP0 ;  /* 0x0000003f0700728c */ /* 0x000fe2000bf05300 */
[----:B------:R-:W-:Y:S01]  /*1880*/  IMAD.U32 R2, RZ, RZ, UR10 ;  /* 0x0000000aff027e24 */ /* 0x000fe2000f8e00ff */
[----:B------:R-:W-:Y:S01]  /*1890*/  UISETP.GE.AND UP3, UPT, UR5, 0x1, UPT ;  /* 0x000000010500788c */ /* 0x000fe2000bf66270 */
[----:B------:R3:W-:Y:S01]  /*18a0*/  STL.64 [R1+0x8], R4 ;  /* 0x0000080401007387 */ /* 0x0007e20000100a00 */
[----:B------:R-:W-:-:S02]  /*18b0*/  UIADD3 UR10, UR39, 0x7f, URZ ;  /* 0x0000007f270a7890 */ /* 0x000fc4000fffe03f */
[----:B------:R-:W-:Y:S01]  /*18c0*/  USEL UR45, UR45, 0x1, UP0 ;  /* 0x000000012d2d7887 */ /* 0x000fe20008000000 */
[----:B------:R3:W-:Y:S01]  /*18d0*/  STL.128 [R1+0x40], R8 ;  /* 0x0000400801007387 */ /* 0x0007e20000100c00 */
[----:B------:R-:W-:Y:S01]  /*18e0*/  @UP2 ULDC UR6, c[0x0][0xd4c] ;  /* 0x0003530000062ab9 */ /* 0x000fe20000000800 */
[----:B------:R-:W-:Y:S01]  /*18f0*/  @UP1 ULDC UR8, c[0x0][0x44c] ;  /* 0x0001130000081ab9 */ /* 0x000fe20000000800 */
[----:B------:R-:W-:Y:S01]  /*1900*/  UIMAD.WIDE.U32 UR6, UR12, UR6, URZ ;  /* 0x000000060c0672a5 */ /* 0x000fe2000f8e003f */
[----:B------:R3:W-:Y:S01]  /*1910*/  STL.64 [R1+0x68], R10 ;  /* 0x0000680a01007387 */ /* 0x0007e20000100a00 */
[----:B------:R-:W-:Y:S01]  /*1920*/  UIMAD.WIDE.U32 UR8, UR10, UR8, URZ ;  /* 0x000000080a0872a5 */ /* 0x000fe2000f8e003f */
[----:B------:R-:W-:Y:S01]  /*1930*/  PLOP3.LUT P2, PT, PT, PT, UP3, 0x80, 0x0 ;  /* 0x000000000000781c */ /* 0x000fe20003f4f038 */
[----:B------:R-:W-:Y:S01]  /*1940*/  UIMAD UR45, UR45, UR11, URZ ;  /* 0x0000000b2d2d72a4 */ /* 0x000fe2000f8e023f */
[----:B------:R3:W-:Y:S01]  /*1950*/  STL.64 [R1+0x10], R2 ;  /* 0x0000100201007387 */ /* 0x0007e20000100a00 */
[----:B------:R-:W-:Y:S01]  /*1960*/  @UP1 ULDC UR14, c[0x0][0x450] ;  /* 0x00011400000e1ab9 */ /* 0x000fe20000000800 */
[----:B------:R-:W-:-:S02]  /*1970*/  @UP2 USHF.R.U32.HI UR38, URZ, UR13, UR7 ;  /* 0x0000000d3f262299 */ /* 0x000fc40008011607 */
[----:B------:R3:W-:Y:S01]  /*1980*/  STL.64 [R1+0x30], R2 ;  /* 0x0000300201007387 */ /* 0x0007e20000100a00 */
[----:B------:R-:W-:Y:S02]  /*1990*/  UIADD3 UR40, UR45, 0x1, -UR46 ;  /* 0x000000012d287890 */ /* 0x000fe4000fffe82e */
[----:B------:R-:W-:Y:S01]  /*19a0*/  @UP1 USHF.R.U32.HI UR10, URZ, UR14, UR9 ;  /* 0x0000000e3f0a1299 */ /* 0x000fe20008011609 */
[----:B------:R3:W-:Y:S01]  /*19b0*/  STL.128 [R1+0x230], RZ ;  /* 0x000230ff01007387 */ /* 0x0007e20000100c00 */
[----:B------:R-:W-:Y:S02]  /*19c0*/  UIADD3 UR6, -UR38, URZ, URZ ;  /* 0x0000003f26067290 */ /* 0x000fe4000fffe13f */
[----:B------:R-:W-:Y:S01]  /*19d0*/  UIADD3 UR10, UR40, UR10, URZ ;  /* 0x0000000a280a7290 */ /* 0x000fe2000fffe03f */
[----:B------:R3:W-:Y:S01]  /*19e0*/  STL.128 [R1+0x240], RZ ;  /* 0x000240ff01007387 */ /* 0x0007e20000100c00 */
[----:B------:R-:W-:Y:S02]  /*19f0*/  UIMAD UR42, UR42, UR6, UR12 ;  /* 0x000000062a2a72a4 */ /* 0x000fe4000f8e020c */
[----:B------:R-:W-:Y:S01]  /*1a00*/  UIADD3 UR4, UR10, UR4, URZ ;  /* 0x000000040a047290 */ /* 0x000fe2000fffe03f */
[----:B------:R3:W-:Y:S04]  /*1a10*/  STL.128 [R1+0x250], RZ ;  /* 0x000250ff01007387 */ /* 0x0007e80000100c00 */
        /* <DEDUP_REMOVED lines=28> */
[----:B------:R3:W-:Y:S04]  /*1be0*/  STL.64 [R1], RZ ;  /* 0x000000ff01007387 */ /* 0x0007e80000100a00 */
[----:B------:R3:W-:Y:S01]  /*1bf0*/  STL.64 [R1+0x38], RZ ;  /* 0x000038ff01007387 */ /* 0x0007e20000100a00 */
[----:B------:R-:W-:Y:S05]  /*1c00*/  @!P2 BRA `(.L_x_2011) ;  /* 0x000000000044a947 */ /* 0x000fea0003800000 */
        /* <DEDUP_REMOVED lines=10> */
.L_x_2012:
[----:B------:R-:W-:-:S11]  /*1cb0*/  UISETP.NE.AND UP0, UPT, UR5, 0x1, UPT ;  /* 0x000000010500788c */ /* 0x000fd6000bf05270 */
[----:B------:R-:W-:Y:S02]  /*1cc0*/  @UP0 ULDC.64 UR10, c[0x0][0xae0] ;  /* 0x0002b800000a0ab9 */ /* 0x000fe40000000a00 */
[----:B------:R-:W-:-:S04]  /*1cd0*/  UIMAD.WIDE.U32 UR6, UR8, UR10, URZ ;  /* 0x0000000a080672a5 */ /* 0x000fc8000f8e003f */
[----:B------:R-:W-:-:S12]  /*1ce0*/  @UP0 USHF.R.U32.HI UR8, URZ, UR11, UR7 ;  /* 0x0000000b3f080299 */ /* 0x000fd80008011607 */
.L_x_2013:
[----:B------:R-:W-:-:S04]  /*1cf0*/  UIMAD UR8, UR8, UR5, UR5 ;  /* 0x00000005080872a4 */ /* 0x000fc8000f8e0205 */
[----:B------:R-:W-:-:S04]  /*1d00*/  UISETP.LT.AND UP0, UPT, UR4, UR8, UPT ;  /* 0x000000080400728c */ /* 0x000fc8000bf01270 */
[----:B------:R-:W-:-:S12]  /*1d10*/  USEL UR4, UR4, UR8, UP0 ;  /* 0x0000000804047287 */ /* 0x000fd80008000000 */
.L_x_2011:
[----:B------:R-:W-:Y:S02]  /*1d20*/  UIADD3 UR6, UR45, 0x5f, URZ ;  /* 0x0000005f2d067890 */ /* 0x000fe4000fffe03f */
[----:B------:R-:W-:Y:S02]  /*1d30*/  UIADD3 UR8, UR4, 0x5f, URZ ;  /* 0x0000005f04087890 */ /* 0x000fe4000fffe03f */
[----:B------:R-:W-:Y:S02]  /*1d40*/  UIMAD.WIDE UR6, UR6, 0x2aaaaaab, URZ ;  /* 0x2aaaaaab060678a5 */ /* 0x000fe4000f8e023f */
[----:B------:R-:W-:Y:S01]  /*1d50*/  UIMAD.WIDE UR8, UR8, 0x2aaaaaab, URZ ;  /* 0x2aaaaaab080878a5 */ /* 0x000fe2000f8e023f */
[----:B------:R-:W-:Y:S01]  /*1d60*/  @UP1 ULDC UR10, c[0x0][0x44c] ;  /* 0x00011300000a1ab9 */ /* 0x000fe20000000800 */
[----:B------:R-:W-:Y:S02]  /*1d70*/  USHF.R.U32.HI UR4, URZ, 0x1f, UR7 ;  /* 0x0000001f3f047899 */ /* 0x000fe40008011607 */
[----:B------:R-:W-:-:S02]  /*1d80*/  UIMAD.WIDE.U32 UR10, UR39, UR10, URZ ;  /* 0x0000000a270a72a5 */ /* 0x000fc4000f8e003f */
[----:B------:R-:W-:Y:S01]  /*1d90*/  USHF.R.U32.HI UR6, URZ, 0x1f, UR9 ;  /* 0x0000001f3f067899 */ /* 0x000fe20008011609 */
[----:B------:R-:W-:Y:S01]  /*1da0*/  @UP1 ULDC UR13, c[0x0][0x450] ;  /* 0x00011400000d1ab9 */ /* 0x000fe20000000800 */
[----:B------:R-:W-:Y:S01]  /*1db0*/  UMOV UR12, UR39 ;  /* 0x00000027000c7c82 */ /* 0x000fe20008000000 */
[----:B------:R-:W-:Y:S02]  /*1dc0*/  UIADD3 UR46, UR45, -UR46, URZ ;  /* 0x8000002e2d2e7290 */ /* 0x000fe4000fffe03f */
        /* <DEDUP_REMOVED lines=20> */
.L_x_2015:
[----:B------:R-:W-:-:S11]  /*1f10*/  UISETP.NE.AND UP0, UPT, UR5, 0x1, UPT ;  /* 0x000000010500788c */ /* 0x000fd6000bf05270 */
[----:B------:R-:W-:Y:S02]  /*1f20*/  @UP0 ULDC.64 UR10, c[0x0][0xae0] ;  /* 0x0002b800000a0ab9 */ /* 0x000fe40000000a00 */
[----:B------:R-:W-:-:S04]  /*1f30*/  UIMAD.WIDE.U32 UR6, UR4, UR10, URZ ;  /* 0x0000000a040672a5 */ /* 0x000fc8000f8e003f */
[----:B------:R-:W-:-:S12]  /*1f40*/  @UP0 USHF.R.U32.HI UR4, URZ, UR11, UR7 ;  /* 0x0000000b3f040299 */ /* 0x000fd80008011607 */
.L_x_2016:
[----:B------:R-:W-:-:S04]  /*1f50*/  UIMAD UR4, UR4, UR5, URZ ;  /* 0x00000005040472a4 */ /* 0x000fc8000f8e023f */
[----:B------:R-:W-:-:S04]  /*1f60*/  UISETP.LT.AND UP0, UPT, UR8, UR4, UPT ;  /* 0x000000040800728c */ /* 0x000fc8000bf01270 */
[----:B------:R-:W-:-:S12]  /*1f70*/  USEL UR8, UR8, UR4, !UP0 ;  /* 0x0000000408087287 */ /* 0x000fd8000c000000 */
.L_x_2014:
[----:B------:R-:W-:Y:S01]  /*1f80*/  UIMAD.WIDE UR4, UR8, 0x2aaaaaab, URZ ;  /* 0x2aaaaaab080478a5 */ /* 0x000fe2000f8e023f */
[----:B------:R-:W-:-:S03]  /*1f90*/  PLOP3.LUT P0, PT, PT, PT, PT, 0x80, 0x0 ;  /* 0x000000000000781c */ /* 0x000fc60003f0f070 */
[----:B------:R-:W-:-:S04]  /*1fa0*/  USHF.R.U32.HI UR4, URZ, 0x1f, UR5 ;  /* 0x0000001f3f047899 */ /* 0x000fc80008011605 */
[----:B------:R-:W-:-:S04]  /*1fb0*/  ULEA.HI.SX32 UR4, UR5, UR4, 0x1c ;  /* 0x0000000405047291 */ /* 0x000fc8000f8fe23f */
[----:B------:R-:W-:-:S04]  /*1fc0*/  UISETP.LT.AND UP0, UPT, URZ, UR4, UPT ;  /* 0x000000043f00728c */ /* 0x000fc8000bf01270 */
[----:B------:R-:W-:-:S04]  /*1fd0*/  USEL UR43, URZ, UR4, !UP0 ;  /* 0x000000043f2b7287 */ /* 0x000fc8000c000000 */
[----:B------:R-:W-:-:S06]  /*1fe0*/  UISETP.GT.AND UP0, UPT, UR47, UR43, UPT ;  /* 0x0000002b2f00728c */ /* 0x000fcc000bf04270 */
[----:B------:R-:W-:-:S13]  /*1ff0*/  PLOP3.LUT P1, PT, PT, PT, UP0, 0x80, 0x0 ;  /* 0x000000000000781c */ /* 0x000fda0003f2f008 */
[----:B------:R-:W-:Y:S05]  /*2000*/  @!P1 BRA `(.L_x_2017) ;  /* 0x000001cc00549947 */ /* 0x000fea0003800000 */
[----:B---3--:R-:W0:Y:S01]  /*2010*/  SHFL.IDX PT, R0, R227, RZ, 0x1f ;  /* 0x00001fffe3007589 */ /* 0x008e2200000e0000 */
[----:B------:R-:W-:Y:S01]  /*2020*/  UIADD3 UR6, UR44, 0x18400, URZ ;  /* 0x000184002c067890 */ /* 0x000fe2000fffe03f */
[----:B------:R-:W-:Y:S01]  /*2030*/  IMAD.MOV.U32 R12, RZ, RZ, 0x1 ;  /* 0x00000001ff0c7424 */ /* 0x000fe200078e00ff */
[----:B------:R-:W-:Y:S01]  /*2040*/  UIADD3 UR5, UR44, 0x400, URZ ;  /* 0x000004002c057890 */ /* 0x000fe2000fffe03f */
[----:B------:R-:W-:Y:S01]  /*2050*/  IMAD.MOV.U32 R4, RZ, RZ, 0x1 ;  /* 0x00000001ff047424 */ /* 0x000fe200078e00ff */
[----:B------:R-:W-:Y:S01]  /*2060*/  UIADD3 UR4, UR44, 0x1c400, URZ ;  /* 0x0001c4002c047890 */ /* 0x000fe2000fffe03f */
[----:B------:R-:W-:Y:S01]  /*2070*/  IMAD.MOV.U32 R5, RZ, RZ, RZ ;  /* 0x000000ffff057224 */ /* 0x000fe200078e00ff */
[----:B------:R-:W-:Y:S01]  /*2080*/  USHF.R.U32.HI UR5, URZ, 0x4, UR5 ;  /* 0x000000043f057899 */ /* 0x000fe20008011605 */
[----:B------:R-:W-:Y:S01]  /*2090*/  IMAD.MOV.U32 R6, RZ, RZ, 0x1 ;  /* 0x00000001ff067424 */ /* 0x000fe200078e00ff */
[----:B------:R-:W-:Y:S01]  /*20a0*/  USHF.R.U32.HI UR4, URZ, 0x4, UR4 ;  /* 0x000000043f047899 */ /* 0x000fe20008011604 */
[----:B------:R-:W-:Y:S01]  /*20b0*/  IMAD.MOV.U32 R7, RZ, RZ, RZ ;  /* 0x000000ffff077224 */ /* 0x000fe200078e00ff */
[----:B------:R-:W-:Y:S01]  /*20c0*/  ULOP3.LUT UR5, UR5, 0x3fff, URZ, 0xc0, !UPT ;  /* 0x00003fff05057892 */ /* 0x000fe2000f8ec03f */
[----:B------:R-:W-:Y:S01]  /*20d0*/  IMAD.MOV.U32 R13, RZ, RZ, RZ ;  /* 0x000000ffff0d7224 */ /* 0x000fe200078e00ff */
[----:B------:R-:W-:Y:S01]  /*20e0*/  ULOP3.LUT UR4, UR4, 0x3fff, URZ, 0xc0, !UPT ;  /* 0x00003fff04047892 */ /* 0x000fe2000f8ec03f */
[----:B------:R-:W-:Y:S01]  /*20f0*/  IMAD.MOV.U32 R9, RZ, RZ, 0x40000040 ;  /* 0x40000040ff097424 */ /* 0x000fe200078e00ff */
[----:B------:R-:W-:Y:S01]  /*2100*/  ULOP3.LUT UR7, UR5, 0x3000000, URZ, 0xfc, !UPT ;  /* 0x0300000005077892 */ /* 0x000fe2000f8efc3f */
[----:B------:R1:W-:Y:S01]  /*2110*/  STL.128 [R1+0x80], R4 ;  /* 0x0000800401007387 */ /* 0x0003e20000100c00 */
[----:B------:R-:W-:Y:S01]  /*2120*/  ULOP3.LUT UR4, UR4, 0x10000, URZ, 0xfc, !UPT ;  /* 0x0001000004047892 */ /* 0x000fe2000f8efc3f */
[----:B------:R-:W-:Y:S01]  /*2130*/  IMAD.MOV.U32 R11, RZ, RZ, 0x40000040 ;  /* 0x40000040ff0b7424 */ /* 0x000fe200078e00ff */
[----:B------:R-:W-:Y:S01]  /*2140*/  ULOP3.LUT UR5, UR5, 0x10000, URZ, 0xfc, !UPT ;  /* 0x0001000005057892 */ /* 0x000fe2000f8efc3f */
[----:B------:R2:W-:Y:S01]  /*2150*/  STL.64 [R1+0x90], R12 ;  /* 0x0000900c01007387 */ /* 0x0005e20000100a00 */
[----:B------:R-:W-:Y:S01]  /*2160*/  IMAD.U32 R10, RZ, RZ, UR7 ;  /* 0x00000007ff0a7e24 */ /* 0x000fe2000f8e00ff */
[----:B------:R-:W-:Y:S01]  /*2170*/  IADD3 R27, P1, R16, 0xa0, RZ ;  /* 0x000000a0101b7810 */ /* 0x000fe20007f3e0ff */
[----:B------:R-:W-:Y:S01]  /*2180*/  IMAD.U32 R8, RZ, RZ, UR4 ;  /* 0x00000004ff087e24 */ /* 0x000fe2000f8e00ff */
[----:B0-----:R-:W-:Y:S01]  /*2190*/  LEA.HI R2, R0, R0, RZ, 0x1 ;  /* 0x0000000000027211 */ /* 0x001fe200078f08ff */
[----:B------:R-:W-:Y:S01]  /*21a0*/  IMAD.U32 R14, RZ, RZ, UR5 ;  /* 0x00000005ff0e7e24 */ /* 0x000fe2000f8e00ff */
[----:B------:R-:W-:Y:S01]  /*21b0*/  ULOP3.LUT UP0, URZ, UR6, 0x1bf, URZ, 0xc0, !UPT ;  /* 0x000001bf063f7892 */ /* 0x000fe2000f80c03f */
[----:B------:R-:W-:Y:S01]  /*21c0*/  IMAD.MOV.U32 R15, RZ, RZ, 0x40000040 ;  /* 0x40000040ff0f7424 */ /* 0x000fe200078e00ff */
[----:B------:R-:W-:Y:S01]  /*21d0*/  LOP3.LUT R3, R2, 0x7fffe, RZ, 0xc0, !PT ;  /* 0x0007fffe02037812 */ /* 0x000fe200078ec0ff */
[----:B------:R0:W-:Y:S01]  /*21e0*/  STL.128 [R1+0xa0], R8 ;  /* 0x0000a00801007387 */ /* 0x0001e20000100c00 */
[----:B------:R-:W-:Y:S01]  /*21f0*/  IMAD.X R44, RZ, RZ, R17, P1 ;  /* 0x000000ffff2c7224 */ /* 0x000fe200008e0611 */
[----:B------:R-:W-:Y:S01]  /*2200*/  IADD3 R30, P5, R16, 0x118, RZ ;  /* 0x00000118101e7810 */ /* 0x000fe20007fbe0ff */
[----:B-1----:R-:W-:Y:S01]  /*2210*/  IMAD.MOV.U32 R5, RZ, RZ, 0x40000040 ;  /* 0x40000040ff057424 */ /* 0x002fe200078e00ff */
[----:B------:R0:W-:Y:S01]  /*2220*/  STL.64 [R1+0x78], RZ ;  /* 0x000078ff01007387 */ /* 0x0001e20000100a00 */
[----:B------:R-:W-:Y:S01]  /*2230*/  IMAD.IADD R3, R0, 0x1, -R3 ;  /* 0x0000000100037824 */ /* 0x000fe200078e0a03 */
[----:B------:R-:W-:Y:S01]  /*2240*/  PLOP3.LUT P1, PT, PT, PT, UP0, 0x80, 0x0 ;  /* 0x000000000000781c */ /* 0x000fe20003f2f008 */
[----:B--2---:R-:W-:Y:S01]  /*2250*/  IMAD.MOV.U32 R13, RZ, RZ, 0x40000040 ;  /* 0x40000040ff0d7424 */ /* 0x004fe200078e00ff */
[----:B------:R0:W-:Y:S01]  /*2260*/  STL.128 [R1+0xb0], RZ ;  /* 0x0000b0ff01007387 */ /* 0x0001e20000100c00 */
[C---:B------:R-:W-:Y:S01]  /*2270*/  IADD3 R29, P6, R16.reuse, 0x110, RZ ;  /* 0x00000110101d7810 */ /* 0x040fe20007fde0ff */
[--C-:B------:R-:W-:Y:S01]  /*2280*/  IMAD.X R31, RZ, RZ, R17.reuse, P5 ;  /* 0x000000ffff1f7224 */ /* 0x100fe200028e0611 */
[----:B------:R-:W-:Y:S01]  /*2290*/  LEA R3, R3, UR6, 0xd ;  /* 0x0000000603037c11 */ /* 0x000fe2000f8e68ff */
[----:B------:R0:W-:Y:S01]  /*22a0*/  STL.128 [R1+0xc0], RZ ;  /* 0x0000c0ff01007387 */ /* 0x0001e20000100c00 */
[----:B------:R-:W-:Y:S01]  /*22b0*/  IADD3 R28, P0, R16, 0xa8, RZ ;  /* 0x000000a8101c7810 */ /* 0x000fe20007f1e0ff */
[----:B------:R-:W-:Y:S01]  /*22c0*/  IMAD.X R46, RZ, RZ, R17, P6 ;  /* 0x000000ffff2e7224 */ /* 0x000fe200030e0611 */
[----:B------:R-:W-:Y:S01]  /*22d0*/  SHF.R.U32.HI R0, RZ, 0x4, R3 ;  /* 0x00000004ff007819 */ /* 0x000fe20000011603 */
[----:B------:R-:W-:Y:S01]  /*22e0*/  VIADD R2, R3, 0xa000 ;  /* 0x0000a00003027836 */ /* 0x000fe20000000000 */
[----:B------:R0:W-:Y:S01]  /*22f0*/  STL.128 [R1+0xd0], RZ ;  /* 0x0000d0ff01007387 */ /* 0x0001e20000100c00 */
[----:B------:R-:W-:Y:S01]  /*2300*/  IMAD.X R41, RZ, RZ, R17, P0 ;  /* 0x000000ffff297224 */ /* 0x000fe200000e0611 */
[----:B------:R-:W-:-:S02]  /*2310*/  LOP3.LUT R0, R0, 0x3fff, RZ, 0xc0, !PT ;  /* 0x00003fff00007812 */ /* 0x000fc400078ec0ff */
[----:B------:R-:W-:Y:S01]  /*2320*/  SHF.R.U32.HI R2, RZ, 0x4, R2 ;  /* 0x00000004ff027819 */ /* 0x000fe20000011602 */
[----:B------:R0:W-:Y:S01]  /*2330*/  STL.128 [R1+0xe0], RZ ;  /* 0x0000e0ff01007387 */ /* 0x0001e20000100c00 */
[----:B------:R-:W-:Y:S02]  /*2340*/  LOP3.LUT R4, R0, 0x10000, RZ, 0xfc, !PT ;  /* 0x0001000000047812 */ /* 0x000fe400078efcff */
[----:B------:R-:W-:Y:S01]  /*2350*/  LOP3.LUT R2, R2, 0x3fff, RZ, 0xc0, !PT ;  /* 0x00003fff02027812 */ /* 0x000fe200078ec0ff */
[----:B------:R0:W-:Y:S01]  /*2360*/  STL.128 [R1+0xf0], RZ ;  /* 0x0000f0ff01007387 */ /* 0x0001e20000100c00 */
[----:B------:R-:W-:Y:S02]  /*2370*/  IADD3 R26, P2, R16, 0x98, RZ ;  /* 0x00000098101a7810 */ /* 0x000fe40007f5e0ff */
[----:B------:R-:W-:Y:S01]  /*2380*/  LOP3.LUT R2, R2, 0x10000, RZ, 0xfc, !PT ;  /* 0x0001000002027812 */ /* 0x000fe200078efcff */
[----:B------:R0:W-:Y:S01]  /*2390*/  STL.64 [R1+0x98], R4 ;  /* 0x0000980401007387 */ /* 0x0001e20000100a00 */
[C---:B------:R-:W-:Y:S01]  /*23a0*/  IADD3 R25, P3, R16.reuse, 0x90, RZ ;  /* 0x0000009010197810 */ /* 0x040fe20007f7e0ff */
[--C-:B------:R-:W-:Y:S01]  /*23b0*/  IMAD.X R33, RZ, RZ, R17.reuse, P2 ;  /* 0x000000ffff217224 */ /* 0x100fe200010e0611 */
[C---:B------:R-:W-:Y:S01]  /*23c0*/  IADD3 R24, P4, R16.reuse, 0x88, RZ ;  /* 0x0000008810187810 */ /* 0x040fe20007f9e0ff */
[----:B------:R-:W-:Y:S01]  /*23d0*/  IMAD.MOV.U32 R12, RZ, RZ, R2 ;  /* 0x000000ffff0c7224 */ /* 0x000fe200078e0002 */
[----:B------:R0:W-:Y:S01]  /*23e0*/  STL.128 [R1+0x100], RZ ;  /* 0x000100ff01007387 */ /* 0x0001e20000100c00 */
[C---:B------:R-:W-:Y:S01]  /*23f0*/  IADD3 R19, P5, R16.reuse, 0x80, RZ ;  /* 0x0000008010137810 */ /* 0x040fe20007fbe0ff */
[--C-:B------:R-:W-:Y:S01]  /*2400*/  IMAD.X R42, RZ, RZ, R17.reuse, P3 ;  /* 0x000000ffff2a7224 */ /* 0x100fe200018e0611 */
[C---:B------:R-:W-:Y:S01]  /*2410*/  IADD3 R34, P6, R16.reuse, 0x78, RZ ;  /* 0x0000007810227810 */ /* 0x040fe20007fde0ff */
[----:B------:R0:W-:Y:S01]  /*2420*/  STL.128 [R1+0x110], R12 ;  /* 0x0001100c01007387 */ /* 0x0001e20000100c00 */
[----:B------:R-:W-:Y:S01]  /*2430*/  IADD3 R37, P0, R16, 0xb0, RZ ;  /* 0x000000b010257810 */ /* 0x000fe20007f1e0ff */
[----:B------:R-:W-:-:S02]  /*2440*/  IMAD.X R39, RZ, RZ, R17, P4 ;  /* 0x000000ffff277224 */ /* 0x000fc400020e0611 */
[--C-:B------:R-:W-:Y:S02]  /*2450*/  IMAD.X R40, RZ, RZ, R17.reuse, P5 ;  /* 0x000000ffff287224 */ /* 0x100fe400028e0611 */
[--C-:B------:R-:W-:Y:S02]  /*2460*/  IMAD.X R35, RZ, RZ, R17.reuse, P6 ;  /* 0x000000ffff237224 */ /* 0x100fe400030e0611 */
[----:B------:R-:W-:Y:S01]  /*2470*/  IMAD.X R38, RZ, RZ, R17, P0 ;  /* 0x000000ffff267224 */ /* 0x000fe200000e0611 */
[----:B------:R-:W-:Y:S06]  /*2480*/  @!P1 BRA `(.L_x_2018) ;  /* 0x0000000000409947 */ /* 0x000fec0003800000 */
[----:B------:R-:W-:Y:S01]  /*2490*/  MOV R0, 0x0 ;  /* 0x0000000000007802 */ /* 0x000fe20000000f00 */
[----:B------:R-:W-:Y:S01]  /*24a0*/  ULDC.64 UR4, c[0x4][0x98] ;  /* 0x0100260000047ab9 */ /* 0x000fe20000000a00 */
[----:B------:R-:W-:Y:S01]  /*24b0*/  ULDC.64 UR6, c[0x4][0x38] ;  /* 0x01000e0000067ab9 */ /* 0x000fe20000000a00 */
[----:B0-----:R-:W-:Y:S01]  /*24c0*/  IMAD.U32 R4, RZ, RZ, UR4 ;  /* 0x00000004ff047e24 */ /* 0x001fe2000f8e00ff */
        /* <DEDUP_REMOVED lines=12> */
.L_x_2018:
[----:B------:R-:W1:Y:S01]  /*2590*/  S2R R20, SR_TID.X ;  /* 0x0000000000147919 */ /* 0x000e620000002100 */
[----:B0-----:R-:W0:Y:S01]  /*25a0*/  LDC R13, c[0x0][0x288] ;  /* 0x0000a200ff0d7b82 */ /* 0x001e220000000800 */
[----:B------:R-:W-:Y:S01]  /*25b0*/  IADD3 R8, P0, R16, 0x120, RZ ;  /* 0x0000012010087810 */ /* 0x000fe20007f1e0ff */
[----:B------:R-:W-:Y:S01]  /*25c0*/  ULDC UR4, c[0x0][0x20] ;  /* 0x0000080000047ab9 */ /* 0x000fe20000000800 */
[----:B------:R-:W-:Y:S01]  /*25d0*/  IMAD.U32 R11, RZ, RZ, UR45 ;  /* 0x0000002dff0b7e24 */ /* 0x000fe2000f8e00ff */
[----:B------:R-:W-:Y:S01]  /*25e0*/  STL.64 [R1+0x130], R34 ;  /* 0x0001302201007387 */ /* 0x000fe20000100a00 */
[----:B------:R-:W-:Y:S02]  /*25f0*/  VIADD R198, R18, -UR4 ;  /* 0x8000000412c67c36 */ /* 0x000fe40008000000 */
[----:B------:R-:W-:Y:S01]  /*2600*/  IMAD.X R9, RZ, RZ, R17, P0 ;  /* 0x000000ffff097224 */ /* 0x000fe200000e0611 */
[----:B------:R-:W2:Y:S01]  /*2610*/  LDC R15, c[0x0][0xad4] ;  /* 0x0002b500ff0f7b82 */ /* 0x000ea20000000800 */
[----:B------:R-:W-:Y:S04]  /*2620*/  STL.64 [R1+0x120], R204 ;  /* 0x000120cc01007387 */ /* 0x000fe80000100a00 */
[----:B------:R3:W-:Y:S03]  /*2630*/  STL.64 [R1+0x128], R8 ;  /* 0x0001280801007387 */ /* 0x0007e60000100a00 */
[----:B------:R-:W4:Y:S01]  /*2640*/  LDC.64 R4, c[0x0][0xad8] ;  /* 0x0002b600ff047b82 */ /* 0x000f220000000a00 */
[----:B------:R0:W-:Y:S04]  /*2650*/  STL.U8 [R1+0x138], RZ ;  /* 0x000138ff01007387 */ /* 0x0001e80000100000 */
[----:B------:R0:W-:Y:S03]  /*2660*/  STL [R198+0x8], R11 ;  /* 0x0000080bc6007387 */ /* 0x0001e60000100800 */
[----:B------:R-:W5:Y:S01]  /*2670*/  LDC.64 R2, c[0x0][0xae0] ;  /* 0x0002b800ff027b82 */ /* 0x000f620000000a00 */
[----:B0-----:R0:W-:Y:S04]  /*2680*/  STL [R198+0x4], R13 ;  /* 0x0000040dc6007387 */ /* 0x0011e80000100800 */
[----:B------:R0:W-:Y:S01]  /*2690*/  STL [R198+0x14], RZ ;  /* 0x000014ffc6007387 */ /* 0x0001e20000100800 */
[----:B-1----:R-:W-:-:S02]  /*26a0*/  VIADD R206, R20, 0xffffff80 ;  /* 0xffffff8014ce7836 */ /* 0x002fc40000000000 */
[----:B------:R-:W1:Y:S01]  /*26b0*/  LDC.64 R6, c[0x0][0x448] ;  /* 0x00011200ff067b82 */ /* 0x000e620000000a00 */
[----:B--2---:R0:W-:Y:S04]  /*26c0*/  STL [R198+0xc], R15 ;  /* 0x00000c0fc6007387 */ /* 0x0041e80000100800 */
[----:B------:R0:W-:Y:S03]  /*26d0*/  STL [R198], R206 ;  /* 0x000000cec6007387 */ /* 0x0001e60000100800 */
[----:B------:R-:W2:Y:S01]  /*26e0*/  LDC R237, c[0x0][0x450] ;  /* 0x00011400ffed7b82 */ /* 0x000ea20000000800 */
[----:B----4-:R0:W-:Y:S04]  /*26f0*/  STL [R198+0x10], R4 ;  /* 0x00001004c6007387 */ /* 0x0101e80000100800 */
[----:B------:R0:W-:Y:S04]  /*2700*/  STL [R198+0x18], R5 ;  /* 0x00001805c6007387 */ /* 0x0001e80000100800 */
[----:B-----5:R0:W-:Y:S04]  /*2710*/  STL [R198+0x1c], R2 ;  /* 0x00001c02c6007387 */ /* 0x0201e80000100800 */
[----:B------:R0:W-:Y:S04]  /*2720*/  STL [R198+0x20], R3 ;  /* 0x00002003c6007387 */ /* 0x0001e80000100800 */
[----:B-1----:R0:W-:Y:S04]  /*2730*/  STL [R198+0x24], R6 ;  /* 0x00002406c6007387 */ /* 0x0021e80000100800 */
[----:B------:R0:W-:Y:S04]  /*2740*/  STL [R198+0x28], R7 ;  /* 0x00002807c6007387 */ /* 0x0001e80000100800 */
[----:B--2---:R0:W-:Y:S04]  /*2750*/  STL [R198+0x2c], R237 ;  /* 0x00002cedc6007387 */ /* 0x0041e80000100800 */
[----:B---3--:R-:W2:Y:S01]  /*2760*/  LDL R9, [R1+0x21c] ;  /* 0x00021c0001097983 */ /* 0x008ea20000100800 */
[----:B------:R-:W-:Y:S03]  /*2770*/  BSSY B0, `(.L_x_2019) ;  /* 0x0000008000007945 */ /* 0x000fe60003800000 */
[----:B------:R0:W-:Y:S01]  /*2780*/  STL.U8 [R1+0x16c], RZ ;  /* 0x00016cff01007387 */ /* 0x0001e20000100000 */
[----:B--2---:R-:W-:-:S04]  /*2790*/  LEA.HI R0, R9, R9, RZ, 0x1 ;  /* 0x0000000909007211 */ /* 0x004fc800078f08ff */
[----:B------:R-:W-:-:S05]  /*27a0*/  LOP3.LUT R0, R0, 0xfffffffe, RZ, 0xc0, !PT ;  /* 0xfffffffe00007812 */ /* 0x000fca00078ec0ff */
[----:B------:R-:W-:-:S05]  /*27b0*/  IMAD.IADD R0, R9, 0x1, -R0 ;  /* 0x0000000109007824 */ /* 0x000fca00078e0a00 */
[----:B------:R-:W-:-:S04]  /*27c0*/  SHF.L.U32 R0, R0, 0x1f, RZ ;  /* 0x0000001f00007819 */ /* 0x000fc800000006ff */
[----:B------:R-:W1:Y:S02]  /*27d0*/  SYNCS.PHASECHK.TRANS64.TRYWAIT P0, [UR44+0x32400], R0 ;  /* 0x03240000ff0075a7 */ /* 0x000e64000800016c */
[----:B01----:R-:W-:Y:S05]  /*27e0*/  @!P0 BRA `(.L_x_2020) ;  /* 0x0000024400a08947 */ /* 0x003fea0003800000 */
.L_x_2247:
[----:B------:R-:W-:Y:S05]  /*27f0*/  BSYNC B0 ;  /* 0x0000000000007941 */ /* 0x000fea0003800000 */
.L_x_2019:
[----:B------:R-:W2:Y:S04]  /*2800*/  LDL R36, [R1+0x1c] ;  /* 0x00001c0001247983 */ /* 0x000ea80000100800 */
[----:B------:R1:W5:Y:S01]  /*2810*/  LDL.64 R12, [R1+0x210] ;  /* 0x00021000010c7983 */ /* 0x0003620000100a00 */
[----:B------:R-:W-:Y:S01]  /*2820*/  IMAD.MOV.U32 R10, RZ, RZ, R19 ;  /* 0x000000ffff0a7224 */ /* 0x000fe200078e0013 */
[C---:B------:R-:W-:Y:S01]  /*2830*/  IADD3 R20, P0, R16.reuse, 0x16c, RZ ;  /* 0x0000016c10147810 */ /* 0x040fe20007f1e0ff */
[----:B------:R-:W-:Y:S01]  /*2840*/  IMAD.MOV.U32 R11, RZ, RZ, R40 ;  /* 0x000000ffff0b7224 */ /* 0x000fe200078e0028 */
[C---:B0-----:R-:W-:Y:S01]  /*2850*/  IADD3 R0, P2, R16.reuse, 0x420, RZ ;  /* 0x0000042010007810 */ /* 0x041fe20007f5e0ff */
[----:B------:R-:W-:Y:S01]  /*2860*/  IMAD.MOV.U32 R8, RZ, RZ, R214 ;  /* 0x000000ffff087224 */ /* 0x000fe200078e00d6 */
[----:B------:R-:W-:Y:S01]  /*2870*/  IADD3 R14, P1, R16, 0x128, RZ ;  /* 0x00000128100e7810 */ /* 0x000fe20007f3e0ff */
[----:B------:R-:W-:-:S02]  /*2880*/  IMAD.MOV.U32 R9, RZ, RZ, R213 ;  /* 0x000000ffff097224 */ /* 0x000fc400078e00d5 */
[--C-:B------:R-:W-:Y:S02]  /*2890*/  IMAD.X R21, RZ, RZ, R17.reuse, P0 ;  /* 0x000000ffff157224 */ /* 0x100fe400000e0611 */
[--C-:B------:R-:W-:Y:S01]  /*28a0*/  IMAD.X R15, RZ, RZ, R17.reuse, P2 ;  /* 0x000000ffff0f7224 */ /* 0x100fe200010e0611 */
[----:B------:R0:W-:Y:S01]  /*28b0*/  STL.128 [R1+0x170], R8 ;  /* 0x0001700801007387 */ /* 0x0001e20000100c00 */
[----:B------:R-:W-:Y:S02]  /*28c0*/  IMAD.X R19, RZ, RZ, R17, P1 ;  /* 0x000000ffff137224 */ /* 0x000fe400008e0611 */
[----:B------:R-:W-:Y:S02]  /*28d0*/  IMAD.U32 R220, RZ, RZ, UR36 ;  /* 0x00000024ffdc7e24 */ /* 0x000fe4000f8e00ff */
[----:B------:R-:W-:Y:S01]  /*28e0*/  IMAD.U32 R221, RZ, RZ, UR37 ;  /* 0x00000025ffdd7e24 */ /* 0x000fe2000f8e00ff */
[----:B------:R-:W-:Y:S05]  /*28f0*/  WARPSYNC.ALL ;  /* 0x0000000000007948 */ /* 0x000fea0003800000 */
[----:B------:R-:W-:Y:S01]  /*2900*/  IMAD.MOV.U32 R222, RZ, RZ, R224 ;  /* 0x000000ffffde7224 */ /* 0x000fe200078e00e0 */
[----:B------:R-:W-:Y:S01]  /*2910*/  BSSY B0, `(.L_x_2021) ;  /* 0x000002c000007945 */ /* 0x000fe20003800000 */
[----:B------:R-:W-:-:S02]  /*2920*/  IMAD.MOV.U32 R34, RZ, RZ, R14 ;  /* 0x000000ffff227224 */ /* 0x000fc400078e000e */
[----:B------:R-:W-:Y:S01]  /*2930*/  IMAD.MOV.U32 R35, RZ, RZ, R19 ;  /* 0x000000ffff237224 */ /* 0x000fe200078e0013 */
[----:B------:R-:W-:Y:S01]  /*2940*/  STL.128 [R1+0x1a0], R220 ;  /* 0x0001a0dc01007387 */ /* 0x000fe20000100c00 */
[----:B0-----:R-:W-:Y:S02]  /*2950*/  IMAD.MOV.U32 R8, RZ, RZ, R26 ;  /* 0x000000ffff087224 */ /* 0x001fe400078e001a */
[----:B------:R-:W-:Y:S02]  /*2960*/  IMAD.MOV.U32 R9, RZ, RZ, R33 ;  /* 0x000000ffff097224 */ /* 0x000fe400078e0021 */
[----:B------:R-:W-:Y:S02]  /*2970*/  IMAD.MOV.U32 R10, RZ, RZ, R27 ;  /* 0x000000ffff0a7224 */ /* 0x000fe400078e001b */
[----:B------:R-:W-:Y:S02]  /*2980*/  IMAD.MOV.U32 R11, RZ, RZ, R44 ;  /* 0x000000ffff0b7224 */ /* 0x000fe400078e002c */
[----:B------:R-:W-:-:S03]  /*2990*/  IMAD.MOV.U32 R33, RZ, RZ, R45 ;  /* 0x000000ffff217224 */ /* 0x000fc600078e002d */
[----:B------:R0:W-:Y:S04]  /*29a0*/  STL.128 [R1+0x190], R8 ;  /* 0x0001900801007387 */ /* 0x0001e80000100c00 */
[----:B------:R-:W-:Y:S01]  /*29b0*/  STL.128 [R1+0x1e0], R32 ;  /* 0x0001e02001007387 */ /* 0x000fe20000100c00 */
[----:B0-----:R-:W-:Y:S02]  /*29c0*/  IMAD.MOV.U32 R8, RZ, RZ, R43 ;  /* 0x000000ffff087224 */ /* 0x001fe400078e002b */
[----:B------:R-:W-:Y:S02]  /*29d0*/  IMAD.MOV.U32 R9, RZ, RZ, R48 ;  /* 0x000000ffff097224 */ /* 0x000fe400078e0030 */
[----:B------:R-:W-:Y:S02]  /*29e0*/  IMAD.MOV.U32 R10, RZ, RZ, R25 ;  /* 0x000000ffff0a7224 */ /* 0x000fe400078e0019 */
[----:B------:R-:W-:-:S05]  /*29f0*/  IMAD.MOV.U32 R11, RZ, RZ, R42 ;  /* 0x000000ffff0b7224 */ /* 0x000fca00078e002a */
[----:B------:R0:W-:Y:S02]  /*2a00*/  STL.128 [R1+0x1b0], R8 ;  /* 0x0001b00801007387 */ /* 0x0001e40000100c00 */
[----:B0-----:R-:W-:Y:S02]  /*2a10*/  IMAD.MOV.U32 R8, RZ, RZ, R29 ;  /* 0x000000ffff087224 */ /* 0x001fe400078e001d */
[----:B------:R-:W-:Y:S02]  /*2a20*/  IMAD.MOV.U32 R9, RZ, RZ, R46 ;  /* 0x000000ffff097224 */ /* 0x000fe400078e002e */
[----:B------:R-:W-:Y:S02]  /*2a30*/  IMAD.MOV.U32 R10, RZ, RZ, R30 ;  /* 0x000000ffff0a7224 */ /* 0x000fe400078e001e */
[----:B------:R-:W-:-:S05]  /*2a40*/  IMAD.MOV.U32 R11, RZ, RZ, R31 ;  /* 0x000000ffff0b7224 */ /* 0x000fca00078e001f */
[----:B------:R0:W-:Y:S02]  /*2a50*/  STL.128 [R1+0x1c0], R8 ;  /* 0x0001c00801007387 */ /* 0x0001e40000100c00 */
[----:B0-----:R-:W-:Y:S01]  /*2a60*/  IMAD.MOV.U32 R10, RZ, RZ, R20 ;  /* 0x000000ffff0a7224 */ /* 0x001fe200078e0014 */
[----:B------:R1:W-:Y:S01]  /*2a70*/  BAR.SYNC.DEFER_BLOCKING R209, 0x100 ;  /* 0x000400d10000751d */ /* 0x0003e20000010000 */
[----:B------:R-:W-:Y:S01]  /*2a80*/  IMAD.MOV.U32 R11, RZ, RZ, R21 ;  /* 0x000000ffff0b7224 */ /* 0x000fe200078e0015 */
[----:B------:R-:W-:Y:S01]  /*2a90*/  IADD3 R20, P0, R16, 0x138, RZ ;  /* 0x0000013810147810 */ /* 0x000fe20007f1e0ff */
[----:B------:R-:W-:Y:S02]  /*2aa0*/  IMAD.MOV.U32 R8, RZ, RZ, R0 ;  /* 0x000000ffff087224 */ /* 0x000fe400078e0000 */
[----:B------:R-:W-:Y:S02]  /*2ab0*/  IMAD.MOV.U32 R9, RZ, RZ, R15 ;  /* 0x000000ffff097224 */ /* 0x000fe400078e000f */
[----:B------:R-:W-:-:S03]  /*2ac0*/  IMAD.X R21, RZ, RZ, R17, P0 ;  /* 0x000000ffff157224 */ /* 0x000fc600000e0611 */
        /* <DEDUP_REMOVED lines=11> */
[----:B------:R1:W-:Y:S01]  /*2b80*/  STL.128 [R1+0x200], R8 ;  /* 0x0002000801007387 */ /* 0x0003e20000100c00 */
[----:B--2---:R-:W-:-:S04]  /*2b90*/  LOP3.LUT R0, R36, 0x1, RZ, 0xfc, !PT ;  /* 0x0000000124007812 */ /* 0x004fc800078efcff */
[----:B------:R-:W-:-:S13]  /*2ba0*/  ISETP.NE.AND P1, PT, R0, 0x3, PT ;  /* 0x000000030000780c */ /* 0x000fda0003f25270 */
[----:B-1----:R-:W-:Y:S05]  /*2bb0*/  @!P1 BRA `(.L_x_2022) ;  /* 0x0000000000049947 */ /* 0x002fea0003800000 */
[----:B------:R-:W-:Y:S01]  /*2bc0*/  BPT.TRAP 0x1 ;  /* 0x000000040000795c */ /* 0x000fe20000300000 */
.L_x_2022:
[----:B------:R-:W-:Y:S05]  /*2bd0*/  BSYNC B0 ;  /* 0x0000000000007941 */ /* 0x000fea0003800000 */
.L_x_2021:
[----:B------:R-:W2:Y:S01]  /*2be0*/  LDL.64 R8, [R1+0x8] ;  /* 0x0000080001087983 */ /* 0x000ea20000100a00 */
[----:B-----5:R-:W-:Y:S01]  /*2bf0*/  SHF.L.U32 R13, R13, 0x1f, RZ ;  /* 0x0000001f0d0d7819 */ /* 0x020fe200000006ff */
[----:B------:R-:W-:Y:S01]  /*2c00*/  BSSY B0, `(.L_x_2023) ;  /* 0x0000006000007945 */ /* 0x000fe20003800000 */
[----:B--2---:R-:W-:-:S05]  /*2c10*/  MOV R9, R8 ;  /* 0x0000000800097202 */ /* 0x004fca0000000f00 */
[----:B------:R-:W-:-:S04]  /*2c20*/  IMAD R12, R12, 0x8, R9 ;  /* 0x000000080c0c7824 */ /* 0x000fc800078e0209 */
[----:B------:R0:W1:Y:S01]  /*2c30*/  SYNCS.PHASECHK.TRANS64.TRYWAIT P0, [R12+URZ], R13 ;  /* 0x0000000d0c0075a7 */ /* 0x000062000800017f */
[----:B------:R-:W-:Y:S05]  /*2c40*/  @!P1 BRA `(.L_x_2024) ;  /* 0x0000000000049947 */ /* 0x000fea0003800000 */
[----:B------:R-:W-:Y:S01]  /*2c50*/  BPT.TRAP 0x1 ;  /* 0x000000040000795c */ /* 0x000fe20000300000 */
.L_x_2024:
[----:B------:R-:W-:Y:S05]  /*2c60*/  BSYNC B0 ;  /* 0x0000000000007941 */ /* 0x000fea0003800000 */
.L_x_2023:
[----:B------:R-:W-:Y:S04]  /*2c70*/  BSSY B0, `(.L_x_2025) ;  /* 0x0000004000007945 */ /* 0x000fe80003800000 */
[----:B-1----:R-:W-:Y:S05]  /*2c80*/  @P0 BRA `(.L_x_2026) ;  /* 0x0000000000080947 */ /* 0x002fea0003800000 */
[----:B------:R-:W1:Y:S02]  /*2c90*/  SYNCS.PHASECHK.TRANS64.TRYWAIT P0, [R12+URZ], R13 ;  /* 0x0000000d0c0075a7 */ /* 0x000e64000800017f */
[----:B-1----:R-:W-:Y:S05]  /*2ca0*/  @!P0 BRA `(.L_x_2027) ;  /* 0x0000024000888947 */ /* 0x002fea0003800000 */
.L_x_2026:
[----:B------:R-:W-:Y:S05]  /*2cb0*/  BSYNC B0 ;  /* 0x0000000000007941 */ /* 0x000fea0003800000 */
.L_x_2025:
[----:B01----:R-:W2:Y:S04]  /*2cc0*/  LDL R13, [R1+0x210] ;  /* 0x00021000010d7983 */ /* 0x003ea80000100800 */
[----:B------:R-:W2:Y:S01]  /*2cd0*/  LDL.64 R8, [R1+0xa0] ;  /* 0x0000a00001087983 */ /* 0x000ea20000100a00 */
[----:B------:R-:W-:Y:S05]  /*2ce0*/  WARPSYNC.ALL ;  /* 0x0000000000007948 */ /* 0x000fea0003800000 */
[----:B------:R-:W3:Y:S04]  /*2cf0*/  LDL.64 R24, [R1+0x98] ;  /* 0x0000980001187983 */ /* 0x000ee80000100a00 */
[----:B------:R-:W4:Y:S04]  /*2d00*/  LDL.64 R10, [R1+0x98] ;  /* 0x00009800010a7983 */ /* 0x000f280000100a00 */
[----:B------:R-:W5:Y:S01]  /*2d10*/  LDL.64 R14, [R1+0x98] ;  /* 0x00009800010e7983 */ /* 0x000f620000100a00 */
[----:B--2---:R-:W-:-:S03]  /*2d20*/  IMAD R8, R13, 0x300, R8 ;  /* 0x000003000d087824 */ /* 0x004fc600078e0208 */
[----:B------:R-:W2:Y:S01]  /*2d30*/  LDL.64 R20, [R1+0x98] ;  /* 0x0000980001147983 */ /* 0x000ea20000100a00 */
[----:B------:R-:W-:Y:S02]  /*2d40*/  R2UR UR7, R9 ;  /* 0x00000000090772ca */ /* 0x000fe400000e0000 */
[C---:B------:R-:W-:Y:S01]  /*2d50*/  R2UR UR6, R8.reuse ;  /* 0x00000000080672ca */ /* 0x040fe200000e0000 */
[----:B------:R-:W2:Y:S01]  /*2d60*/  LDL R19, [R1+0x21c] ;  /* 0x00021c0001137983 */ /* 0x000ea20000100800 */
[----:B------:R-:W-:Y:S01]  /*2d70*/  VIADD R12, R8, 0x2 ;  /* 0x00000002080c7836 */ /* 0x000fe20000000000 */
[----:B------:R-:W-:Y:S01]  /*2d80*/  BSSY B0, `(.L_x_2028) ;  /* 0x000002e000007945 */ /* 0x000fe20003800000 */
[----:B------:R-:W-:Y:S01]  /*2d90*/  IMAD.MOV.U32 R13, RZ, RZ, R9 ;  /* 0x000000ffff0d7224 */ /* 0x000fe200078e0009 */
[----:B------:R0:W-:Y:S01]  /*2da0*/  STL [R1+0x80], RZ ;  /* 0x000080ff01007387 */ /* 0x0001e20000100800 */
[----:B---3--:R-:W-:Y:S02]  /*2db0*/  R2UR UR4, R24 ;  /* 0x00000000180472ca */ /* 0x008fe400000e0000 */
[----:B------:R-:W-:-:S02]  /*2dc0*/  R2UR UR5, R25 ;  /* 0x00000000190572ca */ /* 0x000fc400000e0000 */
[----:B------:R-:W-:Y:S01]  /*2dd0*/  WARPGROUP.ARRIVE ;  /* 0x00000000000079c5 */ /* 0x000fe20000000000 */
[----:B----4-:R-:W-:Y:S02]  /*2de0*/  VIADD R10, R10, 0x2 ;  /* 0x000000020a0a7836 */ /* 0x010fe40000000000 */
[----:B-----5:R-:W-:Y:S02]  /*2df0*/  VIADD R14, R14, 0x4 ;  /* 0x000000040e0e7836 */ /* 0x020fe40000000000 */
[----:B--2---:R-:W-:-:S06]  /*2e00*/  VIADD R20, R20, 0x6 ;  /* 0x0000000614147836 */ /* 0x004fcc0000000000 */
[----:B------:R-:W-:Y:S01]  /*2e10*/  HGMMA.64x96x16.F32 R24, gdesc[UR4], RZ, !UPT, gsb0 ;  /* 0x01600000041879f0 */ /* 0x000fe2000c0008ff */
[----:B------:R-:W-:Y:S02]  /*2e20*/  R2UR UR6, R12 ;  /* 0x000000000c0672ca */ /* 0x000fe400000e0000 */
[----:B------:R-:W-:Y:S02]  /*2e30*/  R2UR UR7, R13 ;  /* 0x000000000d0772ca */ /* 0x000fe400000e0000 */
[----:B------:R-:W-:Y:S01]  /*2e40*/  R2UR UR4, R10 ;  /* 0x000000000a0472ca */ /* 0x000fe200000e0000 */
[C---:B------:R-:W-:Y:S01]  /*2e50*/  VIADD R10, R8.reuse, 0x4 ;  /* 0x00000004080a7836 */ /* 0x040fe20000000000 */
[----:B------:R-:W-:Y:S01]  /*2e60*/  R2UR UR5, R11 ;  /* 0x000000000b0572ca */ /* 0x000fe200000e0000 */
[----:B------:R-:W-:Y:S01]  /*2e70*/  IMAD.MOV.U32 R11, RZ, RZ, R9 ;  /* 0x000000ffff0b7224 */ /* 0x000fe200078e0009 */
[----:B------:R-:W-:Y:S01]  /*2e80*/  LEA.HI R0, R19, R19, RZ, 0x1 ;  /* 0x0000001313007211 */ /* 0x000fe200078f08ff */
[----:B------:R-:W-:Y:S01]  /*2e90*/  VIADD R8, R8, 0x6 ;  /* 0x0000000608087836 */ /* 0x000fe20000000000 */
[----:B------:R-:W-:-:S02]  /*2ea0*/  WARPGROUP.DEPBAR.LE gsb0, 0x0 ;  /* 0x00008000000079c5 */ /* 0x000fc40000010000 */
[----:B------:R-:W-:-:S07]  /*2eb0*/  WARPGROUP.ARRIVE ;  /* 0x00000000000079c5 */ /* 0x000fce0000000000 */
        /* <DEDUP_REMOVED lines=8> */
[----:B------:R-:W-:Y:S02]  /*2f40*/  R2UR UR6, R8 ;  /* 0x00000000080672ca */ /* 0x000fe400000e0000 */
[----:B------:R-:W-:Y:S02]  /*2f50*/  R2UR UR7, R9 ;  /* 0x00000000090772ca */ /* 0x000fe400000e0000 */
[----:B------:R-:W-:Y:S02]  /*2f60*/  R2UR UR4, R20 ;  /* 0x00000000140472ca */ /* 0x000fe400000e0000 */
[----:B------:R-:W-:Y:S02]  /*2f70*/  R2UR UR5, R21 ;  /* 0x00000000150572ca */ /* 0x000fe400000e0000 */
[----:B------:R-:W-:Y:S01]  /*2f80*/  LOP3.LUT R8, R0, 0xfffffffe, RZ, 0xc0, !PT ;  /* 0xfffffffe00087812 */ /* 0x000fe200078ec0ff */
[----:B------:R-:W-:-:S04]  /*2f90*/  IMAD.MOV.U32 R0, RZ, RZ, 0x1 ;  /* 0x00000001ff007424 */ /* 0x000fc800078e00ff */
[----:B------:R-:W-:Y:S01]  /*2fa0*/  IMAD.IADD R8, R19, 0x1, -R8 ;  /* 0x0000000113087824 */ /* 0x000fe200078e0a08 */
[----:B------:R0:W-:Y:S04]  /*2fb0*/  STL [R1+0x80], R0 ;  /* 0x0000800001007387 */ /* 0x0001e80000100800 */
[----:B------:R-:W-:Y:S01]  /*2fc0*/  SHF.L.U32 R8, R8, 0x1f, RZ ;  /* 0x0000001f08087819 */ /* 0x000fe200000006ff */
[----:B------:R0:W-:Y:S04]  /*2fd0*/  STL [R1+0x80], R0 ;  /* 0x0000800001007387 */ /* 0x0001e80000100800 */
[----:B------:R0:W-:Y:S04]  /*2fe0*/  STL [R1+0x80], R0 ;  /* 0x0000800001007387 */ /* 0x0001e80000100800 */
[----:B------:R0:W-:Y:S01]  /*2ff0*/  STL [R1+0x80], R0 ;  /* 0x0000800001007387 */ /* 0x0001e20000100800 */
[----:B------:R-:W-:-:S02]  /*3000*/  WARPGROUP.DEPBAR.LE gsb0, 0x0 ;  /* 0x00008000000079c5 */ /* 0x000fc40000010000 */
[----:B------:R-:W-:-:S06]  /*3010*/  WARPGROUP.ARRIVE ;  /* 0x00000000000079c5 */ /* 0x000fcc0000000000 */
[----:B------:R-:W-:Y:S03]  /*3020*/  HGMMA.64x96x16.F32 R24, gdesc[UR4], R24, gsb0 ;  /* 0x01600000041879f0 */ /* 0x000fe60008000818 */
[----:B------:R-:W-:Y:S02]  /*3030*/  WARPGROUP.DEPBAR.LE gsb0, 0x0 ;  /* 0x00008000000079c5 */ /* 0x000fe40000010000 */
[----:B------:R-:W1:Y:S02]  /*3040*/  SYNCS.PHASECHK.TRANS64.TRYWAIT P0, [UR44+0x32410], R8 ;  /* 0x03241008ff0075a7 */ /* 0x000e64000800016c */
[----:B01----:R-:W-:Y:S05]  /*3050*/  @!P0 BRA `(.L_x_2029) ;  /* 0x0000023c00b08947 */ /* 0x003fea0003800000 */
.L_x_2248:
[----:B------:R-:W-:Y:S05]  /*3060*/  BSYNC B0 ;  /* 0x0000000000007941 */ /* 0x000fea0003800000 */
.L_x_2028:
[----:B------:R-:W2:Y:S04]  /*3070*/  LDL R10, [R1+0x54] ;  /* 0x00005400010a7983 */ /* 0x000ea80000100800 */
[----:B0-----:R0:W5:Y:S01]  /*3080*/  LDL.64 R8, [R1+0x210] ;  /* 0x0002100001087983 */ /* 0x0011620000100a00 */
[----:B------:R-:W-:Y:S01]  /*3090*/  BSSY B0, `(.L_x_2030) ;  /* 0x0000005000007945 */ /* 0x000fe20003800000 */
[----:B--2---:R-:W-:-:S04]  /*30a0*/  LOP3.LUT R10, R10, 0x1, RZ, 0xfc, !PT ;  /* 0x000000010a0a7812 */ /* 0x004fc800078efcff */
[----:B------:R-:W-:-:S13]  /*30b0*/  ISETP.NE.AND P1, PT, R10, 0x3, PT ;  /* 0x000000030a00780c */ /* 0x000fda0003f25270 */
[----:B0-----:R-:W-:Y:S05]  /*30c0*/  @!P1 BRA `(.L_x_2031) ;  /* 0x0000000000049947 */ /* 0x001fea0003800000 */
[----:B------:R-:W-:Y:S01]  /*30d0*/  BPT.TRAP 0x1 ;  /* 0x000000040000795c */ /* 0x000fe20000300000 */
.L_x_2031:
[----:B------:R-:W-:Y:S05]  /*30e0*/  BSYNC B0 ;  /* 0x0000000000007941 */ /* 0x000fea0003800000 */
.L_x_2030:
        /* <DEDUP_REMOVED lines=8> */
.L_x_2033:
[----:B------:R-:W-:Y:S05]  /*3170*/  BSYNC B0 ;  /* 0x0000000000007941 */ /* 0x000fea0003800000 */
.L_x_2032:
[----:B------:R-:W-:Y:S04]  /*3180*/  BSSY B0, `(.L_x_2034) ;  /* 0x0000004000007945 */ /* 0x000fe80003800000 */
[----:B-1----:R-:W-:Y:S05]  /*3190*/  @P0 BRA `(.L_x_2035) ;  /* 0x0000000000080947 */ /* 0x002fea0003800000 */
[----:B------:R-:W1:Y:S02]  /*31a0*/  SYNCS.PHASECHK.TRANS64.TRYWAIT P0, [R8+URZ], R9 ;  /* 0x00000009080075a7 */ /* 0x000e64000800017f */
[----:B-1----:R-:W-:Y:S05]  /*31b0*/  @!P0 BRA `(.L_x_2036) ;  /* 0x0000023c00708947 */ /* 0x002fea0003800000 */
.L_x_2035:
[----:B------:R-:W-:Y:S05]  /*31c0*/  BSYNC B0 ;  /* 0x0000000000007941 */ /* 0x000fea0003800000 */
.L_x_2034:
[----:B------:R-:W2:Y:S04]  /*31d0*/  LDL R13, [R1+0x210] ;  /* 0x00021000010d7983 */ /* 0x000ea80000100800 */
[----:B01----:R-:W2:Y:S04]  /*31e0*/  LDL.64 R8, [R1+0x118] ;  /* 0x0001180001087983 */ /* 0x003ea80000100a00 */
[----:B------:R-:W3:Y:S04]  /*31f0*/  LDL R12, [R1+0x90] ;  /* 0x00009000010c7983 */ /* 0x000ee80000100800 */
[----:B------:R-:W4:Y:S04]  /*3200*/  LDL.64 R10, [R1+0x110] ;  /* 0x00011000010a7983 */ /* 0x000f280000100a00 */
[----:B------:R-:W5:Y:S04]  /*3210*/  LDL.64 R14, [R1+0x110] ;  /* 0x00011000010e7983 */ /* 0x000f680000100a00 */
[----:B------:R-:W5:Y:S04]  /*3220*/  LDL.64 R20, [R1+0x110] ;  /* 0x0001100001147983 */ /* 0x000f680000100a00 */
[----:B------:R-:W5:Y:S01]  /*3230*/  LDL.64 R72, [R1+0x110] ;  /* 0x0001100001487983 */ /* 0x000f620000100a00 */
[----:B------:R-:W-:Y:S05]  /*3240*/  WARPSYNC.ALL ;  /* 0x0000000000007948 */ /* 0x000fea0003800000 */
[----:B------:R-:W-:Y:S01]  /*3250*/  WARPGROUP.ARRIVE ;  /* 0x00000000000079c5 */ /* 0x000fe20000000000 */
[----:B--2---:R-:W-:Y:S01]  /*3260*/  IMAD R8, R13, 0xc00, R8 ;  /* 0x00000c000d087824 */ /* 0x004fe200078e0208 */
[----:B------:R-:W-:-:S02]  /*3270*/  R2UR UR7, R9 ;  /* 0x00000000090772ca */ /* 0x000fc400000e0000 */
[----:B---3--:R-:W-:Y:S02]  /*3280*/  ISETP.NE.U32.AND P0, PT, R12, RZ, PT ;  /* 0x000000ff0c00720c */ /* 0x008fe40003f05070 */
[----:B------:R-:W-:Y:S01]  /*3290*/  R2UR UR6, R8 ;  /* 0x00000000080672ca */ /* 0x000fe200000e0000 */
[----:B------:R-:W2:Y:S01]  /*32a0*/  LDL.64 R12, [R1+0x110] ;  /* 0x00011000010c7983 */ /* 0x000ea20000100a00 */
[----:B----4-:R-:W-:Y:S02]  /*32b0*/  R2UR UR4, R10 ;  /* 0x000000000a0472ca */ /* 0x010fe400000e0000 */
[----:B------:R-:W-:-:S07]  /*32c0*/  R2UR UR5, R11 ;  /* 0x000000000b0572ca */ /* 0x000fce00000e0000 */
[----:B------:R-:W-:-:S06]  /*32d0*/  VOTEU.ANY UP0, P0 ;  /* 0x00000000003f7886 */ /* 0x000fcc0000000100 */
[----:B------:R-:W-:Y:S01]  /*32e0*/  HGMMA.64x96x16.F32 R24, gdesc[UR4], R24, UP0, gsb0 ;  /* 0x01600000041879f0 */ /* 0x000fe2000b800818 */
[----:B-----5:R-:W-:Y:S02]  /*32f0*/  VIADD R14, R14, 0x2 ;  /* 0x000000020e0e7836 */ /* 0x020fe40000000000 */
[----:B------:R-:W-:Y:S02]  /*3300*/  VIADD R10, R8, 0x2 ;  /* 0x00000002080a7836 */ /* 0x000fe40000000000 */
[----:B------:R-:W-:Y:S01]  /*3310*/  IMAD.MOV.U32 R11, RZ, RZ, R9 ;  /* 0x000000ffff0b7224 */ /* 0x000fe200078e0009 */
[----:B------:R-:W-:Y:S02]  /*3320*/  R2UR UR4, R14 ;  /* 0x000000000e0472ca */ /* 0x000fe400000e0000 */
[----:B------:R-:W-:Y:S02]  /*3330*/  R2UR UR6, R10 ;  /* 0x000000000a0672ca */ /* 0x000fe400000e0000 */
[----:B------:R-:W-:-:S02]  /*3340*/  R2UR UR7, R11 ;  /* 0x000000000b0772ca */ /* 0x000fc400000e0000 */
[----:B------:R-:W-:Y:S02]  /*3350*/  R2UR UR5, R15 ;  /* 0x000000000f0572ca */ /* 0x000fe400000e0000 */
[----:B------:R-:W3:Y:S01]  /*3360*/  LDL.64 R14, [R1+0x110] ;  /* 0x00011000010e7983 */ /* 0x000ee20000100a00 */
[----:B------:R-:W-:Y:S02]  /*3370*/  WARPGROUP.DEPBAR.LE gsb0, 0x0 ;  /* 0x00008000000079c5 */ /* 0x000fe40000010000 */
[----:B------:R-:W-:-:S08]  /*3380*/  WARPGROUP.ARRIVE ;  /* 0x00000000000079c5 */ /* 0x000fd00000000000 */
[----:B------:R-:W-:Y:S01]  /*3390*/  HGMMA.64x96x16.F32 R24, gdesc[UR4], R24, gsb0 ;  /* 0x01600000041879f0 */ /* 0x000fe20008000818 */
[----:B------:R-:W-:Y:S02]  /*33a0*/  VIADD R20, R20, 0x4 ;  /* 0x0000000414147836 */ /* 0x000fe40000000000 */
[----:B------:R-:W-:Y:S02]  /*33b0*/  VIADD R10, R8, 0x4 ;  /* 0x00000004080a7836 */ /* 0x000fe40000000000 */
[----:B------:R-:W-:Y:S01]  /*33c0*/  IMAD.MOV.U32 R11, RZ, RZ, R9 ;  /* 0x000000ffff0b7224 */ /* 0x000fe200078e0009 */
[----:B------:R-:W-:Y:S02]  /*33d0*/  R2UR UR4, R20 ;  /* 0x00000000140472ca */ /* 0x000fe400000e0000 */
[----:B------:R-:W-:Y:S02]  /*33e0*/  R2UR UR6, R10 ;  /* 0x000000000a0672ca */ /* 0x000fe400000e0000 */
[----:B------:R-:W-:-:S02]  /*33f0*/  R2UR UR7, R11 ;  /* 0x000000000b0772ca */ /* 0x000fc400000e0000 */
[----:B------:R-:W-:Y:S02]  /*3400*/  R2UR UR5, R21 ;  /* 0x00000000150572ca */ /* 0x000fe400000e0000 */
[----:B------:R-:W4:Y:S01]  /*3410*/  LDL.64 R20, [R1+0x110] ;  /* 0x0001100001147983 */ /* 0x000f220000100a00 */
        /* <DEDUP_REMOVED lines=10> */
[----:B------:R-:W5:Y:S01]  /*34c0*/  LDL.64 R72, [R1+0x110] ;  /* 0x0001100001487983 */ /* 0x000f620000100a00 */
[----:B------:R-:W-:Y:S02]  /*34d0*/  WARPGROUP.DEPBAR.LE gsb0, 0x0 ;  /* 0x00008000000079c5 */ /* 0x000fe40000010000 */
[----:B------:R-:W-:-:S08]  /*34e0*/  WARPGROUP.ARRIVE ;  /* 0x00000000000079c5 */ /* 0x000fd00000000000 */
[----:B------:R-:W-:Y:S01]  /*34f0*/  HGMMA.64x96x16.F32 R24, gdesc[UR4], R24, gsb0 ;  /* 0x01600000041879f0 */ /* 0x000fe20008000818 */
[----:B--2---:R-:W-:Y:S02]  /*3500*/  VIADD R12, R12, 0x400 ;  /* 0x000004000c0c7836 */ /* 0x004fe40000000000 */
[----:B------:R-:W-:Y:S02]  /*3510*/  VIADD R10, R8, 0x300 ;  /* 0x00000300080a7836 */ /* 0x000fe40000000000 */
[----:B------:R-:W-:Y:S01]  /*3520*/  IMAD.MOV.U32 R11, RZ, RZ, R9 ;  /* 0x000000ffff0b7224 */ /* 0x000fe200078e0009 */
[----:B------:R-:W-:Y:S02]  /*3530*/  R2UR UR4, R12 ;  /* 0x000000000c0472ca */ /* 0x000fe400000e0000 */
[----:B------:R-:W-:Y:S02]  /*3540*/  R2UR UR6, R10 ;  /* 0x000000000a0672ca */ /* 0x000fe400000e0000 */
[----:B------:R-:W-:-:S02]  /*3550*/  R2UR UR7, R11 ;  /* 0x000000000b0772ca */ /* 0x000fc400000e0000 */
[----:B------:R-:W-:Y:S02]  /*3560*/  R2UR UR5, R13 ;  /* 0x000000000d0572ca */ /* 0x000fe400000e0000 */
[----:B------:R-:W2:Y:S01]  /*3570*/  LDL.64 R12, [R1+0x110] ;  /* 0x00011000010c7983 */ /* 0x000ea20000100a00 */
[----:B------:R-:W-:Y:S02]  /*3580*/  WARPGROUP.DEPBAR.LE gsb0, 0x0 ;  /* 0x00008000000079c5 */ /* 0x000fe40000010000 */
[----:B------:R-:W-:-:S08]  /*3590*/  WARPGROUP.ARRIVE ;  /* 0x00000000000079c5 */ /* 0x000fd00000000000 */
[----:B------:R-:W-:Y:S01]  /*35a0*/  HGMMA.64x96x16.F32 R24, gdesc[UR4], R24, gsb0 ;  /* 0x01600000041879f0 */ /* 0x000fe20008000818 */
[----:B---3--:R-:W-:Y:S02]  /*35b0*/  VIADD R14, R14, 0x402 ;  /* 0x000004020e0e7836 */ /* 0x008fe40000000000 */
        /* <DEDUP_REMOVED lines=10> */
[----:B----4-:R-:W-:Y:S02]  /*3660*/  VIADD R20, R20, 0x404 ;  /* 0x0000040414147836 */ /* 0x010fe40000000000 */
        /* <DEDUP_REMOVED lines=10> */
[----:B-----5:R-:W-:Y:S02]  /*3710*/  VIADD R72, R72, 0x406 ;  /* 0x0000040648487836 */ /* 0x020fe40000000000 */
        /* <DEDUP_REMOVED lines=60> */
[----:B------:R-:W-:Y:S01]  /*3ae0*/  R2UR UR5, R13 ;  /* 0x000000000d0572ca */ /* 0x000fe200000e0000 */
[----:B------:R-:W0:Y:S01]  /*3af0*/  S2R R19, SR_TID.X ;  /* 0x0000000000137919 */ /* 0x000e220000002100 */
[----:B---3--:R-:W-:Y:S01]  /*3b00*/  VIADD R14, R14, 0xc02 ;  /* 0x00000c020e0e7836 */ /* 0x008fe20000000000 */
[----:B------:R-:W-:Y:S02]  /*3b10*/  WARPGROUP.DEPBAR.LE gsb0, 0x0 ;  /* 0x00008000000079c5 */ /* 0x000fe40000010000 */
[----:B------:R-:W-:-:S08]  /*3b20*/  WARPGROUP.ARRIVE ;  /* 0x00000000000079c5 */ /* 0x000fd00000000000 */
[----:B------:R-:W-:Y:S01]  /*3b30*/  HGMMA.64x96x16.F32 R24, gdesc[UR4], R24, gsb0 ;  /* 0x01600000041879f0 */ /* 0x000fe20008000818 */
[----:B0-----:R-:W-:-:S04]  /*3b40*/  LOP3.LUT R19, R19, 0x7f, RZ, 0xc0, !PT ;  /* 0x0000007f13137812 */ /* 0x001fc800078ec0ff */
[----:B------:R-:W-:Y:S01]  /*3b50*/  ISETP.NE.AND P0, PT, R19, RZ, PT ;  /* 0x000000ff1300720c */ /* 0x000fe20003f05270 */
[----:B------:R-:W-:Y:S02]  /*3b60*/  VIADD R10, R8, 0x902 ;  /* 0x00000902080a7836 */ /* 0x000fe40000000000 */
[----:B------:R-:W-:Y:S01]  /*3b70*/  IMAD.MOV.U32 R11, RZ, RZ, R9 ;  /* 0x000000ffff0b7224 */ /* 0x000fe200078e0009 */
[----:B------:R-:W-:-:S09]  /*3b80*/  R2UR UR4, R14 ;  /* 0x000000000e0472ca */ /* 0x000fd200000e0000 */
[----:B------:R-:W2:Y:S04]  /*3b90*/  @!P0 LDL.64 R74, [R1+0x30] ;  /* 0x00003000014a8983 */ /* 0x000ea80000100a00 */
[----:B------:R-:W3:Y:S01]  /*3ba0*/  @!P0 LDL R19, [R1+0x210] ;  /* 0x0002100001138983 */ /* 0x000ee20000100800 */
[----:B------:R-:W-:Y:S02]  /*3bb0*/  R2UR UR6, R10 ;  /* 0x000000000a0672ca */ /* 0x000fe400000e0000 */
[----:B------:R-:W-:Y:S02]  /*3bc0*/  R2UR UR7, R11 ;  /* 0x000000000b0772ca */ /* 0x000fe400000e0000 */
[----:B------:R-:W-:Y:S01]  /*3bd0*/  R2UR UR5, R15 ;  /* 0x000000000f0572ca */ /* 0x000fe200000e0000 */
[----:B------:R-:W-:-:S02]  /*3be0*/  WARPGROUP.DEPBAR.LE gsb0, 0x0 ;  /* 0x00008000000079c5 */ /* 0x000fc40000010000 */
[----:B------:R-:W-:-:S10]  /*3bf0*/  WARPGROUP.ARRIVE ;  /* 0x00000000000079c5 */ /* 0x000fd40000000000 */
[----:B------:R-:W-:Y:S01]  /*3c00*/  HGMMA.64x96x16.F32 R24, gdesc[UR4], R24, gsb0 ;  /* 0x01600000041879f0 */ /* 0x000fe20008000818 */
[----:B----4-:R-:W-:Y:S02]  /*3c10*/  VIADD R20, R20, 0xc04 ;  /* 0x00000c0414147836 */ /* 0x010fe40000000000 */
[----:B------:R-:W-:Y:S02]  /*3c20*/  VIADD R10, R8, 0x904 ;  /* 0x00000904080a7836 */ /* 0x000fe40000000000 */
[----:B------:R-:W-:Y:S01]  /*3c30*/  IMAD.MOV.U32 R11, RZ, RZ, R9 ;  /* 0x000000ffff0b7224 */ /* 0x000fe200078e0009 */
[----:B------:R-:W-:Y:S02]  /*3c40*/  R2UR UR4, R20 ;  /* 0x00000000140472ca */ /* 0x000fe400000e0000 */
[----:B------:R-:W-:Y:S02]  /*3c50*/  R2UR UR6, R10 ;  /* 0x000000000a0672ca */ /* 0x000fe400000e0000 */
[----:B------:R-:W-:-:S02]  /*3c60*/  R2UR UR7, R11 ;  /* 0x000000000b0772ca */ /* 0x000fc400000e0000 */
[----:B------:R-:W-:Y:S01]  /*3c70*/  R2UR UR5, R21 ;  /* 0x00000000150572ca */ /* 0x000fe200000e0000 */
[----:B------:R-:W-:Y:S01]  /*3c80*/  VIADD R8, R8, 0x906 ;  /* 0x0000090608087836 */ /* 0x000fe20000000000 */
[----:B------:R-:W-:Y:S02]  /*3c90*/  WARPGROUP.DEPBAR.LE gsb0, 0x0 ;  /* 0x00008000000079c5 */ /* 0x000fe40000010000 */
[----:B------:R-:W-:-:S09]  /*3ca0*/  WARPGROUP.ARRIVE ;  /* 0x00000000000079c5 */ /* 0x000fd20000000000 */
[----:B------:R-:W-:Y:S01]  /*3cb0*/  HGMMA.64x96x16.F32 R24, gdesc[UR4], R24, gsb0 ;  /* 0x01600000041879f0 */ /* 0x000fe20008000818 */
[----:B-----5:R-:W-:Y:S01]  /*3cc0*/  VIADD R72, R72, 0xc06 ;  /* 0x00000c0648487836 */ /* 0x020fe20000000000 */
[----:B------:R-:W-:Y:S02]  /*3cd0*/  R2UR UR6, R8 ;  /* 0x00000000080672ca */ /* 0x000fe400000e0000 */
[----:B------:R-:W-:Y:S02]  /*3ce0*/  R2UR UR7, R9 ;  /* 0x00000000090772ca */ /* 0x000fe400000e0000 */
[----:B------:R-:W-:Y:S02]  /*3cf0*/  R2UR UR4, R72 ;  /* 0x00000000480472ca */ /* 0x000fe400000e0000 */
[----:B------:R-:W-:Y:S01]  /*3d00*/  R2UR UR5, R73 ;  /* 0x00000000490572ca */ /* 0x000fe200000e0000 */
[----:B------:R-:W-:Y:S04]  /*3d10*/  STL [R1+0x90], R0 ;  /* 0x0000900001007387 */ /* 0x000fe80000100800 */
[----:B------:R-:W-:Y:S01]  /*3d20*/  STL [R1+0x90], R0 ;  /* 0x0000900001007387 */ /* 0x000fe20000100800 */
[----:B------:R-:W-:-:S02]  /*3d30*/  WARPGROUP.DEPBAR.LE gsb0, 0x0 ;  /* 0x00008000000079c5 */ /* 0x000fc40000010000 */
[----:B------:R-:W-:-:S06]  /*3d40*/  WARPGROUP.ARRIVE ;  /* 0x00000000000079c5 */ /* 0x000fcc0000000000 */
[----:B------:R-:W-:Y:S01]  /*3d50*/  HGMMA.64x96x16.F32 R24, gdesc[UR4], R24, gsb0 ;  /* 0x01600000041879f0 */ /* 0x000fe20008000818 */
[----:B--2---:R-:W-:Y:S01]  /*3d60*/  @!P0 MOV R74, R74 ;  /* 0x0000004a004a8202 */ /* 0x004fe20000000f00 */
[----:B------:R-:W-:Y:S04]  /*3d70*/  STL [R1+0x90], R0 ;  /* 0x0000900001007387 */ /* 0x000fe80000100800 */
[----:B------:R-:W-:Y:S01]  /*3d80*/  STL [R1+0x90], R0 ;  /* 0x0000900001007387 */ /* 0x000fe20000100800 */
[----:B---3--:R-:W-:-:S03]  /*3d90*/  @!P0 IMAD R19, R19, 0x8, R74 ;  /* 0x0000000813138824 */ /* 0x008fc600078e024a */
[----:B------:R-:W-:Y:S04]  /*3da0*/  STL [R1+0x90], R0 ;  /* 0x0000900001007387 */ /* 0x000fe80000100800 */
[----:B------:R-:W-:Y:S04]  /*3db0*/  STL [R1+0x90], R0 ;  /* 0x0000900001007387 */ /* 0x000fe80000100800 */
[----:B------:R-:W-:Y:S04]  /*3dc0*/  STL [R1+0x90], R0 ;  /* 0x0000900001007387 */ /* 0x000fe80000100800 */
[----:B------:R-:W-:Y:S04]  /*3dd0*/  STL [R1+0x90], R0 ;  /* 0x0000900001007387 */ /* 0x000fe80000100800 */
[----:B------:R-:W-:Y:S01]  /*3de0*/  STL [R1+0x90], R0 ;  /* 0x0000900001007387 */ /* 0x000fe20000100800 */
[----:B------:R-:W-:-:S03]  /*3df0*/  @!P0 PRMT R8, RZ, 0x654, R19 ;  /* 0x00000654ff088816 */ /* 0x000fc60000000013 */
[----:B------:R-:W-:Y:S04]  /*3e00*/  STL [R1+0x90], R0 ;  /* 0x0000900001007387 */ /* 0x000fe80000100800 */
[----:B------:R-:W-:Y:S04]  /*3e10*/  STL [R1+0x90], R0 ;  /* 0x0000900001007387 */ /* 0x000fe80000100800 */
[----:B------:R-:W-:Y:S04]  /*3e20*/  STL [R1+0x90], R0 ;  /* 0x0000900001007387 */ /* 0x000fe80000100800 */
[----:B------:R-:W-:Y:S04]  /*3e30*/  STL [R1+0x90], R0 ;  /* 0x0000900001007387 */ /* 0x000fe80000100800 */
[----:B------:R-:W-:Y:S04]  /*3e40*/  STL [R1+0x90], R0 ;  /* 0x0000900001007387 */ /* 0x000fe80000100800 */
[----:B------:R-:W-:Y:S04]  /*3e50*/  STL [R1+0x90], R0 ;  /* 0x0000900001007387 */ /* 0x000fe80000100800 */
[----:B------:R-:W-:Y:S01]  /*3e60*/  STL [R1+0x90], R0 ;  /* 0x0000900001007387 */ /* 0x000fe20000100800 */
[----:B------:R-:W-:-:S02]  /*3e70*/  WARPGROUP.DEPBAR.LE gsb0, 0x0 ;  /* 0x00008000000079c5 */ /* 0x000fc40000010000 */
[----:B------:R0:W-:Y:S06]  /*3e80*/  BAR.ARV R208, 0x100 ;  /* 0x000400d00000751d */ /* 0x0001ec0000002000 */
[----:B------:R1:W-:Y:S01]  /*3e90*/  @!P0 SYNCS.ARRIVE.TRANS64.RED.A1T0 RZ, [R8+URZ], RZ ;  /* 0x000000ff08ff89a7 */ /* 0x0003e2000810043f */
[----:B------:R-:W2:Y:S04]  /*3ea0*/  LDL R9, [R198+0x24] ;  /* 0x00002400c6097983 */ /* 0x000ea80000100800 */
[----:B------:R-:W3:Y:S04]  /*3eb0*/  LDL R11, [R1+0x70] ;  /* 0x00007000010b7983 */ /* 0x000ee80000100800 */
[----:B-1----:R-:W4:Y:S04]  /*3ec0*/  LDL R8, [R198] ;  /* 0x00000000c6087983 */ /* 0x002f280000100800 */
[----:B------:R-:W5:Y:S04]  /*3ed0*/  LDL R10, [R198+0x8] ;  /* 0x00000800c60a7983 */ /* 0x000f680000100800 */
[----:B------:R-:W5:Y:S04]  /*3ee0*/  LDL R21, [R198+0x18] ;  /* 0x00001800c6157983 */ /* 0x000f680000100800 */
[----:B------:R-:W5:Y:S04]  /*3ef0*/  LDL R15, [R198+0x4] ;  /* 0x00000400c60f7983 */ /* 0x000f680000100800 */
[----:B------:R-:W5:Y:S04]  /*3f00*/  LDL R19, [R198+0xc] ;  /* 0x00000c00c6137983 */ /* 0x000f680000100800 */
[----:B------:R-:W5:Y:S04]  /*3f10*/  LDL R14, [R198+0x10] ;  /* 0x00001000c60e7983 */ /* 0x000f680000100800 */
[----:B------:R-:W5:Y:S01]  /*3f20*/  LDL R20, [R198+0x14] ;  /* 0x00001400c6147983 */ /* 0x000f620000100800 */
[----:B--2---:R-:W-:-:S13]  /*3f30*/  ISETP.NE.AND P1, PT, R9, 0x1, PT ;  /* 0x000000010900780c */ /* 0x004fda0003f25270 */
[----:B------:R-:W2:Y:S04]  /*3f40*/  @P1 LDL R12, [R198+0x28] ;  /* 0x00002800c60c1983 */ /* 0x000ea80000100800 */
[----:B------:R-:W2:Y:S01]  /*3f50*/  @P1 LDL R13, [R198+0x2c] ;  /* 0x00002c00c60d1983 */ /* 0x000ea20000100800 */
[----:B----4-:R-:W-:-:S04]  /*3f60*/  SHF.R.S32.HI R9, RZ, 0x1f, R8 ;  /* 0x0000001fff097819 */ /* 0x010fc80000011408 */
[----:B------:R-:W-:-:S04]  /*3f70*/  LEA.HI R72, R9, R8, RZ, 0x7 ;  /* 0x0000000809487211 */ /* 0x000fc800078f38ff */
[----:B------:R-:W-:-:S05]  /*3f80*/  LOP3.LUT R73, R72, 0xffffff80, RZ, 0xc0, !PT ;  /* 0xffffff8048497812 */ /* 0x000fca00078ec0ff */
[----:B------:R-:W-:-:S05]  /*3f90*/  IMAD.IADD R73, R8, 0x1, -R73 ;  /* 0x0000000108497824 */ /* 0x000fca00078e0a49 */
[----:B------:R-:W-:Y:S02]  /*3fa0*/  SHF.R.S32.HI R74, RZ, 0x1f, R73 ;  /* 0x0000001fff4a7819 */ /* 0x000fe40000011449 */
[----:B------:R-:W-:Y:S02]  /*3fb0*/  LEA.HI R78, R9, R8, RZ, 0x2 ;  /* 0x00000008094e7211 */ /* 0x000fe400078f10ff */
[----:B------:R-:W-:Y:S02]  /*3fc0*/  LEA.HI R75, R74, R73, RZ, 0x2 ;  /* 0x000000494a4b7211 */ /* 0x000fe400078f10ff */
[----:B------:R-:W-:Y:S02]  /*3fd0*/  LOP3.LUT R79, R78, 0xfffffffc, RZ, 0xc0, !PT ;  /* 0xfffffffc4e4f7812 */ /* 0x000fe400078ec0ff */
[--C-:B------:R-:W-:Y:S02]  /*3fe0*/  SHF.R.S32.HI R76, RZ, 0x2, R75.reuse ;  /* 0x00000002ff4c7819 */ /* 0x100fe4000001144b */
[----:B------:R-:W-:-:S02]  /*3ff0*/  SHF.R.S32.HI R77, RZ, 0x1f, R75 ;  /* 0x0000001fff4d7819 */ /* 0x000fc4000001144b */
[----:B------:R-:W-:Y:S02]  /*4000*/  SHF.R.S32.HI R9, RZ, 0x7, R72 ;  /* 0x00000007ff097819 */ /* 0x000fe40000011448 */
[----:B------:R-:W-:Y:S02]  /*4010*/  LEA.HI R77, R77, R76, RZ, 0x3 ;  /* 0x0000004c4d4d7211 */ /* 0x000fe400078f18ff */
[----:B------:R-:W-:Y:S01]  /*4020*/  LEA.HI R74, R74, R73, RZ, 0x5 ;  /* 0x000000494a4a7211 */ /* 0x000fe200078f28ff */
[----:B------:R-:W-:Y:S01]  /*4030*/  IMAD.IADD R79, R8, 0x1, -R79 ;  /* 0x00000001084f7824 */ /* 0x000fe200078e0a4f */
[----:B------:R-:W-:Y:S02]  /*4040*/  LOP3.LUT R77, R77, 0xfffffff8, RZ, 0xc0, !PT ;  /* 0xfffffff84d4d7812 */ /* 0x000fe400078ec0ff */
[----:B------:R-:W-:Y:S02]  /*4050*/  LEA.HI R72, R72, R9, RZ, 0x1 ;  /* 0x0000000948487211 */ /* 0x000fe400078f08ff */
[----:B------:R-:W-:Y:S01]  /*4060*/  SHF.R.S32.HI R74, RZ, 0x5, R74 ;  /* 0x00000005ff4a7819 */ /* 0x000fe2000001144a */
[----:B------:R-:W-:Y:S01]  /*4070*/  IMAD.IADD R77, R76, 0x1, -R77 ;  /* 0x000000014c4d7824 */ /* 0x000fe200078e0a4d */
[----:B------:R-:W-:-:S02]  /*4080*/  LOP3.LUT R72, R72, 0x3fffffe, RZ, 0xc0, !PT ;  /* 0x03fffffe48487812 */ /* 0x000fc400078ec0ff */
[----:B------:R-:W-:Y:S01]  /*4090*/  LEA.HI R8, R79, R79, RZ, 0x1 ;  /* 0x0000004f4f087211 */ /* 0x000fe200078f08ff */
[----:B---3--:R-:W-:Y:S02]  /*40a0*/  IMAD R74, R11, 0x8, R74 ;  /* 0x000000080b4a7824 */ /* 0x008fe400078e024a */
[----:B------:R-:W-:Y:S01]  /*40b0*/  IMAD.IADD R72, R9, 0x1, -R72 ;  /* 0x0000000109487824 */ /* 0x000fe200078e0a48 */
[----:B------:R-:W-:Y:S01]  /*40c0*/  LOP3.LUT R8, R8, 0x1ffffffe, RZ, 0xc0, !PT ;  /* 0x1ffffffe08087812 */ /* 0x000fe200078ec0ff */
[----:B------:R-:W-:-:S04]  /*40d0*/  IMAD.U32 R77, R74, 0x10, R77 ;  /* 0x000000104a4d7824 */ /* 0x000fc800078e004d */
[----:B------:R-:W-:Y:S02]  /*40e0*/  IMAD.IADD R8, R79, 0x1, -R8 ;  /* 0x000000014f087824 */ /* 0x000fe400078e0a08 */
[----:B------:R-:W-:-:S04]  /*40f0*/  IMAD R77, R72, 0x40, R77 ;  /* 0x00000040484d7824 */ /* 0x000fc800078e024d */
[----:B------:R-:W-:Y:S02]  /*4100*/  IMAD R11, R8, 0x8, R77 ;  /* 0x00000008080b7824 */ /* 0x000fe400078e024d */
[----:B------:R-:W-:Y:S01]  /*4110*/  IMAD.U32 R9, RZ, RZ, UR47 ;  /* 0x0000002fff097e24 */ /* 0x000fe2000f8e00ff */
[----:B------:R-:W-:-:S03]  /*4120*/  LOP3.LUT R8, R75, 0x7ffffffc, RZ, 0xc0, !PT ;  /* 0x7ffffffc4b087812 */ /* 0x000fc600078ec0ff */
[----:B-----5:R-:W-:Y:S02]  /*4130*/  IMAD R9, R9, -0x60, R10 ;  /* 0xffffffa009097824 */ /* 0x020fe400078e020a */
[----:B------:R-:W-:Y:S01]  /*4140*/  IMAD.IADD R8, R73, 0x1, -R8 ;  /* 0x0000000149087824 */ /* 0x000fe200078e0a08 */
[----:B------:R-:W-:Y:S01]  /*4150*/  ISETP.GE.AND P2, PT, R21, 0x1, PT ;  /* 0x000000011500780c */ /* 0x000fe20003f46270 */
[----:B------:R-:W-:Y:S02]  /*4160*/  UMOV UR4, 0xffffffa0 ;  /* 0xffffffa000047882 */ /* 0x000fe40000000000 */
[----:B------:R-:W-:Y:S01]  /*4170*/  UIMAD UR4, UR47, UR4, 0x60 ;  /* 0x000000602f0474a4 */ /* 0x000fe2000f8e0204 */
[----:B------:R-:W-:Y:S05]  /*4180*/  BSSY B0, `(.L_x_2037) ;  /* 0x000002b000007945 */ /* 0x000fea0003800000 */
[----:B------:R-:W-:-:S02]  /*4190*/  IMAD.U32 R73, RZ, RZ, UR4 ;  /* 0x00000004ff497e24 */ /* 0x000fc4000f8e00ff */
[----:B------:R-:W-:Y:S02]  /*41a0*/  VIADD R20, R20, UR4 ;  /* 0x0000000414147c36 */ /* 0x000fe40008000000 */
[----:B------:R-:W-:Y:S02]  /*41b0*/  IMAD R74, R8, -0x2, R73 ;  /* 0xfffffffe084a7824 */ /* 0x000fe400078e0249 */
[----:B--2---:R-:W-:-:S05]  /*41c0*/  @P1 IMAD.HI.U32 R12, R11, R12, RZ ;  /* 0x0000000c0b0c1227 */ /* 0x004fca00078e00ff */
[----:B------:R-:W-:-:S05]  /*41d0*/  @P1 SHF.R.U32.HI R11, RZ, R13, R12 ;  /* 0x0000000dff0b1219 */ /* 0x000fca000001160c */
[----:B------:R-:W1:Y:S01]  /*41e0*/  SHFL.IDX PT, R77, R11, RZ, 0x1c1f ;  /* 0x001c1fff0b4d7589 */ /* 0x000e6200000e0000 */
[----:B------:R-:W-:-:S04]  /*41f0*/  VIADD R13, R9, 0x61 ;  /* 0x00000061090d7836 */ /* 0x000fc80000000000 */
[----:B------:R-:W-:Y:S02]  /*4200*/  IMAD R12, R8, -0x2, R13 ;  /* 0xfffffffe080c7824 */ /* 0x000fe400078e020d */
[----:B------:R-:W-:Y:S02]  /*4210*/  VIADD R9, R9, 0x60 ;  /* 0x0000006009097836 */ /* 0x000fe40000000000 */
[----:B------:R-:W-:Y:S01]  /*4220*/  IMAD.IADD R13, R12, 0x1, -R15 ;  /* 0x000000010c0d7824 */ /* 0x000fe200078e0a0f */
[----:B------:R-:W-:Y:S01]  /*4230*/  LOP3.LUT R12, RZ, R19, RZ, 0x33, !PT ;  /* 0x00000013ff0c7212 */ /* 0x000fe200078e33ff */
[----:B------:R-:W-:Y:S02]  /*4240*/  IMAD R72, R8, -0x2, R9 ;  /* 0xfffffffe08487824 */ /* 0x000fe400078e0209 */
[C---:B------:R-:W-:Y:S02]  /*4250*/  IMAD.IADD R79, R13.reuse, 0x1, R14 ;  /* 0x000000010d4f7824 */ /* 0x040fe400078e020e */
[----:B------:R-:W-:-:S03]  /*4260*/  IMAD.IADD R14, R13, 0x1, R12 ;  /* 0x000000010d0e7824 */ /* 0x000fc600078e020c */
[----:B-1----:R-:W-:Y:S01]  /*4270*/  VIADDMNMX R8, R77, R79, R72, PT ;  /* 0x0000004f4d087246 */ /* 0x002fe20003800148 */
[----:B------:R-:W-:Y:S01]  /*4280*/  IMAD.IADD R9, R14, 0x1, R77 ;  /* 0x000000010e097824 */ /* 0x000fe200078e024d */
[----:B0-----:R-:W-:Y:S06]  /*4290*/  @!P2 BRA `(.L_x_2038) ;  /* 0x000000000064a947 */ /* 0x001fec0003800000 */
[----:B------:R-:W-:Y:S01]  /*42a0*/  IADD3 R12, -R15, R10, R77 ;  /* 0x0000000a0f0c7210 */ /* 0x000fe20007ffe14d */
[----:B------:R-:W-:Y:S03]  /*42b0*/  BSSY B1, `(.L_x_2039) ;  /* 0x0000014000017945 */ /* 0x000fe60003800000 */
[----:B------:R-:W-:-:S13]  /*42c0*/  ISETP.GT.AND P1, PT, R12, -0x1, PT ;  /* 0xffffffff0c00780c */ /* 0x000fda0003f24270 */
[----:B------:R-:W-:Y:S05]  /*42d0*/  @P1 BRA `(.L_x_2040) ;  /* 0x00000000002c1947 */ /* 0x000fea0003800000 */
[----:B------:R-:W-:Y:S01]  /*42e0*/  ISETP.NE.AND P1, PT, R21, 0x1, PT ;  /* 0x000000011500780c */ /* 0x000fe20003f25270 */
[----:B------:R-:W-:Y:S01]  /*42f0*/  BSSY B2, `(.L_x_2041) ;  /* 0x0000007000027945 */ /* 0x000fe20003800000 */
[----:B------:R-:W-:-:S11]  /*4300*/  LOP3.LUT R12, RZ, R12, RZ, 0x33, !PT ;  /* 0x0000000cff0c7212 */ /* 0x000fd600078e33ff */
[----:B------:R-:W-:Y:S05]  /*4310*/  @!P1 BRA `(.L_x_2042) ;  /* 0x0000000000109947 */ /* 0x000fea0003800000 */
[----:B------:R-:W2:Y:S04]  /*4320*/  LDL R13, [R198+0x1c] ;  /* 0x00001c00c60d7983 */ /* 0x000ea80000100800 */
[----:B------:R-:W3:Y:S01]  /*4330*/  LDL R19, [R198+0x20] ;  /* 0x00002000c6137983 */ /* 0x000ee20000100800 */
[----:B--2---:R-:W-:-:S05]  /*4340*/  IMAD.HI.U32 R12, R12, R13, RZ ;  /* 0x0000000d0c0c7227 */ /* 0x004fca00078e00ff */
[----:B---3--:R-:W-:-:S07]  /*4350*/  SHF.R.U32.HI R12, RZ, R19, R12 ;  /* 0x00000013ff0c7219 */ /* 0x008fce000001160c */
.L_x_2042:
[----:B------:R-:W-:Y:S05]  /*4360*/  BSYNC B2 ;  /* 0x0000000000027941 */ /* 0x000fea0003800000 */
.L_x_2041:
[----:B------:R-:W-:Y:S01]  /*4370*/  LOP3.LUT R12, RZ, R12, RZ, 0x33, !PT ;  /* 0x0000000cff0c7212 */ /* 0x000fe200078e33ff */
[----:B------:R-:W-:Y:S06]  /*4380*/  BRA `(.L_x_2043) ;  /* 0x0000000000187947 */ /* 0x000fec0003800000 */
.L_x_2040:
[----:B------:R-:W-:-:S13]  /*4390*/  ISETP.NE.AND P1, PT, R21, 0x1, PT ;  /* 0x000000011500780c */ /* 0x000fda0003f25270 */
[----:B------:R-:W-:Y:S05]  /*43a0*/  @!P1 BRA `(.L_x_2043) ;  /* 0x0000000000109947 */ /* 0x000fea0003800000 */
[----:B------:R-:W2:Y:S04]  /*43b0*/  LDL R13, [R198+0x1c] ;  /* 0x00001c00c60d7983 */ /* 0x000ea80000100800 */
[----:B------:R-:W3:Y:S01]  /*43c0*/  LDL R19, [R198+0x20] ;  /* 0x00002000c6137983 */ /* 0x000ee20000100800 */
[----:B--2---:R-:W-:-:S05]  /*43d0*/  IMAD.HI.U32 R12, R12, R13, RZ ;  /* 0x0000000d0c0c7227 */ /* 0x004fca00078e00ff */
[----:B---3--:R-:W-:-:S07]  /*43e0*/  SHF.R.U32.HI R12, RZ, R19, R12 ;  /* 0x00000013ff0c7219 */ /* 0x008fce000001160c */
.L_x_2043:
[----:B------:R-:W-:Y:S05]  /*43f0*/  BSYNC B1 ;  /* 0x0000000000017941 */ /* 0x000fea0003800000 */
.L_x_2039:
[----:B------:R-:W-:-:S05]  /*4400*/  IMAD R12, R21, R12, R74 ;  /* 0x0000000c150c7224 */ /* 0x000fca00078e024a */
[----:B------:R-:W-:Y:S02]  /*4410*/  VIMNMX R9, R9, R12, !PT ;  /* 0x0000000c09097248 */ /* 0x000fe40007fe0100 */
[----:B------:R-:W-:-:S07]  /*4420*/  VIADDMNMX R8, R12, R21, R8, PT ;  /* 0x000000150c087246 */ /* 0x000fce0003800108 */
.L_x_2038:
[----:B------:R-:W-:Y:S05]  /*4430*/  BSYNC B0 ;  /* 0x0000000000007941 */ /* 0x000fea0003800000 */
.L_x_2037:
[C---:B------:R-:W-:Y:S01]  /*4440*/  ISETP.GE.AND P1, PT, R20.reuse, 0x2, PT ;  /* 0x000000021400780c */ /* 0x040fe20003f26270 */
[----:B------:R-:W0:Y:S01]  /*4450*/  SHFL.IDX PT, R11, R11, 0x1, 0x1c1f ;  /* 0x003c1f000b0b7f89 */ /* 0x000e2200000e0000 */
[C---:B------:R-:W-:Y:S01]  /*4460*/  ISETP.GE.AND P5, PT, R20.reuse, 0xa, PT ;  /* 0x0000000a1400780c */ /* 0x040fe20003fa6270 */
[----:B------:R-:W-:Y:S01]  /*4470*/  BSSY B0, `(.L_x_2044) ;  /* 0x000008f000007945 */ /* 0x000fe20003800000 */
[C---:B------:R-:W-:Y:S02]  /*4480*/  ISETP.GT.AND P3, PT, R9.reuse, 0x1, !P1 ;  /* 0x000000010900780c */ /* 0x040fe40004f64270 */
[----:B------:R-:W-:Y:S02]  /*4490*/  ISETP.GE.AND P2, PT, R20, 0x9, PT ;  /* 0x000000091400780c */ /* 0x000fe40003f46270 */
[----:B------:R-:W-:Y:S02]  /*44a0*/  ISETP.LT.OR P3, PT, R8, 0x2, P3 ;  /* 0x000000020800780c */ /* 0x000fe40001f61670 */
[----:B------:R-:W-:-:S02]  /*44b0*/  ISETP.GT.AND P4, PT, R9, 0x8, !P2 ;  /* 0x000000080900780c */ /* 0x000fc40005784270 */
[----:B------:R-:W-:Y:S02]  /*44c0*/  FSEL R73, R25, -INF , !P3 ;  /* 0xff80000019497808 */ /* 0x000fe40005800000 */
[----:B------:R-:W-:Y:S02]  /*44d0*/  ISETP.GT.AND P3, PT, R9, 0x9, !P5 ;  /* 0x000000090900780c */ /* 0x000fe40006f64270 */
[----:B------:R-:W-:Y:S02]  /*44e0*/  P2R R25, PR, RZ, 0x20 ;  /* 0x00000020ff197803 */ /* 0x000fe40000000000 */
[----:B------:R-:W-:Y:S02]  /*44f0*/  ISETP.LT.OR P3, PT, R8, 0xa, P3 ;  /* 0x0000000a0800780c */ /* 0x000fe40001f61670 */
[----:B------:R-:W-:Y:S02]  /*4500*/  ISETP.GE.AND P5, PT, R20, 0x11, PT ;  /* 0x000000111400780c */ /* 0x000fe40003fa6270 */
[----:B------:R-:W-:-:S02]  /*4510*/  FSEL R75, R29, -INF , !P3 ;  /* 0xff8000001d4b7808 */ /* 0x000fc40005800000 */
[----:B------:R-:W-:Y:S02]  /*4520*/  ISETP.LT.OR P4, PT, R8, 0x9, P4 ;  /* 0x000000090800780c */ /* 0x000fe40002781670 */
[----:B------:R-:W-:Y:S02]  /*4530*/  ISETP.GT.AND P3, PT, R9, 0x10, !P5 ;  /* 0x000000100900780c */ /* 0x000fe40006f64270 */
[----:B------:R-:W-:Y:S02]  /*4540*/  FSEL R77, R28, -INF , !P4 ;  /* 0xff8000001c4d7808 */ /* 0x000fe40006000000 */
        /* <DEDUP_REMOVED lines=21> */
[----:B------:R-:W-:Y:S02]  /*46a0*/  ISETP.GE.AND P4, PT, R20, 0x22, PT ;  /* 0x000000221400780c */ /* 0x000fe40003f86270 */
        /* <DEDUP_REMOVED lines=54> */
[----:B------:R-:W-:Y:S02]  /*4a10*/  P2R R28, PR, RZ, 0x20 ;  /* 0x00000020ff1c7803 */ /* 0x000fe40000000000 */
        /* <DEDUP_REMOVED lines=14> */
[----:B------:R-:W-:Y:S02]  /*4b00*/  P2R R12, PR, RZ, 0x40 ;  /* 0x00000040ff0c7803 */ /* 0x000fe40000000000 */
[----:B------:R-:W-:-:S04]  /*4b10*/  ISETP.GT.AND P6, PT, R9, RZ, !P6 ;  /* 0x000000ff0900720c */ /* 0x000fc800077c4270 */
[----:B------:R-:W-:-:S04]  /*4b20*/  ISETP.LT.OR P6, PT, R8, 0x1, P6 ;  /* 0x000000010800780c */ /* 0x000fc800037c1670 */
[----:B------:R-:W-:Y:S02]  /*4b30*/  FSEL R91, R24, -INF , !P6 ;  /* 0xff800000185b7808 */ /* 0x000fe40007000000 */
[----:B------:R-:W-:-:S04]  /*4b40*/  ISETP.GE.AND P6, PT, R20, 0x5a, PT ;  /* 0x0000005a1400780c */ /* 0x000fc80003fc6270 */
[----:B------:R-:W-:Y:S02]  /*4b50*/  P2R R20, PR, RZ, 0x40 ;  /* 0x00000040ff147803 */ /* 0x000fe40000000000 */
[----:B------:R-:W-:Y:S01]  /*4b60*/  ISETP.GT.AND P6, PT, R9, 0x59, !P6 ;  /* 0x000000590900780c */ /* 0x000fe200077c4270 */
[----:B0-----:R-:W-:-:S03]  /*4b70*/  IMAD.IADD R9, R14, 0x1, R11 ;  /* 0x000000010e097824 */ /* 0x001fc600078e020b */
[----:B------:R-:W-:Y:S02]  /*4b80*/  ISETP.LT.OR P6, PT, R8, 0x5a, P6 ;  /* 0x0000005a0800780c */ /* 0x000fe400037c1670 */
[----:B------:R-:W-:Y:S02]  /*4b90*/  VIADDMNMX R8, R11, R79, R72, PT ;  /* 0x0000004f0b087246 */ /* 0x000fe40003800148 */
[----:B------:R-:W-:Y:S02]  /*4ba0*/  FSEL R177, R69, -INF , !P6 ;  /* 0xff80000045b17808 */ /* 0x000fe40007000000 */
[----:B------:R-:W-:-:S13]  /*4bb0*/  ISETP.GE.AND P6, PT, R21, 0x1, PT ;  /* 0x000000011500780c */ /* 0x000fda0003fc6270 */
[----:B------:R-:W-:Y:S05]  /*4bc0*/  @!P6 BRA `(.L_x_2045) ;  /* 0x000000000064e947 */ /* 0x000fea0003800000 */
        /* <DEDUP_REMOVED lines=12> */
.L_x_2049:
[----:B------:R-:W-:Y:S05]  /*4c90*/  BSYNC B2 ;  /* 0x0000000000027941 */ /* 0x000fea0003800000 */
.L_x_2048:
[----:B------:R-:W-:Y:S01]  /*4ca0*/  LOP3.LUT R10, RZ, R10, RZ, 0x33, !PT ;  /* 0x0000000aff0a7212 */ /* 0x000fe200078e33ff */
[----:B------:R-:W-:Y:S06]  /*4cb0*/  BRA `(.L_x_2050) ;  /* 0x0000000000187947 */ /* 0x000fec0003800000 */
.L_x_2047:
[----:B------:R-:W-:-:S13]  /*4cc0*/  ISETP.NE.AND P6, PT, R21, 0x1, PT ;  /* 0x000000011500780c */ /* 0x000fda0003fc5270 */
[----:B------:R-:W-:Y:S05]  /*4cd0*/  @!P6 BRA `(.L_x_2050) ;  /* 0x000000000010e947 */ /* 0x000fea0003800000 */
[----:B------:R-:W2:Y:S04]  /*4ce0*/  LDL R11, [R198+0x1c] ;  /* 0x00001c00c60b7983 */ /* 0x000ea80000100800 */
[----:B------:R-:W3:Y:S01]  /*4cf0*/  LDL R13, [R198+0x20] ;  /* 0x00002000c60d7983 */ /* 0x000ee20000100800 */
[----:B--2---:R-:W-:-:S05]  /*4d00*/  IMAD.HI.U32 R10, R10, R11, RZ ;  /* 0x0000000b0a0a7227 */ /* 0x004fca00078e00ff */
[----:B---3--:R-:W-:-:S07]  /*4d10*/  SHF.R.U32.HI R10, RZ, R13, R10 ;  /* 0x0000000dff0a7219 */ /* 0x008fce000001160a */
.L_x_2050:
[----:B------:R-:W-:Y:S05]  /*4d20*/  BSYNC B1 ;  /* 0x0000000000017941 */ /* 0x000fea0003800000 */
.L_x_2046:
[----:B------:R-:W-:-:S05]  /*4d30*/  IMAD R10, R21, R10, R74 ;  /* 0x0000000a150a7224 */ /* 0x000fca00078e024a */
[----:B------:R-:W-:Y:S02]  /*4d40*/  VIADDMNMX R8, R10, R21, R8, PT ;  /* 0x000000150a087246 */ /* 0x000fe40003800108 */
[----:B------:R-:W-:-:S07]  /*4d50*/  VIMNMX R9, R9, R10, !PT ;  /* 0x0000000a09097248 */ /* 0x000fce0007fe0100 */
.L_x_2045:
[----:B------:R-:W-:Y:S05]  /*4d60*/  BSYNC B0 ;  /* 0x0000000000007941 */ /* 0x000fea0003800000 */
.L_x_2044:
[C---:B------:R-:W-:Y:S01]  /*4d70*/  ISETP.GT.AND P1, PT, R9.reuse, 0x1, !P1 ;  /* 0x000000010900780c */ /* 0x040fe20004f24270 */
[----:B------:R-:W2:Y:S01]  /*4d80*/  LDL R176, [R1+0x27c] ;  /* 0x00027c0001b07983 */ /* 0x000ea20000100800 */
[----:B------:R-:W-:Y:S02]  /*4d90*/  ISETP.GT.AND P2, PT, R9, 0x8, !P2 ;  /* 0x000000080900780c */ /* 0x000fe40005744270 */
[C---:B------:R-:W-:Y:S01]  /*4da0*/  ISETP.LT.OR P1, PT, R8.reuse, 0x2, P1 ;  /* 0x000000020800780c */ /* 0x040fe20000f21670 */
[----:B------:R-:W3:Y:S01]  /*4db0*/  LDL R15, [R1+0x288] ;  /* 0x00028800010f7983 */ /* 0x000ee20000100800 */
[----:B------:R-:W-:Y:S02]  /*4dc0*/  ISETP.LT.OR P2, PT, R8, 0x9, P2 ;  /* 0x000000090800780c */ /* 0x000fe40001741670 */
[----:B------:R-:W-:Y:S01]  /*4dd0*/  FSEL R83, R27, -INF , !P1 ;  /* 0xff8000001b537808 */ /* 0x000fe20004800000 */
[----:B------:R-:W4:Y:S01]  /*4de0*/  LDL R156, [R1+0x278] ;  /* 0x00027800019c7983 */ /* 0x000f220000100800 */
[----:B------:R-:W-:-:S02]  /*4df0*/  ISETP.NE.AND P1, PT, R25, RZ, PT ;  /* 0x000000ff1900720c */ /* 0x000fc40003f25270 */
[----:B------:R-:W-:Y:S01]  /*4e00*/  FSEL R81, R30, -INF , !P2 ;  /* 0xff8000001e517808 */ /* 0x000fe20005000000 */
[----:B------:R-:W5:Y:S01]  /*4e10*/  LDL R220, [R1+0x280] ;  /* 0x0002800001dc7983 */ /* 0x000f620000100800 */
[----:B------:R-:W-:Y:S02]  /*4e20*/  ISETP.GT.AND P1, PT, R9, 0x9, !P1 ;  /* 0x000000090900780c */ /* 0x000fe40004f24270 */
[----:B------:R-:W-:Y:S01]  /*4e30*/  ISETP.NE.AND P2, PT, R32, RZ, PT ;  /* 0x000000ff2000720c */ /* 0x000fe20003f45270 */
[----:B------:R-:W5:Y:S01]  /*4e40*/  LDL R21, [R1+0x28c] ;  /* 0x00028c0001157983 */ /* 0x000f620000100800 */
[----:B------:R-:W-:Y:S02]  /*4e50*/  ISETP.LT.OR P1, PT, R8, 0xa, P1 ;  /* 0x0000000a0800780c */ /* 0x000fe40000f21670 */
[----:B------:R-:W-:Y:S01]  /*4e60*/  ISETP.NE.AND P6, PT, R33, RZ, PT ;  /* 0x000000ff2100720c */ /* 0x000fe20003fc5270 */
[----:B------:R-:W5:Y:S01]  /*4e70*/  LDL R143, [R1+0x210] ;  /* 0x00021000018f7983 */ /* 0x000f620000100800 */
[----:B------:R-:W-:-:S02]  /*4e80*/  FSEL R79, R31, -INF , !P1 ;  /* 0xff8000001f4f7808 */ /* 0x000fc40004800000 */
[----:B------:R-:W-:Y:S01]  /*4e90*/  ISETP.NE.AND P1, PT, R28, RZ, PT ;  /* 0x000000ff1c00720c */ /* 0x000fe20003f25270 */
[----:B------:R-:W5:Y:S01]  /*4ea0*/  LDL R27, [R1+0x294] ;  /* 0x00029400011b7983 */ /* 0x000f620000100800 */
[C---:B------:R-:W-:Y:S02]  /*4eb0*/  ISETP.GT.AND P3, PT, R9.reuse, 0x50, !P3 ;  /* 0x000000500900780c */ /* 0x040fe40005f64270 */
[C---:B------:R-:W-:Y:S01]  /*4ec0*/  ISETP.GT.AND P1, PT, R9.reuse, 0x10, !P1 ;  /* 0x000000100900780c */ /* 0x040fe20004f24270 */
[----:B------:R-:W5:Y:S01]  /*4ed0*/  LDL R152, [R1+0x270] ;  /* 0x0002700001987983 */ /* 0x000f620000100800 */
[C---:B------:R-:W-:Y:S02]  /*4ee0*/  ISETP.GT.AND P4, PT, R9.reuse, 0x51, !P4 ;  /* 0x000000510900780c */ /* 0x040fe40006784270 */
[----:B------:R-:W-:Y:S01]  /*4ef0*/  ISETP.LT.OR P1, PT, R8, 0x11, P1 ;  /* 0x000000110800780c */ /* 0x000fe20000f21670 */
[----:B------:R-:W5:Y:S01]  /*4f00*/  LDL R154, [R1+0x274] ;  /* 0x00027400019a7983 */ /* 0x000f620000100800 */
[----:B------:R-:W-:-:S02]  /*4f10*/  ISETP.GT.AND P5, PT, R9, 0x58, !P5 ;  /* 0x000000580900780c */ /* 0x000fc40006fa4270 */
[----:B------:R-:W-:Y:S01]  /*4f20*/  FSEL R181, R34, -INF , !P1 ;  /* 0xff80000022b57808 */ /* 0x000fe20004800000 */
[----:B------:R-:W5:Y:S01]  /*4f30*/  LDL R112, [R1+0x220] ;  /* 0x0002200001707983 */ /* 0x000f620000100800 */
[----:B------:R-:W-:Y:S02]  /*4f40*/  ISETP.NE.AND P1, PT, R29, RZ, PT ;  /* 0x000000ff1d00720c */ /* 0x000fe40003f25270 */
[C---:B------:R-:W-:Y:S01]  /*4f50*/  ISETP.LT.OR P3, PT, R8.reuse, 0x51, P3 ;  /* 0x000000510800780c */ /* 0x040fe20001f61670 */
[----:B------:R-:W5:Y:S01]  /*4f60*/  LDL R114, [R1+0x224] ;  /* 0x0002240001727983 */ /* 0x000f620000100800 */
[----:B------:R-:W-:Y:S02]  /*4f70*/  ISETP.GT.AND P1, PT, R9, 0x11, !P1 ;  /* 0x000000110900780c */ /* 0x000fe40004f24270 */
[C---:B------:R-:W-:Y:S01]  /*4f80*/  ISETP.LT.OR P4, PT, R8.reuse, 0x52, P4 ;  /* 0x000000520800780c */ /* 0x040fe20002781670 */
[----:B------:R-:W5:Y:S01]  /*4f90*/  LDL R116, [R1+0x228] ;  /* 0x0002280001747983 */ /* 0x000f620000100800 */
[----:B------:R-:W-:-:S02]  /*4fa0*/  ISETP.LT.OR P1, PT, R8, 0x12, P1 ;  /* 0x000000120800780c */ /* 0x000fc40000f21670 */
[----:B------:R-:W-:Y:S01]  /*4fb0*/  FSEL R215, R66, -INF , !P3 ;  /* 0xff80000042d77808 */ /* 0x000fe20005800000 */
[----:B------:R-:W5:Y:S01]  /*4fc0*/  LDL R118, [R1+0x22c] ;  /* 0x00022c0001767983 */ /* 0x000f620000100800 */
[----:B------:R-:W-:Y:S02]  /*4fd0*/  FSEL R184, R35, -INF , !P1 ;  /* 0xff80000023b87808 */ /* 0x000fe40004800000 */
[----:B------:R-:W-:Y:S01]  /*4fe0*/  ISETP.GT.AND P1, PT, R9, 0x18, !P2 ;  /* 0x000000180900780c */ /* 0x000fe20005724270 */
[----:B------:R-:W5:Y:S01]  /*4ff0*/  LDL R120, [R1+0x230] ;  /* 0x0002300001787983 */ /* 0x000f620000100800 */
[----:B------:R-:W-:Y:S02]  /*5000*/  ISETP.NE.AND P2, PT, R12, RZ, PT ;  /* 0x000000ff0c00720c */ /* 0x000fe40003f45270 */
[----:B------:R-:W-:Y:S01]  /*5010*/  ISETP.LT.OR P1, PT, R8, 0x19, P1 ;  /* 0x000000190800780c */ /* 0x000fe20000f21670 */
[----:B------:R-:W5:Y:S01]  /*5020*/  LDL R122, [R1+0x234] ;  /* 0x00023400017a7983 */ /* 0x000f620000100800 */
[----:B------:R-:W-:-:S02]  /*5030*/  FMNMX.FTZ R12, R91, R73, !PT ;  /* 0x000000495b0c7209 */ /* 0x000fc40007810000 */
[----:B------:R-:W-:Y:S01]  /*5040*/  FSEL R185, R38, -INF , !P1 ;  /* 0xff80000026b97808 */ /* 0x000fe20004800000 */
[----:B------:R-:W5:Y:S01]  /*5050*/  LDL R124, [R1+0x238] ;  /* 0x00023800017c7983 */ /* 0x000f620000100800 */
[----:B------:R-:W-:Y:S02]  /*5060*/  ISETP.GT.AND P1, PT, R9, 0x19, !P6 ;  /* 0x000000190900780c */ /* 0x000fe40007724270 */
[----:B------:R-:W-:Y:S01]  /*5070*/  FMNMX.FTZ R12, R77, R12, !PT ;  /* 0x0000000c4d0c7209 */ /* 0x000fe20007810000 */
[----:B------:R-:W5:Y:S01]  /*5080*/  LDL R38, [R1+0x3e0] ;  /* 0x0003e00001267983 */ /* 0x000f620000100800 */
[----:B------:R-:W-:Y:S02]  /*5090*/  ISETP.LT.OR P1, PT, R8, 0x1a, P1 ;  /* 0x0000001a0800780c */ /* 0x000fe40000f21670 */
[----:B------:R-:W-:Y:S01]  /*50a0*/  FMNMX.FTZ R12, R75, R12, !PT ;  /* 0x0000000c4b0c7209 */ /* 0x000fe20007810000 */
[----:B------:R-:W5:Y:S01]  /*50b0*/  LDL R126, [R1+0x23c] ;  /* 0x00023c00017e7983 */ /* 0x000f620000100800 */
[----:B------:R-:W-:-:S02]  /*50c0*/  FSEL R199, R39, -INF , !P1 ;  /* 0xff80000027c77808 */ /* 0x000fc40004800000 */
[----:B------:R-:W-:Y:S01]  /*50d0*/  ISETP.NE.AND P1, PT, R36, RZ, PT ;  /* 0x000000ff2400720c */ /* 0x000fe20003f25270 */
[----:B------:R-:W5:Y:S01]  /*50e0*/  LDL R39, [R1+0x2ac] ;  /* 0x0002ac0001277983 */ /* 0x000f620000100800 */
[----:B------:R-:W-:Y:S02]  /*50f0*/  FMNMX.FTZ R12, R19, R12, !PT ;  /* 0x0000000c130c7209 */ /* 0x000fe40007810000 */
[----:B------:R-:W-:Y:S01]  /*5100*/  ISETP.GT.AND P1, PT, R9, 0x20, !P1 ;  /* 0x000000200900780c */ /* 0x000fe20004f24270 */
[----:B------:R-:W5:Y:S01]  /*5110*/  LDL R128, [R1+0x240] ;  /* 0x0002400001807983 */ /* 0x000f620000100800 */
[----:B------:R-:W-:Y:S02]  /*5120*/  FMNMX.FTZ R13, R161, R12, !PT ;  /* 0x0000000ca10d7209 */ /* 0x000fe40007810000 */
[----:B------:R-:W-:Y:S01]  /*5130*/  ISETP.LT.OR P1, PT, R8, 0x21, P1 ;  /* 0x000000210800780c */ /* 0x000fe20000f21670 */
[----:B------:R-:W5:Y:S01]  /*5140*/  LDL R130, [R1+0x244] ;  /* 0x0002440001827983 */ /* 0x000f620000100800 */
[----:B------:R-:W-:-:S02]  /*5150*/  FMNMX.FTZ R12, R168, R13, !PT ;  /* 0x0000000da80c7209 */ /* 0x000fc40007810000 */
[----:B------:R-:W-:Y:S01]  /*5160*/  FSEL R178, R42, -INF , !P1 ;  /* 0xff8000002ab27808 */ /* 0x000fe20004800000 */
[----:B------:R-:W5:Y:S01]  /*5170*/  LDL R132, [R1+0x248] ;  /* 0x0002480001847983 */ /* 0x000f620000100800 */
[----:B------:R-:W-:Y:S02]  /*5180*/  ISETP.NE.AND P1, PT, R37, RZ, PT ;  /* 0x000000ff2500720c */ /* 0x000fe40003f25270 */
[----:B------:R-:W-:Y:S01]  /*5190*/  FMNMX.FTZ R12, R167, R12, !PT ;  /* 0x0000000ca70c7209 */ /* 0x000fe20007810000 */
[----:B------:R-:W5:Y:S01]  /*51a0*/  LDL R134, [R1+0x24c] ;  /* 0x00024c0001867983 */ /* 0x000f620000100800 */
[----:B------:R-:W-:Y:S02]  /*51b0*/  ISETP.GT.AND P1, PT, R9, 0x21, !P1 ;  /* 0x000000210900780c */ /* 0x000fe40004f24270 */
[----:B------:R-:W-:Y:S01]  /*51c0*/  FMNMX.FTZ R12, R157, R12, !PT ;  /* 0x0000000c9d0c7209 */ /* 0x000fe20007810000 */
[----:B------:R-:W5:Y:S01]  /*51d0*/  LDL R136, [R1+0x250] ;  /* 0x0002500001887983 */ /* 0x000f620000100800 */
[----:B------:R-:W-:-:S02]  /*51e0*/  ISETP.LT.OR P1, PT, R8, 0x22, P1 ;  /* 0x000000220800780c */ /* 0x000fc40000f21670 */
[----:B------:R-:W-:Y:S01]  /*51f0*/  FMNMX.FTZ R13, R159, R12, !PT ;  /* 0x0000000c9f0d7209 */ /* 0x000fe20007810000 */
[----:B------:R-:W5:Y:S01]  /*5200*/  LDL R138, [R1+0x254] ;  /* 0x00025400018a7983 */ /* 0x000f620000100800 */
[----:B------:R-:W-:Y:S02]  /*5210*/  FSEL R182, R43, -INF , !P1 ;  /* 0xff8000002bb67808 */ /* 0x000fe40004800000 */
[----:B------:R-:W-:Y:S01]  /*5220*/  ISETP.NE.AND P1, PT, R40, RZ, PT ;  /* 0x000000ff2800720c */ /* 0x000fe20003f25270 */
[----:B------:R-:W5:Y:S01]  /*5230*/  LDL R140, [R1+0x258] ;  /* 0x00025800018c7983 */ /* 0x000f620000100800 */
[----:B------:R-:W-:Y:S02]  /*5240*/  FMNMX.FTZ R13, R162, R13, !PT ;  /* 0x0000000da20d7209 */ /* 0x000fe40007810000 */
[----:B------:R-:W-:Y:S01]  /*5250*/  ISETP.GT.AND P1, PT, R9, 0x28, !P1 ;  /* 0x000000280900780c */ /* 0x000fe20004f24270 */
[----:B------:R-:W5:Y:S01]  /*5260*/  LDL R40, [R1+0x3e4] ;  /* 0x0003e40001287983 */ /* 0x000f620000100800 */
[----:B------:R-:W-:-:S02]  /*5270*/  FMNMX.FTZ R13, R166, R13, !PT ;  /* 0x0000000da60d7209 */ /* 0x000fc40007810000 */
[----:B------:R-:W-:Y:S01]  /*5280*/  ISETP.LT.OR P1, PT, R8, 0x29, P1 ;  /* 0x000000290800780c */ /* 0x000fe20000f21670 */
[----:B------:R-:W5:Y:S01]  /*5290*/  LDL R142, [R1+0x25c] ;  /* 0x00025c00018e7983 */ /* 0x000f620000100800 */
[----:B------:R-:W-:Y:S02]  /*52a0*/  ISETP.NE.AND P6, PT, R53, RZ, PT ;  /* 0x000000ff3500720c */ /* 0x000fe40003fc5270 */
[----:B------:R-:W-:Y:S01]  /*52b0*/  FSEL R186, R46, -INF , !P1 ;  /* 0xff8000002eba7808 */ /* 0x000fe20004800000 */
[----:B------:R-:W5:Y:S01]  /*52c0*/  LDL R144, [R1+0x260] ;  /* 0x0002600001907983 */ /* 0x000f620000100800 */
[----:B------:R-:W-:Y:S02]  /*52d0*/  ISETP.NE.AND P1, PT, R41, RZ, PT ;  /* 0x000000ff2900720c */ /* 0x000fe40003f25270 */
[----:B------:R-:W-:Y:S01]  /*52e0*/  FMNMX.FTZ R13, R158, R13, !PT ;  /* 0x0000000d9e0d7209 */ /* 0x000fe20007810000 */
[----:B------:R-:W5:Y:S01]  /*52f0*/  LDL R41, [R1+0x2b0] ;  /* 0x0002b00001297983 */ /* 0x000f620000100800 */
[----:B------:R-:W-:-:S02]  /*5300*/  ISETP.GT.AND P1, PT, R9, 0x29, !P1 ;  /* 0x000000290900780c */ /* 0x000fc40004f24270 */
[----:B------:R-:W-:Y:S01]  /*5310*/  FMNMX.FTZ R12, R160, R13, !PT ;  /* 0x0000000da00c7209 */ /* 0x000fe20007810000 */
[----:B------:R-:W5:Y:S01]  /*5320*/  LDL R146, [R1+0x264] ;  /* 0x0002640001927983 */ /* 0x000f620000100800 */
[----:B------:R-:W-:Y:S02]  /*5330*/  ISETP.LT.OR P1, PT, R8, 0x2a, P1 ;  /* 0x0000002a0800780c */ /* 0x000fe40000f21670 */
[----:B------:R-:W-:Y:S01]  /*5340*/  FMNMX.FTZ R12, R163, R12, !PT ;  /* 0x0000000ca30c7209 */ /* 0x000fe20007810000 */
[----:B------:R-:W5:Y:S01]  /*5350*/  LDL R13, [R1+0x284] ;  /* 0x00028400010d7983 */ /* 0x000f620000100800 */
[----:B------:R-:W-:Y:S02]  /*5360*/  FSEL R191, R47, -INF , !P1 ;  /* 0xff8000002fbf7808 */ /* 0x000fe40004800000 */
[----:B------:R-:W-:Y:S01]  /*5370*/  ISETP.NE.AND P1, PT, R44, RZ, PT ;  /* 0x000000ff2c00720c */ /* 0x000fe20003f25270 */
[----:B------:R-:W5:Y:S01]  /*5380*/  LDL R148, [R1+0x268] ;  /* 0x0002680001947983 */ /* 0x000f620000100800 */
[----:B------:R-:W-:-:S02]  /*5390*/  FMNMX.FTZ R12, R165, R12, !PT ;  /* 0x0000000ca50c7209 */ /* 0x000fc40007810000 */
[----:B------:R-:W-:Y:S01]  /*53a0*/  ISETP.GT.AND P1, PT, R9, 0x30, !P1 ;  /* 0x000000300900780c */ /* 0x000fe20004f24270 */
[----:B------:R-:W5:Y:S01]  /*53b0*/  LDL R150, [R1+0x26c] ;  /* 0x00026c0001967983 */ /* 0x000f620000100800 */
[C---:B------:R-:W-:Y:S02]  /*53c0*/  ISETP.LT.OR P5, PT, R8.reuse, 0x59, P5 ;  /* 0x000000590800780c */ /* 0x040fe40002fa1670 */
[----:B------:R-:W-:Y:S01]  /*53d0*/  ISETP.LT.OR P1, PT, R8, 0x31, P1 ;  /* 0x000000310800780c */ /* 0x000fe20000f21670 */
[----:B------:R-:W5:Y:S01]  /*53e0*/  LDL R25, [R1+0x290] ;  /* 0x0002900001197983 */ /* 0x000f620000100800 */
[----:B------:R-:W-:Y:S02]  /*53f0*/  FSEL R216, R67, -INF , !P4 ;  /* 0xff80000043d87808 */ /* 0x000fe40006000000 */
[----:B------:R-:W-:Y:S01]  /*5400*/  FSEL R179, R50, -INF , !P1 ;  /* 0xff80000032b37808 */ /* 0x000fe20004800000 */
[----:B------:R-:W5:Y:S01]  /*5410*/  LDL R29, [R1+0x298] ;  /* 0x00029800011d7983 */ /* 0x000f620000100800 */
[----:B------:R-:W-:-:S02]  /*5420*/  ISETP.NE.AND P1, PT, R45, RZ, PT ;  /* 0x000000ff2d00720c */ /* 0x000fc40003f25270 */
[----:B------:R-:W-:Y:S01]  /*5430*/  FSEL R217, R70, -INF , !P5 ;  /* 0xff80000046d97808 */ /* 0x000fe20006800000 */
[----:B------:R-:W5:Y:S01]  /*5440*/  LDL R31, [R1+0x29c] ;  /* 0x00029c00011f7983 */ /* 0x000f620000100800 */
[----:B------:R-:W-:-:S03]  /*5450*/  ISETP.GT.AND P1, PT, R9, 0x31, !P1 ;  /* 0x000000310900780c */ /* 0x000fc60004f24270 */
[----:B------:R-:W5:Y:S01]  /*5460*/  LDL R33, [R1+0x2a0] ;  /* 0x0002a00001217983 */ /* 0x000f620000100800 */
[----:B------:R-:W-:-:S03]  /*5470*/  ISETP.LT.OR P1, PT, R8, 0x32, P1 ;  /* 0x000000320800780c */ /* 0x000fc60000f21670 */
[----:B------:R-:W5:Y:S01]  /*5480*/  LDL R35, [R1+0x2a4] ;  /* 0x0002a40001237983 */ /* 0x000f620000100800 */
[----:B------:R-:W-:Y:S02]  /*5490*/  FSEL R183, R51, -INF , !P1 ;  /* 0xff80000033b77808 */ /* 0x000fe40004800000 */
[----:B------:R-:W-:Y:S01]  /*54a0*/  ISETP.NE.AND P1, PT, R48, RZ, PT ;  /* 0x000000ff3000720c */ /* 0x000fe20003f25270 */
[----:B------:R-:W5:Y:S03]  /*54b0*/  LDL R37, [R1+0x2a8] ;  /* 0x0002a80001257983 */ /* 0x000f660000100800 */
[----:B------:R-:W-:Y:S01]  /*54c0*/  ISETP.GT.AND P1, PT, R9, 0x38, !P1 ;  /* 0x000000380900780c */ /* 0x000fe20004f24270 */
[----:B------:R-:W5:Y:S03]  /*54d0*/  LDL R43, [R1+0x2b4] ;  /* 0x0002b400012b7983 */ /* 0x000f660000100800 */
[----:B------:R-:W-:Y:S01]  /*54e0*/  ISETP.LT.OR P1, PT, R8, 0x39, P1 ;  /* 0x000000390800780c */ /* 0x000fe20000f21670 */
[----:B------:R-:W5:Y:S03]  /*54f0*/  LDL R45, [R1+0x2b8] ;  /* 0x0002b800012d7983 */ /* 0x000f660000100800 */
[----:B------:R-:W-:Y:S01]  /*5500*/  FSEL R187, R54, -INF , !P1 ;  /* 0xff80000036bb7808 */ /* 0x000fe20004800000 */
[----:B------:R-:W5:Y:S01]  /*5510*/  LDL R47, [R1+0x2bc] ;  /* 0x0002bc00012f7983 */ /* 0x000f620000100800 */
[----:B------:R-:W-:-:S03]  /*5520*/  ISETP.NE.AND P1, PT, R49, RZ, PT ;  /* 0x000000ff3100720c */ /* 0x000fc60003f25270 */
        /* <DEDUP_REMOVED lines=8> */
[C---:B------:R-:W-:Y:S01]  /*55b0*/  ISETP.GT.AND P1, PT, R9.reuse, 0x40, !P1 ;  /* 0x000000400900780c */ /* 0x040fe20004f24270 */
[----:B------:R-:W5:Y:S03]  /*55c0*/  LDL R61, [R1+0x2d8] ;  /* 0x0002d800013d7983 */ /* 0x000f660000100800 */
[----:B------:R-:W-:Y:S01]  /*55d0*/  ISETP.LT.OR P1, PT, R8, 0x41, P1 ;  /* 0x000000410800780c */ /* 0x000fe20000f21670 */
[----:B------:R-:W5:Y:S03]  /*55e0*/  LDL R65, [R1+0x2e0] ;  /* 0x0002e00001417983 */ /* 0x000f660000100800 */
[----:B------:R-:W-:Y:S01]  /*55f0*/  FSEL R180, R58, -INF , !P1 ;  /* 0xff8000003ab47808 */ /* 0x000fe20004800000 */
[----:B------:R-:W5:Y:S01]  /*5600*/  LDL R67, [R1+0x2e4] ;  /* 0x0002e40001437983 */ /* 0x000f620000100800 */
[----:B------:R-:W-:-:S02]  /*5610*/  ISETP.GT.AND P1, PT, R9, RZ, !P2 ;  /* 0x000000ff0900720c */ /* 0x000fc40005724270 */
[----:B------:R-:W-:Y:S01]  /*5620*/  ISETP.NE.AND P2, PT, R57, RZ, PT ;  /* 0x000000ff3900720c */ /* 0x000fe20003f45270 */
[----:B------:R-:W5:Y:S01]  /*5630*/  LDL R69, [R1+0x2e8] ;  /* 0x0002e80001457983 */ /* 0x000f620000100800 */
[----:B------:R-:W-:Y:S02]  /*5640*/  ISETP.LT.OR P1, PT, R8, 0x1, P1 ;  /* 0x000000010800780c */ /* 0x000fe40000f21670 */
[C---:B------:R-:W-:Y:S01]  /*5650*/  ISETP.GT.AND P2, PT, R9.reuse, 0x49, !P2 ;  /* 0x000000490900780c */ /* 0x040fe20005744270 */
[----:B------:R-:W5:Y:S01]  /*5660*/  LDL R57, [R1+0x2d0] ;  /* 0x0002d00001397983 */ /* 0x000f620000100800 */
[----:B------:R-:W-:Y:S02]  /*5670*/  FSEL R117, R26, -INF , !P1 ;  /* 0xff8000001a757808 */ /* 0x000fe40004800000 */
[----:B------:R-:W-:Y:S01]  /*5680*/  ISETP.GT.AND P1, PT, R9, 0x41, !P6 ;  /* 0x000000410900780c */ /* 0x000fe20007724270 */
[----:B------:R-:W5:Y:S01]  /*5690*/  LDL R26, [R1+0x3f8] ;  /* 0x0003f800011a7983 */ /* 0x000f620000100800 */
[----:B------:R-:W-:-:S02]  /*56a0*/  FMNMX.FTZ R10, R117, R83, !PT ;  /* 0x00000053750a7209 */ /* 0x000fc40007810000 */
[----:B------:R-:W-:Y:S01]  /*56b0*/  ISETP.LT.OR P1, PT, R8, 0x42, P1 ;  /* 0x000000420800780c */ /* 0x000fe20000f21670 */
[----:B------:R-:W5:Y:S01]  /*56c0*/  LDL R85, [R1+0x2f0] ;  /* 0x0002f00001557983 */ /* 0x000f620000100800 */
[----:B------:R-:W-:Y:S02]  /*56d0*/  FMNMX.FTZ R10, R81, R10, !PT ;  /* 0x0000000a510a7209 */ /* 0x000fe40007810000 */
[----:B------:R-:W-:Y:S01]  /*56e0*/  FSEL R190, R59, -INF , !P1 ;  /* 0xff8000003bbe7808 */ /* 0x000fe20004800000 */
[----:B------:R-:W5:Y:S01]  /*56f0*/  LDL R87, [R1+0x2f4] ;  /* 0x0002f40001577983 */ /* 0x000f620000100800 */
[----:B------:R-:W-:Y:S02]  /*5700*/  FMNMX.FTZ R10, R79, R10, !PT ;  /* 0x0000000a4f0a7209 */ /* 0x000fe40007810000 */
[----:B------:R-:W-:Y:S01]  /*5710*/  ISETP.NE.AND P6, PT, R20, RZ, PT ;  /* 0x000000ff1400720c */ /* 0x000fe20003fc5270 */
[----:B------:R-:W5:Y:S01]  /*5720*/  LDL R59, [R1+0x2d4] ;  /* 0x0002d400013b7983 */ /* 0x000f620000100800 */
[----:B------:R-:W-:-:S02]  /*5730*/  FMNMX.FTZ R11, R181, R10, !PT ;  /* 0x0000000ab50b7209 */ /* 0x000fc40007810000 */
[----:B------:R-:W-:Y:S01]  /*5740*/  ISETP.NE.AND P1, PT, R56, RZ, PT ;  /* 0x000000ff3800720c */ /* 0x000fe20003f25270 */
[----:B------:R-:W5:Y:S01]  /*5750*/  LDL R20, [R1+0x358] ;  /* 0x0003580001147983 */ /* 0x000f620000100800 */
[----:B------:R-:W-:Y:S02]  /*5760*/  FMNMX.FTZ R10, R184, R11, !PT ;  /* 0x0000000bb80a7209 */ /* 0x000fe40007810000 */
[----:B------:R-:W-:Y:S01]  /*5770*/  ISETP.GT.AND P1, PT, R9, 0x48, !P1 ;  /* 0x000000480900780c */ /* 0x000fe20004f24270 */
[----:B------:R-:W5:Y:S01]  /*5780*/  LDL R89, [R1+0x2f8] ;  /* 0x0002f80001597983 */ /* 0x000f620000100800 */
[----:B------:R-:W-:Y:S02]  /*5790*/  FMNMX.FTZ R10, R185, R10, !PT ;  /* 0x0000000ab90a7209 */ /* 0x000fe40007810000 */
[----:B------:R-:W-:Y:S01]  /*57a0*/  ISETP.GT.AND P6, PT, R9, 0x59, !P6 ;  /* 0x000000590900780c */ /* 0x000fe200077c4270 */
[----:B------:R-:W5:Y:S01]  /*57b0*/  LDL R93, [R1+0x2fc] ;  /* 0x0002fc00015d7983 */ /* 0x000f620000100800 */
[----:B------:R-:W-:-:S02]  /*57c0*/  FMNMX.FTZ R11, R199, R10, !PT ;  /* 0x0000000ac70b7209 */ /* 0x000fc40007810000 */
[----:B------:R-:W-:Y:S01]  /*57d0*/  FMNMX.FTZ R9, R169, R12, !PT ;  /* 0x0000000ca9097209 */ /* 0x000fe20007810000 */
[----:B------:R-:W5:Y:S01]  /*57e0*/  LDL R95, [R1+0x300] ;  /* 0x00030000015f7983 */ /* 0x000f620000100800 */
[----:B------:R-:W-:Y:S02]  /*57f0*/  FMNMX.FTZ R11, R178, R11, !PT ;  /* 0x0000000bb20b7209 */ /* 0x000fe40007810000 */
[----:B------:R-:W-:Y:S01]  /*5800*/  ISETP.LT.OR P1, PT, R8, 0x49, P1 ;  /* 0x000000490800780c */ /* 0x000fe20000f21670 */
[----:B------:R-:W5:Y:S01]  /*5810*/  LDL R97, [R1+0x304] ;  /* 0x0003040001617983 */ /* 0x000f620000100800 */
[----:B------:R-:W-:Y:S02]  /*5820*/  FMNMX.FTZ R11, R182, R11, !PT ;  /* 0x0000000bb60b7209 */ /* 0x000fe40007810000 */
[----:B------:R-:W-:Y:S01]  /*5830*/  ISETP.LT.OR P2, PT, R8, 0x4a, P2 ;  /* 0x0000004a0800780c */ /* 0x000fe20001741670 */
[----:B------:R-:W5:Y:S01]  /*5840*/  LDL R99, [R1+0x308] ;  /* 0x0003080001637983 */ /* 0x000f620000100800 */
[----:B------:R-:W-:-:S02]  /*5850*/  FMNMX.FTZ R10, R186, R11, !PT ;  /* 0x0000000bba0a7209 */ /* 0x000fc40007810000 */
[----:B------:R-:W-:Y:S01]  /*5860*/  FSEL R192, R62, -INF , !P1 ;  /* 0xff8000003ec07808 */ /* 0x000fe20004800000 */
[----:B------:R-:W5:Y:S01]  /*5870*/  LDL R101, [R1+0x30c] ;  /* 0x00030c0001657983 */ /* 0x000f620000100800 */
[----:B------:R-:W-:Y:S02]  /*5880*/  FMNMX.FTZ R10, R191, R10, !PT ;  /* 0x0000000abf0a7209 */ /* 0x000fe40007810000 */
[----:B------:R-:W-:Y:S01]  /*5890*/  FSEL R207, R63, -INF , !P2 ;  /* 0xff8000003fcf7808 */ /* 0x000fe20005000000 */
[----:B------:R-:W5:Y:S01]  /*58a0*/  LDL R103, [R1+0x310] ;  /* 0x0003100001677983 */ /* 0x000f620000100800 */
[----:B------:R-:W-:Y:S02]  /*58b0*/  FMNMX.FTZ R10, R179, R10, !PT ;  /* 0x0000000ab30a7209 */ /* 0x000fe40007810000 */
[----:B------:R-:W-:Y:S01]  /*58c0*/  ISETP.LT.OR P6, PT, R8, 0x5a, P6 ;  /* 0x0000005a0800780c */ /* 0x000fe200037c1670 */
[----:B------:R-:W5:Y:S01]  /*58d0*/  LDL R63, [R1+0x2dc] ;  /* 0x0002dc00013f7983 */ /* 0x000f620000100800 */
[----:B------:R-:W-:-:S02]  /*58e0*/  FMNMX.FTZ R10, R183, R10, !PT ;  /* 0x0000000ab70a7209 */ /* 0x000fc40007810000 */
[----:B------:R-:W-:Y:S01]  /*58f0*/  FSEL R218, R71, -INF , !P6 ;  /* 0xff80000047da7808 */ /* 0x000fe20007000000 */
[----:B------:R-:W5:Y:S01]  /*5900*/  LDL R105, [R1+0x314] ;  /* 0x0003140001697983 */ /* 0x000f620000100800 */
[----:B------:R-:W-:-:S03]  /*5910*/  FMNMX.FTZ R10, R187, R10, !PT ;  /* 0x0000000abb0a7209 */ /* 0x000fc60007810000 */
[----:B------:R-:W5:Y:S01]  /*5920*/  LDL R71, [R1+0x2ec] ;  /* 0x0002ec0001477983 */ /* 0x000f620000100800 */
[----:B------:R-:W-:Y:S02]  /*5930*/  FMNMX.FTZ R11, R193, R10, !PT ;  /* 0x0000000ac10b7209 */ /* 0x000fe40007810000 */
[----:B------:R-:W-:Y:S01]  /*5940*/  FMNMX.FTZ R10, R170, R9, !PT ;  /* 0x00000009aa0a7209 */ /* 0x000fe20007810000 */
[----:B------:R-:W5:Y:S01]  /*5950*/  LDL R107, [R1+0x318] ;  /* 0x00031800016b7983 */ /* 0x000f620000100800 */
[----:B------:R-:W-:Y:S02]  /*5960*/  FMNMX.FTZ R11, R180, R11, !PT ;  /* 0x0000000bb40b7209 */ /* 0x000fe40007810000 */
[----:B------:R-:W-:Y:S01]  /*5970*/  FMNMX.FTZ R9, R171, R10, !PT ;  /* 0x0000000aab097209 */ /* 0x000fe20007810000 */
[----:B------:R-:W5:Y:S01]  /*5980*/  LDL R109, [R1+0x31c] ;  /* 0x00031c00016d7983 */ /* 0x000f620000100800 */
[----:B------:R-:W-:Y:S02]  /*5990*/  FMNMX.FTZ R11, R190, R11, !PT ;  /* 0x0000000bbe0b7209 */ /* 0x000fe40007810000 */
[----:B------:R-:W-:Y:S01]  /*59a0*/  FMNMX.FTZ R12, R172, R9, !PT ;  /* 0x00000009ac0c7209 */ /* 0x000fe20007810000 */
[----:B------:R-:W5:Y:S01]  /*59b0*/  LDL R111, [R1+0x320] ;  /* 0x00032000016f7983 */ /* 0x000f620000100800 */
[----:B------:R-:W-:-:S02]  /*59c0*/  FMNMX.FTZ R10, R192, R11, !PT ;  /* 0x0000000bc00a7209 */ /* 0x000fc40007810000 */
        /* <DEDUP_REMOVED lines=8> */
[----:B------:R-:W-:-:S03]  /*5a50*/  FMNMX.FTZ R10, R216, R11, !PT ;  /* 0x0000000bd80a7209 */ /* 0x000fc60007810000 */
[----:B------:R-:W5:Y:S01]  /*5a60*/  LDL R121, [R1+0x330] ;  /* 0x0003300001797983 */ /* 0x000f620000100800 */
[----:B------:R-:W-:Y:S02]  /*5a70*/  FMNMX.FTZ R11, R217, R10, !PT ;  /* 0x0000000ad90b7209 */ /* 0x000fe40007810000 */
[----:B------:R-:W-:Y:S01]  /*5a80*/  FMNMX.FTZ R10, R177, R8, !PT ;  /* 0x00000008b10a7209 */ /* 0x000fe20007810000 */
[----:B------:R-:W5:Y:S01]  /*5a90*/  LDL R123, [R1+0x334] ;  /* 0x00033400017b7983 */ /* 0x000f620000100800 */
[----:B------:R-:W-:-:S03]  /*5aa0*/  FMNMX.FTZ R11, R218, R11, !PT ;  /* 0x0000000bda0b7209 */ /* 0x000fc60007810000 */
[----:B------:R-:W0:Y:S04]  /*5ab0*/  SHFL.BFLY PT, R9, R10, 0x2, 0x1f ;  /* 0x0c401f000a097f89 */ /* 0x000e2800000e0000 */
[----:B------:R1:W-:Y:S04]  /*5ac0*/  STL.64 [R1+0x430], R10 ;  /* 0x0004300a01007387 */ /* 0x0003e80000100a00 */
[----:B------:R-:W3:Y:S04]  /*5ad0*/  LDL R145, [R1+0x434] ;  /* 0x0004340001917983 */ /* 0x000ee80000100800 */
[----:B------:R-:W5:Y:S04]  /*5ae0*/  LDL R125, [R1+0x338] ;  /* 0x00033800017d7983 */ /* 0x000f680000100800 */
[----:B-1----:R-:W5:Y:S04]  /*5af0*/  LDL R11, [R1+0x450] ;  /* 0x00045000010b7983 */ /* 0x002f680000100800 */
[----:B------:R-:W5:Y:S01]  /*5b00*/  LDL R127, [R1+0x33c] ;  /* 0x00033c00017f7983 */ /* 0x000f620000100800 */
[----:B0-----:R-:W-:-:S03]  /*5b10*/  FMNMX.FTZ R12, R10, R9, !PT ;  /* 0x000000090a0c7209 */ /* 0x001fc60007810000 */
[----:B------:R-:W5:Y:S04]  /*5b20*/  LDL R129, [R1+0x340] ;  /* 0x0003400001817983 */ /* 0x000f680000100800 */
[----:B------:R-:W0:Y:S04]  /*5b30*/  SHFL.BFLY PT, R9, R12, 0x1, 0x1f ;  /* 0x0c201f000c097f89 */ /* 0x000e2800000e0000 */
[----:B------:R-:W5:Y:S04]  /*5b40*/  LDL R131, [R1+0x344] ;  /* 0x0003440001837983 */ /* 0x000f680000100800 */
[----:B------:R-:W5:Y:S04]  /*5b50*/  LDL R135, [R1+0x348] ;  /* 0x0003480001877983 */ /* 0x000f680000100800 */
[----:B------:R-:W5:Y:S04]  /*5b60*/  LDL R137, [R1+0x34c] ;  /* 0x00034c0001897983 */ /* 0x000f680000100800 */
[----:B------:R-:W5:Y:S04]  /*5b70*/  LDL R139, [R1+0x350] ;  /* 0x00035000018b7983 */ /* 0x000f680000100800 */
[----:B------:R-:W5:Y:S01]  /*5b80*/  LDL R141, [R1+0x354] ;  /* 0x00035400018d7983 */ /* 0x000f620000100800 */
[----:B0-----:R-:W-:-:S03]  /*5b90*/  FMNMX.FTZ R14, R12, R9, !PT ;  /* 0x000000090c0e7209 */ /* 0x001fc60007810000 */
[----:B------:R-:W5:Y:S04]  /*5ba0*/  LDL R100, [R1+0x35c] ;  /* 0x00035c0001647983 */ /* 0x000f680000100800 */
[----:B------:R0:W-:Y:S04]  /*5bb0*/  STL [R1+0x430], R14 ;  /* 0x0004300e01007387 */ /* 0x0001e80000100800 */
[----:B------:R-:W5:Y:S04]  /*5bc0*/  LDL R133, [R1+0x430] ;  /* 0x0004300001857983 */ /* 0x000f680000100800 */
[----:B------:R-:W5:Y:S04]  /*5bd0*/  LDL R12, [R1+0x38c] ;  /* 0x00038c00010c7983 */ /* 0x000f680000100800 */
[----:B0-----:R-:W5:Y:S04]  /*5be0*/  LDL R14, [R1+0x3c8] ;  /* 0x0003c800010e7983 */ /* 0x001f680000100800 */
[----:B------:R-:W5:Y:S04]  /*5bf0*/  LDL.64 R8, [R1+0xa8] ;  /* 0x0000a80001087983 */ /* 0x000f680000100a00 */
[----:B------:R-:W5:Y:S04]  /*5c00*/  LDL R102, [R1+0x360] ;  /* 0x0003600001667983 */ /* 0x000f680000100800 */
        /* <DEDUP_REMOVED lines=42> */
[----:B--2---:R-:W-:Y:S04]  /*5eb0*/  STL [R1+0x27c], R176 ;  /* 0x00027cb001007387 */ /* 0x004fe80000100800 */
[----:B---3--:R-:W0:Y:S02]  /*5ec0*/  SHFL.BFLY PT, R10, R145, 0x2, 0x1f ;  /* 0x0c401f00910a7f89 */ /* 0x008e2400000e0000 */
[----:B0-----:R-:W-:-:S05]  /*5ed0*/  FMNMX.FTZ R147, R10, R145, !PT ;  /* 0x000000910a937209 */ /* 0x001fca0007810000 */
[----:B------:R-:W0:Y:S04]  /*5ee0*/  SHFL.BFLY PT, R10, R147, 0x1, 0x1f ;  /* 0x0c201f00930a7f89 */ /* 0x000e2800000e0000 */
[----:B------:R1:W-:Y:S04]  /*5ef0*/  STL [R1+0x288], R15 ;  /* 0x0002880f01007387 */ /* 0x0003e80000100800 */
[----:B----4-:R-:W-:Y:S01]  /*5f00*/  STL [R1+0x278], R156 ;  /* 0x0002789c01007387 */ /* 0x010fe20000100800 */
[----:B0-----:R-:W-:Y:S01]  /*5f10*/  FMNMX.FTZ R10, R147, R10, !PT ;  /* 0x0000000a930a7209 */ /* 0x001fe20007810000 */
[----:B-----5:R-:W-:Y:S01]  /*5f20*/  FMUL.FTZ R176, R11, R133 ;  /* 0x000000850bb07220 */ /* 0x020fe20000410000 */
[----:B------:R-:W-:-:S03]  /*5f30*/  FSETP.NEU.FTZ.AND P1, PT, R133, -INF , PT ;  /* 0xff8000008500780b */ /* 0x000fc60003f3d000 */
[-C--:B-1----:R-:W-:Y:S01]  /*5f40*/  FMUL.FTZ R15, R10, R11.reuse ;  /* 0x0000000b0a0f7220 */ /* 0x082fe20000410000 */
[----:B------:R-:W-:Y:S02]  /*5f50*/  FSEL R176, R176, RZ, P1 ;  /* 0x000000ffb0b07208 */ /* 0x000fe40000800000 */
[----:B------:R-:W-:Y:S01]  /*5f60*/  FSETP.NEU.FTZ.AND P1, PT, R10, -INF , PT ;  /* 0xff8000000a00780b */ /* 0x000fe20003f3d000 */
[----:B------:R0:W-:Y:S02]  /*5f70*/  STL [R1+0x38c], R12 ;  /* 0x00038c0c01007387 */ /* 0x0001e40000100800 */
[----:B------:R-:W-:Y:S02]  /*5f80*/  FFMA.FTZ R219, R77, R11, -R176 ;  /* 0x0000000b4ddb7223 */ /* 0x000fe400000108b0 */
[----:B------:R1:W-:Y:S01]  /*5f90*/  STL [R1+0x280], R220 ;  /* 0x000280dc01007387 */ /* 0x0003e20000100800 */
[----:B0-----:R-:W-:-:S03]  /*5fa0*/  FSEL R12, R15, RZ, P1 ;  /* 0x000000ff0f0c7208 */ /* 0x001fc60000800000 */
[----:B------:R0:W-:Y:S01]  /*5fb0*/  STL [R1+0x284], R13 ;  /* 0x0002840d01007387 */ /* 0x0001e20000100800 */
[----:B-1----:R-:W-:-:S03]  /*5fc0*/  FFMA.FTZ R220, R91, R11, -R176 ;  /* 0x0000000b5bdc7223 */ /* 0x002fc600000108b0 */
[----:B------:R1:W-:Y:S01]  /*5fd0*/  STL [R1+0x28c], R21 ;  /* 0x00028c1501007387 */ /* 0x0003e20000100800 */
[-CC-:B------:R-:W-:Y:S01]  /*5fe0*/  FFMA.FTZ R156, R83, R11.reuse, -R12.reuse ;  /* 0x0000000b539c7223 */ /* 0x180fe2000001080c */
[-C--:B------:R-:W-:Y:S02]  /*5ff0*/  FFMA.FTZ R15, R79, R11.reuse, -R12 ;  /* 0x0000000b4f0f7223 */ /* 0x080fe4000001080c */
[----:B------:R2:W-:Y:S01]  /*6000*/  STL [R1+0x358], R20 ;  /* 0x0003581401007387 */ /* 0x0005e20000100800 */
[----:B0-----:R-:W-:-:S03]  /*6010*/  FFMA.FTZ R13, R75, R11, -R176 ;  /* 0x0000000b4b0d7223 */ /* 0x001fc600000108b0 */
[----:B------:R0:W-:Y:S01]  /*6020*/  STL [R1+0x3c8], R14 ;  /* 0x0003c80e01007387 */ /* 0x0001e20000100800 */
[-C--:B-1----:R-:W-:Y:S01]  /*6030*/  FFMA.FTZ R21, R117, R11.reuse, -R12 ;  /* 0x0000000b75157223 */ /* 0x082fe2000001080c */
[-C--:B--2---:R-:W-:Y:S01]  /*6040*/  FFMA.FTZ R20, R73, R11.reuse, -R176 ;  /* 0x0000000b49147223 */ /* 0x084fe200000108b0 */
[----:B0-----:R-:W-:Y:S01]  /*6050*/  FFMA.FTZ R14, R81, R11, -R12 ;  /* 0x0000000b510e7223 */ /* 0x001fe2000001080c */
[----:B------:R-:W-:Y:S08]  /*6060*/  MUFU.EX2 R220, R220 ;  /* 0x000000dc00dc7308 */ /* 0x000ff00000000800 */
[----:B------:R-:W-:Y:S08]  /*6070*/  MUFU.EX2 R20, R20 ;  /* 0x0000001400147308 */ /* 0x000ff00000000800 */
[----:B------:R-:W-:Y:S08]  /*6080*/  MUFU.EX2 R219, R219 ;  /* 0x000000db00db7308 */ /* 0x000ff00000000800 */
[----:B------:R-:W-:Y:S08]  /*6090*/  MUFU.EX2 R13, R13 ;  /* 0x0000000d000d7308 */ /* 0x000ff00000000800 */
[----:B------:R-:W-:Y:S08]  /*60a0*/  MUFU.EX2 R21, R21 ;  /* 0x0000001500157308 */ /* 0x000ff00000000800 */
[----:B------:R-:W0:Y:S08]  /*60b0*/  MUFU.EX2 R156, R156 ;  /* 0x0000009c009c7308 */ /* 0x000e300000000800 */
[----:B------:R-:W-:Y:S08]  /*60c0*/  MUFU.EX2 R14, R14 ;  /* 0x0000000e000e7308 */ /* 0x000ff00000000800 */
[----:B------:R-:W1:Y:S01]  /*60d0*/  MUFU.EX2 R15, R15 ;  /* 0x0000000f000f7308 */ /* 0x000e620000000800 */
[----:B------:R-:W-:Y:S01]  /*60e0*/  IMAD R8, R143, 0xc00, R8 ;  /* 0x00000c008f087824 */ /* 0x000fe200078e0208 */
[----:B------:R2:W-:Y:S01]  /*60f0*/  STL [R1+0x294], R27 ;  /* 0x0002941b01007387 */ /* 0x0005e20000100800 */
[----:B------:R-:W-:-:S03]  /*6100*/  R2UR UR7, R9 ;  /* 0x00000000090772ca */ /* 0x000fc600000e0000 */
[----:B------:R3:W-:Y:S01]  /*6110*/  STL [R1+0x2ac], R39 ;  /* 0x0002ac2701007387 */ /* 0x0007e20000100800 */
[----:B------:R-:W-:-:S03]  /*6120*/  R2UR UR6, R8 ;  /* 0x00000000080672ca */ /* 0x000fc600000e0000 */
[----:B------:R4:W-:Y:S01]  /*6130*/  STL [R1+0x2b0], R41 ;  /* 0x0002b02901007387 */ /* 0x0009e20000100800 */
[----:B--2---:R-:W-:-:S03]  /*6140*/  IMAD.MOV.U32 R27, RZ, RZ, R9 ;  /* 0x000000ffff1b7224 */ /* 0x004fc600078e0009 */
[----:B------:R2:W-:Y:S01]  /*6150*/  STL [R1+0x3e0], R38 ;  /* 0x0003e02601007387 */ /* 0x0005e20000100800 */
[----:B---3--:R-:W-:-:S03]  /*6160*/  IMAD.MOV.U32 R39, RZ, RZ, R9 ;  /* 0x000000ffff277224 */ /* 0x008fc600078e0009 */
[----:B------:R3:W-:Y:S01]  /*6170*/  STL [R1+0x3e4], R40 ;  /* 0x0003e42801007387 */ /* 0x0007e20000100800 */
[----:B----4-:R-:W-:-:S03]  /*6180*/  IMAD.MOV.U32 R41, RZ, RZ, R9 ;  /* 0x000000ffff297224 */ /* 0x010fc600078e0009 */
[----:B------:R4:W-:Y:S01]  /*6190*/  STL [R1+0x3f8], R26 ;  /* 0x0003f81a01007387 */ /* 0x0009e20000100800 */
[----:B--2---:R-:W-:Y:S01]  /*61a0*/  VIADD R38, R8, 0x80 ;  /* 0x0000008008267836 */ /* 0x004fe20000000000 */
[----:B0-----:R-:W-:Y:S02]  /*61b0*/  F2FP.F16.F32.PACK_AB R153, R156, R21 ;  /* 0x000000159c99723e */ /* 0x001fe400000000ff */
[----:B------:R0:W-:Y:S01]  /*61c0*/  STL [R1+0x270], R152 ;  /* 0x0002709801007387 */ /* 0x0001e20000100800 */
[C---:B---3--:R-:W-:Y:S01]  /*61d0*/  VIADD R40, R8.reuse, 0x100 ;  /* 0x0000010008287836 */ /* 0x048fe20000000000 */
[----:B-1----:R-:W-:Y:S02]  /*61e0*/  F2FP.F16.F32.PACK_AB R155, R15, R14 ;  /* 0x0000000e0f9b723e */ /* 0x002fe400000000ff */
[----:B------:R1:W-:Y:S01]  /*61f0*/  STL [R1+0x274], R154 ;  /* 0x0002749a01007387 */ /* 0x0003e20000100800 */
[----:B----4-:R-:W-:Y:S01]  /*6200*/  VIADD R26, R8, 0x180 ;  /* 0x00000180081a7836 */ /* 0x010fe20000000000 */
[----:B------:R-:W-:-:S02]  /*6210*/  R2UR UR10, R38 ;  /* 0x00000000260a72ca */ /* 0x000fc400000e0000 */
[----:B0-----:R-:W-:Y:S01]  /*6220*/  F2FP.F16.F32.PACK_AB R152, R20, R220 ;  /* 0x000000dc1498723e */ /* 0x001fe200000000ff */
[----:B------:R-:W-:Y:S01]  /*6230*/  STL [R1+0x220], R112 ;  /* 0x0002207001007387 */ /* 0x000fe20000100800 */
[----:B-1----:R-:W-:-:S03]  /*6240*/  F2FP.F16.F32.PACK_AB R154, R13, R219 ;  /* 0x000000db0d9a723e */ /* 0x002fc600000000ff */
[----:B------:R-:W-:Y:S01]  /*6250*/  STL [R1+0x224], R114 ;  /* 0x0002247201007387 */ /* 0x000fe20000100800 */
[----:B------:R-:W-:Y:S02]  /*6260*/  R2UR UR11, R39 ;  /* 0x00000000270b72ca */ /* 0x000fe400000e0000 */
[----:B------:R-:W-:Y:S01]  /*6270*/  R2UR UR14, R40 ;  /* 0x00000000280e72ca */ /* 0x000fe200000e0000 */
[----:B------:R-:W-:Y:S01]  /*6280*/  STL [R1+0x228], R116 ;  /* 0x0002287401007387 */ /* 0x000fe20000100800 */
[----:B------:R-:W-:Y:S02]  /*6290*/  R2UR UR15, R41 ;  /* 0x00000000290f72ca */ /* 0x000fe400000e0000 */
[----:B------:R-:W-:Y:S01]  /*62a0*/  R2UR UR18, R26 ;  /* 0x000000001a1272ca */ /* 0x000fe200000e0000 */
[----:B------:R-:W-:Y:S01]  /*62b0*/  STL [R1+0x22c], R118 ;  /* 0x00022c7601007387 */ /* 0x000fe20000100800 */
[----:B------:R-:W-:-:S03]  /*62c0*/  R2UR UR19, R27 ;  /* 0x000000001b1372ca */ /* 0x000fc600000e0000 */
[----:B------:R-:W-:Y:S04]  /*62d0*/  STL [R1+0x230], R120 ;  /* 0x0002307801007387 */ /* 0x000fe80000100800 */
        /* <DEDUP_REMOVED lines=102> */
[----:B------:R0:W-:Y:S01]  /*6940*/  STL [R1+0x410], R24 ;  /* 0x0004101801007387 */ /* 0x0001e20000100800 */
[----:B------:R1:W-:Y:S06]  /*6950*/  BAR.SYNC.DEFER_BLOCKING R209, 0x100 ;  /* 0x000400d10000751d */ /* 0x0003ec0000010000 */
[----:B0-----:R-:W-:-:S06]  /*6960*/  WARPGROUP.ARRIVE ;  /* 0x00000000000079c5 */ /* 0x001fcc0000000000 */
[----:B------:R-:W-:Y:S01]  /*6970*/  HGMMA.64x256x16.F32 R24, R152, gdesc[UR4].tnspB, RZ, !UPT, gsb0 ;  /* 0x43e0000498187df0 */ /* 0x000fe2000c0008ff */
[----:B------:R0:W-:Y:S04]  /*6980*/  STL [R1+0x414], R221 ;  /* 0x000414dd01007387 */ /* 0x0001e80000100800 */
[----:B------:R2:W-:Y:S04]  /*6990*/  STL [R1+0x418], R222 ;  /* 0x000418de01007387 */ /* 0x0005e80000100800 */
[----:B------:R-:W-:Y:S01]  /*69a0*/  STL [R1+0x41c], R231 ;  /* 0x00041ce701007387 */ /* 0x000fe20000100800 */
[----:B------:R-:W-:-:S02]  /*69b0*/  WARPGROUP.DEPBAR.LE gsb0, 0x0 ;  /* 0x00008000000079c5 */ /* 0x000fc40000010000 */
[-CC-:B------:R-:W-:Y:S01]  /*69c0*/  FFMA.FTZ R152, R19, R11.reuse, -R176.reuse ;  /* 0x0000000b13987223 */ /* 0x180fe200000108b0 */
[-CC-:B------:R-:W-:Y:S01]  /*69d0*/  FFMA.FTZ R153, R161, R11.reuse, -R176.reuse ;  /* 0x0000000ba1997223 */ /* 0x180fe200000108b0 */
[-CC-:B------:R-:W-:Y:S01]  /*69e0*/  FFMA.FTZ R19, R168, R11.reuse, -R176.reuse ;  /* 0x0000000ba8137223 */ /* 0x180fe200000108b0 */
[-C--:B------:R-:W-:Y:S01]  /*69f0*/  FFMA.FTZ R161, R167, R11.reuse, -R176 ;  /* 0x0000000ba7a17223 */ /* 0x080fe200000108b0 */
[-CC-:B------:R-:W-:Y:S01]  /*6a00*/  FFMA.FTZ R167, R181, R11.reuse, -R12.reuse ;  /* 0x0000000bb5a77223 */ /* 0x180fe2000001080c */
[-CC-:B------:R-:W-:Y:S01]  /*6a10*/  FFMA.FTZ R168, R184, R11.reuse, -R12.reuse ;  /* 0x0000000bb8a87223 */ /* 0x180fe2000001080c */
[-CC-:B------:R-:W-:Y:S01]  /*6a20*/  FFMA.FTZ R181, R185, R11.reuse, -R12.reuse ;  /* 0x0000000bb9b57223 */ /* 0x180fe2000001080c */
[----:B------:R-:W-:Y:S01]  /*6a30*/  FFMA.FTZ R184, R199, R11, -R12 ;  /* 0x0000000bc7b87223 */ /* 0x000fe2000001080c */
[----:B0-----:R-:W-:Y:S08]  /*6a40*/  MUFU.EX2 R221, R152 ;  /* 0x0000009800dd7308 */ /* 0x001ff00000000800 */
[----:B--2---:R-:W0:Y:S08]  /*6a50*/  MUFU.EX2 R222, R153 ;  /* 0x0000009900de7308 */ /* 0x004e300000000800 */
[----:B------:R-:W-:Y:S08]  /*6a60*/  MUFU.EX2 R19, R19 ;  /* 0x0000001300137308 */ /* 0x000ff00000000800 */
[----:B------:R-:W2:Y:S08]  /*6a70*/  MUFU.EX2 R161, R161 ;  /* 0x000000a100a17308 */ /* 0x000eb00000000800 */
[----:B------:R-:W-:Y:S08]  /*6a80*/  MUFU.EX2 R167, R167 ;  /* 0x000000a700a77308 */ /* 0x000ff00000000800 */
[----:B------:R-:W3:Y:S08]  /*6a90*/  MUFU.EX2 R168, R168 ;  /* 0x000000a800a87308 */ /* 0x000ef00000000800 */
[----:B------:R-:W-:Y:S08]  /*6aa0*/  MUFU.EX2 R181, R181 ;  /* 0x000000b500b57308 */ /* 0x000ff00000000800 */
[----:B------:R-:W4:Y:S01]  /*6ab0*/  MUFU.EX2 R184, R184 ;  /* 0x000000b800b87308 */ /* 0x000f220000000800 */
[----:B0-----:R-:W-:-:S02]  /*6ac0*/  F2FP.F16.F32.PACK_AB R152, R222, R221 ;  /* 0x000000ddde98723e */ /* 0x001fc400000000ff */
[----:B--2---:R-:W-:Y:S02]  /*6ad0*/  F2FP.F16.F32.PACK_AB R154, R161, R19 ;  /* 0x00000013a19a723e */ /* 0x004fe400000000ff */
[----:B---3--:R-:W-:Y:S01]  /*6ae0*/  F2FP.F16.F32.PACK_AB R153, R168, R167 ;  /* 0x000000a7a899723e */ /* 0x008fe200000000ff */
[----:B------:R-:W-:Y:S04]  /*6af0*/  STL.128 [R1+0x220], R24 ;  /* 0x0002201801007387 */ /* 0x000fe80000100c00 */
[----:B------:R-:W-:Y:S04]  /*6b00*/  STL.128 [R1+0x230], R28 ;  /* 0x0002301c01007387 */ /* 0x000fe80000100c00 */
[----:B------:R-:W-:Y:S01]  /*6b10*/  STL.128 [R1+0x240], R32 ;  /* 0x0002402001007387 */ /* 0x000fe20000100c00 */
[----:B----4-:R-:W-:-:S03]  /*6b20*/  F2FP.F16.F32.PACK_AB R155, R184, R181 ;  /* 0x000000b5b89b723e */ /* 0x010fc600000000ff */
[----:B------:R-:W-:Y:S04]  /*6b30*/  STL.128 [R1+0x250], R36 ;  /* 0x0002502401007387 */ /* 0x000fe80000100c00 */
        /* <DEDUP_REMOVED lines=27> */
[----:B------:R0:W-:Y:S02]  /*6cf0*/  STL.128 [R1+0x410], R148 ;  /* 0x0004109401007387 */ /* 0x0001e40000100c00 */
[----:B0-----:R-:W-:-:S06]  /*6d00*/  WARPGROUP.ARRIVE ;  /* 0x00000000000079c5 */ /* 0x001fcc0000000000 */
[----:B------:R-:W-:Y:S01]  /*6d10*/  HGMMA.64x256x16.F32 R24, R152, gdesc[UR8].tnspB, R24, gsb0 ;  /* 0x43e0000898187df0 */ /* 0x000fe20008000818 */
[-CC-:B------:R-:W-:Y:S01]  /*6d20*/  FFMA.FTZ R185, R157, R11.reuse, -R176.reuse ;  /* 0x0000000b9db97223 */ /* 0x180fe200000108b0 */
[-CC-:B------:R-:W-:Y:S01]  /*6d30*/  FFMA.FTZ R157, R159, R11.reuse, -R176.reuse ;  /* 0x0000000b9f9d7223 */ /* 0x180fe200000108b0 */
[-CC-:B------:R-:W-:Y:S01]  /*6d40*/  FFMA.FTZ R159, R162, R11.reuse, -R176.reuse ;  /* 0x0000000ba29f7223 */ /* 0x180fe200000108b0 */
[-C--:B------:R-:W-:Y:S01]  /*6d50*/  FFMA.FTZ R162, R166, R11.reuse, -R176 ;  /* 0x0000000ba6a27223 */ /* 0x080fe200000108b0 */
[-CC-:B------:R-:W-:Y:S01]  /*6d60*/  FFMA.FTZ R166, R178, R11.reuse, -R12.reuse ;  /* 0x0000000bb2a67223 */ /* 0x180fe2000001080c */
[-CC-:B------:R-:W-:Y:S01]  /*6d70*/  FFMA.FTZ R178, R182, R11.reuse, -R12.reuse ;  /* 0x0000000bb6b27223 */ /* 0x180fe2000001080c */
[-CC-:B------:R-:W-:Y:S01]  /*6d80*/  FFMA.FTZ R182, R186, R11.reuse, -R12.reuse ;  /* 0x0000000bbab67223 */ /* 0x180fe2000001080c */
[-C--:B------:R-:W-:Y:S01]  /*6d90*/  FFMA.FTZ R186, R191, R11.reuse, -R12 ;  /* 0x0000000bbfba7223 */ /* 0x080fe2000001080c */
[----:B------:R-:W-:Y:S08]  /*6da0*/  MUFU.EX2 R185, R185 ;  /* 0x000000b900b97308 */ /* 0x000ff00000000800 */
[----:B------:R-:W0:Y:S08]  /*6db0*/  MUFU.EX2 R157, R157 ;  /* 0x0000009d009d7308 */ /* 0x000e300000000800 */
[----:B------:R-:W-:Y:S08]  /*6dc0*/  MUFU.EX2 R159, R159 ;  /* 0x0000009f009f7308 */ /* 0x000ff00000000800 */
[----:B------:R-:W2:Y:S08]  /*6dd0*/  MUFU.EX2 R162, R162 ;  /* 0x000000a200a27308 */ /* 0x000eb00000000800 */
[----:B------:R-:W-:Y:S08]  /*6de0*/  MUFU.EX2 R166, R166 ;  /* 0x000000a600a67308 */ /* 0x000ff00000000800 */
[----:B------:R-:W3:Y:S08]  /*6df0*/  MUFU.EX2 R178, R178 ;  /* 0x000000b200b27308 */ /* 0x000ef00000000800 */
[----:B------:R-:W-:Y:S08]  /*6e00*/  MUFU.EX2 R182, R182 ;  /* 0x000000b600b67308 */ /* 0x000ff00000000800 */
[----:B------:R-:W4:Y:S01]  /*6e10*/  MUFU.EX2 R186, R186 ;  /* 0x000000ba00ba7308 */ /* 0x000f220000000800 */
[----:B------:R-:W-:Y:S01]  /*6e20*/  FADD.FTZ R220, R220, R20 ;  /* 0x00000014dcdc7221 */ /* 0x000fe20000010000 */
[-C--:B------:R-:W-:Y:S01]  /*6e30*/  FFMA.FTZ R20, R183, R11.reuse, -R12 ;  /* 0x0000000bb7147223 */ /* 0x080fe2000001080c */
[-CC-:B------:R-:W-:Y:S01]  /*6e40*/  FFMA.FTZ R183, R169, R11.reuse, -R176.reuse ;  /* 0x0000000ba9b77223 */ /* 0x180fe200000108b0 */
[-CC-:B------:R-:W-:Y:S01]  /*6e50*/  FFMA.FTZ R158, R158, R11.reuse, -R176.reuse ;  /* 0x0000000b9e9e7223 */ /* 0x180fe200000108b0 */
[-CC-:B------:R-:W-:Y:S01]  /*6e60*/  FFMA.FTZ R160, R160, R11.reuse, -R176.reuse ;  /* 0x0000000ba0a07223 */ /* 0x180fe200000108b0 */
[-CC-:B------:R-:W-:Y:S01]  /*6e70*/  FFMA.FTZ R163, R163, R11.reuse, -R176.reuse ;  /* 0x0000000ba3a37223 */ /* 0x180fe200000108b0 */
[-C--:B------:R-:W-:Y:S01]  /*6e80*/  FFMA.FTZ R165, R165, R11.reuse, -R176 ;  /* 0x0000000ba5a57223 */ /* 0x080fe200000108b0 */
[-CC-:B------:R-:W-:Y:S01]  /*6e90*/  FFMA.FTZ R179, R179, R11.reuse, -R12.reuse ;  /* 0x0000000bb3b37223 */ /* 0x180fe2000001080c */
[-CC-:B------:R-:W-:Y:S01]  /*6ea0*/  FFMA.FTZ R169, R187, R11.reuse, -R12.reuse ;  /* 0x0000000bbba97223 */ /* 0x180fe2000001080c */
[-C--:B------:R-:W-:Y:S01]  /*6eb0*/  FFMA.FTZ R193, R193, R11.reuse, -R12 ;  /* 0x0000000bc1c17223 */ /* 0x080fe2000001080c */
[-CC-:B------:R-:W-:Y:S01]  /*6ec0*/  FFMA.FTZ R170, R170, R11.reuse, -R176.reuse ;  /* 0x0000000baaaa7223 */ /* 0x180fe200000108b0 */
[-CC-:B------:R-:W-:Y:S01]  /*6ed0*/  FFMA.FTZ R171, R171, R11.reuse, -R176.reuse ;  /* 0x0000000babab7223 */ /* 0x180fe200000108b0 */
[-CC-:B------:R-:W-:Y:S01]  /*6ee0*/  FFMA.FTZ R172, R172, R11.reuse, -R176.reuse ;  /* 0x0000000bacac7223 */ /* 0x180fe200000108b0 */
[-CC-:B------:R-:W-:Y:S01]  /*6ef0*/  FFMA.FTZ R173, R173, R11.reuse, -R176.reuse ;  /* 0x0000000badad7223 */ /* 0x180fe200000108b0 */
[-CC-:B------:R-:W-:Y:S01]  /*6f00*/  FFMA.FTZ R174, R174, R11.reuse, -R176.reuse ;  /* 0x0000000baeae7223 */ /* 0x180fe200000108b0 */
[-CC-:B------:R-:W-:Y:S01]  /*6f10*/  FFMA.FTZ R175, R175, R11.reuse, -R176.reuse ;  /* 0x0000000bafaf7223 */ /* 0x180fe200000108b0 */
[----:B------:R-:W-:Y:S01]  /*6f20*/  FFMA.FTZ R176, R177, R11, -R176 ;  /* 0x0000000bb1b07223 */ /* 0x000fe200000108b0 */
[----:B------:R-:W-:Y:S01]  /*6f30*/  FADD.FTZ R177, R21, R156 ;  /* 0x0000009c15b17221 */ /* 0x000fe20000010000 */
[----:B------:R-:W-:Y:S08]  /*6f40*/  MUFU.EX2 R158, R158 ;  /* 0x0000009e009e7308 */ /* 0x000ff00000000800 */
[----:B------:R-:W5:Y:S08]  /*6f50*/  MUFU.EX2 R160, R160 ;  /* 0x000000a000a07308 */ /* 0x000f700000000800 */
[----:B------:R-:W-:Y:S08]  /*6f60*/  MUFU.EX2 R163, R163 ;  /* 0x000000a300a37308 */ /* 0x000ff00000000800 */
[----:B------:R-:W1:Y:S01]  /*6f70*/  MUFU.EX2 R165, R165 ;  /* 0x000000a500a57308 */ /* 0x000e620000000800 */
[----:B------:R-:W-:-:S02]  /*6f80*/  WARPGROUP.DEPBAR.LE gsb0, 0x0 ;  /* 0x00008000000079c5 */ /* 0x000fc40000010000 */
[----:B0-----:R-:W-:Y:S02]  /*6f90*/  F2FP.F16.F32.PACK_AB R152, R157, R185 ;  /* 0x000000b99d98723e */ /* 0x001fe400000000ff */
[----:B--2---:R-:W-:Y:S02]  /*6fa0*/  F2FP.F16.F32.PACK_AB R154, R162, R159 ;  /* 0x0000009fa29a723e */ /* 0x004fe400000000ff */
[----:B---3--:R-:W-:Y:S02]  /*6fb0*/  F2FP.F16.F32.PACK_AB R153, R178, R166 ;  /* 0x000000a6b299723e */ /* 0x008fe400000000ff */
[----:B----4-:R-:W-:Y:S01]  /*6fc0*/  F2FP.F16.F32.PACK_AB R155, R186, R182 ;  /* 0x000000b6ba9b723e */ /* 0x010fe200000000ff */
        /* <DEDUP_REMOVED lines=34> */
[----:B------:R-:W-:Y:S08]  /*71f0*/  MUFU.EX2 R179, R179 ;  /* 0x000000b300b37308 */ /* 0x000ff00000000800 */
[----:B------:R-:W0:Y:S08]  /*7200*/  MUFU.EX2 R20, R20 ;  /* 0x0000001400147308 */ /* 0x000e300000000800 */
[----:B------:R-:W-:Y:S08]  /*7210*/  MUFU.EX2 R169, R169 ;  /* 0x000000a900a97308 */ /* 0x000ff00000000800 */
[----:B------:R-:W2:Y:S01]  /*7220*/  MUFU.EX2 R21, R193 ;  /* 0x000000c100157308 */ /* 0x000ea20000000800 */
[-CC-:B------:R-:W-:Y:S01]  /*7230*/  FFMA.FTZ R156, R180, R11.reuse, -R12.reuse ;  /* 0x0000000bb49c7223 */ /* 0x180fe2000001080c */
[-CC-:B------:R-:W-:Y:S01]  /*7240*/  FFMA.FTZ R192, R192, R11.reuse, -R12.reuse ;  /* 0x0000000bc0c07223 */ /* 0x180fe2000001080c */
[-CC-:B------:R-:W-:Y:S01]  /*7250*/  FFMA.FTZ R207, R207, R11.reuse, -R12.reuse ;  /* 0x0000000bcfcf7223 */ /* 0x180fe2000001080c */
[-CC-:B------:R-:W-:Y:S01]  /*7260*/  FFMA.FTZ R215, R215, R11.reuse, -R12.reuse ;  /* 0x0000000bd7d77223 */ /* 0x180fe2000001080c */
[-CC-:B------:R-:W-:Y:S01]  /*7270*/  FFMA.FTZ R216, R216, R11.reuse, -R12.reuse ;  /* 0x0000000bd8d87223 */ /* 0x180fe2000001080c */
[-CC-:B------:R-:W-:Y:S01]  /*7280*/  FFMA.FTZ R217, R217, R11.reuse, -R12.reuse ;  /* 0x0000000bd9d97223 */ /* 0x180fe2000001080c */
[----:B------:R-:W-:Y:S01]  /*7290*/  FFMA.FTZ R218, R218, R11, -R12 ;  /* 0x0000000bdada7223 */ /* 0x000fe2000001080c */
[----:B------:R-:W-:Y:S01]  /*72a0*/  MUFU.EX2 R183, R183 ;  /* 0x000000b700b77308 */ /* 0x000fe20000000800 */
[----:B------:R-:W-:-:S07]  /*72b0*/  FADD.FTZ R220, R219, R220 ;  /* 0x000000dcdbdc7221 */ /* 0x000fce0000010000 */
[----:B------:R-:W-:Y:S08]  /*72c0*/  MUFU.EX2 R170, R170 ;  /* 0x000000aa00aa7308 */ /* 0x000ff00000000800 */
[----:B------:R-:W-:Y:S08]  /*72d0*/  MUFU.EX2 R171, R171 ;  /* 0x000000ab00ab7308 */ /* 0x000ff00000000800 */
[----:B------:R-:W3:Y:S08]  /*72e0*/  MUFU.EX2 R172, R172 ;  /* 0x000000ac00ac7308 */ /* 0x000ef00000000800 */
[----:B------:R-:W-:Y:S01]  /*72f0*/  MUFU.EX2 R156, R156 ;  /* 0x0000009c009c7308 */ /* 0x000fe20000000800 */
[----:B------:R-:W-:Y:S01]  /*7300*/  FADD.FTZ R220, R13, R220 ;  /* 0x000000dc0ddc7221 */ /* 0x000fe20000010000 */
[----:B------:R-:W-:-:S05]  /*7310*/  IMAD.MOV.U32 R13, RZ, RZ, R9 ;  /* 0x000000ffff0d7224 */ /* 0x000fca00078e0009 */
[----:B------:R-:W-:Y:S01]  /*7320*/  R2UR UR7, R13 ;  /* 0x000000000d0772ca */ /* 0x000fe200000e0000 */
[----:B------:R-:W-:Y:S02]  /*7330*/  WARPGROUP.DEPBAR.LE gsb0, 0x0 ;  /* 0x00008000000079c5 */ /* 0x000fe40000010000 */
[----:B-----5:R-:W-:Y:S01]  /*7340*/  F2FP.F16.F32.PACK_AB R152, R160, R158 ;  /* 0x0000009ea098723e */ /* 0x020fe200000000ff */
[----:B------:R-:W-:Y:S01]  /*7350*/  MUFU.EX2 R173, R173 ;  /* 0x000000ad00ad7308 */ /* 0x000fe20000000800 */
[----:B-1----:R-:W-:-:S07]  /*7360*/  F2FP.F16.F32.PACK_AB R154, R165, R163 ;  /* 0x000000a3a59a723e */ /* 0x002fce00000000ff */
[----:B------:R-:W-:Y:S01]  /*7370*/  MUFU.EX2 R174, R174 ;  /* 0x000000ae00ae7308 */ /* 0x000fe20000000800 */
[----:B0-----:R-:W-:-:S07]  /*7380*/  F2FP.F16.F32.PACK_AB R153, R20, R179 ;  /* 0x000000b31499723e */ /* 0x001fce00000000ff */
[----:B------:R-:W-:Y:S01]  /*7390*/  MUFU.EX2 R175, R175 ;  /* 0x000000af00af7308 */ /* 0x000fe20000000800 */
[----:B--2---:R-:W-:Y:S01]  /*73a0*/  F2FP.F16.F32.PACK_AB R155, R21, R169 ;  /* 0x000000a9159b723e */ /* 0x004fe200000000ff */
        /* <DEDUP_REMOVED lines=31> */
[----:B------:R0:W-:Y:S01]  /*75a0*/  STL.128 [R1+0x410], R148 ;  /* 0x0004109401007387 */ /* 0x0001e20000100c00 */
[----:B------:R-:W-:Y:S08]  /*75b0*/  MUFU.EX2 R176, R176 ;  /* 0x000000b000b07308 */ /* 0x000ff00000000800 */
[----:B------:R-:W-:Y:S08]  /*75c0*/  MUFU.EX2 R215, R215 ;  /* 0x000000d700d77308 */ /* 0x000ff00000000800 */
[----:B------:R-:W-:Y:S01]  /*75d0*/  MUFU.EX2 R216, R216 ;  /* 0x000000d800d87308 */ /* 0x000fe20000000800 */
[----:B0-----:R-:W-:-:S07]  /*75e0*/  WARPGROUP.ARRIVE ;  /* 0x00000000000079c5 */ /* 0x001fce0000000000 */
[----:B------:R-:W-:Y:S01]  /*75f0*/  MUFU.EX2 R217, R217 ;  /* 0x000000d900d97308 */ /* 0x000fe20000000800 */
[----:B------:R-:W-:Y:S07]  /*7600*/  HGMMA.64x256x16.F32 R24, R152, gdesc[UR16].tnspB, R24, gsb0 ;  /* 0x43e0001098187df0 */ /* 0x000fee0008000818 */
[----:B------:R-:W-:Y:S01]  /*7610*/  MUFU.EX2 R218, R218 ;  /* 0x000000da00da7308 */ /* 0x000fe20000000800 */
[----:B------:R-:W-:Y:S01]  /*7620*/  FADD.FTZ R221, R221, R220 ;  /* 0x000000dcdddd7221 */ /* 0x000fe20000010000 */
[----:B------:R-:W2:Y:S01]  /*7630*/  @!P0 LDL R13, [R1+0x210] ;  /* 0x00021000010d8983 */ /* 0x000ea20000100800 */
[----:B------:R-:W-:-:S02]  /*7640*/  WARPGROUP.DEPBAR.LE gsb0, 0x0 ;  /* 0x00008000000079c5 */ /* 0x000fc40000010000 */
[----:B------:R-:W-:Y:S01]  /*7650*/  FADD.FTZ R152, R14, R177 ;  /* 0x000000b10e987221 */ /* 0x000fe20000010000 */
[----:B------:R-:W-:Y:S01]  /*7660*/  FFMA.FTZ R14, R190, R11, -R12 ;  /* 0x0000000bbe0e7223 */ /* 0x000fe2000001080c */
[----:B------:R-:W-:Y:S01]  /*7670*/  VIADD R12, R8, 0x200 ;  /* 0x00000200080c7836 */ /* 0x000fe20000000000 */
[----:B------:R-:W-:Y:S04]  /*7680*/  MUFU.EX2 R11, R192 ;  /* 0x000000c0000b7308 */ /* 0x000fe80000000800 */
[----:B------:R-:W-:-:S04]  /*7690*/  R2UR UR6, R12 ;  /* 0x000000000c0672ca */ /* 0x000fc800000e0000 */
[----:B------:R-:W0:Y:S08]  /*76a0*/  MUFU.EX2 R14, R14 ;  /* 0x0000000e000e7308 */ /* 0x000e300000000800 */
[----:B------:R-:W1:Y:S01]  /*76b0*/  MUFU.EX2 R12, R207 ;  /* 0x000000cf000c7308 */ /* 0x000e620000000800 */
[----:B------:R-:W-:Y:S01]  /*76c0*/  FADD.FTZ R152, R15, R152 ;  /* 0x000000980f987221 */ /* 0x000fe20000010000 */
[----:B---3--:R-:W-:-:S03]  /*76d0*/  F2FP.F16.F32.PACK_AB R154, R172, R171 ;  /* 0x000000abac9a723e */ /* 0x008fc600000000ff */
[----:B------:R-:W-:Y:S01]  /*76e0*/  FADD.FTZ R167, R167, R152 ;  /* 0x00000098a7a77221 */ /* 0x000fe20000010000 */
[----:B------:R-:W-:Y:S02]  /*76f0*/  F2FP.F16.F32.PACK_AB R152, R170, R183 ;  /* 0x000000b7aa98723e */ /* 0x000fe400000000ff */
[----:B0-----:R-:W-:Y:S01]  /*7700*/  F2FP.F16.F32.PACK_AB R153, R14, R156 ;  /* 0x0000009c0e99723e */ /* 0x001fe200000000ff */
[----:B------:R-:W-:Y:S04]  /*7710*/  STL.128 [R1+0x220], R24 ;  /* 0x0002201801007387 */ /* 0x000fe80000100c00 */
[----:B------:R-:W-:Y:S01]  /*7720*/  STL.128 [R1+0x230], R28 ;  /* 0x0002301c01007387 */ /* 0x000fe20000100c00 */
[----:B-1----:R-:W-:-:S03]  /*7730*/  F2FP.F16.F32.PACK_AB R155, R12, R11 ;  /* 0x0000000b0c9b723e */ /* 0x002fc600000000ff */
        /* <DEDUP_REMOVED lines=32> */
[----:B------:R-:W-:Y:S01]  /*7940*/  VIADD R8, R8, 0x280 ;  /* 0x0000028008087836 */ /* 0x000fe20000000000 */
[----:B------:R-:W-:-:S04]  /*7950*/  R2UR UR7, R9 ;  /* 0x00000000090772ca */ /* 0x000fc800000e0000 */
[----:B------:R-:W-:Y:S01]  /*7960*/  R2UR UR6, R8 ;  /* 0x00000000080672ca */ /* 0x000fe200000e0000 */
[----:B------:R-:W-:Y:S01]  /*7970*/  FADD.FTZ R222, R222, R221 ;  /* 0x000000dddede7221 */ /* 0x000fe20000010000 */
[----:B------:R-:W3:Y:S01]  /*7980*/  @!P0 LDL.64 R8, [R1+0x68] ;  /* 0x0000680001088983 */ /* 0x000ee20000100a00 */
[----:B------:R-:W-:Y:S02]  /*7990*/  FADD.FTZ R168, R168, R167 ;  /* 0x000000a7a8a87221 */ /* 0x000fe40000010000 */
[----:B------:R-:W-:Y:S02]  /*79a0*/  FADD.FTZ R222, R19, R222 ;  /* 0x000000de13de7221 */ /* 0x000fe40000010000 */
[----:B------:R-:W-:Y:S02]  /*79b0*/  FADD.FTZ R15, R181, R168 ;  /* 0x000000a8b50f7221 */ /* 0x000fe40000010000 */
[----:B------:R-:W-:Y:S02]  /*79c0*/  FADD.FTZ R222, R161, R222 ;  /* 0x000000dea1de7221 */ /* 0x000fe40000010000 */
[----:B------:R-:W-:-:S02]  /*79d0*/  FADD.FTZ R15, R184, R15 ;  /* 0x0000000fb80f7221 */ /* 0x000fc40000010000 */
[----:B------:R-:W-:Y:S01]  /*79e0*/  FADD.FTZ R168, R185, R222 ;  /* 0x000000deb9a87221 */ /* 0x000fe20000010000 */
[----:B------:R-:W-:Y:S02]  /*79f0*/  WARPGROUP.DEPBAR.LE gsb0, 0x0 ;  /* 0x00008000000079c5 */ /* 0x000fe40000010000 */
[----:B------:R-:W-:Y:S02]  /*7a00*/  F2FP.F16.F32.PACK_AB R152, R174, R173 ;  /* 0x000000adae98723e */ /* 0x000fe400000000ff */
[----:B------:R-:W-:Y:S02]  /*7a10*/  F2FP.F16.F32.PACK_AB R154, R176, R175 ;  /* 0x000000afb09a723e */ /* 0x000fe400000000ff */
[----:B------:R-:W-:Y:S02]  /*7a20*/  F2FP.F16.F32.PACK_AB R153, R216, R215 ;  /* 0x000000d7d899723e */ /* 0x000fe400000000ff */
[----:B------:R-:W-:Y:S01]  /*7a30*/  F2FP.F16.F32.PACK_AB R155, R218, R217 ;  /* 0x000000d9da9b723e */ /* 0x000fe200000000ff */
        /* <DEDUP_REMOVED lines=34> */
[----:B------:R-:W-:Y:S01]  /*7c60*/  FADD.FTZ R15, R166, R15 ;  /* 0x0000000fa60f7221 */ /* 0x000fe20000010000 */
[----:B------:R-:W-:-:S03]  /*7c70*/  FADD.FTZ R168, R157, R168 ;  /* 0x000000a89da87221 */ /* 0x000fc60000010000 */
[----:B------:R-:W-:Y:S01]  /*7c80*/  FADD.FTZ R15, R178, R15 ;  /* 0x0000000fb20f7221 */ /* 0x000fe20000010000 */
[----:B------:R-:W-:-:S03]  /*7c90*/  FADD.FTZ R159, R159, R168 ;  /* 0x000000a89f9f7221 */ /* 0x000fc60000010000 */
[----:B------:R-:W-:Y:S01]  /*7ca0*/  FADD.FTZ R15, R182, R15 ;  /* 0x0000000fb60f7221 */ /* 0x000fe20000010000 */
[----:B------:R-:W-:-:S03]  /*7cb0*/  FADD.FTZ R159, R162, R159 ;  /* 0x0000009fa29f7221 */ /* 0x000fc60000010000 */
[----:B------:R-:W-:Y:S01]  /*7cc0*/  FADD.FTZ R186, R186, R15 ;  /* 0x0000000fbaba7221 */ /* 0x000fe20000010000 */
[----:B------:R-:W-:-:S03]  /*7cd0*/  FADD.FTZ R159, R158, R159 ;  /* 0x0000009f9e9f7221 */ /* 0x000fc60000010000 */
[----:B------:R-:W-:Y:S01]  /*7ce0*/  FADD.FTZ R179, R179, R186 ;  /* 0x000000bab3b37221 */ /* 0x000fe20000010000 */
[----:B------:R-:W-:Y:S02]  /*7cf0*/  WARPGROUP.DEPBAR.LE gsb0, 0x0 ;  /* 0x00008000000079c5 */ /* 0x000fe40000010000 */
        /* <DEDUP_REMOVED lines=25> */
[----:B------:R0:W-:Y:S04]  /*7e90*/  STL.128 [R1+0x3b0], R124 ;  /* 0x0003b07c01007387 */ /* 0x0001e80000100c00 */
[----:B------:R-:W-:Y:S04]  /*7ea0*/  STL.128 [R1+0x3c0], R128 ;  /* 0x0003c08001007387 */ /* 0x000fe80000100c00 */
[----:B------:R-:W-:Y:S04]  /*7eb0*/  STL.128 [R1+0x3d0], R132 ;  /* 0x0003d08401007387 */ /* 0x000fe80000100c00 */
[----:B------:R-:W-:Y:S04]  /*7ec0*/  STL.128 [R1+0x3e0], R136 ;  /* 0x0003e08801007387 */ /* 0x000fe80000100c00 */
[----:B------:R-:W-:Y:S04]  /*7ed0*/  STL.128 [R1+0x3f0], R140 ;  /* 0x0003f08c01007387 */ /* 0x000fe80000100c00 */
[----:B------:R-:W-:Y:S04]  /*7ee0*/  STL.128 [R1+0x400], R144 ;  /* 0x0004009001007387 */ /* 0x000fe80000100c00 */
[----:B------:R1:W-:Y:S04]  /*7ef0*/  STL.128 [R1+0x410], R148 ;  /* 0x0004109401007387 */ /* 0x0003e80000100c00 */
[----:B------:R-:W4:Y:S04]  /*7f00*/  LDL R167, [R1+0x220] ;  /* 0x0002200001a77983 */ /* 0x000f280000100800 */
[----:B------:R-:W5:Y:S04]  /*7f10*/  LDL R161, [R1+0x224] ;  /* 0x0002240001a17983 */ /* 0x000f680000100800 */
[----:B------:R-:W5:Y:S04]  /*7f20*/  LDL R155, [R1+0x228] ;  /* 0x00022800019b7983 */ /* 0x000f680000100800 */
[----:B------:R-:W5:Y:S04]  /*7f30*/  LDL R153, [R1+0x22c] ;  /* 0x00022c0001997983 */ /* 0x000f680000100800 */
[----:B0-----:R-:W5:Y:S04]  /*7f40*/  LDL R125, [R1+0x230] ;  /* 0x00023000017d7983 */ /* 0x001f680000100800 */
        /* <DEDUP_REMOVED lines=59> */
[----:B-1----:R-:W5:Y:S04]  /*8300*/  LDL R150, [R1+0x320] ;  /* 0x0003200001967983 */ /* 0x002f680000100800 */
        /* <DEDUP_REMOVED lines=62> */
[----:B------:R-:W5:Y:S01]  /*86f0*/  LDL R26, [R1+0x41c] ;  /* 0x00041c00011a7983 */ /* 0x000f620000100800 */
        /* <DEDUP_REMOVED lines=15> */
[----:B------:R-:W-:Y:S01]  /*87f0*/  FADD.FTZ R215, R215, R12 ;  /* 0x0000000cd7d77221 */ /* 0x000fe20000010000 */
[----:B---3--:R-:W-:Y:S02]  /*8800*/  @!P0 MOV R8, R8 ;  /* 0x0000000800088202 */ /* 0x008fe40000000f00 */
[----:B------:R-:W-:Y:S01]  /*8810*/  FADD.FTZ R174, R174, R173 ;  /* 0x000000adaeae7221 */ /* 0x000fe20000010000 */
[----:B------:R-:W-:Y:S02]  /*8820*/  FADD.FTZ R216, R216, R215 ;  /* 0x000000d7d8d87221 */ /* 0x000fe40000010000 */
[----:B--2---:R-:W-:Y:S02]  /*8830*/  @!P0 IMAD R13, R13, 0x8, R8 ;  /* 0x000000080d0d8824 */ /* 0x004fe400078e0208 */
[----:B------:R-:W-:Y:S01]  /*8840*/  FADD.FTZ R175, R175, R174 ;  /* 0x000000aeafaf7221 */ /* 0x000fe20000010000 */
[----:B------:R-:W-:Y:S01]  /*8850*/  FADD.FTZ R177, R217, R216 ;  /* 0x000000d8d9b17221 */ /* 0x000fe20000010000 */
[----:B------:R-:W-:Y:S02]  /*8860*/  STL [R1+0x88], RZ ;  /* 0x000088ff01007387 */ /* 0x000fe40000100800 */
[----:B------:R-:W-:Y:S01]  /*8870*/  FADD.FTZ R176, R176, R175 ;  /* 0x000000afb0b07221 */ /* 0x000fe20000010000 */
[----:B------:R-:W-:Y:S01]  /*8880*/  FADD.FTZ R177, R218, R177 ;  /* 0x000000b1dab17221 */ /* 0x000fe20000010000 */
[----:B------:R-:W-:Y:S01]  /*8890*/  STL [R1+0x88], R0 ;  /* 0x0000880001007387 */ /* 0x000fe20000100800 */
[----:B------:R-:W-:-:S03]  /*88a0*/  @!P0 PRMT R13, RZ, 0x654, R13 ;  /* 0x00000654ff0d8816 */ /* 0x000fc6000000000d */
[----:B------:R-:W-:Y:S04]  /*88b0*/  STL [R1+0x88], R0 ;  /* 0x0000880001007387 */ /* 0x000fe80000100800 */
[----:B------:R-:W-:Y:S04]  /*88c0*/  STL [R1+0x88], R0 ;  /* 0x0000880001007387 */ /* 0x000fe80000100800 */
[----:B------:R-:W-:Y:S04]  /*88d0*/  STL [R1+0x88], R0 ;  /* 0x0000880001007387 */ /* 0x000fe80000100800 */
[----:B------:R-:W-:Y:S04]  /*88e0*/  STL [R1+0x88], R0 ;  /* 0x0000880001007387 */ /* 0x000fe80000100800 */
[----:B------:R0:W-:Y:S04]  /*88f0*/  STL [R1+0x88], R0 ;  /* 0x0000880001007387 */ /* 0x0001e80000100800 */
[----:B------:R1:W-:Y:S04]  /*8900*/  STL [R1+0x434], R10 ;  /* 0x0004340a01007387 */ /* 0x0003e80000100800 */
[----:B------:R2:W-:Y:S04]  /*8910*/  STL.64 [R1+0x440], R176 ;  /* 0x000440b001007387 */ /* 0x0005e80000100a00 */
[----:B----4-:R2:W-:Y:S04]  /*8920*/  STL [R1+0x220], R167 ;  /* 0x000220a701007387 */ /* 0x0105e80000100800 */
[----:B-----5:R2:W-:Y:S04]  /*8930*/  STL [R1+0x224], R161 ;  /* 0x000224a101007387 */ /* 0x0205e80000100800 */
[----:B------:R2:W-:Y:S04]  /*8940*/  STL [R1+0x228], R155 ;  /* 0x0002289b01007387 */ /* 0x0005e80000100800 */
        /* <DEDUP_REMOVED lines=124> */
[----:B------:R2:W-:Y:S01]  /*9110*/  STL [R1+0x41c], R26 ;  /* 0x00041c1a01007387 */ /* 0x0005e20000100800 */
[----:B------:R2:W-:Y:S03]  /*9120*/  @!P0 SYNCS.ARRIVE.TRANS64.RED.A1T0 RZ, [R13+URZ], RZ ;  /* 0x000000ff0dff89a7 */ /* 0x0005e6000810043f */
[----:B0-----:R-:W3:Y:S01]  /*9130*/  LDL R0, [R1+0x70] ;  /* 0x0000700001007983 */ /* 0x001ee20000100800 */
[----:B------:R-:W-:Y:S01]  /*9140*/  ISETP.NE.AND P1, PT, R6, 0x1, PT ;  /* 0x000000010600780c */ /* 0x000fe20003f25270 */
[----:B------:R-:W-:-:S06]  /*9150*/  UIADD3 UR47, UR47, -0x2, URZ ;  /* 0xfffffffe2f2f7890 */ /* 0x000fcc000fffe03f */
[----:B-1----:R-:W-:Y:S02]  /*9160*/  IMAD.U32 R10, RZ, RZ, UR47 ;  /* 0x0000002fff0a7e24 */ /* 0x002fe4000f8e00ff */
[----:B---3--:R-:W-:-:S04]  /*9170*/  IMAD.SHL.U32 R0, R0, 0x80, RZ ;  /* 0x0000008000007824 */ /* 0x008fc800078e00ff */
[----:B------:R-:W-:-:S04]  /*9180*/  @P1 IMAD.HI.U32 R8, R0, R7, RZ ;  /* 0x0000000700081227 */ /* 0x000fc800078e00ff */
[----:B------:R-:W-:Y:S01]  /*9190*/  IMAD.MOV.U32 R6, RZ, RZ, R0 ;  /* 0x000000ffff067224 */ /* 0x000fe200078e0000 */
[----:B------:R-:W-:Y:S02]  /*91a0*/  @P1 SHF.R.U32.HI R6, RZ, R237, R8 ;  /* 0x000000edff061219 */ /* 0x000fe40000011608 */
[----:B------:R-:W-:-:S03]  /*91b0*/  ISETP.GE.AND P1, PT, R5, 0x1, PT ;  /* 0x000000010500780c */ /* 0x000fc60003f26270 */
[----:B------:R-:W-:-:S04]  /*91c0*/  VIADD R7, R6, UR46 ;  /* 0x0000002e06077c36 */ /* 0x000fc80008000000 */
[----:B------:R-:W-:-:S06]  /*91d0*/  IMAD.IADD R4, R7, 0x1, R4 ;  /* 0x0000000107047824 */ /* 0x000fcc00078e0204 */
[----:B--2---:R-:W-:Y:S05]  /*91e0*/  @!P1 BRA `(.L_x_2051) ;  /* 0x0000000000409947 */ /* 0x004fea0003800000 */
[C---:B------:R-:W-:Y:S01]  /*91f0*/  ISETP.GT.AND P1, PT, R7.reuse, RZ, PT ;  /* 0x000000ff0700720c */ /* 0x040fe20003f24270 */
[----:B------:R-:W-:Y:S01]  /*9200*/  BSSY B0, `(.L_x_2052) ;  /* 0x000000c000007945 */ /* 0x000fe20003800000 */
[----:B------:R-:W-:-:S11]  /*9210*/  VIADD R6, R7, 0xffffffff ;  /* 0xffffffff07067836 */ /* 0x000fd60000000000 */
[----:B------:R-:W-:Y:S05]  /*9220*/  @P1 BRA `(.L_x_2053) ;  /* 0x0000000000181947 */ /* 0x000fea0003800000 */
[----:B------:R-:W-:Y:S01]  /*9230*/  ISETP.NE.AND P1, PT, R5, 0x1, PT ;  /* 0x000000010500780c */ /* 0x000fe20003f25270 */
[----:B------:R-:W-:-:S12]  /*9240*/  IMAD.MOV R7, RZ, RZ, -R7 ;  /* 0x000000ffff077224 */ /* 0x000fd800078e0a07 */
[----:B------:R-:W-:-:S05]  /*9250*/  @P1 IMAD.HI.U32 R2, R7, R2, RZ ;  /* 0x0000000207021227 */ /* 0x000fca00078e00ff */
[----:B------:R-:W-:-:S04]  /*9260*/  @P1 SHF.R.U32.HI R7, RZ, R3, R2 ;  /* 0x00000003ff071219 */ /* 0x000fc80000011602 */
[----:B------:R-:W-:Y:S01]  /*9270*/  LOP3.LUT R6, RZ, R7, RZ, 0x33, !PT ;  /* 0x00000007ff067212 */ /* 0x000fe200078e33ff */
[----:B------:R-:W-:Y:S06]  /*9280*/  BRA `(.L_x_2054) ;  /* 0x00000000000c7947 */ /* 0x000fec0003800000 */
.L_x_2053:
[----:B------:R-:W-:-:S13]  /*9290*/  ISETP.NE.AND P1, PT, R5, 0x1, PT ;  /* 0x000000010500780c */ /* 0x000fda0003f25270 */
[----:B------:R-:W-:-:S05]  /*92a0*/  @P1 IMAD.HI.U32 R2, R6, R2, RZ ;  /* 0x0000000206021227 */ /* 0x000fca00078e00ff */
[----:B------:R-:W-:-:S07]  /*92b0*/  @P1 SHF.R.U32.HI R6, RZ, R3, R2 ;  /* 0x00000003ff061219 */ /* 0x000fce0000011602 */
.L_x_2054:
[----:B------:R-:W-:Y:S05]  /*92c0*/  BSYNC B0 ;  /* 0x0000000000007941 */ /* 0x000fea0003800000 */
.L_x_2052:
[----:B------:R-:W-:-:S05]  /*92d0*/  IMAD R5, R6, R5, R5 ;  /* 0x0000000506057224 */ /* 0x000fca00078e0205 */
[----:B------:R-:W-:-:S07]  /*92e0*/  VIMNMX R4, R4, R5, PT ;  /* 0x0000000504047248 */ /* 0x000fce0003fe0100 */
.L_x_2051:
[----:B------:R-:W-:Y:S01]  /*92f0*/  IMAD.HI R4, R4, 0x2aaaaaab, RZ ;  /* 0x2aaaaaab04047827 */ /* 0x000fe200078e02ff */
[----:B------:R-:W-:Y:S04]  /*9300*/  BSSY B2, `(.L_x_2055) ;  /* 0x0000012000027945 */ /* 0x000fe80003800000 */
[----:B------:R-:W-:-:S04]  /*9310*/  SHF.R.U32.HI R3, RZ, 0x1f, R4 ;  /* 0x0000001fff037819 */ /* 0x000fc80000011604 */
[----:B------:R-:W-:-:S04]  /*9320*/  LEA.HI.SX32 R3, R4, R3, 0x1c ;  /* 0x0000000304037211 */ /* 0x000fc800078fe2ff */
[----:B------:R-:W-:-:S04]  /*9330*/  VIMNMX R193, R3, UR43, !PT ;  /* 0x0000002b03c17c48 */ /* 0x000fc8000ffe0100 */
[----:B------:R-:W-:-:S13]  /*9340*/  ISETP.GE.AND P1, PT, R10, R193, PT ;  /* 0x000000c10a00720c */ /* 0x000fda0003f26270 */
[----:B------:R-:W-:Y:S05]  /*9350*/  @!P1 BRA `(.L_x_2056) ;  /* 0x0000000000309947 */ /* 0x000fea0003800000 */
[----:B------:R-:W-:Y:S01]  /*9360*/  BSSY B1, `(.L_x_2057) ;  /* 0x0000009000017945 */ /* 0x000fe20003800000 */
.L_x_2059:
[----:B------:R-:W-:Y:S01]  /*9370*/  BSSY B0, `(.L_x_2058) ;  /* 0x0000004000007945 */ /* 0x000fe20003800000 */
[----:B------:R-:W-:Y:S01]  /*9380*/  VIADD R0, R16, 0x170 ;  /* 0x0000017010007836 */ /* 0x000fe20000000000 */
[----:B------:R-:W-:-:S07]  /*9390*/  MOV R215, 0x93b0 ;  /* 0x000093b000d77802 */ /* 0x000fce0000000f00 */
[----:B------:R-:W-:Y:S05]  /*93a0*/  CALL.REL.NOINC `($_ZN7cutlass13device_kernelIN5flash11enable_sm90INS1_16FlashAttnFwdSm90INS1_25CollectiveMainloopFwdSm90ILi2EN4cute5tupleIJNS5_1CILi1EEES8_S8_EEENS6_IJNS7_ILi128EEENS7_ILi96EEENS7_ILi64EEEEEELi256ENS_6half_tEfNS_4arch4Sm90ELb0ELb1ELb0ELb0ELb0ELb0ELb1ELb1ELb0ELb1ELb0ELb0EEENS1_21CollectiveEpilogueFwdINS6_IJSA_NS7_ILi256EEESB_EEES9_SE_SG_Li256ELb0ELb1ELb0ELb0EEENS1_30DynamicPersistentTileSchedulerILi256ELi128ELb0ELb1ELb1EEEEEEEEEvNT_6ParamsE$_ZZN5flash25CollectiveMainloopFwdSm90ILi2EN4cute5tupleIJNS1_1CILi1EEES4_S4_EEENS2_IJNS3_ILi128EEENS3_ILi96EEENS3_ILi64EEEEEELi256EN7cutlass6half_tEfNSA_4arch4Sm90ELb0ELb1ELb0ELb0ELb0ELb0ELb1ELb1ELb0ELb1ELb0ELb0EE3mmaINS_16FlashAttnFwdSm90ISE_NS_21CollectiveEpilogueFwdINS2_IJS6_NS3_ILi256EEES7_EEES5_SB_SD_Li256ELb0ELb1ELb0ELb0EEENS_30DynamicPersistentTileSchedulerILi256ELi128ELb0ELb1ELb1EEEE13SharedStorageENS1_6TensorINS1_11ArrayEngineIfLm128EEENS1_6LayoutINS2_IJNS2_IJNS3_ILi2EEEST_NS3_ILi32EEEEEES4_S4_EEENS2_IJNS2_IJS4_ST_NS3_ILi4EEEEEENS3_ILi0EEESZ_EEEEEEENS_7SoftmaxILi2ELi0EEEEEbRKNSE_6ParamsENSA_25PipelineTmaAsyncNoClusterILi2ENSA_16PipelineTmaAsyncILi2EEEEES1B_RNSA_13PipelineStateILj2EEERT0_RT1_iRiRKNS_16SeqlenInfoQKNewKILb0ELb0EEENS2_IJiiiiEEERT_ENKUliT_T0_T1_E_clIZSF_ISO_S12_S14_EbS17_S1B_S1B_S1E_S1G_S1I_iS1J_S1N_S1O_S1Q_EUlRS1R_iE1_NS3_ILb0EEENS3_ILb1EEEEEDaiS1R_S1S_S1T_) ;  /* 0x000001fc00287944 */ /* 0x000fea0003c00000 */
[----:B------:R-:W-:Y:S05]  /*93b0*/  BSYNC B0 ;  /* 0x0000000000007941 */ /* 0x000fea0003800000 */
.L_x_2058:
[C---:B------:R-:W-:Y:S01]  /*93c0*/  ISETP.GT.AND P1, PT, R10.reuse, R193, PT ;  /* 0x000000c10a00720c */ /* 0x040fe20003f24270 */
[----:B------:R-:W-:-:S12]  /*93d0*/  VIADD R10, R10, 0xffffffff ;  /* 0xffffffff0a0a7836 */ /* 0x000fd80000000000 */
[----:B------:R-:W-:Y:S05]  /*93e0*/  @P1 BRA `(.L_x_2059) ;  /* 0xfffffffc00e01947 */ /* 0x000fea000383ffff */
[----:B------:R-:W-:Y:S05]  /*93f0*/  BSYNC B1 ;  /* 0x0000000000017941 */ /* 0x000fea0003800000 */
.L_x_2057:
[----:B------:R-:W2:Y:S02]  /*9400*/  LDL R0, [R1+0x70] ;  /* 0x0000700001007983 */ /* 0x000ea40000100800 */
[----:B--2---:R-:W-:-:S07]  /*9410*/  IMAD.SHL.U32 R0, R0, 0x80, RZ ;  /* 0x0000008000007824 */ /* 0x004fce00078e00ff */
.L_x_2056:
[----:B------:R-:W-:Y:S05]  /*9420*/  BSYNC B2 ;  /* 0x0000000000027941 */ /* 0x000fea0003800000 */
.L_x_2055:
[----:B------:R-:W0:Y:S01]  /*9430*/  LDC R2, c[0x0][0x448] ;  /* 0x00011200ff027b82 */ /* 0x000e220000000800 */
[----:B------:R-:W-:Y:S01]  /*9440*/  VIADD R0, R0, 0x7f ;  /* 0x0000007f00007836 */ /* 0x000fe20000000000 */
[----:B------:R-:W-:-:S06]  /*9450*/  ULDC UR4, c[0x0][0xad4] ;  /* 0x0002b50000047ab9 */ /* 0x000fcc0000000800 */
[----:B------:R-:W1:Y:S01]  /*9460*/  LDC R7, c[0x0][0xadc] ;  /* 0x0002b700ff077b82 */ /* 0x000e620000000800 */
[----:B0-----:R-:W-:-:S13]  /*9470*/  ISETP.NE.AND P1, PT, R2, 0x1, PT ;  /* 0x000000010200780c */ /* 0x001fda0003f25270 */
[----:B------:R-:W0:Y:S08]  /*9480*/  @P1 LDC R3, c[0x0][0x44c] ;  /* 0x00011300ff031b82 */ /* 0x000e300000000800 */
[----:B------:R-:W2:Y:S01]  /*9490*/  @P1 LDC R5, c[0x0][0x450] ;  /* 0x00011400ff051b82 */ /* 0x000ea20000000800 */
[----:B0-----:R-:W-:-:S05]  /*94a0*/  @P1 IMAD.HI.U32 R2, R0, R3, RZ ;  /* 0x0000000300021227 */ /* 0x001fca00078e00ff */
[----:B--2---:R-:W-:Y:S02]  /*94b0*/  @P1 SHF.R.U32.HI R0, RZ, R5, R2 ;  /* 0x00000005ff001219 */ /* 0x004fe40000011602 */
[----:B-1----:R-:W-:-:S03]  /*94c0*/  ISETP.GE.AND P1, PT, R7, 0x1, PT ;  /* 0x000000010700780c */ /* 0x002fc60003f26270 */
[----:B------:R-:W-:-:S04]  /*94d0*/  VIADD R0, R0, UR40 ;  /* 0x0000002800007c36 */ /* 0x000fc80008000000 */
[----:B------:R-:W-:-:S06]  /*94e0*/  VIADD R2, R0, -UR4 ;  /* 0x8000000400027c36 */ /* 0x000fcc0008000000 */
[----:B------:R-:W-:Y:S05]  /*94f0*/  @!P1 BRA `(.L_x_2060) ;  /* 0x0000000000449947 */ /* 0x000fea0003800000 */
[----:B------:R-:W-:Y:S01]  /*9500*/  ISETP.GT.AND P1, PT, R0, -0x1, PT ;  /* 0xffffffff0000780c */ /* 0x000fe20003f24270 */
[----:B------:R-:W-:-:S12]  /*9510*/  BSSY B0, `(.L_x_2061) ;  /* 0x000000d000007945 */ /* 0x000fd80003800000 */
        /* <DEDUP_REMOVED lines=8> */
.L_x_2062:
[----:B------:R-:W-:-:S13]  /*95a0*/  ISETP.NE.AND P1, PT, R7, 0x1, PT ;  /* 0x000000010700780c */ /* 0x000fda0003f25270 */
[----:B------:R-:W0:Y:S02]  /*95b0*/  @P1 LDC.64 R4, c[0x0][0xae0] ;  /* 0x0002b800ff041b82 */ /* 0x000e240000000a00 */
[----:B0-----:R-:W-:-:S05]  /*95c0*/  @P1 IMAD.HI.U32 R4, R0, R4, RZ ;  /* 0x0000000400041227 */ /* 0x001fca00078e00ff */
[----:B------:R-:W-:-:S07]  /*95d0*/  @P1 SHF.R.U32.HI R0, RZ, R5, R4 ;  /* 0x00000005ff001219 */ /* 0x000fce0000011604 */
.L_x_2063:
[----:B------:R-:W-:Y:S05]  /*95e0*/  BSYNC B0 ;  /* 0x0000000000007941 */ /* 0x000fea0003800000 */
.L_x_2061:
[----:B------:R-:W-:-:S05]  /*95f0*/  IMAD R3, R0, R7, RZ ;  /* 0x0000000700037224 */ /* 0x000fca00078e02ff */
[----:B------:R-:W-:-:S07]  /*9600*/  VIMNMX R2, R2, R3, !PT ;  /* 0x0000000302027248 */ /* 0x000fce0007fe0100 */
.L_x_2060:
[----:B------:R-:W-:-:S04]  /*9610*/  VIADD R2, R2, 0x5f ;  /* 0x0000005f02027836 */ /* 0x000fc80000000000 */
[----:B------:R-:W-:-:S05]  /*9620*/  IMAD.HI R2, R2, 0x2aaaaaab, RZ ;  /* 0x2aaaaaab02027827 */ /* 0x000fca00078e02ff */
[----:B------:R-:W-:-:S04]  /*9630*/  SHF.R.U32.HI R3, RZ, 0x1f, R2 ;  /* 0x0000001fff037819 */ /* 0x000fc80000011602 */
[----:B------:R-:W-:-:S04]  /*9640*/  LEA.HI.SX32 R2, R2, R3, 0x1c ;  /* 0x0000000302027211 */ /* 0x000fc800078fe2ff */
[----:B------:R-:W-:-:S04]  /*9650*/  VIMNMX R2, R2, UR43, !PT ;  /* 0x0000002b02027c48 */ /* 0x000fc8000ffe0100 */
[----:B------:R-:W-:-:S13]  /*9660*/  ISETP.GE.AND P1, PT, R10, R2, PT ;  /* 0x000000020a00720c */ /* 0x000fda0003f26270 */
[----:B------:R-:W-:Y:S05]  /*9670*/  @!P1 BRA `(.L_x_2064) ;  /* 0x0000009400e09947 */ /* 0x000fea0003800000 */
.L_x_2081:
[----:B0-----:R-:W2:Y:S04]  /*9680*/  LD.E R3, desc[UR48][R22.64+0x210] ;  /* 0x0002103016037980 */ /* 0x001ea8000c101900 */
[----:B-1----:R-:W3:Y:S01]  /*9690*/  LD.E R0, desc[UR48][R22.64+0x218] ;  /* 0x0002183016007980 */ /* 0x002ee2000c101900 */
[----:B--2---:R-:W-:-:S05]  /*96a0*/  VIADD R3, R3, 0x1 ;  /* 0x0000000103037836 */ /* 0x004fca0000000000 */
[----:B------:R-:W-:-:S13]  /*96b0*/  ISETP.NE.AND P2, PT, R3, 0x2, PT ;  /* 0x000000020300780c */ /* 0x000fda0003f45270 */
[----:B------:R0:W5:Y:S04]  /*96c0*/  @P2 LD.E R9, desc[UR48][R22.64+0x214] ;  /* 0x0002143016092980 */ /* 0x000168000c101900 */
[----:B------:R-:W2:Y:S01]  /*96d0*/  @!P2 LD.E R4, desc[UR48][R22.64+0x214] ;  /* 0x000214301604a980 */ /* 0x000ea2000c101900 */
[----:B---3--:R-:W-:-:S03]  /*96e0*/  VIADD R7, R0, 0x1 ;  /* 0x0000000100077836 */ /* 0x008fc60000000000 */
[----:B------:R1:W-:Y:S04]  /*96f0*/  ST.E desc[UR48][R22.64+0x210], R3 ;  /* 0x0002100316007985 */ /* 0x0003e8000c101930 */
[----:B------:R0:W-:Y:S04]  /*9700*/  ST.E desc[UR48][R22.64+0x218], R7 ;  /* 0x0002180716007985 */ /* 0x0001e8000c101930 */
[----:B------:R0:W-:Y:S01]  /*9710*/  @!P2 ST.E desc[UR48][R22.64+0x210], RZ ;  /* 0x000210ff1600a985 */ /* 0x0001e2000c101930 */
[----:B--2---:R-:W-:-:S05]  /*9720*/  @!P2 LOP3.LUT R9, R4, 0x1, RZ, 0x3c, !PT ;  /* 0x000000010409a812 */ /* 0x004fca00078e3cff */
[----:B------:R0:W-:Y:S04]  /*9730*/  @!P2 ST.E desc[UR48][R22.64+0x214], R9 ;  /* 0x000214091600a985 */ /* 0x0001e8000c101930 */
[----:B------:R-:W2:Y:S04]  /*9740*/  LDL.64 R72, [R1+0x188] ;  /* 0x0001880001487983 */ /* 0x000ea80000100a00 */
[----:B--2---:R-:W2:Y:S01]  /*9750*/  LD.E R0, desc[UR48][R72.64+0x1c] ;  /* 0x00001c3048007980 */ /* 0x004ea2000c101900 */
[----:B------:R-:W-:Y:S01]  /*9760*/  IMAD.MOV.U32 R5, RZ, RZ, R10 ;  /* 0x000000ffff057224 */ /* 0x000fe200078e000a */
[----:B------:R-:W-:Y:S05]  /*9770*/  YIELD ;  /* 0x0000000000007946 */ /* 0x000fea0003800000 */
[----:B------:R-:W-:Y:S01]  /*9780*/  BSSY B0, `(.L_x_2065) ;  /* 0x0000008000007945 */ /* 0x000fe20003800000 */
[----:B------:R-:W-:Y:S01]  /*9790*/  VIADD R10, R10, 0xffffffff ;  /* 0xffffffff0a0a7836 */ /* 0x000fe20000000000 */
[----:B------:R-:W-:Y:S01]  /*97a0*/  ISETP.GT.AND P1, PT, R5, R2, PT ;  /* 0x000000020500720c */ /* 0x000fe20003f24270 */
[----:B-1----:R-:W-:Y:S01]  /*97b0*/  @!P2 IMAD.MOV.U32 R3, RZ, RZ, RZ ;  /* 0x000000ffff03a224 */ /* 0x002fe200078e00ff */
[----:B--2---:R-:W-:-:S04]  /*97c0*/  LOP3.LUT R0, R0, 0x1, RZ, 0xfc, !PT ;  /* 0x0000000100007812 */ /* 0x004fc800078efcff */
[----:B------:R-:W-:-:S13]  /*97d0*/  ISETP.NE.AND P3, PT, R0, 0x3, PT ;  /* 0x000000030000780c */ /* 0x000fda0003f65270 */
[----:B0-----:R-:W-:Y:S05]  /*97e0*/  @!P3 BRA `(.L_x_2066) ;  /* 0x000000000004b947 */ /* 0x001fea0003800000 */
[----:B------:R-:W-:Y:S01]  /*97f0*/  BPT.TRAP 0x1 ;  /* 0x000000040000795c */ /* 0x000fe20000300000 */
.L_x_2066:
[----:B------:R-:W-:Y:S05]  /*9800*/  BSYNC B0 ;  /* 0x0000000000007941 */ /* 0x000fea0003800000 */
.L_x_2065:
[----:B------:R-:W2:Y:S01]  /*9810*/  LD.E.64 R4, desc[UR48][R72.64+0x8] ;  /* 0x0000083048047980 */ /* 0x000ea2000c101b00 */
[----:B-----5:R-:W-:Y:S02]  /*9820*/  SHF.L.U32 R8, R9, 0x1f, RZ ;  /* 0x0000001f09087819 */ /* 0x020fe400000006ff */
[----:B--2---:R-:W-:-:S05]  /*9830*/  MOV R4, R4 ;  /* 0x0000000400047202 */ /* 0x004fca0000000f00 */
[----:B------:R-:W-:-:S04]  /*9840*/  IMAD R3, R3, 0x8, R4 ;  /* 0x0000000803037824 */ /* 0x000fc800078e0204 */
[----:B------:R0:W1:Y:S01]  /*9850*/  SYNCS.PHASECHK.TRANS64.TRYWAIT P2, [R3+URZ], R8 ;  /* 0x00000008030075a7 */ /* 0x000062000804017f */
[----:B------:R-:W2:Y:S04]  /*9860*/  LD.E R4, desc[UR48][R72.64+0x1c] ;  /* 0x00001c3048047980 */ /* 0x000ea8000c101900 */
[----:B------:R0:W5:Y:S04]  /*9870*/  LD.E R0, desc[UR48][R22.64+0x210] ;  /* 0x0002103016007980 */ /* 0x000168000c101900 */
[----:B------:R0:W5:Y:S01]  /*9880*/  LD.E R6, desc[UR48][R22.64+0x214] ;  /* 0x0002143016067980 */ /* 0x000162000c101900 */
[----:B------:R-:W-:Y:S01]  /*9890*/  BSSY B0, `(.L_x_2067) ;  /* 0x0000005000007945 */ /* 0x000fe20003800000 */
[----:B--2---:R-:W-:-:S04]  /*98a0*/  LOP3.LUT R4, R4, 0x1, RZ, 0xfc, !PT ;  /* 0x0000000104047812 */ /* 0x004fc800078efcff */
[----:B------:R-:W-:-:S13]  /*98b0*/  ISETP.NE.AND P3, PT, R4, 0x3, PT ;  /* 0x000000030400780c */ /* 0x000fda0003f65270 */
[----:B01----:R-:W-:Y:S05]  /*98c0*/  @!P3 BRA `(.L_x_2068) ;  /* 0x000000000004b947 */ /* 0x003fea0003800000 */
[----:B------:R-:W-:Y:S01]  /*98d0*/  BPT.TRAP 0x1 ;  /* 0x000000040000795c */ /* 0x000fe20000300000 */
.L_x_2068:
[----:B------:R-:W-:Y:S05]  /*98e0*/  BSYNC B0 ;  /* 0x0000000000007941 */ /* 0x000fea0003800000 */
.L_x_2067:
[----:B------:R-:W-:Y:S04]  /*98f0*/  BSSY B0, `(.L_x_2069) ;  /* 0x0000008000007945 */ /* 0x000fe80003800000 */
[----:B------:R-:W-:Y:S05]  /*9900*/  @P2 BRA `(.L_x_2070) ;  /* 0x0000000000182947 */ /* 0x000fea0003800000 */
[----:B------:R-:W2:Y:S01]  /*9910*/  LD.E.64 R4, desc[UR48][R72.64+0x8] ;  /* 0x0000083048047980 */ /* 0x000ea2000c101b00 */
[----:B-----5:R-:W-:Y:S02]  /*9920*/  SHF.L.U32 R3, R6, 0x1f, RZ ;  /* 0x0000001f06037819 */ /* 0x020fe400000006ff */
[----:B--2---:R-:W-:-:S05]  /*9930*/  MOV R5, R4 ;  /* 0x0000000400057202 */ /* 0x004fca0000000f00 */
[----:B------:R-:W-:-:S04]  /*9940*/  IMAD R0, R0, 0x8, R5 ;  /* 0x0000000800007824 */ /* 0x000fc800078e0205 */
[----:B------:R-:W0:Y:S02]  /*9950*/  SYNCS.PHASECHK.TRANS64.TRYWAIT P2, [R0+URZ], R3 ;  /* 0x00000003000075a7 */ /* 0x000e24000804017f */
[----:B0-----:R-:W-:Y:S05]  /*9960*/  @!P2 BRA `(.L_x_2071) ;  /* 0x000001d40098a947 */ /* 0x001fea0003800000 */
.L_x_2070:
[----:B------:R-:W-:Y:S05]  /*9970*/  BSYNC B0 ;  /* 0x0000000000007941 */ /* 0x000fea0003800000 */
.L_x_2069:
[----:B------:R-:W2:Y:S04]  /*9980*/  LD.E R5, desc[UR48][R22.64+0x210] ;  /* 0x0002103016057980 */ /* 0x000ea8000c101900 */
[----:B------:R-:W2:Y:S01]  /*9990*/  LDL.64 R8, [R1+0xa0] ;  /* 0x0000a00001087983 */ /* 0x000ea20000100a00 */
[----:B------:R-:W-:Y:S05]  /*99a0*/  WARPSYNC.ALL ;  /* 0x0000000000007948 */ /* 0x000fea0003800000 */
[----:B------:R-:W3:Y:S04]  /*99b0*/  LDL.64 R20, [R1+0x98] ;  /* 0x0000980001147983 */ /* 0x000ee80000100a00 */
[----:B-----5:R-:W4:Y:S04]  /*99c0*/  LDL.64 R6, [R1+0x98] ;  /* 0x0000980001067983 */ /* 0x020f280000100a00 */
[----:B------:R-:W4:Y:S01]  /*99d0*/  LDL.64 R12, [R1+0x98] ;  /* 0x00009800010c7983 */ /* 0x000f220000100a00 */
[----:B--2---:R-:W-:-:S03]  /*99e0*/  IMAD R4, R5, 0x300, R8 ;  /* 0x0000030005047824 */ /* 0x004fc600078e0208 */
[----:B------:R-:W2:Y:S01]  /*99f0*/  LDL.64 R14, [R1+0x98] ;  /* 0x00009800010e7983 */ /* 0x000ea20000100a00 */
[----:B------:R-:W-:Y:S01]  /*9a00*/  IMAD.MOV.U32 R5, RZ, RZ, R9 ;  /* 0x000000ffff057224 */ /* 0x000fe200078e0009 */
[C---:B------:R-:W-:Y:S01]  /*9a10*/  R2UR UR6, R4.reuse ;  /* 0x00000000040672ca */ /* 0x040fe200000e0000 */
[----:B------:R-:W-:Y:S01]  /*9a20*/  WARPGROUP.ARRIVE ;  /* 0x00000000000079c5 */ /* 0x000fe20000000000 */
[----:B------:R-:W2:Y:S02]  /*9a30*/  LDL R11, [R1+0x54] ;  /* 0x00005400010b7983 */ /* 0x000ea40000100800 */
[----:B------:R-:W-:Y:S01]  /*9a40*/  R2UR UR7, R5 ;  /* 0x00000000050772ca */ /* 0x000fe200000e0000 */
[----:B------:R-:W-:Y:S02]  /*9a50*/  VIADD R8, R4, 0x2 ;  /* 0x0000000204087836 */ /* 0x000fe40000000000 */
[----:B0-----:R-:W-:Y:S01]  /*9a60*/  IMAD.MOV.U32 R0, RZ, RZ, 0x1 ;  /* 0x00000001ff007424 */ /* 0x001fe200078e00ff */
[----:B------:R0:W-:Y:S04]  /*9a70*/  STL [R1+0x80], RZ ;  /* 0x000080ff01007387 */ /* 0x0001e80000100800 */
[----:B------:R0:W-:Y:S04]  /*9a80*/  STL [R1+0x80], R0 ;  /* 0x0000800001007387 */ /* 0x0001e80000100800 */
[----:B------:R0:W-:Y:S04]  /*9a90*/  STL [R1+0x80], R0 ;  /* 0x0000800001007387 */ /* 0x0001e80000100800 */
[----:B------:R0:W-:Y:S04]  /*9aa0*/  STL [R1+0x80], R0 ;  /* 0x0000800001007387 */ /* 0x0001e80000100800 */
[----:B------:R0:W-:Y:S01]  /*9ab0*/  STL [R1+0x80], R0 ;  /* 0x0000800001007387 */ /* 0x0001e20000100800 */
[----:B---3--:R-:W-:-:S02]  /*9ac0*/  R2UR UR4, R20 ;  /* 0x00000000140472ca */ /* 0x008fc400000e0000 */
[----:B------:R-:W-:-:S13]  /*9ad0*/  R2UR UR5, R21 ;  /* 0x00000000150572ca */ /* 0x000fda00000e0000 */
[----:B------:R-:W-:Y:S01]  /*9ae0*/  HGMMA.64x96x16.F32 R24, gdesc[UR4], RZ, !UPT, gsb0 ;  /* 0x01600000041879f0 */ /* 0x000fe2000c0008ff */
[----:B----4-:R-:W-:Y:S01]  /*9af0*/  VIADD R6, R6, 0x2 ;  /* 0x0000000206067836 */ /* 0x010fe20000000000 */
[----:B------:R-:W-:Y:S02]  /*9b00*/  R2UR UR6, R8 ;  /* 0x00000000080672ca */ /* 0x000fe400000e0000 */
[----:B------:R-:W-:Y:S02]  /*9b10*/  R2UR UR7, R9 ;  /* 0x00000000090772ca */ /* 0x000fe400000e0000 */
[----:B------:R-:W-:Y:S02]  /*9b20*/  R2UR UR4, R6 ;  /* 0x00000000060472ca */ /* 0x000fe400000e0000 */
[----:B------:R-:W-:Y:S01]  /*9b30*/  R2UR UR5, R7 ;  /* 0x00000000070572ca */ /* 0x000fe200000e0000 */
[----:B------:R-:W-:Y:S02]  /*9b40*/  VIADD R12, R12, 0x4 ;  /* 0x000000040c0c7836 */ /* 0x000fe40000000000 */
[----:B------:R-:W-:-:S02]  /*9b50*/  VIADD R6, R4, 0x4 ;  /* 0x0000000404067836 */ /* 0x000fc40000000000 */
[----:B------:R-:W-:Y:S01]  /*9b60*/  IMAD.MOV.U32 R7, RZ, RZ, R9 ;  /* 0x000000ffff077224 */ /* 0x000fe200078e0009 */
[----:B------:R-:W-:Y:S02]  /*9b70*/  WARPGROUP.DEPBAR.LE gsb0, 0x0 ;  /* 0x00008000000079c5 */ /* 0x000fe40000010000 */
[----:B------:R0:W5:Y:S04]  /*9b80*/  LD.E R3, desc[UR48][R22.64+0x210] ;  /* 0x0002103016037980 */ /* 0x000168000c101900 */
[----:B------:R0:W5:Y:S01]  /*9b90*/  LD.E R5, desc[UR48][R22.64+0x214] ;  /* 0x0002143016057980 */ /* 0x000162000c101900 */
[----:B------:R-:W-:-:S06]  /*9ba0*/  WARPGROUP.ARRIVE ;  /* 0x00000000000079c5 */ /* 0x000fcc0000000000 */
[----:B------:R-:W-:Y:S01]  /*9bb0*/  HGMMA.64x96x16.F32 R24, gdesc[UR4], R24, gsb0 ;  /* 0x01600000041879f0 */ /* 0x000fe20008000818 */
[----:B------:R-:W-:Y:S02]  /*9bc0*/  R2UR UR6, R6 ;  /* 0x00000000060672ca */ /* 0x000fe400000e0000 */
[----:B------:R-:W-:Y:S02]  /*9bd0*/  R2UR UR7, R7 ;  /* 0x00000000070772ca */ /* 0x000fe400000e0000 */
[----:B------:R-:W-:Y:S02]  /*9be0*/  R2UR UR4, R12 ;  /* 0x000000000c0472ca */ /* 0x000fe400000e0000 */
[----:B------:R-:W-:Y:S01]  /*9bf0*/  R2UR UR5, R13 ;  /* 0x000000000d0572ca */ /* 0x000fe200000e0000 */
[----:B------:R-:W-:Y:S02]  /*9c00*/  VIADD R6, R4, 0x6 ;  /* 0x0000000604067836 */ /* 0x000fe40000000000 */
[----:B--2---:R-:W-:-:S02]  /*9c10*/  VIADD R14, R14, 0x6 ;  /* 0x000000060e0e7836 */ /* 0x004fc40000000000 */
[----:B------:R-:W-:Y:S01]  /*9c20*/  IMAD.MOV.U32 R7, RZ, RZ, R9 ;  /* 0x000000ffff077224 */ /* 0x000fe200078e0009 */
[----:B------:R-:W-:Y:S02]  /*9c30*/  WARPGROUP.DEPBAR.LE gsb0, 0x0 ;  /* 0x00008000000079c5 */ /* 0x000fe40000010000 */
[----:B------:R-:W-:-:S06]  /*9c40*/  WARPGROUP.ARRIVE ;  /* 0x00000000000079c5 */ /* 0x000fcc0000000000 */
[----:B------:R-:W-:Y:S01]  /*9c50*/  HGMMA.64x96x16.F32 R24, gdesc[UR4], R24, gsb0 ;  /* 0x01600000041879f0 */ /* 0x000fe20008000818 */
[----:B------:R-:W-:Y:S02]  /*9c60*/  R2UR UR6, R6 ;  /* 0x00000000060672ca */ /* 0x000fe400000e0000 */
[----:B------:R-:W-:Y:S02]  /*9c70*/  R2UR UR7, R7 ;  /* 0x00000000070772ca */ /* 0x000fe400000e0000 */
[----:B------:R-:W-:Y:S02]  /*9c80*/  R2UR UR4, R14 ;  /* 0x000000000e0472ca */ /* 0x000fe400000e0000 */
[----:B------:R-:W-:Y:S02]  /*9c90*/  R2UR UR5, R15 ;  /* 0x000000000f0572ca */ /* 0x000fe400000e0000 */
[----:B------:R-:W-:-:S04]  /*9ca0*/  LOP3.LUT R11, R11, 0x1, RZ, 0xfc, !PT ;  /* 0x000000010b0b7812 */ /* 0x000fc800078efcff */
[----:B------:R-:W-:Y:S01]  /*9cb0*/  ISETP.NE.AND P3, PT, R11, 0x3, PT ;  /* 0x000000030b00780c */ /* 0x000fe20003f65270 */
[----:B------:R-:W-:Y:S02]  /*9cc0*/  WARPGROUP.DEPBAR.LE gsb0, 0x0 ;  /* 0x00008000000079c5 */ /* 0x000fe40000010000 */
[----:B------:R-:W-:-:S06]  /*9cd0*/  WARPGROUP.ARRIVE ;  /* 0x00000000000079c5 */ /* 0x000fcc0000000000 */
[----:B------:R-:W-:Y:S01]  /*9ce0*/  HGMMA.64x96x16.F32 R24, gdesc[UR4], R24, gsb0 ;  /* 0x01600000041879f0 */ /* 0x000fe20008000818 */
[----:B------:R-:W-:Y:S02]  /*9cf0*/  BSSY B0, `(.L_x_2072) ;  /* 0x0000004000007945 */ /* 0x000fe40003800000 */
[----:B------:R-:W-:Y:S02]  /*9d00*/  WARPGROUP.DEPBAR.LE gsb0, 0x0 ;  /* 0x00008000000079c5 */ /* 0x000fe40000010000 */
[----:B0-----:R-:W-:Y:S05]  /*9d10*/  @!P3 BRA `(.L_x_2073) ;  /* 0x000000000004b947 */ /* 0x001fea0003800000 */
[----:B------:R-:W-:Y:S01]  /*9d20*/  BPT.TRAP 0x1 ;  /* 0x000000040000795c */ /* 0x000fe20000300000 */
.L_x_2073:
[----:B------:R-:W-:Y:S05]  /*9d30*/  BSYNC B0 ;  /* 0x0000000000007941 */ /* 0x000fea0003800000 */
.L_x_2072:
[----:B------:R-:W2:Y:S01]  /*9d40*/  LDL.64 R6, [R1+0x40] ;  /* 0x0000400001067983 */ /* 0x000ea20000100a00 */
[----:B-----5:R-:W-:Y:S02]  /*9d50*/  SHF.L.U32 R8, R5, 0x1f, RZ ;  /* 0x0000001f05087819 */ /* 0x020fe400000006ff */
[----:B--2---:R-:W-:-:S05]  /*9d60*/  MOV R6, R6 ;  /* 0x0000000600067202 */ /* 0x004fca0000000f00 */
[----:B------:R-:W-:-:S04]  /*9d70*/  IMAD R3, R3, 0x8, R6 ;  /* 0x0000000803037824 */ /* 0x000fc800078e0206 */
[----:B------:R0:W1:Y:S01]  /*9d80*/  SYNCS.PHASECHK.TRANS64.TRYWAIT P2, [R3+URZ], R8 ;  /* 0x00000008030075a7 */ /* 0x000062000804017f */
[----:B------:R0:W5:Y:S04]  /*9d90*/  LD.E R4, desc[UR48][R22.64+0x210] ;  /* 0x0002103016047980 */ /* 0x000168000c101900 */
[----:B------:R0:W5:Y:S01]  /*9da0*/  LD.E R5, desc[UR48][R22.64+0x214] ;  /* 0x0002143016057980 */ /* 0x000162000c101900 */
[----:B------:R-:W-:Y:S04]  /*9db0*/  BSSY B0, `(.L_x_2074) ;  /* 0x0000003000007945 */ /* 0x000fe80003800000 */
[----:B------:R-:W-:Y:S05]  /*9dc0*/  @!P3 BRA `(.L_x_2075) ;  /* 0x000000000004b947 */ /* 0x000fea0003800000 */
[----:B------:R-:W-:Y:S01]  /*9dd0*/  BPT.TRAP 0x1 ;  /* 0x000000040000795c */ /* 0x000fe20000300000 */
.L_x_2075:
[----:B------:R-:W-:Y:S05]  /*9de0*/  BSYNC B0 ;  /* 0x0000000000007941 */ /* 0x000fea0003800000 */
.L_x_2074:
[----:B------:R-:W-:Y:S04]  /*9df0*/  BSSY B0, `(.L_x_2076) ;  /* 0x0000006000007945 */ /* 0x000fe80003800000 */
[----:B-1----:R-:W-:Y:S05]  /*9e00*/  @P2 BRA `(.L_x_2077) ;  /* 0x0000000000102947 */ /* 0x002fea0003800000 */
[----:B-----5:R-:W-:Y:S01]  /*9e10*/  IMAD R4, R4, 0x8, R6 ;  /* 0x0000000804047824 */ /* 0x020fe200078e0206 */
[----:B------:R-:W-:-:S04]  /*9e20*/  SHF.L.U32 R5, R5, 0x1f, RZ ;  /* 0x0000001f05057819 */ /* 0x000fc800000006ff */
[----:B------:R-:W1:Y:S02]  /*9e30*/  SYNCS.PHASECHK.TRANS64.TRYWAIT P2, [R4+URZ], R5 ;  /* 0x00000005040075a7 */ /* 0x000e64000804017f */
[----:B-1----:R-:W-:Y:S05]  /*9e40*/  @!P2 BRA `(.L_x_2078) ;  /* 0x000001d00074a947 */ /* 0x002fea0003800000 */
.L_x_2077:
[----:B------:R-:W-:Y:S05]  /*9e50*/  BSYNC B0 ;  /* 0x0000000000007941 */ /* 0x000fea0003800000 */
.L_x_2076:
[----:B------:R-:W2:Y:S04]  /*9e60*/  LD.E R11, desc[UR48][R22.64+0x210] ;  /* 0x00021030160b7980 */ /* 0x000ea8000c101900 */
[----:B-1---5:R-:W2:Y:S04]  /*9e70*/  LDL.64 R4, [R1+0x118] ;  /* 0x0001180001047983 */ /* 0x022ea80000100a00 */
[----:B0-----:R-:W3:Y:S04]  /*9e80*/  LDL R3, [R1+0x90] ;  /* 0x0000900001037983 */ /* 0x001ee80000100800 */
[----:B------:R-:W4:Y:S04]  /*9e90*/  LDL.64 R6, [R1+0x110] ;  /* 0x0001100001067983 */ /* 0x000f280000100a00 */
[----:B------:R-:W4:Y:S04]  /*9ea0*/  LDL.64 R8, [R1+0x110] ;  /* 0x0001100001087983 */ /* 0x000f280000100a00 */
[----:B------:R-:W4:Y:S04]  /*9eb0*/  LDL.64 R12, [R1+0x110] ;  /* 0x00011000010c7983 */ /* 0x000f280000100a00 */
[----:B------:R-:W4:Y:S01]  /*9ec0*/  LDL.64 R14, [R1+0x110] ;  /* 0x00011000010e7983 */ /* 0x000f220000100a00 */
[----:B------:R-:W-:Y:S05]  /*9ed0*/  WARPSYNC.ALL ;  /* 0x0000000000007948 */ /* 0x000fea0003800000 */
[----:B------:R-:W-:Y:S01]  /*9ee0*/  WARPGROUP.ARRIVE ;  /* 0x00000000000079c5 */ /* 0x000fe20000000000 */
[----:B------:R-:W4:Y:S01]  /*9ef0*/  LDL.64 R20, [R1+0x110] ;  /* 0x0001100001147983 */ /* 0x000f220000100a00 */
[----:B--2---:R-:W-:Y:S01]  /*9f00*/  IMAD R4, R11, 0xc00, R4 ;  /* 0x00000c000b047824 */ /* 0x004fe200078e0204 */
[----:B------:R-:W-:-:S02]  /*9f10*/  R2UR UR7, R5 ;  /* 0x00000000050772ca */ /* 0x000fc400000e0000 */
[----:B---3--:R-:W-:Y:S02]  /*9f20*/  ISETP.NE.U32.AND P2, PT, R3, RZ, PT ;  /* 0x000000ff0300720c */ /* 0x008fe40003f45070 */
[----:B------:R-:W-:Y:S02]  /*9f30*/  R2UR UR6, R4 ;  /* 0x00000000040672ca */ /* 0x000fe400000e0000 */
[----:B----4-:R-:W-:Y:S02]  /*9f40*/  R2UR UR4, R6 ;  /* 0x00000000060472ca */ /* 0x010fe400000e0000 */
[----:B------:R-:W-:-:S07]  /*9f50*/  R2UR UR5, R7 ;  /* 0x00000000070572ca */ /* 0x000fce00000e0000 */
[----:B------:R-:W-:-:S06]  /*9f60*/  VOTEU.ANY UP0, P2 ;  /* 0x00000000003f7886 */ /* 0x000fcc0001000100 */
[----:B------:R-:W-:Y:S01]  /*9f70*/  HGMMA.64x96x16.F32 R24, gdesc[UR4], R24, UP0, gsb0 ;  /* 0x01600000041879f0 */ /* 0x000fe2000b800818 */
[----:B------:R-:W-:Y:S02]  /*9f80*/  VIADD R8, R8, 0x2 ;  /* 0x0000000208087836 */ /* 0x000fe40000000000 */
        /* <DEDUP_REMOVED lines=126> */
[----:B------:R-:W-:Y:S01]  /*a770*/  R2UR UR5, R21 ;  /* 0x00000000150572ca */ /* 0x000fe200000e0000 */
[----:B--2---:R-:W-:Y:S01]  /*a780*/  VIADD R8, R8, 0xc02 ;  /* 0x00000c0208087836 */ /* 0x004fe20000000000 */
[----:B------:R-:W-:Y:S02]  /*a790*/  WARPGROUP.DEPBAR.LE gsb0, 0x0 ;  /* 0x00008000000079c5 */ /* 0x000fe40000010000 */
[----:B------:R-:W-:-:S09]  /*a7a0*/  WARPGROUP.ARRIVE ;  /* 0x00000000000079c5 */ /* 0x000fd20000000000 */
[----:B------:R-:W-:Y:S01]  /*a7b0*/  HGMMA.64x96x16.F32 R24, gdesc[UR4], R24, gsb0 ;  /* 0x01600000041879f0 */ /* 0x000fe20008000818 */
[----:B------:R-:W-:Y:S02]  /*a7c0*/  VIADD R6, R4, 0x902 ;  /* 0x0000090204067836 */ /* 0x000fe40000000000 */
[----:B------:R-:W-:Y:S01]  /*a7d0*/  IMAD.MOV.U32 R7, RZ, RZ, R5 ;  /* 0x000000ffff077224 */ /* 0x000fe200078e0005 */
[----:B------:R-:W-:Y:S02]  /*a7e0*/  R2UR UR4, R8 ;  /* 0x00000000080472ca */ /* 0x000fe400000e0000 */
[----:B------:R-:W-:Y:S02]  /*a7f0*/  R2UR UR6, R6 ;  /* 0x00000000060672ca */ /* 0x000fe400000e0000 */
[----:B------:R-:W-:Y:S02]  /*a800*/  R2UR UR7, R7 ;  /* 0x00000000070772ca */ /* 0x000fe400000e0000 */
[----:B------:R-:W-:Y:S01]  /*a810*/  R2UR UR5, R9 ;  /* 0x00000000090572ca */ /* 0x000fe200000e0000 */
[----:B---3--:R-:W-:-:S02]  /*a820*/  VIADD R12, R12, 0xc04 ;  /* 0x00000c040c0c7836 */ /* 0x008fc40000000000 */
[----:B------:R-:W-:Y:S01]  /*a830*/  VIADD R6, R4, 0x904 ;  /* 0x0000090404067836 */ /* 0x000fe20000000000 */
[----:B------:R-:W-:Y:S02]  /*a840*/  WARPGROUP.DEPBAR.LE gsb0, 0x0 ;  /* 0x00008000000079c5 */ /* 0x000fe40000010000 */
[----:B------:R-:W-:-:S07]  /*a850*/  WARPGROUP.ARRIVE ;  /* 0x00000000000079c5 */ /* 0x000fce0000000000 */
[----:B------:R-:W-:Y:S01]  /*a860*/  HGMMA.64x96x16.F32 R24, gdesc[UR4], R24, gsb0 ;  /* 0x01600000041879f0 */ /* 0x000fe20008000818 */
[----:B------:R-:W-:Y:S01]  /*a870*/  IMAD.MOV.U32 R7, RZ, RZ, R5 ;  /* 0x000000ffff077224 */ /* 0x000fe200078e0005 */
[----:B------:R-:W-:Y:S02]  /*a880*/  R2UR UR6, R6 ;  /* 0x00000000060672ca */ /* 0x000fe400000e0000 */
[----:B------:R-:W-:Y:S02]  /*a890*/  R2UR UR4, R12 ;  /* 0x000000000c0472ca */ /* 0x000fe400000e0000 */
[----:B------:R-:W-:Y:S02]  /*a8a0*/  R2UR UR7, R7 ;  /* 0x00000000070772ca */ /* 0x000fe400000e0000 */
[----:B------:R-:W-:Y:S01]  /*a8b0*/  R2UR UR5, R13 ;  /* 0x000000000d0572ca */ /* 0x000fe200000e0000 */
[----:B----4-:R-:W-:Y:S02]  /*a8c0*/  VIADD R14, R14, 0xc06 ;  /* 0x00000c060e0e7836 */ /* 0x010fe40000000000 */
        /* <DEDUP_REMOVED lines=29> */
[----:B------:R-:W2:Y:S04]  /*aaa0*/  @!P0 LD.E.64 R72, desc[UR48][R72.64+0x30] ;  /* 0x0000303048488980 */ /* 0x000ea8000c101b00 */
[----:B------:R-:W3:Y:S01]  /*aab0*/  @!P0 LD.E R3, desc[UR48][R22.64+0x210] ;  /* 0x0002103016038980 */ /* 0x000ee2000c101900 */
[----:B--2---:R-:W-:-:S05]  /*aac0*/  @!P0 MOV R4, R72 ;  /* 0x0000004800048202 */ /* 0x004fca0000000f00 */
[----:B---3--:R-:W-:-:S05]  /*aad0*/  @!P0 IMAD R3, R3, 0x8, R4 ;  /* 0x0000000803038824 */ /* 0x008fca00078e0204 */
[----:B------:R-:W-:-:S04]  /*aae0*/  @!P0 PRMT R3, RZ, 0x654, R3 ;  /* 0x00000654ff038816 */ /* 0x000fc80000000003 */
[----:B------:R1:W-:Y:S01]  /*aaf0*/  @!P0 SYNCS.ARRIVE.TRANS64.RED.A1T0 RZ, [R3+URZ], RZ ;  /* 0x000000ff03ff89a7 */ /* 0x0003e2000810043f */
[----:B------:R-:W2:Y:S04]  /*ab00*/  LDL.64 R74, [R1+0x430] ;  /* 0x00043000014a7983 */ /* 0x000ea80000100a00 */
[----:B------:R-:W3:Y:S04]  /*ab10*/  LDL R72, [R1+0x450] ;  /* 0x0004500001487983 */ /* 0x000ee80000100800 */
[----:B------:R-:W4:Y:S01]  /*ab20*/  LDL.64 R14, [R1+0x440] ;  /* 0x00044000010e7983 */ /* 0x000f220000100a00 */
[----:B--2---:R-:W-:-:S04]  /*ab30*/  FMNMX.FTZ R4, R24, R74, !PT ;  /* 0x0000004a18047209 */ /* 0x004fc80007810000 */
        /* <DEDUP_REMOVED lines=50> */
[----:B-1----:R-:W-:-:S03]  /*ae60*/  FMNMX.FTZ R6, R7, R8, !PT ;  /* 0x0000000807067209 */ /* 0x002fc60007810000 */
[----:B------:R-:W-:Y:S04]  /*ae70*/  STL.64 [R1+0x430], R4 ;  /* 0x0004300401007387 */ /* 0x000fe80000100a00 */
[----:B------:R-:W2:Y:S04]  /*ae80*/  LDL R7, [R1+0x434] ;  /* 0x0004340001077983 */ /* 0x000ea80000100800 */
[----:B------:R-:W-:Y:S04]  /*ae90*/  STL [R1+0x430], R6 ;  /* 0x0004300601007387 */ /* 0x000fe80000100800 */
[----:B------:R-:W3:Y:S04]  /*aea0*/  LDL R77, [R1+0x430] ;  /* 0x00043000014d7983 */ /* 0x000ee80000100800 */
[----:B--2---:R-:W1:Y:S01]  /*aeb0*/  SHFL.BFLY PT, R4, R7, 0x2, 0x1f ;  /* 0x0c401f0007047f89 */ /* 0x004e6200000e0000 */
[----:B---3--:R-:W-:Y:S01]  /*aec0*/  FADD.FTZ R3, R74, -R77 ;  /* 0x8000004d4a037221 */ /* 0x008fe20000010000 */
[----:B------:R-:W-:-:S04]  /*aed0*/  FMUL.FTZ R77, R72, R77 ;  /* 0x0000004d484d7220 */ /* 0x000fc80000410000 */
[----:B------:R-:W-:Y:S01]  /*aee0*/  FFMA.FTZ R152, R24, R72, -R77 ;  /* 0x0000004818987223 */ /* 0x000fe2000001084d */
[----:B-1----:R-:W-:-:S05]  /*aef0*/  FMNMX.FTZ R5, R4, R7, !PT ;  /* 0x0000000704057209 */ /* 0x002fca0007810000 */
[----:B------:R-:W1:Y:S01]  /*af00*/  SHFL.BFLY PT, R24, R5, 0x1, 0x1f ;  /* 0x0c201f0005187f89 */ /* 0x000e6200000e0000 */
[-C--:B------:R-:W-:Y:S01]  /*af10*/  FMUL.FTZ R73, R3, R72.reuse ;  /* 0x0000004803497220 */ /* 0x080fe20000410000 */
[-CC-:B------:R-:W-:Y:S01]  /*af20*/  FFMA.FTZ R3, R25, R72.reuse, -R77.reuse ;  /* 0x0000004819037223 */ /* 0x180fe2000001084d */
[-CC-:B------:R-:W-:Y:S01]  /*af30*/  FFMA.FTZ R12, R44, R72.reuse, -R77.reuse ;  /* 0x000000482c0c7223 */ /* 0x180fe2000001084d */
[----:B------:R-:W-:Y:S01]  /*af40*/  MUFU.EX2 R152, R152 ;  /* 0x0000009800987308 */ /* 0x000fe20000000800 */
[----:B------:R-:W-:Y:S01]  /*af50*/  FFMA.FTZ R154, R28, R72, -R77 ;  /* 0x000000481c9a7223 */ /* 0x000fe2000001084d */
[----:B-1----:R-:W-:-:S05]  /*af60*/  FMNMX.FTZ R24, R5, R24, !PT ;  /* 0x0000001805187209 */ /* 0x002fca0007810000 */
[----:B------:R-:W-:Y:S01]  /*af70*/  FADD.FTZ R75, R75, -R24 ;  /* 0x800000184b4b7221 */ /* 0x000fe20000010000 */
[----:B------:R-:W-:-:S03]  /*af80*/  FMUL.FTZ R25, R24, R72 ;  /* 0x0000004818197220 */ /* 0x000fc60000410000 */
[----:B------:R-:W-:Y:S01]  /*af90*/  FMUL.FTZ R44, R72, R75 ;  /* 0x0000004b482c7220 */ /* 0x000fe20000410000 */
[-CC-:B------:R-:W-:Y:S01]  /*afa0*/  FFMA.FTZ R153, R26, R72.reuse, -R25.reuse ;  /* 0x000000481a997223 */ /* 0x180fe20000010819 */
[-CC-:B------:R-:W-:Y:S01]  /*afb0*/  FFMA.FTZ R186, R27, R72.reuse, -R25.reuse ;  /* 0x000000481bba7223 */ /* 0x180fe20000010819 */
[----:B------:R-:W-:Y:S01]  /*afc0*/  MUFU.EX2 R73, R73 ;  /* 0x0000004900497308 */ /* 0x000fe20000000800 */
[----:B------:R-:W-:-:S07]  /*afd0*/  FFMA.FTZ R185, R30, R72, -R25 ;  /* 0x000000481eb97223 */ /* 0x000fce0000010819 */
[----:B------:R-:W-:Y:S01]  /*afe0*/  MUFU.EX2 R44, R44 ;  /* 0x0000002c002c7308 */ /* 0x000fe20000000800 */
[----:B------:R-:W-:-:S07]  /*aff0*/  FFMA.FTZ R155, R29, R72, -R77 ;  /* 0x000000481d9b7223 */ /* 0x000fce000001084d */
[----:B------:R-:W4:Y:S01]  /*b000*/  MUFU.EX2 R153, R153 ;  /* 0x0000009900997308 */ /* 0x000f220000000800 */
[----:B------:R-:W-:-:S07]  /*b010*/  FFMA.FTZ R187, R31, R72, -R25 ;  /* 0x000000481fbb7223 */ /* 0x000fce0000010819 */
[----:B------:R-:W1:Y:S01]  /*b020*/  MUFU.EX2 R186, R186 ;  /* 0x000000ba00ba7308 */ /* 0x000e620000000800 */
[-C--:B------:R-:W-:Y:S01]  /*b030*/  FFMA.FTZ R13, R32, R72.reuse, -R77 ;  /* 0x00000048200d7223 */ /* 0x080fe2000001084d */
[----:B------:R-:W-:-:S06]  /*b040*/  FFMA.FTZ R181, R34, R72, -R25 ;  /* 0x0000004822b57223 */ /* 0x000fcc0000010819 */
[----:B------:R-:W2:Y:S01]  /*b050*/  MUFU.EX2 R3, R3 ;  /* 0x0000000300037308 */ /* 0x000ea20000000800 */
[-C--:B------:R-:W-:Y:S01]  /*b060*/  FFMA.FTZ R20, R33, R72.reuse, -R77 ;  /* 0x0000004821147223 */ /* 0x080fe2000001084d */
[----:B------:R-:W-:-:S06]  /*b070*/  FFMA.FTZ R183, R35, R72, -R25 ;  /* 0x0000004823b77223 */ /* 0x000fcc0000010819 */
[----:B------:R-:W-:Y:S08]  /*b080*/  MUFU.EX2 R154, R154 ;  /* 0x0000009a009a7308 */ /* 0x000ff00000000800 */
[----:B------:R-:W3:Y:S01]  /*b090*/  MUFU.EX2 R185, R185 ;  /* 0x000000b900b97308 */ /* 0x000ee20000000800 */
[----:B----4-:R-:W-:Y:S01]  /*b0a0*/  FFMA.FTZ R15, R15, R44, R153 ;  /* 0x0000002c0f0f7223 */ /* 0x010fe20000010099 */
[----:B------:R-:W-:-:S06]  /*b0b0*/  FFMA.FTZ R14, R73, R14, R152 ;  /* 0x0000000e490e7223 */ /* 0x000fcc0000010098 */
[----:B------:R-:W-:Y:S01]  /*b0c0*/  MUFU.EX2 R155, R155 ;  /* 0x0000009b009b7308 */ /* 0x000fe20000000800 */
[-C--:B------:R-:W-:Y:S01]  /*b0d0*/  FFMA.FTZ R19, R36, R72.reuse, -R77 ;  /* 0x0000004824137223 */ /* 0x080fe2000001084d */
[----:B------:R-:W-:-:S06]  /*b0e0*/  FFMA.FTZ R182, R38, R72, -R25 ;  /* 0x0000004826b67223 */ /* 0x000fcc0000010819 */
[----:B------:R-:W4:Y:S01]  /*b0f0*/  MUFU.EX2 R187, R187 ;  /* 0x000000bb00bb7308 */ /* 0x000f220000000800 */
[----:B-1----:R-:W-:Y:S01]  /*b100*/  FADD.FTZ R26, R186, R15 ;  /* 0x0000000fba1a7221 */ /* 0x002fe20000010000 */
[----:B--2---:R-:W-:-:S06]  /*b110*/  FADD.FTZ R15, R3, R14 ;  /* 0x0000000e030f7221 */ /* 0x004fcc0000010000 */
[----:B------:R-:W-:Y:S01]  /*b120*/  MUFU.EX2 R13, R13 ;  /* 0x0000000d000d7308 */ /* 0x000fe20000000800 */
[-C--:B------:R-:W-:Y:S01]  /*b130*/  FFMA.FTZ R21, R37, R72.reuse, -R77 ;  /* 0x0000004825157223 */ /* 0x080fe2000001084d */
[----:B------:R-:W-:-:S06]  /*b140*/  FFMA.FTZ R184, R39, R72, -R25 ;  /* 0x0000004827b87223 */ /* 0x000fcc0000010819 */
[----:B------:R-:W1:Y:S01]  /*b150*/  MUFU.EX2 R181, R181 ;  /* 0x000000b500b57308 */ /* 0x000e620000000800 */
[----:B---3--:R-:W-:Y:S01]  /*b160*/  FADD.FTZ R26, R185, R26 ;  /* 0x0000001ab91a7221 */ /* 0x008fe20000010000 */
[----:B------:R-:W-:-:S06]  /*b170*/  FADD.FTZ R14, R154, R15 ;  /* 0x0000000f9a0e7221 */ /* 0x000fcc0000010000 */
[----:B------:R-:W-:Y:S01]  /*b180*/  MUFU.EX2 R20, R20 ;  /* 0x0000001400147308 */ /* 0x000fe20000000800 */
[-C--:B------:R-:W-:Y:S01]  /*b190*/  FFMA.FTZ R11, R40, R72.reuse, -R77 ;  /* 0x00000048280b7223 */ /* 0x080fe2000001084d */
[----:B------:R-:W-:-:S06]  /*b1a0*/  FFMA.FTZ R177, R42, R72, -R25 ;  /* 0x000000482ab17223 */ /* 0x000fcc0000010819 */
[----:B------:R-:W2:Y:S01]  /*b1b0*/  MUFU.EX2 R183, R183 ;  /* 0x000000b700b77308 */ /* 0x000ea20000000800 */
[----:B----4-:R-:W-:Y:S01]  /*b1c0*/  FADD.FTZ R26, R187, R26 ;  /* 0x0000001abb1a7221 */ /* 0x010fe20000010000 */
[----:B------:R-:W-:-:S06]  /*b1d0*/  FADD.FTZ R14, R155, R14 ;  /* 0x0000000e9b0e7221 */ /* 0x000fcc0000010000 */
[----:B------:R-:W-:Y:S01]  /*b1e0*/  MUFU.EX2 R19, R19 ;  /* 0x0000001300137308 */ /* 0x000fe20000000800 */
[-C--:B------:R-:W-:Y:S01]  /*b1f0*/  FFMA.FTZ R156, R41, R72.reuse, -R77 ;  /* 0x00000048299c7223 */ /* 0x080fe2000001084d */
[----:B------:R-:W-:-:S06]  /*b200*/  FFMA.FTZ R179, R43, R72, -R25 ;  /* 0x000000482bb37223 */ /* 0x000fcc0000010819 */
[----:B------:R-:W3:Y:S01]  /*b210*/  MUFU.EX2 R182, R182 ;  /* 0x000000b600b67308 */ /* 0x000ee20000000800 */
[----:B-1----:R-:W-:Y:S01]  /*b220*/  FADD.FTZ R26, R181, R26 ;  /* 0x0000001ab51a7221 */ /* 0x002fe20000010000 */
[----:B------:R-:W-:-:S06]  /*b230*/  FADD.FTZ R15, R13, R14 ;  /* 0x0000000e0d0f7221 */ /* 0x000fcc0000010000 */
[----:B------:R-:W-:Y:S01]  /*b240*/  MUFU.EX2 R21, R21 ;  /* 0x0000001500157308 */ /* 0x000fe20000000800 */
[----:B------:R-:W-:-:S07]  /*b250*/  FFMA.FTZ R178, R46, R72, -R25 ;  /* 0x000000482eb27223 */ /* 0x000fce0000010819 */
[----:B------:R-:W1:Y:S01]  /*b260*/  MUFU.EX2 R184, R184 ;  /* 0x000000b800b87308 */ /* 0x000e620000000800 */
[----:B--2---:R-:W-:Y:S01]  /*b270*/  FADD.FTZ R27, R183, R26 ;  /* 0x0000001ab71b7221 */ /* 0x004fe20000010000 */
[----:B------:R-:W-:-:S06]  /*b280*/  FADD.FTZ R14, R20, R15 ;  /* 0x0000000f140e7221 */ /* 0x000fcc0000010000 */
[----:B------:R-:W-:Y:S01]  /*b290*/  MUFU.EX2 R11, R11 ;  /* 0x0000000b000b7308 */ /* 0x000fe20000000800 */
[-C--:B------:R-:W-:Y:S01]  /*b2a0*/  FFMA.FTZ R157, R45, R72.reuse, -R77 ;  /* 0x000000482d9d7223 */ /* 0x080fe2000001084d */
[----:B------:R-:W-:-:S06]  /*b2b0*/  FFMA.FTZ R180, R47, R72, -R25 ;  /* 0x000000482fb47223 */ /* 0x000fcc0000010819 */
[----:B------:R-:W2:Y:S01]  /*b2c0*/  MUFU.EX2 R177, R177 ;  /* 0x000000b100b17308 */ /* 0x000ea20000000800 */
[----:B---3--:R-:W-:Y:S01]  /*b2d0*/  FADD.FTZ R27, R182, R27 ;  /* 0x0000001bb61b7221 */ /* 0x008fe20000010000 */
        /* <DEDUP_REMOVED lines=8> */
[-C--:B------:R-:W-:Y:S01]  /*b360*/  FFMA.FTZ R158, R49, R72.reuse, -R77 ;  /* 0x00000048319e7223 */ /* 0x080fe2000001084d */
[----:B------:R-:W-:-:S06]  /*b370*/  FFMA.FTZ R171, R51, R72, -R25 ;  /* 0x0000004833ab7223 */ /* 0x000fcc0000010819 */
        /* <DEDUP_REMOVED lines=54> */
[----:B------:R-:W-:Y:S01]  /*b6e0*/  FFMA.FTZ R68, R68, R72, -R77 ;  /* 0x0000004844447223 */ /* 0x000fe2000001084d */
[----:B--2---:R-:W-:Y:S01]  /*b6f0*/  FADD.FTZ R27, R173, R26 ;  /* 0x0000001aad1b7221 */ /* 0x004fe20000010000 */
[----:B------:R-:W-:-:S05]  /*b700*/  FADD.FTZ R14, R160, R15 ;  /* 0x0000000fa00e7221 */ /* 0x000fca0000010000 */
[----:B------:R-:W-:Y:S01]  /*b710*/  MUFU.EX2 R4, R4 ;  /* 0x0000000400047308 */ /* 0x000fe20000000800 */
[-C--:B------:R-:W-:Y:S01]  /*b720*/  FFMA.FTZ R163, R69, R72.reuse, -R77 ;  /* 0x0000004845a37223 */ /* 0x080fe2000001084d */
[----:B------:R-:W-:-:S06]  /*b730*/  FFMA.FTZ R176, R71, R72, -R25 ;  /* 0x0000004847b07223 */ /* 0x000fcc0000010819 */
[----:B------:R-:W2:Y:S01]  /*b740*/  MUFU.EX2 R169, R169 ;  /* 0x000000a900a97308 */ /* 0x000ea20000000800 */
[----:B---3--:R-:W-:Y:S01]  /*b750*/  FADD.FTZ R27, R168, R27 ;  /* 0x0000001ba81b7221 */ /* 0x008fe20000010000 */
[----:B------:R-:W-:-:S06]  /*b760*/  FADD.FTZ R14, R7, R14 ;  /* 0x0000000e070e7221 */ /* 0x000fcc0000010000 */
[----:B------:R-:W-:Y:S08]  /*b770*/  MUFU.EX2 R162, R162 ;  /* 0x000000a200a27308 */ /* 0x000ff00000000800 */
[----:B------:R-:W3:Y:S01]  /*b780*/  MUFU.EX2 R175, R175 ;  /* 0x000000af00af7308 */ /* 0x000ee20000000800 */
[----:B-1----:R-:W-:Y:S01]  /*b790*/  FADD.FTZ R26, R174, R27 ;  /* 0x0000001bae1a7221 */ /* 0x002fe20000010000 */
[----:B------:R-:W-:-:S06]  /*b7a0*/  FADD.FTZ R15, R161, R14 ;  /* 0x0000000ea10f7221 */ /* 0x000fcc0000010000 */
[----:B------:R-:W-:Y:S08]  /*b7b0*/  MUFU.EX2 R5, R68 ;  /* 0x0000004400057308 */ /* 0x000ff00000000800 */
[----:B------:R-:W1:Y:S01]  /*b7c0*/  MUFU.EX2 R170, R170 ;  /* 0x000000aa00aa7308 */ /* 0x000e620000000800 */
[----:B--2---:R-:W-:Y:S01]  /*b7d0*/  FADD.FTZ R26, R169, R26 ;  /* 0x0000001aa91a7221 */ /* 0x004fe20000010000 */
[----:B------:R-:W-:-:S06]  /*b7e0*/  FADD.FTZ R15, R4, R15 ;  /* 0x0000000f040f7221 */ /* 0x000fcc0000010000 */
[----:B------:R-:W2:Y:S08]  /*b7f0*/  MUFU.EX2 R163, R163 ;  /* 0x000000a300a37308 */ /* 0x000eb00000000800 */
[----:B------:R-:W4:Y:S01]  /*b800*/  MUFU.EX2 R176, R176 ;  /* 0x000000b000b07308 */ /* 0x000f220000000800 */
[----:B---3--:R-:W-:Y:S01]  /*b810*/  FADD.FTZ R25, R175, R26 ;  /* 0x0000001aaf197221 */ /* 0x008fe20000010000 */
[----:B------:R-:W-:-:S03]  /*b820*/  FADD.FTZ R14, R162, R15 ;  /* 0x0000000fa20e7221 */ /* 0x000fc60000010000 */
[----:B-1----:R-:W-:Y:S01]  /*b830*/  FADD.FTZ R15, R170, R25 ;  /* 0x00000019aa0f7221 */ /* 0x002fe20000010000 */
[----:B------:R-:W-:-:S04]  /*b840*/  FADD.FTZ R14, R5, R14 ;  /* 0x0000000e050e7221 */ /* 0x000fc80000010000 */
[----:B--2---:R-:W-:Y:S01]  /*b850*/  FADD.FTZ R14, R163, R14 ;  /* 0x0000000ea30e7221 */ /* 0x004fe20000010000 */
[----:B------:R1:W-:Y:S01]  /*b860*/  STL [R1+0x434], R24 ;  /* 0x0004341801007387 */ /* 0x0003e20000100800 */
[----:B----4-:R-:W-:-:S05]  /*b870*/  FADD.FTZ R15, R176, R15 ;  /* 0x0000000fb00f7221 */ /* 0x010fca0000010000 */
[----:B------:R2:W-:Y:S04]  /*b880*/  STL.64 [R1+0x440], R14 ;  /* 0x0004400e01007387 */ /* 0x0005e80000100a00 */
[----:B------:R-:W3:Y:S04]  /*b890*/  LD.E R25, desc[UR48][R22.64+0x41c] ;  /* 0x00041c3016197980 */ /* 0x000ee8000c101900 */
[----:B------:R-:W4:Y:S04]  /*b8a0*/  LD.E R40, desc[UR48][R22.64+0x414] ;  /* 0x0004143016287980 */ /* 0x000f28000c101900 */
[----:B------:R-:W4:Y:S04]  /*b8b0*/  LD.E R26, desc[UR48][R22.64+0x220] ;  /* 0x00022030161a7980 */ /* 0x000f28000c101900 */
[----:B------:R-:W4:Y:S04]  /*b8c0*/  LD.E R28, desc[UR48][R22.64+0x224] ;  /* 0x00022430161c7980 */ /* 0x000f28000c101900 */
[----:B------:R-:W4:Y:S04]  /*b8d0*/  LD.E R30, desc[UR48][R22.64+0x230] ;  /* 0x00023030161e7980 */ /* 0x000f28000c101900 */
[----:B------:R-:W4:Y:S04]  /*b8e0*/  LD.E R32, desc[UR48][R22.64+0x234] ;  /* 0x0002343016207980 */ /* 0x000f28000c101900 */
[----:B------:R-:W4:Y:S04]  /*b8f0*/  LD.E R34, desc[UR48][R22.64+0x240] ;  /* 0x0002403016227980 */ /* 0x000f28000c101900 */
[----:B------:R-:W4:Y:S04]  /*b900*/  LD.E R36, desc[UR48][R22.64+0x244] ;  /* 0x0002443016247980 */ /* 0x000f28000c101900 */
[----:B------:R-:W4:Y:S04]  /*b910*/  LD.E R38, desc[UR48][R22.64+0x250] ;  /* 0x0002503016267980 */ /* 0x000f28000c101900 */
[----:B-1----:R-:W4:Y:S04]  /*b920*/  LD.E R24, desc[UR48][R22.64+0x254] ;  /* 0x0002543016187980 */ /* 0x002f28000c101900 */
        /* <DEDUP_REMOVED lines=54> */
[----:B--2---:R-:W2:Y:S04]  /*bc90*/  LD.E R14, desc[UR48][R22.64+0x410] ;  /* 0x00041030160e7980 */ /* 0x004ea8000c101900 */
[----:B------:R-:W2:Y:S04]  /*bca0*/  LD.E R151, desc[UR48][R22.64+0x228] ;  /* 0x0002283016977980 */ /* 0x000ea8000c101900 */
        /* <DEDUP_REMOVED lines=61> */
[----:B------:R-:W2:Y:S01]  /*c080*/  LD.E R27, desc[UR48][R22.64+0x418] ;  /* 0x00041830161b7980 */ /* 0x000ea2000c101900 */
[----:B---3--:R-:W-:Y:S01]  /*c090*/  FMUL.FTZ R219, R44, R25 ;  /* 0x000000192cdb7220 */ /* 0x008fe20000410000 */
[C---:B----4-:R-:W-:Y:S01]  /*c0a0*/  FMUL.FTZ R217, R73.reuse, R40 ;  /* 0x0000002849d97220 */ /* 0x050fe20000410000 */
[C---:B------:R-:W-:Y:S01]  /*c0b0*/  FMUL.FTZ R25, R73.reuse, R26 ;  /* 0x0000001a49197220 */ /* 0x040fe20000410000 */
[C---:B------:R-:W-:Y:S01]  /*c0c0*/  FMUL.FTZ R191, R73.reuse, R28 ;  /* 0x0000001c49bf7220 */ /* 0x040fe20000410000 */
[C---:B------:R-:W-:Y:S01]  /*c0d0*/  FMUL.FTZ R193, R73.reuse, R30 ;  /* 0x0000001e49c17220 */ /* 0x040fe20000410000 */
[C---:B------:R-:W-:Y:S01]  /*c0e0*/  FMUL.FTZ R199, R73.reuse, R32 ;  /* 0x0000002049c77220 */ /* 0x040fe20000410000 */
[----:B------:R1:W-:Y:S01]  /*c0f0*/  ST.E desc[UR48][R22.64+0x414], R217 ;  /* 0x000414d916007985 */ /* 0x0003e2000c101930 */
[C---:B------:R-:W-:Y:S01]  /*c100*/  FMUL.FTZ R207, R73.reuse, R34 ;  /* 0x0000002249cf7220 */ /* 0x040fe20000410000 */
[----:B------:R-:W-:-:S02]  /*c110*/  FMUL.FTZ R215, R73, R36 ;  /* 0x0000002449d77220 */ /* 0x000fc40000410000 */
[----:B------:R3:W-:Y:S04]  /*c120*/  ST.E desc[UR48][R22.64+0x41c], R219 ;  /* 0x00041cdb16007985 */ /* 0x0007e8000c101930 */
[----:B------:R4:W-:Y:S04]  /*c130*/  ST.E desc[UR48][R22.64+0x220], R25 ;  /* 0x0002201916007985 */ /* 0x0009e8000c101930 */
[----:B------:R0:W-:Y:S01]  /*c140*/  ST.E desc[UR48][R22.64+0x224], R191 ;  /* 0x000224bf16007985 */ /* 0x0001e2000c101930 */
[----:B-1----:R-:W-:-:S03]  /*c150*/  FMUL.FTZ R217, R73, R38 ;  /* 0x0000002649d97220 */ /* 0x002fc60000410000 */
[----:B------:R1:W-:Y:S01]  /*c160*/  ST.E desc[UR48][R22.64+0x230], R193 ;  /* 0x000230c116007985 */ /* 0x0003e2000c101930 */
[----:B---3--:R-:W-:-:S03]  /*c170*/  FMUL.FTZ R219, R73, R24 ;  /* 0x0000001849db7220 */ /* 0x008fc60000410000 */
[----:B------:R3:W-:Y:S01]  /*c180*/  ST.E desc[UR48][R22.64+0x234], R199 ;  /* 0x000234c716007985 */ /* 0x0007e2000c101930 */
[C---:B----4-:R-:W-:Y:S01]  /*c190*/  FMUL.FTZ R25, R73.reuse, R150 ;  /* 0x0000009649197220 */ /* 0x050fe20000410000 */
[C---:B0-----:R-:W-:Y:S01]  /*c1a0*/  FMUL.FTZ R191, R73.reuse, R148 ;  /* 0x0000009449bf7220 */ /* 0x041fe20000410000 */
[C---:B-1----:R-:W-:Y:S01]  /*c1b0*/  FMUL.FTZ R193, R73.reuse, R146 ;  /* 0x0000009249c17220 */ /* 0x042fe20000410000 */
[C---:B---3--:R-:W-:Y:S01]  /*c1c0*/  FMUL.FTZ R199, R73.reuse, R144 ;  /* 0x0000009049c77220 */ /* 0x048fe20000410000 */
[----:B------:R0:W-:Y:S01]  /*c1d0*/  ST.E desc[UR48][R22.64+0x240], R207 ;  /* 0x000240cf16007985 */ /* 0x0001e2000c101930 */
[C---:B------:R-:W-:Y:S01]  /*c1e0*/  FMUL.FTZ R221, R73.reuse, R140 ;  /* 0x0000008c49dd7220 */ /* 0x040fe20000410000 */
[C---:B------:R-:W-:Y:S02]  /*c1f0*/  FMUL.FTZ R231, R73.reuse, R138 ;  /* 0x0000008a49e77220 */ /* 0x040fe40000410000 */
[----:B------:R1:W-:Y:S04]  /*c200*/  ST.E desc[UR48][R22.64+0x244], R215 ;  /* 0x000244d716007985 */ /* 0x0003e8000c101930 */
[----:B------:R3:W-:Y:S04]  /*c210*/  ST.E desc[UR48][R22.64+0x250], R217 ;  /* 0x000250d916007985 */ /* 0x0007e8000c101930 */
[----:B------:R4:W-:Y:S01]  /*c220*/  ST.E desc[UR48][R22.64+0x254], R219 ;  /* 0x000254db16007985 */ /* 0x0009e2000c101930 */
[----:B0-----:R-:W-:-:S03]  /*c230*/  FMUL.FTZ R207, R73, R136 ;  /* 0x0000008849cf7220 */ /* 0x001fc60000410000 */
[----:B------:R0:W-:Y:S01]  /*c240*/  ST.E desc[UR48][R22.64+0x260], R25 ;  /* 0x0002601916007985 */ /* 0x0001e2000c101930 */
[----:B-1----:R-:W-:-:S03]  /*c250*/  FMUL.FTZ R215, R73, R142 ;  /* 0x0000008e49d77220 */ /* 0x002fc60000410000 */
[----:B------:R1:W-:Y:S01]  /*c260*/  ST.E desc[UR48][R22.64+0x264], R191 ;  /* 0x000264bf16007985 */ /* 0x0003e2000c101930 */
[----:B---3--:R-:W-:-:S03]  /*c270*/  FMUL.FTZ R217, R73, R130 ;  /* 0x0000008249d97220 */ /* 0x008fc60000410000 */
[----:B------:R3:W-:Y:S01]  /*c280*/  ST.E desc[UR48][R22.64+0x270], R193 ;  /* 0x000270c116007985 */ /* 0x0007e2000c101930 */
[----:B----4-:R-:W-:-:S03]  /*c290*/  FMUL.FTZ R219, R73, R128 ;  /* 0x0000008049db7220 */ /* 0x010fc60000410000 */
[----:B------:R4:W-:Y:S01]  /*c2a0*/  ST.E desc[UR48][R22.64+0x274], R199 ;  /* 0x000274c716007985 */ /* 0x0009e2000c101930 */
[C---:B0-----:R-:W-:Y:S01]  /*c2b0*/  FMUL.FTZ R25, R73.reuse, R134 ;  /* 0x0000008649197220 */ /* 0x041fe20000410000 */
[C---:B-1----:R-:W-:Y:S01]  /*c2c0*/  FMUL.FTZ R191, R73.reuse, R126 ;  /* 0x0000007e49bf7220 */ /* 0x042fe20000410000 */
[C---:B---3--:R-:W-:Y:S01]  /*c2d0*/  FMUL.FTZ R193, R73.reuse, R132 ;  /* 0x0000008449c17220 */ /* 0x048fe20000410000 */
[C---:B----4-:R-:W-:Y:S01]  /*c2e0*/  FMUL.FTZ R199, R73.reuse, R124 ;  /* 0x0000007c49c77220 */ /* 0x050fe20000410000 */
[----:B------:R0:W-:Y:S04]  /*c2f0*/  ST.E desc[UR48][R22.64+0x280], R207 ;  /* 0x000280cf16007985 */ /* 0x0001e8000c101930 */
        /* <DEDUP_REMOVED lines=11> */
[----:B0-----:R-:W-:-:S03]  /*c3b0*/  FMUL.FTZ R25, R73, R114 ;  /* 0x0000007249197220 */ /* 0x001fc60000410000 */
[----:B------:R0:W-:Y:S01]  /*c3c0*/  ST.E desc[UR48][R22.64+0x2c0], R219 ;  /* 0x0002c0db16007985 */ /* 0x0001e2000c101930 */
[----:B-1----:R-:W-:-:S03]  /*c3d0*/  FMUL.FTZ R191, R73, R106 ;  /* 0x0000006a49bf7220 */ /* 0x002fc60000410000 */
[----:B------:R1:W-:Y:S01]  /*c3e0*/  ST.E desc[UR48][R22.64+0x2c4], R199 ;  /* 0x0002c4c716007985 */ /* 0x0003e2000c101930 */
[C---:B---3--:R-:W-:Y:S01]  /*c3f0*/  FMUL.FTZ R193, R73.reuse, R112 ;  /* 0x0000007049c17220 */ /* 0x048fe20000410000 */
[C---:B----4-:R-:W-:Y:S01]  /*c400*/  FMUL.FTZ R217, R73.reuse, R110 ;  /* 0x0000006e49d97220 */ /* 0x050fe20000410000 */
[C---:B0-----:R-:W-:Y:S01]  /*c410*/  FMUL.FTZ R219, R73.reuse, R108 ;  /* 0x0000006c49db7220 */ /* 0x041fe20000410000 */
[C---:B-1----:R-:W-:Y:S01]  /*c420*/  FMUL.FTZ R199, R73.reuse, R104 ;  /* 0x0000006849c77220 */ /* 0x042fe20000410000 */
        /* <DEDUP_REMOVED lines=39> */
[----:B-1----:R-:W-:Y:S01]  /*c6a0*/  FMUL.FTZ R199, R73, R64 ;  /* 0x0000004049c77220 */ /* 0x002fe20000410000 */
[----:B------:R0:W-:Y:S01]  /*c6b0*/  ST.E desc[UR48][R22.64+0x370], R207 ;  /* 0x000370cf16007985 */ /* 0x0001e2000c101930 */
[C---:B--2---:R-:W-:Y:S01]  /*c6c0*/  FMUL.FTZ R151, R44.reuse, R151 ;  /* 0x000000972c977220 */ /* 0x044fe20000410000 */
[C---:B------:R-:W-:Y:S02]  /*c6d0*/  FMUL.FTZ R149, R44.reuse, R149 ;  /* 0x000000952c957220 */ /* 0x040fe40000410000 */
[----:B------:R1:W-:Y:S01]  /*c6e0*/  ST.E desc[UR48][R22.64+0x374], R215 ;  /* 0x000374d716007985 */ /* 0x0003e2000c101930 */
[C---:B------:R-:W-:Y:S01]  /*c6f0*/  FMUL.FTZ R147, R44.reuse, R147 ;  /* 0x000000932c937220 */ /* 0x040fe20000410000 */
[----:B------:R-:W-:-:S02]  /*c700*/  FMUL.FTZ R145, R44, R145 ;  /* 0x000000912c917220 */ /* 0x000fc40000410000 */
[----:B------:R2:W-:Y:S01]  /*c710*/  ST.E desc[UR48][R22.64+0x380], R221 ;  /* 0x000380dd16007985 */ /* 0x0005e2000c101930 */
[C---:B------:R-:W-:Y:S01]  /*c720*/  FMUL.FTZ R137, R44.reuse, R137 ;  /* 0x000000892c897220 */ /* 0x040fe20000410000 */
[C---:B------:R-:W-:Y:S02]  /*c730*/  FMUL.FTZ R143, R44.reuse, R143 ;  /* 0x0000008f2c8f7220 */ /* 0x040fe40000410000 */
[----:B------:R3:W-:Y:S01]  /*c740*/  ST.E desc[UR48][R22.64+0x384], R231 ;  /* 0x000384e716007985 */ /* 0x0007e2000c101930 */
[C---:B0-----:R-:W-:Y:S01]  /*c750*/  FMUL.FTZ R207, R73.reuse, R56 ;  /* 0x0000003849cf7220 */ /* 0x041fe20000410000 */
[C---:B------:R-:W-:Y:S02]  /*c760*/  FMUL.FTZ R141, R44.reuse, R141 ;  /* 0x0000008d2c8d7220 */ /* 0x040fe40000410000 */
[----:B------:R0:W-:Y:S01]  /*c770*/  ST.E desc[UR48][R22.64+0x390], R25 ;  /* 0x0003901916007985 */ /* 0x0001e2000c101930 */
[----:B-1----:R-:W-:Y:S01]  /*c780*/  FMUL.FTZ R215, R73, R62 ;  /* 0x0000003e49d77220 */ /* 0x002fe20000410000 */
[----:B------:R-:W-:-:S02]  /*c790*/  FMUL.FTZ R139, R44, R139 ;  /* 0x0000008b2c8b7220 */ /* 0x000fc40000410000 */
[----:B------:R1:W-:Y:S01]  /*c7a0*/  ST.E desc[UR48][R22.64+0x394], R191 ;  /* 0x000394bf16007985 */ /* 0x0003e2000c101930 */
[C---:B--2---:R-:W-:Y:S01]  /*c7b0*/  FMUL.FTZ R221, R73.reuse, R60 ;  /* 0x0000003c49dd7220 */ /* 0x044fe20000410000 */
[C---:B------:R-:W-:Y:S02]  /*c7c0*/  FMUL.FTZ R135, R44.reuse, R135 ;  /* 0x000000872c877220 */ /* 0x040fe40000410000 */
[----:B------:R2:W-:Y:S01]  /*c7d0*/  ST.E desc[UR48][R22.64+0x3a0], R193 ;  /* 0x0003a0c116007985 */ /* 0x0005e2000c101930 */
[C---:B---3--:R-:W-:Y:S01]  /*c7e0*/  FMUL.FTZ R231, R73.reuse, R58 ;  /* 0x0000003a49e77220 */ /* 0x048fe20000410000 */
[C---:B------:R-:W-:Y:S02]  /*c7f0*/  FMUL.FTZ R127, R44.reuse, R127 ;  /* 0x0000007f2c7f7220 */ /* 0x040fe40000410000 */
[----:B------:R3:W-:Y:S01]  /*c800*/  ST.E desc[UR48][R22.64+0x3a4], R217 ;  /* 0x0003a4d916007985 */ /* 0x0007e2000c101930 */
[----:B0-----:R-:W-:Y:S01]  /*c810*/  FMUL.FTZ R25, R73, R54 ;  /* 0x0000003649197220 */ /* 0x001fe20000410000 */
[----:B------:R-:W-:-:S02]  /*c820*/  FMUL.FTZ R133, R44, R133 ;  /* 0x000000852c857220 */ /* 0x000fc40000410000 */
[----:B------:R0:W-:Y:S01]  /*c830*/  ST.E desc[UR48][R22.64+0x3b0], R219 ;  /* 0x0003b0db16007985 */ /* 0x0001e2000c101930 */
[C---:B-1----:R-:W-:Y:S01]  /*c840*/  FMUL.FTZ R191, R73.reuse, R46 ;  /* 0x0000002e49bf7220 */ /* 0x042fe20000410000 */
[C---:B------:R-:W-:Y:S02]  /*c850*/  FMUL.FTZ R131, R44.reuse, R131 ;  /* 0x000000832c837220 */ /* 0x040fe40000410000 */
[----:B------:R1:W-:Y:S01]  /*c860*/  ST.E desc[UR48][R22.64+0x3b4], R199 ;  /* 0x0003b4c716007985 */ /* 0x0003e2000c101930 */
[C---:B--2---:R-:W-:Y:S01]  /*c870*/  FMUL.FTZ R193, R73.reuse, R52 ;  /* 0x0000003449c17220 */ /* 0x044fe20000410000 */
[C---:B------:R-:W-:Y:S01]  /*c880*/  FMUL.FTZ R129, R44.reuse, R129 ;  /* 0x000000812c817220 */ /* 0x040fe20000410000 */
[C---:B------:R-:W-:Y:S01]  /*c890*/  FMUL.FTZ R125, R44.reuse, R125 ;  /* 0x0000007d2c7d7220 */ /* 0x040fe20000410000 */
[C---:B---3--:R-:W-:Y:S01]  /*c8a0*/  FMUL.FTZ R217, R73.reuse, R50 ;  /* 0x0000003249d97220 */ /* 0x048fe20000410000 */
[C---:B------:R-:W-:Y:S01]  /*c8b0*/  FMUL.FTZ R117, R44.reuse, R117 ;  /* 0x000000752c757220 */ /* 0x040fe20000410000 */
[C---:B------:R-:W-:Y:S01]  /*c8c0*/  FMUL.FTZ R123, R44.reuse, R123 ;  /* 0x0000007b2c7b7220 */ /* 0x040fe20000410000 */
[C---:B------:R-:W-:Y:S01]  /*c8d0*/  FMUL.FTZ R121, R44.reuse, R121 ;  /* 0x000000792c797220 */ /* 0x040fe20000410000 */
[C---:B0-----:R-:W-:Y:S01]  /*c8e0*/  FMUL.FTZ R219, R73.reuse, R48 ;  /* 0x0000003049db7220 */ /* 0x041fe20000410000 */
[C---:B------:R-:W-:Y:S01]  /*c8f0*/  FMUL.FTZ R119, R44.reuse, R119 ;  /* 0x000000772c777220 */ /* 0x040fe20000410000 */
[C---:B------:R-:W-:Y:S01]  /*c900*/  FMUL.FTZ R115, R44.reuse, R115 ;  /* 0x000000732c737220 */ /* 0x040fe20000410000 */
[C---:B------:R-:W-:Y:S01]  /*c910*/  FMUL.FTZ R107, R44.reuse, R107 ;  /* 0x0000006b2c6b7220 */ /* 0x040fe20000410000 */
[C---:B-1----:R-:W-:Y:S01]  /*c920*/  FMUL.FTZ R199, R73.reuse, R42 ;  /* 0x0000002a49c77220 */ /* 0x042fe20000410000 */
[----:B------:R-:W-:Y:S01]  /*c930*/  FMUL.FTZ R73, R73, R14 ;  /* 0x0000000e49497220 */ /* 0x000fe20000410000 */
[C---:B------:R-:W-:Y:S01]  /*c940*/  FMUL.FTZ R113, R44.reuse, R113 ;  /* 0x000000712c717220 */ /* 0x040fe20000410000 */
        /* <DEDUP_REMOVED lines=41> */
[----:B------:R-:W-:Y:S01]  /*cbe0*/  FMUL.FTZ R27, R44, R27 ;  /* 0x0000001b2c1b7220 */ /* 0x000fe20000410000 */
[----:B------:R-:W-:Y:S04]  /*cbf0*/  ST.E desc[UR48][R22.64+0x3c0], R207 ;  /* 0x0003c0cf16007985 */ /* 0x000fe8000c101930 */
[----:B------:R-:W-:Y:S04]  /*cc00*/  ST.E desc[UR48][R22.64+0x3c4], R215 ;  /* 0x0003c4d716007985 */ /* 0x000fe8000c101930 */
[----:B------:R-:W-:Y:S04]  /*cc10*/  ST.E desc[UR48][R22.64+0x3d0], R221 ;  /* 0x0003d0dd16007985 */ /* 0x000fe8000c101930 */
[----:B------:R-:W-:Y:S04]  /*cc20*/  ST.E desc[UR48][R22.64+0x3d4], R231 ;  /* 0x0003d4e716007985 */ /* 0x000fe8000c101930 */
[----:B------:R0:W-:Y:S04]  /*cc30*/  ST.E desc[UR48][R22.64+0x3e0], R25 ;  /* 0x0003e01916007985 */ /* 0x0001e8000c101930 */
[----:B------:R-:W-:Y:S04]  /*cc40*/  ST.E desc[UR48][R22.64+0x3e4], R191 ;  /* 0x0003e4bf16007985 */ /* 0x000fe8000c101930 */
        /* <DEDUP_REMOVED lines=59> */
[----:B------:R1:W-:Y:S04]  /*d000*/  ST.E desc[UR48][R22.64+0x3d8], R35 ;  /* 0x0003d82316007985 */ /* 0x0003e8000c101930 */
[----:B------:R-:W-:Y:S04]  /*d010*/  ST.E desc[UR48][R22.64+0x3dc], R41 ;  /* 0x0003dc2916007985 */ /* 0x000fe8000c101930 */
[----:B------:R-:W-:Y:S04]  /*d020*/  ST.E desc[UR48][R22.64+0x3e8], R39 ;  /* 0x0003e82716007985 */ /* 0x000fe8000c101930 */
[----:B------:R2:W-:Y:S04]  /*d030*/  ST.E desc[UR48][R22.64+0x3ec], R37 ;  /* 0x0003ec2516007985 */ /* 0x0005e8000c101930 */
[----:B------:R3:W-:Y:S04]  /*d040*/  ST.E desc[UR48][R22.64+0x3f8], R33 ;  /* 0x0003f82116007985 */ /* 0x0007e8000c101930 */
[----:B------:R4:W-:Y:S04]  /*d050*/  ST.E desc[UR48][R22.64+0x3fc], R15 ;  /* 0x0003fc0f16007985 */ /* 0x0009e8000c101930 */
[----:B------:R4:W-:Y:S04]  /*d060*/  ST.E desc[UR48][R22.64+0x408], R31 ;  /* 0x0004081f16007985 */ /* 0x0009e8000c101930 */
[----:B------:R4:W-:Y:S04]  /*d070*/  ST.E desc[UR48][R22.64+0x40c], R29 ;  /* 0x00040c1d16007985 */ /* 0x0009e8000c101930 */
[----:B------:R4:W-:Y:S01]  /*d080*/  ST.E desc[UR48][R22.64+0x418], R27 ;  /* 0x0004181b16007985 */ /* 0x0009e2000c101930 */
[----:B------:R2:W-:Y:S06]  /*d090*/  BAR.SYNC.DEFER_BLOCKING R209, 0x100 ;  /* 0x000400d10000751d */ /* 0x0005ec0000010000 */
[----:B0-----:R-:W4:Y:S04]  /*d0a0*/  LD.E R25, desc[UR48][R22.64+0x220] ;  /* 0x0002203016197980 */ /* 0x001f28000c101900 */
[----:B-1----:R-:W4:Y:S04]  /*d0b0*/  LD.E R35, desc[UR48][R22.64+0x224] ;  /* 0x0002243016237980 */ /* 0x002f28000c101900 */
[----:B--2---:R-:W2:Y:S04]  /*d0c0*/  LD.E R37, desc[UR48][R22.64+0x228] ;  /* 0x0002283016257980 */ /* 0x004ea8000c101900 */
[----:B------:R-:W2:Y:S04]  /*d0d0*/  LD.E R39, desc[UR48][R22.64+0x22c] ;  /* 0x00022c3016277980 */ /* 0x000ea8000c101900 */
[----:B------:R-:W2:Y:S04]  /*d0e0*/  LD.E R41, desc[UR48][R22.64+0x230] ;  /* 0x0002303016297980 */ /* 0x000ea8000c101900 */
[----:B---3--:R-:W3:Y:S04]  /*d0f0*/  LD.E R33, desc[UR48][R22.64+0x234] ;  /* 0x0002343016217980 */ /* 0x008ee8000c101900 */
[----:B----4-:R-:W4:Y:S04]  /*d100*/  LD.E R15, desc[UR48][R22.64+0x238] ;  /* 0x00023830160f7980 */ /* 0x010f28000c101900 */
        /* <DEDUP_REMOVED lines=121> */
[----:B------:R-:W-:Y:S04]  /*d8a0*/  ST.E desc[UR48][R22.64+0x220], R25 ;  /* 0x0002201916007985 */ /* 0x000fe8000c101930 */
[----:B------:R-:W-:Y:S04]  /*d8b0*/  ST.E desc[UR48][R22.64+0x224], R35 ;  /* 0x0002242316007985 */ /* 0x000fe8000c101930 */
[----:B--2---:R-:W-:Y:S04]  /*d8c0*/  ST.E desc[UR48][R22.64+0x228], R37 ;  /* 0x0002282516007985 */ /* 0x004fe8000c101930 */
[----:B------:R-:W-:Y:S04]  /*d8d0*/  ST.E desc[UR48][R22.64+0x22c], R39 ;  /* 0x00022c2716007985 */ /* 0x000fe8000c101930 */
[----:B------:R-:W-:Y:S04]  /*d8e0*/  ST.E desc[UR48][R22.64+0x230], R41 ;  /* 0x0002302916007985 */ /* 0x000fe8000c101930 */
[----:B---3--:R-:W-:Y:S04]  /*d8f0*/  ST.E desc[UR48][R22.64+0x234], R33 ;  /* 0x0002342116007985 */ /* 0x008fe8000c101930 */
[----:B----4-:R-:W-:Y:S04]  /*d900*/  ST.E desc[UR48][R22.64+0x238], R15 ;  /* 0x0002380f16007985 */ /* 0x010fe8000c101930 */
        /* <DEDUP_REMOVED lines=121> */
[----:B0-----:R-:W4:Y:S04]  /*e0a0*/  LD.E R191, desc[UR48][R22.64+0x210] ;  /* 0x0002103016bf7980 */ /* 0x001f28000c101900 */
[----:B-1----:R-:W4:Y:S04]  /*e0b0*/  LD.E.64 R14, desc[UR48][R22.64+0xa8] ;  /* 0x0000a830160e7980 */ /* 0x002f28000c101b00 */
[----:B------:R-:W4:Y:S04]  /*e0c0*/  LDL R190, [R1+0x88] ;  /* 0x0000880001be7983 */ /* 0x000f280000100800 */
[----:B--2---:R-:W2:Y:S04]  /*e0d0*/  LD.E R24, desc[UR48][R22.64+0x220] ;  /* 0x0002203016187980 */ /* 0x004ea8000c101900 */
[----:B------:R-:W2:Y:S04]  /*e0e0*/  LD.E R25, desc[UR48][R22.64+0x224] ;  /* 0x0002243016197980 */ /* 0x000ea8000c101900 */
[----:B---3--:R-:W2:Y:S04]  /*e0f0*/  LD.E R26, desc[UR48][R22.64+0x228] ;  /* 0x00022830161a7980 */ /* 0x008ea8000c101900 */
[----:B------:R-:W2:Y:S04]  /*e100*/  LD.E R27, desc[UR48][R22.64+0x22c] ;  /* 0x00022c30161b7980 */ /* 0x000ea8000c101900 */
[----:B----4-:R-:W2:Y:S04]  /*e110*/  LD.E R28, desc[UR48][R22.64+0x230] ;  /* 0x00023030161c7980 */ /* 0x010ea8000c101900 */
        /* <DEDUP_REMOVED lines=123> */
[----:B------:R-:W-:Y:S01]  /*e8d0*/  IMAD R14, R191, 0xc00, R14 ;  /* 0x00000c00bf0e7824 */ /* 0x000fe200078e020e */
[----:B------:R-:W-:-:S02]  /*e8e0*/  ISETP.NE.U32.AND P2, PT, R190, RZ, PT ;  /* 0x000000ffbe00720c */ /* 0x000fc40003f45070 */
[----:B------:R-:W-:Y:S02]  /*e8f0*/  R2UR UR7, R15 ;  /* 0x000000000f0772ca */ /* 0x000fe400000e0000 */
[----:B------:R-:W-:Y:S02]  /*e900*/  R2UR UR6, R14 ;  /* 0x000000000e0672ca */ /* 0x000fe400000e0000 */
[----:B------:R-:W-:Y:S02]  /*e910*/  F2FP.F16.F32.PACK_AB R154, R155, R154 ;  /* 0x0000009a9b9a723e */ /* 0x000fe400000000ff */
[----:B------:R-:W-:Y:S02]  /*e920*/  F2FP.F16.F32.PACK_AB R152, R3, R152 ;  /* 0x000000980398723e */ /* 0x000fe400000000ff */
[----:B------:R-:W-:Y:S02]  /*e930*/  F2FP.F16.F32.PACK_AB R153, R186, R153 ;  /* 0x00000099ba99723e */ /* 0x000fe400000000ff */
[----:B------:R-:W-:Y:S01]  /*e940*/  F2FP.F16.F32.PACK_AB R155, R187, R185 ;  /* 0x000000b9bb9b723e */ /* 0x000fe200000000ff */
[----:B------:R-:W-:-:S03]  /*e950*/  VOTEU.ANY UP0, P2 ;  /* 0x00000000003f7886 */ /* 0x000fc60001000100 */
[----:B--2---:R-:W-:-:S06]  /*e960*/  WARPGROUP.ARRIVE ;  /* 0x00000000000079c5 */ /* 0x004fcc0000000000 */
[----:B------:R-:W-:Y:S03]  /*e970*/  HGMMA.64x256x16.F32 R24, R152, gdesc[UR4].tnspB, R24, UP0, gsb0 ;  /* 0x43e0000498187df0 */ /* 0x000fe6000b800818 */
[----:B------:R-:W-:Y:S02]  /*e980*/  WARPGROUP.DEPBAR.LE gsb0, 0x0 ;  /* 0x00008000000079c5 */ /* 0x000fe40000010000 */
[----:B------:R-:W-:Y:S02]  /*e990*/  VIADD R154, R14, 0x80 ;  /* 0x000000800e9a7836 */ /* 0x000fe40000000000 */
[----:B------:R-:W-:-:S03]  /*e9a0*/  IMAD.MOV.U32 R155, RZ, RZ, R15 ;  /* 0x000000ffff9b7224 */ /* 0x000fc600078e000f */
[----:B------:R-:W-:Y:S02]  /*e9b0*/  R2UR UR6, R154 ;  /* 0x000000009a0672ca */ /* 0x000fe400000e0000 */
[----:B------:R-:W-:Y:S02]  /*e9c0*/  R2UR UR7, R155 ;  /* 0x000000009b0772ca */ /* 0x000fe400000e0000 */
[----:B------:R-:W-:Y:S02]  /*e9d0*/  F2FP.F16.F32.PACK_AB R152, R20, R13 ;  /* 0x0000000d1498723e */ /* 0x000fe400000000ff */
[----:B------:R-:W-:Y:S02]  /*e9e0*/  F2FP.F16.F32.PACK_AB R153, R183, R181 ;  /* 0x000000b5b799723e */ /* 0x000fe400000000ff */
[----:B------:R-:W-:Y:S02]  /*e9f0*/  F2FP.F16.F32.PACK_AB R154, R21, R19 ;  /* 0x00000013159a723e */ /* 0x000fe400000000ff */
[----:B------:R-:W-:Y:S01]  /*ea00*/  F2FP.F16.F32.PACK_AB R155, R184, R182 ;  /* 0x000000b6b89b723e */ /* 0x000fe200000000ff */
        /* <DEDUP_REMOVED lines=127> */
[----:B------:R0:W-:Y:S02]  /*f200*/  ST.E desc[UR48][R22.64+0x41c], R151 ;  /* 0x00041c9716007985 */ /* 0x0001e4000c101930 */
[----:B0-----:R-:W-:-:S06]  /*f210*/  WARPGROUP.ARRIVE ;  /* 0x00000000000079c5 */ /* 0x001fcc0000000000 */
[----:B------:R-:W-:Y:S01]  /*f220*/  HGMMA.64x256x16.F32 R24, R152, gdesc[UR4].tnspB, R24, gsb0 ;  /* 0x43e0000498187df0 */ /* 0x000fe20008000818 */
[----:B------:R-:W-:Y:S02]  /*f230*/  VIADD R20, R14, 0x100 ;  /* 0x000001000e147836 */ /* 0x000fe40000000000 */
[----:B------:R-:W-:-:S03]  /*f240*/  IMAD.MOV.U32 R21, RZ, RZ, R15 ;  /* 0x000000ffff157224 */ /* 0x000fc600078e000f */
[----:B------:R-:W-:Y:S02]  /*f250*/  R2UR UR6, R20 ;  /* 0x00000000140672ca */ /* 0x000fe400000e0000 */
[----:B------:R-:W-:Y:S01]  /*f260*/  R2UR UR7, R21 ;  /* 0x00000000150772ca */ /* 0x000fe200000e0000 */
[----:B------:R-:W-:Y:S01]  /*f270*/  STL [R1+0x88], R0 ;  /* 0x0000880001007387 */ /* 0x000fe20000100800 */
[----:B------:R-:W-:Y:S01]  /*f280*/  IMAD.MOV.U32 R13, RZ, RZ, R15 ;  /* 0x000000ffff0d7224 */ /* 0x000fe200078e000f */
[----:B------:R-:W-:Y:S02]  /*f290*/  WARPGROUP.DEPBAR.LE gsb0, 0x0 ;  /* 0x00008000000079c5 */ /* 0x000fe40000010000 */
[----:B------:R-:W-:Y:S02]  /*f2a0*/  F2FP.F16.F32.PACK_AB R152, R156, R11 ;  /* 0x0000000b9c98723e */ /* 0x000fe400000000ff */
[----:B------:R-:W-:Y:S02]  /*f2b0*/  F2FP.F16.F32.PACK_AB R153, R179, R177 ;  /* 0x000000b1b399723e */ /* 0x000fe400000000ff */
[----:B------:R-:W-:-:S02]  /*f2c0*/  F2FP.F16.F32.PACK_AB R154, R157, R12 ;  /* 0x0000000c9d9a723e */ /* 0x000fc400000000ff */
        /* <DEDUP_REMOVED lines=131> */
[----:B------:R-:W-:Y:S01]  /*fb00*/  VIADD R12, R14, 0x180 ;  /* 0x000001800e0c7836 */ /* 0x000fe20000000000 */
[----:B------:R-:W-:-:S04]  /*fb10*/  R2UR UR7, R13 ;  /* 0x000000000d0772ca */ /* 0x000fc800000e0000 */
[----:B------:R-:W-:Y:S01]  /*fb20*/  R2UR UR6, R12 ;  /* 0x000000000c0672ca */ /* 0x000fe200000e0000 */
[----:B------:R-:W-:Y:S01]  /*fb30*/  STL [R1+0x88], R0 ;  /* 0x0000880001007387 */ /* 0x000fe20000100800 */
[----:B------:R-:W-:Y:S02]  /*fb40*/  WARPGROUP.DEPBAR.LE gsb0, 0x0 ;  /* 0x00008000000079c5 */ /* 0x000fe40000010000 */
        /* <DEDUP_REMOVED lines=414> */
[----:B------:R-:W-:Y:S02]  /*11530*/  STL [R1+0x88], R0 ;  /* 0x0000880001007387 */ /* 0x000fe40000100800 */
[----:B------:R-:W-:Y:S02]  /*11540*/  WARPGROUP.DEPBAR.LE gsb0, 0x0 ;  /* 0x00008000000079c5 */ /* 0x000fe40000010000 */
[----:B------:R-:W-:Y:S04]  /*11550*/  ST.E desc[UR48][R22.64+0x220], R24 ;  /* 0x0002201816007985 */ /* 0x000fe8000c101930 */
[----:B------:R0:W-:Y:S04]  /*11560*/  ST.E desc[UR48][R22.64+0x224], R25 ;  /* 0x0002241916007985 */ /* 0x0001e8000c101930 */
        /* <DEDUP_REMOVED lines=126> */
[----:B------:R4:W-:Y:S04]  /*11d50*/  STL [R1+0x88], R0 ;  /* 0x0000880001007387 */ /* 0x0009e80000100800 */
        /* <DEDUP_REMOVED lines=9> */
[----:B0-----:R-:W4:Y:S04]  /*11df0*/  LD.E R25, desc[UR48][R22.64+0x244] ;  /* 0x0002443016197980 */ /* 0x001f28000c101900 */
[----:B-1----:R-:W4:Y:S04]  /*11e00*/  LD.E R27, desc[UR48][R22.64+0x248] ;  /* 0x00024830161b7980 */ /* 0x002f28000c101900 */
[----:B--2---:R-:W2:Y:S04]  /*11e10*/  LD.E R29, desc[UR48][R22.64+0x24c] ;  /* 0x00024c30161d7980 */ /* 0x004ea8000c101900 */
        /* <DEDUP_REMOVED lines=127> */
[----:B--2---:R0:W-:Y:S04]  /*12610*/  ST.E desc[UR48][R22.64+0x24c], R29 ;  /* 0x00024c1d16007985 */ /* 0x0041e8000c101930 */
[----:B---3--:R0:W-:Y:S04]  /*12620*/  ST.E desc[UR48][R22.64+0x250], R31 ;  /* 0x0002501f16007985 */ /* 0x0081e8000c101930 */
[----:B----4-:R0:W-:Y:S04]  /*12630*/  ST.E desc[UR48][R22.64+0x254], R33 ;  /* 0x0002542116007985 */ /* 0x0101e8000c101930 */
        /* <DEDUP_REMOVED lines=113> */
[----:B------:R0:W-:Y:S01]  /*12d50*/  ST.E desc[UR48][R22.64+0x41c], R62 ;  /* 0x00041c3e16007985 */ /* 0x0001e2000c101930 */
[----:B------:R-:W-:Y:S04]  /*12d60*/  BSSY B0, `(.L_x_2079) ;  /* 0x0000008000007945 */ /* 0x000fe80003800000 */
[----:B------:R-:W-:Y:S05]  /*12d70*/  @P0 BRA `(.L_x_2080) ;  /* 0x0000000000180947 */ /* 0x000fea0003800000 */
[----:B0-----:R-:W2:Y:S04]  /*12d80*/  LDL.64 R4, [R1+0x68] ;  /* 0x0000680001047983 */ /* 0x001ea80000100a00 */
[----:B------:R-:W3:Y:S01]  /*12d90*/  LD.E R0, desc[UR48][R22.64+0x210] ;  /* 0x0002103016007980 */ /* 0x000ee2000c101900 */
[----:B--2---:R-:W-:-:S05]  /*12da0*/  MOV R3, R4 ;  /* 0x0000000400037202 */ /* 0x004fca0000000f00 */
[----:B---3--:R-:W-:-:S05]  /*12db0*/  IMAD R0, R0, 0x8, R3 ;  /* 0x0000000800007824 */ /* 0x008fca00078e0203 */
[----:B------:R-:W-:-:S04]  /*12dc0*/  PRMT R0, RZ, 0x654, R0 ;  /* 0x00000654ff007816 */ /* 0x000fc80000000000 */
[----:B------:R1:W-:Y:S03]  /*12dd0*/  SYNCS.ARRIVE.TRANS64.RED.A1T0 RZ, [R0+URZ], RZ ;  /* 0x000000ff00ff79a7 */ /* 0x0003e6000810043f */
.L_x_2080:
[----:B------:R-:W-:Y:S05]  /*12de0*/  BSYNC B0 ;  /* 0x0000000000007941 */ /* 0x000fea0003800000 */
.L_x_2079:
[----:B------:R-:W-:Y:S05]  /*12df0*/  @P1 BRA `(.L_x_2081) ;  /* 0xffffff6800201947 */ /* 0x000fea000383ffff */
.L_x_2064:
[----:B------:R-:W-:-:S13]  /*12e00*/  ISETP.GE.AND P1, PT, R10, UR43, PT ;  /* 0x0000002b0a007c0c */ /* 0x000fda000bf26270 */
[----:B------:R-:W-:Y:S05]  /*12e10*/  @!P1 BRA `(.L_x_2082) ;  /* 0x000000a800fc9947 */ /* 0x000fea0003800000 */
[----:B0-----:R0:W5:Y:S02]  /*12e20*/  LDL.64 R2, [R1+0x170] ;  /* 0x0001700001027983 */ /* 0x0011640000100a00 */
.L_x_2113:
[----:B0----5:R-:W2:Y:S04]  /*12e30*/  LD.E R5, desc[UR48][R2.64] ;  /* 0x0000003002057980 */ /* 0x021ea8000c101900 */
        /* <DEDUP_REMOVED lines=13> */
[----:B------:R-:W-:Y:S05]  /*12f10*/  YIELD ;  /* 0x0000000000007946 */ /* 0x000fea0003800000 */
[----:B------:R-:W-:Y:S01]  /*12f20*/  BSSY B0, `(.L_x_2083) ;  /* 0x0000006000007945 */ /* 0x000fe20003800000 */
[----:B---3--:R-:W-:Y:S01]  /*12f30*/  @!P1 IMAD.MOV.U32 R5, RZ, RZ, RZ ;  /* 0x000000ffff059224 */ /* 0x008fe200078e00ff */
[----:B--2---:R-:W-:-:S04]  /*12f40*/  LOP3.LUT R0, R0, 0x1, RZ, 0xfc, !PT ;  /* 0x0000000100007812 */ /* 0x004fc800078efcff */
[----:B------:R-:W-:-:S13]  /*12f50*/  ISETP.NE.AND P2, PT, R0, 0x3, PT ;  /* 0x000000030000780c */ /* 0x000fda0003f45270 */
[----:B-1----:R-:W-:Y:S05]  /*12f60*/  @!P2 BRA `(.L_x_2084) ;  /* 0x000000000004a947 */ /* 0x002fea0003800000 */
[----:B------:R-:W-:Y:S01]  /*12f70*/  BPT.TRAP 0x1 ;  /* 0x000000040000795c */ /* 0x000fe20000300000 */
.L_x_2084:
[----:B------:R-:W-:Y:S05]  /*12f80*/  BSYNC B0 ;  /* 0x0000000000007941 */ /* 0x000fea0003800000 */
.L_x_2083:
[----:B------:R-:W2:Y:S01]  /*12f90*/  LD.E.64 R6, desc[UR48][R72.64+0x8] ;  /* 0x0000083048067980 */ /* 0x000ea2000c101b00 */
[----:B-----5:R-:W-:Y:S02]  /*12fa0*/  SHF.L.U32 R8, R9, 0x1f, RZ ;  /* 0x0000001f09087819 */ /* 0x020fe400000006ff */
[----:B--2---:R-:W-:-:S05]  /*12fb0*/  MOV R6, R6 ;  /* 0x0000000600067202 */ /* 0x004fca0000000f00 */
[----:B------:R-:W-:-:S04]  /*12fc0*/  IMAD R5, R5, 0x8, R6 ;  /* 0x0000000805057824 */ /* 0x000fc800078e0206 */
[----:B------:R1:W2:Y:S01]  /*12fd0*/  SYNCS.PHASECHK.TRANS64.TRYWAIT P1, [R5+URZ], R8 ;  /* 0x00000008050075a7 */ /* 0x0002a2000802017f */
[----:B------:R-:W3:Y:S04]  /*12fe0*/  LD.E R4, desc[UR48][R72.64+0x1c] ;  /* 0x00001c3048047980 */ /* 0x000ee8000c101900 */
[----:B------:R1:W5:Y:S04]  /*12ff0*/  LD.E R0, desc[UR48][R2.64] ;  /* 0x0000003002007980 */ /* 0x000368000c101900 */
[----:B------:R1:W5:Y:S01]  /*13000*/  LD.E R6, desc[UR48][R2.64+0x4] ;  /* 0x0000043002067980 */ /* 0x000362000c101900 */
[----:B------:R-:W-:Y:S01]  /*13010*/  BSSY B0, `(.L_x_2085) ;  /* 0x0000005000007945 */ /* 0x000fe20003800000 */
[----:B---3--:R-:W-:-:S04]  /*13020*/  LOP3.LUT R4, R4, 0x1, RZ, 0xfc, !PT ;  /* 0x0000000104047812 */ /* 0x008fc800078efcff */
[----:B------:R-:W-:-:S13]  /*13030*/  ISETP.NE.AND P2, PT, R4, 0x3, PT ;  /* 0x000000030400780c */ /* 0x000fda0003f45270 */
[----:B-12---:R-:W-:Y:S05]  /*13040*/  @!P2 BRA `(.L_x_2086) ;  /* 0x000000000004a947 */ /* 0x006fea0003800000 */
[----:B------:R-:W-:Y:S01]  /*13050*/  BPT.TRAP 0x1 ;  /* 0x000000040000795c */ /* 0x000fe20000300000 */
.L_x_2086:
[----:B------:R-:W-:Y:S05]  /*13060*/  BSYNC B0 ;  /* 0x0000000000007941 */ /* 0x000fea0003800000 */
.L_x_2085:
[----:B------:R-:W-:Y:S04]  /*13070*/  BSSY B0, `(.L_x_2087) ;  /* 0x0000008000007945 */ /* 0x000fe80003800000 */
[----:B------:R-:W-:Y:S05]  /*13080*/  @P1 BRA `(.L_x_2088) ;  /* 0x0000000000181947 */ /* 0x000fea0003800000 */
[----:B------:R-:W2:Y:S01]  /*13090*/  LD.E.64 R4, desc[UR48][R72.64+0x8] ;  /* 0x0000083048047980 */ /* 0x000ea2000c101b00 */
[----:B-----5:R-:W-:Y:S02]  /*130a0*/  SHF.L.U32 R7, R6, 0x1f, RZ ;  /* 0x0000001f06077819 */ /* 0x020fe400000006ff */
[----:B--2---:R-:W-:-:S05]  /*130b0*/  MOV R5, R4 ;  /* 0x0000000400057202 */ /* 0x004fca0000000f00 */
[----:B------:R-:W-:-:S04]  /*130c0*/  IMAD R0, R0, 0x8, R5 ;  /* 0x0000000800007824 */ /* 0x000fc800078e0205 */
[----:B------:R-:W1:Y:S02]  /*130d0*/  SYNCS.PHASECHK.TRANS64.TRYWAIT P1, [R0+URZ], R7 ;  /* 0x00000007000075a7 */ /* 0x000e64000802017f */
[----:B-1----:R-:W-:Y:S05]  /*130e0*/  @!P1 BRA `(.L_x_2089) ;  /* 0x0000013c00e09947 */ /* 0x002fea0003800000 */
.L_x_2088:
[----:B------:R-:W-:Y:S05]  /*130f0*/  BSYNC B0 ;  /* 0x0000000000007941 */ /* 0x000fea0003800000 */
.L_x_2087:
[----:B------:R-:W2:Y:S04]  /*13100*/  LD.E R5, desc[UR48][R2.64] ;  /* 0x0000003002057980 */ /* 0x000ea8000c101900 */
[----:B------:R-:W2:Y:S01]  /*13110*/  LDL.64 R8, [R1+0xa0] ;  /* 0x0000a00001087983 */ /* 0x000ea20000100a00 */
[----:B------:R-:W-:Y:S05]  /*13120*/  WARPSYNC.ALL ;  /* 0x0000000000007948 */ /* 0x000fea0003800000 */
[----:B------:R-:W3:Y:S04]  /*13130*/  LDL.64 R20, [R1+0x98] ;  /* 0x0000980001147983 */ /* 0x000ee80000100a00 */
[----:B-1---5:R-:W4:Y:S04]  /*13140*/  LDL.64 R6, [R1+0x98] ;  /* 0x0000980001067983 */ /* 0x022f280000100a00 */
        /* <DEDUP_REMOVED lines=9> */
[----:B------:R-:W-:Y:S01]  /*131e0*/  IMAD.MOV.U32 R0, RZ, RZ, 0x1 ;  /* 0x00000001ff007424 */ /* 0x000fe200078e00ff */
        /* <DEDUP_REMOVED lines=42> */
[----:B-1----:R-:W-:Y:S05]  /*13490*/  @!P2 BRA `(.L_x_2091) ;  /* 0x000000000004a947 */ /* 0x002fea0003800000 */
[----:B------:R-:W-:Y:S01]  /*134a0*/  BPT.TRAP 0x1 ;  /* 0x000000040000795c */ /* 0x000fe20000300000 */
.L_x_2091:
[----:B------:R-:W-:Y:S05]  /*134b0*/  BSYNC B0 ;  /* 0x0000000000007941 */ /* 0x000fea0003800000 */
.L_x_2090:
[----:B------:R-:W2:Y:S01]  /*134c0*/  LDL.64 R6, [R1+0x40] ;  /* 0x0000400001067983 */ /* 0x000ea20000100a00 */
[----:B-----5:R-:W-:Y:S02]  /*134d0*/  SHF.L.U32 R8, R11, 0x1f, RZ ;  /* 0x0000001f0b087819 */ /* 0x020fe400000006ff */
[----:B--2---:R-:W-:-:S05]  /*134e0*/  MOV R7, R6 ;  /* 0x0000000600077202 */ /* 0x004fca0000000f00 */
[----:B------:R-:W-:-:S04]  /*134f0*/  IMAD R5, R5, 0x8, R7 ;  /* 0x0000000805057824 */ /* 0x000fc800078e0207 */
[----:B------:R1:W2:Y:S01]  /*13500*/  SYNCS.PHASECHK.TRANS64.TRYWAIT P1, [R5+URZ], R8 ;  /* 0x00000008050075a7 */ /* 0x0002a2000802017f */
[----:B------:R1:W5:Y:S04]  /*13510*/  LD.E R4, desc[UR48][R2.64] ;  /* 0x0000003002047980 */ /* 0x000368000c101900 */
[----:B------:R1:W5:Y:S01]  /*13520*/  LD.E R6, desc[UR48][R2.64+0x4] ;  /* 0x0000043002067980 */ /* 0x000362000c101900 */
[----:B------:R-:W-:Y:S04]  /*13530*/  BSSY B0, `(.L_x_2092) ;  /* 0x0000003000007945 */ /* 0x000fe80003800000 */
[----:B------:R-:W-:Y:S05]  /*13540*/  @!P2 BRA `(.L_x_2093) ;  /* 0x000000000004a947 */ /* 0x000fea0003800000 */
[----:B------:R-:W-:Y:S01]  /*13550*/  BPT.TRAP 0x1 ;  /* 0x000000040000795c */ /* 0x000fe20000300000 */
.L_x_2093:
[----:B------:R-:W-:Y:S05]  /*13560*/  BSYNC B0 ;  /* 0x0000000000007941 */ /* 0x000fea0003800000 */
.L_x_2092:
[----:B------:R-:W-:Y:S04]  /*13570*/  BSSY B0, `(.L_x_2094) ;  /* 0x0000006000007945 */ /* 0x000fe80003800000 */
[----:B--2---:R-:W-:Y:S05]  /*13580*/  @P1 BRA `(.L_x_2095) ;  /* 0x0000000000101947 */ /* 0x004fea0003800000 */
[----:B-----5:R-:W-:Y:S01]  /*13590*/  IMAD R4, R4, 0x8, R7 ;  /* 0x0000000804047824 */ /* 0x020fe200078e0207 */
[----:B-1----:R-:W-:-:S04]  /*135a0*/  SHF.L.U32 R5, R6, 0x1f, RZ ;  /* 0x0000001f06057819 */ /* 0x002fc800000006ff */
[----:B------:R-:W1:Y:S02]  /*135b0*/  SYNCS.PHASECHK.TRANS64.TRYWAIT P1, [R4+URZ], R5 ;  /* 0x00000005040075a7 */ /* 0x000e64000802017f */
[----:B-1----:R-:W-:Y:S05]  /*135c0*/  @!P1 BRA `(.L_x_2096) ;  /* 0x0000013800bc9947 */ /* 0x002fea0003800000 */
.L_x_2095:
[----:B------:R-:W-:Y:S05]  /*135d0*/  BSYNC B0 ;  /* 0x0000000000007941 */ /* 0x000fea0003800000 */
.L_x_2094:
[----:B------:R-:W2:Y:S04]  /*135e0*/  LDL R7, [R1+0x90] ;  /* 0x0000900001077983 */ /* 0x000ea80000100800 */
[----:B------:R-:W3:Y:S04]  /*135f0*/  LD.E R11, desc[UR48][R2.64] ;  /* 0x00000030020b7980 */ /* 0x000ee8000c101900 */
[----:B------:R-:W3:Y:S04]  /*13600*/  LDL.64 R74, [R1+0x118] ;  /* 0x00011800014a7983 */ /* 0x000ee80000100a00 */
[----:B-1---5:R-:W4:Y:S04]  /*13610*/  LDL.64 R4, [R1+0x110] ;  /* 0x0001100001047983 */ /* 0x022f280000100a00 */
[----:B------:R-:W4:Y:S04]  /*13620*/  LDL.64 R8, [R1+0x110] ;  /* 0x0001100001087983 */ /* 0x000f280000100a00 */
[----:B------:R-:W4:Y:S04]  /*13630*/  LDL.64 R12, [R1+0x110] ;  /* 0x00011000010c7983 */ /* 0x000f280000100a00 */
[----:B------:R-:W4:Y:S01]  /*13640*/  LDL.64 R14, [R1+0x110] ;  /* 0x00011000010e7983 */ /* 0x000f220000100a00 */
[----:B------:R-:W-:Y:S05]  /*13650*/  WARPSYNC.ALL ;  /* 0x0000000000007948 */ /* 0x000fea0003800000 */
[----:B------:R-:W-:Y:S01]  /*13660*/  WARPGROUP.ARRIVE ;  /* 0x00000000000079c5 */ /* 0x000fe20000000000 */
[----:B------:R-:W4:Y:S01]  /*13670*/  LDL.64 R20, [R1+0x110] ;  /* 0x0001100001147983 */ /* 0x000f220000100a00 */
[----:B--2---:R-:W-:Y:S01]  /*13680*/  ISETP.NE.U32.AND P1, PT, R7, RZ, PT ;  /* 0x000000ff0700720c */ /* 0x004fe20003f25070 */
[----:B---3--:R-:W-:-:S02]  /*13690*/  IMAD R6, R11, 0xc00, R74 ;  /* 0x00000c000b067824 */ /* 0x008fc400078e024a */
[----:B------:R-:W-:Y:S01]  /*136a0*/  IMAD.MOV.U32 R7, RZ, RZ, R75 ;  /* 0x000000ffff077224 */ /* 0x000fe200078e004b */
[----:B----4-:R-:W-:Y:S02]  /*136b0*/  R2UR UR4, R4 ;  /* 0x00000000040472ca */ /* 0x010fe400000e0000 */
[----:B------:R-:W-:Y:S02]  /*136c0*/  R2UR UR6, R6 ;  /* 0x00000000060672ca */ /* 0x000fe400000e0000 */
[----:B------:R-:W-:Y:S02]  /*136d0*/  R2UR UR7, R7 ;  /* 0x00000000070772ca */ /* 0x000fe400000e0000 */
[----:B------:R-:W-:-:S03]  /*136e0*/  R2UR UR5, R5 ;  /* 0x00000000050572ca */ /* 0x000fc600000e0000 */
[----:B------:R-:W-:-:S10]  /*136f0*/  VOTEU.ANY UP0, P1 ;  /* 0x00000000003f7886 */ /* 0x000fd40000800100 */
        /* <DEDUP_REMOVED lines=184> */
[----:B------:R-:W3:Y:S04]  /*14280*/  LDL R5, [R198+0x24] ;  /* 0x00002400c6057983 */ /* 0x000ee80000100800 */
[----:B------:R-:W4:Y:S04]  /*14290*/  LDL R75, [R1+0x70] ;  /* 0x00007000014b7983 */ /* 0x000f280000100800 */
[----:B--2---:R-:W2:Y:S04]  /*142a0*/  LDL R4, [R198] ;  /* 0x00000000c6047983 */ /* 0x004ea80000100800 */
[----:B------:R-:W4:Y:S04]  /*142b0*/  LDL R14, [R198+0x18] ;  /* 0x00001800c60e7983 */ /* 0x000f280000100800 */
[----:B------:R-:W4:Y:S04]  /*142c0*/  LDL R8, [R198+0x8] ;  /* 0x00000800c6087983 */ /* 0x000f280000100800 */
[----:B------:R-:W4:Y:S04]  /*142d0*/  LDL R9, [R198+0x4] ;  /* 0x00000400c6097983 */ /* 0x000f280000100800 */
[----:B------:R-:W4:Y:S04]  /*142e0*/  LDL R12, [R198+0xc] ;  /* 0x00000c00c60c7983 */ /* 0x000f280000100800 */
[----:B------:R-:W4:Y:S04]  /*142f0*/  LDL R11, [R198+0x10] ;  /* 0x00001000c60b7983 */ /* 0x000f280000100800 */
[----:B------:R-:W4:Y:S01]  /*14300*/  LDL R13, [R198+0x14] ;  /* 0x00001400c60d7983 */ /* 0x000f220000100800 */
[----:B---3--:R-:W-:-:S13]  /*14310*/  ISETP.NE.AND P1, PT, R5, 0x1, PT ;  /* 0x000000010500780c */ /* 0x008fda0003f25270 */
[----:B------:R-:W3:Y:S04]  /*14320*/  @P1 LDL R6, [R198+0x28] ;  /* 0x00002800c6061983 */ /* 0x000ee80000100800 */
[----:B------:R-:W3:Y:S01]  /*14330*/  @P1 LDL R7, [R198+0x2c] ;  /* 0x00002c00c6071983 */ /* 0x000ee20000100800 */
[----:B--2---:R-:W-:-:S04]  /*14340*/  SHF.R.S32.HI R5, RZ, 0x1f, R4 ;  /* 0x0000001fff057819 */ /* 0x004fc80000011404 */
[----:B------:R-:W-:-:S04]  /*14350*/  LEA.HI R15, R5, R4, RZ, 0x7 ;  /* 0x00000004050f7211 */ /* 0x000fc800078f38ff */
[----:B------:R-:W-:-:S05]  /*14360*/  LOP3.LUT R19, R15, 0xffffff80, RZ, 0xc0, !PT ;  /* 0xffffff800f137812 */ /* 0x000fca00078ec0ff */
[----:B------:R-:W-:-:S05]  /*14370*/  IMAD.IADD R19, R4, 0x1, -R19 ;  /* 0x0000000104137824 */ /* 0x000fca00078e0a13 */
[----:B------:R-:W-:-:S04]  /*14380*/  SHF.R.S32.HI R72, RZ, 0x1f, R19 ;  /* 0x0000001fff487819 */ /* 0x000fc80000011413 */
[----:B------:R-:W-:Y:S02]  /*14390*/  LEA.HI R21, R72, R19, RZ, 0x2 ;  /* 0x0000001348157211 */ /* 0x000fe400078f10ff */
[----:B------:R-:W-:Y:S02]  /*143a0*/  LEA.HI R74, R5, R4, RZ, 0x2 ;  /* 0x00000004054a7211 */ /* 0x000fe400078f10ff */
[--C-:B------:R-:W-:Y:S02]  /*143b0*/  SHF.R.S32.HI R73, RZ, 0x2, R21.reuse ;  /* 0x00000002ff497819 */ /* 0x100fe40000011415 */
[----:B------:R-:W-:Y:S02]  /*143c0*/  SHF.R.S32.HI R20, RZ, 0x1f, R21 ;  /* 0x0000001fff147819 */ /* 0x000fe40000011415 */
[----:B------:R-:W-:Y:S02]  /*143d0*/  LOP3.LUT R77, R74, 0xfffffffc, RZ, 0xc0, !PT ;  /* 0xfffffffc4a4d7812 */ /* 0x000fe400078ec0ff */
[----:B------:R-:W-:-:S02]  /*143e0*/  LEA.HI R5, R20, R73, RZ, 0x3 ;  /* 0x0000004914057211 */ /* 0x000fc400078f18ff */
[----:B------:R-:W-:Y:S02]  /*143f0*/  SHF.R.S32.HI R20, RZ, 0x7, R15 ;  /* 0x00000007ff147819 */ /* 0x000fe4000001140f */
        /* <DEDUP_REMOVED lines=8> */
[----:B----4-:R-:W-:Y:S02]  /*14480*/  IMAD R75, R75, 0x8, R72 ;  /* 0x000000084b4b7824 */ /* 0x010fe400078e0248 */
[----:B------:R-:W-:Y:S01]  /*14490*/  IMAD.IADD R15, R20, 0x1, -R15 ;  /* 0x00000001140f7824 */ /* 0x000fe200078e0a0f */
[----:B------:R-:W-:Y:S01]  /*144a0*/  LOP3.LUT R4, R4, 0x1ffffffe, RZ, 0xc0, !PT ;  /* 0x1ffffffe04047812 */ /* 0x000fe200078ec0ff */
[----:B------:R-:W-:-:S04]  /*144b0*/  IMAD.U32 R74, R75, 0x10, R74 ;  /* 0x000000104b4a7824 */ /* 0x000fc800078e004a */
[----:B------:R-:W-:Y:S02]  /*144c0*/  IMAD.IADD R4, R77, 0x1, -R4 ;  /* 0x000000014d047824 */ /* 0x000fe400078e0a04 */
[----:B------:R-:W-:-:S04]  /*144d0*/  IMAD R15, R15, 0x40, R74 ;  /* 0x000000400f0f7824 */ /* 0x000fc800078e024a */
[----:B------:R-:W-:Y:S01]  /*144e0*/  IMAD R15, R4, 0x8, R15 ;  /* 0x00000008040f7824 */ /* 0x000fe200078e020f */
[----:B------:R-:W-:Y:S01]  /*144f0*/  LOP3.LUT R4, R21, 0x7ffffffc, RZ, 0xc0, !PT ;  /* 0x7ffffffc15047812 */ /* 0x000fe200078ec0ff */
[----:B------:R-:W-:Y:S01]  /*14500*/  IMAD.MOV.U32 R5, RZ, RZ, -0x60 ;  /* 0xffffffa0ff057424 */ /* 0x000fe200078e00ff */
[----:B------:R-:W-:-:S03]  /*14510*/  ISETP.GE.AND P2, PT, R14, 0x1, PT ;  /* 0x000000010e00780c */ /* 0x000fc60003f46270 */
[----:B------:R-:W-:Y:S02]  /*14520*/  IMAD.IADD R4, R19, 0x1, -R4 ;  /* 0x0000000113047824 */ /* 0x000fe400078e0a04 */
[----:B------:R-:W-:-:S04]  /*14530*/  IMAD R5, R10, R5, 0x1 ;  /* 0x000000010a057424 */ /* 0x000fc800078e0205 */
[----:B------:R-:W-:Y:S01]  /*14540*/  IMAD R4, R4, -0x2, R5 ;  /* 0xfffffffe04047824 */ /* 0x000fe200078e0205 */
[----:B------:R-:W-:Y:S01]  /*14550*/  LOP3.LUT R5, RZ, R12, RZ, 0x33, !PT ;  /* 0x0000000cff057212 */ /* 0x000fe200078e33ff */
[----:B------:R-:W-:Y:S01]  /*14560*/  BSSY B0, `(.L_x_2097) ;  /* 0x0000025000007945 */ /* 0x000fe20003800000 */
[----:B------:R-:W-:Y:S02]  /*14570*/  IMAD R13, R10, -0x60, R13 ;  /* 0xffffffa00a0d7824 */ /* 0x000fe400078e020d */
[----:B------:R-:W-:Y:S02]  /*14580*/  VIADD R21, R4, 0xffffffff ;  /* 0xffffffff04157836 */ /* 0x000fe40000000000 */
[----:B---3--:R-:W-:-:S05]  /*14590*/  @P1 IMAD.HI.U32 R6, R15, R6, RZ ;  /* 0x000000060f061227 */ /* 0x008fca00078e00ff */
[----:B------:R-:W-:-:S05]  /*145a0*/  @P1 SHF.R.U32.HI R15, RZ, R7, R6 ;  /* 0x00000007ff0f1219 */ /* 0x000fca0000011606 */
[----:B------:R-:W2:Y:S01]  /*145b0*/  SHFL.IDX PT, R7, R15, RZ, 0x1c1f ;  /* 0x001c1fff0f077589 */ /* 0x000ea200000e0000 */
[----:B------:R-:W-:-:S05]  /*145c0*/  IADD3 R6, -R9, R4, R8 ;  /* 0x0000000409067210 */ /* 0x000fca0007ffe108 */
[C---:B------:R-:W-:Y:S02]  /*145d0*/  IMAD.IADD R12, R6.reuse, 0x1, R11 ;  /* 0x00000001060c7824 */ /* 0x040fe400078e020b */
[----:B------:R-:W-:Y:S02]  /*145e0*/  IMAD.IADD R19, R6, 0x1, R5 ;  /* 0x0000000106137824 */ /* 0x000fe400078e0205 */
[--C-:B--2---:R-:W-:Y:S02]  /*145f0*/  IMAD.IADD R5, R12, 0x1, R7.reuse ;  /* 0x000000010c057824 */ /* 0x104fe400078e0207 */
[----:B------:R-:W-:Y:S01]  /*14600*/  IMAD.IADD R4, R19, 0x1, R7 ;  /* 0x0000000113047824 */ /* 0x000fe200078e0207 */
[----:B-1----:R-:W-:Y:S06]  /*14610*/  @!P2 BRA `(.L_x_2098) ;  /* 0x000000000064a947 */ /* 0x002fec0003800000 */
        /* <DEDUP_REMOVED lines=12> */
.L_x_2102:
[----:B------:R-:W-:Y:S05]  /*146e0*/  BSYNC B2 ;  /* 0x0000000000027941 */ /* 0x000fea0003800000 */
.L_x_2101:
[----:B------:R-:W-:Y:S01]  /*146f0*/  LOP3.LUT R7, RZ, R7, RZ, 0x33, !PT ;  /* 0x00000007ff077212 */ /* 0x000fe200078e33ff */
[----:B------:R-:W-:Y:S06]  /*14700*/  BRA `(.L_x_2103) ;  /* 0x0000000000187947 */ /* 0x000fec0003800000 */
.L_x_2100:
[----:B------:R-:W-:-:S13]  /*14710*/  ISETP.NE.AND P1, PT, R14, 0x1, PT ;  /* 0x000000010e00780c */ /* 0x000fda0003f25270 */
[----:B------:R-:W-:Y:S05]  /*14720*/  @!P1 BRA `(.L_x_2103) ;  /* 0x0000000000109947 */ /* 0x000fea0003800000 */
[----:B------:R-:W2:Y:S04]  /*14730*/  LDL R6, [R198+0x1c] ;  /* 0x00001c00c6067983 */ /* 0x000ea80000100800 */
[----:B------:R-:W3:Y:S01]  /*14740*/  LDL R20, [R198+0x20] ;  /* 0x00002000c6147983 */ /* 0x000ee20000100800 */
[----:B--2---:R-:W-:-:S05]  /*14750*/  IMAD.HI.U32 R7, R7, R6, RZ ;  /* 0x0000000607077227 */ /* 0x004fca00078e00ff */
[----:B---3--:R-:W-:-:S07]  /*14760*/  SHF.R.U32.HI R7, RZ, R20, R7 ;  /* 0x00000014ff077219 */ /* 0x008fce0000011607 */
.L_x_2103:
[----:B------:R-:W-:Y:S05]  /*14770*/  BSYNC B1 ;  /* 0x0000000000017941 */ /* 0x000fea0003800000 */
.L_x_2099:
[----:B------:R-:W-:-:S05]  /*14780*/  IMAD R7, R14, R7, R21 ;  /* 0x000000070e077224 */ /* 0x000fca00078e0215 */
[----:B------:R-:W-:Y:S02]  /*14790*/  VIMNMX R4, R4, R7, !PT ;  /* 0x0000000704047248 */ /* 0x000fe40007fe0100 */
[----:B------:R-:W-:-:S07]  /*147a0*/  VIADDMNMX R5, R7, R14, R5, PT ;  /* 0x0000000e07057246 */ /* 0x000fce0003800105 */
.L_x_2098:
[----:B------:R-:W-:Y:S05]  /*147b0*/  BSYNC B0 ;  /* 0x0000000000007941 */ /* 0x000fea0003800000 */
.L_x_2097:
[C---:B------:R-:W-:Y:S01]  /*147c0*/  ISETP.GE.AND P1, PT, R13.reuse, 0x2, PT ;  /* 0x000000020d00780c */ /* 0x040fe20003f26270 */
[----:B------:R-:W1:Y:S01]  /*147d0*/  SHFL.IDX PT, R15, R15, 0x1, 0x1c1f ;  /* 0x003c1f000f0f7f89 */ /* 0x000e6200000e0000 */
[C---:B------:R-:W-:Y:S01]  /*147e0*/  ISETP.GE.AND P5, PT, R13.reuse, 0xa, PT ;  /* 0x0000000a0d00780c */ /* 0x040fe20003fa6270 */
[----:B------:R-:W-:Y:S01]  /*147f0*/  BSSY B0, `(.L_x_2104) ;  /* 0x000008f000007945 */ /* 0x000fe20003800000 */
[----:B------:R-:W-:Y:S02]  /*14800*/  ISETP.GT.AND P3, PT, R4, 0x1, !P1 ;  /* 0x000000010400780c */ /* 0x000fe40004f64270 */
[----:B------:R-:W-:Y:S02]  /*14810*/  ISETP.GE.AND P2, PT, R13, 0x9, PT ;  /* 0x000000090d00780c */ /* 0x000fe40003f46270 */
[----:B------:R-:W-:Y:S02]  /*14820*/  ISETP.LT.OR P3, PT, R5, 0x2, P3 ;  /* 0x000000020500780c */ /* 0x000fe40001f61670 */
[----:B------:R-:W-:-:S02]  /*14830*/  P2R R11, PR, RZ, 0x20 ;  /* 0x00000020ff0b7803 */ /* 0x000fc40000000000 */
[----:B------:R-:W-:Y:S02]  /*14840*/  FSEL R152, R25, -INF , !P3 ;  /* 0xff80000019987808 */ /* 0x000fe40005800000 */
[C---:B------:R-:W-:Y:S02]  /*14850*/  ISETP.GT.AND P3, PT, R4.reuse, 0x9, !P5 ;  /* 0x000000090400780c */ /* 0x040fe40006f64270 */
[----:B------:R-:W-:Y:S02]  /*14860*/  ISETP.GT.AND P4, PT, R4, 0x8, !P2 ;  /* 0x000000080400780c */ /* 0x000fe40005784270 */
[----:B------:R-:W-:Y:S02]  /*14870*/  ISETP.LT.OR P3, PT, R5, 0xa, P3 ;  /* 0x0000000a0500780c */ /* 0x000fe40001f61670 */
[----:B------:R-:W-:Y:S02]  /*14880*/  ISETP.GE.AND P5, PT, R13, 0x11, PT ;  /* 0x000000110d00780c */ /* 0x000fe40003fa6270 */
[----:B------:R-:W-:-:S02]  /*14890*/  FSEL R88, R29, -INF , !P3 ;  /* 0xff8000001d587808 */ /* 0x000fc40005800000 */
[----:B------:R-:W-:Y:S01]  /*148a0*/  ISETP.LT.OR P4, PT, R5, 0x9, P4 ;  /* 0x000000090500780c */ /* 0x000fe20002781670 */
[----:B-1----:R-:W-:Y:S01]  /*148b0*/  IMAD.IADD R6, R19, 0x1, R15 ;  /* 0x0000000113067824 */ /* 0x002fe200078e020f */
[----:B------:R-:W-:Y:S02]  /*148c0*/  ISETP.GT.AND P3, PT, R4, 0x10, !P5 ;  /* 0x000000100400780c */ /* 0x000fe40006f64270 */
[----:B------:R-:W-:Y:S02]  /*148d0*/  FSEL R154, R28, -INF , !P4 ;  /* 0xff8000001c9a7808 */ /* 0x000fe40006000000 */
[----:B------:R-:W-:Y:S02]  /*148e0*/  ISETP.LT.OR P3, PT, R5, 0x11, P3 ;  /* 0x000000110500780c */ /* 0x000fe40001f61670 */
[----:B------:R-:W-:Y:S02]  /*148f0*/  ISETP.GE.AND P4, PT, R13, 0x12, PT ;  /* 0x000000120d00780c */ /* 0x000fe40003f86270 */
[----:B------:R-:W-:-:S02]  /*14900*/  FSEL R86, R32, -INF , !P3 ;  /* 0xff80000020567808 */ /* 0x000fc40005800000 */
[C---:B------:R-:W-:Y:S02]  /*14910*/  ISETP.GT.AND P3, PT, R4.reuse, 0x11, !P4 ;  /* 0x000000110400780c */ /* 0x040fe40006764270 */
        /* <DEDUP_REMOVED lines=93> */
[----:B------:R-:W-:-:S04]  /*14ef0*/  ISETP.GT.AND P6, PT, R4, 0x59, !P6 ;  /* 0x000000590400780c */ /* 0x000fc800077c4270 */
[----:B------:R-:W-:Y:S01]  /*14f00*/  ISETP.LT.OR P6, PT, R5, 0x5a, P6 ;  /* 0x0000005a0500780c */ /* 0x000fe200037c1670 */
[----:B------:R-:W-:-:S03]  /*14f10*/  IMAD.IADD R5, R12, 0x1, R15 ;  /* 0x000000010c057824 */ /* 0x000fc600078e020f */
        /* <DEDUP_REMOVED lines=15> */
.L_x_2109:
[----:B------:R-:W-:Y:S05]  /*15010*/  BSYNC B2 ;  /* 0x0000000000027941 */ /* 0x000fea0003800000 */
.L_x_2108:
[----:B------:R-:W-:Y:S01]  /*15020*/  LOP3.LUT R9, RZ, R9, RZ, 0x33, !PT ;  /* 0x00000009ff097212 */ /* 0x000fe200078e33ff */
[----:B------:R-:W-:Y:S06]  /*15030*/  BRA `(.L_x_2110) ;  /* 0x0000000000187947 */ /* 0x000fec0003800000 */
.L_x_2107:
[----:B------:R-:W-:-:S13]  /*15040*/  ISETP.NE.AND P6, PT, R14, 0x1, PT ;  /* 0x000000010e00780c */ /* 0x000fda0003fc5270 */
[----:B------:R-:W-:Y:S05]  /*15050*/  @!P6 BRA `(.L_x_2110) ;  /* 0x000000000010e947 */ /* 0x000fea0003800000 */
[----:B------:R-:W2:Y:S04]  /*15060*/  LDL R4, [R198+0x1c] ;  /* 0x00001c00c6047983 */ /* 0x000ea80000100800 */
[----:B------:R-:W3:Y:S01]  /*15070*/  LDL R8, [R198+0x20] ;  /* 0x00002000c6087983 */ /* 0x000ee20000100800 */
[----:B--2---:R-:W-:-:S05]  /*15080*/  IMAD.HI.U32 R9, R9, R4, RZ ;  /* 0x0000000409097227 */ /* 0x004fca00078e00ff */
[----:B---3--:R-:W-:-:S07]  /*15090*/  SHF.R.U32.HI R9, RZ, R8, R9 ;  /* 0x00000008ff097219 */ /* 0x008fce0000011609 */
.L_x_2110:
[----:B------:R-:W-:Y:S05]  /*150a0*/  BSYNC B1 ;  /* 0x0000000000017941 */ /* 0x000fea0003800000 */
.L_x_2106:
[----:B------:R-:W-:-:S05]  /*150b0*/  IMAD R9, R14, R9, R21 ;  /* 0x000000090e097224 */ /* 0x000fca00078e0215 */
[----:B------:R-:W-:Y:S02]  /*150c0*/  VIADDMNMX R5, R9, R14, R5, PT ;  /* 0x0000000e09057246 */ /* 0x000fe40003800105 */
[----:B------:R-:W-:-:S07]  /*150d0*/  VIMNMX R6, R6, R9, !PT ;  /* 0x0000000906067248 */ /* 0x000fce0007fe0100 */
.L_x_2105:
[----:B------:R-:W-:Y:S05]  /*150e0*/  BSYNC B0 ;  /* 0x0000000000007941 */ /* 0x000fea0003800000 */
.L_x_2104:
[C---:B------:R-:W-:Y:S02]  /*150f0*/  ISETP.GT.AND P1, PT, R6.reuse, 0x1, !P1 ;  /* 0x000000010600780c */ /* 0x040fe40004f24270 */
        /* <DEDUP_REMOVED lines=9> */
[----:B------:R-:W-:Y:S02]  /*15190*/  ISETP.NE.AND P6, PT, R73, RZ, PT ;  /* 0x000000ff4900720c */ /* 0x000fe40003fc5270 */
[----:B------:R-:W-:-:S02]  /*151a0*/  FSEL R31, R31, -INF , !P1 ;  /* 0xff8000001f1f7808 */ /* 0x000fc40004800000 */
[----:B------:R-:W-:Y:S02]  /*151b0*/  ISETP.NE.AND P1, PT, R25, RZ, PT ;  /* 0x000000ff1900720c */ /* 0x000fe40003f25270 */
[----:B------:R-:W2:Y:S02]  /*151c0*/  LDL.64 R24, [R1+0x430] ;  /* 0x0004300001187983 */ /* 0x000ea40000100a00 */
[----:B------:R-:W-:-:S04]  /*151d0*/  ISETP.GT.AND P1, PT, R6, 0x10, !P1 ;  /* 0x000000100600780c */ /* 0x000fc80004f24270 */
[----:B------:R-:W-:-:S04]  /*151e0*/  ISETP.LT.OR P1, PT, R5, 0x11, P1 ;  /* 0x000000110500780c */ /* 0x000fc80000f21670 */
[----:B------:R-:W-:Y:S02]  /*151f0*/  FSEL R34, R34, -INF , !P1 ;  /* 0xff80000022227808 */ /* 0x000fe40004800000 */
[----:B------:R-:W-:-:S04]  /*15200*/  ISETP.NE.AND P1, PT, R29, RZ, PT ;  /* 0x000000ff1d00720c */ /* 0x000fc80003f25270 */
[----:B------:R-:W-:-:S04]  /*15210*/  ISETP.GT.AND P1, PT, R6, 0x11, !P1 ;  /* 0x000000110600780c */ /* 0x000fc80004f24270 */
[----:B------:R-:W-:-:S04]  /*15220*/  ISETP.LT.OR P1, PT, R5, 0x12, P1 ;  /* 0x000000120500780c */ /* 0x000fc80000f21670 */
        /* <DEDUP_REMOVED lines=9> */
[----:B------:R-:W-:-:S04]  /*152c0*/  ISETP.NE.AND P1, PT, R37, RZ, PT ;  /* 0x000000ff2500720c */ /* 0x000fc80003f25270 */
[----:B------:R-:W-:-:S04]  /*152d0*/  ISETP.GT.AND P1, PT, R6, 0x20, !P1 ;  /* 0x000000200600780c */ /* 0x000fc80004f24270 */
        /* <DEDUP_REMOVED lines=38> */
[----:B------:R-:W-:Y:S02]  /*15540*/  ISETP.GT.AND P1, PT, R6, RZ, !P6 ;  /* 0x000000ff0600720c */ /* 0x000fe40007724270 */
[----:B--2---:R-:W-:Y:S02]  /*15550*/  FMNMX.FTZ R4, R90, R24, !PT ;  /* 0x000000185a047209 */ /* 0x004fe40007810000 */
[----:B------:R-:W-:Y:S02]  /*15560*/  ISETP.LT.OR P1, PT, R5, 0x1, P1 ;  /* 0x000000010500780c */ /* 0x000fe40000f21670 */
[----:B------:R-:W-:Y:S02]  /*15570*/  FMNMX.FTZ R4, R152, R4, !PT ;  /* 0x0000000498047209 */ /* 0x000fe40007810000 */
[----:B------:R-:W-:-:S02]  /*15580*/  FSEL R15, R26, -INF , !P1 ;  /* 0xff8000001a0f7808 */ /* 0x000fc40004800000 */
[----:B------:R-:W-:Y:S01]  /*15590*/  FMNMX.FTZ R4, R154, R4, !PT ;  /* 0x000000049a047209 */ /* 0x000fe20007810000 */
[----:B------:R-:W2:Y:S01]  /*155a0*/  LDL R26, [R1+0x450] ;  /* 0x00045000011a7983 */ /* 0x000ea20000100800 */
[----:B------:R-:W-:Y:S02]  /*155b0*/  ISETP.NE.AND P1, PT, R57, RZ, PT ;  /* 0x000000ff3900720c */ /* 0x000fe40003f25270 */
[----:B------:R-:W-:Y:S02]  /*155c0*/  FMNMX.FTZ R4, R88, R4, !PT ;  /* 0x0000000458047209 */ /* 0x000fe40007810000 */
[----:B------:R-:W-:Y:S02]  /*155d0*/  ISETP.GT.AND P2, PT, R6, 0x49, !P2 ;  /* 0x000000490600780c */ /* 0x000fe40005744270 */
[----:B------:R-:W-:Y:S02]  /*155e0*/  FMNMX.FTZ R4, R86, R4, !PT ;  /* 0x0000000456047209 */ /* 0x000fe40007810000 */
[----:B------:R-:W-:-:S02]  /*155f0*/  ISETP.GT.AND P3, PT, R6, 0x50, !P3 ;  /* 0x000000500600780c */ /* 0x000fc40005f64270 */
[----:B------:R-:W-:Y:S02]  /*15600*/  FMNMX.FTZ R4, R84, R4, !PT ;  /* 0x0000000454047209 */ /* 0x000fe40007810000 */
[----:B------:R-:W-:Y:S02]  /*15610*/  ISETP.GT.AND P4, PT, R6, 0x51, !P4 ;  /* 0x000000510600780c */ /* 0x000fe40006784270 */
[----:B------:R-:W-:Y:S02]  /*15620*/  FMNMX.FTZ R4, R82, R4, !PT ;  /* 0x0000000452047209 */ /* 0x000fe40007810000 */
[----:B------:R-:W-:Y:S02]  /*15630*/  ISETP.NE.AND P6, PT, R13, RZ, PT ;  /* 0x000000ff0d00720c */ /* 0x000fe40003fc5270 */
[----:B------:R-:W-:-:S04]  /*15640*/  FMNMX.FTZ R4, R80, R4, !PT ;  /* 0x0000000450047209 */ /* 0x000fc80007810000 */
[----:B------:R-:W-:-:S04]  /*15650*/  FMNMX.FTZ R4, R78, R4, !PT ;  /* 0x000000044e047209 */ /* 0x000fc80007810000 */
[----:B------:R-:W-:-:S04]  /*15660*/  FMNMX.FTZ R4, R76, R4, !PT ;  /* 0x000000044c047209 */ /* 0x000fc80007810000 */
[----:B------:R-:W-:-:S04]  /*15670*/  FMNMX.FTZ R7, R74, R4, !PT ;  /* 0x000000044a077209 */ /* 0x000fc80007810000 */
[----:B------:R-:W-:-:S04]  /*15680*/  FMNMX.FTZ R7, R72, R7, !PT ;  /* 0x0000000748077209 */ /* 0x000fc80007810000 */
[----:B------:R-:W-:Y:S02]  /*15690*/  FMNMX.FTZ R7, R48, R7, !PT ;  /* 0x0000000730077209 */ /* 0x000fe40007810000 */
[----:B------:R-:W-:Y:S02]  /*156a0*/  FMNMX.FTZ R4, R15, R25, !PT ;  /* 0x000000190f047209 */ /* 0x000fe40007810000 */
        /* <DEDUP_REMOVED lines=21> */
[----:B------:R-:W1:Y:S01]  /*15800*/  SHFL.BFLY PT, R9, R8, 0x2, 0x1f ;  /* 0x0c401f0008097f89 */ /* 0x000e6200000e0000 */
[----:B------:R-:W-:-:S04]  /*15810*/  FMNMX.FTZ R7, R47, R4, !PT ;  /* 0x000000042f077209 */ /* 0x000fc80007810000 */
[----:B------:R-:W-:-:S04]  /*15820*/  FMNMX.FTZ R4, R50, R7, !PT ;  /* 0x0000000732047209 */ /* 0x000fc80007810000 */
[----:B------:R-:W-:-:S04]  /*15830*/  FMNMX.FTZ R7, R51, R4, !PT ;  /* 0x0000000433077209 */ /* 0x000fc80007810000 */
[----:B------:R-:W-:Y:S02]  /*15840*/  FMNMX.FTZ R4, R54, R7, !PT ;  /* 0x0000000736047209 */ /* 0x000fe40007810000 */
[----:B------:R-:W-:Y:S02]  /*15850*/  ISETP.GT.AND P1, PT, R6, 0x48, !P1 ;  /* 0x000000480600780c */ /* 0x000fe40004f24270 */
[----:B------:R-:W-:Y:S02]  /*15860*/  FMNMX.FTZ R7, R55, R4, !PT ;  /* 0x0000000437077209 */ /* 0x000fe40007810000 */
[C---:B------:R-:W-:Y:S02]  /*15870*/  ISETP.LT.OR P1, PT, R5.reuse, 0x49, P1 ;  /* 0x000000490500780c */ /* 0x040fe40000f21670 */
[----:B------:R-:W-:Y:S02]  /*15880*/  FMNMX.FTZ R4, R58, R7, !PT ;  /* 0x000000073a047209 */ /* 0x000fe40007810000 */
[----:B------:R-:W-:-:S02]  /*15890*/  ISETP.LT.OR P2, PT, R5, 0x4a, P2 ;  /* 0x0000004a0500780c */ /* 0x000fc40001741670 */
[----:B-1----:R-:W-:Y:S02]  /*158a0*/  FMNMX.FTZ R11, R8, R9, !PT ;  /* 0x00000009080b7209 */ /* 0x002fe40007810000 */
[----:B------:R-:W-:Y:S02]  /*158b0*/  FSEL R62, R62, -INF , !P1 ;  /* 0xff8000003e3e7808 */ /* 0x000fe40004800000 */
[----:B------:R-:W-:Y:S01]  /*158c0*/  FMNMX.FTZ R7, R59, R4, !PT ;  /* 0x000000043b077209 */ /* 0x000fe20007810000 */
[----:B------:R-:W1:Y:S01]  /*158d0*/  SHFL.BFLY PT, R12, R11, 0x1, 0x1f ;  /* 0x0c201f000b0c7f89 */ /* 0x000e6200000e0000 */
[----:B------:R-:W-:Y:S02]  /*158e0*/  ISETP.LT.OR P3, PT, R5, 0x51, P3 ;  /* 0x000000510500780c */ /* 0x000fe40001f61670 */
[----:B------:R-:W-:Y:S02]  /*158f0*/  FSEL R63, R63, -INF , !P2 ;  /* 0xff8000003f3f7808 */ /* 0x000fe40005000000 */
[----:B------:R-:W-:-:S02]  /*15900*/  FMNMX.FTZ R4, R62, R7, !PT ;  /* 0x000000073e047209 */ /* 0x000fc40007810000 */
[----:B------:R-:W-:Y:S02]  /*15910*/  ISETP.GT.AND P5, PT, R6, 0x58, !P5 ;  /* 0x000000580600780c */ /* 0x000fe40006fa4270 */
[----:B------:R-:W-:Y:S02]  /*15920*/  ISETP.LT.OR P4, PT, R5, 0x52, P4 ;  /* 0x000000520500780c */ /* 0x000fe40002781670 */
[----:B------:R-:W-:Y:S02]  /*15930*/  FSEL R66, R66, -INF , !P3 ;  /* 0xff80000042427808 */ /* 0x000fe40005800000 */
[----:B------:R-:W-:Y:S02]  /*15940*/  FMNMX.FTZ R7, R63, R4, !PT ;  /* 0x000000043f077209 */ /* 0x000fe40007810000 */
[----:B------:R-:W-:Y:S02]  /*15950*/  ISETP.GT.AND P1, PT, R6, 0x59, !P6 ;  /* 0x000000590600780c */ /* 0x000fe40007724270 */
[----:B------:R-:W-:-:S02]  /*15960*/  ISETP.LT.OR P5, PT, R5, 0x59, P5 ;  /* 0x000000590500780c */ /* 0x000fc40002fa1670 */
[----:B------:R-:W-:Y:S02]  /*15970*/  FSEL R67, R67, -INF , !P4 ;  /* 0xff80000043437808 */ /* 0x000fe40006000000 */
[----:B------:R-:W-:Y:S02]  /*15980*/  FMNMX.FTZ R4, R66, R7, !PT ;  /* 0x0000000742047209 */ /* 0x000fe40007810000 */
[----:B------:R-:W-:Y:S02]  /*15990*/  ISETP.LT.OR P1, PT, R5, 0x5a, P1 ;  /* 0x0000005a0500780c */ /* 0x000fe40000f21670 */
[----:B------:R-:W-:Y:S02]  /*159a0*/  FSEL R70, R70, -INF , !P5 ;  /* 0xff80000046467808 */ /* 0x000fe40006800000 */
[----:B------:R-:W-:Y:S02]  /*159b0*/  FMNMX.FTZ R5, R67, R4, !PT ;  /* 0x0000000443057209 */ /* 0x000fe40007810000 */
[----:B------:R-:W-:-:S02]  /*159c0*/  FSEL R71, R71, -INF , !P1 ;  /* 0xff80000047477808 */ /* 0x000fc40004800000 */
[----:B------:R-:W-:-:S04]  /*159d0*/  FMNMX.FTZ R4, R70, R5, !PT ;  /* 0x0000000546047209 */ /* 0x000fc80007810000 */
[----:B------:R-:W-:Y:S02]  /*159e0*/  FMNMX.FTZ R9, R71, R4, !PT ;  /* 0x0000000447097209 */ /* 0x000fe40007810000 */
[----:B-1----:R-:W-:Y:S01]  /*159f0*/  FMNMX.FTZ R6, R11, R12, !PT ;  /* 0x0000000c0b067209 */ /* 0x002fe20007810000 */
[----:B------:R-:W3:Y:S04]  /*15a00*/  LDL.64 R4, [R1+0x440] ;  /* 0x0004400001047983 */ /* 0x000ee80000100a00 */
[----:B------:R-:W-:Y:S04]  /*15a10*/  STL.64 [R1+0x430], R8 ;  /* 0x0004300801007387 */ /* 0x000fe80000100a00 */
[----:B------:R-:W4:Y:S04]  /*15a20*/  LDL R12, [R1+0x434] ;  /* 0x00043400010c7983 */ /* 0x000f280000100800 */
[----:B------:R1:W-:Y:S04]  /*15a30*/  STL [R1+0x430], R6 ;  /* 0x0004300601007387 */ /* 0x0003e80000100800 */
[----:B------:R-:W2:Y:S04]  /*15a40*/  LDL R14, [R1+0x430] ;  /* 0x00043000010e7983 */ /* 0x000ea80000100800 */
[----:B----4-:R-:W4:Y:S01]  /*15a50*/  SHFL.BFLY PT, R9, R12, 0x2, 0x1f ;  /* 0x0c401f000c097f89 */ /* 0x010f2200000e0000 */
[----:B--2---:R-:W-:Y:S01]  /*15a60*/  FMUL.FTZ R7, R26, R14 ;  /* 0x0000000e1a077220 */ /* 0x004fe20000410000 */
[----:B------:R-:W-:-:S04]  /*15a70*/  FSETP.NEU.FTZ.AND P1, PT, R14, -INF , PT ;  /* 0xff8000000e00780b */ /* 0x000fc80003f3d000 */
[----:B------:R-:W-:-:S05]  /*15a80*/  FSEL R11, R7, RZ, P1 ;  /* 0x000000ff070b7208 */ /* 0x000fca0000800000 */
[----:B-1----:R-:W-:Y:S01]  /*15a90*/  FFMA.FTZ R6, R88, R26, -R11 ;  /* 0x0000001a58067223 */ /* 0x002fe2000001080b */
[----:B----4-:R-:W-:-:S03]  /*15aa0*/  FMNMX.FTZ R9, R9, R12, !PT ;  /* 0x0000000c09097209 */ /* 0x010fc60007810000 */
[----:B------:R1:W-:Y:S02]  /*15ab0*/  MUFU.EX2 R153, R6 ;  /* 0x0000000600997308 */ /* 0x0003e40000000800 */
[----:B-1----:R-:W1:Y:S01]  /*15ac0*/  SHFL.BFLY PT, R6, R9, 0x1, 0x1f ;  /* 0x0c201f0009067f89 */ /* 0x002e6200000e0000 */
[----:B------:R-:W-:Y:S01]  /*15ad0*/  FSEL R29, R14, RZ, P1 ;  /* 0x000000ff0e1d7208 */ /* 0x000fe20000800000 */
[----:B------:R-:W-:-:S04]  /*15ae0*/  FFMA.FTZ R7, R90, R26, -R11 ;  /* 0x0000001a5a077223 */ /* 0x000fc8000001080b */
[----:B------:R-:W-:Y:S01]  /*15af0*/  FADD.FTZ R29, R24, -R29 ;  /* 0x8000001d181d7221 */ /* 0x000fe20000010000 */
[----:B-1----:R-:W-:-:S04]  /*15b00*/  FMNMX.FTZ R6, R9, R6, !PT ;  /* 0x0000000609067209 */ /* 0x002fc80007810000 */
[C---:B------:R-:W-:Y:S01]  /*15b10*/  FSETP.NEU.FTZ.AND P1, PT, R6.reuse, -INF , PT ;  /* 0xff8000000600780b */ /* 0x040fe20003f3d000 */
[----:B------:R-:W-:-:S05]  /*15b20*/  FMUL.FTZ R8, R6, R26 ;  /* 0x0000001a06087220 */ /* 0x000fca0000410000 */
[----:B------:R-:W-:Y:S02]  /*15b30*/  FSEL R37, R8, RZ, P1 ;  /* 0x000000ff08257208 */ /* 0x000fe40000800000 */
[----:B------:R-:W-:Y:S01]  /*15b40*/  FSEL R8, R6, RZ, P1 ;  /* 0x000000ff06087208 */ /* 0x000fe20000800000 */
[-C--:B------:R-:W-:Y:S02]  /*15b50*/  FMUL.FTZ R29, R29, R26.reuse ;  /* 0x0000001a1d1d7220 */ /* 0x080fe40000410000 */
[-C--:B------:R-:W-:Y:S02]  /*15b60*/  FFMA.FTZ R218, R15, R26.reuse, -R37 ;  /* 0x0000001a0fda7223 */ /* 0x080fe40000010825 */
[----:B------:R-:W-:Y:S01]  /*15b70*/  FADD.FTZ R25, R25, -R8 ;  /* 0x8000000819197221 */ /* 0x000fe20000010000 */
[-C--:B------:R-:W-:Y:S01]  /*15b80*/  FFMA.FTZ R152, R152, R26.reuse, -R11 ;  /* 0x0000001a98987223 */ /* 0x080fe2000001080b */
[-C--:B------:R-:W-:Y:S02]  /*15b90*/  FFMA.FTZ R185, R27, R26.reuse, -R37 ;  /* 0x0000001a1bb97223 */ /* 0x080fe40000010825 */
[----:B------:R-:W-:Y:S01]  /*15ba0*/  FMUL.FTZ R25, R26, R25 ;  /* 0x000000191a197220 */ /* 0x000fe20000410000 */
[----:B------:R-:W-:Y:S01]  /*15bb0*/  MUFU.EX2 R7, R7 ;  /* 0x0000000700077308 */ /* 0x000fe20000000800 */
[-CC-:B------:R-:W-:Y:S01]  /*15bc0*/  FFMA.FTZ R14, R32, R26.reuse, -R11.reuse ;  /* 0x0000001a200e7223 */ /* 0x180fe2000001080b */
[-C--:B------:R-:W-:Y:S01]  /*15bd0*/  FFMA.FTZ R154, R154, R26.reuse, -R11 ;  /* 0x0000001a9a9a7223 */ /* 0x080fe2000001080b */
[----:B------:R-:W-:-:S05]  /*15be0*/  FFMA.FTZ R155, R30, R26, -R37 ;  /* 0x0000001a1e9b7223 */ /* 0x000fca0000010825 */
[----:B------:R-:W3:Y:S01]  /*15bf0*/  MUFU.EX2 R33, R29 ;  /* 0x0000001d00217308 */ /* 0x000ee20000000800 */
[----:B------:R-:W-:-:S07]  /*15c00*/  FFMA.FTZ R216, R31, R26, -R37 ;  /* 0x0000001a1fd87223 */ /* 0x000fce0000010825 */
[----:B------:R-:W-:Y:S08]  /*15c10*/  MUFU.EX2 R218, R218 ;  /* 0x000000da00da7308 */ /* 0x000ff00000000800 */
[----:B------:R-:W1:Y:S01]  /*15c20*/  MUFU.EX2 R32, R25 ;  /* 0x0000001900207308 */ /* 0x000e620000000800 */
[----:B------:R-:W-:-:S07]  /*15c30*/  FFMA.FTZ R192, R86, R26, -R11 ;  /* 0x0000001a56c07223 */ /* 0x000fce000001080b */
[----:B------:R-:W2:Y:S01]  /*15c40*/  MUFU.EX2 R152, R152 ;  /* 0x0000009800987308 */ /* 0x000ea20000000800 */
[----:B------:R-:W-:-:S07]  /*15c50*/  FFMA.FTZ R181, R34, R26, -R37 ;  /* 0x0000001a22b57223 */ /* 0x000fce0000010825 */
[----:B------:R-:W4:Y:S01]  /*15c60*/  MUFU.EX2 R185, R185 ;  /* 0x000000b900b97308 */ /* 0x000f220000000800 */
[----:B------:R-:W-:-:S07]  /*15c70*/  FFMA.FTZ R183, R84, R26, -R11 ;  /* 0x0000001a54b77223 */ /* 0x000fce000001080b */
[----:B------:R-:W5:Y:S01]  /*15c80*/  MUFU.EX2 R154, R154 ;  /* 0x0000009a009a7308 */ /* 0x000f620000000800 */
[----:B------:R-:W-:-:S07]  /*15c90*/  FFMA.FTZ R190, R35, R26, -R37 ;  /* 0x0000001a23be7223 */ /* 0x000fce0000010825 */
[----:B------:R-:W0:Y:S01]  /*15ca0*/  MUFU.EX2 R155, R155 ;  /* 0x0000009b009b7308 */ /* 0x000e220000000800 */
[-CC-:B------:R-:W-:Y:S01]  /*15cb0*/  FFMA.FTZ R179, R82, R26.reuse, -R11.reuse ;  /* 0x0000001a52b37223 */ /* 0x180fe2000001080b */
[-CC-:B------:R-:W-:Y:S01]  /*15cc0*/  FFMA.FTZ R186, R80, R26.reuse, -R11.reuse ;  /* 0x0000001a50ba7223 */ /* 0x180fe2000001080b */
[-CC-:B------:R-:W-:Y:S01]  /*15cd0*/  FFMA.FTZ R175, R78, R26.reuse, -R11.reuse ;  /* 0x0000001a4eaf7223 */ /* 0x180fe2000001080b */
[-CC-:B------:R-:W-:Y:S01]  /*15ce0*/  FFMA.FTZ R182, R76, R26.reuse, -R11.reuse ;  /* 0x0000001a4cb67223 */ /* 0x180fe2000001080b */
[----:B------:R-:W-:-:S03]  /*15cf0*/  FFMA.FTZ R178, R74, R26, -R11 ;  /* 0x0000001a4ab27223 */ /* 0x000fc6000001080b */
[----:B------:R-:W0:Y:S01]  /*15d00*/  MUFU.EX2 R216, R216 ;  /* 0x000000d800d87308 */ /* 0x000e220000000800 */
[-CC-:B------:R-:W-:Y:S01]  /*15d10*/  FFMA.FTZ R171, R72, R26.reuse, -R11.reuse ;  /* 0x0000001a48ab7223 */ /* 0x180fe2000001080b */
[-CC-:B------:R-:W-:Y:S01]  /*15d20*/  FFMA.FTZ R172, R48, R26.reuse, -R11.reuse ;  /* 0x0000001a30ac7223 */ /* 0x180fe2000001080b */
[-CC-:B------:R-:W-:Y:S01]  /*15d30*/  FFMA.FTZ R165, R44, R26.reuse, -R11.reuse ;  /* 0x0000001a2ca57223 */ /* 0x180fe2000001080b */
[-CC-:B------:R-:W-:Y:S01]  /*15d40*/  FFMA.FTZ R161, R52, R26.reuse, -R11.reuse ;  /* 0x0000001a34a17223 */ /* 0x180fe2000001080b */
[-CC-:B------:R-:W-:Y:S01]  /*15d50*/  FFMA.FTZ R168, R40, R26.reuse, -R11.reuse ;  /* 0x0000001a28a87223 */ /* 0x180fe2000001080b */
[-CC-:B------:R-:W-:Y:S01]  /*15d60*/  FFMA.FTZ R160, R56, R26.reuse, -R11.reuse ;  /* 0x0000001a38a07223 */ /* 0x180fe2000001080b */
[-CC-:B------:R-:W-:Y:S01]  /*15d70*/  FFMA.FTZ R21, R36, R26.reuse, -R11.reuse ;  /* 0x0000001a24157223 */ /* 0x180fe2000001080b */
[----:B------:R-:W0:Y:S01]  /*15d80*/  MUFU.EX2 R192, R192 ;  /* 0x000000c000c07308 */ /* 0x000e220000000800 */
[-CC-:B------:R-:W-:Y:S01]  /*15d90*/  FFMA.FTZ R19, R60, R26.reuse, -R11.reuse ;  /* 0x0000001a3c137223 */ /* 0x180fe2000001080b */
[-CC-:B------:R-:W-:Y:S01]  /*15da0*/  FFMA.FTZ R158, R28, R26.reuse, -R11.reuse ;  /* 0x0000001a1c9e7223 */ /* 0x180fe2000001080b */
[-CC-:B------:R-:W-:Y:S01]  /*15db0*/  FFMA.FTZ R12, R64, R26.reuse, -R11.reuse ;  /* 0x0000001a400c7223 */ /* 0x180fe2000001080b */
[-CC-:B------:R-:W-:Y:S01]  /*15dc0*/  FFMA.FTZ R13, R20, R26.reuse, -R11.reuse ;  /* 0x0000001a140d7223 */ /* 0x180fe2000001080b */
[----:B------:R-:W-:Y:S01]  /*15dd0*/  FFMA.FTZ R68, R68, R26, -R11 ;  /* 0x0000001a44447223 */ /* 0x000fe2000001080b */
[----:B---3--:R-:W-:Y:S01]  /*15de0*/  FFMA.FTZ R11, R33, R4, R7 ;  /* 0x00000004210b7223 */ /* 0x008fe20000010007 */
[----:B-1----:R-:W-:Y:S01]  /*15df0*/  FFMA.FTZ R4, R5, R32, R218 ;  /* 0x0000002005047223 */ /* 0x002fe200000100da */
[----:B------:R-:W1:Y:S01]  /*15e00*/  MUFU.EX2 R181, R181 ;  /* 0x000000b500b57308 */ /* 0x000e620000000800 */
[-C--:B------:R-:W-:Y:S01]  /*15e10*/  FFMA.FTZ R177, R38, R26.reuse, -R37 ;  /* 0x0000001a26b17223 */ /* 0x080fe20000010825 */
[----:B--2---:R-:W-:Y:S01]  /*15e20*/  FADD.FTZ R11, R152, R11 ;  /* 0x0000000b980b7221 */ /* 0x004fe20000010000 */
[----:B----4-:R-:W-:Y:S01]  /*15e30*/  FADD.FTZ R4, R185, R4 ;  /* 0x00000004b9047221 */ /* 0x010fe20000010000 */
[----:B------:R-:W-:-:S04]  /*15e40*/  FFMA.FTZ R184, R39, R26, -R37 ;  /* 0x0000001a27b87223 */ /* 0x000fc80000010825 */
[----:B------:R-:W2:Y:S01]  /*15e50*/  MUFU.EX2 R183, R183 ;  /* 0x000000b700b77308 */ /* 0x000ea20000000800 */
[----:B-----5:R-:W-:Y:S01]  /*15e60*/  FADD.FTZ R8, R154, R11 ;  /* 0x0000000b9a087221 */ /* 0x020fe20000010000 */
[----:B0-----:R-:W-:-:S06]  /*15e70*/  FADD.FTZ R5, R155, R4 ;  /* 0x000000049b057221 */ /* 0x001fcc0000010000 */
[----:B------:R-:W0:Y:S01]  /*15e80*/  MUFU.EX2 R190, R190 ;  /* 0x000000be00be7308 */ /* 0x000e220000000800 */
[----:B------:R-:W-:Y:S01]  /*15e90*/  FFMA.FTZ R173, R42, R26, -R37 ;  /* 0x0000001a2aad7223 */ /* 0x000fe20000010825 */
[----:B------:R-:W-:-:S06]  /*15ea0*/  FADD.FTZ R11, R153, R8 ;  /* 0x00000008990b7221 */ /* 0x000fcc0000010000 */
[----:B------:R-:W3:Y:S01]  /*15eb0*/  MUFU.EX2 R179, R179 ;  /* 0x000000b300b37308 */ /* 0x000ee20000000800 */
[----:B------:R-:W-:Y:S01]  /*15ec0*/  FADD.FTZ R4, R216, R5 ;  /* 0x00000005d8047221 */ /* 0x000fe20000010000 */
[----:B------:R-:W-:-:S06]  /*15ed0*/  FFMA.FTZ R180, R43, R26, -R37 ;  /* 0x0000001a2bb47223 */ /* 0x000fcc0000010825 */
[----:B------:R-:W4:Y:S01]  /*15ee0*/  MUFU.EX2 R177, R177 ;  /* 0x000000b100b17308 */ /* 0x000f220000000800 */
[----:B------:R-:W-:Y:S01]  /*15ef0*/  FADD.FTZ R8, R192, R11 ;  /* 0x0000000bc0087221 */ /* 0x000fe20000010000 */
[----:B-1----:R-:W-:-:S06]  /*15f00*/  FADD.FTZ R5, R181, R4 ;  /* 0x00000004b5057221 */ /* 0x002fcc0000010000 */
[----:B------:R-:W1:Y:S01]  /*15f10*/  MUFU.EX2 R186, R186 ;  /* 0x000000ba00ba7308 */ /* 0x000e620000000800 */
[----:B------:R-:W-:-:S07]  /*15f20*/  FFMA.FTZ R169, R46, R26, -R37 ;  /* 0x0000001a2ea97223 */ /* 0x000fce0000010825 */
[----:B------:R-:W5:Y:S01]  /*15f30*/  MUFU.EX2 R184, R184 ;  /* 0x000000b800b87308 */ /* 0x000f620000000800 */
[----:B--2---:R-:W-:Y:S01]  /*15f40*/  FADD.FTZ R8, R183, R8 ;  /* 0x00000008b7087221 */ /* 0x004fe20000010000 */
[----:B0-----:R-:W-:-:S06]  /*15f50*/  FADD.FTZ R4, R190, R5 ;  /* 0x00000005be047221 */ /* 0x001fcc0000010000 */
[----:B------:R-:W0:Y:S01]  /*15f60*/  MUFU.EX2 R175, R175 ;  /* 0x000000af00af7308 */ /* 0x000e220000000800 */
[----:B------:R-:W-:-:S07]  /*15f70*/  FFMA.FTZ R176, R47, R26, -R37 ;  /* 0x0000001a2fb07223 */ /* 0x000fce0000010825 */
[----:B------:R-:W2:Y:S01]  /*15f80*/  MUFU.EX2 R173, R173 ;  /* 0x000000ad00ad7308 */ /* 0x000ea20000000800 */
[----:B---3--:R-:W-:Y:S01]  /*15f90*/  FADD.FTZ R5, R179, R8 ;  /* 0x00000008b3057221 */ /* 0x008fe20000010000 */
[----:B----4-:R-:W-:-:S06]  /*15fa0*/  FADD.FTZ R11, R177, R4 ;  /* 0x00000004b10b7221 */ /* 0x010fcc0000010000 */
[----:B------:R-:W3:Y:S01]  /*15fb0*/  MUFU.EX2 R182, R182 ;  /* 0x000000b600b67308 */ /* 0x000ee20000000800 */
[----:B------:R-:W-:-:S07]  /*15fc0*/  FFMA.FTZ R163, R50, R26, -R37 ;  /* 0x0000001a32a37223 */ /* 0x000fce0000010825 */
[----:B------:R-:W4:Y:S01]  /*15fd0*/  MUFU.EX2 R180, R180 ;  /* 0x000000b400b47308 */ /* 0x000f220000000800 */
[----:B-1----:R-:W-:Y:S01]  /*15fe0*/  FADD.FTZ R4, R186, R5 ;  /* 0x00000005ba047221 */ /* 0x002fe20000010000 */
[----:B-----5:R-:W-:-:S06]  /*15ff0*/  FADD.FTZ R8, R184, R11 ;  /* 0x0000000bb8087221 */ /* 0x020fcc0000010000 */
[----:B------:R-:W1:Y:S01]  /*16000*/  MUFU.EX2 R178, R178 ;  /* 0x000000b200b27308 */ /* 0x000e620000000800 */
[----:B------:R-:W-:-:S07]  /*16010*/  FFMA.FTZ R170, R51, R26, -R37 ;  /* 0x0000001a33aa7223 */ /* 0x000fce0000010825 */
[----:B------:R-:W5:Y:S01]  /*16020*/  MUFU.EX2 R169, R169 ;  /* 0x000000a900a97308 */ /* 0x000f620000000800 */
[----:B0-----:R-:W-:Y:S01]  /*16030*/  FADD.FTZ R5, R175, R4 ;  /* 0x00000004af057221 */ /* 0x001fe20000010000 */
[----:B--2---:R-:W-:-:S06]  /*16040*/  FADD.FTZ R11, R173, R8 ;  /* 0x00000008ad0b7221 */ /* 0x004fcc0000010000 */
        /* <DEDUP_REMOVED lines=50> */
[----:B------:R-:W3:Y:S08]  /*16370*/  MUFU.EX2 R13, R13 ;  /* 0x0000000d000d7308 */ /* 0x000ef00000000800 */
[----:B------:R-:W4:Y:S01]  /*16380*/  MUFU.EX2 R156, R156 ;  /* 0x0000009c009c7308 */ /* 0x000f220000000800 */
[----:B-1----:R-:W-:Y:S01]  /*16390*/  FADD.FTZ R5, R158, R5 ;  /* 0x000000059e057221 */ /* 0x002fe20000010000 */
[----:B-----5:R-:W-:-:S06]  /*163a0*/  FADD.FTZ R4, R162, R25 ;  /* 0x00000019a2047221 */ /* 0x020fcc0000010000 */
[----:B------:R-:W1:Y:S08]  /*163b0*/  MUFU.EX2 R9, R68 ;  /* 0x0000004400097308 */ /* 0x000e700000000800 */
[----:B------:R-:W5:Y:S01]  /*163c0*/  MUFU.EX2 R11, R11 ;  /* 0x0000000b000b7308 */ /* 0x000f620000000800 */
[----:B0-----:R-:W-:Y:S01]  /*163d0*/  FADD.FTZ R8, R12, R5 ;  /* 0x000000050c087221 */ /* 0x001fe20000010000 */
[----:B--2---:R-:W-:-:S06]  /*163e0*/  FADD.FTZ R5, R15, R4 ;  /* 0x000000040f057221 */ /* 0x004fcc0000010000 */
[----:B------:R-:W0:Y:S08]  /*163f0*/  MUFU.EX2 R14, R14 ;  /* 0x0000000e000e7308 */ /* 0x000e300000000800 */
[----:B------:R-:W2:Y:S01]  /*16400*/  MUFU.EX2 R20, R20 ;  /* 0x0000001400147308 */ /* 0x000ea20000000800 */
[----:B---3--:R-:W-:Y:S01]  /*16410*/  FADD.FTZ R8, R13, R8 ;  /* 0x000000080d087221 */ /* 0x008fe20000010000 */
[----:B----4-:R-:W-:-:S03]  /*16420*/  FADD.FTZ R4, R156, R5 ;  /* 0x000000059c047221 */ /* 0x010fc60000010000 */
[----:B-1----:R-:W-:Y:S01]  /*16430*/  FADD.FTZ R5, R9, R8 ;  /* 0x0000000809057221 */ /* 0x002fe20000010000 */
[----:B-----5:R-:W-:-:S03]  /*16440*/  FADD.FTZ R25, R11, R4 ;  /* 0x000000040b197221 */ /* 0x020fc60000010000 */
[----:B0-----:R-:W-:Y:S01]  /*16450*/  FADD.FTZ R4, R14, R5 ;  /* 0x000000050e047221 */ /* 0x001fe20000010000 */
[----:B------:R0:W-:Y:S01]  /*16460*/  STL [R1+0x434], R6 ;  /* 0x0004340601007387 */ /* 0x0001e20000100800 */
[----:B--2---:R-:W-:-:S05]  /*16470*/  FADD.FTZ R5, R20, R25 ;  /* 0x0000001914057221 */ /* 0x004fca0000010000 */
[----:B------:R1:W-:Y:S04]  /*16480*/  STL.64 [R1+0x440], R4 ;  /* 0x0004400401007387 */ /* 0x0003e80000100a00 */
[----:B------:R-:W2:Y:S04]  /*16490*/  LD.E R31, desc[UR48][R22.64+0x41c] ;  /* 0x00041c30161f7980 */ /* 0x000ea8000c101900 */
[----:B------:R-:W3:Y:S04]  /*164a0*/  LD.E R30, desc[UR48][R22.64+0x414] ;  /* 0x00041430161e7980 */ /* 0x000ee8000c101900 */
[----:B------:R-:W4:Y:S04]  /*164b0*/  LD.E R8, desc[UR48][R22.64+0x220] ;  /* 0x0002203016087980 */ /* 0x000f28000c101900 */
[----:B------:R-:W5:Y:S04]  /*164c0*/  LD.E R24, desc[UR48][R22.64+0x224] ;  /* 0x0002243016187980 */ /* 0x000f68000c101900 */
[----:B------:R-:W5:Y:S04]  /*164d0*/  LD.E R25, desc[UR48][R22.64+0x230] ;  /* 0x0002303016197980 */ /* 0x000f68000c101900 */
[----:B------:R-:W5:Y:S04]  /*164e0*/  LD.E R27, desc[UR48][R22.64+0x240] ;  /* 0x00024030161b7980 */ /* 0x000f68000c101900 */
[----:B------:R-:W5:Y:S04]  /*164f0*/  LD.E R26, desc[UR48][R22.64+0x234] ;  /* 0x00023430161a7980 */ /* 0x000f68000c101900 */
[----:B------:R-:W5:Y:S04]  /*16500*/  LD.E R28, desc[UR48][R22.64+0x244] ;  /* 0x00024430161c7980 */ /* 0x000f68000c101900 */
[----:B------:R-:W5:Y:S04]  /*16510*/  LD.E R29, desc[UR48][R22.64+0x250] ;  /* 0x00025030161d7980 */ /* 0x000f68000c101900 */
[----:B0-----:R-:W5:Y:S04]  /*16520*/  LD.E R6, desc[UR48][R22.64+0x254] ;  /* 0x0002543016067980 */ /* 0x001f68000c101900 */
[----:B------:R-:W5:Y:S04]  /*16530*/  LD.E R140, desc[UR48][R22.64+0x260] ;  /* 0x00026030168c7980 */ /* 0x000f68000c101900 */
        /* <DEDUP_REMOVED lines=53> */
[----:B-1----:R-:W5:Y:S04]  /*16890*/  LD.E R4, desc[UR48][R22.64+0x410] ;  /* 0x0004103016047980 */ /* 0x002f68000c101900 */
        /* <DEDUP_REMOVED lines=62> */
[----:B------:R-:W5:Y:S01]  /*16c80*/  LD.E R35, desc[UR48][R22.64+0x418] ;  /* 0x0004183016237980 */ /* 0x000f62000c101900 */
[----:B--2---:R-:W-:Y:S01]  /*16c90*/  FMUL.FTZ R219, R32, R31 ;  /* 0x0000001f20db7220 */ /* 0x004fe20000410000 */
[C---:B---3--:R-:W-:Y:S01]  /*16ca0*/  FMUL.FTZ R217, R33.reuse, R30 ;  /* 0x0000001e21d97220 */ /* 0x048fe20000410000 */
[C---:B----4-:R-:W-:Y:S01]  /*16cb0*/  FMUL.FTZ R31, R33.reuse, R8 ;  /* 0x00000008211f7220 */ /* 0x050fe20000410000 */
[C---:B-----5:R-:W-:Y:S01]  /*16cc0*/  FMUL.FTZ R199, R33.reuse, R24 ;  /* 0x0000001821c77220 */ /* 0x060fe20000410000 */
[C---:B------:R-:W-:Y:S01]  /*16cd0*/  FMUL.FTZ R25, R33.reuse, R25 ;  /* 0x0000001921197220 */ /* 0x040fe20000410000 */
[C---:B------:R-:W-:Y:S01]  /*16ce0*/  FMUL.FTZ R27, R33.reuse, R27 ;  /* 0x0000001b211b7220 */ /* 0x040fe20000410000 */
[----:B------:R0:W-:Y:S01]  /*16cf0*/  ST.E desc[UR48][R22.64+0x414], R217 ;  /* 0x000414d916007985 */ /* 0x0001e2000c101930 */
[C---:B------:R-:W-:Y:S01]  /*16d00*/  FMUL.FTZ R207, R33.reuse, R26 ;  /* 0x0000001a21cf7220 */ /* 0x040fe20000410000 */
[C---:B------:R-:W-:Y:S01]  /*16d10*/  FMUL.FTZ R215, R33.reuse, R28 ;  /* 0x0000001c21d77220 */ /* 0x040fe20000410000 */
[C---:B------:R-:W-:Y:S01]  /*16d20*/  FMUL.FTZ R29, R33.reuse, R29 ;  /* 0x0000001d211d7220 */ /* 0x040fe20000410000 */
[----:B------:R1:W-:Y:S04]  /*16d30*/  ST.E desc[UR48][R22.64+0x220], R31 ;  /* 0x0002201f16007985 */ /* 0x0003e8000c101930 */
[----:B------:R2:W-:Y:S04]  /*16d40*/  ST.E desc[UR48][R22.64+0x224], R199 ;  /* 0x000224c716007985 */ /* 0x0005e8000c101930 */
[----:B------:R3:W-:Y:S01]  /*16d50*/  ST.E desc[UR48][R22.64+0x230], R25 ;  /* 0x0002301916007985 */ /* 0x0007e2000c101930 */
[----:B0-----:R-:W-:-:S03]  /*16d60*/  FMUL.FTZ R217, R33, R6 ;  /* 0x0000000621d97220 */ /* 0x001fc60000410000 */
[----:B------:R0:W-:Y:S01]  /*16d70*/  ST.E desc[UR48][R22.64+0x240], R27 ;  /* 0x0002401b16007985 */ /* 0x0001e2000c101930 */
[C---:B-1----:R-:W-:Y:S01]  /*16d80*/  FMUL.FTZ R31, R33.reuse, R140 ;  /* 0x0000008c211f7220 */ /* 0x042fe20000410000 */
[C---:B--2---:R-:W-:Y:S01]  /*16d90*/  FMUL.FTZ R199, R33.reuse, R138 ;  /* 0x0000008a21c77220 */ /* 0x044fe20000410000 */
[C---:B---3--:R-:W-:Y:S01]  /*16da0*/  FMUL.FTZ R25, R33.reuse, R136 ;  /* 0x0000008821197220 */ /* 0x048fe20000410000 */
[C---:B0-----:R-:W-:Y:S01]  /*16db0*/  FMUL.FTZ R27, R33.reuse, R134 ;  /* 0x00000086211b7220 */ /* 0x041fe20000410000 */
[----:B------:R0:W-:Y:S01]  /*16dc0*/  ST.E desc[UR48][R22.64+0x41c], R219 ;  /* 0x00041cdb16007985 */ /* 0x0001e2000c101930 */
[----:B------:R-:W-:-:S03]  /*16dd0*/  FMUL.FTZ R221, R33, R128 ;  /* 0x0000008021dd7220 */ /* 0x000fc60000410000 */
[----:B------:R1:W-:Y:S04]  /*16de0*/  ST.E desc[UR48][R22.64+0x234], R207 ;  /* 0x000234cf16007985 */ /* 0x0003e8000c101930 */
[----:B------:R2:W-:Y:S04]  /*16df0*/  ST.E desc[UR48][R22.64+0x244], R215 ;  /* 0x000244d716007985 */ /* 0x0005e8000c101930 */
[----:B------:R3:W-:Y:S01]  /*16e00*/  ST.E desc[UR48][R22.64+0x250], R29 ;  /* 0x0002501d16007985 */ /* 0x0007e2000c101930 */
[----:B0-----:R-:W-:-:S03]  /*16e10*/  FMUL.FTZ R219, R33, R130 ;  /* 0x0000008221db7220 */ /* 0x001fc60000410000 */
[----:B------:R0:W-:Y:S01]  /*16e20*/  ST.E desc[UR48][R22.64+0x254], R217 ;  /* 0x000254d916007985 */ /* 0x0001e2000c101930 */
[----:B-1----:R-:W-:-:S03]  /*16e30*/  FMUL.FTZ R207, R33, R126 ;  /* 0x0000007e21cf7220 */ /* 0x002fc60000410000 */
[----:B------:R1:W-:Y:S01]  /*16e40*/  ST.E desc[UR48][R22.64+0x260], R31 ;  /* 0x0002601f16007985 */ /* 0x0003e2000c101930 */
[----:B--2---:R-:W-:-:S03]  /*16e50*/  FMUL.FTZ R215, R33, R132 ;  /* 0x0000008421d77220 */ /* 0x004fc60000410000 */
[----:B------:R2:W-:Y:S01]  /*16e60*/  ST.E desc[UR48][R22.64+0x264], R199 ;  /* 0x000264c716007985 */ /* 0x0005e2000c101930 */
[----:B---3--:R-:W-:-:S03]  /*16e70*/  FMUL.FTZ R29, R33, R116 ;  /* 0x00000074211d7220 */ /* 0x008fc60000410000 */
[----:B------:R3:W-:Y:S01]  /*16e80*/  ST.E desc[UR48][R22.64+0x270], R25 ;  /* 0x0002701916007985 */ /* 0x0007e2000c101930 */
[----:B0-----:R-:W-:-:S03]  /*16e90*/  FMUL.FTZ R217, R33, R118 ;  /* 0x0000007621d97220 */ /* 0x001fc60000410000 */
[----:B------:R0:W-:Y:S01]  /*16ea0*/  ST.E desc[UR48][R22.64+0x274], R27 ;  /* 0x0002741b16007985 */ /* 0x0001e2000c101930 */
[C---:B-1----:R-:W-:Y:S01]  /*16eb0*/  FMUL.FTZ R31, R33.reuse, R122 ;  /* 0x0000007a211f7220 */ /* 0x042fe20000410000 */
[C---:B--2---:R-:W-:Y:S01]  /*16ec0*/  FMUL.FTZ R199, R33.reuse, R120 ;  /* 0x0000007821c77220 */ /* 0x044fe20000410000 */
[C---:B---3--:R-:W-:Y:S01]  /*16ed0*/  FMUL.FTZ R25, R33.reuse, R124 ;  /* 0x0000007c21197220 */ /* 0x048fe20000410000 */
[C---:B0-----:R-:W-:Y:S01]  /*16ee0*/  FMUL.FTZ R27, R33.reuse, R114 ;  /* 0x00000072211b7220 */ /* 0x041fe20000410000 */
        /* <DEDUP_REMOVED lines=14> */
[----:B-1----:R-:W-:-:S03]  /*16fd0*/  FMUL.FTZ R29, R33, R96 ;  /* 0x00000060211d7220 */ /* 0x002fc60000410000 */
[----:B------:R1:W-:Y:S01]  /*16fe0*/  ST.E desc[UR48][R22.64+0x2c4], R27 ;  /* 0x0002c41b16007985 */ /* 0x0003e2000c101930 */
[C---:B--2---:R-:W-:Y:S01]  /*16ff0*/  FMUL.FTZ R31, R33.reuse, R102 ;  /* 0x00000066211f7220 */ /* 0x044fe20000410000 */
[C---:B---3--:R-:W-:Y:S01]  /*17000*/  FMUL.FTZ R199, R33.reuse, R100 ;  /* 0x0000006421c77220 */ /* 0x048fe20000410000 */
        /* <DEDUP_REMOVED lines=41> */
[----:B-1----:R-:W-:Y:S01]  /*172a0*/  FMUL.FTZ R27, R33, R54 ;  /* 0x00000036211b7220 */ /* 0x002fe20000410000 */
[----:B------:R0:W-:Y:S01]  /*172b0*/  ST.E desc[UR48][R22.64+0x370], R207 ;  /* 0x000370cf16007985 */ /* 0x0001e2000c101930 */
[C---:B------:R-:W-:Y:S01]  /*172c0*/  FMUL.FTZ R193, R32.reuse, R193 ;  /* 0x000000c120c17220 */ /* 0x040fe20000410000 */
        /* <DEDUP_REMOVED lines=91> */
[----:B------:R1:W-:Y:S04]  /*17880*/  ST.E desc[UR48][R22.64+0x404], R27 ;  /* 0x0004041b16007985 */ /* 0x0003e8000c101930 */
        /* <DEDUP_REMOVED lines=63> */
[----:B------:R5:W-:Y:S01]  /*17c80*/  ST.E desc[UR48][R22.64+0x418], R35 ;  /* 0x0004182316007985 */ /* 0x000be2000c101930 */
[----:B------:R2:W-:Y:S06]  /*17c90*/  BAR.SYNC.DEFER_BLOCKING R209, 0x100 ;  /* 0x000400d10000751d */ /* 0x0005ec0000010000 */
[----:B0-----:R-:W5:Y:S04]  /*17ca0*/  LD.E R25, desc[UR48][R22.64+0x220] ;  /* 0x0002203016197980 */ /* 0x001f68000c101900 */
[----:B-1----:R-:W5:Y:S04]  /*17cb0*/  LD.E R27, desc[UR48][R22.64+0x224] ;  /* 0x00022430161b7980 */ /* 0x002f68000c101900 */
[----:B------:R-:W5:Y:S04]  /*17cc0*/  LD.E R29, desc[UR48][R22.64+0x228] ;  /* 0x00022830161d7980 */ /* 0x000f68000c101900 */
[----:B------:R-:W5:Y:S04]  /*17cd0*/  LD.E R31, desc[UR48][R22.64+0x22c] ;  /* 0x00022c30161f7980 */ /* 0x000f68000c101900 */
[----:B--2---:R-:W2:Y:S04]  /*17ce0*/  LD.E R33, desc[UR48][R22.64+0x230] ;  /* 0x0002303016217980 */ /* 0x004ea8000c101900 */
[----:B---3--:R-:W3:Y:S04]  /*17cf0*/  LD.E R41, desc[UR48][R22.64+0x234] ;  /* 0x0002343016297980 */ /* 0x008ee8000c101900 */
[----:B----4-:R-:W4:Y:S04]  /*17d00*/  LD.E R5, desc[UR48][R22.64+0x238] ;  /* 0x0002383016057980 */ /* 0x010f28000c101900 */
[----:B-----5:R-:W5:Y:S04]  /*17d10*/  LD.E R39, desc[UR48][R22.64+0x23c] ;  /* 0x00023c3016277980 */ /* 0x020f68000c101900 */
        /* <DEDUP_REMOVED lines=121> */
[----:B------:R-:W-:Y:S04]  /*184b0*/  ST.E desc[UR48][R22.64+0x220], R25 ;  /* 0x0002201916007985 */ /* 0x000fe8000c101930 */
[----:B------:R-:W-:Y:S04]  /*184c0*/  ST.E desc[UR48][R22.64+0x224], R27 ;  /* 0x0002241b16007985 */ /* 0x000fe8000c101930 */
[----:B------:R-:W-:Y:S04]  /*184d0*/  ST.E desc[UR48][R22.64+0x228], R29 ;  /* 0x0002281d16007985 */ /* 0x000fe8000c101930 */
[----:B------:R-:W-:Y:S04]  /*184e0*/  ST.E desc[UR48][R22.64+0x22c], R31 ;  /* 0x00022c1f16007985 */ /* 0x000fe8000c101930 */
[----:B--2---:R-:W-:Y:S04]  /*184f0*/  ST.E desc[UR48][R22.64+0x230], R33 ;  /* 0x0002302116007985 */ /* 0x004fe8000c101930 */
[----:B---3--:R-:W-:Y:S04]  /*18500*/  ST.E desc[UR48][R22.64+0x234], R41 ;  /* 0x0002342916007985 */ /* 0x008fe8000c101930 */
[----:B----4-:R-:W-:Y:S04]  /*18510*/  ST.E desc[UR48][R22.64+0x238], R5 ;  /* 0x0002380516007985 */ /* 0x010fe8000c101930 */
[----:B-----5:R-:W-:Y:S04]  /*18520*/  ST.E desc[UR48][R22.64+0x23c], R39 ;  /* 0x00023c2716007985 */ /* 0x020fe8000c101930 */
        /* <DEDUP_REMOVED lines=120> */
[----:B0-----:R-:W5:Y:S04]  /*18cb0*/  LD.E.64 R4, desc[UR48][R22.64+0xa8] ;  /* 0x0000a83016047980 */ /* 0x001f68000c101b00 */
[----:B-1----:R-:W5:Y:S04]  /*18cc0*/  LDL R6, [R1+0x88] ;  /* 0x0000880001067983 */ /* 0x002f680000100800 */
[----:B--2---:R-:W2:Y:S04]  /*18cd0*/  LD.E R24, desc[UR48][R22.64+0x220] ;  /* 0x0002203016187980 */ /* 0x004ea8000c101900 */
[----:B------:R-:W2:Y:S04]  /*18ce0*/  LD.E R25, desc[UR48][R22.64+0x224] ;  /* 0x0002243016197980 */ /* 0x000ea8000c101900 */
[----:B---3--:R-:W2:Y:S04]  /*18cf0*/  LD.E R26, desc[UR48][R22.64+0x228] ;  /* 0x00022830161a7980 */ /* 0x008ea8000c101900 */
[----:B------:R-:W2:Y:S04]  /*18d00*/  LD.E R27, desc[UR48][R22.64+0x22c] ;  /* 0x00022c30161b7980 */ /* 0x000ea8000c101900 */
[----:B----4-:R-:W2:Y:S04]  /*18d10*/  LD.E R28, desc[UR48][R22.64+0x230] ;  /* 0x00023030161c7980 */ /* 0x010ea8000c101900 */
[----:B------:R-:W2:Y:S04]  /*18d20*/  LD.E R29, desc[UR48][R22.64+0x234] ;  /* 0x00023430161d7980 */ /* 0x000ea8000c101900 */
[----:B-----5:R-:W2:Y:S04]  /*18d30*/  LD.E R30, desc[UR48][R22.64+0x238] ;  /* 0x00023830161e7980 */ /* 0x020ea8000c101900 */
        /* <DEDUP_REMOVED lines=129> */
[----:B------:R-:W-:Y:S01]  /*19550*/  VOTEU.ANY UP0, P1 ;  /* 0x00000000003f7886 */ /* 0x000fe20000800100 */
[----:B------:R-:W-:-:S02]  /*19560*/  VIADD R6, R4, 0x80 ;  /* 0x0000008004067836 */ /* 0x000fc40000000000 */
[----:B------:R-:W-:Y:S01]  /*19570*/  IMAD.MOV.U32 R7, RZ, RZ, R5 ;  /* 0x000000ffff077224 */ /* 0x000fe200078e0005 */
[----:B--2---:R-:W-:-:S06]  /*19580*/  WARPGROUP.ARRIVE ;  /* 0x00000000000079c5 */ /* 0x004fcc0000000000 */
[----:B------:R-:W-:Y:S01]  /*19590*/  HGMMA.64x256x16.F32 R24, R152, gdesc[UR4].tnspB, R24, UP0, gsb0 ;  /* 0x43e0000498187df0 */ /* 0x000fe2000b800818 */
[----:B------:R-:W-:Y:S02]  /*195a0*/  R2UR UR6, R6 ;  /* 0x00000000060672ca */ /* 0x000fe400000e0000 */
[----:B------:R-:W-:Y:S01]  /*195b0*/  R2UR UR7, R7 ;  /* 0x00000000070772ca */ /* 0x000fe200000e0000 */
[----:B------:R-:W-:Y:S02]  /*195c0*/  VIADD R6, R4, 0x100 ;  /* 0x0000010004067836 */ /* 0x000fe40000000000 */
[----:B------:R-:W-:Y:S01]  /*195d0*/  IMAD.MOV.U32 R7, RZ, RZ, R5 ;  /* 0x000000ffff077224 */ /* 0x000fe200078e0005 */
[----:B------:R-:W-:Y:S02]  /*195e0*/  WARPGROUP.DEPBAR.LE gsb0, 0x0 ;  /* 0x00008000000079c5 */ /* 0x000fe40000010000 */
[----:B------:R-:W-:Y:S02]  /*195f0*/  F2FP.F16.F32.PACK_AB R152, R183, R192 ;  /* 0x000000c0b798723e */ /* 0x000fe400000000ff */
[----:B------:R-:W-:-:S02]  /*19600*/  F2FP.F16.F32.PACK_AB R154, R186, R179 ;  /* 0x000000b3ba9a723e */ /* 0x000fc400000000ff */
        /* <DEDUP_REMOVED lines=132> */
[----:B------:R-:W-:Y:S02]  /*19e50*/  R2UR UR6, R6 ;  /* 0x00000000060672ca */ /* 0x000fe400000e0000 */
[----:B------:R-:W-:Y:S01]  /*19e60*/  R2UR UR7, R7 ;  /* 0x00000000070772ca */ /* 0x000fe200000e0000 */
[----:B------:R-:W-:Y:S01]  /*19e70*/  STL [R1+0x88], R0 ;  /* 0x0000880001007387 */ /* 0x000fe20000100800 */
[----:B------:R-:W-:Y:S02]  /*19e80*/  VIADD R6, R4, 0x180 ;  /* 0x0000018004067836 */ /* 0x000fe40000000000 */
[----:B------:R-:W-:Y:S01]  /*19e90*/  IMAD.MOV.U32 R7, RZ, RZ, R5 ;  /* 0x000000ffff077224 */ /* 0x000fe200078e0005 */
[----:B------:R-:W-:Y:S02]  /*19ea0*/  WARPGROUP.DEPBAR.LE gsb0, 0x0 ;  /* 0x00008000000079c5 */ /* 0x000fe40000010000 */
[----:B------:R-:W-:-:S02]  /*19eb0*/  F2FP.F16.F32.PACK_AB R152, R182, R175 ;  /* 0x000000afb698723e */ /* 0x000fc400000000ff */
        /* <DEDUP_REMOVED lines=276> */
[----:B------:R-:W-:Y:S01]  /*1b000*/  VIADD R4, R4, 0x280 ;  /* 0x0000028004047836 */ /* 0x000fe20000000000 */
        /* <DEDUP_REMOVED lines=412> */
[----:B0-----:R-:W5:Y:S04]  /*1c9d0*/  LD.E R25, desc[UR48][R22.64+0x240] ;  /* 0x0002403016197980 */ /* 0x001f68000c101900 */
[----:B-1----:R-:W5:Y:S04]  /*1c9e0*/  LD.E R27, desc[UR48][R22.64+0x244] ;  /* 0x00024430161b7980 */ /* 0x002f68000c101900 */
        /* <DEDUP_REMOVED lines=131> */
[----:B-----5:R0:W-:Y:S04]  /*1d220*/  ST.E desc[UR48][R22.64+0x254], R35 ;  /* 0x0002542316007985 */ /* 0x0201e8000c101930 */
        /* <DEDUP_REMOVED lines=122> */
.L_x_2112:
[----:B------:R-:W-:Y:S05]  /*1d9d0*/  BSYNC B0 ;  /* 0x0000000000007941 */ /* 0x000fea0003800000 */
.L_x_2111:
[C---:B------:R-:W-:Y:S01]  /*1d9e0*/  ISETP.GT.AND P1, PT, R10.reuse, UR43, PT ;  /* 0x0000002b0a007c0c */ /* 0x040fe2000bf24270 */
[----:B------:R-:W-:-:S12]  /*1d9f0*/  VIADD R10, R10, 0xffffffff ;  /* 0xffffffff0a0a7836 */ /* 0x000fd80000000000 */
[----:B------:R-:W-:Y:S05]  /*1da00*/  @P1 BRA `(.L_x_2113) ;  /* 0xffffff5400081947 */ /* 0x000fea000383ffff */
.L_x_2082:
[----:B------:R-:W-:Y:S05]  /*1da10*/  WARPSYNC.ALL ;  /* 0x0000000000007948 */ /* 0x000fea0003800000 */
[----:B0-----:R-:W1:Y:S04]  /*1da20*/  LDL R5, [R1+0x440] ;  /* 0x0004400001057983 */ /* 0x001e680000100800 */
[----:B------:R-:W2:Y:S04]  /*1da30*/  LDL R6, [R1+0x444] ;  /* 0x0004440001067983 */ /* 0x000ea80000100800 */
[----:B------:R-:W3:Y:S04]  /*1da40*/  LDL R136, [R1+0x210] ;  /* 0x0002100001887983 */ /* 0x000ee80000100800 */
[----:B------:R-:W4:Y:S04]  /*1da50*/  LDL.64 R14, [R1+0x3b8] ;  /* 0x0003b800010e7983 */ /* 0x000f280000100a00 */
[----:B------:R-:W5:Y:S04]  /*1da60*/  LDL.64 R12, [R1+0x3c8] ;  /* 0x0003c800010c7983 */ /* 0x000f680000100a00 */
[----:B------:R-:W4:Y:S04]  /*1da70*/  LDL.64 R134, [R1+0x220] ;  /* 0x0002200001867983 */ /* 0x000f280000100a00 */
[----:B------:R-:W5:Y:S04]  /*1da80*/  LDL.64 R132, [R1+0x230] ;  /* 0x0002300001847983 */ /* 0x000f680000100a00 */
        /* <DEDUP_REMOVED lines=57> */
[----:B------:R-:W5:Y:S04]  /*1de20*/  LDL R137, [R1+0x218] ;  /* 0x0002180001897983 */ /* 0x000f680000100800 */
[----:B-1----:R-:W0:Y:S02]  /*1de30*/  SHFL.BFLY PT, R0, R5, 0x2, 0x1f ;  /* 0x0c401f0005007f89 */ /* 0x002e2400000e0000 */
[----:B0-----:R-:W-:-:S05]  /*1de40*/  FADD.FTZ R0, R5, R0 ;  /* 0x0000000005007221 */ /* 0x001fca0000010000 */
[----:B------:R-:W0:Y:S02]  /*1de50*/  SHFL.BFLY PT, R3, R0, 0x1, 0x1f ;  /* 0x0c201f0000037f89 */ /* 0x000e2400000e0000 */
[----:B0-----:R-:W-:Y:S01]  /*1de60*/  FADD.FTZ R2, R0, R3 ;  /* 0x0000000300027221 */ /* 0x001fe20000010000 */
[----:B---3--:R-:W-:Y:S01]  /*1de70*/  VIADD R136, R136, 0x1 ;  /* 0x0000000188887836 */ /* 0x008fe20000000000 */
[----:B------:R-:W3:Y:S04]  /*1de80*/  LDL R0, [R1+0x21c] ;  /* 0x00021c0001007983 */ /* 0x000ee80000100800 */
[----:B------:R-:W-:Y:S04]  /*1de90*/  STL [R1+0x440], R2 ;  /* 0x0004400201007387 */ /* 0x000fe80000100800 */
[----:B------:R-:W4:Y:S04]  /*1dea0*/  LDL R148, [R1+0x440] ;  /* 0x0004400001947983 */ /* 0x000f280000100800 */
[----:B--2---:R-:W0:Y:S02]  /*1deb0*/  SHFL.BFLY PT, R3, R6, 0x2, 0x1f ;  /* 0x0c401f0006037f89 */ /* 0x004e2400000e0000 */
[----:B0-----:R-:W-:Y:S01]  /*1dec0*/  FADD.FTZ R3, R3, R6 ;  /* 0x0000000603037221 */ /* 0x001fe20000010000 */
[----:B------:R-:W-:Y:S01]  /*1ded0*/  ISETP.NE.AND P2, PT, R136, 0x2, PT ;  /* 0x000000028800780c */ /* 0x000fe20003f45270 */
[----:B------:R-:W2:Y:S04]  /*1dee0*/  LDL.64 R6, [R1+0x408] ;  /* 0x0004080001067983 */ /* 0x000ea80000100a00 */
[----:B------:R-:W0:Y:S08]  /*1def0*/  SHFL.BFLY PT, R4, R3, 0x1, 0x1f ;  /* 0x0c201f0003047f89 */ /* 0x000e3000000e0000 */
[----:B------:R-:W2:Y:S01]  /*1df00*/  @!P2 LDL R19, [R1+0x214] ;  /* 0x000214000113a983 */ /* 0x000ea20000100800 */
[----:B0-----:R-:W-:-:S03]  /*1df10*/  FADD.FTZ R140, R3, R4 ;  /* 0x00000004038c7221 */ /* 0x001fc60000010000 */
[----:B------:R-:W2:Y:S02]  /*1df20*/  LDL.64 R4, [R1+0x3f8] ;  /* 0x0003f80001047983 */ /* 0x000ea40000100a00 */
[----:B------:R-:W-:Y:S02]  /*1df30*/  FSETP.NE.FTZ.AND P1, PT, R140, RZ, PT ;  /* 0x000000ff8c00720b */ /* 0x000fe40003f35000 */
[----:B------:R-:W2:Y:S11]  /*1df40*/  LDL.64 R2, [R1+0x418] ;  /* 0x0004180001027983 */ /* 0x000eb60000100a00 */
[----:B------:R-:W2:Y:S04]  /*1df50*/  @P1 LDL R143, [R1+0x450] ;  /* 0x00045000018f1983 */ /* 0x000ea80000100800 */
[----:B------:R-:W2:Y:S01]  /*1df60*/  @P1 LDL R145, [R1+0x434] ;  /* 0x0004340001911983 */ /* 0x000ea20000100800 */
[----:B------:R-:W-:-:S02]  /*1df70*/  IMAD.MOV.U32 R142, RZ, RZ, -0x800000 ;  /* 0xff800000ff8e7424 */ /* 0x000fc400078e00ff */
[----:B------:R-:W-:Y:S01]  /*1df80*/  IMAD.MOV.U32 R138, RZ, RZ, RZ ;  /* 0x000000ffff8a7224 */ /* 0x000fe200078e00ff */
[----:B------:R0:W-:Y:S08]  /*1df90*/  BAR.ARV R208, 0x100 ;  /* 0x000400d00000751d */ /* 0x0001f00000002000 */
[----:B------:R-:W-:Y:S06]  /*1dfa0*/  BAR.ARV 0x8, 0x180 ;  /* 0x0206000000007b1d */ /* 0x000fec0000002000 */
[----:B----4-:R-:W-:-:S13]  /*1dfb0*/  FSETP.NE.FTZ.AND P0, PT, R148, RZ, PT ;  /* 0x000000ff9400720b */ /* 0x010fda0003f15000 */
[----:B------:R-:W4:Y:S04]  /*1dfc0*/  @P0 LDL R139, [R1+0x450] ;  /* 0x00045000018b0983 */ /* 0x000f280000100800 */
[----:B------:R-:W2:Y:S01]  /*1dfd0*/  @P0 LDL R144, [R1+0x430] ;  /* 0x0004300001900983 */ /* 0x000ea20000100800 */
[----:B------:R-:W1:Y:S02]  /*1dfe0*/  @P0 MUFU.LG2 R141, R148 ;  /* 0x00000094008d0308 */ /* 0x000e640000000c00 */
[----:B-1----:R-:W-:-:S06]  /*1dff0*/  @P0 FMUL.FTZ R146, R141, 0.69314718246459960938 ;  /* 0x3f3172188d920820 */ /* 0x002fcc0000410000 */
[----:B------:R-:W1:Y:S08]  /*1e000*/  @P1 MUFU.LG2 R147, R140 ;  /* 0x0000008c00931308 */ /* 0x000e700000000c00 */
[----:B------:R-:W0:Y:S01]  /*1e010*/  @P0 MUFU.RCP R138, R148 ;  /* 0x00000094008a0308 */ /* 0x000e220000001000 */
[----:B---3--:R-:W-:Y:S02]  /*1e020*/  VIADD R0, R0, 0x1 ;  /* 0x0000000100007836 */ /* 0x008fe40000000000 */
[----:B-1----:R-:W-:Y:S01]  /*1e030*/  @P1 FMUL.FTZ R147, R147, 0.69314718246459960938 ;  /* 0x3f31721893931820 */ /* 0x002fe20000410000 */
[----:B------:R-:W-:Y:S01]  /*1e040*/  STL [R1+0x444], R140 ;  /* 0x0004448c01007387 */ /* 0x000fe20000100800 */
[-C--:B0-----:R-:W-:Y:S01]  /*1e050*/  FMUL.FTZ R135, R135, R138.reuse ;  /* 0x0000008a87877220 */ /* 0x081fe20000410000 */
[-C--:B------:R-:W-:Y:S01]  /*1e060*/  FMUL.FTZ R134, R134, R138.reuse ;  /* 0x0000008a86867220 */ /* 0x080fe20000410000 */
[-C--:B-----5:R-:W-:Y:S01]  /*1e070*/  FMUL.FTZ R133, R133, R138.reuse ;  /* 0x0000008a85857220 */ /* 0x0a0fe20000410000 */
        /* <DEDUP_REMOVED lines=61> */
[----:B------:R-:W-:Y:S04]  /*1e450*/  STL [R1+0x210], R136 ;  /* 0x0002108801007387 */ /* 0x000fe80000100800 */
[----:B------:R-:W-:Y:S04]  /*1e460*/  STL.64 [R1+0x220], R134 ;  /* 0x0002208601007387 */ /* 0x000fe80000100a00 */
        /* <DEDUP_REMOVED lines=31> */
[----:B------:R-:W-:Y:S04]  /*1e660*/  STL [R1+0x21c], R0 ;  /* 0x00021c0001007387 */ /* 0x000fe80000100800 */
[----:B------:R-:W-:Y:S01]  /*1e670*/  @!P2 STL [R1+0x210], RZ ;  /* 0x000210ff0100a387 */ /* 0x000fe20000100800 */
[----:B----4-:R-:W-:-:S04]  /*1e680*/  @P0 FMUL.FTZ R139, R139, 0.69314718246459960938 ;  /* 0x3f3172188b8b0820 */ /* 0x010fc80000410000 */
[----:B--2---:R-:W-:Y:S01]  /*1e690*/  @P0 FFMA.FTZ R142, R139, R144, R146 ;  /* 0x000000908b8e0223 */ /* 0x004fe20000010092 */
[----:B------:R-:W-:-:S06]  /*1e6a0*/  IMAD.MOV.U32 R139, RZ, RZ, RZ ;  /* 0x000000ffff8b7224 */ /* 0x000fcc00078e00ff */
[----:B------:R-:W0:Y:S01]  /*1e6b0*/  @P1 MUFU.RCP R139, R140 ;  /* 0x0000008c008b1308 */ /* 0x000e220000001000 */
[----:B------:R-:W-:Y:S01]  /*1e6c0*/  @P1 FMUL.FTZ R146, R143, 0.69314718246459960938 ;  /* 0x3f3172188f921820 */ /* 0x000fe20000410000 */
[----:B------:R-:W-:-:S03]  /*1e6d0*/  IMAD.MOV.U32 R144, RZ, RZ, -0x800000 ;  /* 0xff800000ff907424 */ /* 0x000fc600078e00ff */
[----:B------:R-:W-:Y:S01]  /*1e6e0*/  @P1 FFMA.FTZ R144, R146, R145, R147 ;  /* 0x0000009192901223 */ /* 0x000fe20000010093 */
[----:B------:R-:W-:Y:S01]  /*1e6f0*/  STL [R1+0x440], R142 ;  /* 0x0004408e01007387 */ /* 0x000fe20000100800 */
[-C--:B0-----:R-:W-:Y:S01]  /*1e700*/  FMUL.FTZ R15, R15, R139.reuse ;  /* 0x0000008b0f0f7220 */ /* 0x081fe20000410000 */
[-C--:B------:R-:W-:Y:S01]  /*1e710*/  FMUL.FTZ R14, R14, R139.reuse ;  /* 0x0000008b0e0e7220 */ /* 0x080fe20000410000 */
[-C--:B------:R-:W-:Y:S01]  /*1e720*/  FMUL.FTZ R13, R13, R139.reuse ;  /* 0x0000008b0d0d7220 */ /* 0x080fe20000410000 */
[-C--:B------:R-:W-:Y:S01]  /*1e730*/  FMUL.FTZ R12, R12, R139.reuse ;  /* 0x0000008b0c0c7220 */ /* 0x080fe20000410000 */
[-C--:B------:R-:W-:Y:S01]  /*1e740*/  FMUL.FTZ R71, R71, R139.reuse ;  /* 0x0000008b47477220 */ /* 0x080fe20000410000 */
[-C--:B------:R-:W-:Y:S01]  /*1e750*/  FMUL.FTZ R70, R70, R139.reuse ;  /* 0x0000008b46467220 */ /* 0x080fe20000410000 */
[----:B------:R-:W-:Y:S01]  /*1e760*/  STL.64 [R1+0x3b8], R14 ;  /* 0x0003b80e01007387 */ /* 0x000fe20000100a00 */
[-C--:B------:R-:W-:Y:S01]  /*1e770*/  FMUL.FTZ R69, R69, R139.reuse ;  /* 0x0000008b45457220 */ /* 0x080fe20000410000 */
[-C--:B------:R-:W-:Y:S01]  /*1e780*/  FMUL.FTZ R68, R68, R139.reuse ;  /* 0x0000008b44447220 */ /* 0x080fe20000410000 */
[-C--:B------:R-:W-:Y:S01]  /*1e790*/  FMUL.FTZ R67, R67, R139.reuse ;  /* 0x0000008b43437220 */ /* 0x080fe20000410000 */
[----:B------:R0:W-:Y:S01]  /*1e7a0*/  STL.64 [R1+0x3c8], R12 ;  /* 0x0003c80c01007387 */ /* 0x0001e20000100a00 */
        /* <DEDUP_REMOVED lines=55> */
[----:B0-----:R-:W-:Y:S01]  /*1eb20*/  VIADD R12, R137, 0x1 ;  /* 0x00000001890c7836 */ /* 0x001fe20000000000 */
[----:B------:R-:W-:Y:S01]  /*1eb30*/  @!P2 LOP3.LUT R14, R19, 0x1, RZ, 0x3c, !PT ;  /* 0x00000001130ea812 */ /* 0x000fe200078e3cff */
[----:B------:R0:W-:Y:S04]  /*1eb40*/  STL [R1+0x444], R144 ;  /* 0x0004449001007387 */ /* 0x0001e80000100800 */
[----:B------:R0:W-:Y:S04]  /*1eb50*/  STL.64 [R1+0x228], R70 ;  /* 0x0002284601007387 */ /* 0x0001e80000100a00 */
        /* <DEDUP_REMOVED lines=29> */
[----:B------:R0:W-:Y:S04]  /*1ed30*/  STL [R1+0x218], R12 ;  /* 0x0002180c01007387 */ /* 0x0001e80000100800 */
[----:B------:R0:W-:Y:S01]  /*1ed40*/  @!P2 STL [R1+0x214], R14 ;  /* 0x0002140e0100a387 */ /* 0x0001e20000100800 */
[----:B------:R-:W-:-:S13]  /*1ed50*/  PLOP3.LUT P0, PT, PT, PT, PT, 0x8, 0x0 ;  /* 0x000000000000781c */ /* 0x000fda0003f0e170 */
.L_x_2017:
[----:B------:R-:W1:Y:S08]  /*1ed60*/  S2UR UR4, SR_CgaCtaId ;  /* 0x00000000000479c3 */ /* 0x000e700000008800 */
[----:B------:R-:W-:Y:S06]  /*1ed70*/  BAR.SYNC.DEFER_BLOCKING 0x5, 0x180 ;  /* 0x0146000000007b1d */ /* 0x000fec0000010000 */
[----:B------:R-:W-:Y:S01]  /*1ed80*/  UMOV UR44, 0x400 ;  /* 0x00000400002c7882 */ /* 0x000fe20000000000 */
[----:B------:R-:W-:Y:S01]  /*1ed90*/  BSSY B0, `(.L_x_2114) ;  /* 0x0000281000007945 */ /* 0x000fe20003800000 */
[----:B-1----:R-:W-:-:S09]  /*1eda0*/  ULEA UR44, UR4, UR44, 0x18 ;  /* 0x0000002c042c7291 */ /* 0x002fd2000f8ec03f */
[----:B---3--:R-:W1:Y:S02]  /*1edb0*/  LDS R0, [UR44+0x324d0] ;  /* 0x0324d02cff007984 */ /* 0x008e640008000800 */
[----:B-1----:R-:W-:Y:S01]  /*1edc0*/  R2UR UR4, R0 ;  /* 0x00000000000472ca */ /* 0x002fe200000e0000 */
[----:B------:R-:W-:Y:S06]  /*1edd0*/  BAR.ARV 0x4, 0x180 ;  /* 0x0106000000007b1d */ /* 0x000fec0000002000 */
[----:B------:R-:W-:Y:S08]  /*1ede0*/  @P0 BRA `(.L_x_2115) ;  /* 0x0000001c001c0947 */ /* 0x000ff00003800000 */
[----:B------:R-:W2:Y:S01]  /*1edf0*/  LDL.128 R96, [R1+0x2c0] ;  /* 0x0002c00001607983 */ /* 0x000ea20000100c00 */
[----:B0-----:R-:W0:Y:S01]  /*1ee00*/  LDC R2, c[0x0][0xce8] ;  /* 0x00033a00ff027b82 */ /* 0x001e220000000800 */
[----:B------:R-:W-:Y:S02]  /*1ee10*/  ULDC UR5, c[0x0][0xb88] ;  /* 0x0002e20000057ab9 */ /* 0x000fe40000000800 */
[----:B------:R-:W3:Y:S04]  /*1ee20*/  LDL.128 R92, [R1+0x2d0] ;  /* 0x0002d000015c7983 */ /* 0x000ee80000100c00 */
[----:B------:R-:W4:Y:S04]  /*1ee30*/  LDL.128 R88, [R1+0x2e0] ;  /* 0x0002e00001587983 */ /* 0x000f280000100c00 */
        /* <DEDUP_REMOVED lines=28> */
[----:B------:R-:W4:Y:S01]  /*1f000*/  LDL.128 R8, [R1+0x410] ;  /* 0x0004100001087983 */ /* 0x000f220000100c00 */
[----:B------:R-:W-:Y:S01]  /*1f010*/  VIADD R19, R204, UR39 ;  /* 0x00000027cc137c36 */ /* 0x000fe20008000000 */
[----:B------:R-:W-:Y:S01]  /*1f020*/  LOP3.LUT P0, RZ, R212, 0x3, RZ, 0xc0, !PT ;  /* 0x00000003d4ff7812 */ /* 0x000fe2000780c0ff */
[----:B0-----:R-:W-:Y:S01]  /*1f030*/  IMAD R0, R2, UR5, RZ ;  /* 0x0000000502007c24 */ /* 0x001fe2000f8e02ff */
[----:B------:R-:W-:-:S02]  /*1f040*/  IADD3 R141, P6, R188, 0x8000, RZ ;  /* 0x00008000bc8d7810 */ /* 0x000fc40007fde0ff */
[C---:B------:R-:W-:Y:S02]  /*1f050*/  IADD3 R143, P1, R188.reuse, 0x8020, RZ ;  /* 0x00008020bc8f7810 */ /* 0x040fe40007f3e0ff */
[C---:B------:R-:W-:Y:S02]  /*1f060*/  IADD3 R21, P5, R188.reuse, 0x4060, RZ ;  /* 0x00004060bc157810 */ /* 0x040fe40007fbe0ff */
[C---:B------:R-:W-:Y:S01]  /*1f070*/  LOP3.LUT R155, R188.reuse, 0x380, RZ, 0xc0, !PT ;  /* 0x00000380bc9b7812 */ /* 0x040fe200078ec0ff */
[----:B------:R-:W-:Y:S01]  /*1f080*/  USHF.R.S32.HI UR12, URZ, 0x1f, UR42 ;  /* 0x0000001f3f0c7899 */ /* 0x000fe2000801142a */
[----:B------:R-:W-:Y:S01]  /*1f090*/  ISETP.GE.OR P2, PT, R19, R0, P0 ;  /* 0x000000001300720c */ /* 0x000fe20000746670 */
[----:B------:R-:W-:Y:S01]  /*1f0a0*/  ULDC.64 UR8, c[0x0][0xc90] ;  /* 0x0003240000087ab9 */ /* 0x000fe20000000a00 */
[----:B------:R-:W-:Y:S01]  /*1f0b0*/  IADD3 R145, P3, R188, 0x8040, RZ ;  /* 0x00008040bc917810 */ /* 0x000fe20007f7e0ff */
[----:B------:R-:W-:Y:S01]  /*1f0c0*/  USHF.R.S32.HI UR13, URZ, 0x1f, UR38 ;  /* 0x0000001f3f0d7899 */ /* 0x000fe20008011426 */
[----:B------:R-:W-:-:S09]  /*1f0d0*/  ULDC.64 UR10, c[0x0][0xc98] ;  /* 0x00032600000a7ab9 */ /* 0x000fd20000000a00 */
[----:B------:R-:W4:Y:S01]  /*1f0e0*/  @!P2 LDL R3, [R1+0x440] ;  /* 0x000440000103a983 */ /* 0x000f220000100800 */
[----:B------:R-:W-:Y:S02]  /*1f0f0*/  LOP3.LUT R140, R141, 0x380, RZ, 0xc0, !PT ;  /* 0x000003808d8c7812 */ /* 0x000fe400078ec0ff */
[----:B------:R-:W-:Y:S02]  /*1f100*/  LOP3.LUT R142, R143, 0x380, RZ, 0xc0, !PT ;  /* 0x000003808f8e7812 */ /* 0x000fe400078ec0ff */
[----:B------:R-:W-:Y:S02]  /*1f110*/  SHF.R.U64 R140, R140, 0x3, RZ ;  /* 0x000000038c8c7819 */ /* 0x000fe400000012ff */
[----:B------:R-:W-:Y:S02]  /*1f120*/  SHF.R.U64 R146, R142, 0x3, RZ ;  /* 0x000000038e927819 */ /* 0x000fe400000012ff */
[----:B------:R-:W-:Y:S01]  /*1f130*/  LOP3.LUT R142, R140, R141, RZ, 0x3c, !PT ;  /* 0x0000008d8c8e7212 */ /* 0x000fe200078e3cff */
[----:B------:R-:W-:Y:S01]  /*1f140*/  IMAD.X R141, RZ, RZ, R189, P1 ;  /* 0x000000ffff8d7224 */ /* 0x000fe200008e06bd */
[----:B------:R-:W-:-:S04]  /*1f150*/  IADD3 R149, P1, R188, 0xc040, RZ ;  /* 0x0000c040bc957810 */ /* 0x000fc80007f3e0ff */
[----:B------:R-:W-:-:S04]  /*1f160*/  LOP3.LUT R148, R149, 0x380, RZ, 0xc0, !PT ;  /* 0x0000038095947812 */ /* 0x000fc800078ec0ff */
[----:B------:R-:W-:Y:S02]  /*1f170*/  SHF.R.U64 R148, R148, 0x3, RZ ;  /* 0x0000000394947819 */ /* 0x000fe400000012ff */
[----:B------:R-:W-:Y:S02]  /*1f180*/  LOP3.LUT R20, R21, 0x380, RZ, 0xc0, !PT ;  /* 0x0000038015147812 */ /* 0x000fe400078ec0ff */
[----:B------:R-:W-:Y:S01]  /*1f190*/  LOP3.LUT R148, R148, R149, RZ, 0x3c, !PT ;  /* 0x0000009594947212 */ /* 0x000fe200078e3cff */
[----:B------:R-:W-:Y:S01]  /*1f1a0*/  IMAD.X R149, RZ, RZ, R189, P1 ;  /* 0x000000ffff957224 */ /* 0x000fe200008e06bd */
[----:B------:R-:W-:Y:S02]  /*1f1b0*/  ISETP.NE.AND P1, PT, R2, 0x1, PT ;  /* 0x000000010200780c */ /* 0x000fe40003f25270 */
[----:B------:R-:W-:Y:S02]  /*1f1c0*/  SHF.R.U64 R155, R155, 0x3, RZ ;  /* 0x000000039b9b7819 */ /* 0x000fe400000012ff */
[----:B------:R-:W-:-:S02]  /*1f1d0*/  SHF.R.U64 R20, R20, 0x3, RZ ;  /* 0x0000000314147819 */ /* 0x000fc400000012ff */
[----:B------:R-:W-:Y:S01]  /*1f1e0*/  LOP3.LUT R154, R155, R188, RZ, 0x3c, !PT ;  /* 0x000000bc9b9a7212 */ /* 0x000fe200078e3cff */
[--C-:B------:R-:W-:Y:S01]  /*1f1f0*/  IMAD.MOV.U32 R155, RZ, RZ, R189.reuse ;  /* 0x000000ffff9b7224 */ /* 0x100fe200078e00bd */
[----:B------:R-:W-:Y:S01]  /*1f200*/  LOP3.LUT R20, R20, R21, RZ, 0x3c, !PT ;  /* 0x0000001514147212 */ /* 0x000fe200078e3cff */
[----:B------:R-:W-:-:S03]  /*1f210*/  IMAD.X R21, RZ, RZ, R189, P5 ;  /* 0x000000ffff157224 */ /* 0x000fc600028e06bd */
[----:B------:R-:W-:Y:S02]  /*1f220*/  MOV R155, R154 ;  /* 0x0000009a009b7202 */ /* 0x000fe40000000f00 */
[----:B------:R-:W-:Y:S02]  /*1f230*/  MOV R154, R20 ;  /* 0x00000014009a7202 */ /* 0x000fe40000000f00 */
[----:B------:R-:W0:Y:S01]  /*1f240*/  @P1 LDC R21, c[0x0][0xcec] ;  /* 0x00033b00ff151b82 */ /* 0x000e220000000800 */
[----:B------:R-:W-:Y:S02]  /*1f250*/  UIMAD UR5, UR12, UR8, URZ ;  /* 0x000000080c0572a4 */ /* 0x000fe4000f8e023f */
[----:B------:R-:W-:Y:S02]  /*1f260*/  UIMAD.WIDE.U32 UR6, UR42, UR8, URZ ;  /* 0x000000082a0672a5 */ /* 0x000fe4000f8e003f */
[----:B------:R-:W-:Y:S01]  /*1f270*/  UIMAD UR5, UR42, UR9, UR5 ;  /* 0x000000092a0572a4 */ /* 0x000fe2000f8e0205 */
[----:B------:R-:W-:Y:S01]  /*1f280*/  LOP3.LUT R144, R145, 0x380, RZ, 0xc0, !PT ;  /* 0x0000038091907812 */ /* 0x000fe200078ec0ff */
[----:B------:R-:W-:-:S02]  /*1f290*/  UIMAD UR8, UR13, UR10, URZ ;  /* 0x0000000a0d0872a4 */ /* 0x000fc4000f8e023f */
[----:B------:R-:W-:Y:S01]  /*1f2a0*/  UIADD3 UR7, UR7, UR5, URZ ;  /* 0x0000000507077290 */ /* 0x000fe2000fffe03f */
[----:B------:R-:W-:Y:S01]  /*1f2b0*/  SHF.R.U64 R144, R144, 0x3, RZ ;  /* 0x0000000390907819 */ /* 0x000fe200000012ff */
[----:B------:R-:W-:Y:S02]  /*1f2c0*/  UIMAD UR8, UR38, UR11, UR8 ;  /* 0x0000000b260872a4 */ /* 0x000fe4000f8e0208 */
[----:B------:R-:W-:Y:S01]  /*1f2d0*/  UIMAD.WIDE.U32 UR6, UR38, UR10, UR6 ;  /* 0x0000000a260672a5 */ /* 0x000fe2000f8e0006 */
[----:B------:R-:W-:Y:S01]  /*1f2e0*/  LOP3.LUT R140, R146, R143, RZ, 0x3c, !PT ;  /* 0x0000008f928c7212 */ /* 0x000fe200078e3cff */
[--C-:B------:R-:W-:Y:S01]  /*1f2f0*/  IMAD.X R143, RZ, RZ, R189.reuse, P6 ;  /* 0x000000ffff8f7224 */ /* 0x100fe200030e06bd */
[----:B------:R-:W-:Y:S02]  /*1f300*/  LOP3.LUT R152, R144, R145, RZ, 0x3c, !PT ;  /* 0x0000009190987212 */ /* 0x000fe400078e3cff */
[C---:B------:R-:W-:Y:S01]  /*1f310*/  IADD3 R151, P4, R188.reuse, 0x8060, RZ ;  /* 0x00008060bc977810 */ /* 0x040fe20007f9e0ff */
[----:B------:R-:W-:Y:S01]  /*1f320*/  IMAD.X R153, RZ, RZ, R189, P3 ;  /* 0x000000ffff997224 */ /* 0x000fe200018e06bd */
[C---:B------:R-:W-:Y:S01]  /*1f330*/  IADD3 R145, P5, R188.reuse, 0xc000, RZ ;  /* 0x0000c000bc917810 */ /* 0x040fe20007fbe0ff */
[----:B------:R-:W-:Y:S01]  /*1f340*/  VIADD R19, R19, 0x8 ;  /* 0x0000000813137836 */ /* 0x000fe20000000000 */
[----:B------:R-:W-:Y:S01]  /*1f350*/  IADD3 R147, P6, R188, 0xc020, RZ ;  /* 0x0000c020bc937810 */ /* 0x000fe20007fde0ff */
[----:B------:R-:W-:Y:S01]  /*1f360*/  ULDC.64 UR10, c[0x0][0xbf0] ;  /* 0x0002fc00000a7ab9 */ /* 0x000fe20000000a00 */
[----:B------:R-:W-:-:S02]  /*1f370*/  LOP3.LUT R150, R151, 0x380, RZ, 0xc0, !PT ;  /* 0x0000038097967812 */ /* 0x000fc400078ec0ff */
[----:B------:R-:W-:Y:S02]  /*1f380*/  LOP3.LUT R144, R145, 0x380, RZ, 0xc0, !PT ;  /* 0x0000038091907812 */ /* 0x000fe400078ec0ff */
[----:B------:R-:W-:Y:S02]  /*1f390*/  LOP3.LUT R146, R147, 0x380, RZ, 0xc0, !PT ;  /* 0x0000038093927812 */ /* 0x000fe400078ec0ff */
[----:B------:R-:W-:Y:S02]  /*1f3a0*/  SHF.R.U64 R150, R150, 0x3, RZ ;  /* 0x0000000396967819 */ /* 0x000fe400000012ff */
        /* <DEDUP_REMOVED lines=8> */
[----:B------:R-:W-:-:S02]  /*1f430*/  MOV R142, R142 ;  /* 0x0000008e008e7202 */ /* 0x000fc40000000f00 */
[----:B------:R-:W-:Y:S02]  /*1f440*/  MOV R140, R140 ;  /* 0x0000008c008c7202 */ /* 0x000fe40000000f00 */
[----:B------:R-:W-:Y:S02]  /*1f450*/  MOV R152, R152 ;  /* 0x0000009800987202 */ /* 0x000fe40000000f00 */
[----:B------:R-:W-:Y:S02]  /*1f460*/  MOV R20, R150 ;  /* 0x0000009600147202 */ /* 0x000fe40000000f00 */
[----:B------:R-:W-:Y:S02]  /*1f470*/  MOV R144, R144 ;  /* 0x0000009000907202 */ /* 0x000fe40000000f00 */
[----:B------:R-:W-:Y:S02]  /*1f480*/  MOV R146, R146 ;  /* 0x0000009200927202 */ /* 0x000fe40000000f00 */
[----:B--2---:R-:W-:-:S02]  /*1f490*/  F2FP.F16.F32.PACK_AB R96, R97, R96 ;  /* 0x000000606160723e */ /* 0x004fc400000000ff */
[----:B------:R-:W-:Y:S02]  /*1f4a0*/  F2FP.F16.F32.PACK_AB R97, R99, R98 ;  /* 0x000000626361723e */ /* 0x000fe400000000ff */
[----:B---3--:R-:W-:Y:S02]  /*1f4b0*/  F2FP.F16.F32.PACK_AB R98, R93, R92 ;  /* 0x0000005c5d62723e */ /* 0x008fe400000000ff */
[----:B------:R-:W1:Y:S01]  /*1f4c0*/  @P1 LDC R93, c[0x0][0xcf0] ;  /* 0x00033c00ff5d1b82 */ /* 0x000e620000000800 */
[----:B----4-:R-:W-:Y:S02]  /*1f4d0*/  F2FP.F16.F32.PACK_AB R88, R89, R88 ;  /* 0x000000585958723e */ /* 0x010fe400000000ff */
[----:B------:R-:W-:Y:S02]  /*1f4e0*/  F2FP.F16.F32.PACK_AB R89, R91, R90 ;  /* 0x0000005a5b59723e */ /* 0x000fe400000000ff */
[----:B------:R-:W-:Y:S01]  /*1f4f0*/  F2FP.F16.F32.PACK_AB R90, R85, R84 ;  /* 0x00000054555a723e */ /* 0x000fe200000000ff */
[----:B------:R-:W-:Y:S01]  /*1f500*/  VIADD R84, R236, UR39 ;  /* 0x00000027ec547c36 */ /* 0x000fe20008000000 */
[----:B------:R-:W-:-:S02]  /*1f510*/  F2FP.F16.F32.PACK_AB R80, R81, R80 ;  /* 0x000000505150723e */ /* 0x000fc400000000ff */
[----:B------:R-:W-:Y:S02]  /*1f520*/  F2FP.F16.F32.PACK_AB R81, R83, R82 ;  /* 0x000000525351723e */ /* 0x000fe400000000ff */
[----:B------:R-:W-:Y:S01]  /*1f530*/  F2FP.F16.F32.PACK_AB R82, R77, R76 ;  /* 0x0000004c4d52723e */ /* 0x000fe200000000ff */
[----:B0-----:R-:W-:-:S04]  /*1f540*/  @P1 IMAD.HI.U32 R76, R84, R21, RZ ;  /* 0x00000015544c1227 */ /* 0x001fc800078e00ff */
[----:B------:R-:W-:Y:S01]  /*1f550*/  IMAD.MOV.U32 R21, RZ, RZ, R84 ;  /* 0x000000ffff157224 */ /* 0x000fe200078e0054 */
[----:B-1----:R-:W-:Y:S02]  /*1f560*/  @P1 SHF.R.U32.HI R21, RZ, R93, R76 ;  /* 0x0000005dff151219 */ /* 0x002fe4000001164c */
[----:B------:R-:W-:-:S03]  /*1f570*/  F2FP.F16.F32.PACK_AB R72, R73, R72 ;  /* 0x000000484948723e */ /* 0x000fc600000000ff */
[--C-:B------:R-:W-:Y:S01]  /*1f580*/  IMAD.MOV R77, RZ, RZ, -R21.reuse ;  /* 0x000000ffff4d7224 */ /* 0x100fe200078e0a15 */
[----:B------:R-:W-:Y:S02]  /*1f590*/  F2FP.F16.F32.PACK_AB R73, R75, R74 ;  /* 0x0000004a4b49723e */ /* 0x000fe400000000ff */
[----:B------:R-:W-:Y:S01]  /*1f5a0*/  F2FP.F16.F32.PACK_AB R75, R59, R58 ;  /* 0x0000003a3b4b723e */ /* 0x000fe200000000ff */
[----:B------:R-:W-:Y:S01]  /*1f5b0*/  IMAD R59, R2, R77, R84 ;  /* 0x0000004d023b7224 */ /* 0x000fe200078e0254 */
[----:B------:R-:W-:Y:S01]  /*1f5c0*/  F2FP.F16.F32.PACK_AB R74, R57, R56 ;  /* 0x00000038394a723e */ /* 0x000fe200000000ff */
[----:B------:R-:W-:Y:S01]  /*1f5d0*/  IMAD.U32 R58, RZ, RZ, UR8 ;  /* 0x00000008ff3a7e24 */ /* 0x000fe2000f8e00ff */
[----:B------:R-:W-:Y:S01]  /*1f5e0*/  SHF.R.S32.HI R57, RZ, 0x1f, R21 ;  /* 0x0000001fff397819 */ /* 0x000fe20000011415 */
[----:B------:R-:W-:Y:S01]  /*1f5f0*/  ULDC.64 UR8, c[0x0][0xbe8] ;  /* 0x0002fa0000087ab9 */ /* 0x000fe20000000a00 */
[----:B------:R-:W-:Y:S02]  /*1f600*/  IADD3 R56, P3, R21, UR6, RZ ;  /* 0x0000000615387c10 */ /* 0x000fe4000ff7e0ff */
[----:B------:R-:W-:-:S02]  /*1f610*/  F2FP.F16.F32.PACK_AB R136, R137, R136 ;  /* 0x000000888988723e */ /* 0x000fc400000000ff */
[----:B------:R-:W-:Y:S02]  /*1f620*/  SHF.R.S32.HI R21, RZ, 0x1f, R59 ;  /* 0x0000001fff157819 */ /* 0x000fe4000001143b */
[----:B------:R-:W-:Y:S02]  /*1f630*/  F2FP.F16.F32.PACK_AB R137, R139, R138 ;  /* 0x0000008a8b89723e */ /* 0x000fe400000000ff */
[----:B------:R-:W-:Y:S02]  /*1f640*/  F2FP.F16.F32.PACK_AB R128, R129, R128 ;  /* 0x000000808180723e */ /* 0x000fe400000000ff */
[----:B------:R-:W-:Y:S02]  /*1f650*/  F2FP.F16.F32.PACK_AB R138, R133, R132 ;  /* 0x00000084858a723e */ /* 0x000fe400000000ff */
[----:B------:R-:W-:Y:S01]  /*1f660*/  F2FP.F16.F32.PACK_AB R139, R135, R134 ;  /* 0x00000086878b723e */ /* 0x000fe200000000ff */
[----:B------:R-:W-:Y:S01]  /*1f670*/  BAR.SYNC.DEFER_BLOCKING 0x1, 0x100 ;  /* 0x0044000000007b1d */ /* 0x000fe20000010000 */
[----:B------:R-:W-:-:S02]  /*1f680*/  F2FP.F16.F32.PACK_AB R129, R131, R130 ;  /* 0x000000828381723e */ /* 0x000fc400000000ff */
[----:B------:R-:W-:Y:S02]  /*1f690*/  F2FP.F16.F32.PACK_AB R120, R121, R120 ;  /* 0x000000787978723e */ /* 0x000fe400000000ff */
[----:B------:R-:W-:Y:S01]  /*1f6a0*/  IADD3.X R57, R57, UR7, R58, P3, !PT ;  /* 0x0000000739397c10 */ /* 0x000fe20009ffe43a */
[----:B------:R-:W-:Y:S01]  /*1f6b0*/  ULDC.64 UR6, c[0x0][0xc88] ;  /* 0x0003220000067ab9 */ /* 0x000fe20000000a00 */
[----:B------:R-:W-:Y:S02]  /*1f6c0*/  F2FP.F16.F32.PACK_AB R130, R125, R124 ;  /* 0x0000007c7d82723e */ /* 0x000fe400000000ff */
[----:B------:R-:W-:Y:S02]  /*1f6d0*/  F2FP.F16.F32.PACK_AB R131, R127, R126 ;  /* 0x0000007e7f83723e */ /* 0x000fe400000000ff */
[----:B------:R-:W-:Y:S02]  /*1f6e0*/  F2FP.F16.F32.PACK_AB R121, R123, R122 ;  /* 0x0000007a7b79723e */ /* 0x000fe400000000ff */
[----:B------:R-:W-:Y:S01]  /*1f6f0*/  F2FP.F16.F32.PACK_AB R112, R113, R112 ;  /* 0x000000707170723e */ /* 0x000fe200000000ff */
[----:B------:R-:W-:Y:S01]  /*1f700*/  IMAD R58, R21, UR6, RZ ;  /* 0x00000006153a7c24 */ /* 0x000fe2000f8e02ff */
[----:B------:R-:W-:-:S02]  /*1f710*/  F2FP.F16.F32.PACK_AB R122, R117, R116 ;  /* 0x00000074757a723e */ /* 0x000fc400000000ff */
[----:B------:R-:W-:Y:S02]  /*1f720*/  F2FP.F16.F32.PACK_AB R123, R119, R118 ;  /* 0x00000076777b723e */ /* 0x000fe400000000ff */
[----:B------:R-:W-:Y:S02]  /*1f730*/  F2FP.F16.F32.PACK_AB R113, R115, R114 ;  /* 0x000000727371723e */ /* 0x000fe400000000ff */
[----:B------:R-:W-:Y:S02]  /*1f740*/  F2FP.F16.F32.PACK_AB R104, R105, R104 ;  /* 0x000000686968723e */ /* 0x000fe400000000ff */
[----:B------:R-:W-:Y:S02]  /*1f750*/  F2FP.F16.F32.PACK_AB R114, R109, R108 ;  /* 0x0000006c6d72723e */ /* 0x000fe400000000ff */
[----:B------:R-:W-:Y:S02]  /*1f760*/  F2FP.F16.F32.PACK_AB R115, R111, R110 ;  /* 0x0000006e6f73723e */ /* 0x000fe400000000ff */
[----:B------:R-:W-:Y:S01]  /*1f770*/  F2FP.F16.F32.PACK_AB R105, R107, R106 ;  /* 0x0000006a6b69723e */ /* 0x000fe200000000ff */
[----:B------:R-:W-:Y:S01]  /*1f780*/  STSM.16.M88.4 [R155], R136 ;  /* 0x000000889b007844 */ /* 0x000fe20000000200 */
[----:B------:R-:W-:-:S02]  /*1f790*/  F2FP.F16.F32.PACK_AB R106, R101, R100 ;  /* 0x00000064656a723e */ /* 0x000fc400000000ff */
[----:B------:R-:W-:Y:S01]  /*1f7a0*/  F2FP.F16.F32.PACK_AB R107, R103, R102 ;  /* 0x00000066676b723e */ /* 0x000fe200000000ff */
[----:B------:R-:W-:Y:S01]  /*1f7b0*/  STSM.16.M88.4 [R235], R128 ;  /* 0x00000080eb007844 */ /* 0x000fe20000000200 */
[----:B------:R-:W-:Y:S01]  /*1f7c0*/  F2FP.F16.F32.PACK_AB R99, R95, R94 ;  /* 0x0000005e5f63723e */ /* 0x000fe200000000ff */
[----:B------:R-:W-:Y:S01]  /*1f7d0*/  IMAD.WIDE.U32 R56, R59, UR6, R56 ;  /* 0x000000063b387c25 */ /* 0x000fe2000f8e0038 */
[----:B------:R-:W-:Y:S01]  /*1f7e0*/  F2FP.F16.F32.PACK_AB R91, R87, R86 ;  /* 0x00000056575b723e */ /* 0x000fe200000000ff */
[----:B------:R-:W-:Y:S01]  /*1f7f0*/  STSM.16.M88.4 [R234], R120 ;  /* 0x00000078ea007844 */ /* 0x000fe20000000200 */
[----:B------:R-:W-:Y:S01]  /*1f800*/  F2FP.F16.F32.PACK_AB R83, R79, R78 ;  /* 0x0000004e4f53723e */ /* 0x000fe200000000ff */
[----:B------:R-:W-:Y:S01]  /*1f810*/  IMAD R21, R59, UR7, R58 ;  /* 0x000000073b157c24 */ /* 0x000fe2000f8e023a */
[----:B------:R-:W-:Y:S01]  /*1f820*/  F2FP.F16.F32.PACK_AB R52, R53, R52 ;  /* 0x000000343534723e */ /* 0x000fe200000000ff */
[----:B------:R-:W-:Y:S01]  /*1f830*/  STSM.16.M88.4 [R233], R112 ;  /* 0x00000070e9007844 */ /* 0x000fe20000000200 */
[----:B------:R-:W-:Y:S01]  /*1f840*/  F2FP.F16.F32.PACK_AB R53, R55, R54 ;  /* 0x000000363735723e */ /* 0x000fe200000000ff */
[----:B------:R-:W-:Y:S01]  /*1f850*/  ULDC.64 UR6, c[0x0][0xc50] ;  /* 0x0003140000067ab9 */ /* 0x000fe20000000a00 */
[----:B------:R-:W-:Y:S01]  /*1f860*/  F2FP.F16.F32.PACK_AB R64, R65, R64 ;  /* 0x000000404140723e */ /* 0x000fe200000000ff */
[----:B------:R-:W-:Y:S01]  /*1f870*/  STSM.16.M88.4 [R232], R104 ;  /* 0x00000068e8007844 */ /* 0x000fe20000000200 */
[----:B------:R-:W-:-:S02]  /*1f880*/  F2FP.F16.F32.PACK_AB R54, R69, R68 ;  /* 0x000000444536723e */ /* 0x000fc400000000ff */
[----:B------:R-:W-:Y:S01]  /*1f890*/  F2FP.F16.F32.PACK_AB R55, R71, R70 ;  /* 0x000000464737723e */ /* 0x000fe200000000ff */
[----:B------:R-:W-:Y:S01]  /*1f8a0*/  STSM.16.M88.4 [R230], R96 ;  /* 0x00000060e6007844 */ /* 0x000fe20000000200 */
[----:B------:R-:W-:Y:S02]  /*1f8b0*/  F2FP.F16.F32.PACK_AB R65, R67, R66 ;  /* 0x000000424341723e */ /* 0x000fe400000000ff */
[----:B------:R-:W-:Y:S01]  /*1f8c0*/  F2FP.F16.F32.PACK_AB R48, R49, R48 ;  /* 0x000000303130723e */ /* 0x000fe200000000ff */
[----:B------:R-:W-:Y:S01]  /*1f8d0*/  STSM.16.M88.4 [R229], R88 ;  /* 0x00000058e5007844 */ /* 0x000fe20000000200 */
[----:B------:R-:W-:Y:S01]  /*1f8e0*/  F2FP.F16.F32.PACK_AB R66, R61, R60 ;  /* 0x0000003c3d42723e */ /* 0x000fe200000000ff */
[----:B------:R-:W-:Y:S01]  /*1f8f0*/  IMAD.IADD R21, R57, 0x1, R21 ;  /* 0x0000000139157824 */ /* 0x000fe200078e0215 */
[----:B------:R-:W-:Y:S02]  /*1f900*/  F2FP.F16.F32.PACK_AB R67, R63, R62 ;  /* 0x0000003e3f43723e */ /* 0x000fe400000000ff */
[----:B------:R-:W-:Y:S01]  /*1f910*/  F2FP.F16.F32.PACK_AB R49, R51, R50 ;  /* 0x000000323331723e */ /* 0x000fe200000000ff */
[----:B------:R-:W-:Y:S01]  /*1f920*/  STSM.16.M88.4 [R154], R80 ;  /* 0x000000509a007844 */ /* 0x000fe20000000200 */
[----:B------:R-:W-:-:S02]  /*1f930*/  F2FP.F16.F32.PACK_AB R50, R45, R44 ;  /* 0x0000002c2d32723e */ /* 0x000fc400000000ff */
[----:B------:R-:W-:Y:S02]  /*1f940*/  F2FP.F16.F32.PACK_AB R51, R47, R46 ;  /* 0x0000002e2f33723e */ /* 0x000fe400000000ff */
[----:B------:R-:W-:Y:S01]  /*1f950*/  F2FP.F16.F32.PACK_AB R36, R37, R36 ;  /* 0x000000242524723e */ /* 0x000fe200000000ff */
[----:B------:R-:W-:Y:S01]  /*1f960*/  STSM.16.M88.4 [R142], R72 ;  /* 0x000000488e007844 */ /* 0x000fe20000000200 */
[----:B------:R-:W-:Y:S02]  /*1f970*/  LEA R58, P3, R56, UR6, 0x2 ;  /* 0x00000006383a7c11 */ /* 0x000fe4000f8610ff */
[----:B------:R-:W-:Y:S02]  /*1f980*/  F2FP.F16.F32.PACK_AB R44, R5, R4 ;  /* 0x00000004052c723e */ /* 0x000fe400000000ff */
[----:B------:R-:W-:Y:S02]  /*1f990*/  F2FP.F16.F32.PACK_AB R45, R7, R6 ;  /* 0x00000006072d723e */ /* 0x000fe400000000ff */
[----:B------:R-:W-:-:S02]  /*1f9a0*/  F2FP.F16.F32.PACK_AB R46, R41, R40 ;  /* 0x00000028292e723e */ /* 0x000fc400000000ff */
[----:B------:R-:W-:Y:S02]  /*1f9b0*/  F2FP.F16.F32.PACK_AB R47, R43, R42 ;  /* 0x0000002a2b2f723e */ /* 0x000fe400000000ff */
[----:B------:R-:W-:Y:S02]  /*1f9c0*/  F2FP.F16.F32.PACK_AB R37, R39, R38 ;  /* 0x000000262725723e */ /* 0x000fe400000000ff */
[----:B------:R-:W-:Y:S01]  /*1f9d0*/  F2FP.F16.F32.PACK_AB R28, R29, R28 ;  /* 0x0000001c1d1c723e */ /* 0x000fe200000000ff */
[----:B------:R-:W-:Y:S01]  /*1f9e0*/  STSM.16.M88.4 [R140], R52 ;  /* 0x000000348c007844 */ /* 0x000fe20000000200 */
[----:B------:R-:W-:Y:S02]  /*1f9f0*/  F2FP.F16.F32.PACK_AB R38, R33, R32 ;  /* 0x000000202126723e */ /* 0x000fe400000000ff */
[----:B------:R-:W-:Y:S02]  /*1fa00*/  F2FP.F16.F32.PACK_AB R39, R35, R34 ;  /* 0x000000222327723e */ /* 0x000fe400000000ff */
[----:B------:R-:W-:-:S02]  /*1fa10*/  F2FP.F16.F32.PACK_AB R29, R31, R30 ;  /* 0x0000001e1f1d723e */ /* 0x000fc400000000ff */
[----:B------:R-:W-:Y:S01]  /*1fa20*/  F2FP.F16.F32.PACK_AB R12, R13, R12 ;  /* 0x0000000c0d0c723e */ /* 0x000fe200000000ff */
[----:B------:R-:W-:Y:S01]  /*1fa30*/  STSM.16.M88.4 [R152], R64 ;  /* 0x0000004098007844 */ /* 0x000fe20000000200 */
[----:B------:R-:W-:Y:S02]  /*1fa40*/  MOV R148, R148 ;  /* 0x0000009400947202 */ /* 0x000fe40000000f00 */
[----:B------:R-:W-:Y:S02]  /*1fa50*/  F2FP.F16.F32.PACK_AB R30, R25, R24 ;  /* 0x00000018191e723e */ /* 0x000fe400000000ff */
[----:B------:R-:W-:Y:S02]  /*1fa60*/  F2FP.F16.F32.PACK_AB R31, R27, R26 ;  /* 0x0000001a1b1f723e */ /* 0x000fe400000000ff */
[----:B------:R-:W-:Y:S01]  /*1fa70*/  F2FP.F16.F32.PACK_AB R13, R15, R14 ;  /* 0x0000000e0f0d723e */ /* 0x000fe200000000ff */
[----:B------:R-:W-:Y:S01]  /*1fa80*/  STSM.16.M88.4 [R20], R48 ;  /* 0x0000003014007844 */ /* 0x000fe20000000200 */
[----:B------:R-:W-:-:S02]  /*1fa90*/  F2FP.F16.F32.PACK_AB R14, R9, R8 ;  /* 0x00000008090e723e */ /* 0x000fc400000000ff */
[----:B------:R-:W-:Y:S01]  /*1faa0*/  F2FP.F16.F32.PACK_AB R15, R11, R10 ;  /* 0x0000000a0b0f723e */ /* 0x000fe200000000ff */
[----:B------:R-:W-:Y:S01]  /*1fab0*/  STSM.16.M88.4 [R144], R44 ;  /* 0x0000002c90007844 */ /* 0x000fe20000000200 */
[----:B------:R-:W-:-:S03]  /*1fac0*/  LEA.HI.X R21, R56, UR7, R21, 0x2, P3 ;  /* 0x0000000738157c11 */ /* 0x000fc600098f1415 */
[----:B------:R-:W-:Y:S04]  /*1fad0*/  STSM.16.M88.4 [R146], R36 ;  /* 0x0000002492007844 */ /* 0x000fe80000000200 */
[----:B------:R-:W-:Y:S04]  /*1fae0*/  STSM.16.M88.4 [R148], R28 ;  /* 0x0000001c94007844 */ /* 0x000fe80000000200 */
[----:B------:R-:W-:Y:S04]  /*1faf0*/  STSM.16.M88.4 [R228], R12 ;  /* 0x0000000ce4007844 */ /* 0x000fe80000000200 */
[----:B------:R-:W-:Y:S04]  /*1fb00*/  SHFL.IDX PT, R56, R58, RZ, 0x1c1f ;  /* 0x001c1fff3a387589 */ /* 0x000fe800000e0000 */
[----:B------:R-:W0:Y:S01]  /*1fb10*/  SHFL.IDX PT, R57, R21, RZ, 0x1c1f ;  /* 0x001c1fff15397589 */ /* 0x000e2200000e0000 */
[----:B------:R-:W-:Y:S01]  /*1fb20*/  BAR.SYNC.DEFER_BLOCKING 0x1, 0x100 ;  /* 0x0044000000007b1d */ /* 0x000fe20000010000 */
[----:B------:R-:W-:-:S05]  /*1fb30*/  ISETP.GE.OR P0, PT, R19, R0, P0 ;  /* 0x000000001300720c */ /* 0x000fca0000706670 */
[----:B0-----:R0:W-:Y:S08]  /*1fb40*/  @!P2 ST.E desc[UR48][R56.64], R3 ;  /* 0x000000033800a985 */ /* 0x0011f0000c101930 */
[----:B------:R-:W2:Y:S01]  /*1fb50*/  @!P0 LDL R19, [R1+0x444] ;  /* 0x0004440001138983 */ /* 0x000ea20000100800 */
[----:B------:R-:W-:Y:S02]  /*1fb60*/  IMAD R4, R210, 0x40, R194 ;  /* 0x00000040d2047824 */ /* 0x000fe400078e02c2 */
[----:B------:R-:W-:-:S04]  /*1fb70*/  IMAD.MOV.U32 R5, RZ, RZ, 0x2 ;  /* 0x00000002ff057424 */ /* 0x000fc800078e00ff */
[----:B------:R-:W-:-:S03]  /*1fb80*/  IMAD.WIDE R4, R4, R5, UR36 ;  /* 0x0000002404047e25 */ /* 0x000fc6000f8e0205 */
[----:B------:R-:W-:-:S04]  /*1fb90*/  IADD3 R33, P6, R4, 0x5000, RZ ;  /* 0x0000500004217810 */ /* 0x000fc80007fde0ff */
[----:B------:R-:W-:-:S04]  /*1fba0*/  LOP3.LUT R32, R33, 0x380, RZ, 0xc0, !PT ;  /* 0x0000038021207812 */ /* 0x000fc800078ec0ff */
[----:B------:R-:W-:-:S04]  /*1fbb0*/  SHF.R.U64 R32, R32, 0x3, RZ ;  /* 0x0000000320207819 */ /* 0x000fc800000012ff */
[----:B------:R-:W-:Y:S01]  /*1fbc0*/  LOP3.LUT R32, R32, R33, RZ, 0x3c, !PT ;  /* 0x0000002120207212 */ /* 0x000fe200078e3cff */
[----:B------:R-:W-:Y:S01]  /*1fbd0*/  IMAD.X R33, RZ, RZ, R5, P6 ;  /* 0x000000ffff217224 */ /* 0x000fe200030e0605 */
[C---:B------:R-:W-:Y:S02]  /*1fbe0*/  IADD3 R53, P6, R4.reuse, 0xa000, RZ ;  /* 0x0000a00004357810 */ /* 0x040fe40007fde0ff */
[----:B------:R-:W-:Y:S02]  /*1fbf0*/  IADD3 R7, P3, R4, 0x2000, RZ ;  /* 0x0000200004077810 */ /* 0x000fe40007f7e0ff */
[----:B------:R-:W-:Y:S02]  /*1fc00*/  LOP3.LUT R52, R53, 0x380, RZ, 0xc0, !PT ;  /* 0x0000038035347812 */ /* 0x000fe400078ec0ff */
[----:B------:R-:W-:Y:S01]  /*1fc10*/  LOP3.LUT R6, R7, 0x380, RZ, 0xc0, !PT ;  /* 0x0000038007067812 */ /* 0x000fe200078ec0ff */
[----:B------:R-:W-:Y:S01]  /*1fc20*/  SHFL.IDX PT, R20, R58, 0x1, 0x1c1f ;  /* 0x003c1f003a147f89 */ /* 0x000fe200000e0000 */
[----:B------:R-:W-:-:S02]  /*1fc30*/  SHF.R.U64 R52, R52, 0x3, RZ ;  /* 0x0000000334347819 */ /* 0x000fc400000012ff */
[----:B------:R-:W-:Y:S01]  /*1fc40*/  SHF.R.U64 R6, R6, 0x3, RZ ;  /* 0x0000000306067819 */ /* 0x000fe200000012ff */
[----:B------:R-:W2:Y:S01]  /*1fc50*/  SHFL.IDX PT, R21, R21, 0x1, 0x1c1f ;  /* 0x003c1f0015157f89 */ /* 0x000ea200000e0000 */
[----:B------:R-:W-:Y:S01]  /*1fc60*/  LOP3.LUT R52, R52, R53, RZ, 0x3c, !PT ;  /* 0x0000003534347212 */ /* 0x000fe200078e3cff */
[----:B------:R-:W-:Y:S01]  /*1fc70*/  IMAD.X R53, RZ, RZ, R5, P6 ;  /* 0x000000ffff357224 */ /* 0x000fe200030e0605 */
[----:B------:R-:W-:Y:S02]  /*1fc80*/  LOP3.LUT R12, R6, R7, RZ, 0x3c, !PT ;  /* 0x00000007060c7212 */ /* 0x000fe400078e3cff */
[----:B------:R-:W-:-:S04]  /*1fc90*/  IADD3 R6, P6, R4, 0xf000, RZ ;  /* 0x0000f00004067810 */ /* 0x000fc80007fde0ff */
[----:B0-----:R-:W-:Y:S02]  /*1fca0*/  LOP3.LUT R3, R6, 0x380, RZ, 0xc0, !PT ;  /* 0x0000038006037812 */ /* 0x001fe400078ec0ff */
[C---:B------:R-:W-:Y:S02]  /*1fcb0*/  IADD3 R9, P2, R4.reuse, 0x1000, RZ ;  /* 0x0000100004097810 */ /* 0x040fe40007f5e0ff */
[----:B------:R-:W-:Y:S02]  /*1fcc0*/  SHF.R.U64 R3, R3, 0x3, RZ ;  /* 0x0000000303037819 */ /* 0x000fe400000012ff */
[C---:B------:R-:W-:Y:S02]  /*1fcd0*/  IADD3 R25, P4, R4.reuse, 0x3000, RZ ;  /* 0x0000300004197810 */ /* 0x040fe40007f9e0ff */
[----:B------:R-:W-:Y:S02]  /*1fce0*/  IADD3 R29, P5, R4, 0x4000, RZ ;  /* 0x00004000041d7810 */ /* 0x000fe40007fbe0ff */
[----:B------:R-:W-:-:S02]  /*1fcf0*/  LOP3.LUT R8, R9, 0x380, RZ, 0xc0, !PT ;  /* 0x0000038009087812 */ /* 0x000fc400078ec0ff */
[----:B------:R-:W-:Y:S02]  /*1fd00*/  LOP3.LUT R24, R25, 0x380, RZ, 0xc0, !PT ;  /* 0x0000038019187812 */ /* 0x000fe400078ec0ff */
[----:B------:R-:W-:Y:S02]  /*1fd10*/  LOP3.LUT R28, R29, 0x380, RZ, 0xc0, !PT ;  /* 0x000003801d1c7812 */ /* 0x000fe400078ec0ff */
[----:B------:R-:W-:Y:S02]  /*1fd20*/  LOP3.LUT R72, R3, R6, RZ, 0x3c, !PT ;  /* 0x0000000603487212 */ /* 0x000fe400078e3cff */
[----:B------:R-:W0:Y:S01]  /*1fd30*/  @P1 LDC R3, c[0x0][0xcec] ;  /* 0x00033b00ff031b82 */ /* 0x000e220000000800 */
[----:B------:R-:W-:Y:S02]  /*1fd40*/  SHF.R.U64 R8, R8, 0x3, RZ ;  /* 0x0000000308087819 */ /* 0x000fe400000012ff */
[----:B------:R-:W-:Y:S02]  /*1fd50*/  SHF.R.U64 R24, R24, 0x3, RZ ;  /* 0x0000000318187819 */ /* 0x000fe400000012ff */
[----:B------:R-:W-:Y:S01]  /*1fd60*/  SHF.R.U64 R28, R28, 0x3, RZ ;  /* 0x000000031c1c7819 */ /* 0x000fe200000012ff */
[--C-:B------:R-:W-:Y:S01]  /*1fd70*/  IMAD.X R13, RZ, RZ, R5.reuse, P3 ;  /* 0x000000ffff0d7224 */ /* 0x100fe200018e0605 */
[----:B------:R-:W-:Y:S01]  /*1fd80*/  LOP3.LUT R8, R8, R9, RZ, 0x3c, !PT ;  /* 0x0000000908087212 */ /* 0x000fe200078e3cff */
[--C-:B------:R-:W-:Y:S01]  /*1fd90*/  IMAD.X R9, RZ, RZ, R5.reuse, P2 ;  /* 0x000000ffff097224 */ /* 0x100fe200010e0605 */
[----:B------:R-:W-:Y:S01]  /*1fda0*/  LOP3.LUT R24, R24, R25, RZ, 0x3c, !PT ;  /* 0x0000001918187212 */ /* 0x000fe200078e3cff */
[--C-:B------:R-:W-:Y:S01]  /*1fdb0*/  IMAD.X R25, RZ, RZ, R5.reuse, P4 ;  /* 0x000000ffff197224 */ /* 0x100fe200020e0605 */
[----:B------:R-:W-:Y:S01]  /*1fdc0*/  LOP3.LUT R28, R28, R29, RZ, 0x3c, !PT ;  /* 0x0000001d1c1c7212 */ /* 0x000fe200078e3cff */
[----:B------:R-:W-:Y:S01]  /*1fdd0*/  IMAD.X R29, RZ, RZ, R5, P5 ;  /* 0x000000ffff1d7224 */ /* 0x000fe200028e0605 */
[----:B------:R-:W-:-:S02]  /*1fde0*/  IADD3 R37, P2, R4, 0x6000, RZ ;  /* 0x0000600004257810 */ /* 0x000fc40007f5e0ff */
[C---:B------:R-:W-:Y:S02]  /*1fdf0*/  IADD3 R41, P3, R4.reuse, 0x7000, RZ ;  /* 0x0000700004297810 */ /* 0x040fe40007f7e0ff */
[C---:B------:R-:W-:Y:S02]  /*1fe00*/  IADD3 R45, P4, R4.reuse, 0x8000, RZ ;  /* 0x00008000042d7810 */ /* 0x040fe40007f9e0ff */
[----:B------:R-:W-:Y:S02]  /*1fe10*/  IADD3 R49, P5, R4, 0x9000, RZ ;  /* 0x0000900004317810 */ /* 0x000fe40007fbe0ff */
[----:B------:R-:W-:Y:S02]  /*1fe20*/  LOP3.LUT R36, R37, 0x380, RZ, 0xc0, !PT ;  /* 0x0000038025247812 */ /* 0x000fe400078ec0ff */
[----:B------:R-:W-:Y:S02]  /*1fe30*/  LOP3.LUT R40, R41, 0x380, RZ, 0xc0, !PT ;  /* 0x0000038029287812 */ /* 0x000fe400078ec0ff */
[----:B------:R-:W-:-:S02]  /*1fe40*/  LOP3.LUT R44, R45, 0x380, RZ, 0xc0, !PT ;  /* 0x000003802d2c7812 */ /* 0x000fc400078ec0ff */
[----:B------:R-:W-:Y:S01]  /*1fe50*/  LOP3.LUT R48, R49, 0x380, RZ, 0xc0, !PT ;  /* 0x0000038031307812 */ /* 0x000fe200078ec0ff */
[----:B------:R-:W-:Y:S01]  /*1fe60*/  UIMAD UR5, UR12, UR8, URZ ;  /* 0x000000080c0572a4 */ /* 0x000fe2000f8e023f */
[----:B------:R-:W-:Y:S02]  /*1fe70*/  SHF.R.U64 R36, R36, 0x3, RZ ;  /* 0x0000000324247819 */ /* 0x000fe400000012ff */
[----:B------:R-:W-:Y:S02]  /*1fe80*/  SHF.R.U64 R40, R40, 0x3, RZ ;  /* 0x0000000328287819 */ /* 0x000fe400000012ff */
[----:B------:R-:W-:Y:S02]  /*1fe90*/  SHF.R.U64 R44, R44, 0x3, RZ ;  /* 0x000000032c2c7819 */ /* 0x000fe400000012ff */
[----:B------:R-:W-:Y:S01]  /*1fea0*/  SHF.R.U64 R48, R48, 0x3, RZ ;  /* 0x0000000330307819 */ /* 0x000fe200000012ff */
[----:B------:R-:W-:Y:S01]  /*1feb0*/  VIADD R78, R211, UR39 ;  /* 0x00000027d34e7c36 */ /* 0x000fe20008000000 */
[----:B------:R-:W-:Y:S01]  /*1fec0*/  LOP3.LUT R36, R36, R37, RZ, 0x3c, !PT ;  /* 0x0000002524247212 */ /* 0x000fe200078e3cff */
[----:B------:R-:W-:Y:S01]  /*1fed0*/  UIMAD.WIDE.U32 UR6, UR42, UR8, URZ ;  /* 0x000000082a0672a5 */ /* 0x000fe2000f8e003f */
[----:B------:R-:W-:Y:S01]  /*1fee0*/  LOP3.LUT R40, R40, R41, RZ, 0x3c, !PT ;  /* 0x0000002928287212 */ /* 0x000fe200078e3cff */
[----:B------:R-:W-:Y:S01]  /*1fef0*/  UIMAD UR5, UR42, UR9, UR5 ;  /* 0x000000092a0572a4 */ /* 0x000fe2000f8e0205 */
[----:B------:R-:W-:Y:S01]  /*1ff00*/  LOP3.LUT R44, R44, R45, RZ, 0x3c, !PT ;  /* 0x0000002d2c2c7212 */ /* 0x000fe200078e3cff */
[--C-:B------:R-:W-:Y:S01]  /*1ff10*/  IMAD.X R37, RZ, RZ, R5.reuse, P2 ;  /* 0x000000ffff257224 */ /* 0x100fe200010e0605 */
[----:B------:R-:W-:Y:S01]  /*1ff20*/  LOP3.LUT R48, R48, R49, RZ, 0x3c, !PT ;  /* 0x0000003130307212 */ /* 0x000fe200078e3cff */
[--C-:B------:R-:W-:Y:S01]  /*1ff30*/  IMAD.X R41, RZ, RZ, R5.reuse, P3 ;  /* 0x000000ffff297224 */ /* 0x100fe200018e0605 */
[C---:B------:R-:W-:Y:S01]  /*1ff40*/  IADD3 R57, P2, R4.reuse, 0xb000, RZ ;  /* 0x0000b00004397810 */ /* 0x040fe20007f5e0ff */
[--C-:B------:R-:W-:Y:S01]  /*1ff50*/  IMAD.X R45, RZ, RZ, R5.reuse, P4 ;  /* 0x000000ffff2d7224 */ /* 0x100fe200020e0605 */
[C---:B------:R-:W-:Y:S01]  /*1ff60*/  IADD3 R61, P3, R4.reuse, 0xc000, RZ ;  /* 0x0000c000043d7810 */ /* 0x040fe20007f7e0ff */
[----:B------:R-:W-:Y:S01]  /*1ff70*/  IMAD.X R49, RZ, RZ, R5, P5 ;  /* 0x000000ffff317224 */ /* 0x000fe200028e0605 */
[----:B------:R-:W-:Y:S01]  /*1ff80*/  IADD3 R65, P4, R4, 0xd000, RZ ;  /* 0x0000d00004417810 */ /* 0x000fe20007f9e0ff */
[----:B0-----:R-:W-:Y:S01]  /*1ff90*/  @P1 IMAD.HI.U32 R3, R78, R3, RZ ;  /* 0x000000034e031227 */ /* 0x001fe200078e00ff */
[----:B------:R-:W-:Y:S01]  /*1ffa0*/  IADD3 R69, P5, R4, 0xe000, RZ ;  /* 0x0000e00004457810 */ /* 0x000fe20007fbe0ff */
[----:B------:R-:W-:-:S02]  /*1ffb0*/  UIMAD UR8, UR13, UR10, URZ ;  /* 0x0000000a0d0872a4 */ /* 0x000fc4000f8e023f */
[----:B------:R-:W-:Y:S01]  /*1ffc0*/  UIADD3 UR7, UR7, UR5, URZ ;  /* 0x0000000507077290 */ /* 0x000fe2000fffe03f */
[----:B------:R-:W-:Y:S02]  /*1ffd0*/  LOP3.LUT R56, R57, 0x380, RZ, 0xc0, !PT ;  /* 0x0000038039387812 */ /* 0x000fe400078ec0ff */
[----:B------:R-:W-:Y:S02]  /*1ffe0*/  LOP3.LUT R60, R61, 0x380, RZ, 0xc0, !PT ;  /* 0x000003803d3c7812 */ /* 0x000fe400078ec0ff */
[----:B------:R-:W-:Y:S02]  /*1fff0*/  LOP3.LUT R64, R65, 0x380, RZ, 0xc0, !PT ;  /* 0x0000038041407812 */ /* 0x000fe400078ec0ff */
[----:B------:R-:W-:Y:S01]  /*20000*/  LOP3.LUT R68, R69, 0x380, RZ, 0xc0, !PT ;  /* 0x0000038045447812 */ /* 0x000fe200078ec0ff */
[----:B------:R-:W-:Y:S01]  /*20010*/  UIMAD UR5, UR38, UR11, UR8 ;  /* 0x0000000b260572a4 */ /* 0x000fe2000f8e0208 */
[----:B------:R-:W-:Y:S01]  /*20020*/  LOP3.LUT R7, R4, 0x380, RZ, 0xc0, !PT ;  /* 0x0000038004077812 */ /* 0x000fe200078ec0ff */
[----:B------:R-:W-:Y:S01]  /*20030*/  UIMAD.WIDE.U32 UR6, UR38, UR10, UR6 ;  /* 0x0000000a260672a5 */ /* 0x000fe2000f8e0006 */
[----:B------:R-:W-:Y:S01]  /*20040*/  SHF.R.U64 R56, R56, 0x3, RZ ;  /* 0x0000000338387819 */ /* 0x000fe200000012ff */
[----:B------:R-:W-:Y:S01]  /*20050*/  IMAD.X R73, RZ, RZ, R5, P6 ;  /* 0x000000ffff497224 */ /* 0x000fe200030e0605 */
[----:B------:R-:W-:-:S02]  /*20060*/  SHF.R.U64 R60, R60, 0x3, RZ ;  /* 0x000000033c3c7819 */ /* 0x000fc400000012ff */
[----:B------:R-:W-:Y:S02]  /*20070*/  SHF.R.U64 R64, R64, 0x3, RZ ;  /* 0x0000000340407819 */ /* 0x000fe400000012ff */
[----:B------:R-:W-:Y:S01]  /*20080*/  SHF.R.U64 R68, R68, 0x3, RZ ;  /* 0x0000000344447819 */ /* 0x000fe200000012ff */
[----:B------:R-:W-:Y:S01]  /*20090*/  UIADD3 UR5, UR7, UR5, URZ ;  /* 0x0000000507057290 */ /* 0x000fe2000fffe03f */
[----:B------:R-:W-:Y:S01]  /*200a0*/  SHF.R.U64 R7, R7, 0x3, RZ ;  /* 0x0000000307077819 */ /* 0x000fe200000012ff */
[----:B------:R-:W-:Y:S01]  /*200b0*/  ULDC.64 UR8, c[0x0][0xbe0] ;  /* 0x0002f80000087ab9 */ /* 0x000fe20000000a00 */
        /* <DEDUP_REMOVED lines=8> */
[----:B------:R-:W-:Y:S01]  /*20140*/  LOP3.LUT R4, R7, R4, RZ, 0x3c, !PT ;  /* 0x0000000407047212 */ /* 0x000fe200078e3cff */
[----:B------:R-:W-:-:S05]  /*20150*/  VIADD R81, R210, UR39 ;  /* 0x00000027d2517c36 */ /* 0x000fca0008000000 */
[----:B------:R-:W-:Y:S01]  /*20160*/  ISETP.GE.AND P2, PT, R81, R0, PT ;  /* 0x000000005100720c */ /* 0x000fe20003f46270 */
[----:B------:R-:W-:Y:S01]  /*20170*/  BSSY B1, `(.L_x_2116) ;  /* 0x000004a000017945 */ /* 0x000fe20003800000 */
[----:B--2---:R0:W-:Y:S04]  /*20180*/  @!P0 ST.E desc[UR48][R20.64], R19 ;  /* 0x0000001314008985 */ /* 0x0041e8000c101930 */
[----:B------:R-:W5:Y:S04]  /*20190*/  LD.E.128 R4, desc[UR48][R4.64] ;  /* 0x0000003004047980 */ /* 0x000f68000c101d00 */
[----:B------:R-:W5:Y:S01]  /*201a0*/  LD.E.128 R8, desc[UR48][R8.64] ;  /* 0x0000003008087980 */ /* 0x000f62000c101d00 */
[----:B0-----:R-:W0:Y:S01]  /*201b0*/  @P1 LDC R20, c[0x0][0xcf0] ;  /* 0x00033c00ff141b82 */ /* 0x001e220000000800 */
[----:B------:R-:W-:-:S02]  /*201c0*/  IMAD.MOV.U32 R19, RZ, RZ, R78 ;  /* 0x000000ffff137224 */ /* 0x000fc400078e004e */
[----:B------:R-:W5:Y:S01]  /*201d0*/  LD.E.128 R12, desc[UR48][R12.64] ;  /* 0x000000300c0c7980 */ /* 0x000f62000c101d00 */
[----:B------:R-:W-:-:S03]  /*201e0*/  IMAD.U32 R21, RZ, RZ, UR7 ;  /* 0x00000007ff157e24 */ /* 0x000fc6000f8e00ff */
[----:B------:R-:W5:Y:S04]  /*201f0*/  LD.E.128 R24, desc[UR48][R24.64] ;  /* 0x0000003018187980 */ /* 0x000f68000c101d00 */
[----:B------:R-:W5:Y:S04]  /*20200*/  LD.E.128 R28, desc[UR48][R28.64] ;  /* 0x000000301c1c7980 */ /* 0x000f68000c101d00 */
[----:B------:R-:W5:Y:S04]  /*20210*/  LD.E.128 R32, desc[UR48][R32.64] ;  /* 0x0000003020207980 */ /* 0x000f68000c101d00 */
[----:B------:R-:W5:Y:S04]  /*20220*/  LD.E.128 R36, desc[UR48][R36.64] ;  /* 0x0000003024247980 */ /* 0x000f68000c101d00 */
[----:B------:R-:W5:Y:S01]  /*20230*/  LD.E.128 R40, desc[UR48][R40.64] ;  /* 0x0000003028287980 */ /* 0x000f62000c101d00 */
[----:B0-----:R-:W-:Y:S01]  /*20240*/  @P1 SHF.R.U32.HI R19, RZ, R20, R3 ;  /* 0x00000014ff131219 */ /* 0x001fe20000011603 */
[----:B------:R-:W-:-:S02]  /*20250*/  IMAD.U32 R20, RZ, RZ, UR6 ;  /* 0x00000006ff147e24 */ /* 0x000fc4000f8e00ff */
[----:B------:R-:W5:Y:S01]  /*20260*/  LD.E.128 R44, desc[UR48][R44.64] ;  /* 0x000000302c2c7980 */ /* 0x000f62000c101d00 */
[----:B------:R-:W-:Y:S01]  /*20270*/  IMAD.U32 R3, RZ, RZ, UR5 ;  /* 0x00000005ff037e24 */ /* 0x000fe2000f8e00ff */
[--C-:B------:R-:W-:Y:S01]  /*20280*/  SHF.R.S32.HI R76, RZ, 0x1f, R19.reuse ;  /* 0x0000001fff4c7819 */ /* 0x100fe20000011413 */
[----:B------:R-:W-:Y:S01]  /*20290*/  IMAD.MOV R77, RZ, RZ, -R19 ;  /* 0x000000ffff4d7224 */ /* 0x000fe200078e0a13 */
[----:B------:R-:W5:Y:S01]  /*202a0*/  LD.E.128 R48, desc[UR48][R48.64] ;  /* 0x0000003030307980 */ /* 0x000f62000c101d00 */
[----:B------:R-:W-:Y:S02]  /*202b0*/  ULDC.64 UR6, c[0x0][0xbd8] ;  /* 0x0002f60000067ab9 */ /* 0x000fe40000000a00 */
[----:B------:R-:W-:Y:S01]  /*202c0*/  IMAD R21, R2, R77, R78 ;  /* 0x0000004d02157224 */ /* 0x000fe200078e024e */
[----:B------:R-:W5:Y:S01]  /*202d0*/  LD.E.128 R52, desc[UR48][R52.64] ;  /* 0x0000003034347980 */ /* 0x000f62000c101d00 */
[----:B------:R-:W-:Y:S02]  /*202e0*/  IMAD R76, R76, UR8, RZ ;  /* 0x000000084c4c7c24 */ /* 0x000fe4000f8e02ff */
[----:B------:R-:W-:Y:S01]  /*202f0*/  IMAD.MOV.U32 R2, RZ, RZ, R20 ;  /* 0x000000ffff027224 */ /* 0x000fe200078e0014 */
[----:B------:R-:W5:Y:S01]  /*20300*/  LD.E.128 R56, desc[UR48][R56.64] ;  /* 0x0000003038387980 */ /* 0x000f62000c101d00 */
[----:B------:R-:W-:-:S02]  /*20310*/  IMAD R77, R19, UR9, R76 ;  /* 0x00000009134d7c24 */ /* 0x000fc4000f8e024c */
[----:B------:R-:W-:Y:S01]  /*20320*/  IMAD.WIDE.U32 R2, R19, UR8, R2 ;  /* 0x0000000813027c25 */ /* 0x000fe2000f8e0002 */
[----:B------:R-:W5:Y:S01]  /*20330*/  LD.E.128 R60, desc[UR48][R60.64] ;  /* 0x000000303c3c7980 */ /* 0x000f62000c101d00 */
[----:B------:R-:W-:-:S03]  /*20340*/  SHF.R.S32.HI R19, RZ, 0x1f, R21 ;  /* 0x0000001fff137819 */ /* 0x000fc60000011415 */
        /* <DEDUP_REMOVED lines=11> */
[----:B------:R-:W-:Y:S01]  /*20400*/  VIADD R19, R81, 0x20 ;  /* 0x0000002051137836 */ /* 0x000fe20000000000 */
[----:B------:R-:W-:Y:S01]  /*20410*/  UIADD3 UR5, UR44, 0x32420, URZ ;  /* 0x000324202c057890 */ /* 0x000fe2000fffe03f */
[C---:B------:R-:W-:Y:S02]  /*20420*/  IMAD R77, R21.reuse, UR7, R20 ;  /* 0x00000007154d7c24 */ /* 0x040fe4000f8e0214 */
[----:B------:R-:W-:Y:S01]  /*20430*/  IMAD.WIDE.U32 R2, R21, UR6, R2 ;  /* 0x0000000615027c25 */ /* 0x000fe2000f8e0002 */
[----:B------:R-:W-:Y:S01]  /*20440*/  ISETP.GE.AND P1, PT, R19, R0, PT ;  /* 0x000000001300720c */ /* 0x000fe20003f26270 */
[----:B------:R-:W-:Y:S02]  /*20450*/  ULDC.64 UR6, c[0x0][0xb80] ;  /* 0x0002e00000067ab9 */ /* 0x000fe40000000a00 */
[----:B------:R-:W-:Y:S01]  /*20460*/  VIADD R19, R81, 0x40 ;  /* 0x0000004051137836 */ /* 0x000fe20000000000 */
[----:B------:R-:W-:Y:S01]  /*20470*/  LEA R80, P3, R2, UR6, 0x1 ;  /* 0x0000000602507c11 */ /* 0x000fe2000f8608ff */
[----:B------:R-:W-:Y:S01]  /*20480*/  IMAD.IADD R3, R3, 0x1, R77 ;  /* 0x0000000103037824 */ /* 0x000fe200078e024d */
[----:B------:R-:W-:-:S02]  /*20490*/  UPRMT UR5, URZ, 0x654, UR5 ;  /* 0x000006543f057896 */ /* 0x000fc40008000005 */
[----:B------:R-:W-:Y:S02]  /*204a0*/  ISETP.GE.AND P0, PT, R19, R0, PT ;  /* 0x000000001300720c */ /* 0x000fe40003f06270 */
[----:B------:R-:W-:Y:S01]  /*204b0*/  LEA.HI.X R19, R2, UR7, R3, 0x1, P3 ;  /* 0x0000000702137c11 */ /* 0x000fe200098f0c03 */
[----:B0-----:R0:W1:Y:S04]  /*204c0*/  SHFL.IDX PT, R78, R80, RZ, 0x181f ;  /* 0x00181fff504e7589 */ /* 0x00106800000e0000 */
[----:B------:R0:W2:Y:S01]  /*204d0*/  SHFL.IDX PT, R79, R19, RZ, 0x181f ;  /* 0x00181fff134f7589 */ /* 0x0000a200000e0000 */
[----:B------:R-:W-:Y:S01]  /*204e0*/  SYNCS.ARRIVE.TRANS64.RED.A1T0 RZ, [UR5], RZ ;  /* 0x000000ffffff79a7 */ /* 0x000fe20008100405 */
        /* <DEDUP_REMOVED lines=18> */
.L_x_2117:
[----:B------:R-:W-:Y:S05]  /*20610*/  BSYNC B1 ;  /* 0x0000000000017941 */ /* 0x000fea0003800000 */
.L_x_2116:
[----:B---3--:R3:W4:Y:S01]  /*20620*/  SHFL.IDX PT, R21, R19, 0x1, 0x181f ;  /* 0x00381f0013157f89 */ /* 0x00872200000e0000 */
        /* <DEDUP_REMOVED lines=9> */
[-C--:B-----5:R-:W-:Y:S02]  /*206c0*/  @!P3 LEA R4, P5, R196, R20.reuse, 0x1 ;  /* 0x00000014c404b211 */ /* 0x0a0fe400078a08ff */
[-C--:B----4-:R-:W-:Y:S02]  /*206d0*/  @!P4 LEA.HI.X R3, R194, R21.reuse, R203, 0x1, P6 ;  /* 0x00000015c203c211 */ /* 0x090fe400030f0ccb */
[-C--:B------:R-:W-:Y:S02]  /*206e0*/  @!P2 LEA R6, P6, R195, R20.reuse, 0x1 ;  /* 0x00000014c306a211 */ /* 0x080fe400078c08ff */
        /* <DEDUP_REMOVED lines=8> */
.L_x_2119:
[----:B------:R-:W-:Y:S05]  /*20770*/  BSYNC B1 ;  /* 0x0000000000017941 */ /* 0x000fea0003800000 */
.L_x_2118:
[----:B0----5:R0:W0:Y:S01]  /*20780*/  SHFL.IDX PT, R9, R19, 0x2, 0x181f ;  /* 0x00581f0013097f89 */ /* 0x02102200000e0000 */
        /* <DEDUP_REMOVED lines=9> */
[-C--:B------:R-:W-:Y:S02]  /*20820*/  @!P2 LEA R4, P5, R196, R8.reuse, 0x1 ;  /* 0x00000008c404a211 */ /* 0x080fe400078a08ff */
[-C--:B------:R-:W-:Y:S02]  /*20830*/  @!P1 LEA R6, P4, R195, R8.reuse, 0x1 ;  /* 0x00000008c3069211 */ /* 0x080fe400078808ff */
[-C--:B------:R-:W-:Y:S02]  /*20840*/  @!P3 LEA.HI.X R3, R194, R9.reuse, R203, 0x1, P6 ;  /* 0x00000009c203b211 */ /* 0x080fe400030f0ccb */
        /* <DEDUP_REMOVED lines=8> */
.L_x_2121:
[----:B------:R-:W-:Y:S05]  /*208d0*/  BSYNC B1 ;  /* 0x0000000000017941 */ /* 0x000fea0003800000 */
.L_x_2120:
[----:B0-----:R-:W-:Y:S01]  /*208e0*/  VIADD R3, R81, 0x60 ;  /* 0x0000006051037836 */ /* 0x001fe20000000000 */
[----:B---3--:R-:W0:Y:S04]  /*208f0*/  SHFL.IDX PT, R19, R19, 0x3, 0x181f ;  /* 0x00781f0013137f89 */ /* 0x008e2800000e0000 */
[----:B------:R-:W-:Y:S01]  /*20900*/  ISETP.GE.AND P0, PT, R3, R0, PT ;  /* 0x000000000300720c */ /* 0x000fe20003f06270 */
[----:B------:R-:W3:-:S12]  /*20910*/  SHFL.IDX PT, R80, R80, 0x3, 0x181f ;  /* 0x00781f0050507f89 */ /* 0x000ed800000e0000 */
[----:B------:R-:W-:Y:S05]  /*20920*/  @P0 BRA `(.L_x_2122) ;  /* 0x0000000c001c0947 */ /* 0x000fea0003800000 */
[----:B------:R-:W-:Y:S02]  /*20930*/  ULDC UR5, c[0x0][0xbc8] ;  /* 0x0002f20000057ab9 */ /* 0x000fe40000000800 */
[----:B------:R-:W-:Y:S02]  /*20940*/  ISETP.GE.AND P3, PT, R194, UR5, PT ;  /* 0x00000005c2007c0c */ /* 0x000fe4000bf66270 */
[----:B------:R-:W-:Y:S02]  /*20950*/  ISETP.GE.AND P4, PT, R196, UR5, PT ;  /* 0x00000005c4007c0c */ /* 0x000fe4000bf86270 */
[----:B------:R-:W-:-:S09]  /*20960*/  ISETP.GE.AND P5, PT, R195, UR5, PT ;  /* 0x00000005c3007c0c */ /* 0x000fd2000bfa6270 */
[-C--:B---3--:R-:W-:Y:S02]  /*20970*/  @!P3 LEA R2, P0, R194, R80.reuse, 0x1 ;  /* 0x00000050c202b211 */ /* 0x088fe400078008ff */
[-C--:B------:R-:W-:Y:S02]  /*20980*/  @!P4 LEA R4, P1, R196, R80.reuse, 0x1 ;  /* 0x00000050c404c211 */ /* 0x080fe400078208ff */
[C---:B------:R-:W-:Y:S02]  /*20990*/  @!P5 LEA R6, P2, R195.reuse, R80, 0x1 ;  /* 0x00000050c306d211 */ /* 0x040fe400078408ff */
[-C--:B0-----:R-:W-:Y:S02]  /*209a0*/  @!P3 LEA.HI.X R3, R194, R19.reuse, R203, 0x1, P0 ;  /* 0x00000013c203b211 */ /* 0x081fe400000f0ccb */
        /* <DEDUP_REMOVED lines=11> */
.L_x_2115:
[----:B0-----:R-:W0:Y:S01]  /*20a60*/  LDC R6, c[0x0][0xce8] ;  /* 0x00033a00ff067b82 */ /* 0x001e220000000800 */
[----:B------:R-:W-:Y:S01]  /*20a70*/  ISETP.GE.AND P0, PT, R206, 0x80, PT ;  /* 0x00000080ce00780c */ /* 0x000fe20003f06270 */
[----:B------:R-:W-:Y:S01]  /*20a80*/  USHF.R.S32.HI UR8, URZ, 0x1f, UR42 ;  /* 0x0000001f3f087899 */ /* 0x000fe2000801142a */
[----:B------:R-:W-:Y:S01]  /*20a90*/  BSSY B1, `(.L_x_2123) ;  /* 0x000002e000017945 */ /* 0x000fe20003800000 */
[----:B------:R-:W-:Y:S01]  /*20aa0*/  USHF.R.S32.HI UR9, URZ, 0x1f, UR38 ;  /* 0x0000001f3f097899 */ /* 0x000fe20008011426 */
        /* <DEDUP_REMOVED lines=44> */
.L_x_2124:
[----:B------:R-:W-:Y:S05]  /*20d70*/  BSYNC B1 ;  /* 0x0000000000017941 */ /* 0x000fea0003800000 */
.L_x_2123:
[----:B------:R-:W-:Y:S01]  /*20d80*/  ULDC.64 UR10, c[0x0][0xbe8] ;  /* 0x0002fa00000a7ab9 */ /* 0x000fe20000000a00 */
[----:B--2---:R-:W-:Y:S01]  /*20d90*/  VIADD R4, R211, UR39 ;  /* 0x00000027d3047c36 */ /* 0x004fe20008000000 */
[----:B------:R-:W-:Y:S01]  /*20da0*/  UIMAD UR5, UR8, UR10, URZ ;  /* 0x0000000a080572a4 */ /* 0x000fe2000f8e023f */
[----:B------:R-:W-:Y:S01]  /*20db0*/  VIADD R8, R210, UR39 ;  /* 0x00000027d2087c36 */ /* 0x000fe20008000000 */
[----:B------:R-:W-:Y:S01]  /*20dc0*/  UIMAD.WIDE.U32 UR6, UR42, UR10, URZ ;  /* 0x0000000a2a0672a5 */ /* 0x000fe2000f8e003f */
[----:B0-----:R-:W-:Y:S01]  /*20dd0*/  @P1 IMAD.HI.U32 R0, R4, R9, RZ ;  /* 0x0000000904001227 */ /* 0x001fe200078e00ff */
[----:B------:R-:W-:Y:S01]  /*20de0*/  UIMAD UR5, UR42, UR11, UR5 ;  /* 0x0000000b2a0572a4 */ /* 0x000fe2000f8e0205 */
[----:B------:R-:W-:Y:S02]  /*20df0*/  BSSY B1, `(.L_x_2125) ;  /* 0x0000038000017945 */ /* 0x000fe40003800000 */
[----:B------:R-:W-:Y:S01]  /*20e00*/  ULDC.64 UR10, c[0x0][0xbf0] ;  /* 0x0002fc00000a7ab9 */ /* 0x000fe20000000a00 */
[----:B------:R-:W-:Y:S01]  /*20e10*/  UIADD3 UR7, UR7, UR5, URZ ;  /* 0x0000000507077290 */ /* 0x000fe2000fffe03f */
[----:B------:R-:W-:Y:S01]  /*20e20*/  IMAD.MOV.U32 R5, RZ, RZ, R4 ;  /* 0x000000ffff057224 */ /* 0x000fe200078e0004 */
[----:B------:R-:W-:Y:S01]  /*20e30*/  UIMAD UR5, UR9, UR10, URZ ;  /* 0x0000000a090572a4 */ /* 0x000fe2000f8e023f */
[----:B-1----:R-:W-:Y:S01]  /*20e40*/  @P1 SHF.R.U32.HI R5, RZ, R11, R0 ;  /* 0x0000000bff051219 */ /* 0x002fe20000011600 */
[----:B------:R-:W-:-:S02]  /*20e50*/  UIMAD.WIDE.U32 UR6, UR38, UR10, UR6 ;  /* 0x0000000a260672a5 */ /* 0x000fc4000f8e0006 */
[----:B------:R-:W-:Y:S01]  /*20e60*/  UIMAD UR5, UR38, UR11, UR5 ;  /* 0x0000000b260572a4 */ /* 0x000fe2000f8e0205 */
[--C-:B------:R-:W-:Y:S01]  /*20e70*/  SHF.R.S32.HI R0, RZ, 0x1f, R5.reuse ;  /* 0x0000001fff007819 */ /* 0x100fe20000011405 */
[----:B------:R-:W-:Y:S01]  /*20e80*/  IMAD.MOV R7, RZ, RZ, -R5 ;  /* 0x000000ffff077224 */ /* 0x000fe200078e0a05 */
[----:B------:R-:W-:Y:S01]  /*20e90*/  ULDC.64 UR8, c[0x0][0xbe0] ;  /* 0x0002f80000087ab9 */ /* 0x000fe20000000a00 */
[----:B------:R-:W-:Y:S02]  /*20ea0*/  UIADD3 UR5, UR7, UR5, URZ ;  /* 0x0000000507057290 */ /* 0x000fe4000fffe03f */
[----:B------:R-:W-:Y:S02]  /*20eb0*/  IMAD.U32 R3, RZ, RZ, UR7 ;  /* 0x00000007ff037e24 */ /* 0x000fe4000f8e00ff */
[----:B------:R-:W-:Y:S02]  /*20ec0*/  IMAD R0, R0, UR8, RZ ;  /* 0x0000000800007c24 */ /* 0x000fe4000f8e02ff */
[----:B------:R-:W-:-:S02]  /*20ed0*/  IMAD R7, R6, R7, R4 ;  /* 0x0000000706077224 */ /* 0x000fc400078e0204 */
        /* <DEDUP_REMOVED lines=41> */
.L_x_2126:
[----:B------:R-:W-:Y:S05]  /*21170*/  BSYNC B1 ;  /* 0x0000000000017941 */ /* 0x000fea0003800000 */
.L_x_2125:
        /* <DEDUP_REMOVED lines=10> */
[----:B------:R-:W-:Y:S02]  /*21220*/  @!P3 LEA R10, P5, R196, R2, 0x1 ;  /* 0x00000002c40ab211 */ /* 0x000fe400078a08ff */
        /* <DEDUP_REMOVED lines=10> */
.L_x_2128:
[----:B------:R-:W-:Y:S05]  /*212d0*/  BSYNC B1 ;  /* 0x0000000000017941 */ /* 0x000fea0003800000 */
.L_x_2127:
        /* <DEDUP_REMOVED lines=10> */
[-C--:B------:R-:W-:Y:S02]  /*21380*/  @!P2 LEA R10, P5, R196, R2.reuse, 0x1 ;  /* 0x00000002c40aa211 */ /* 0x080fe400078a08ff */
        /* <DEDUP_REMOVED lines=10> */
.L_x_2130:
[----:B------:R-:W-:Y:S05]  /*21430*/  BSYNC B1 ;  /* 0x0000000000017941 */ /* 0x000fea0003800000 */
.L_x_2129:
        /* <DEDUP_REMOVED lines=11> */
[-C--:B------:R-:W-:Y:S02]  /*214f0*/  @!P2 LEA R6, P5, R196, R2.reuse, 0x1 ;  /* 0x00000002c406a211 */ /* 0x080fe400078a08ff */
        /* <DEDUP_REMOVED lines=10> */
.L_x_2122:
[----:B------:R-:W-:Y:S05]  /*215a0*/  BSYNC B0 ;  /* 0x0000000000007941 */ /* 0x000fea0003800000 */
.L_x_2114:
[----:B------:R-:W-:Y:S02]  /*215b0*/  ULDC UR5, c[0x0][0xd38] ;  /* 0x00034e0000057ab9 */ /* 0x000fe40000000800 */
[----:B------:R-:W-:-:S06]  /*215c0*/  UISETP.GE.AND UP0, UPT, UR4, UR5, UPT ;  /* 0x000000050400728c */ /* 0x000fcc000bf06270 */
[----:B------:R-:W-:-:S13]  /*215d0*/  PLOP3.LUT P0, PT, PT, PT, UP0, 0x80, 0x0 ;  /* 0x000000000000781c */ /* 0x000fda0003f0f008 */
[----:B------:R-:W-:Y:S05]  /*215e0*/  @!P0 BRA `(.L_x_2131) ;  /* 0xfffffdfc00208947 */ /* 0x000fea000383ffff */
[----:B------:R-:W-:Y:S05]  /*215f0*/  EXIT ;  /* 0x000000000000794d */ /* 0x000fea0003800000 */
.L_x_2007:
[----:B------:R-:W-:-:S08]  /*21600*/  NOP ;  /* 0x0000000000007918 */ /* 0x000fd00000000000 */
[----:B----4-:R-:W0:-:S00]  /*21610*/  USETMAXREG.DEALLOC.CTAPOOL 0x18 ;  /* 0x00000018000079c8 */ /* 0x010e0000080e0500 */
[----:B0-----:R-:W2:Y:S01]  /*21620*/  LDL.LU R2, [R1+0x46c] ;  /* 0x00046c0001027983 */ /* 0x001ea20000300800 */
[----:B------:R-:W-:-:S05]  /*21630*/  LOP3.LUT R0, R0, 0x3, RZ, 0xc0, !PT ;  /* 0x0000000300007812 */ /* 0x000fca00078ec0ff */
[----:B------:R-:W0:Y:S01]  /*21640*/  S2UR UR6, SR_CTAID.X ;  /* 0x00000000000679c3 */ /* 0x000e220000002500 */
[----:B------:R-:W-:Y:S01]  /*21650*/  IMAD.MOV.U32 R18, RZ, RZ, RZ ;  /* 0x000000ffff127224 */ /* 0x000fe200078e00ff */
[----:B------:R-:W-:Y:S04]  /*21660*/  STL [R1+0x498], RZ ;  /* 0x000498ff01007387 */ /* 0x000fe80000100800 */
[----:B------:R-:W1:Y:S02]  /*21670*/  SHFL.IDX PT, R0, R0, RZ, 0x1f ;  /* 0x00001fff00007589 */ /* 0x000e6400000e0000 */
[----:B-1----:R-:W-:Y:S02]  /*21680*/  ISETP.NE.AND P0, PT, R0, RZ, PT ;  /* 0x000000ff0000720c */ /* 0x002fe40003f05270 */
[----:B------:R-:W0:Y:S11]  /*21690*/  LDC R0, c[0x0][0xd38] ;  /* 0x00034e00ff007b82 */ /* 0x000e360000000800 */
[----:B------:R-:W-:Y:S06]  /*216a0*/  @P0 BAR.ARV 0x4, 0x180 ;  /* 0x0106000000000b1d */ /* 0x000fec0000002000 */
[----:B--2---:R-:W-:-:S04]  /*216b0*/  LOP3.LUT R2, R2, 0xffffff7f, RZ, 0xc0, !PT ;  /* 0xffffff7f02027812 */ /* 0x004fc800078ec0ff */
[----:B------:R-:W-:Y:S02]  /*216c0*/  @P0 LOP3.LUT R2, R2, 0x80, RZ, 0xfc, !PT ;  /* 0x0000008002020812 */ /* 0x000fe400078efcff */
[----:B0-----:R-:W-:Y:S01]  /*216d0*/  ISETP.LE.AND P0, PT, R0, UR6, PT ;  /* 0x0000000600007c0c */ /* 0x001fe2000bf03270 */
[----:B------:R-:W-:Y:S02]  /*216e0*/  IMAD.MOV.U32 R0, RZ, RZ, 0x1 ;  /* 0x00000001ff007424 */ /* 0x000fe400078e00ff */
[----:B------:R0:W-:Y:S04]  /*216f0*/  STL [R1+0x46c], R2 ;  /* 0x00046c0201007387 */ /* 0x0001e80000100800 */
[----:B------:R0:W-:Y:S06]  /*21700*/  STL [R1+0x464], R0 ;  /* 0x0004640001007387 */ /* 0x0001ec0000100800 */
[----:B------:R-:W-:Y:S05]  /*21710*/  @P0 BRA `(.L_x_2132) ;  /* 0x0000005000e80947 */ /* 0x000fea0003800000 */
[----:B------:R-:W1:Y:S01]  /*21720*/  S2R R5, SR_TID.X ;  /* 0x0000000000057919 */ /* 0x000e620000002100 */
[----:B------:R-:W2:Y:S01]  /*21730*/  S2UR UR5, SR_CgaCtaId ;  /* 0x00000000000579c3 */ /* 0x000ea20000008800 */
[----:B------:R-:W-:Y:S01]  /*21740*/  UMOV UR4, 0x400 ;  /* 0x0000040000047882 */ /* 0x000fe20000000000 */
[----:B------:R-:W-:Y:S01]  /*21750*/  IMAD.MOV.U32 R18, RZ, RZ, RZ ;  /* 0x000000ffff127224 */ /* 0x000fe200078e00ff */
[----:B------:R-:W-:Y:S01]  /*21760*/  STL [R1+0x498], RZ ;  /* 0x000498ff01007387 */ /* 0x000fe20000100800 */
[----:B------:R-:W-:Y:S01]  /*21770*/  ULDC UR42, c[0x0][0xc] ;  /* 0x00000300002a7ab9 */ /* 0x000fe20000000800 */
[----:B------:R-:W-:Y:S01]  /*21780*/  ULDC.64 UR46, c[0x0][0x198] ;  /* 0x00006600002e7ab9 */ /* 0x000fe20000000a00 */
[----:B--2---:R-:W-:-:S06]  /*21790*/  ULEA UR4, UR5, UR4, 0x18 ;  /* 0x0000000405047291 */ /* 0x004fcc000f8ec03f */
[----:B------:R-:W-:Y:S01]  /*217a0*/  IMAD.U32 R17, RZ, RZ, UR4 ;  /* 0x00000004ff117e24 */ /* 0x000fe2000f8e00ff */
[C---:B-1----:R-:W-:Y:S01]  /*217b0*/  LOP3.LUT R4, R5.reuse, 0x7f, RZ, 0xc0, !PT ;  /* 0x0000007f05047812 */ /* 0x042fe200078ec0ff */
[----:B0-----:R-:W-:-:S05]  /*217c0*/  IMAD.SHL.U32 R0, R5, 0x8, RZ ;  /* 0x0000000805007824 */ /* 0x001fca00078e00ff */
[C---:B------:R-:W-:Y:S02]  /*217d0*/  LOP3.LUT R2, R0.reuse, 0x1f8, RZ, 0xc0, !PT ;  /* 0x000001f800027812 */ /* 0x040fe400078ec0ff */
[----:B------:R-:W-:Y:S02]  /*217e0*/  LOP3.LUT R0, R0, 0x38, RZ, 0xc0, !PT ;  /* 0x0000003800007812 */ /* 0x000fe400078ec0ff */
[----:B------:R-:W-:Y:S01]  /*217f0*/  LOP3.LUT R3, R2, 0x38, R5, 0x78, !PT ;  /* 0x0000003802037812 */ /* 0x000fe200078e7805 */
[----:B------:R-:W-:Y:S01]  /*21800*/  IMAD.SHL.U32 R2, R4, 0x8, RZ ;  /* 0x0000000804027824 */ /* 0x000fe200078e00ff */
[----:B------:R-:W-:-:S04]  /*21810*/  SHF.R.U32.HI R4, RZ, 0x3, R4 ;  /* 0x00000003ff047819 */ /* 0x000fc80000011604 */
[----:B------:R-:W-:Y:S01]  /*21820*/  LOP3.LUT R2, R3, 0x200, R2, 0xf8, !PT ;  /* 0x0000020003027812 */ /* 0x000fe200078ef802 */
[----:B------:R-:W-:-:S05]  /*21830*/  IMAD.SHL.U32 R3, R5, 0x10, RZ ;  /* 0x0000001005037824 */ /* 0x000fca00078e00ff */
[----:B------:R-:W-:Y:S01]  /*21840*/  LOP3.LUT R5, R4, 0x70, R3, 0xf8, !PT ;  /* 0x0000007004057812 */ /* 0x000fe200078ef803 */
[----:B------:R-:W-:Y:S02]  /*21850*/  IMAD R4, R2, 0x2, R17 ;  /* 0x0000000202047824 */ /* 0x000fe400078e0211 */
[----:B------:R-:W-:Y:S02]  /*21860*/  IMAD.U32 R3, RZ, RZ, UR6 ;  /* 0x00000006ff037e24 */ /* 0x000fe4000f8e00ff */
[----:B------:R-:W-:Y:S01]  /*21870*/  IMAD.MOV.U32 R2, RZ, RZ, 0x1 ;  /* 0x00000001ff027424 */ /* 0x000fe200078e00ff */
[----:B------:R-:W-:Y:S04]  /*21880*/  STL [R1+0x460], R4 ;  /* 0x0004600401007387 */ /* 0x000fe80000100800 */
[----:B------:R0:W-:Y:S04]  /*21890*/  STL [R1+0x474], R3 ;  /* 0x0004740301007387 */ /* 0x0001e80000100800 */
[----:B------:R1:W-:Y:S01]  /*218a0*/  STL [R1+0x464], R2 ;  /* 0x0004640201007387 */ /* 0x0003e20000100800 */
[----:B0-----:R-:W-:-:S02]  /*218b0*/  LOP3.LUT R3, R0, 0x40, RZ, 0xfc, !PT ;  /* 0x0000004000037812 */ /* 0x001fc400078efcff */
[C---:B-1----:R-:W-:Y:S02]  /*218c0*/  LOP3.LUT R2, R0.reuse, 0x80, RZ, 0xfc, !PT ;  /* 0x0000008000027812 */ /* 0x042fe400078efcff */
[----:B------:R-:W-:-:S07]  /*218d0*/  LOP3.LUT R0, R0, 0xc0, RZ, 0xfc, !PT ;  /* 0x000000c000007812 */ /* 0x000fce00078efcff */
.L_x_2234:
[----:B--2---:R-:W2:Y:S01]  /*218e0*/  LDL R0, [R1+0x474] ;  /* 0x0004740001007983 */ /* 0x004ea20000100800 */
        /* <DEDUP_REMOVED lines=13> */
[----:B01-34-:R-:W-:Y:S05]  /*219c0*/  @!P0 BRA `(.L_x_2133) ;  /* 0x0000000000208947 */ /* 0x01bfea0003800000 */
        /* <DEDUP_REMOVED lines=8> */
.L_x_2133:
[----:B------:R-:W-:Y:S01]  /*21a50*/  ULDC UR9, c[0x0][0xd54] ;  /* 0x0003550000097ab9 */ /* 0x000fe20000000800 */
[----:B------:R-:W-:Y:S01]  /*21a60*/  UMOV UR6, UR8 ;  /* 0x0000000800067c82 */ /* 0x000fe20008000000 */
[----:B------:R-:W-:-:S11]  /*21a70*/  UISETP.NE.AND UP0, UPT, UR9, 0x1, UPT ;  /* 0x000000010900788c */ /* 0x000fd6000bf05270 */
[----:B------:R-:W-:Y:S02]  /*21a80*/  @UP0 ULDC.64 UR10, c[0x0][0xd58] ;  /* 0x00035600000a0ab9 */ /* 0x000fe40000000a00 */
[----:B------:R-:W-:-:S04]  /*21a90*/  UIMAD.WIDE.U32 UR4, UR8, UR10, URZ ;  /* 0x0000000a080472a5 */ /* 0x000fc8000f8e003f */
[----:B------:R-:W-:-:S04]  /*21aa0*/  @UP0 USHF.R.U32.HI UR6, URZ, UR11, UR5 ;  /* 0x0000000b3f060299 */ /* 0x000fc80008011605 */
[----:B------:R-:W-:-:S12]  /*21ab0*/  UIMAD UR4, UR6, UR9, URZ ;  /* 0x00000009060472a4 */ /* 0x000fd8000f8e023f */
.L_x_2134:
        /* <DEDUP_REMOVED lines=48> */
.L_x_2136:
[----:B------:R-:W-:-:S11]  /*21dc0*/  UISETP.NE.AND UP0, UPT, UR5, 0x1, UPT ;  /* 0x000000010500788c */ /* 0x000fd6000bf05270 */
[----:B------:R-:W-:Y:S02]  /*21dd0*/  @UP0 ULDC.64 UR12, c[0x0][0xae0] ;  /* 0x0002b800000c0ab9 */ /* 0x000fe40000000a00 */
[----:B------:R-:W-:-:S04]  /*21de0*/  UIMAD.WIDE.U32 UR8, UR10, UR12, URZ ;  /* 0x0000000c0a0872a5 */ /* 0x000fc8000f8e003f */
[----:B------:R-:W-:-:S12]  /*21df0*/  @UP0 USHF.R.U32.HI UR10, URZ, UR13, UR9 ;  /* 0x0000000d3f0a0299 */ /* 0x000fd80008011609 */
.L_x_2137:
[----:B------:R-:W-:-:S04]  /*21e00*/  UIMAD UR10, UR10, UR5, UR5 ;  /* 0x000000050a0a72a4 */ /* 0x000fc8000f8e0205 */
[----:B------:R-:W-:-:S04]  /*21e10*/  UISETP.LT.AND UP0, UPT, UR4, UR10, UPT ;  /* 0x0000000a0400728c */ /* 0x000fc8000bf01270 */
[----:B------:R-:W-:-:S12]  /*21e20*/  USEL UR4, UR4, UR10, UP0 ;  /* 0x0000000a04047287 */ /* 0x000fd80008000000 */
.L_x_2135:
        /* <DEDUP_REMOVED lines=31> */
.L_x_2139:
[----:B------:R-:W-:-:S11]  /*22020*/  UISETP.NE.AND UP0, UPT, UR5, 0x1, UPT ;  /* 0x000000010500788c */ /* 0x000fd6000bf05270 */
[----:B------:R-:W-:Y:S02]  /*22030*/  @UP0 ULDC.64 UR10, c[0x0][0xae0] ;  /* 0x0002b800000a0ab9 */ /* 0x000fe40000000a00 */
[----:B------:R-:W-:-:S04]  /*22040*/  UIMAD.WIDE.U32 UR6, UR4, UR10, URZ ;  /* 0x0000000a040672a5 */ /* 0x000fc8000f8e003f */
[----:B------:R-:W-:-:S12]  /*22050*/  @UP0 USHF.R.U32.HI UR4, URZ, UR11, UR7 ;  /* 0x0000000b3f040299 */ /* 0x000fd80008011607 */
.L_x_2140:
[----:B------:R-:W-:-:S04]  /*22060*/  UIMAD UR4, UR4, UR5, URZ ;  /* 0x00000005040472a4 */ /* 0x000fc8000f8e023f */
[----:B------:R-:W-:-:S04]  /*22070*/  UISETP.LT.AND UP0, UPT, UR8, UR4, UPT ;  /* 0x000000040800728c */ /* 0x000fc8000bf01270 */
[----:B------:R-:W-:-:S12]  /*22080*/  USEL UR8, UR8, UR4, !UP0 ;  /* 0x0000000408087287 */ /* 0x000fd8000c000000 */
.L_x_2138:
        /* <DEDUP_REMOVED lines=27> */
.L_x_2142:
        /* <DEDUP_REMOVED lines=20> */
.L_x_2145:
[----:B------:R-:W-:Y:S05]  /*22380*/  BSYNC B6 ;  /* 0x0000000000067941 */ /* 0x000fea0003800000 */
.L_x_2144:
        /* <DEDUP_REMOVED lines=20> */
.L_x_2148:
        /* <DEDUP_REMOVED lines=15> */
.L_x_2147:
[----:B------:R-:W-:Y:S05]  /*225c0*/  BSYNC B6 ;  /* 0x0000000000067941 */ /* 0x000fea0003800000 */
.L_x_2146:
[----:B------:R-:W-:Y:S01]  /*225d0*/  ULDC.64 UR4, c[0x0][0xaf0] ;  /* 0x0002bc0000047ab9 */ /* 0x000fe20000000a00 */
[----:B------:R-:W2:Y:S01]  /*225e0*/  LDL.LU R4, [R1+0x46c] ;  /* 0x00046c0001047983 */ /* 0x000ea20000300800 */
[----:B------:R-:W-:Y:S01]  /*225f0*/  UISETP.NE.U32.AND UP0, UPT, UR4, URZ, UPT ;  /* 0x0000003f0400728c */ /* 0x000fe2000bf05070 */
[----:B------:R-:W-:-:S03]  /*22600*/  IMAD.U32 R19, RZ, RZ, UR43 ;  /* 0x0000002bff137e24 */ /* 0x000fc6000f8e00ff */
[----:B------:R-:W-:-:S06]  /*22610*/  UISETP.NE.AND.EX UP0, UPT, UR5, URZ, UPT, UP0 ;  /* 0x0000003f0500728c */ /* 0x000fcc000bf05300 */
[----:B------:R-:W-:-:S05]  /*22620*/  PLOP3.LUT P0, PT, PT, PT, UP0, 0x80, 0x0 ;  /* 0x000000000000781c */ /* 0x000fca0003f0f008 */
[----:B------:R-:W-:Y:S02]  /*22630*/  @UP0 ULDC.64 UR4, c[0x0][0xaf0] ;  /* 0x0002bc0000040ab9 */ /* 0x000fe40000000a00 */
[----:B------:R-:W-:-:S06]  /*22640*/  @UP0 UIMAD.WIDE UR4, UR43, 0x4, UR4 ;  /* 0x000000042b0408a5 */ /* 0x000fcc000f8e0204 */
[----:B------:R-:W-:Y:S02]  /*22650*/  IMAD.U32 R2, RZ, RZ, UR4 ;  /* 0x00000004ff027e24 */ /* 0x000fe4000f8e00ff */
[----:B------:R-:W-:-:S05]  /*22660*/  IMAD.U32 R3, RZ, RZ, UR5 ;  /* 0x00000005ff037e24 */ /* 0x000fca000f8e00ff */
[----:B------:R0:W3:Y:S01]  /*22670*/  @P0 LDG.E R19, desc[UR48][R2.64] ;  /* 0x0000003002130981 */ /* 0x0000e2000c1e1900 */
[----:B------:R-:W-:Y:S01]  /*22680*/  UMOV UR4, 0xffffffff ;  /* 0xffffffff00047882 */ /* 0x000fe20000000000 */
[----:B------:R-:W-:Y:S01]  /*22690*/  IMAD.U32 R0, RZ, RZ, UR39 ;  /* 0x00000027ff007e24 */ /* 0x000fe2000f8e00ff */
[----:B------:R-:W1:Y:S03]  /*226a0*/  S2R R5, SR_TID.X ;  /* 0x0000000000057919 */ /* 0x000e660000002100 */
[----:B------:R-:W-:Y:S01]  /*226b0*/  VIADD R0, R0, 0xffffffff ;  /* 0xffffffff00007836 */ /* 0x000fe20000000000 */
[----:B0-----:R-:W0:Y:S02]  /*226c0*/  LDC.64 R2, c[0x0][0x418] ;  /* 0x00010600ff027b82 */ /* 0x001e240000000a00 */
[----:B0-----:R-:W-:Y:S02]  /*226d0*/  ISETP.NE.U32.AND P0, PT, R2, RZ, PT ;  /* 0x000000ff0200720c */ /* 0x001fe40003f05070 */
[----:B-1----:R-:W-:-:S02]  /*226e0*/  SHF.R.U32.HI R5, RZ, 0x5, R5 ;  /* 0x00000005ff057819 */ /* 0x002fc40000011605 */
[----:B------:R-:W-:Y:S02]  /*226f0*/  ISETP.NE.AND.EX P1, PT, R3, RZ, PT, P0 ;  /* 0x000000ff0300720c */ /* 0x000fe40003f25300 */
[----:B------:R-:W-:Y:S02]  /*22700*/  LOP3.LUT R5, R5, 0x3, RZ, 0xc0, !PT ;  /* 0x0000000305057812 */ /* 0x000fe400078ec0ff */
[----:B--2---:R-:W-:-:S09]  /*22710*/  LOP3.LUT R4, R4, 0xfffffffe, RZ, 0xc0, !PT ;  /* 0xfffffffe04047812 */ /* 0x004fd200078ec0ff */
[----:B------:R-:W-:-:S05]  /*22720*/  @P1 LOP3.LUT R4, R4, 0x1, RZ, 0xfc, !PT ;  /* 0x0000000104041812 */ /* 0x000fca00078efcff */
[----:B------:R0:W-:Y:S01]  /*22730*/  STL [R1+0x46c], R4 ;  /* 0x00046c0401007387 */ /* 0x0001e20000100800 */
[----:B---3--:R-:W-:Y:S02]  /*22740*/  SHF.R.S32.HI R7, RZ, 0x1f, R19 ;  /* 0x0000001fff077819 */ /* 0x008fe40000011413 */
[----:B------:R-:W-:-:S03]  /*22750*/  SEL R16, R19, RZ, !P1 ;  /* 0x000000ff13107207 */ /* 0x000fc60004800000 */
[----:B------:R0:W-:Y:S01]  /*22760*/  STL [R1+0x468], R7 ;  /* 0x0004680701007387 */ /* 0x0001e20000100800 */
[----:B------:R-:W-:Y:S05]  /*22770*/  BRA.DIV UR4, `(.L_x_2149) ;  /* 0x0000004a04647947 */ /* 0x000fea000b800000 */
[----:B------:R1:W2:Y:S02]  /*22780*/  SHFL.IDX PT, R14, R5, RZ, 0x1f ;  /* 0x00001fff050e7589 */ /* 0x0002a400000e0000 */
.L_x_2250:
[----:B------:R-:W-:Y:S01]  /*22790*/  PLOP3.LUT P2, PT, PT, PT, PT, 0x8, 0x0 ;  /* 0x000000000000781c */ /* 0x000fe20003f4e170 */
[----:B------:R3:W-:Y:S01]  /*227a0*/  STL [R1+0x47c], R0 ;  /* 0x00047c0001007387 */ /* 0x0007e20000100800 */
[----:B0-----:R-:W-:Y:S02]  /*227b0*/  LOP3.LUT R4, R4, 0xfffffffd, RZ, 0xc0, !PT ;  /* 0xfffffffd04047812 */ /* 0x001fe400078ec0ff */
[----:B--2---:R-:W-:-:S09]  /*227c0*/  ISETP.NE.AND P0, PT, R14, RZ, PT ;  /* 0x000000ff0e00720c */ /* 0x004fd20003f05270 */
[----:B------:R-:W-:-:S05]  /*227d0*/  @P2 LOP3.LUT R4, R4, 0x2, RZ, 0xfc, !PT ;  /* 0x0000000204042812 */ /* 0x000fca00078efcff */
[----:B------:R3:W-:Y:S01]  /*227e0*/  STL [R1+0x46c], R4 ;  /* 0x00046c0401007387 */ /* 0x0007e20000100800 */
[----:B------:R-:W-:Y:S05]  /*227f0*/  @P0 BRA `(.L_x_2150) ;  /* 0x0000000000f80947 */ /* 0x000fea0003800000 */
[----:B------:R-:W-:-:S03]  /*22800*/  UMOV UR4, 0xffffffff ;  /* 0xffffffff00047882 */ /* 0x000fc60000000000 */
[----:B------:R-:W-:Y:S05]  /*22810*/  BRA.DIV UR4, `(.L_x_2151) ;  /* 0x0000004a045c7947 */ /* 0x000fea000b800000 */
[----:B------:R-:W-:-:S13]  /*22820*/  ELECT P6, URZ, PT ;  /* 0x00000000003f782f */ /* 0x000fda00038c0000 */
.L_x_2253:
[----:B------:R-:W-:Y:S05]  /*22830*/  @!P6 BRA `(.L_x_2150) ;  /* 0x0000000000e8e947 */ /* 0x000fea0003800000 */
[----:B------:R-:W-:Y:S01]  /*22840*/  IMAD.MOV.U32 R16, RZ, RZ, R19 ;  /* 0x000000ffff107224 */ /* 0x000fe200078e0013 */
[----:B------:R-:W-:Y:S06]  /*22850*/  @!P1 BRA `(.L_x_2152) ;  /* 0x00000000004c9947 */ /* 0x000fec0003800000 */
[----:B------:R-:W0:Y:S01]  /*22860*/  LDC R6, c[0x0][0x43c] ;  /* 0x00010f00ff067b82 */ /* 0x000e220000000800 */
[----:B------:R-:W-:Y:S01]  /*22870*/  IMAD.MOV.U32 R8, RZ, RZ, R0 ;  /* 0x000000ffff087224 */ /* 0x000fe200078e0000 */
[----:B------:R-:W-:Y:S01]  /*22880*/  ULDC.64 UR4, c[0x0][0x428] ;  /* 0x00010a0000047ab9 */ /* 0x000fe20000000a00 */
[----:B0-----:R-:W-:-:S13]  /*22890*/  ISETP.NE.AND P0, PT, R6, 0x1, PT ;  /* 0x000000010600780c */ /* 0x001fda0003f05270 */
[----:B-1-3--:R-:W0:Y:S02]  /*228a0*/  @P0 LDC.64 R4, c[0x0][0x440] ;  /* 0x00011000ff040b82 */ /* 0x00ae240000000a00 */
[----:B0-----:R-:W-:-:S04]  /*228b0*/  @P0 IMAD.HI.U32 R0, R8, R4, RZ ;  /* 0x0000000408000227 */ /* 0x001fc800078e00ff */
[----:B------:R-:W-:Y:S01]  /*228c0*/  IMAD.MOV.U32 R4, RZ, RZ, R8 ;  /* 0x000000ffff047224 */ /* 0x000fe200078e0008 */
[----:B------:R-:W-:-:S04]  /*228d0*/  @P0 SHF.R.U32.HI R4, RZ, R5, R0 ;  /* 0x00000005ff040219 */ /* 0x000fc80000011600 */
[--C-:B------:R-:W-:Y:S01]  /*228e0*/  SHF.R.S32.HI R5, RZ, 0x1f, R4.reuse ;  /* 0x0000001fff057819 */ /* 0x100fe20000011404 */
[----:B------:R-:W-:-:S04]  /*228f0*/  IMAD.MOV R0, RZ, RZ, -R4 ;  /* 0x000000ffff007224 */ /* 0x000fc800078e0a04 */
[----:B------:R-:W-:Y:S02]  /*22900*/  IMAD R8, R6, R0, R8 ;  /* 0x0000000006087224 */ /* 0x000fe400078e0208 */
[----:B------:R-:W-:Y:S02]  /*22910*/  IMAD R0, R7, UR4, RZ ;  /* 0x0000000407007c24 */ /* 0x000fe4000f8e02ff */
[C---:B------:R-:W-:Y:S01]  /*22920*/  IMAD.WIDE.U32 R4, R19.reuse, UR4, R4 ;  /* 0x0000000413047c25 */ /* 0x040fe2000f8e0004 */
[----:B------:R0:W-:Y:S03]  /*22930*/  STL [R1+0x47c], R8 ;  /* 0x00047c0801007387 */ /* 0x0001e60000100800 */
[----:B------:R-:W-:Y:S01]  /*22940*/  IMAD R0, R19, UR5, R0 ;  /* 0x0000000513007c24 */ /* 0x000fe2000f8e0200 */
[----:B------:R-:W-:-:S03]  /*22950*/  LEA R2, P0, R4, R2, 0x2 ;  /* 0x0000000204027211 */ /* 0x000fc600078010ff */
[----:B------:R-:W-:-:S05]  /*22960*/  IMAD.IADD R0, R5, 0x1, R0 ;  /* 0x0000000105007824 */ /* 0x000fca00078e0200 */
[----:B------:R-:W-:-:S05]  /*22970*/  LEA.HI.X R3, R4, R3, R0, 0x2, P0 ;  /* 0x0000000304037211 */ /* 0x000fca00000f1400 */
[----:B------:R0:W5:Y:S02]  /*22980*/  LDG.E R16, desc[UR48][R2.64] ;  /* 0x0000003002107981 */ /* 0x000164000c1e1900 */
.L_x_2152:
[----:B0-----:R-:W2:Y:S01]  /*22990*/  LDL R2, [R1+0x464] ;  /* 0x0004640001027983 */ /* 0x001ea20000100800 */
[----:B---3--:R-:W-:Y:S01]  /*229a0*/  IMAD R0, R18, 0x8, R17 ;  /* 0x0000000812007824 */ /* 0x008fe200078e0211 */
[----:B--2---:R-:W-:-:S04]  /*229b0*/  SHF.L.U32 R2, R2, 0x1f, RZ ;  /* 0x0000001f02027819 */ /* 0x004fc800000006ff */
[----:B------:R-:W0:Y:S02]  /*229c0*/  SYNCS.PHASECHK.TRANS64.TRYWAIT P0, [R0+URZ+0x32440], R2 ;  /* 0x03244002000075a7 */ /* 0x000e24000800017f */
[----:B0-----:R-:W-:Y:S05]  /*229d0*/  @!P0 BRA `(.L_x_2153) ;  /* 0x00000048000c8947 */ /* 0x001fea0003800000 */
.L_x_2254:
        /* <DEDUP_REMOVED lines=11> */
.L_x_2154:
[----:B------:R-:W2:Y:S04]  /*22a90*/  LDL R3, [R1+0x47c] ;  /* 0x00047c0001037983 */ /* 0x000ea80000100800 */
[----:B0-----:R-:W3:Y:S01]  /*22aa0*/  LDL.LU R2, [R1+0x46c] ;  /* 0x00046c0001027983 */ /* 0x001ee20000300800 */
[----:B------:R-:W-:Y:S01]  /*22ab0*/  R2UR UR33, R0 ;  /* 0x00000000002172ca */ /* 0x000fe200000e0000 */
[----:B------:R-:W-:Y:S01]  /*22ac0*/  IMAD R0, R18, 0x3000, R17 ;  /* 0x0000300012007824 */ /* 0x000fe200078e0211 */
[----:B------:R-:W-:Y:S01]  /*22ad0*/  PLOP3.LUT P0, PT, PT, PT, PT, 0x80, 0x0 ;  /* 0x000000000000781c */ /* 0x000fe20003f0f070 */
[----:B------:R-:W-:Y:S01]  /*22ae0*/  UIADD3 UR4, UP0, UR46, 0x370, URZ ;  /* 0x000003702e047890 */ /* 0x000fe2000ff1e03f */
[----:B-----5:R-:W-:Y:S01]  /*22af0*/  R2UR UR37, R16 ;  /* 0x00000000102572ca */ /* 0x020fe200000e0000 */
[----:B------:R-:W-:Y:S01]  /*22b00*/  UMOV UR6, 0x0 ;  /* 0x0000000000067882 */ /* 0x000fe20000000000 */
[----:B------:R-:W-:Y:S01]  /*22b10*/  R2UR UR32, R0 ;  /* 0x00000000002072ca */ /* 0x000fe200000e0000 */
[----:B------:R-:W-:Y:S01]  /*22b20*/  UIADD3.X UR5, URZ, UR47, URZ, UP0, !UPT ;  /* 0x0000002f3f057290 */ /* 0x000fe200087fe43f */
[----:B------:R-:W-:Y:S01]  /*22b30*/  UMOV UR7, 0x14f00000 ;  /* 0x14f0000000077882 */ /* 0x000fe20000000000 */
[----:B------:R-:W-:-:S04]  /*22b40*/  UMOV UR34, URZ ;  /* 0x0000003f00227c82 */ /* 0x000fc80008000000 */
[----:B------:R-:W-:-:S06]  /*22b50*/  UIADD3 UR33, UR33, 0x32430, URZ ;  /* 0x0003243021217890 */ /* 0x000fcc000fffe03f */
[----:B------:R-:W-:Y:S01]  /*22b60*/  UIADD3 UR32, UR32, 0x1c400, URZ ;  /* 0x0001c40020207890 */ /* 0x000fe2000fffe03f */
[----:B--2---:R-:W-:Y:S02]  /*22b70*/  R2UR UR35, R3 ;  /* 0x00000000032372ca */ /* 0x004fe400000e0000 */
[----:B---3--:R-:W-:-:S04]  /*22b80*/  LOP3.LUT R2, R2, 0xfffffffd, RZ, 0xc0, !PT ;  /* 0xfffffffd02027812 */ /* 0x008fc800078ec0ff */
[----:B------:R-:W-:-:S07]  /*22b90*/  @P0 LOP3.LUT R2, R2, 0x2, RZ, 0xfc, !PT ;  /* 0x0000000202020812 */ /* 0x000fce00078efcff */
[----:B------:R-:W-:Y:S01]  /*22ba0*/  UIMAD UR35, UR35, 0x60, URZ ;  /* 0x00000060232378a4 */ /* 0x000fe2000f8e023f */
[----:B------:R0:W-:Y:S08]  /*22bb0*/  STL [R1+0x46c], R2 ;  /* 0x00046c0201007387 */ /* 0x0001f00000100800 */
[----:B------:R0:W-:Y:S01]  /*22bc0*/  UTMALDG.4D [UR32], [UR4], desc[UR6] ;  /* 0x00000620040075b4 */ /* 0x0001e20008019000 */
[----:B------:R-:W-:-:S02]  /*22bd0*/  NOP ;  /* 0x0000000000007918 */ /* 0x000fc40000000000 */
.L_x_2150:
[----:B------:R-:W-:Y:S05]  /*22be0*/  WARPSYNC.ALL ;  /* 0x0000000000007948 */ /* 0x000fea0003800000 */
[----:B---3--:R-:W-:Y:S01]  /*22bf0*/  VIADD R0, R17, 0x18400 ;  /* 0x0001840011007836 */ /* 0x008fe20000000000 */
[----:B------:R-:W-:Y:S01]  /*22c00*/  BAR.SYNC.DEFER_BLOCKING 0x8, 0x180 ;  /* 0x0206000000007b1d */ /* 0x000fe20000010000 */
[----:B------:R-:W-:Y:S02]  /*22c10*/  USHF.R.S32.HI UR44, URZ, 0x1f, UR36 ;  /* 0x0000001f3f2c7899 */ /* 0x000fe40008011424 */
[----:B0-----:R-:W-:Y:S01]  /*22c20*/  USHF.R.S32.HI UR37, URZ, 0x1f, UR43 ;  /* 0x0000001f3f257899 */ /* 0x001fe2000801142b */
[----:B------:R-:W-:-:S02]  /*22c30*/  LOP3.LUT P0, RZ, R0, 0x3ff, RZ, 0xc0, !PT ;  /* 0x000003ff00ff7812 */ /* 0x000fc4000780c0ff */
[----:B------:R-:W-:Y:S11]  /*22c40*/  BSSY B6, `(.L_x_2155) ;  /* 0x0000012000067945 */ /* 0x000ff60003800000 */
[----:B------:R-:W-:Y:S05]  /*22c50*/  @!P0 BRA `(.L_x_2156) ;  /* 0x0000000000408947 */ /* 0x000fea0003800000 */
[----:B------:R-:W-:Y:S01]  /*22c60*/  MOV R2, 0x0 ;  /* 0x0000000000027802 */ /* 0x000fe20000000f00 */
[----:B------:R-:W-:Y:S01]  /*22c70*/  ULDC.64 UR6, c[0x4][0x98] ;  /* 0x0100260000067ab9 */ /* 0x000fe20000000a00 */
[----:B------:R-:W-:Y:S01]  /*22c80*/  ULDC.64 UR8, c[0x4][0xa0] ;  /* 0x0100280000087ab9 */ /* 0x000fe20000000a00 */
[----:B------:R-:W-:Y:S01]  /*22c90*/  ULDC.64 UR4, c[0x4][0x20] ;  /* 0x0100080000047ab9 */ /* 0x000fe20000000a00 */
[----:B------:R-:W-:Y:S02]  /*22ca0*/  IMAD.U32 R4, RZ, RZ, UR6 ;  /* 0x00000006ff047e24 */ /* 0x000fe4000f8e00ff */
[----:B------:R-:W0:Y:S01]  /*22cb0*/  LDC.64 R2, c[0x4][R2] ;  /* 0x0100000002027b82 */ /* 0x000e220000000a00 */
[----:B-1----:R-:W-:Y:S02]  /*22cc0*/  IMAD.U32 R5, RZ, RZ, UR7 ;  /* 0x00000007ff057e24 */ /* 0x002fe4000f8e00ff */
        /* <DEDUP_REMOVED lines=9> */
.L_x_2156:
[----:B------:R-:W-:Y:S05]  /*22d60*/  BSYNC B6 ;  /* 0x0000000000067941 */ /* 0x000fea0003800000 */
.L_x_2155:
[----:B------:R0:W5:Y:S01]  /*22d70*/  LDL R8, [R1+0x460] ;  /* 0x0004600001087983 */ /* 0x0001620000100800 */
[----:B------:R-:W2:Y:S01]  /*22d80*/  LDC R6, c[0x0][0x448] ;  /* 0x00011200ff067b82 */ /* 0x000ea20000000800 */
[----:B------:R-:W-:Y:S01]  /*22d90*/  ULDC.64 UR8, c[0x0][0x2d8] ;  /* 0x0000b60000087ab9 */ /* 0x000fe20000000a00 */
[----:B------:R-:W3:Y:S01]  /*22da0*/  S2R R2, SR_TID.X ;  /* 0x0000000000027919 */ /* 0x000ee20000002100 */
[----:B------:R-:W-:Y:S02]  /*22db0*/  UIMAD UR6, UR44, UR8, URZ ;  /* 0x000000082c0672a4 */ /* 0x000fe4000f8e023f */
[----:B------:R-:W-:Y:S01]  /*22dc0*/  UIMAD.WIDE.U32 UR4, UR36, UR8, URZ ;  /* 0x00000008240472a5 */ /* 0x000fe2000f8e003f */
[----:B------:R-:W4:Y:S01]  /*22dd0*/  S2R R0, SR_TID.X ;  /* 0x0000000000007919 */ /* 0x000f220000002100 */
[----:B------:R-:W-:-:S03]  /*22de0*/  UIMAD UR6, UR36, UR9, UR6 ;  /* 0x00000009240672a4 */ /* 0x000fc6000f8e0206 */
[----:B------:R-:W-:Y:S01]  /*22df0*/  ULDC.64 UR8, c[0x0][0x2e0] ;  /* 0x0000b80000087ab9 */ /* 0x000fe20000000a00 */
[----:B------:R-:W-:Y:S02]  /*22e00*/  UIADD3 UR5, UR5, UR6, URZ ;  /* 0x0000000605057290 */ /* 0x000fe4000fffe03f */
[----:B------:R-:W-:Y:S02]  /*22e10*/  UIMAD UR6, UR37, UR8, URZ ;  /* 0x00000008250672a4 */ /* 0x000fe4000f8e023f */
[----:B------:R-:W-:Y:S02]  /*22e20*/  UIMAD.WIDE.U32 UR4, UR43, UR8, UR4 ;  /* 0x000000082b0472a5 */ /* 0x000fe4000f8e0004 */
[----:B------:R-:W-:-:S04]  /*22e30*/  UIMAD UR6, UR43, UR9, UR6 ;  /* 0x000000092b0672a4 */ /* 0x000fc8000f8e0206 */
[----:B------:R-:W-:Y:S02]  /*22e40*/  UIADD3 UR6, UR5, UR6, URZ ;  /* 0x0000000605067290 */ /* 0x000fe4000fffe03f */
[----:B-1----:R-:W-:Y:S01]  /*22e50*/  IMAD.U32 R5, RZ, RZ, UR5 ;  /* 0x00000005ff057e24 */ /* 0x002fe2000f8e00ff */
[----:B--2---:R-:W-:Y:S02]  /*22e60*/  ISETP.NE.AND P0, PT, R6, 0x1, PT ;  /* 0x000000010600780c */ /* 0x004fe40003f05270 */
[----:B---3--:R-:W-:-:S11]  /*22e70*/  LOP3.LUT R4, R2, 0x7f, RZ, 0xc0, !PT ;  /* 0x0000007f02047812 */ /* 0x008fd600078ec0ff */
[----:B------:R-:W1:Y:S01]  /*22e80*/  @P0 LDC R3, c[0x0][0x44c] ;  /* 0x00011300ff030b82 */ /* 0x000e620000000800 */
[----:B----4-:R-:W-:Y:S01]  /*22e90*/  IMAD.SHL.U32 R0, R0, 0x10, RZ ;  /* 0x0000001000007824 */ /* 0x010fe200078e00ff */
[----:B------:R-:W-:-:S04]  /*22ea0*/  SHF.R.U32.HI R4, RZ, 0x3, R4 ;  /* 0x00000003ff047819 */ /* 0x000fc80000011604 */
[----:B------:R-:W-:Y:S02]  /*22eb0*/  LOP3.LUT R0, R4, 0x70, R0, 0xf8, !PT ;  /* 0x0000007004007812 */ /* 0x000fe400078ef800 */
[----:B------:R-:W2:Y:S01]  /*22ec0*/  @P0 LDC R2, c[0x0][0x450] ;  /* 0x00011400ff020b82 */ /* 0x000ea20000000800 */
[----:B------:R-:W-:Y:S01]  /*22ed0*/  IMAD.U32 R4, RZ, RZ, UR4 ;  /* 0x00000004ff047e24 */ /* 0x000fe2000f8e00ff */
[----:B------:R-:W-:Y:S01]  /*22ee0*/  ULDC.64 UR4, c[0x0][0x2d0] ;  /* 0x0000b40000047ab9 */ /* 0x000fe20000000a00 */
[----:B------:R-:W-:-:S04]  /*22ef0*/  VIADD R7, R0, UR40 ;  /* 0x0000002800077c36 */ /* 0x000fc80008000000 */
[----:B------:R-:W-:Y:S01]  /*22f00*/  IMAD.MOV.U32 R0, RZ, RZ, R7 ;  /* 0x000000ffff007224 */ /* 0x000fe200078e0007 */
[----:B------:R3:W-:Y:S01]  /*22f10*/  STL [R1+0x478], R7 ;  /* 0x0004780701007387 */ /* 0x0007e20000100800 */
[----:B-1----:R-:W-:-:S05]  /*22f20*/  @P0 IMAD.HI.U32 R3, R7, R3, RZ ;  /* 0x0000000307030227 */ /* 0x002fca00078e00ff */
[----:B--2---:R-:W-:Y:S01]  /*22f30*/  @P0 SHF.R.U32.HI R0, RZ, R2, R3 ;  /* 0x00000002ff000219 */ /* 0x004fe20000011603 */
[----:B------:R-:W-:Y:S02]  /*22f40*/  IMAD.MOV.U32 R2, RZ, RZ, R4 ;  /* 0x000000ffff027224 */ /* 0x000fe400078e0004 */
[----:B------:R-:W-:Y:S01]  /*22f50*/  IMAD.U32 R3, RZ, RZ, UR6 ;  /* 0x00000006ff037e24 */ /* 0x000fe2000f8e00ff */
[----:B------:R-:W-:Y:S01]  /*22f60*/  SHF.R.S32.HI R4, RZ, 0x1f, R0 ;  /* 0x0000001fff047819 */ /* 0x000fe20000011400 */
[----:B------:R-:W-:Y:S01]  /*22f70*/  ULDC.64 UR6, c[0x0][0x280] ;  /* 0x0000a00000067ab9 */ /* 0x000fe20000000a00 */
[----:B------:R-:W-:-:S04]  /*22f80*/  IMAD.WIDE.U32 R2, R0, UR4, R2 ;  /* 0x0000000400027c25 */ /* 0x000fc8000f8e0002 */
[----:B------:R-:W-:-:S04]  /*22f90*/  IMAD R4, R4, UR4, RZ ;  /* 0x0000000404047c24 */ /* 0x000fc8000f8e02ff */
[----:B------:R-:W-:Y:S01]  /*22fa0*/  IMAD R4, R0, UR5, R4 ;  /* 0x0000000500047c24 */ /* 0x000fe2000f8e0204 */
[----:B------:R-:W-:Y:S01]  /*22fb0*/  ULDC.64 UR4, c[0x0][0x2c8] ;  /* 0x0000b20000047ab9 */ /* 0x000fe20000000a00 */
[----:B------:R-:W-:Y:S02]  /*22fc0*/  IMAD.MOV R0, RZ, RZ, -R0 ;  /* 0x000000ffff007224 */ /* 0x000fe400078e0a00 */
[----:B------:R-:W-:Y:S02]  /*22fd0*/  IMAD.IADD R3, R3, 0x1, R4 ;  /* 0x0000000103037824 */ /* 0x000fe400078e0204 */
[----:B------:R-:W-:Y:S02]  /*22fe0*/  IMAD R0, R6, R0, R7 ;  /* 0x0000000006007224 */ /* 0x000fe400078e0207 */
[----:B---3--:R-:W1:Y:S03]  /*22ff0*/  S2R R7, SR_TID.X ;  /* 0x0000000000077919 */ /* 0x008e660000002100 */
[----:B------:R-:W-:Y:S01]  /*23000*/  SHF.R.S32.HI R4, RZ, 0x1f, R0 ;  /* 0x0000001fff047819 */ /* 0x000fe20000011400 */
[----:B------:R-:W-:-:S04]  /*23010*/  IMAD.WIDE.U32 R2, R0, UR4, R2 ;  /* 0x0000000400027c25 */ /* 0x000fc8000f8e0002 */
[----:B------:R-:W-:Y:S01]  /*23020*/  IMAD R4, R4, UR4, RZ ;  /* 0x0000000404047c24 */ /* 0x000fe2000f8e02ff */
[----:B------:R-:W-:-:S03]  /*23030*/  ULDC UR4, c[0x0][0x2b8] ;  /* 0x0000ae0000047ab9 */ /* 0x000fc60000000800 */
[----:B------:R-:W-:Y:S01]  /*23040*/  IMAD R4, R0, UR5, R4 ;  /* 0x0000000500047c24 */ /* 0x000fe2000f8e0204 */
[----:B------:R-:W-:-:S03]  /*23050*/  LEA R0, P1, R2, UR6, 0x1 ;  /* 0x0000000602007c11 */ /* 0x000fc6000f8208ff */
[----:B------:R-:W-:Y:S02]  /*23060*/  IMAD.IADD R3, R3, 0x1, R4 ;  /* 0x0000000103037824 */ /* 0x000fe400078e0204 */
[----:B-1----:R-:W-:-:S05]  /*23070*/  IMAD.SHL.U32 R9, R7, 0x8, RZ ;  /* 0x0000000807097824 */ /* 0x002fca00078e00ff */
[----:B------:R-:W-:Y:S02]  /*23080*/  LOP3.LUT R9, R9, 0x38, RZ, 0xc0, !PT ;  /* 0x0000003809097812 */ /* 0x000fe400078ec0ff */
[----:B------:R-:W-:Y:S02]  /*23090*/  LOP3.LUT R7, R7, 0x7f, RZ, 0xc0, !PT ;  /* 0x0000007f07077812 */ /* 0x000fe400078ec0ff */
[----:B------:R-:W-:Y:S01]  /*230a0*/  ISETP.GE.AND P0, PT, R9, UR4, PT ;  /* 0x0000000409007c0c */ /* 0x000fe2000bf06270 */
[----:B------:R-:W-:Y:S01]  /*230b0*/  UMOV UR4, 0xffffffff ;  /* 0xffffffff00047882 */ /* 0x000fe20000000000 */
[----:B------:R-:W-:Y:S02]  /*230c0*/  LEA.HI.X R3, R2, UR7, R3, 0x1, P1 ;  /* 0x0000000702037c11 */ /* 0x000fe400088f0c03 */
[----:B------:R-:W-:Y:S01]  /*230d0*/  SHF.R.U32.HI R10, RZ, 0x3, R7 ;  /* 0x00000003ff0a7819 */ /* 0x000fe20000011607 */
[----:B0-----:R-:W-:Y:S08]  /*230e0*/  BRA.DIV UR4, `(.L_x_2157) ;  /* 0x00000042045c7947 */ /* 0x001ff0000b800000 */
[----:B------:R-:W0:Y:S01]  /*230f0*/  SHFL.IDX PT, R5, R0, RZ, 0x181f ;  /* 0x00181fff00057589 */ /* 0x000e2200000e0000 */
[----:B------:R-:W-:Y:S01]  /*23100*/  ULDC UR4, c[0x0][0x288] ;  /* 0x0000a20000047ab9 */ /* 0x000fe20000000800 */
[----:B------:R-:W-:Y:S02]  /*23110*/  VIADD R10, R10, UR40 ;  /* 0x000000280a0a7c36 */ /* 0x000fe40008000000 */
[----:B------:R-:W1:Y:S01]  /*23120*/  SHFL.IDX PT, R4, R3, RZ, 0x181f ;  /* 0x00181fff03047589 */ /* 0x000e6200000e0000 */
[----:B------:R-:W-:Y:S02]  /*23130*/  IMAD R2, R6, UR4, RZ ;  /* 0x0000000406027c24 */ /* 0x000fe4000f8e02ff */
[C---:B------:R-:W-:Y:S01]  /*23140*/  VIADD R11, R10.reuse, 0x10 ;  /* 0x000000100a0b7836 */ /* 0x040fe20000000000 */
[----:B------:R-:W2:Y:S02]  /*23150*/  SHFL.IDX PT, R6, R0, 0x1, 0x181f ;  /* 0x00381f0000067f89 */ /* 0x000ea400000e0000 */
[----:B------:R-:W-:-:S02]  /*23160*/  ISETP.GE.AND P3, PT, R10, R2, PT ;  /* 0x000000020a00720c */ /* 0x000fc40003f66270 */
[----:B------:R-:W3:Y:S01]  /*23170*/  SHFL.IDX PT, R7, R3, 0x1, 0x181f ;  /* 0x00381f0003077f89 */ /* 0x000ee200000e0000 */
[----:B------:R-:W-:-:S03]  /*23180*/  ISETP.GE.AND P1, PT, R11, R2, PT ;  /* 0x000000020b00720c */ /* 0x000fc60003f26270 */
[----:B------:R4:W-:Y:S04]  /*23190*/  STL [R1+0x480], R11 ;  /* 0x0004800b01007387 */ /* 0x0009e80000100800 */
[----:B------:R-:W-:Y:S03]  /*231a0*/  STL [R1+0x470], R10 ;  /* 0x0004700a01007387 */ /* 0x000fe60000100800 */
[----:B0-----:R-:W-:Y:S01]  /*231b0*/  @!P3 LEA R5, P2, R9, R5, 0x1 ;  /* 0x000000050905b211 */ /* 0x001fe200078408ff */
[----:B----4-:R-:W-:-:S04]  /*231c0*/  VIADD R11, R10, 0x20 ;  /* 0x000000200a0b7836 */ /* 0x010fc80000000000 */
[----:B-1----:R-:W-:Y:S01]  /*231d0*/  @!P3 IMAD.X R4, RZ, RZ, R4, P2 ;  /* 0x000000ffff04b224 */ /* 0x002fe200010e0604 */
[----:B------:R-:W-:Y:S04]  /*231e0*/  STL [R1+0x484], R11 ;  /* 0x0004840b01007387 */ /* 0x000fe80000100800 */
[----:B------:R-:W-:-:S04]  /*231f0*/  @!P3 LOP3.LUT R5, R5, R4, RZ, 0x3c, !PT ;  /* 0x000000040505b212 */ /* 0x000fc800078e3cff */
[----:B------:R-:W-:-:S04]  /*23200*/  @!P3 LOP3.LUT R4, R5, R4, RZ, 0x3c, !PT ;  /* 0x000000040504b212 */ /* 0x000fc800078e3cff */
[----:B------:R-:W-:-:S05]  /*23210*/  @!P3 LOP3.LUT R5, R5, R4, RZ, 0x3c, !PT ;  /* 0x000000040505b212 */ /* 0x000fca00078e3cff */
[----:B-----5:R2:W-:Y:S02]  /*23220*/  @!P3 LDGSTS.E.BYPASS.LTC128B.128 [R8+0x18400], desc[UR48][R4.64], !P0 ;  /* 0x184000000408bfae */ /* 0x0205e4000c101d70 */
[----:B--2---:R-:W-:Y:S02]  /*23230*/  @!P1 LEA R4, P2, R9, R6, 0x1 ;  /* 0x0000000609049211 */ /* 0x004fe400078408ff */
[----:B------:R-:W-:Y:S03]  /*23240*/  SHFL.IDX PT, R6, R3, 0x3, 0x181f ;  /* 0x00781f0003067f89 */ /* 0x000fe600000e0000 */
[----:B---3--:R-:W-:Y:S02]  /*23250*/  @!P1 IMAD.X R5, RZ, RZ, R7, P2 ;  /* 0x000000ffff059224 */ /* 0x008fe400010e0607 */
[----:B------:R-:W-:-:S03]  /*23260*/  VIADD R7, R10, 0x30 ;  /* 0x000000300a077836 */ /* 0x000fc60000000000 */
[----:B------:R0:W-:Y:S01]  /*23270*/  @!P1 LDGSTS.E.BYPASS.LTC128B.128 [R8+0x18c00], desc[UR48][R4.64], !P0 ;  /* 0x18c0000004089fae */ /* 0x0001e2000c101d70 */
[----:B------:R-:W-:-:S03]  /*23280*/  ISETP.GE.AND P1, PT, R11, R2, PT ;  /* 0x000000020b00720c */ /* 0x000fc60003f26270 */
[----:B------:R-:W-:Y:S04]  /*23290*/  STL [R1+0x488], R7 ;  /* 0x0004880701007387 */ /* 0x000fe80000100800 */
[----:B0-----:R-:W0:Y:S04]  /*232a0*/  SHFL.IDX PT, R5, R0, 0x2, 0x181f ;  /* 0x00581f0000057f89 */ /* 0x001e2800000e0000 */
[----:B------:R-:W1:Y:S02]  /*232b0*/  SHFL.IDX PT, R4, R3, 0x2, 0x181f ;  /* 0x00581f0003047f89 */ /* 0x000e6400000e0000 */
[----:B0-----:R-:W-:-:S05]  /*232c0*/  @!P1 LEA R5, P2, R9, R5, 0x1 ;  /* 0x0000000509059211 */ /* 0x001fca00078408ff */
[----:B-1----:R-:W-:-:S05]  /*232d0*/  @!P1 IMAD.X R4, RZ, RZ, R4, P2 ;  /* 0x000000ffff049224 */ /* 0x002fca00010e0604 */
        /* <DEDUP_REMOVED lines=33> */
[-C--:B------:R-:W-:Y:S01]  /*234f0*/  @!P1 LOP3.LUT R5, R5, R4.reuse, RZ, 0x3c, !PT ;  /* 0x0000000405059212 */ /* 0x080fe200078e3cff */
[----:B------:R-:W-:Y:S03]  /*23500*/  SHFL.IDX PT, R3, R3, 0x7, 0x181f ;  /* 0x00f81f0003037f89 */ /* 0x000fe600000e0000 */
        /* <DEDUP_REMOVED lines=11> */
[----:B-1----:R2:W-:Y:S02]  /*235c0*/  @!P1 LDGSTS.E.BYPASS.LTC128B.128 [R8+0x1b400], desc[UR48][R4.64], !P0 ;  /* 0x1b40000004089fae */ /* 0x0025e4000c101d70 */
.L_x_2271:
[----:B0-2---:R-:W2:Y:S02]  /*235d0*/  LDL R4, [R1+0x470] ;  /* 0x0004700001047983 */ /* 0x005ea40000100800 */
[----:B--2---:R-:W-:-:S05]  /*235e0*/  VIADD R4, R4, 0x70 ;  /* 0x0000007004047836 */ /* 0x004fca0000000000 */
[----:B------:R-:W-:Y:S01]  /*235f0*/  ISETP.GE.AND P1, PT, R4, R2, PT ;  /* 0x000000020400720c */ /* 0x000fe20003f26270 */
[----:B------:R0:W-:-:S12]  /*23600*/  STL [R1+0x49c], R4 ;  /* 0x00049c0401007387 */ /* 0x0001d80000100800 */
        /* <DEDUP_REMOVED lines=8> */
.L_x_2158:
[----:B------:R-:W-:Y:S02]  /*23690*/  PLOP3.LUT P1, PT, P1, P0, PT, 0xa2, 0x0 ;  /* 0x000000000000781c */ /* 0x000fe40000f21472 */
[----:B------:R-:W-:-:S08]  /*236a0*/  @P0 R2UR P1, UR4, R17 ;  /* 0x00000000110402ca */ /* 0x000fd00000020000 */
[----:B------:R-:W-:-:S05]  /*236b0*/  @P0 PLOP3.LUT P0, PT, P1, PT, PT, 0x80, 0x0 ;  /* 0x000000000000081c */ /* 0x000fca0000f0f070 */
[----:B------:R-:W-:Y:S01]  /*236c0*/  @!P1 SYNCS.ARRIVE.TRANS64.RED.A0T1 RZ, [UR4+0x32400], RZ ;  /* 0x032400ffffff99a7 */ /* 0x000fe20008200404 */
[----:B------:R-:W-:Y:S07]  /*236d0*/  @!P1 ARRIVES.LDGSTSBAR.64.TRANSCNT [UR4+0x32400] ;  /* 0x03240000ff0099b0 */ /* 0x000fee0008000a84 */
[----:B------:R-:W-:Y:S05]  /*236e0*/  @P0 BRA.U.ANY `(.L_x_2158) ;  /* 0xfffffffd00e80947 */ /* 0x000fea000393ffff */
[----:B0-----:R-:W0:Y:S01]  /*236f0*/  LDC.64 R2, c[0x0][0x3d8] ;  /* 0x0000f600ff027b82 */ /* 0x001e220000000a00 */
[----:B------:R-:W-:Y:S01]  /*23700*/  NOP ;  /* 0x0000000000007918 */ /* 0x000fe20000000000 */
[C---:B0-----:R-:W-:Y:S01]  /*23710*/  IMAD R0, R2.reuse, UR44, RZ ;  /* 0x0000002c02007c24 */ /* 0x041fe2000f8e02ff */
[----:B------:R0:W-:Y:S01]  /*23720*/  SYNCS.ARRIVE.TRANS64.A1T0 RZ, [R17+URZ+0x32400], RZ ;  /* 0x032400ff11ff79a7 */ /* 0x0001e2000810003f */
[----:B------:R-:W-:Y:S01]  /*23730*/  IMAD.WIDE.U32 R4, R2, UR36, RZ ;  /* 0x0000002402047c25 */ /* 0x000fe2000f8e00ff */
[----:B------:R-:W-:Y:S03]  /*23740*/  BSSY B6, `(.L_x_2159) ;  /* 0x0000018000067945 */ /* 0x000fe60003800000 */
[----:B------:R-:W-:Y:S01]  /*23750*/  IMAD R3, R3, UR36, R0 ;  /* 0x0000002403037c24 */ /* 0x000fe2000f8e0200 */
[----:B------:R0:W-:Y:S01]  /*23760*/  STL.64 [R1+0x4a0], R4 ;  /* 0x0004a00401007387 */ /* 0x0001e20000100a00 */
[----:B------:R-:W-:-:S05]  /*23770*/  VIADD R0, R17, 0x22400 ;  /* 0x0002240011007836 */ /* 0x000fca0000000000 */
[----:B------:R-:W-:Y:S01]  /*23780*/  LOP3.LUT P0, RZ, R0, 0x3ff, RZ, 0xc0, !PT ;  /* 0x000003ff00ff7812 */ /* 0x000fe2000780c0ff */
[----:B------:R-:W-:-:S05]  /*23790*/  IMAD.IADD R0, R5, 0x1, R3 ;  /* 0x0000000105007824 */ /* 0x000fca00078e0203 */
[----:B------:R0:W-:Y:S07]  /*237a0*/  STL [R1+0x4a8], R0 ;  /* 0x0004a80001007387 */ /* 0x0001ee0000100800 */
[----:B------:R-:W-:Y:S05]  /*237b0*/  @!P0 BRA `(.L_x_2160) ;  /* 0x0000000000408947 */ /* 0x000fea0003800000 */
[----:B------:R-:W-:Y:S01]  /*237c0*/  MOV R2, 0x0 ;  /* 0x0000000000027802 */ /* 0x000fe20000000f00 */
[----:B------:R-:W-:Y:S01]  /*237d0*/  ULDC.64 UR6, c[0x4][0x98] ;  /* 0x0100260000067ab9 */ /* 0x000fe20000000a00 */
[----:B------:R-:W-:Y:S01]  /*237e0*/  ULDC.64 UR8, c[0x4][0xa0] ;  /* 0x0100280000087ab9 */ /* 0x000fe20000000a00 */
[----:B------:R-:W-:Y:S01]  /*237f0*/  ULDC.64 UR4, c[0x4][0x28] ;  /* 0x01000a0000047ab9 */ /* 0x000fe20000000a00 */
[----:B0-----:R-:W-:Y:S02]  /*23800*/  IMAD.U32 R4, RZ, RZ, UR6 ;  /* 0x00000006ff047e24 */ /* 0x001fe4000f8e00ff */
        /* <DEDUP_REMOVED lines=11> */
.L_x_2160:
[----:B------:R-:W-:Y:S05]  /*238c0*/  BSYNC B6 ;  /* 0x0000000000067941 */ /* 0x000fea0003800000 */
.L_x_2159:
[----:B0-----:R-:W2:Y:S01]  /*238d0*/  LDL.LU.64 R4, [R1+0x4a0] ;  /* 0x0004a00001047983 */ /* 0x001ea20000300a00 */
[----:B------:R-:W0:Y:S01]  /*238e0*/  LDC R8, c[0x0][0x448] ;  /* 0x00011200ff087b82 */ /* 0x000e220000000800 */
[----:B------:R-:W-:Y:S02]  /*238f0*/  ULDC.64 UR8, c[0x0][0x3e0] ;  /* 0x0000f80000087ab9 */ /* 0x000fe40000000a00 */
[----:B------:R-:W3:Y:S04]  /*23900*/  LDL.LU R2, [R1+0x4a8] ;  /* 0x0004a80001027983 */ /* 0x000ee80000300800 */
[----:B------:R-:W4:Y:S01]  /*23910*/  LDL.LU R3, [R1+0x478] ;  /* 0x0004780001037983 */ /* 0x000f220000300800 */
[----:B------:R-:W-:Y:S01]  /*23920*/  UIMAD UR6, UR37, UR8, URZ ;  /* 0x00000008250672a4 */ /* 0x000fe2000f8e023f */
[----:B------:R-:W1:Y:S03]  /*23930*/  S2R R10, SR_TID.X ;  /* 0x00000000000a7919 */ /* 0x000e660000002100 */
[----:B------:R-:W-:Y:S01]  /*23940*/  UIMAD UR6, UR43, UR9, UR6 ;  /* 0x000000092b0672a4 */ /* 0x000fe2000f8e0206 */
[----:B0-----:R-:W-:-:S13]  /*23950*/  ISETP.NE.AND P0, PT, R8, 0x1, PT ;  /* 0x000000010800780c */ /* 0x001fda0003f05270 */
[----:B------:R-:W4:Y:S01]  /*23960*/  @P0 LDC R0, c[0x0][0x44c] ;  /* 0x00011300ff000b82 */ /* 0x000f220000000800 */
[C---:B-1----:R-:W-:Y:S02]  /*23970*/  IMAD.SHL.U32 R9, R10.reuse, 0x8, RZ ;  /* 0x000000080a097824 */ /* 0x042fe400078e00ff */
[----:B------:R-:W-:-:S03]  /*23980*/  IMAD.SHL.U32 R10, R10, 0x8, RZ ;  /* 0x000000080a0a7824 */ /* 0x000fc600078e00ff */
[----:B------:R-:W-:Y:S02]  /*23990*/  LOP3.LUT R9, R9, 0x38, RZ, 0xc0, !PT ;  /* 0x0000003809097812 */ /* 0x000fe400078ec0ff */
[----:B------:R-:W-:-:S04]  /*239a0*/  LOP3.LUT R10, R10, 0x38, RZ, 0xc0, !PT ;  /* 0x000000380a0a7812 */ /* 0x000fc800078ec0ff */
[C---:B------:R-:W-:Y:S02]  /*239b0*/  LOP3.LUT R12, R10.reuse, 0x40, RZ, 0xfc, !PT ;  /* 0x000000400a0c7812 */ /* 0x040fe400078efcff */
[C---:B------:R-:W-:Y:S02]  /*239c0*/  LOP3.LUT R11, R10.reuse, 0x80, RZ, 0xfc, !PT ;  /* 0x000000800a0b7812 */ /* 0x040fe400078efcff */
[----:B------:R-:W-:Y:S02]  /*239d0*/  LOP3.LUT R10, R10, 0xc0, RZ, 0xfc, !PT ;  /* 0x000000c00a0a7812 */ /* 0x000fe400078efcff */
[----:B--2---:R-:W-:Y:S02]  /*239e0*/  R2UR UR5, R5 ;  /* 0x00000000050572ca */ /* 0x004fe400000e0000 */
[----:B------:R-:W-:Y:S02]  /*239f0*/  R2UR UR4, R4 ;  /* 0x00000000040472ca */ /* 0x000fe400000e0000 */
[----:B---3--:R-:W-:-:S02]  /*23a00*/  R2UR UR5, R2 ;  /* 0x00000000020572ca */ /* 0x008fc400000e0000 */
[----:B------:R-:W0:Y:S01]  /*23a10*/  @P0 LDC R2, c[0x0][0x450] ;  /* 0x00011400ff020b82 */ /* 0x000e220000000800 */
[----:B----4-:R-:W-:-:S04]  /*23a20*/  @P0 IMAD.HI.U32 R0, R3, R0, RZ ;  /* 0x0000000003000227 */ /* 0x010fc800078e00ff */
[----:B------:R-:W-:-:S06]  /*23a30*/  IMAD.MOV.U32 R4, RZ, RZ, R3 ;  /* 0x000000ffff047224 */ /* 0x000fcc00078e0003 */
[----:B------:R-:W-:-:S04]  /*23a40*/  UIMAD.WIDE.U32 UR4, UR43, UR8, UR4 ;  /* 0x000000082b0472a5 */ /* 0x000fc8000f8e0004 */
[----:B------:R-:W-:Y:S02]  /*23a50*/  UIADD3 UR6, UR5, UR6, URZ ;  /* 0x0000000605067290 */ /* 0x000fe4000fffe03f */
[----:B------:R-:W-:Y:S02]  /*23a60*/  IMAD.U32 R6, RZ, RZ, UR4 ;  /* 0x00000004ff067e24 */ /* 0x000fe4000f8e00ff */
[----:B------:R-:W-:Y:S01]  /*23a70*/  IMAD.U32 R7, RZ, RZ, UR5 ;  /* 0x00000005ff077e24 */ /* 0x000fe2000f8e00ff */
[----:B------:R-:W-:Y:S01]  /*23a80*/  ULDC.64 UR4, c[0x0][0x3d0] ;  /* 0x0000f40000047ab9 */ /* 0x000fe20000000a00 */
[----:B0-----:R-:W-:Y:S01]  /*23a90*/  @P0 SHF.R.U32.HI R4, RZ, R2, R0 ;  /* 0x00000002ff040219 */ /* 0x001fe20000011600 */
[----:B------:R-:W-:-:S03]  /*23aa0*/  IMAD.MOV.U32 R2, RZ, RZ, R6 ;  /* 0x000000ffff027224 */ /* 0x000fc600078e0006 */
[--C-:B------:R-:W-:Y:S01]  /*23ab0*/  SHF.R.S32.HI R5, RZ, 0x1f, R4.reuse ;  /* 0x0000001fff057819 */ /* 0x100fe20000011404 */
[----:B------:R-:W-:-:S04]  /*23ac0*/  IMAD.MOV R0, RZ, RZ, -R4 ;  /* 0x000000ffff007224 */ /* 0x000fc800078e0a04 */
[----:B------:R-:W-:Y:S02]  /*23ad0*/  IMAD R0, R8, R0, R3 ;  /* 0x0000000008007224 */ /* 0x000fe400078e0203 */
[----:B------:R-:W-:Y:S02]  /*23ae0*/  IMAD.U32 R3, RZ, RZ, UR6 ;  /* 0x00000006ff037e24 */ /* 0x000fe4000f8e00ff */
[----:B------:R-:W-:Y:S02]  /*23af0*/  IMAD R5, R5, UR4, RZ ;  /* 0x0000000405057c24 */ /* 0x000fe4000f8e02ff */
[----:B------:R-:W-:-:S04]  /*23b00*/  IMAD.WIDE.U32 R2, R4, UR4, R2 ;  /* 0x0000000404027c25 */ /* 0x000fc8000f8e0002 */
[----:B------:R-:W-:Y:S01]  /*23b10*/  IMAD R4, R4, UR5, R5 ;  /* 0x0000000504047c24 */ /* 0x000fe2000f8e0205 */
[----:B------:R-:W-:-:S03]  /*23b20*/  ULDC.64 UR4, c[0x0][0x3c8] ;  /* 0x0000f20000047ab9 */ /* 0x000fc60000000a00 */
[----:B------:R-:W-:Y:S01]  /*23b30*/  IMAD.IADD R3, R3, 0x1, R4 ;  /* 0x0000000103037824 */ /* 0x000fe200078e0204 */
[----:B------:R-:W-:Y:S01]  /*23b40*/  SHF.R.S32.HI R4, RZ, 0x1f, R0 ;  /* 0x0000001fff047819 */ /* 0x000fe20000011400 */
[----:B------:R-:W-:-:S04]  /*23b50*/  IMAD.WIDE.U32 R2, R0, UR4, R2 ;  /* 0x0000000400027c25 */ /* 0x000fc8000f8e0002 */
[----:B------:R-:W-:-:S04]  /*23b60*/  IMAD R4, R4, UR4, RZ ;  /* 0x0000000404047c24 */ /* 0x000fc8000f8e02ff */
[----:B------:R-:W-:Y:S01]  /*23b70*/  IMAD R0, R0, UR5, R4 ;  /* 0x0000000500007c24 */ /* 0x000fe2000f8e0204 */
[----:B------:R-:W-:Y:S02]  /*23b80*/  ULDC.64 UR4, c[0x0][0x390] ;  /* 0x0000e40000047ab9 */ /* 0x000fe40000000a00 */
[----:B------:R-:W-:Y:S01]  /*23b90*/  LEA R5, P0, R2, UR4, 0x1 ;  /* 0x0000000402057c11 */ /* 0x000fe2000f8008ff */
[----:B------:R-:W-:Y:S01]  /*23ba0*/  IMAD.IADD R0, R3, 0x1, R0 ;  /* 0x0000000103007824 */ /* 0x000fe200078e0200 */
[----:B------:R-:W-:Y:S02]  /*23bb0*/  ULDC UR4, c[0x0][0x3b8] ;  /* 0x0000ee0000047ab9 */ /* 0x000fe40000000800 */
[----:B------:R-:W-:Y:S02]  /*23bc0*/  ISETP.GE.AND P1, PT, R12, UR4, PT ;  /* 0x000000040c007c0c */ /* 0x000fe4000bf26270 */
[----:B------:R-:W-:Y:S02]  /*23bd0*/  LEA.HI.X R4, R2, UR5, R0, 0x1, P0 ;  /* 0x0000000502047c11 */ /* 0x000fe400080f0c00 */
[----:B------:R-:W-:-:S02]  /*23be0*/  ISETP.GE.AND P0, PT, R9, UR4, PT ;  /* 0x0000000409007c0c */ /* 0x000fc4000bf06270 */
[----:B------:R-:W-:Y:S02]  /*23bf0*/  ISETP.GE.AND P2, PT, R11, UR4, PT ;  /* 0x000000040b007c0c */ /* 0x000fe4000bf46270 */
[----:B------:R-:W-:Y:S01]  /*23c00*/  ISETP.GE.AND P3, PT, R10, UR4, PT ;  /* 0x000000040a007c0c */ /* 0x000fe2000bf66270 */
[----:B------:R-:W-:-:S03]  /*23c10*/  UMOV UR4, 0xffffffff ;  /* 0xffffffff00047882 */ /* 0x000fc60000000000 */
[----:B------:R-:W-:Y:S09]  /*23c20*/  BRA.DIV UR4, `(.L_x_2161) ;  /* 0x0000004204447947 */ /* 0x000ff2000b800000 */
[----:B------:R-:W2:Y:S01]  /*23c30*/  LDL.LU R10, [R1+0x470] ;  /* 0x00047000010a7983 */ /* 0x000ea20000300800 */
[----:B------:R-:W-:-:S03]  /*23c40*/  ULDC UR4, c[0x0][0x288] ;  /* 0x0000a20000047ab9 */ /* 0x000fc60000000800 */
[----:B------:R-:W3:Y:S04]  /*23c50*/  LDL.LU R3, [R1+0x480] ;  /* 0x0004800001037983 */ /* 0x000ee80000300800 */
[----:B------:R-:W4:Y:S04]  /*23c60*/  LDL R7, [R1+0x460] ;  /* 0x0004600001077983 */ /* 0x000f280000100800 */
[----:B------:R-:W5:Y:S01]  /*23c70*/  LDL.LU R11, [R1+0x484] ;  /* 0x00048400010b7983 */ /* 0x000f620000300800 */
[----:B------:R-:W-:-:S03]  /*23c80*/  IMAD R0, R8, UR4, RZ ;  /* 0x0000000408007c24 */ /* 0x000fc6000f8e02ff */
[----:B------:R-:W-:Y:S04]  /*23c90*/  SHFL.IDX PT, R2, R4, RZ, 0x181f ;  /* 0x00181fff04027589 */ /* 0x000fe800000e0000 */
[----:B------:R-:W5:Y:S04]  /*23ca0*/  LDL.LU R12, [R1+0x48c] ;  /* 0x00048c00010c7983 */ /* 0x000f680000300800 */
[----:B------:R-:W-:Y:S01]  /*23cb0*/  SHFL.IDX PT, R6, R4, 0x1, 0x181f ;  /* 0x00381f0004067f89 */ /* 0x000fe200000e0000 */
[----:B--2---:R-:W-:-:S03]  /*23cc0*/  ISETP.GE.AND P5, PT, R10, R0, PT ;  /* 0x000000000a00720c */ /* 0x004fc60003fa6270 */
[----:B------:R-:W2:Y:S01]  /*23cd0*/  LDL.LU R10, [R1+0x488] ;  /* 0x00048800010a7983 */ /* 0x000ea20000300800 */
[----:B---3--:R-:W-:-:S03]  /*23ce0*/  ISETP.GE.AND P4, PT, R3, R0, PT ;  /* 0x000000000300720c */ /* 0x008fc60003f86270 */
[----:B------:R-:W0:Y:S06]  /*23cf0*/  SHFL.IDX PT, R3, R5, RZ, 0x181f ;  /* 0x00181fff05037589 */ /* 0x000e2c00000e0000 */
[----:B0-----:R-:W-:-:S05]  /*23d00*/  @!P5 LEA R3, P6, R9, R3, 0x1 ;  /* 0x000000030903d211 */ /* 0x001fca00078c08ff */
[----:B------:R-:W-:-:S05]  /*23d10*/  @!P5 IMAD.X R2, RZ, RZ, R2, P6 ;  /* 0x000000ffff02d224 */ /* 0x000fca00030e0602 */
[----:B------:R-:W-:-:S04]  /*23d20*/  @!P5 LOP3.LUT R3, R3, R2, RZ, 0x3c, !PT ;  /* 0x000000020303d212 */ /* 0x000fc800078e3cff */
[----:B------:R-:W-:-:S04]  /*23d30*/  @!P5 LOP3.LUT R2, R3, R2, RZ, 0x3c, !PT ;  /* 0x000000020302d212 */ /* 0x000fc800078e3cff */
[----:B------:R-:W-:-:S05]  /*23d40*/  @!P5 LOP3.LUT R3, R3, R2, RZ, 0x3c, !PT ;  /* 0x000000020303d212 */ /* 0x000fca00078e3cff */
[----:B----4-:R-:W-:Y:S04]  /*23d50*/  @!P5 LDGSTS.E.BYPASS.LTC128B.128 [R7+0x22400], desc[UR48][R2.64], !P0 ;  /* 0x224000000207dfae */ /* 0x010fe8000c101d70 */
        /* <DEDUP_REMOVED lines=10> */
[----:B-----5:R-:W-:-:S03]  /*23e00*/  ISETP.GE.AND P4, PT, R11, R0, PT ;  /* 0x000000000b00720c */ /* 0x020fc60003f86270 */
[----:B------:R-:W3:Y:S04]  /*23e10*/  LDL.LU R11, [R1+0x490] ;  /* 0x00049000010b7983 */ /* 0x000ee80000300800 */
        /* <DEDUP_REMOVED lines=47> */
.L_x_2289:
[----:B------:R-:W3:Y:S01]  /*24110*/  LDL.LU R3, [R1+0x49c] ;  /* 0x00049c0001037983 */ /* 0x000ee20000300800 */
[----:B------:R-:W-:Y:S01]  /*24120*/  BSSY B0, `(.L_x_2162) ;  /* 0x000000d000007945 */ /* 0x000fe20003800000 */
[----:B---3--:R-:W-:-:S13]  /*24130*/  ISETP.GE.AND P4, PT, R3, R0, PT ;  /* 0x000000000300720c */ /* 0x008fda0003f86270 */
[----:B------:R-:W-:Y:S05]  /*24140*/  @P4 BRA `(.L_x_2163) ;  /* 0x0000000000284947 */ /* 0x000fea0003800000 */
[----:B-1----:R-:W3:Y:S01]  /*24150*/  LDL R4, [R1+0x460] ;  /* 0x0004600001047983 */ /* 0x002ee20000100800 */
        /* <DEDUP_REMOVED lines=9> */
.L_x_2163:
[----:B------:R-:W-:Y:S05]  /*241f0*/  BSYNC B0 ;  /* 0x0000000000007941 */ /* 0x000fea0003800000 */
.L_x_2162:
[----:B------:R-:W-:Y:S01]  /*24200*/  NOP ;  /* 0x0000000000007918 */ /* 0x000fe20000000000 */
[----:B------:R-:W-:-:S13]  /*24210*/  PLOP3.LUT P0, PT, PT, PT, PT, 0x80, 0x0 ;  /* 0x000000000000781c */ /* 0x000fda0003f0f070 */
.L_x_2164:
[----:B------:R-:W-:Y:S02]  /*24220*/  PLOP3.LUT P1, PT, P1, P0, PT, 0xa2, 0x0 ;  /* 0x000000000000781c */ /* 0x000fe40000f21472 */
[----:B------:R-:W-:-:S08]  /*24230*/  @P0 R2UR P1, UR4, R17 ;  /* 0x00000000110402ca */ /* 0x000fd00000020000 */
[----:B------:R-:W-:-:S05]  /*24240*/  @P0 PLOP3.LUT P0, PT, P1, PT, PT, 0x80, 0x0 ;  /* 0x000000000000081c */ /* 0x000fca0000f0f070 */
[----:B------:R-:W-:Y:S01]  /*24250*/  @!P1 SYNCS.ARRIVE.TRANS64.RED.A0T1 RZ, [UR4+0x32410], RZ ;  /* 0x032410ffffff99a7 */ /* 0x000fe20008200404 */
[----:B------:R-:W-:Y:S07]  /*24260*/  @!P1 ARRIVES.LDGSTSBAR.64.TRANSCNT [UR4+0x32410] ;  /* 0x03241000ff0099b0 */ /* 0x000fee0008000a84 */
[----:B------:R-:W-:Y:S05]  /*24270*/  @P0 BRA.U.ANY `(.L_x_2164) ;  /* 0xfffffffd00e80947 */ /* 0x000fea000393ffff */
[----:B0--3--:R-:W3:Y:S02]  /*24280*/  LDL.LU R2, [R1+0x498] ;  /* 0x0004980001027983 */ /* 0x009ee40000300800 */
        /* <DEDUP_REMOVED lines=10> */
[----:B0--3--:R-:W-:Y:S05]  /*24330*/  @!P0 BRA `(.L_x_2166) ;  /* 0x0000004400d88947 */ /* 0x009fea0003800000 */
.L_x_2290:
[----:B------:R-:W-:Y:S05]  /*24340*/  BSYNC B0 ;  /* 0x0000000000007941 */ /* 0x000fea0003800000 */
.L_x_2165:
[----:B------:R-:W3:Y:S01]  /*24350*/  LDL R2, [R1+0x46c] ;  /* 0x00046c0001027983 */ /* 0x000ee20000100800 */
[----:B------:R-:W-:Y:S01]  /*24360*/  BSSY B0, `(.L_x_2167) ;  /* 0x0000059000007945 */ /* 0x000fe20003800000 */
[----:B---3--:R-:W-:-:S13]  /*24370*/  LOP3.LUT P0, RZ, R2, 0x2, RZ, 0xc0, !PT ;  /* 0x0000000202ff7812 */ /* 0x008fda000780c0ff */
[----:B------:R-:W-:Y:S05]  /*24380*/  @!P0 BRA `(.L_x_2168) ;  /* 0x0000000400588947 */ /* 0x000fea0003800000 */
[----:B-1----:R-:W0:Y:S01]  /*24390*/  LDL R4, [R1+0x464] ;  /* 0x0004640001047983 */ /* 0x002e220000100800 */
[----:B------:R-:W1:Y:S02]  /*243a0*/  S2R R2, SR_TID.X ;  /* 0x0000000000027919 */ /* 0x000e640000002100 */
[----:B-1----:R-:W-:Y:S01]  /*243b0*/  LOP3.LUT R3, R2, 0x7f, RZ, 0xc0, !PT ;  /* 0x0000007f02037812 */ /* 0x002fe200078ec0ff */
[----:B------:R-:W-:Y:S01]  /*243c0*/  IMAD R2, R18, 0x8, R17 ;  /* 0x0000000812027824 */ /* 0x000fe200078e0211 */
[----:B------:R-:W-:Y:S02]  /*243d0*/  BSSY B1, `(.L_x_2169) ;  /* 0x0000005000017945 */ /* 0x000fe40003800000 */
[----:B------:R-:W-:Y:S02]  /*243e0*/  ISETP.NE.AND P1, PT, R3, RZ, PT ;  /* 0x000000ff0300720c */ /* 0x000fe40003f25270 */
[----:B0-----:R-:W-:-:S04]  /*243f0*/  SHF.L.U32 R0, R4, 0x1f, RZ ;  /* 0x0000001f04007819 */ /* 0x001fc800000006ff */
[----:B------:R-:W0:Y:S02]  /*24400*/  SYNCS.PHASECHK.TRANS64.TRYWAIT P0, [R2+URZ+0x32460], R0 ;  /* 0x03246000020075a7 */ /* 0x000e24000800017f */
[----:B0-----:R-:W-:Y:S05]  /*24410*/  @!P0 BRA `(.L_x_2170) ;  /* 0x0000004400b48947 */ /* 0x001fea0003800000 */
.L_x_2291:
[----:B------:R-:W-:Y:S05]  /*24420*/  BSYNC B1 ;  /* 0x0000000000017941 */ /* 0x000fea0003800000 */
.L_x_2169:
[----:B------:R-:W-:Y:S04]  /*24430*/  BSSY B1, `(.L_x_2171) ;  /* 0x0000009000017945 */ /* 0x000fe80003800000 */
[----:B------:R-:W-:Y:S05]  /*24440*/  @P1 BRA `(.L_x_2172) ;  /* 0x00000000001c1947 */ /* 0x000fea0003800000 */
[----:B------:R-:W1:Y:S01]  /*24450*/  S2R R3, SR_TID.X ;  /* 0x0000000000037919 */ /* 0x000e620000002100 */
[----:B0-----:R-:W-:-:S04]  /*24460*/  IMAD.MOV.U32 R0, RZ, RZ, 0xc000 ;  /* 0x0000c000ff007424 */ /* 0x001fc800078e00ff */
[----:B------:R3:W-:Y:S01]  /*24470*/  SYNCS.ARRIVE.TRANS64 RZ, [R2+URZ+0x32450], R0 ;  /* 0x0324500002ff79a7 */ /* 0x0007e2000800003f */
[----:B-1----:R-:W-:-:S04]  /*24480*/  LOP3.LUT R3, R3, 0x1f, RZ, 0xc0, !PT ;  /* 0x0000001f03037812 */ /* 0x002fc800078ec0ff */
[----:B------:R-:W-:-:S13]  /*24490*/  ISETP.NE.AND P0, PT, R3, RZ, PT ;  /* 0x000000ff0300720c */ /* 0x000fda0003f05270 */
[----:B---3--:R-:W-:Y:S05]  /*244a0*/  @!P0 BRA `(.L_x_2172) ;  /* 0x0000000000048947 */ /* 0x008fea0003800000 */
[----:B------:R-:W-:Y:S01]  /*244b0*/  BPT.TRAP 0x1 ;  /* 0x000000040000795c */ /* 0x000fe20000300000 */
.L_x_2172:
[----:B------:R-:W-:Y:S05]  /*244c0*/  BSYNC B1 ;  /* 0x0000000000017941 */ /* 0x000fea0003800000 */
.L_x_2171:
[----:B------:R-:W3:Y:S01]  /*244d0*/  LDL.LU R3, [R1+0x47c] ;  /* 0x00047c0001037983 */ /* 0x000ee20000300800 */
[----:B0-----:R-:W-:Y:S01]  /*244e0*/  IMAD R0, R18, 0xc000, R17 ;  /* 0x0000c00012007824 */ /* 0x001fe200078e0211 */
        /* <DEDUP_REMOVED lines=8> */
[----:B---3--:R-:W-:-:S09]  /*24570*/  IMAD R3, R3, 0x60, RZ ;  /* 0x0000006003037824 */ /* 0x008fd200078e02ff */
.L_x_2173:
        /* <DEDUP_REMOVED lines=15> */
.L_x_2174:
        /* <DEDUP_REMOVED lines=15> */
.L_x_2175:
        /* <DEDUP_REMOVED lines=15> */
.L_x_2176:
        /* <DEDUP_REMOVED lines=9> */
[----:B---3--:R-:W-:Y:S05]  /*248e0*/  @P0 BRA.U.ANY `(.L_x_2176) ;  /* 0xfffffffd00d80947 */ /* 0x008fea000393ffff */
.L_x_2168:
[----:B------:R-:W-:Y:S05]  /*248f0*/  BSYNC B0 ;  /* 0x0000000000007941 */ /* 0x000fea0003800000 */
.L_x_2167:
[----:B------:R-:W-:-:S04]  /*24900*/  UIADD3 UR4, UR39, -0x2, URZ ;  /* 0xfffffffe27047890 */ /* 0x000fc8000fffe03f */
[----:B------:R-:W-:-:S06]  /*24910*/  UISETP.GE.AND UP0, UPT, UR4, UR38, UPT ;  /* 0x000000260400728c */ /* 0x000fcc000bf06270 */
[----:B------:R-:W-:-:S13]  /*24920*/  PLOP3.LUT P0, PT, PT, PT, UP0, 0x80, 0x0 ;  /* 0x000000000000781c */ /* 0x000fda0003f0f008 */
[----:B------:R-:W-:Y:S05]  /*24930*/  @!P0 BRA `(.L_x_2177) ;  /* 0x0000001c00808947 */ /* 0x000fea0003800000 */
[----:B------:R-:W-:Y:S01]  /*24940*/  IMAD R3, RZ, RZ, -UR39 ;  /* 0x80000027ff037e24 */ /* 0x000fe2000f8e02ff */
[----:B--2---:R-:W-:-:S04]  /*24950*/  LOP3.LUT R6, RZ, UR38, RZ, 0x33, !PT ;  /* 0x00000026ff067c12 */ /* 0x004fc8000f8e33ff */
[----:B------:R-:W-:-:S05]  /*24960*/  VIADDMNMX R6, R3, 0x1, R6, !PT ;  /* 0x0000000103067846 */ /* 0x000fca0007800106 */
[----:B0-----:R-:W-:-:S05]  /*24970*/  VIADD R0, R6, UR39 ;  /* 0x0000002706007c36 */ /* 0x001fca0008000000 */
[----:B------:R-:W-:-:S04]  /*24980*/  LOP3.LUT R0, R0, 0x1, RZ, 0xc0, !PT ;  /* 0x0000000100007812 */ /* 0x000fc800078ec0ff */
[----:B------:R-:W-:Y:S01]  /*24990*/  ISETP.NE.U32.AND P0, PT, R0, 0x1, PT ;  /* 0x000000010000780c */ /* 0x000fe20003f05070 */
[----:B------:R-:W-:-:S12]  /*249a0*/  IMAD.U32 R0, RZ, RZ, UR4 ;  /* 0x00000004ff007e24 */ /* 0x000fd8000f8e00ff */
[----:B------:R-:W-:Y:S05]  /*249b0*/  @P0 BRA `(.L_x_2178) ;  /* 0x00000008006c0947 */ /* 0x000fea0003800000 */
[----:B------:R-:W2:Y:S04]  /*249c0*/  LDL.LU R8, [R1+0x464] ;  /* 0x0004640001087983 */ /* 0x000ea80000300800 */
[----:B-1----:R-:W3:Y:S01]  /*249d0*/  LDL R4, [R1+0x46c] ;  /* 0x00046c0001047983 */ /* 0x002ee20000100800 */
[----:B------:R-:W-:-:S05]  /*249e0*/  VIADD R18, R18, 0x1 ;  /* 0x0000000112127836 */ /* 0x000fca0000000000 */
[----:B------:R-:W-:-:S04]  /*249f0*/  ISETP.NE.AND P0, PT, R18, 0x2, PT ;  /* 0x000000021200780c */ /* 0x000fc80003f05270 */
[----:B------:R-:W-:Y:S01]  /*24a00*/  SEL R2, RZ, 0x1, P0 ;  /* 0x00000001ff027807 */ /* 0x000fe20000000000 */
[----:B------:R-:W-:Y:S01]  /*24a10*/  BSSY B0, `(.L_x_2179) ;  /* 0x0000093000007945 */ /* 0x000fe20003800000 */
[----:B------:R-:W-:Y:S02]  /*24a20*/  SEL R18, R18, RZ, P0 ;  /* 0x000000ff12127207 */ /* 0x000fe40000000000 */
[----:B--2---:R-:W-:-:S05]  /*24a30*/  LOP3.LUT R8, R8, R2, RZ, 0x3c, !PT ;  /* 0x0000000208087212 */ /* 0x004fca00078e3cff */
[----:B------:R0:W-:Y:S01]  /*24a40*/  STL [R1+0x464], R8 ;  /* 0x0004640801007387 */ /* 0x0001e20000100800 */
[----:B---3--:R-:W-:-:S13]  /*24a50*/  LOP3.LUT P2, RZ, R4, 0x2, RZ, 0xc0, !PT ;  /* 0x0000000204ff7812 */ /* 0x008fda000784c0ff */
[----:B0-----:R-:W-:Y:S05]  /*24a60*/  @!P2 BRA `(.L_x_2180) ;  /* 0x000000080034a947 */ /* 0x001fea0003800000 */
[----:B------:R-:W-:-:S13]  /*24a70*/  LOP3.LUT P2, RZ, R4, 0x1, RZ, 0xc0, !PT ;  /* 0x0000000104ff7812 */ /* 0x000fda000784c0ff */
[----:B------:R-:W-:Y:S05]  /*24a80*/  @!P2 BRA `(.L_x_2181) ;  /* 0x00000000004ca947 */ /* 0x000fea0003800000 */
[----:B------:R-:W2:Y:S01]  /*24a90*/  LDL R7, [R1+0x468] ;  /* 0x0004680001077983 */ /* 0x000ea20000100800 */
[----:B------:R-:W0:Y:S01]  /*24aa0*/  LDC R5, c[0x0][0x43c] ;  /* 0x00010f00ff057b82 */ /* 0x000e220000000800 */
[----:B------:R-:W-:Y:S01]  /*24ab0*/  IMAD.MOV.U32 R4, RZ, RZ, R0 ;  /* 0x000000ffff047224 */ /* 0x000fe200078e0000 */
[----:B------:R-:W-:Y:S01]  /*24ac0*/  ULDC.64 UR4, c[0x0][0x428] ;  /* 0x00010a0000047ab9 */ /* 0x000fe20000000a00 */
[----:B0-----:R-:W-:-:S13]  /*24ad0*/  ISETP.NE.AND P0, PT, R5, 0x1, PT ;  /* 0x000000010500780c */ /* 0x001fda0003f05270 */
[----:B------:R-:W0:Y:S02]  /*24ae0*/  @P0 LDC.64 R2, c[0x0][0x440] ;  /* 0x00011000ff020b82 */ /* 0x000e240000000a00 */
[----:B0-----:R-:W-:-:S05]  /*24af0*/  @P0 IMAD.HI.U32 R2, R0, R2, RZ ;  /* 0x0000000200020227 */ /* 0x001fca00078e00ff */
[----:B------:R-:W-:-:S05]  /*24b00*/  @P0 SHF.R.U32.HI R4, RZ, R3, R2 ;  /* 0x00000003ff040219 */ /* 0x000fca0000011602 */
[----:B------:R-:W-:-:S04]  /*24b10*/  IMAD.MOV R2, RZ, RZ, -R4 ;  /* 0x000000ffff027224 */ /* 0x000fc800078e0a04 */
[----:B------:R-:W-:Y:S01]  /*24b20*/  IMAD R0, R5, R2, R0 ;  /* 0x0000000205007224 */ /* 0x000fe200078e0200 */
[--C-:B------:R-:W-:Y:S01]  /*24b30*/  SHF.R.S32.HI R5, RZ, 0x1f, R4.reuse ;  /* 0x0000001fff057819 */ /* 0x100fe20000011404 */
[----:B------:R-:W0:Y:S02]  /*24b40*/  LDC.64 R2, c[0x0][0x418] ;  /* 0x00010600ff027b82 */ /* 0x000e240000000a00 */
[----:B------:R-:W-:-:S03]  /*24b50*/  IMAD.WIDE.U32 R4, R19, UR4, R4 ;  /* 0x0000000413047c25 */ /* 0x000fc6000f8e0004 */
[----:B0-----:R-:W-:Y:S01]  /*24b60*/  LEA R2, P0, R4, R2, 0x2 ;  /* 0x0000000204027211 */ /* 0x001fe200078010ff */
[----:B--2---:R-:W-:-:S04]  /*24b70*/  IMAD R7, R7, UR4, RZ ;  /* 0x0000000407077c24 */ /* 0x004fc8000f8e02ff */
[----:B------:R-:W-:-:S04]  /*24b80*/  IMAD R7, R19, UR5, R7 ;  /* 0x0000000513077c24 */ /* 0x000fc8000f8e0207 */
[----:B------:R-:W-:-:S05]  /*24b90*/  IMAD.IADD R7, R7, 0x1, R5 ;  /* 0x0000000107077824 */ /* 0x000fca00078e0205 */
[----:B------:R-:W-:-:S05]  /*24ba0*/  LEA.HI.X R3, R4, R3, R7, 0x2, P0 ;  /* 0x0000000304037211 */ /* 0x000fca00000f1407 */
[----:B------:R0:W5:Y:S02]  /*24bb0*/  LDG.E R16, desc[UR48][R2.64] ;  /* 0x0000003002107981 */ /* 0x000164000c1e1900 */
.L_x_2181:
[----:B0-----:R-:W0:Y:S01]  /*24bc0*/  S2R R2, SR_TID.X ;  /* 0x0000000000027919 */ /* 0x001e220000002100 */
[----:B------:R-:W-:Y:S01]  /*24bd0*/  IMAD R3, R18, 0x8, R17 ;  /* 0x0000000812037824 */ /* 0x000fe200078e0211 */
[----:B------:R-:W-:Y:S01]  /*24be0*/  BSSY B1, `(.L_x_2182) ;  /* 0x0000006000017945 */ /* 0x000fe20003800000 */
[----:B0-----:R-:W-:Y:S02]  /*24bf0*/  LOP3.LUT R4, R2, 0x7f, RZ, 0xc0, !PT ;  /* 0x0000007f02047812 */ /* 0x001fe400078ec0ff */
[----:B------:R-:W-:Y:S02]  /*24c00*/  SHF.L.U32 R2, R8, 0x1f, RZ ;  /* 0x0000001f08027819 */ /* 0x000fe400000006ff */
[----:B------:R-:W-:Y:S02]  /*24c10*/  ISETP.NE.AND P1, PT, R4, RZ, PT ;  /* 0x000000ff0400720c */ /* 0x000fe40003f25270 */
[----:B------:R-:W0:Y:S02]  /*24c20*/  SYNCS.PHASECHK.TRANS64.TRYWAIT P0, [R3+URZ+0x32440], R2 ;  /* 0x03244002030075a7 */ /* 0x000e24000800017f */
[----:B0-----:R-:W-:Y:S09]  /*24c30*/  @!P0 BRA `(.L_x_2183) ;  /* 0x0000003c00c08947 */ /* 0x001ff20003800000 */
.L_x_2292:
[----:B------:R-:W-:Y:S05]  /*24c40*/  BSYNC B1 ;  /* 0x0000000000017941 */ /* 0x000fea0003800000 */
.L_x_2182:
        /* <DEDUP_REMOVED lines=9> */
.L_x_2185:
[----:B------:R-:W-:Y:S05]  /*24ce0*/  BSYNC B1 ;  /* 0x0000000000017941 */ /* 0x000fea0003800000 */
.L_x_2184:
        /* <DEDUP_REMOVED lines=11> */
.L_x_2186:
        /* <DEDUP_REMOVED lines=13> */
.L_x_2293:
[----:B------:R-:W-:Y:S05]  /*24e70*/  BSYNC B1 ;  /* 0x0000000000017941 */ /* 0x000fea0003800000 */
.L_x_2187:
        /* <DEDUP_REMOVED lines=11> */
.L_x_2190:
[----:B------:R-:W-:Y:S05]  /*24f30*/  BSYNC B1 ;  /* 0x0000000000017941 */ /* 0x000fea0003800000 */
.L_x_2189:
        /* <DEDUP_REMOVED lines=9> */
.L_x_2191:
        /* <DEDUP_REMOVED lines=15> */
.L_x_2192:
        /* <DEDUP_REMOVED lines=15> */
.L_x_2193:
        /* <DEDUP_REMOVED lines=15> */
.L_x_2194:
        /* <DEDUP_REMOVED lines=10> */
.L_x_2180:
[----:B------:R-:W-:Y:S05]  /*25340*/  BSYNC B0 ;  /* 0x0000000000007941 */ /* 0x000fea0003800000 */
.L_x_2179:
[----:B------:R-:W-:-:S06]  /*25350*/  UIADD3 UR4, UR39, -0x3, URZ ;  /* 0xfffffffd27047890 */ /* 0x000fcc000fffe03f */
[----:B------:R-:W-:-:S07]  /*25360*/  IMAD.U32 R0, RZ, RZ, UR4 ;  /* 0x00000004ff007e24 */ /* 0x000fce000f8e00ff */
.L_x_2178:
[----:B------:R-:W-:Y:S01]  /*25370*/  ULOP3.LUT UR4, URZ, UR39, URZ, 0x33, !UPT ;  /* 0x000000273f047292 */ /* 0x000fe2000f8e333f */
[----:B------:R-:W-:Y:S01]  /*25380*/  VIADD R6, R6, 0xfffffffe ;  /* 0xfffffffe06067836 */ /* 0x000fe20000000000 */
[----:B------:R-:W-:Y:S04]  /*25390*/  BSSY B0, `(.L_x_2177) ;  /* 0x000013a000007945 */ /* 0x000fe80003800000 */
[----:B------:R-:W-:-:S13]  /*253a0*/  ISETP.NE.AND P0, PT, R6, UR4, PT ;  /* 0x0000000406007c0c */ /* 0x000fda000bf05270 */
[----:B------:R-:W-:Y:S05]  /*253b0*/  @!P0 BRA `(.L_x_2195) ;  /* 0x0000001000dc8947 */ /* 0x000fea0003800000 */
.L_x_2228:
[----:B------:R-:W2:Y:S04]  /*253c0*/  LDL R2, [R1+0x46c] ;  /* 0x00046c0001027983 */ /* 0x000ea80000100800 */
[----:B------:R-:W3:Y:S01]  /*253d0*/  LDL.LU R3, [R1+0x464] ;  /* 0x0004640001037983 */ /* 0x000ee20000300800 */
[----:B------:R-:W-:Y:S01]  /*253e0*/  VIADD R6, R18, 0x1 ;  /* 0x0000000112067836 */ /* 0x000fe20000000000 */
[----:B------:R-:W-:Y:S05]  /*253f0*/  YIELD ;  /* 0x0000000000007946 */ /* 0x000fea0003800000 */
[----:B------:R-:W-:Y:S01]  /*25400*/  ISETP.NE.AND P0, PT, R6, 0x2, PT ;  /* 0x000000020600780c */ /* 0x000fe20003f05270 */
[----:B------:R-:W-:Y:S03]  /*25410*/  BSSY B1, `(.L_x_2196) ;  /* 0x0000094000017945 */ /* 0x000fe60003800000 */
[----:B------:R-:W-:-:S02]  /*25420*/  SEL R7, RZ, 0x1, P0 ;  /* 0x00000001ff077807 */ /* 0x000fc40000000000 */
[----:B------:R-:W-:Y:S02]  /*25430*/  SEL R6, R6, RZ, P0 ;  /* 0x000000ff06067207 */ /* 0x000fe40000000000 */
[----:B--2---:R-:W-:Y:S02]  /*25440*/  LOP3.LUT P1, RZ, R2, 0x2, RZ, 0xc0, !PT ;  /* 0x0000000202ff7812 */ /* 0x004fe4000782c0ff */
[----:B---3--:R-:W-:-:S11]  /*25450*/  LOP3.LUT R7, R3, R7, RZ, 0x3c, !PT ;  /* 0x0000000703077212 */ /* 0x008fd600078e3cff */
[----:B------:R-:W-:Y:S05]  /*25460*/  @!P1 BRA `(.L_x_2197) ;  /* 0x0000000800389947 */ /* 0x000fea0003800000 */
[----:B------:R-:W-:Y:S01]  /*25470*/  LOP3.LUT P1, RZ, R2, 0x1, RZ, 0xc0, !PT ;  /* 0x0000000102ff7812 */ /* 0x000fe2000782c0ff */
[----:B------:R-:W-:-:S12]  /*25480*/  IMAD.MOV.U32 R8, RZ, RZ, R0 ;  /* 0x000000ffff087224 */ /* 0x000fd800078e0000 */
[----:B------:R-:W-:Y:S05]  /*25490*/  @!P1 BRA `(.L_x_2198) ;  /* 0x00000000004c9947 */ /* 0x000fea0003800000 */
[----:B-1----:R-:W2:Y:S01]  /*254a0*/  LDL R5, [R1+0x468] ;  /* 0x0004680001057983 */ /* 0x002ea20000100800 */
[----:B------:R-:W0:Y:S01]  /*254b0*/  LDC R8, c[0x0][0x43c] ;  /* 0x00010f00ff087b82 */ /* 0x000e220000000800 */
[----:B------:R-:W-:Y:S01]  /*254c0*/  ULDC.64 UR4, c[0x0][0x428] ;  /* 0x00010a0000047ab9 */ /* 0x000fe20000000a00 */
[----:B0-----:R-:W-:-:S13]  /*254d0*/  ISETP.NE.AND P0, PT, R8, 0x1, PT ;  /* 0x000000010800780c */ /* 0x001fda0003f05270 */
[----:B------:R-:W0:Y:S02]  /*254e0*/  @P0 LDC.64 R2, c[0x0][0x440] ;  /* 0x00011000ff020b82 */ /* 0x000e240000000a00 */
[----:B0-----:R-:W-:-:S04]  /*254f0*/  @P0 IMAD.HI.U32 R4, R0, R2, RZ ;  /* 0x0000000200040227 */ /* 0x001fc800078e00ff */
        /* <DEDUP_REMOVED lines=13> */
.L_x_2198:
[----:B------:R-:W2:Y:S01]  /*255d0*/  S2R R2, SR_TID.X ;  /* 0x0000000000027919 */ /* 0x000ea20000002100 */
[----:B01----:R-:W-:Y:S01]  /*255e0*/  IMAD R4, R6, 0x8, R17 ;  /* 0x0000000806047824 */ /* 0x003fe200078e0211 */
[----:B------:R-:W-:Y:S01]  /*255f0*/  BSSY B2, `(.L_x_2199) ;  /* 0x0000006000027945 */ /* 0x000fe20003800000 */
[----:B--2---:R-:W-:Y:S02]  /*25600*/  LOP3.LUT R3, R2, 0x7f, RZ, 0xc0, !PT ;  /* 0x0000007f02037812 */ /* 0x004fe400078ec0ff */
[----:B------:R-:W-:Y:S02]  /*25610*/  SHF.L.U32 R2, R7, 0x1f, RZ ;  /* 0x0000001f07027819 */ /* 0x000fe400000006ff */
[----:B------:R-:W-:Y:S02]  /*25620*/  ISETP.NE.AND P1, PT, R3, RZ, PT ;  /* 0x000000ff0300720c */ /* 0x000fe40003f25270 */
[----:B------:R-:W0:Y:S02]  /*25630*/  SYNCS.PHASECHK.TRANS64.TRYWAIT P0, [R4+URZ+0x32440], R2 ;  /* 0x03244002040075a7 */ /* 0x000e24000800017f */
[----:B0-----:R-:W-:Y:S09]  /*25640*/  @!P0 BRA `(.L_x_2200) ;  /* 0x0000003400648947 */ /* 0x001ff20003800000 */
.L_x_2294:
[----:B------:R-:W-:Y:S05]  /*25650*/  BSYNC B2 ;  /* 0x0000000000027941 */ /* 0x000fea0003800000 */
.L_x_2199:
        /* <DEDUP_REMOVED lines=9> */
.L_x_2202:
[----:B------:R-:W-:Y:S05]  /*256f0*/  BSYNC B2 ;  /* 0x0000000000027941 */ /* 0x000fea0003800000 */
.L_x_2201:
        /* <DEDUP_REMOVED lines=11> */
.L_x_2203:
        /* <DEDUP_REMOVED lines=13> */
.L_x_2295:
[----:B------:R-:W-:Y:S05]  /*25880*/  BSYNC B2 ;  /* 0x0000000000027941 */ /* 0x000fea0003800000 */
.L_x_2204:
        /* <DEDUP_REMOVED lines=11> */
.L_x_2207:
[----:B------:R-:W-:Y:S05]  /*25940*/  BSYNC B2 ;  /* 0x0000000000027941 */ /* 0x000fea0003800000 */
.L_x_2206:
        /* <DEDUP_REMOVED lines=9> */
.L_x_2208:
        /* <DEDUP_REMOVED lines=15> */
.L_x_2209:
        /* <DEDUP_REMOVED lines=15> */
.L_x_2210:
        /* <DEDUP_REMOVED lines=15> */
.L_x_2211:
        /* <DEDUP_REMOVED lines=10> */
.L_x_2197:
[----:B------:R-:W-:Y:S05]  /*25d50*/  BSYNC B1 ;  /* 0x0000000000017941 */ /* 0x000fea0003800000 */
.L_x_2196:
[----:B------:R-:W2:Y:S01]  /*25d60*/  LDL R3, [R1+0x46c] ;  /* 0x00046c0001037983 */ /* 0x000ea20000100800 */
[----:B------:R-:W-:Y:S01]  /*25d70*/  VIADD R6, R6, 0x1 ;  /* 0x0000000106067836 */ /* 0x000fe20000000000 */
[----:B------:R-:W-:Y:S04]  /*25d80*/  BSSY B1, `(.L_x_2212) ;  /* 0x0000097000017945 */ /* 0x000fe80003800000 */
[----:B------:R-:W-:-:S04]  /*25d90*/  ISETP.NE.AND P0, PT, R6, 0x2, PT ;  /* 0x000000020600780c */ /* 0x000fc80003f05270 */
[----:B------:R-:W-:Y:S02]  /*25da0*/  SEL R2, RZ, 0x1, P0 ;  /* 0x00000001ff027807 */ /* 0x000fe40000000000 */
[----:B------:R-:W-:Y:S01]  /*25db0*/  SEL R18, R6, RZ, P0 ;  /* 0x000000ff06127207 */ /* 0x000fe20000000000 */
[----:B------:R-:W-:Y:S01]  /*25dc0*/  VIADD R6, R0, 0xffffffff ;  /* 0xffffffff00067836 */ /* 0x000fe20000000000 */
[----:B------:R-:W-:-:S05]  /*25dd0*/  LOP3.LUT R8, R7, R2, RZ, 0x3c, !PT ;  /* 0x0000000207087212 */ /* 0x000fca00078e3cff */
[----:B------:R0:W-:Y:S01]  /*25de0*/  STL [R1+0x464], R8 ;  /* 0x0004640801007387 */ /* 0x0001e20000100800 */
[----:B--2---:R-:W-:-:S13]  /*25df0*/  LOP3.LUT P2, RZ, R3, 0x2, RZ, 0xc0, !PT ;  /* 0x0000000203ff7812 */ /* 0x004fda000784c0ff */
[----:B0-----:R-:W-:Y:S05]  /*25e00*/  @!P2 BRA `(.L_x_2213) ;  /* 0x000000080038a947 */ /* 0x001fea0003800000 */
[----:B------:R-:W-:Y:S01]  /*25e10*/  LOP3.LUT P2, RZ, R3, 0x1, RZ, 0xc0, !PT ;  /* 0x0000000103ff7812 */ /* 0x000fe2000784c0ff */
[----:B------:R-:W-:-:S12]  /*25e20*/  IMAD.MOV.U32 R7, RZ, RZ, R6 ;  /* 0x000000ffff077224 */ /* 0x000fd800078e0006 */
        /* <DEDUP_REMOVED lines=20> */
.L_x_2214:
        /* <DEDUP_REMOVED lines=8> */
.L_x_2296:
[----:B------:R-:W-:Y:S05]  /*25ff0*/  BSYNC B2 ;  /* 0x0000000000027941 */ /* 0x000fea0003800000 */
.L_x_2215:
        /* <DEDUP_REMOVED lines=9> */
.L_x_2218:
[----:B------:R-:W-:Y:S05]  /*26090*/  BSYNC B2 ;  /* 0x0000000000027941 */ /* 0x000fea0003800000 */
.L_x_2217:
        /* <DEDUP_REMOVED lines=11> */
.L_x_2219:
        /* <DEDUP_REMOVED lines=13> */
.L_x_2297:
[----:B------:R-:W-:Y:S05]  /*26220*/  BSYNC B2 ;  /* 0x0000000000027941 */ /* 0x000fea0003800000 */
.L_x_2220:
        /* <DEDUP_REMOVED lines=11> */
.L_x_2223:
[----:B------:R-:W-:Y:S05]  /*262e0*/  BSYNC B2 ;  /* 0x0000000000027941 */ /* 0x000fea0003800000 */
.L_x_2222:
        /* <DEDUP_REMOVED lines=9> */
.L_x_2224:
        /* <DEDUP_REMOVED lines=15> */
.L_x_2225:
        /* <DEDUP_REMOVED lines=15> */
.L_x_2226:
        /* <DEDUP_REMOVED lines=15> */
.L_x_2227:
        /* <DEDUP_REMOVED lines=10> */
.L_x_2213:
[----:B------:R-:W-:Y:S05]  /*266f0*/  BSYNC B1 ;  /* 0x0000000000017941 */ /* 0x000fea0003800000 */
.L_x_2212:
[----:B------:R-:W-:Y:S01]  /*26700*/  ISETP.GT.AND P0, PT, R6, UR38, PT ;  /* 0x0000002606007c0c */ /* 0x000fe2000bf04270 */
[----:B------:R-:W-:-:S12]  /*26710*/  VIADD R0, R0, 0xfffffffe ;  /* 0xfffffffe00007836 */ /* 0x000fd80000000000 */
[----:B------:R-:W-:Y:S05]  /*26720*/  @P0 BRA `(.L_x_2228) ;  /* 0xffffffec00240947 */ /* 0x000fea000383ffff */
.L_x_2195:
[----:B------:R-:W-:Y:S05]  /*26730*/  BSYNC B0 ;  /* 0x0000000000007941 */ /* 0x000fea0003800000 */
.L_x_2177:
[----:B------:R-:W3:Y:S01]  /*26740*/  LDL.LU R2, [R1+0x464] ;  /* 0x0004640001027983 */ /* 0x000ee20000300800 */
[----:B0-----:R-:W0:Y:S01]  /*26750*/  S2R R0, SR_TID.X ;  /* 0x0000000000007919 */ /* 0x001e220000002100 */
[----:B------:R-:W-:-:S05]  /*26760*/  VIADD R18, R18, 0x1 ;  /* 0x0000000112127836 */ /* 0x000fca0000000000 */
[----:B------:R-:W-:Y:S02]  /*26770*/  ISETP.NE.AND P0, PT, R18, 0x2, PT ;  /* 0x000000021200780c */ /* 0x000fe40003f05270 */
[----:B0-----:R-:W-:-:S04]  /*26780*/  LOP3.LUT R0, R0, 0x7f, RZ, 0xc0, !PT ;  /* 0x0000007f00007812 */ /* 0x001fc800078ec0ff */
[----:B------:R-:W-:Y:S02]  /*26790*/  ISETP.NE.AND P2, PT, R0, RZ, PT ;  /* 0x000000ff0000720c */ /* 0x000fe40003f45270 */
[----:B------:R-:W-:Y:S01]  /*267a0*/  SEL R0, RZ, 0x1, P0 ;  /* 0x00000001ff007807 */ /* 0x000fe20000000000 */
[----:B------:R-:W-:Y:S03]  /*267b0*/  BSSY B0, `(.L_x_2229) ;  /* 0x0000011000007945 */ /* 0x000fe60003800000 */
[----:B---3--:R-:W-:-:S05]  /*267c0*/  LOP3.LUT R2, R2, R0, RZ, 0x3c, !PT ;  /* 0x0000000002027212 */ /* 0x008fca00078e3cff */
[----:B------:R0:W-:Y:S02]  /*267d0*/  STL [R1+0x464], R2 ;  /* 0x0004640201007387 */ /* 0x0001e40000100800 */
[----:B------:R-:W-:Y:S05]  /*267e0*/  @P2 BRA `(.L_x_2230) ;  /* 0x0000000000342947 */ /* 0x000fea0003800000 */
[----:B-1----:R-:W1:Y:S01]  /*267f0*/  S2R R5, SR_LANEID ;  /* 0x0000000000057919 */ /* 0x002e620000000000 */
[----:B------:R-:W-:Y:S01]  /*26800*/  VOTEU.ANY UR4, UPT, PT ;  /* 0x0000000000047886 */ /* 0x000fe200038e0100 */
[----:B0-----:R-:W0:Y:S01]  /*26810*/  LDC.64 R2, c[0x0][0xd80] ;  /* 0x00036000ff027b82 */ /* 0x001e220000000a00 */
[----:B------:R-:W1:Y:S02]  /*26820*/  FLO.U32 R0, UR4 ;  /* 0x0000000400007d00 */ /* 0x000e6400080e0000 */
[----:B-1----:R-:W-:-:S06]  /*26830*/  ISETP.EQ.U32.AND P1, PT, R0, R5, PT ;  /* 0x000000050000720c */ /* 0x002fcc0003f22070 */
[----:B------:R-:W0:Y:S07]  /*26840*/  POPC R5, UR4 ;  /* 0x0000000400057d09 */ /* 0x000e2e0008000000 */
[----:B0-----:R-:W3:Y:S01]  /*26850*/  @P1 ATOMG.E.ADD.STRONG.GPU PT, R3, desc[UR48][R2.64], R5 ;  /* 0x00000005020319a8 */ /* 0x001ee200081ee1f0 */
[----:B------:R-:W0:Y:S02]  /*26860*/  S2R R4, SR_LTMASK ;  /* 0x0000000000047919 */ /* 0x000e240000003900 */
[----:B0-----:R-:W-:-:S04]  /*26870*/  LOP3.LUT R4, R4, UR4, RZ, 0xc0, !PT ;  /* 0x0000000404047c12 */ /* 0x001fc8000f8ec0ff */
[----:B------:R-:W0:Y:S01]  /*26880*/  POPC R7, R4 ;  /* 0x0000000400077309 */ /* 0x000e220000000000 */
[----:B---3--:R-:W0:Y:S02]  /*26890*/  SHFL.IDX PT, R0, R3, R0, 0x1f ;  /* 0x00001f0003007589 */ /* 0x008e2400000e0000 */
[----:B0-----:R-:W-:-:S05]  /*268a0*/  IADD3 R0, R0, UR42, R7 ;  /* 0x0000002a00007c10 */ /* 0x001fca000fffe007 */
[----:B------:R3:W-:Y:S02]  /*268b0*/  STL [R1+0x474], R0 ;  /* 0x0004740001007387 */ /* 0x0007e40000100800 */
.L_x_2230:
[----:B------:R-:W-:Y:S05]  /*268c0*/  BSYNC B0 ;  /* 0x0000000000007941 */ /* 0x000fea0003800000 */
.L_x_2229:
[----:B------:R-:W-:-:S07]  /*268d0*/  SEL R18, R18, RZ, P0 ;  /* 0x000000ff12127207 */ /* 0x000fce0000000000 */
.L_x_2143:
[----:B------:R-:W-:Y:S05]  /*268e0*/  BSYNC B7 ;  /* 0x0000000000077941 */ /* 0x000fea0003800000 */
.L_x_2141:
[----:B---34-:R-:W3:Y:S04]  /*268f0*/  LDL R0, [R1+0x46c] ;  /* 0x00046c0001007983 */ /* 0x018ee80000100800 */
[----:B0-----:R0:W5:Y:S01]  /*26900*/  LDL R2, [R1+0x474] ;  /* 0x0004740001027983 */ /* 0x0011620000100800 */
[----:B---3--:R-:W-:-:S13]  /*26910*/  LOP3.LUT P0, RZ, R0, 0x80, RZ, 0xc0, !PT ;  /* 0x0000008000ff7812 */ /* 0x008fda000780c0ff */
[----:B0-----:R-:W-:Y:S05]  /*26920*/  @!P0 BRA `(.L_x_2231) ;  /* 0x0000000000288947 */ /* 0x001fea0003800000 */
[----:B------:R-:W-:Y:S05]  /*26930*/  WARPSYNC.ALL ;  /* 0x0000000000007948 */ /* 0x000fea0003800000 */
[----:B------:R-:W0:Y:S08]  /*26940*/  S2UR UR5, SR_CgaCtaId ;  /* 0x00000000000579c3 */ /* 0x000e300000008800 */
[----:B------:R-:W-:Y:S06]  /*26950*/  BAR.SYNC.DEFER_BLOCKING 0x5, 0x180 ;  /* 0x0146000000007b1d */ /* 0x000fec0000010000 */
[----:B------:R-:W-:-:S02]  /*26960*/  UMOV UR4, 0x400 ;  /* 0x0000040000047882 */ /* 0x000fc40000000000 */
[----:B0-----:R-:W-:-:S06]  /*26970*/  ULEA UR4, UR5, UR4, 0x18 ;  /* 0x0000000405047291 */ /* 0x001fcc000f8ec03f */
[----:B------:R-:W-:-:S05]  /*26980*/  IMAD.U32 R17, RZ, RZ, UR4 ;  /* 0x00000004ff117e24 */ /* 0x000fca000f8e00ff */
[----:B-----5:R-:W0:Y:S04]  /*26990*/  LDS R2, [R17+0x324d0] ;  /* 0x0324d00011027984 */ /* 0x020e280000000800 */
[----:B0-----:R4:W-:Y:S01]  /*269a0*/  STL [R1+0x474], R2 ;  /* 0x0004740201007387 */ /* 0x0019e20000100800 */
[----:B------:R-:W-:Y:S06]  /*269b0*/  BAR.ARV 0x4, 0x180 ;  /* 0x0106000000007b1d */ /* 0x000fec0000002000 */
[----:B------:R-:W-:Y:S05]  /*269c0*/  BRA `(.L_x_2232) ;  /* 0x00000000002c7947 */ /* 0x000fea0003800000 */
.L_x_2231:
[----:B------:R-:W-:-:S03]  /*269d0*/  UMOV UR4, 0xffffffff ;  /* 0xffffffff00047882 */ /* 0x000fc60000000000 */
[----:B------:R-:W-:Y:S05]  /*269e0*/  BRA.DIV UR4, `(.L_x_2233) ;  /* 0x0000002204cc7947 */ /* 0x000fea000b800000 */
[----:B-----5:R0:W3:Y:S02]  /*269f0*/  SHFL.IDX PT, R14, R2, RZ, 0x1f ;  /* 0x00001fff020e7589 */ /* 0x0200e400000e0000 */
.L_x_2300:
[----:B------:R-:W4:Y:S01]  /*26a00*/  @!P2 S2R R3, SR_CgaCtaId ;  /* 0x000000000003a919 */ /* 0x000f220000008800 */
[----:B------:R-:W-:Y:S05]  /*26a10*/  WARPSYNC.ALL ;  /* 0x0000000000007948 */ /* 0x000fea0003800000 */
[----:B------:R-:W-:Y:S01]  /*26a20*/  BAR.SYNC.DEFER_BLOCKING 0x4, 0x180 ;  /* 0x0106000000007b1d */ /* 0x000fe20000010000 */
[----:B------:R-:W-:-:S05]  /*26a30*/  @!P2 MOV R0, 0x400 ;  /* 0x000004000000a802 */ /* 0x000fca0000000f00 */
[----:B---3--:R3:W-:Y:S01]  /*26a40*/  STL [R1+0x474], R14 ;  /* 0x0004740e01007387 */ /* 0x0087e20000100800 */
[----:B----4-:R-:W-:-:S05]  /*26a50*/  @!P2 LEA R17, R3, R0, 0x18 ;  /* 0x000000000311a211 */ /* 0x010fca00078ec0ff */
[----:B------:R3:W-:Y:S01]  /*26a60*/  @!P2 STS [R17+0x324d0], R2 ;  /* 0x0324d0021100a388 */ /* 0x0007e20000000800 */
[----:B------:R-:W-:Y:S06]  /*26a70*/  BAR.ARV 0x5, 0x180 ;  /* 0x0146000000007b1d */ /* 0x000fec0000002000 */
.L_x_2232:
[----:B------:R-:W5:Y:S01]  /*26a80*/  LDL R0, [R1+0x474] ;  /* 0x0004740001007983 */ /* 0x000f620000100800 */
[----:B------:R-:W-:Y:S02]  /*26a90*/  ULDC UR4, c[0x0][0xd38] ;  /* 0x00034e0000047ab9 */ /* 0x000fe40000000800 */
[----:B-----5:R-:W-:-:S13]  /*26aa0*/  ISETP.GE.AND P0, PT, R0, UR4, PT ;  /* 0x0000000400007c0c */ /* 0x020fda000bf06270 */
[----:B------:R-:W-:Y:S05]  /*26ab0*/  @!P0 BRA `(.L_x_2234) ;  /* 0xffffffac00888947 */ /* 0x000fea000383ffff */
.L_x_2132:
[----:B0-----:R-:W5:Y:S01]  /*26ac0*/  LDL.LU R0, [R1+0x498] ;  /* 0x0004980001007983 */ /* 0x001f620000300800 */
[----:B------:R-:W-:Y:S01]  /*26ad0*/  BSSY B0, `(.L_x_2235) ;  /* 0x000000b000007945 */ /* 0x000fe20003800000 */
[----:B-1----:R-:W0:Y:S01]  /*26ae0*/  S2R R5, SR_CgaCtaId ;  /* 0x0000000000057919 */ /* 0x002e220000008800 */
[----:B-----5:R-:W-:-:S05]  /*26af0*/  VIADD R0, R0, 0x1 ;  /* 0x0000000100007836 */ /* 0x020fca0000000000 */
[----:B---34-:R-:W-:-:S04]  /*26b00*/  LEA.HI R2, R0, R0, RZ, 0x1 ;  /* 0x0000000000027211 */ /* 0x018fc800078f08ff */
[----:B------:R-:W-:-:S05]  /*26b10*/  LOP3.LUT R3, R2, 0xfffffffe, RZ, 0xc0, !PT ;  /* 0xfffffffe02037812 */ /* 0x000fca00078ec0ff */
[----:B------:R-:W-:Y:S01]  /*26b20*/  IMAD.IADD R3, R0, 0x1, -R3 ;  /* 0x0000000100037824 */ /* 0x000fe200078e0a03 */
[----:B------:R-:W-:-:S04]  /*26b30*/  MOV R0, 0x400 ;  /* 0x0000040000007802 */ /* 0x000fc80000000f00 */
[----:B0-----:R-:W-:Y:S02]  /*26b40*/  LEA R0, R5, R0, 0x18 ;  /* 0x0000000005007211 */ /* 0x001fe400078ec0ff */
[----:B------:R-:W-:-:S04]  /*26b50*/  SHF.L.U32 R3, R3, 0x1f, RZ ;  /* 0x0000001f03037819 */ /* 0x000fc800000006ff */
[----:B------:R-:W0:Y:S02]  /*26b60*/  SYNCS.PHASECHK.TRANS64.TRYWAIT P0, [R0+URZ+0x32420], R3 ;  /* 0x03242003000075a7 */ /* 0x000e24000800017f */
[----:B0-----:R-:W-:Y:S05]  /*26b70*/  @!P0 BRA `(.L_x_2236) ;  /* 0x0000002000908947 */ /* 0x001fea0003800000 */
.L_x_2301:
[----:B------:R-:W-:Y:S05]  /*26b80*/  BSYNC B0 ;  /* 0x0000000000007941 */ /* 0x000fea0003800000 */
.L_x_2235:
[----:B------:R-:W-:-:S03]  /*26b90*/  UMOV UR4, 0xffffffff ;  /* 0xffffffff00047882 */ /* 0x000fc60000000000 */
[----:B------:R-:W-:Y:S05]  /*26ba0*/  BRA.DIV UR4, `(.L_x_2237) ;  /* 0x0000002204987947 */ /* 0x000fea000b800000 */
[----:B------:R-:W1:Y:S02]  /*26bb0*/  S2R R2, SR_TID.X ;  /* 0x0000000000027919 */ /* 0x000e640000002100 */
[----:B-1----:R-:W-:-:S04]  /*26bc0*/  SHF.R.U32.HI R2, RZ, 0x5, R2 ;  /* 0x00000005ff027819 */ /* 0x002fc80000011602 */
[----:B------:R-:W-:-:S05]  /*26bd0*/  LOP3.LUT R2, R2, 0x3, RZ, 0xc0, !PT ;  /* 0x0000000302027812 */ /* 0x000fca00078ec0ff */
[----:B------:R1:W3:Y:S02]  /*26be0*/  SHFL.IDX PT, R14, R2, RZ, 0x1f ;  /* 0x00001fff020e7589 */ /* 0x0002e400000e0000 */
.L_x_2304:
[----:B---3--:R-:W-:Y:S01]  /*26bf0*/  ISETP.NE.AND P0, PT, R14, RZ, PT ;  /* 0x000000ff0e00720c */ /* 0x008fe20003f05270 */
[----:B------:R-:W-:-:S12]  /*26c00*/  BSSY B0, `(.L_x_2238) ;  /* 0x0000025000007945 */ /* 0x000fd80003800000 */
[----:B------:R-:W-:Y:S05]  /*26c10*/  @P0 BRA `(.L_x_2239) ;  /* 0x00000000008c0947 */ /* 0x000fea0003800000 */
[----:B------:R-:W-:-:S03]  /*26c20*/  UMOV UR4, 0xffffffff ;  /* 0xffffffff00047882 */ /* 0x000fc60000000000 */
[----:B------:R-:W-:Y:S05]  /*26c30*/  BRA.DIV UR4, `(.L_x_2240) ;  /* 0x0000002204a87947 */ /* 0x000fea000b800000 */
[----:B------:R-:W-:-:S13]  /*26c40*/  ELECT P6, URZ, PT ;  /* 0x00000000003f782f */ /* 0x000fda00038c0000 */
.L_x_2307:
[----:B------:R-:W-:Y:S05]  /*26c50*/  @!P6 BRA `(.L_x_2239) ;  /* 0x00000000007ce947 */ /* 0x000fea0003800000 */
[----:B------:R-:W-:-:S06]  /*26c60*/  ULOP3.LUT UR4, UR41, 0x2, URZ, 0xfc, !UPT ;  /* 0x0000000229047892 */ /* 0x000fcc000f8efc3f */
[----:B-1----:R-:W-:-:S05]  /*26c70*/  IMAD.U32 R2, RZ, RZ, UR4 ;  /* 0x00000004ff027e24 */ /* 0x002fca000f8e00ff */
[----:B------:R-:W-:-:S13]  /*26c80*/  ISETP.NE.AND P2, PT, R2, 0x3, PT ;  /* 0x000000030200780c */ /* 0x000fda0003f45270 */
[----:B------:R-:W-:Y:S05]  /*26c90*/  @!P2 BRA `(.L_x_2241) ;  /* 0x000000000004a947 */ /* 0x000fea0003800000 */
[----:B------:R-:W-:Y:S01]  /*26ca0*/  BPT.TRAP 0x1 ;  /* 0x000000040000795c */ /* 0x000fe20000300000 */
.L_x_2241:
[----:B------:R-:W3:Y:S01]  /*26cb0*/  LDL.LU R7, [R1+0x464] ;  /* 0x0004640001077983 */ /* 0x000ee20000300800 */
[----:B0-----:R-:W-:Y:S02]  /*26cc0*/  VIADD R3, R0, 0x32440 ;  /* 0x0003244000037836 */ /* 0x001fe40000000000 */
[C---:B------:R-:W-:Y:S02]  /*26cd0*/  VIADD R2, R18.reuse, 0x1 ;  /* 0x0000000112027836 */ /* 0x040fe40000000000 */
[----:B--2---:R-:W-:-:S03]  /*26ce0*/  IMAD R6, R18, 0x8, R3 ;  /* 0x0000000812067824 */ /* 0x004fc600078e0203 */
[----:B------:R-:W-:-:S04]  /*26cf0*/  ISETP.NE.AND P1, PT, R2, 0x2, PT ;  /* 0x000000020200780c */ /* 0x000fc80003f25270 */
[----:B------:R-:W-:Y:S02]  /*26d00*/  SEL R4, RZ, 0x1, P1 ;  /* 0x00000001ff047807 */ /* 0x000fe40000800000 */
[C---:B---3--:R-:W-:Y:S02]  /*26d10*/  SHF.L.U32 R5, R7.reuse, 0x1f, RZ ;  /* 0x0000001f07057819 */ /* 0x048fe400000006ff */
[----:B------:R-:W-:Y:S02]  /*26d20*/  LOP3.LUT R7, R7, R4, RZ, 0x3c, !PT ;  /* 0x0000000407077212 */ /* 0x000fe400078e3cff */
[----:B------:R-:W0:Y:S01]  /*26d30*/  SYNCS.PHASECHK.TRANS64.TRYWAIT P0, [R6+URZ], R5 ;  /* 0x00000005060075a7 */ /* 0x000e22000800017f */
[----:B------:R-:W-:Y:S02]  /*26d40*/  SEL R4, R2, RZ, P1 ;  /* 0x000000ff02047207 */ /* 0x000fe40000800000 */
[----:B------:R-:W-:-:S03]  /*26d50*/  SHF.L.U32 R2, R7, 0x1f, RZ ;  /* 0x0000001f07027819 */ /* 0x000fc600000006ff */
[----:B------:R-:W-:Y:S01]  /*26d60*/  IMAD R3, R4, 0x8, R3 ;  /* 0x0000000804037824 */ /* 0x000fe200078e0203 */
[----:B0-----:R-:W-:Y:S06]  /*26d70*/  @!P0 BRA `(.L_x_2242) ;  /* 0x0000002000788947 */ /* 0x001fec0003800000 */
.L_x_2308:
[----:B------:R-:W1:Y:S02]  /*26d80*/  SYNCS.PHASECHK.TRANS64.TRYWAIT P0, [R3+URZ], R2 ;  /* 0x00000002030075a7 */ /* 0x000e64000800017f */
[----:B-1----:R-:W-:Y:S05]  /*26d90*/  @!P0 BRA `(.L_x_2243) ;  /* 0x0000002000848947 */ /* 0x002fea0003800000 */
.L_x_2309:
[----:B------:R-:W-:Y:S05]  /*26da0*/  @!P2 BRA `(.L_x_2244) ;  /* 0x000000000004a947 */ /* 0x000fea0003800000 */
[----:B------:R-:W-:Y:S01]  /*26db0*/  BPT.TRAP 0x1 ;  /* 0x000000040000795c */ /* 0x000fe20000300000 */
.L_x_2244:
[----:B-1----:R-:W-:-:S04]  /*26dc0*/  VIADD R3, R0, 0x32460 ;  /* 0x0003246000037836 */ /* 0x002fc80000000000 */
[----:B------:R-:W-:-:S04]  /*26dd0*/  IMAD R18, R18, 0x8, R3 ;  /* 0x0000000812127824 */ /* 0x000fc800078e0203 */
[----:B------:R-:W1:Y:S02]  /*26de0*/  SYNCS.PHASECHK.TRANS64.TRYWAIT P0, [R18+URZ], R5 ;  /* 0x00000005120075a7 */ /* 0x000e64000800017f */
[----:B-1----:R-:W-:Y:S05]  /*26df0*/  @!P0 BRA `(.L_x_2245) ;  /* 0x0000002000808947 */ /* 0x002fea0003800000 */
.L_x_2310:
[----:B------:R-:W-:-:S07]  /*26e00*/  IMAD R3, R4, 0x8, R3 ;  /* 0x0000000804037824 */ /* 0x000fce00078e0203 */
.L_x_2246:
[----:B--2---:R2:W3:Y:S02]  /*26e10*/  SYNCS.PHASECHK.TRANS64.TRYWAIT P0, [R3+URZ], R2 ;  /* 0x00000002030075a7 */ /* 0x0044e4000800017f */
[----:B---3--:R-:W-:Y:S05]  /*26e20*/  @!P0 NANOSLEEP.SYNCS 0x989680 ;  /* 0x009896800000895d */ /* 0x008fea0003900000 */
[----:B------:R-:W3:Y:S02]  /*26e30*/  @!P0 SYNCS.PHASECHK.TRANS64 P0, [R3+URZ], R2 ;  /* 0x00000002030085a7 */ /* 0x000ee4000800007f */
[----:B---3--:R-:W-:Y:S05]  /*26e40*/  @!P0 BRA `(.L_x_2246) ;  /* 0xfffffffc00f08947 */ /* 0x008fea000383ffff */
.L_x_2239:
[----:B------:R-:W-:Y:S05]  /*26e50*/  BSYNC B0 ;  /* 0x0000000000007941 */ /* 0x000fea0003800000 */
.L_x_2238:
[----:B------:R-:W-:Y:S05]  /*26e60*/  EXIT ;  /* 0x000000000000794d */ /* 0x000fea0003800000 */
.L_x_2020:
[----:B0-----:R-:W-:-:S04]  /*26e70*/  IMAD.U32 R9, RZ, RZ, UR44 ;  /* 0x0000002cff097e24 */ /* 0x001fc8000f8e00ff */
[----:B------:R0:W1:Y:S03]  /*26e80*/  SYNCS.PHASECHK.TRANS64.TRYWAIT P0, [R9+URZ+0x32400], R0 ;  /* 0x03240000090075a7 */ /* 0x000066000800017f */
[----:B-1----:R-:W-:Y:S05]  /*26e90*/  @!P0 NANOSLEEP.SYNCS 0x989680 ;  /* 0x009896800000895d */ /* 0x002fea0003900000 */
[----:B------:R-:W1:Y:S02]  /*26ea0*/  @!P0 SYNCS.PHASECHK.TRANS64 P0, [R9+URZ+0x32400], R0 ;  /* 0x03240000090085a7 */ /* 0x000e64000800007f */
[----:B-1----:R-:W-:Y:S05]  /*26eb0*/  @!P0 BRA `(.L_x_2020) ;  /* 0xfffffffc00ec8947 */ /* 0x002fea000383ffff */
[----:B------:R-:W-:Y:S05]  /*26ec0*/  BRA `(.L_x_2247) ;  /* 0xfffffdb800487947 */ /* 0x000fea000383ffff */
.L_x_2027:
[----:B-1----:R1:W2:Y:S02]  /*26ed0*/  SYNCS.PHASECHK.TRANS64.TRYWAIT P0, [R12+URZ], R13 ;  /* 0x0000000d0c0075a7 */ /* 0x0022a4000800017f */
[----:B--2---:R-:W-:Y:S05]  /*26ee0*/  @!P0 NANOSLEEP.SYNCS 0x989680 ;  /* 0x009896800000895d */ /* 0x004fea0003900000 */
[----:B------:R-:W2:Y:S02]  /*26ef0*/  @!P0 SYNCS.PHASECHK.TRANS64 P0, [R12+URZ], R13 ;  /* 0x0000000d0c0085a7 */ /* 0x000ea4000800007f */
[----:B--2---:R-:W-:Y:S05]  /*26f00*/  @!P0 BRA `(.L_x_2027) ;  /* 0xfffffffc00f08947 */ /* 0x004fea000383ffff */
[----:B------:R-:W-:Y:S05]  /*26f10*/  BRA `(.L_x_2026) ;  /* 0xfffffdbc00647947 */ /* 0x000fea000383ffff */
.L_x_2029:
[----:B0-----:R-:W-:-:S04]  /*26f20*/  IMAD.U32 R9, RZ, RZ, UR44 ;  /* 0x0000002cff097e24 */ /* 0x001fc8000f8e00ff */
[----:B------:R0:W1:Y:S03]  /*26f30*/  SYNCS.PHASECHK.TRANS64.TRYWAIT P0, [R9+URZ+0x32410], R8 ;  /* 0x03241008090075a7 */ /* 0x000066000800017f */
[----:B-1----:R-:W-:Y:S05]  /*26f40*/  @!P0 NANOSLEEP.SYNCS 0x989680 ;  /* 0x009896800000895d */ /* 0x002fea0003900000 */
[----:B------:R-:W1:Y:S02]  /*26f50*/  @!P0 SYNCS.PHASECHK.TRANS64 P0, [R9+URZ+0x32410], R8 ;  /* 0x03241008090085a7 */ /* 0x000e64000800007f */
[----:B-1----:R-:W-:Y:S05]  /*26f60*/  @!P0 BRA `(.L_x_2029) ;  /* 0xfffffffc00ec8947 */ /* 0x002fea000383ffff */
[----:B------:R-:W-:Y:S05]  /*26f70*/  BRA `(.L_x_2248) ;  /* 0xfffffdc000387947 */ /* 0x000fea000383ffff */
.L_x_2036:
[----:B-1----:R1:W2:Y:S02]  /*26f80*/  SYNCS.PHASECHK.TRANS64.TRYWAIT P0, [R8+URZ], R9 ;  /* 0x00000009080075a7 */ /* 0x0022a4000800017f */
[----:B--2---:R-:W-:Y:S05]  /*26f90*/  @!P0 NANOSLEEP.SYNCS 0x989680 ;  /* 0x009896800000895d */ /* 0x004fea0003900000 */
[----:B------:R-:W2:Y:S02]  /*26fa0*/  @!P0 SYNCS.PHASECHK.TRANS64 P0, [R8+URZ], R9 ;  /* 0x00000009080085a7 */ /* 0x000ea4000800007f */
[----:B--2---:R-:W-:Y:S05]  /*26fb0*/  @!P0 BRA `(.L_x_2036) ;  /* 0xfffffffc00f08947 */ /* 0x004fea000383ffff */
[----:B------:R-:W-:Y:S05]  /*26fc0*/  BRA `(.L_x_2035) ;  /* 0xfffffdc0007c7947 */ /* 0x000fea000383ffff */
.L_x_2071:
[----:B0-----:R0:W1:Y:S02]  /*26fd0*/  SYNCS.PHASECHK.TRANS64.TRYWAIT P2, [R0+URZ], R3 ;  /* 0x00000003000075a7 */ /* 0x001064000804017f */
[----:B-1----:R-:W-:Y:S05]  /*26fe0*/  @!P2 NANOSLEEP.SYNCS 0x989680 ;  /* 0x009896800000a95d */ /* 0x002fea0003900000 */
[----:B------:R-:W1:Y:S02]  /*26ff0*/  @!P2 SYNCS.PHASECHK.TRANS64 P2, [R0+URZ], R3 ;  /* 0x000000030000a5a7 */ /* 0x000e64000804007f */
[----:B-1----:R-:W-:Y:S05]  /*27000*/  @!P2 BRA `(.L_x_2071) ;  /* 0xfffffffc00f0a947 */ /* 0x002fea000383ffff */
[----:B------:R-:W-:Y:S05]  /*27010*/  BRA `(.L_x_2070) ;  /* 0xfffffe2800547947 */ /* 0x000fea000383ffff */
.L_x_2078:
[----:B-1----:R1:W2:Y:S02]  /*27020*/  SYNCS.PHASECHK.TRANS64.TRYWAIT P2, [R4+URZ], R5 ;  /* 0x00000005040075a7 */ /* 0x0022a4000804017f */
[----:B--2---:R-:W-:Y:S05]  /*27030*/  @!P2 NANOSLEEP.SYNCS 0x989680 ;  /* 0x009896800000a95d */ /* 0x004fea0003900000 */
[----:B------:R-:W2:Y:S02]  /*27040*/  @!P2 SYNCS.PHASECHK.TRANS64 P2, [R4+URZ], R5 ;  /* 0x000000050400a5a7 */ /* 0x000ea4000804007f */
[----:B--2---:R-:W-:Y:S05]  /*27050*/  @!P2 BRA `(.L_x_2078) ;  /* 0xfffffffc00f0a947 */ /* 0x004fea000383ffff */
[----:B------:R-:W-:Y:S05]  /*27060*/  BRA `(.L_x_2077) ;  /* 0xfffffe2c00787947 */ /* 0x000fea000383ffff */
.L_x_2089:
[----:B-1----:R1:W2:Y:S02]  /*27070*/  SYNCS.PHASECHK.TRANS64.TRYWAIT P1, [R0+URZ], R7 ;  /* 0x00000007000075a7 */ /* 0x0022a4000802017f */
[----:B--2---:R-:W-:Y:S05]  /*27080*/  @!P1 NANOSLEEP.SYNCS 0x989680 ;  /* 0x009896800000995d */ /* 0x004fea0003900000 */
[----:B------:R-:W2:Y:S02]  /*27090*/  @!P1 SYNCS.PHASECHK.TRANS64 P1, [R0+URZ], R7 ;  /* 0x00000007000095a7 */ /* 0x000ea4000802007f */
[----:B--2---:R-:W-:Y:S05]  /*270a0*/  @!P1 BRA `(.L_x_2089) ;  /* 0xfffffffc00f09947 */ /* 0x004fea000383ffff */
[----:B------:R-:W-:Y:S05]  /*270b0*/  BRA `(.L_x_2088) ;  /* 0xfffffec0000c7947 */ /* 0x000fea000383ffff */
.L_x_2096:
[----:B-1----:R1:W2:Y:S02]  /*270c0*/  SYNCS.PHASECHK.TRANS64.TRYWAIT P1, [R4+URZ], R5 ;  /* 0x00000005040075a7 */ /* 0x0022a4000802017f */
[----:B--2---:R-:W-:Y:S05]  /*270d0*/  @!P1 NANOSLEEP.SYNCS 0x989680 ;  /* 0x009896800000995d */ /* 0x004fea0003900000 */
[----:B------:R-:W2:Y:S02]  /*270e0*/  @!P1 SYNCS.PHASECHK.TRANS64 P1, [R4+URZ], R5 ;  /* 0x00000005040095a7 */ /* 0x000ea4000802007f */
[----:B--2---:R-:W-:Y:S05]  /*270f0*/  @!P1 BRA `(.L_x_2096) ;  /* 0xfffffffc00f09947 */ /* 0x004fea000383ffff */
[----:B------:R-:W-:Y:S05]  /*27100*/  BRA `(.L_x_2095) ;  /* 0xfffffec400307947 */ /* 0x000fea000383ffff */
.L_x_2149:
[----:B------:R-:W-:Y:S02]  /*27110*/  IMAD.MOV.U32 R13, RZ, RZ, R5 ;  /* 0x000000ffff0d7224 */ /* 0x000fe400078e0005 */
[----:B------:R-:W-:Y:S02]  /*27120*/  IMAD.MOV.U32 R12, RZ, RZ, RZ ;  /* 0x000000ffff0c7224 */ /* 0x000fe400078e00ff */
[----:B------:R-:W-:Y:S02]  /*27130*/  IMAD.MOV.U32 R11, RZ, RZ, 0x1f ;  /* 0x0000001fff0b7424 */ /* 0x000fe400078e00ff */
[----:B------:R-:W-:-:S07]  /*27140*/  IMAD.MOV.U32 R15, RZ, RZ, -0x1 ;  /* 0xffffffffff0f7424 */ /* 0x000fce00078e00ff */
[----:B0-----:R-:W-:Y:S05]  /*27150*/  WARPSYNC.COLLECTIVE R15, `(.L_x_2249) ;  /* 0x000000000f087348 */ /* 0x001fea0003c00000 */
[----:B------:R1:W2:Y:S02]  /*27160*/  SHFL.IDX P6, R14, R13, R12, R11 ;  /* 0x0000000c0d0e7389 */ /* 0x0002a400000c000b */
[----:B012---:R-:W-:Y:S01]  /*27170*/  ENDCOLLECTIVE ;  /* 0x000000000000791b */ /* 0x007fe20003800000 */
.L_x_2249:
[----:B------:R-:W-:Y:S05]  /*27180*/  BRA `(.L_x_2250) ;  /* 0xffffffb400807947 */ /* 0x000fea000383ffff */
.L_x_2151:
[----:B------:R-:W-:Y:S01]  /*27190*/  BSSY B0, `(.L_x_2251) ;  /* 0x0000006000007945 */ /* 0x000fe20003800000 */
[----:B------:R-:W-:-:S07]  /*271a0*/  IMAD.MOV.U32 R15, RZ, RZ, -0x1 ;  /* 0xffffffffff0f7424 */ /* 0x000fce00078e00ff */
[----:B-1-3--:R-:W-:Y:S05]  /*271b0*/  WARPSYNC.COLLECTIVE R15, `(.L_x_2252) ;  /* 0x000000000f0c7348 */ /* 0x00afea0003c00000 */
[----:B------:R-:W-:Y:S02]  /*271c0*/  ELECT P6, UR62, PT ;  /* 0x00000000003e782f */ /* 0x000fe400038c0000 */
[----:B------:R-:W-:Y:S01]  /*271d0*/  MOV R14, UR62 ;  /* 0x0000003e000e7c02 */ /* 0x000fe20008000f00 */
[----:B-1-3--:R-:W-:Y:S10]  /*271e0*/  ENDCOLLECTIVE ;  /* 0x000000000000791b */ /* 0x00aff40003800000 */
.L_x_2252:
[----:B------:R-:W-:Y:S05]  /*271f0*/  BSYNC B0 ;  /* 0x0000000000007941 */ /* 0x000fea0003800000 */
.L_x_2251:
[----:B------:R-:W-:Y:S05]  /*27200*/  BRA `(.L_x_2253) ;  /* 0xffffffb400887947 */ /* 0x000fea000383ffff */
.L_x_2153:
[----:B0-----:R0:W2:Y:S02]  /*27210*/  SYNCS.PHASECHK.TRANS64.TRYWAIT P0, [R0+URZ+0x32440], R2 ;  /* 0x03244002000075a7 */ /* 0x0010a4000800017f */
[----:B--2---:R-:W-:Y:S05]  /*27220*/  @!P0 NANOSLEEP.SYNCS 0x989680 ;  /* 0x009896800000895d */ /* 0x004fea0003900000 */
[----:B------:R-:W2:Y:S02]  /*27230*/  @!P0 SYNCS.PHASECHK.TRANS64 P0, [R0+URZ+0x32440], R2 ;  /* 0x03244002000085a7 */ /* 0x000ea4000800007f */
[----:B--2---:R-:W-:Y:S05]  /*27240*/  @!P0 BRA `(.L_x_2153) ;  /* 0xfffffffc00f08947 */ /* 0x004fea000383ffff */
[----:B------:R-:W-:Y:S05]  /*27250*/  BRA `(.L_x_2254) ;  /* 0xffffffb400e07947 */ /* 0x000fea000383ffff */
.L_x_2157:
[----:B------:R-:W-:Y:S02]  /*27260*/  IMAD.MOV.U32 R13, RZ, RZ, R3 ;  /* 0x000000ffff0d7224 */ /* 0x000fe400078e0003 */
[----:B------:R-:W-:Y:S02]  /*27270*/  IMAD.MOV.U32 R12, RZ, RZ, RZ ;  /* 0x000000ffff0c7224 */ /* 0x000fe400078e00ff */
[----:B------:R-:W-:Y:S02]  /*27280*/  IMAD.MOV.U32 R11, RZ, RZ, 0x181f ;  /* 0x0000181fff0b7424 */ /* 0x000fe400078e00ff */
[----:B------:R-:W-:Y:S02]  /*27290*/  IMAD.MOV.U32 R15, RZ, RZ, -0x1 ;  /* 0xffffffffff0f7424 */ /* 0x000fe400078e00ff */
[----:B------:R-:W-:-:S07]  /*272a0*/  VIADD R10, R10, UR40 ;  /* 0x000000280a0a7c36 */ /* 0x000fce0008000000 */
[----:B-----5:R-:W-:Y:S05]  /*272b0*/  WARPSYNC.COLLECTIVE R15, `(.L_x_2255) ;  /* 0x000000000f087348 */ /* 0x020fea0003c00000 */
[----:B------:R0:W1:Y:S02]  /*272c0*/  SHFL.IDX P6, R14, R13, R12, R11 ;  /* 0x0000000c0d0e7389 */ /* 0x00006400000c000b */
[----:B01---5:R-:W-:Y:S01]  /*272d0*/  ENDCOLLECTIVE ;  /* 0x000000000000791b */ /* 0x023fe20003800000 */
.L_x_2255:
[----:B------:R0:W-:Y:S01]  /*272e0*/  STL [R1+0x470], R10 ;  /* 0x0004700a01007387 */ /* 0x0001e20000100800 */
[----:B------:R-:W-:Y:S02]  /*272f0*/  IMAD.MOV.U32 R13, RZ, RZ, R0 ;  /* 0x000000ffff0d7224 */ /* 0x000fe400078e0000 */
[----:B------:R-:W-:-:S07]  /*27300*/  IMAD.MOV.U32 R4, RZ, RZ, R14 ;  /* 0x000000ffff047224 */ /* 0x000fce00078e000e */
[----:B0-----:R-:W-:Y:S05]  /*27310*/  WARPSYNC.COLLECTIVE R15, `(.L_x_2256) ;  /* 0x000000000f087348 */ /* 0x001fea0003c00000 */
[----:B------:R1:W2:Y:S02]  /*27320*/  SHFL.IDX P6, R14, R13, R12, R11 ;  /* 0x0000000c0d0e7389 */ /* 0x0002a400000c000b */
[----:B012---:R-:W-:Y:S01]  /*27330*/  ENDCOLLECTIVE ;  /* 0x000000000000791b */ /* 0x007fe20003800000 */
.L_x_2256:
        /* <DEDUP_REMOVED lines=9> */
.L_x_2257:
        /* <DEDUP_REMOVED lines=10> */
.L_x_2258:
[----:B------:R-:W-:Y:S01]  /*27470*/  @!PT LDS RZ, [RZ] ;  /* 0x00000000fffff984 */ /* 0x000fe20000000800 */
[----:B------:R-:W-:Y:S01]  /*27480*/  @!PT LDS RZ, [RZ] ;  /* 0x00000000fffff984 */ /* 0x000fe20000000800 */
[----:B------:R-:W-:Y:S01]  /*27490*/  @!PT LDS RZ, [RZ] ;  /* 0x00000000fffff984 */ /* 0x000fe20000000800 */
[----:B------:R0:W-:Y:S01]  /*274a0*/  @!P1 LDGSTS.E.BYPASS.LTC128B.128 [R8+0x18400], desc[UR48][R4.64], !P0 ;  /* 0x1840000004089fae */ /* 0x0001e2000c101d70 */
[----:B------:R-:W-:Y:S02]  /*274b0*/  IMAD.MOV.U32 R13, RZ, RZ, R3 ;  /* 0x000000ffff0d7224 */ /* 0x000fe400078e0003 */
[----:B0-----:R-:W-:Y:S02]  /*274c0*/  VIADD R5, R10, 0x10 ;  /* 0x000000100a057836 */ /* 0x001fe40000000000 */
[----:B------:R-:W-:-:S03]  /*274d0*/  IMAD.MOV.U32 R12, RZ, RZ, 0x2 ;  /* 0x00000002ff0c7424 */ /* 0x000fc600078e00ff */
[----:B------:R-:W-:Y:S01]  /*274e0*/  ISETP.GE.AND P1, PT, R5, R2, PT ;  /* 0x000000020500720c */ /* 0x000fe20003f26270 */
[----:B------:R0:W-:Y:S01]  /*274f0*/  STL [R1+0x480], R5 ;  /* 0x0004800501007387 */ /* 0x0001e20000100800 */
[----:B------:R-:W-:-:S11]  /*27500*/  IMAD.MOV.U32 R6, RZ, RZ, R14 ;  /* 0x000000ffff067224 */ /* 0x000fd600078e000e */
[----:B0-----:R-:W-:Y:S05]  /*27510*/  WARPSYNC.COLLECTIVE R15, `(.L_x_2259) ;  /* 0x000000000f087348 */ /* 0x001fea0003c00000 */
[----:B------:R1:W2:Y:S02]  /*27520*/  SHFL.IDX P6, R14, R13, R12, R11 ;  /* 0x0000000c0d0e7389 */ /* 0x0002a400000c000b */
[----:B012---:R-:W-:Y:S01]  /*27530*/  ENDCOLLECTIVE ;  /* 0x000000000000791b */ /* 0x007fe20003800000 */
.L_x_2259:
[----:B------:R-:W-:Y:S01]  /*27540*/  @!P1 LEA R4, P2, R9, R6, 0x1 ;  /* 0x0000000609049211 */ /* 0x000fe200078408ff */
[----:B------:R-:W-:-:S04]  /*27550*/  VIADD R6, R10, 0x20 ;  /* 0x000000200a067836 */ /* 0x000fc80000000000 */
[----:B------:R-:W-:Y:S01]  /*27560*/  @!P1 IMAD.X R5, RZ, RZ, R7, P2 ;  /* 0x000000ffff059224 */ /* 0x000fe200010e0607 */
[----:B------:R0:W-:Y:S01]  /*27570*/  STL [R1+0x484], R6 ;  /* 0x0004840601007387 */ /* 0x0001e20000100800 */
[----:B------:R-:W-:Y:S02]  /*27580*/  IMAD.MOV.U32 R13, RZ, RZ, R0 ;  /* 0x000000ffff0d7224 */ /* 0x000fe400078e0000 */
[----:B------:R-:W-:Y:S01]  /*27590*/  VIADD R7, R10, 0x30 ;  /* 0x000000300a077836 */ /* 0x000fe20000000000 */
[----:B------:R-:W-:Y:S01]  /*275a0*/  @!PT LDS RZ, [RZ] ;  /* 0x00000000fffff984 */ /* 0x000fe20000000800 */
[----:B------:R-:W-:Y:S01]  /*275b0*/  @!PT LDS RZ, [RZ] ;  /* 0x00000000fffff984 */ /* 0x000fe20000000800 */
[----:B------:R-:W-:Y:S01]  /*275c0*/  @!PT LDS RZ, [RZ] ;  /* 0x00000000fffff984 */ /* 0x000fe20000000800 */
[----:B------:R1:W-:Y:S01]  /*275d0*/  @!P1 LDGSTS.E.BYPASS.LTC128B.128 [R8+0x18c00], desc[UR48][R4.64], !P0 ;  /* 0x18c0000004089fae */ /* 0x0003e2000c101d70 */
[----:B------:R-:W-:-:S03]  /*275e0*/  ISETP.GE.AND P1, PT, R6, R2, PT ;  /* 0x000000020600720c */ /* 0x000fc60003f26270 */
[----:B------:R0:W-:Y:S01]  /*275f0*/  STL [R1+0x488], R7 ;  /* 0x0004880701007387 */ /* 0x0001e20000100800 */
[----:B-1----:R-:W-:-:S09]  /*27600*/  IMAD.MOV.U32 R4, RZ, RZ, R14 ;  /* 0x000000ffff047224 */ /* 0x002fd200078e000e */
[----:B0-----:R-:W-:Y:S05]  /*27610*/  WARPSYNC.COLLECTIVE R15, `(.L_x_2260) ;  /* 0x000000000f087348 */ /* 0x001fea0003c00000 */
[----:B------:R1:W2:Y:S02]  /*27620*/  SHFL.IDX P6, R14, R13, R12, R11 ;  /* 0x0000000c0d0e7389 */ /* 0x0002a400000c000b */
[----:B012---:R-:W-:Y:S01]  /*27630*/  ENDCOLLECTIVE ;  /* 0x000000000000791b */ /* 0x007fe20003800000 */
.L_x_2260:
[----:B------:R-:W-:Y:S02]  /*27640*/  IMAD.MOV.U32 R13, RZ, RZ, R3 ;  /* 0x000000ffff0d7224 */ /* 0x000fe400078e0003 */
[----:B------:R-:W-:Y:S02]  /*27650*/  IMAD.MOV.U32 R12, RZ, RZ, 0x3 ;  /* 0x00000003ff0c7424 */ /* 0x000fe400078e00ff */
[----:B------:R-:W-:-:S07]  /*27660*/  IMAD.MOV.U32 R5, RZ, RZ, R14 ;  /* 0x000000ffff057224 */ /* 0x000fce00078e000e */
[----:B------:R-:W-:Y:S05]  /*27670*/  WARPSYNC.COLLECTIVE R15, `(.L_x_2261) ;  /* 0x000000000f087348 */ /* 0x000fea0003c00000 */
[----:B------:R0:W1:Y:S02]  /*27680*/  SHFL.IDX P6, R14, R13, R12, R11 ;  /* 0x0000000c0d0e7389 */ /* 0x00006400000c000b */
[----:B01----:R-:W-:Y:S01]  /*27690*/  ENDCOLLECTIVE ;  /* 0x000000000000791b */ /* 0x003fe20003800000 */
.L_x_2261:
        /* <DEDUP_REMOVED lines=10> */
.L_x_2262:
        /* <DEDUP_REMOVED lines=13> */
.L_x_2263:
        /* <DEDUP_REMOVED lines=10> */
.L_x_2264:
        /* <DEDUP_REMOVED lines=13> */
.L_x_2265:
        /* <DEDUP_REMOVED lines=10> */
.L_x_2266:
        /* <DEDUP_REMOVED lines=13> */
.L_x_2267:
        /* <DEDUP_REMOVED lines=10> */
.L_x_2268:
        /* <DEDUP_REMOVED lines=11> */
.L_x_2269:
        /* <DEDUP_REMOVED lines=10> */
.L_x_2270:
[----:B------:R-:W-:Y:S01]  /*27ce0*/  @!PT LDS RZ, [RZ] ;  /* 0x00000000fffff984 */ /* 0x000fe20000000800 */
[----:B------:R-:W-:Y:S01]  /*27cf0*/  @!PT LDS RZ, [RZ] ;  /* 0x00000000fffff984 */ /* 0x000fe20000000800 */
[----:B------:R-:W-:Y:S01]  /*27d00*/  @!PT LDS RZ, [RZ] ;  /* 0x00000000fffff984 */ /* 0x000fe20000000800 */
[----:B------:R0:W-:Y:S01]  /*27d10*/  @!P1 LDGSTS.E.BYPASS.LTC128B.128 [R8+0x1b400], desc[UR48][R4.64], !P0 ;  /* 0x1b40000004089fae */ /* 0x0001e2000c101d70 */
[----:B------:R-:W-:Y:S01]  /*27d20*/  IMAD.MOV.U32 R0, RZ, RZ, R14 ;  /* 0x000000ffff007224 */ /* 0x000fe200078e000e */
[----:B------:R-:W-:Y:S06]  /*27d30*/  BRA `(.L_x_2271) ;  /* 0xffffffb800247947 */ /* 0x000fec000383ffff */
.L_x_2161:
        /* <DEDUP_REMOVED lines=8> */
.L_x_2273:
[----:B------:R-:W-:Y:S05]  /*27dc0*/  BSYNC B0 ;  /* 0x0000000000007941 */ /* 0x000fea0003800000 */
.L_x_2272:
[----:B------:R-:W-:Y:S01]  /*27dd0*/  IMAD.MOV.U32 R13, RZ, RZ, R5 ;  /* 0x000000ffff0d7224 */ /* 0x000fe200078e0005 */
[----:B------:R0:W5:Y:S01]  /*27de0*/  LDL.LU R10, [R1+0x46c] ;  /* 0x00046c00010a7983 */ /* 0x0001620000300800 */
[----:B------:R-:W-:Y:S02]  /*27df0*/  IMAD.MOV.U32 R12, RZ, RZ, RZ ;  /* 0x000000ffff0c7224 */ /* 0x000fe400078e00ff */
[----:B------:R-:W-:Y:S01]  /*27e00*/  IMAD.MOV.U32 R11, RZ, RZ, 0x181f ;  /* 0x0000181fff0b7424 */ /* 0x000fe200078e00ff */
[----:B------:R0:W5:Y:S01]  /*27e10*/  LDL.LU R7, [R1+0x488] ;  /* 0x0004880001077983 */ /* 0x0001620000300800 */
[----:B------:R-:W-:Y:S02]  /*27e20*/  IMAD.MOV.U32 R15, RZ, RZ, -0x1 ;  /* 0xffffffffff0f7424 */ /* 0x000fe400078e00ff */
[----:B------:R-:W-:Y:S01]  /*27e30*/  IMAD.MOV.U32 R2, RZ, RZ, R14 ;  /* 0x000000ffff027224 */ /* 0x000fe200078e000e */
[----:B------:R0:W5:Y:S06]  /*27e40*/  LDL.LU R6, [R1+0x494] ;  /* 0x0004940001067983 */ /* 0x00016c0000300800 */
[----:B0----5:R-:W-:Y:S05]  /*27e50*/  WARPSYNC.COLLECTIVE R15, `(.L_x_2274) ;  /* 0x000000000f087348 */ /* 0x021fea0003c00000 */
[----:B------:R1:W2:Y:S02]  /*27e60*/  SHFL.IDX P6, R14, R13, R12, R11 ;  /* 0x0000000c0d0e7389 */ /* 0x0002a400000c000b */
[----:B012--5:R-:W-:Y:S01]  /*27e70*/  ENDCOLLECTIVE ;  /* 0x000000000000791b */ /* 0x027fe20003800000 */
.L_x_2274:
[----:B------:R-:W-:Y:S01]  /*27e80*/  ULDC UR4, c[0x0][0x288] ;  /* 0x0000a20000047ab9 */ /* 0x000fe20000000800 */
[----:B------:R-:W2:Y:S04]  /*27e90*/  LDL.LU R13, [R1+0x480] ;  /* 0x00048000010d7983 */ /* 0x000ea80000300800 */
[----:B------:R-:W3:Y:S04]  /*27ea0*/  LDL.LU R12, [R1+0x484] ;  /* 0x00048400010c7983 */ /* 0x000ee80000300800 */
[----:B------:R-:W4:Y:S01]  /*27eb0*/  LDL.LU R11, [R1+0x48c] ;  /* 0x00048c00010b7983 */ /* 0x000f220000300800 */
[----:B------:R-:W-:-:S03]  /*27ec0*/  IMAD.MOV.U32 R3, RZ, RZ, R14 ;  /* 0x000000ffff037224 */ /* 0x000fc600078e000e */
[----:B------:R-:W4:Y:S04]  /*27ed0*/  LDL.LU R15, [R1+0x490] ;  /* 0x00049000010f7983 */ /* 0x000f280000300800 */
[----:B------:R-:W4:Y:S01]  /*27ee0*/  LDL.LU R14, [R1+0x470] ;  /* 0x00047000010e7983 */ /* 0x000f220000300800 */
[----:B------:R-:W-:Y:S01]  /*27ef0*/  IMAD R0, R8, UR4, RZ ;  /* 0x0000000408007c24 */ /* 0x000fe2000f8e02ff */
[----:B------:R-:W-:-:S04]  /*27f00*/  LOP3.LUT R10, R10, 0xffffffbf, RZ, 0xc0, !PT ;  /* 0xffffffbf0a0a7812 */ /* 0x000fc800078ec0ff */
[----:B--2---:R-:W-:-:S13]  /*27f10*/  ISETP.GE.AND P6, PT, R13, R0, PT ;  /* 0x000000000d00720c */ /* 0x004fda0003fc6270 */
[----:B------:R-:W-:Y:S02]  /*27f20*/  @P6 LOP3.LUT R10, R10, 0x40, RZ, 0xfc, !PT ;  /* 0x000000400a0a6812 */ /* 0x000fe400078efcff */
[-C--:B------:R-:W-:Y:S02]  /*27f30*/  ISETP.GE.AND P6, PT, R7, R0.reuse, PT ;  /* 0x000000000700720c */ /* 0x080fe40003fc6270 */
[----:B------:R0:W5:Y:S01]  /*27f40*/  LDL R7, [R1+0x460] ;  /* 0x0004600001077983 */ /* 0x0001620000100800 */
[----:B---3--:R-:W-:Y:S02]  /*27f50*/  ISETP.GE.AND P5, PT, R12, R0, PT ;  /* 0x000000000c00720c */ /* 0x008fe40003fa6270 */
[----:B------:R-:W-:-:S11]  /*27f60*/  LOP3.LUT R10, R10, 0xffffffdf, RZ, 0xc0, !PT ;  /* 0xffffffdf0a0a7812 */ /* 0x000fd600078ec0ff */
[----:B------:R-:W-:Y:S02]  /*27f70*/  @P5 LOP3.LUT R10, R10, 0x20, RZ, 0xfc, !PT ;  /* 0x000000200a0a5812 */ /* 0x000fe400078efcff */
[----:B----4-:R-:W-:Y:S02]  /*27f80*/  ISETP.GE.AND P5, PT, R11, R0, PT ;  /* 0x000000000b00720c */ /* 0x010fe40003fa6270 */
[----:B------:R-:W-:-:S04]  /*27f90*/  LOP3.LUT R10, R10, 0xffffffef, RZ, 0xc0, !PT ;  /* 0xffffffef0a0a7812 */ /* 0x000fc800078ec0ff */
[----:B------:R-:W-:-:S04]  /*27fa0*/  @P6 LOP3.LUT R10, R10, 0x10, RZ, 0xfc, !PT ;  /* 0x000000100a0a6812 */ /* 0x000fc800078efcff */
[----:B------:R-:W-:Y:S02]  /*27fb0*/  LOP3.LUT R10, R10, 0xfffffff7, RZ, 0xc0, !PT ;  /* 0xfffffff70a0a7812 */ /* 0x000fe400078ec0ff */
[-C--:B------:R-:W-:Y:S02]  /*27fc0*/  ISETP.GE.AND P6, PT, R15, R0.reuse, PT ;  /* 0x000000000f00720c */ /* 0x080fe40003fc6270 */
[----:B------:R-:W-:Y:S02]  /*27fd0*/  ISETP.GE.AND P4, PT, R14, R0, PT ;  /* 0x000000000e00720c */ /* 0x000fe40003f86270 */
[----:B------:R-:W-:-:S04]  /*27fe0*/  @P5 LOP3.LUT R10, R10, 0x8, RZ, 0xfc, !PT ;  /* 0x000000080a0a5812 */ /* 0x000fc800078efcff */
[----:B------:R-:W-:-:S04]  /*27ff0*/  LOP3.LUT R10, R10, 0xffdfffff, RZ, 0xc0, !PT ;  /* 0xffdfffff0a0a7812 */ /* 0x000fc800078ec0ff */
[----:B------:R-:W-:-:S04]  /*28000*/  LOP3.LUT R10, R10, 0xfffffffb, RZ, 0xc0, !PT ;  /* 0xfffffffb0a0a7812 */ /* 0x000fc800078ec0ff */
[----:B------:R-:W-:Y:S02]  /*28010*/  @P6 LOP3.LUT R10, R10, 0x4, RZ, 0xfc, !PT ;  /* 0x000000040a0a6812 */ /* 0x000fe400078efcff */
[----:B------:R-:W-:Y:S01]  /*28020*/  @!P4 LEA R3, P6, R9, R3, 0x1 ;  /* 0x000000030903c211 */ /* 0x000fe200078c08ff */
[----:B------:R-:W-:Y:S02]  /*28030*/  IMAD.MOV.U32 R13, RZ, RZ, R4 ;  /* 0x000000ffff0d7224 */ /* 0x000fe400078e0004 */
[----:B------:R-:W-:Y:S02]  /*28040*/  IMAD.MOV.U32 R12, RZ, RZ, 0x1 ;  /* 0x00000001ff0c7424 */ /* 0x000fe400078e00ff */
[----:B------:R-:W-:Y:S02]  /*28050*/  IMAD.MOV.U32 R11, RZ, RZ, 0x181f ;  /* 0x0000181fff0b7424 */ /* 0x000fe400078e00ff */
[----:B------:R-:W-:Y:S02]  /*28060*/  IMAD.MOV.U32 R15, RZ, RZ, -0x1 ;  /* 0xffffffffff0f7424 */ /* 0x000fe400078e00ff */
[----:B0-----:R-:W-:-:S07]  /*28070*/  @!P4 IMAD.X R2, RZ, RZ, R2, P6 ;  /* 0x000000ffff02c224 */ /* 0x001fce00030e0602 */
[----:B-----5:R-:W-:Y:S05]  /*28080*/  WARPSYNC.COLLECTIVE R15, `(.L_x_2275) ;  /* 0x000000000f087348 */ /* 0x020fea0003c00000 */
[----:B------:R0:W1:Y:S02]  /*28090*/  SHFL.IDX P6, R14, R13, R12, R11 ;  /* 0x0000000c0d0e7389 */ /* 0x00006400000c000b */
[----:B01---5:R-:W-:Y:S01]  /*280a0*/  ENDCOLLECTIVE ;  /* 0x000000000000791b */ /* 0x023fe20003800000 */
.L_x_2275:
[----:B------:R-:W-:Y:S02]  /*280b0*/  ISETP.GE.AND P5, PT, R6, R0, PT ;  /* 0x000000000600720c */ /* 0x000fe40003fa6270 */
[----:B------:R-:W-:Y:S01]  /*280c0*/  @!P4 LOP3.LUT R3, R3, R2, RZ, 0x3c, !PT ;  /* 0x000000020303c212 */ /* 0x000fe200078e3cff */
[----:B------:R-:W-:-:S03]  /*280d0*/  IMAD.MOV.U32 R13, RZ, RZ, R5 ;  /* 0x000000ffff0d7224 */ /* 0x000fc600078e0005 */
[----:B------:R-:W-:Y:S01]  /*280e0*/  @!P4 LOP3.LUT R2, R3, R2, RZ, 0x3c, !PT ;  /* 0x000000020302c212 */ /* 0x000fe200078e3cff */
[----:B------:R-:W-:-:S07]  /*280f0*/  IMAD.MOV.U32 R6, RZ, RZ, R14 ;  /* 0x000000ffff067224 */ /* 0x000fce00078e000e */
[----:B------:R-:W-:Y:S05]  /*28100*/  WARPSYNC.COLLECTIVE R15, `(.L_x_2276) ;  /* 0x000000000f087348 */ /* 0x000fea0003c00000 */
[----:B------:R0:W1:Y:S02]  /*28110*/  SHFL.IDX P6, R14, R13, R12, R11 ;  /* 0x0000000c0d0e7389 */ /* 0x00006400000c000b */
[----:B01----:R-:W-:Y:S01]  /*28120*/  ENDCOLLECTIVE ;  /* 0x000000000000791b */ /* 0x003fe20003800000 */
.L_x_2276:
[----:B------:R-:W-:Y:S02]  /*28130*/  @!P4 LOP3.LUT R3, R3, R2, RZ, 0x3c, !PT ;  /* 0x000000020303c212 */ /* 0x000fe400078e3cff */
[----:B------:R-:W-:Y:S01]  /*28140*/  @P5 LOP3.LUT R10, R10, 0x200000, RZ, 0xfc, !PT ;  /* 0x002000000a0a5812 */ /* 0x000fe200078efcff */
[----:B------:R-:W-:Y:S02]  /*28150*/  IMAD.MOV.U32 R13, RZ, RZ, R4 ;  /* 0x000000ffff0d7224 */ /* 0x000fe400078e0004 */
[----:B------:R-:W-:Y:S01]  /*28160*/  IMAD.MOV.U32 R12, RZ, RZ, 0x2 ;  /* 0x00000002ff0c7424 */ /* 0x000fe200078e00ff */
[C---:B------:R-:W-:Y:S01]  /*28170*/  LOP3.LUT P5, RZ, R10.reuse, 0x20, RZ, 0xc0, !PT ;  /* 0x000000200aff7812 */ /* 0x040fe200078ac0ff */
        /* <DEDUP_REMOVED lines=8> */
[----:B0-----:R-:W-:-:S12]  /*28200*/  IMAD.MOV.U32 R2, RZ, RZ, R14 ;  /* 0x000000ffff027224 */ /* 0x001fd800078e000e */
[----:B------:R-:W-:-:S05]  /*28210*/  @!P4 LEA R2, P6, R9, R2, 0x1 ;  /* 0x000000020902c211 */ /* 0x000fca00078c08ff */
[----:B------:R-:W-:-:S05]  /*28220*/  @!P4 IMAD.X R3, RZ, RZ, R6, P6 ;  /* 0x000000ffff03c224 */ /* 0x000fca00030e0606 */
[----:B------:R0:W-:Y:S03]  /*28230*/  @!P4 LDGSTS.E.BYPASS.LTC128B.128 [R7+0x22c00], desc[UR48][R2.64], !P0 ;  /* 0x22c000000207cfae */ /* 0x0001e6000c101d70 */
[----:B0-----:R-:W-:Y:S05]  /*28240*/  WARPSYNC.COLLECTIVE R15, `(.L_x_2277) ;  /* 0x000000000f087348 */ /* 0x001fea0003c00000 */
[----:B------:R1:W2:Y:S02]  /*28250*/  SHFL.IDX P6, R14, R13, R12, R11 ;  /* 0x0000000c0d0e7389 */ /* 0x0002a400000c000b */
[----:B012---:R-:W-:Y:S01]  /*28260*/  ENDCOLLECTIVE ;  /* 0x000000000000791b */ /* 0x007fe20003800000 */
.L_x_2277:
        /* <DEDUP_REMOVED lines=11> */
.L_x_2278:
[----:B------:R-:W-:-:S05]  /*28320*/  IMAD.MOV.U32 R2, RZ, RZ, R14 ;  /* 0x000000ffff027224 */ /* 0x000fca00078e000e */
[----:B------:R-:W-:Y:S01]  /*28330*/  @!P5 LEA R2, P6, R9, R2, 0x1 ;  /* 0x000000020902d211 */ /* 0x000fe200078c08ff */
[----:B------:R-:W-:Y:S02]  /*28340*/  IMAD.MOV.U32 R13, RZ, RZ, R4 ;  /* 0x000000ffff0d7224 */ /* 0x000fe400078e0004 */
[----:B------:R-:W-:Y:S02]  /*28350*/  IMAD.MOV.U32 R12, RZ, RZ, 0x3 ;  /* 0x00000003ff0c7424 */ /* 0x000fe400078e00ff */
[----:B------:R-:W-:Y:S01]  /*28360*/  @!P5 IMAD.X R3, RZ, RZ, R6, P6 ;  /* 0x000000ffff03d224 */ /* 0x000fe200030e0606 */
[----:B------:R-:W-:-:S04]  /*28370*/  LOP3.LUT P4, RZ, R10, 0x10, RZ, 0xc0, !PT ;  /* 0x000000100aff7812 */ /* 0x000fc8000788c0ff */
[----:B------:R-:W-:Y:S01]  /*28380*/  @!PT LDS RZ, [RZ] ;  /* 0x00000000fffff984 */ /* 0x000fe20000000800 */
[----:B------:R-:W-:Y:S01]  /*28390*/  @!PT LDS RZ, [RZ] ;  /* 0x00000000fffff984 */ /* 0x000fe20000000800 */
[----:B------:R-:W-:Y:S01]  /*283a0*/  @!PT LDS RZ, [RZ] ;  /* 0x00000000fffff984 */ /* 0x000fe20000000800 */
[----:B------:R0:W-:Y:S09]  /*283b0*/  @!P5 LDGSTS.E.BYPASS.LTC128B.128 [R7+0x23400], desc[UR48][R2.64], !P0 ;  /* 0x234000000207dfae */ /* 0x0001f2000c101d70 */
[----:B0-----:R-:W-:Y:S05]  /*283c0*/  WARPSYNC.COLLECTIVE R15, `(.L_x_2279) ;  /* 0x000000000f087348 */ /* 0x001fea0003c00000 */
[----:B------:R1:W2:Y:S02]  /*283d0*/  SHFL.IDX P6, R14, R13, R12, R11 ;  /* 0x0000000c0d0e7389 */ /* 0x0002a400000c000b */
[----:B012---:R-:W-:Y:S01]  /*283e0*/  ENDCOLLECTIVE ;  /* 0x000000000000791b */ /* 0x007fe20003800000 */
.L_x_2279:
        /* <DEDUP_REMOVED lines=11> */
.L_x_2280:
        /* <DEDUP_REMOVED lines=13> */
.L_x_2281:
        /* <DEDUP_REMOVED lines=11> */
.L_x_2282:
[----:B------:R-:W-:-:S05]  /*28620*/  IMAD.MOV.U32 R2, RZ, RZ, R14 ;  /* 0x000000ffff027224 */ /* 0x000fca00078e000e */
[----:B------:R-:W-:-:S05]  /*28630*/  @!P5 LEA R2, P6, R9, R2, 0x1 ;  /* 0x000000020902d211 */ /* 0x000fca00078c08ff */
[----:B------:R-:W-:Y:S01]  /*28640*/  @!P5 IMAD.X R3, RZ, RZ, R6, P6 ;  /* 0x000000ffff03d224 */ /* 0x000fe200030e0606 */
[----:B------:R-:W-:Y:S01]  /*28650*/  LOP3.LUT P6, RZ, R10, 0x8, RZ, 0xc0, !PT ;  /* 0x000000080aff7812 */ /* 0x000fe200078cc0ff */
[----:B------:R-:W-:Y:S02]  /*28660*/  IMAD.MOV.U32 R13, RZ, RZ, R4 ;  /* 0x000000ffff0d7224 */ /* 0x000fe400078e0004 */
[----:B------:R-:W-:-:S10]  /*28670*/  IMAD.MOV.U32 R12, RZ, RZ, 0x5 ;  /* 0x00000005ff0c7424 */ /* 0x000fd400078e00ff */
        /* <DEDUP_REMOVED lines=10> */
.L_x_2283:
[----:B------:R-:W-:Y:S02]  /*28720*/  IMAD.MOV.U32 R13, RZ, RZ, R5 ;  /* 0x000000ffff0d7224 */ /* 0x000fe400078e0005 */
[----:B------:R-:W-:-:S07]  /*28730*/  IMAD.MOV.U32 R6, RZ, RZ, R14 ;  /* 0x000000ffff067224 */ /* 0x000fce00078e000e */
[----:B------:R-:W-:Y:S05]  /*28740*/  WARPSYNC.COLLECTIVE R15, `(.L_x_2284) ;  /* 0x000000000f087348 */ /* 0x000fea0003c00000 */
[----:B------:R0:W1:Y:S02]  /*28750*/  SHFL.IDX P6, R14, R13, R12, R11 ;  /* 0x0000000c0d0e7389 */ /* 0x00006400000c000b */
[----:B01----:R-:W-:Y:S01]  /*28760*/  ENDCOLLECTIVE ;  /* 0x000000000000791b */ /* 0x003fe20003800000 */
.L_x_2284:
[----:B------:R-:W-:Y:S01]  /*28770*/  LOP3.LUT P4, RZ, R10, 0x4, RZ, 0xc0, !PT ;  /* 0x000000040aff7812 */ /* 0x000fe2000788c0ff */
[----:B------:R-:W-:-:S12]  /*28780*/  IMAD.MOV.U32 R2, RZ, RZ, R14 ;  /* 0x000000ffff027224 */ /* 0x000fd800078e000e */
        /* <DEDUP_REMOVED lines=12> */
.L_x_2285:
        /* <DEDUP_REMOVED lines=11> */
.L_x_2286:
[----:B------:R-:W-:-:S05]  /*28900*/  IMAD.MOV.U32 R2, RZ, RZ, R14 ;  /* 0x000000ffff027224 */ /* 0x000fca00078e000e */
[----:B------:R-:W-:Y:S01]  /*28910*/  @!P5 LEA R2, P6, R9, R2, 0x1 ;  /* 0x000000020902d211 */ /* 0x000fe200078c08ff */
[----:B------:R-:W-:Y:S02]  /*28920*/  IMAD.MOV.U32 R13, RZ, RZ, R4 ;  /* 0x000000ffff0d7224 */ /* 0x000fe400078e0004 */
[----:B------:R-:W-:Y:S02]  /*28930*/  IMAD.MOV.U32 R12, RZ, RZ, 0x7 ;  /* 0x00000007ff0c7424 */ /* 0x000fe400078e00ff */
[----:B------:R-:W-:Y:S01]  /*28940*/  @!P5 IMAD.X R3, RZ, RZ, R6, P6 ;  /* 0x000000ffff03d224 */ /* 0x000fe200030e0606 */
[----:B------:R0:W-:Y:S04]  /*28950*/  STL [R1+0x46c], R10 ;  /* 0x00046c0a01007387 */ /* 0x0001e80000100800 */
[----:B------:R-:W-:Y:S01]  /*28960*/  @!PT LDS RZ, [RZ] ;  /* 0x00000000fffff984 */ /* 0x000fe20000000800 */
[----:B------:R-:W-:Y:S01]  /*28970*/  @!PT LDS RZ, [RZ] ;  /* 0x00000000fffff984 */ /* 0x000fe20000000800 */
[----:B------:R-:W-:Y:S01]  /*28980*/  @!PT LDS RZ, [RZ] ;  /* 0x00000000fffff984 */ /* 0x000fe20000000800 */
[----:B------:R0:W-:Y:S03]  /*28990*/  @!P5 LDGSTS.E.BYPASS.LTC128B.128 [R7+0x25400], desc[UR48][R2.64], !P0 ;  /* 0x254000000207dfae */ /* 0x0001e6000c101d70 */
[----:B0-----:R-:W-:Y:S05]  /*289a0*/  WARPSYNC.COLLECTIVE R15, `(.L_x_2287) ;  /* 0x000000000f087348 */ /* 0x001fea0003c00000 */
[----:B------:R1:W2:Y:S02]  /*289b0*/  SHFL.IDX P6, R14, R13, R12, R11 ;  /* 0x0000000c0d0e7389 */ /* 0x0002a400000c000b */
[----:B012---:R-:W-:Y:S01]  /*289c0*/  ENDCOLLECTIVE ;  /* 0x000000000000791b */ /* 0x007fe20003800000 */
.L_x_2287:
        /* <DEDUP_REMOVED lines=11> */
.L_x_2288:
[----:B------:R-:W-:Y:S01]  /*28a80*/  IMAD.MOV.U32 R2, RZ, RZ, R14 ;  /* 0x000000ffff027224 */ /* 0x000fe200078e000e */
[----:B------:R-:W-:Y:S06]  /*28a90*/  BRA `(.L_x_2289) ;  /* 0xffffffb4009c7947 */ /* 0x000fec000383ffff */
.L_x_2166:
[----:B0-----:R0:W3:Y:S02]  /*28aa0*/  SYNCS.PHASECHK.TRANS64.TRYWAIT P0, [R17+URZ+0x32420], R0 ;  /* 0x03242000110075a7 */ /* 0x0010e4000800017f */
[----:B---3--:R-:W-:Y:S05]  /*28ab0*/  @!P0 NANOSLEEP.SYNCS 0x989680 ;  /* 0x009896800000895d */ /* 0x008fea0003900000 */
[----:B------:R-:W3:Y:S02]  /*28ac0*/  @!P0 SYNCS.PHASECHK.TRANS64 P0, [R17+URZ+0x32420], R0 ;  /* 0x03242000110085a7 */ /* 0x000ee4000800007f */
[----:B---3--:R-:W-:Y:S05]  /*28ad0*/  @!P0 BRA `(.L_x_2166) ;  /* 0xfffffffc00f08947 */ /* 0x008fea000383ffff */
[----:B------:R-:W-:Y:S05]  /*28ae0*/  BRA `(.L_x_2290) ;  /* 0xffffffb800147947 */ /* 0x000fea000383ffff */
.L_x_2170:
[----:B0-----:R0:W1:Y:S02]  /*28af0*/  SYNCS.PHASECHK.TRANS64.TRYWAIT P0, [R2+URZ+0x32460], R0 ;  /* 0x03246000020075a7 */ /* 0x001064000800017f */
[----:B-1----:R-:W-:Y:S05]  /*28b00*/  @!P0 NANOSLEEP.SYNCS 0x989680 ;  /* 0x009896800000895d */ /* 0x002fea0003900000 */
[----:B------:R-:W1:Y:S02]  /*28b10*/  @!P0 SYNCS.PHASECHK.TRANS64 P0, [R2+URZ+0x32460], R0 ;  /* 0x03246000020085a7 */ /* 0x000e64000800007f */
[----:B-1----:R-:W-:Y:S05]  /*28b20*/  @!P0 BRA `(.L_x_2170) ;  /* 0xfffffffc00f08947 */ /* 0x002fea000383ffff */
[----:B------:R-:W-:Y:S05]  /*28b30*/  BRA `(.L_x_2291) ;  /* 0xffffffb800387947 */ /* 0x000fea000383ffff */
.L_x_2183:
[----:B0-----:R0:W1:Y:S02]  /*28b40*/  SYNCS.PHASECHK.TRANS64.TRYWAIT P0, [R3+URZ+0x32440], R2 ;  /* 0x03244002030075a7 */ /* 0x001064000800017f */
[----:B-1----:R-:W-:Y:S05]  /*28b50*/  @!P0 NANOSLEEP.SYNCS 0x989680 ;  /* 0x009896800000895d */ /* 0x002fea0003900000 */
[----:B------:R-:W1:Y:S02]  /*28b60*/  @!P0 SYNCS.PHASECHK.TRANS64 P0, [R3+URZ+0x32440], R2 ;  /* 0x03244002030085a7 */ /* 0x000e64000800007f */
[----:B-1----:R-:W-:Y:S05]  /*28b70*/  @!P0 BRA `(.L_x_2183) ;  /* 0xfffffffc00f08947 */ /* 0x002fea000383ffff */
[----:B------:R-:W-:Y:S05]  /*28b80*/  BRA `(.L_x_2292) ;  /* 0xffffffc0002c7947 */ /* 0x000fea000383ffff */
.L_x_2188:
[----:B-1----:R1:W2:Y:S02]  /*28b90*/  SYNCS.PHASECHK.TRANS64.TRYWAIT P0, [R3+URZ+0x32460], R2 ;  /* 0x03246002030075a7 */ /* 0x0022a4000800017f */
[----:B--2---:R-:W-:Y:S05]  /*28ba0*/  @!P0 NANOSLEEP.SYNCS 0x989680 ;  /* 0x009896800000895d */ /* 0x004fea0003900000 */
[----:B------:R-:W2:Y:S02]  /*28bb0*/  @!P0 SYNCS.PHASECHK.TRANS64 P0, [R3+URZ+0x32460], R2 ;  /* 0x03246002030085a7 */ /* 0x000ea4000800007f */
[----:B--2---:R-:W-:Y:S05]  /*28bc0*/  @!P0 BRA `(.L_x_2188) ;  /* 0xfffffffc00f08947 */ /* 0x004fea000383ffff */
[----:B------:R-:W-:Y:S05]  /*28bd0*/  BRA `(.L_x_2293) ;  /* 0xffffffc000a47947 */ /* 0x000fea000383ffff */
.L_x_2200:
[----:B0-----:R0:W1:Y:S02]  /*28be0*/  SYNCS.PHASECHK.TRANS64.TRYWAIT P0, [R4+URZ+0x32440], R2 ;  /* 0x03244002040075a7 */ /* 0x001064000800017f */
[----:B-1----:R-:W-:Y:S05]  /*28bf0*/  @!P0 NANOSLEEP.SYNCS 0x989680 ;  /* 0x009896800000895d */ /* 0x002fea0003900000 */
[----:B------:R-:W1:Y:S02]  /*28c00*/  @!P0 SYNCS.PHASECHK.TRANS64 P0, [R4+URZ+0x32440], R2 ;  /* 0x03244002040085a7 */ /* 0x000e64000800007f */
[----:B-1----:R-:W-:Y:S05]  /*28c10*/  @!P0 BRA `(.L_x_2200) ;  /* 0xfffffffc00f08947 */ /* 0x002fea000383ffff */
[----:B------:R-:W-:Y:S05]  /*28c20*/  BRA `(.L_x_2294) ;  /* 0xffffffc800887947 */ /* 0x000fea000383ffff */
.L_x_2205:
[----:B-1----:R1:W2:Y:S02]  /*28c30*/  SYNCS.PHASECHK.TRANS64.TRYWAIT P0, [R4+URZ+0x32460], R2 ;  /* 0x03246002040075a7 */ /* 0x0022a4000800017f */
[----:B--2---:R-:W-:Y:S05]  /*28c40*/  @!P0 NANOSLEEP.SYNCS 0x989680 ;  /* 0x009896800000895d */ /* 0x004fea0003900000 */
[----:B------:R-:W2:Y:S02]  /*28c50*/  @!P0 SYNCS.PHASECHK.TRANS64 P0, [R4+URZ+0x32460], R2 ;  /* 0x03246002040085a7 */ /* 0x000ea4000800007f */
[----:B--2---:R-:W-:Y:S05]  /*28c60*/  @!P0 BRA `(.L_x_2205) ;  /* 0xfffffffc00f08947 */ /* 0x004fea000383ffff */
[----:B------:R-:W-:Y:S05]  /*28c70*/  BRA `(.L_x_2295) ;  /* 0xffffffcc00007947 */ /* 0x000fea000383ffff */
.L_x_2216:
[----:B0-----:R0:W1:Y:S02]  /*28c80*/  SYNCS.PHASECHK.TRANS64.TRYWAIT P0, [R4+URZ+0x32440], R2 ;  /* 0x03244002040075a7 */ /* 0x001064000800017f */
[----:B-1----:R-:W-:Y:S05]  /*28c90*/  @!P0 NANOSLEEP.SYNCS 0x989680 ;  /* 0x009896800000895d */ /* 0x002fea0003900000 */
[----:B------:R-:W1:Y:S02]  /*28ca0*/  @!P0 SYNCS.PHASECHK.TRANS64 P0, [R4+URZ+0x32440], R2 ;  /* 0x03244002040085a7 */ /* 0x000e64000800007f */
[----:B-1----:R-:W-:Y:S05]  /*28cb0*/  @!P0 BRA `(.L_x_2216) ;  /* 0xfffffffc00f08947 */ /* 0x002fea000383ffff */
[----:B------:R-:W-:Y:S05]  /*28cc0*/  BRA `(.L_x_2296) ;  /* 0xffffffd000c87947 */ /* 0x000fea000383ffff */
.L_x_2221:
[----:B-1----:R1:W2:Y:S02]  /*28cd0*/  SYNCS.PHASECHK.TRANS64.TRYWAIT P0, [R4+URZ+0x32460], R2 ;  /* 0x03246002040075a7 */ /* 0x0022a4000800017f */
[----:B--2---:R-:W-:Y:S05]  /*28ce0*/  @!P0 NANOSLEEP.SYNCS 0x989680 ;  /* 0x009896800000895d */ /* 0x004fea0003900000 */
[----:B------:R-:W2:Y:S02]  /*28cf0*/  @!P0 SYNCS.PHASECHK.TRANS64 P0, [R4+URZ+0x32460], R2 ;  /* 0x03246002040085a7 */ /* 0x000ea4000800007f */
[----:B--2---:R-:W-:Y:S05]  /*28d00*/  @!P0 BRA `(.L_x_2221) ;  /* 0xfffffffc00f08947 */ /* 0x004fea000383ffff */
[----:B------:R-:W-:Y:S05]  /*28d10*/  BRA `(.L_x_2297) ;  /* 0xffffffd400407947 */ /* 0x000fea000383ffff */
.L_x_2233:
[----:B------:R-:W-:Y:S01]  /*28d20*/  BSSY B0, `(.L_x_2298) ;  /* 0x0000008000007945 */ /* 0x000fe20003800000 */
[----:B-----5:R-:W-:Y:S02]  /*28d30*/  IMAD.MOV.U32 R13, RZ, RZ, R2 ;  /* 0x000000ffff0d7224 */ /* 0x020fe400078e0002 */
[----:B------:R-:W-:Y:S02]  /*28d40*/  IMAD.MOV.U32 R12, RZ, RZ, RZ ;  /* 0x000000ffff0c7224 */ /* 0x000fe400078e00ff */
[----:B------:R-:W-:Y:S02]  /*28d50*/  IMAD.MOV.U32 R11, RZ, RZ, 0x1f ;  /* 0x0000001fff0b7424 */ /* 0x000fe400078e00ff */
[----:B------:R-:W-:-:S07]  /*28d60*/  IMAD.MOV.U32 R15, RZ, RZ, -0x1 ;  /* 0xffffffffff0f7424 */ /* 0x000fce00078e00ff */
[----:B-12---:R-:W-:Y:S05]  /*28d70*/  WARPSYNC.COLLECTIVE R15, `(.L_x_2299) ;  /* 0x000000000f087348 */ /* 0x006fea0003c00000 */
[----:B------:R0:W3:Y:S02]  /*28d80*/  SHFL.IDX P6, R14, R13, R12, R11 ;  /* 0x0000000c0d0e7389 */ /* 0x0000e400000c000b */
[----:B0123--:R-:W-:Y:S01]  /*28d90*/  ENDCOLLECTIVE ;  /* 0x000000000000791b */ /* 0x00ffe20003800000 */
.L_x_2299:
[----:B------:R-:W-:Y:S05]  /*28da0*/  BSYNC B0 ;  /* 0x0000000000007941 */ /* 0x000fea0003800000 */
.L_x_2298:
[----:B------:R-:W-:Y:S05]  /*28db0*/  BRA `(.L_x_2300) ;  /* 0xffffffdc00107947 */ /* 0x000fea000383ffff */
.L_x_2236:
[----:B0-----:R0:W1:Y:S02]  /*28dc0*/  SYNCS.PHASECHK.TRANS64.TRYWAIT P0, [R0+URZ+0x32420], R3 ;  /* 0x03242003000075a7 */ /* 0x001064000800017f */
[----:B-1----:R-:W-:Y:S05]  /*28dd0*/  @!P0 NANOSLEEP.SYNCS 0x989680 ;  /* 0x009896800000895d */ /* 0x002fea0003900000 */
[----:B------:R-:W1:Y:S02]  /*28de0*/  @!P0 SYNCS.PHASECHK.TRANS64 P0, [R0+URZ+0x32420], R3 ;  /* 0x03242003000085a7 */ /* 0x000e64000800007f */
[----:B-1----:R-:W-:Y:S05]  /*28df0*/  @!P0 BRA `(.L_x_2236) ;  /* 0xfffffffc00f08947 */ /* 0x002fea000383ffff */
[----:B------:R-:W-:Y:S05]  /*28e00*/  BRA `(.L_x_2301) ;  /* 0xffffffdc005c7947 */ /* 0x000fea000383ffff */
.L_x_2237:
        /* <DEDUP_REMOVED lines=8> */
[----:B0-2---:R-:W-:Y:S05]  /*28e90*/  WARPSYNC.COLLECTIVE R15, `(.L_x_2303) ;  /* 0x000000000f087348 */ /* 0x005fea0003c00000 */
[----:B------:R1:W3:Y:S02]  /*28ea0*/  SHFL.IDX P6, R14, R13, R12, R11 ;  /* 0x0000000c0d0e7389 */ /* 0x0002e400000c000b */
[----:B0123--:R-:W-:Y:S01]  /*28eb0*/  ENDCOLLECTIVE ;  /* 0x000000000000791b */ /* 0x00ffe20003800000 */
.L_x_2303:
[----:B------:R-:W-:Y:S05]  /*28ec0*/  BSYNC B0 ;  /* 0x0000000000007941 */ /* 0x000fea0003800000 */
.L_x_2302:
[----:B------:R-:W-:Y:S05]  /*28ed0*/  BRA `(.L_x_2304) ;  /* 0xffffffdc00447947 */ /* 0x000fea000383ffff */
.L_x_2240:
[----:B------:R-:W-:Y:S01]  /*28ee0*/  BSSY B1, `(.L_x_2305) ;  /* 0x0000006000017945 */ /* 0x000fe20003800000 */
[----:B------:R-:W-:-:S07]  /*28ef0*/  IMAD.MOV.U32 R15, RZ, RZ, -0x1 ;  /* 0xffffffffff0f7424 */ /* 0x000fce00078e00ff */
[----:B012---:R-:W-:Y:S05]  /*28f00*/  WARPSYNC.COLLECTIVE R15, `(.L_x_2306) ;  /* 0x000000000f0c7348 */ /* 0x007fea0003c00000 */
[----:B------:R-:W-:Y:S02]  /*28f10*/  ELECT P6, UR62, PT ;  /* 0x00000000003e782f */ /* 0x000fe400038c0000 */
[----:B------:R-:W-:Y:S01]  /*28f20*/  MOV R14, UR62 ;  /* 0x0000003e000e7c02 */ /* 0x000fe20008000f00 */
[----:B012---:R-:W-:Y:S10]  /*28f30*/  ENDCOLLECTIVE ;  /* 0x000000000000791b */ /* 0x007ff40003800000 */
.L_x_2306:
[----:B------:R-:W-:Y:S05]  /*28f40*/  BSYNC B1 ;  /* 0x0000000000017941 */ /* 0x000fea0003800000 */
.L_x_2305:
[----:B------:R-:W-:Y:S05]  /*28f50*/  BRA `(.L_x_2307) ;  /* 0xffffffdc003c7947 */ /* 0x000fea000383ffff */
.L_x_2242:
[----:B0-----:R0:W1:Y:S02]  /*28f60*/  SYNCS.PHASECHK.TRANS64.TRYWAIT P0, [R6+URZ], R5 ;  /* 0x00000005060075a7 */ /* 0x001064000800017f */
[----:B-1----:R-:W-:Y:S05]  /*28f70*/  @!P0 NANOSLEEP.SYNCS 0x989680 ;  /* 0x009896800000895d */ /* 0x002fea0003900000 */
[----:B------:R-:W1:Y:S02]  /*28f80*/  @!P0 SYNCS.PHASECHK.TRANS64 P0, [R6+URZ], R5 ;  /* 0x00000005060085a7 */ /* 0x000e64000800007f */
[----:B-1----:R-:W-:Y:S05]  /*28f90*/  @!P0 BRA `(.L_x_2242) ;  /* 0xfffffffc00f08947 */ /* 0x002fea000383ffff */
[----:B------:R-:W-:Y:S05]  /*28fa0*/  BRA `(.L_x_2308) ;  /* 0xffffffdc00747947 */ /* 0x000fea000383ffff */
.L_x_2243:
[----:B-1----:R1:W2:Y:S02]  /*28fb0*/  SYNCS.PHASECHK.TRANS64.TRYWAIT P0, [R3+URZ], R2 ;  /* 0x00000002030075a7 */ /* 0x0022a4000800017f */
[----:B--2---:R-:W-:Y:S05]  /*28fc0*/  @!P0 NANOSLEEP.SYNCS 0x989680 ;  /* 0x009896800000895d */ /* 0x004fea0003900000 */
[----:B------:R-:W2:Y:S02]  /*28fd0*/  @!P0 SYNCS.PHASECHK.TRANS64 P0, [R3+URZ], R2 ;  /* 0x00000002030085a7 */ /* 0x000ea4000800007f */
[----:B--2---:R-:W-:Y:S05]  /*28fe0*/  @!P0 BRA `(.L_x_2243) ;  /* 0xfffffffc00f08947 */ /* 0x004fea000383ffff */
[----:B------:R-:W-:Y:S05]  /*28ff0*/  BRA `(.L_x_2309) ;  /* 0xffffffdc00687947 */ /* 0x000fea000383ffff */
.L_x_2245:
[----:B-1----:R1:W2:Y:S02]  /*29000*/  SYNCS.PHASECHK.TRANS64.TRYWAIT P0, [R18+URZ], R5 ;  /* 0x00000005120075a7 */ /* 0x0022a4000800017f */
[----:B--2---:R-:W-:Y:S05]  /*29010*/  @!P0 NANOSLEEP.SYNCS 0x989680 ;  /* 0x009896800000895d */ /* 0x004fea0003900000 */
[----:B------:R-:W2:Y:S02]  /*29020*/  @!P0 SYNCS.PHASECHK.TRANS64 P0, [R18+URZ], R5 ;  /* 0x00000005120085a7 */ /* 0x000ea4000800007f */
[----:B--2---:R-:W-:Y:S05]  /*29030*/  @!P0 BRA `(.L_x_2245) ;  /* 0xfffffffc00f08947 */ /* 0x004fea000383ffff */
[----:B------:R-:W-:Y:S05]  /*29040*/  BRA `(.L_x_2310) ;  /* 0xffffffdc006c7947 */ /* 0x000fea000383ffff */
        .type           $_ZN7cutlass13device_kernelIN5flash11enable_sm90INS1_16FlashAttnFwdSm90INS1_25CollectiveMainloopFwdSm90ILi2EN4cute5tupleIJNS5_1CILi1EEES8_S8_EEENS6_IJNS7_ILi128EEENS7_ILi96EEENS7_ILi64EEEEEELi256ENS_6half_tEfNS_4arch4Sm90ELb0ELb1ELb0ELb0ELb0ELb0ELb1ELb1ELb0ELb1ELb0ELb0EEENS1_21CollectiveEpilogueFwdINS6_IJSA_NS7_ILi256EEESB_EEES9_SE_SG_Li256ELb0ELb1ELb0ELb0EEENS1_30DynamicPersistentTileSchedulerILi256ELi128ELb0ELb1ELb1EEEEEEEEEvNT_6ParamsE$_ZZN5flash25CollectiveMainloopFwdSm90ILi2EN4cute5tupleIJNS1_1CILi1EEES4_S4_EEENS2_IJNS3_ILi128EEENS3_ILi96EEENS3_ILi64EEEEEELi256EN7cutlass6half_tEfNSA_4arch4Sm90ELb0ELb1ELb0ELb0ELb0ELb0ELb1ELb1ELb0ELb1ELb0ELb0EE3mmaINS_16FlashAttnFwdSm90ISE_NS_21CollectiveEpilogueFwdINS2_IJS6_NS3_ILi256EEES7_EEES5_SB_SD_Li256ELb0ELb1ELb0ELb0EEENS_30DynamicPersistentTileSchedulerILi256ELi128ELb0ELb1ELb1EEEE13SharedStorageENS1_6TensorINS1_11ArrayEngineIfLm128EEENS1_6LayoutINS2_IJNS2_IJNS3_ILi2EEEST_NS3_ILi32EEEEEES4_S4_EEENS2_IJNS2_IJS4_ST_NS3_ILi4EEEEEENS3_ILi0EEESZ_EEEEEEENS_7SoftmaxILi2ELi0EEEEEbRKNSE_6ParamsENSA_25PipelineTmaAsyncNoClusterILi2ENSA_16PipelineTmaAsyncILi2EEEEES1B_RNSA_13PipelineStateILj2EEERT0_RT1_iRiRKNS_16SeqlenInfoQKNewKILb0ELb0EEENS2_IJiiiiEEERT_ENKUliT_T0_T1_E_clIZSF_ISO_S12_S14_EbS17_S1B_S1B_S1E_S1G_S1I_iS1J_S1N_S1O_S1Q_EUlRS1R_iE1_NS3_ILb0EEENS3_ILb1EEEEEDaiS1R_S1S_S1T_,@function
        .size           $_ZN7cutlass13device_kernelIN5flash11enable_sm90INS1_16FlashAttnFwdSm90INS1_25CollectiveMainloopFwdSm90ILi2EN4cute5tupleIJNS5_1CILi1EEES8_S8_EEENS6_IJNS7_ILi128EEENS7_ILi96EEENS7_ILi64EEEEEELi256ENS_6half_tEfNS_4arch4Sm90ELb0ELb1ELb0ELb0ELb0ELb0ELb1ELb1ELb0ELb1ELb0ELb0EEENS1_21CollectiveEpilogueFwdINS6_IJSA_NS7_ILi256EEESB_EEES9_SE_SG_Li256ELb0ELb1ELb0ELb0EEENS1_30DynamicPersistentTileSchedulerILi256ELi128ELb0ELb1ELb1EEEEEEEEEvNT_6ParamsE$_ZZN5flash25CollectiveMainloopFwdSm90ILi2EN4cute5tupleIJNS1_1CILi1EEES4_S4_EEENS2_IJNS3_ILi128EEENS3_ILi96EEENS3_ILi64EEEEEELi256EN7cutlass6half_tEfNSA_4arch4Sm90ELb0ELb1ELb0ELb0ELb0ELb0ELb1ELb1ELb0ELb1ELb0ELb0EE3mmaINS_16FlashAttnFwdSm90ISE_NS_21CollectiveEpilogueFwdINS2_IJS6_NS3_ILi256EEES7_EEES5_SB_SD_Li256ELb0ELb1ELb0ELb0EEENS_30DynamicPersistentTileSchedulerILi256ELi128ELb0ELb1ELb1EEEE13SharedStorageENS1_6TensorINS1_11ArrayEngineIfLm128EEENS1_6LayoutINS2_IJNS2_IJNS3_ILi2EEEST_NS3_ILi32EEEEEES4_S4_EEENS2_IJNS2_IJS4_ST_NS3_ILi4EEEEEENS3_ILi0EEESZ_EEEEEEENS_7SoftmaxILi2ELi0EEEEEbRKNSE_6ParamsENSA_25PipelineTmaAsyncNoClusterILi2ENSA_16PipelineTmaAsyncILi2EEEEES1B_RNSA_13PipelineStateILj2EEERT0_RT1_iRiRKNS_16SeqlenInfoQKNewKILb0ELb0EEENS2_IJiiiiEEERT_ENKUliT_T0_T1_E_clIZSF_ISO_S12_S14_EbS17_S1B_S1B_S1E_S1G_S1I_iS1J_S1N_S1O_S1Q_EUlRS1R_iE1_NS3_ILb0EEENS3_ILb1EEEEEDaiS1R_S1S_S1T_,(.L_x_6041 - $_ZN7cutlass13device_kernelIN5flash11enable_sm90INS1_16FlashAttnFwdSm90INS1_25CollectiveMainloopFwdSm90ILi2EN4cute5tupleIJNS5_1CILi1EEES8_S8_EEENS6_IJNS7_ILi128EEENS7_ILi96EEENS7_ILi64EEEEEELi256ENS_6half_tEfNS_4arch4Sm90ELb0ELb1ELb0ELb0ELb0ELb0ELb1ELb1ELb0ELb1ELb0ELb0EEENS1_21CollectiveEpilogueFwdINS6_IJSA_NS7_ILi256EEESB_EEES9_SE_SG_Li256ELb0ELb1ELb0ELb0EEENS1_30DynamicPersistentTileSchedulerILi256ELi128ELb0ELb1ELb1EEEEEEEEEvNT_6ParamsE$_ZZN5flash25CollectiveMainloopFwdSm90ILi2EN4cute5tupleIJNS1_1CILi1EEES4_S4_EEENS2_IJNS3_ILi128EEENS3_ILi96EEENS3_ILi64EEEEEELi256EN7cutlass6half_tEfNSA_4arch4Sm90ELb0ELb1ELb0ELb0ELb0ELb0ELb1ELb1ELb0ELb1ELb0ELb0EE3mmaINS_16FlashAttnFwdSm90ISE_NS_21CollectiveEpilogueFwdINS2_IJS6_NS3_ILi256EEES7_EEES5_SB_SD_Li256ELb0ELb1ELb0ELb0EEENS_30DynamicPersistentTileSchedulerILi256ELi128ELb0ELb1ELb1EEEE13SharedStorageENS1_6TensorINS1_11ArrayEngineIfLm128EEENS1_6LayoutINS2_IJNS2_IJNS3_ILi2EEEST_NS3_ILi32EEEEEES4_S4_EEENS2_IJNS2_IJS4_ST_NS3_ILi4EEEEEENS3_ILi0EEESZ_EEEEEEENS_7SoftmaxILi2ELi0EEEEEbRKNSE_6ParamsENSA_25PipelineTmaAsyncNoClusterILi2ENSA_16PipelineTmaAsyncILi2EEEEES1B_RNSA_13PipelineStateILj2EEERT0_RT1_iRiRKNS_16SeqlenInfoQKNewKILb0ELb0EEENS2_IJiiiiEEERT_ENKUliT_T0_T1_E_clIZSF_ISO_S12_S14_EbS17_S1B_S1B_S1E_S1G_S1I_iS1J_S1N_S1O_S1Q_EUlRS1R_iE1_NS3_ILb0EEENS3_ILb1EEEEEDaiS1R_S1S_S1T_)
$_ZN7cutlass13device_kernelIN5flash11enable_sm90INS1_16FlashAttnFwdSm90INS1_25CollectiveMainloopFwdSm90ILi2EN4cute5tupleIJNS5_1CILi1EEES8_S8_EEENS6_IJNS7_ILi128EEENS7_ILi96EEENS7_ILi64EEEEEELi256ENS_6half_tEfNS_4arch4Sm90ELb0ELb1ELb0ELb0ELb0ELb0ELb1ELb1ELb0ELb1ELb0ELb0EEENS1_21CollectiveEpilogueFwdINS6_IJSA_NS7_ILi256EEESB_EEES9_SE_SG_Li256ELb0ELb1ELb0ELb0EEENS1_30DynamicPersistentTileSchedulerILi256ELi128ELb0ELb1ELb1EEEEEEEEEvNT_6ParamsE$_ZZN5flash25CollectiveMainloopFwdSm90ILi2EN4cute5tupleIJNS1_1CILi1EEES4_S4_EEENS2_IJNS3_ILi128EEENS3_ILi96EEENS3_ILi64EEEEEELi256EN7cutlass6half_tEfNSA_4arch4Sm90ELb0ELb1ELb0ELb0ELb0ELb0ELb1ELb1ELb0ELb1ELb0ELb0EE3mmaINS_16FlashAttnFwdSm90ISE_NS_21CollectiveEpilogueFwdINS2_IJS6_NS3_ILi256EEES7_EEES5_SB_SD_Li256ELb0ELb1ELb0ELb0EEENS_30DynamicPersistentTileSchedulerILi256ELi128ELb0ELb1ELb1EEEE13SharedStorageENS1_6TensorINS1_11ArrayEngineIfLm128EEENS1_6LayoutINS2_IJNS2_IJNS3_ILi2EEEST_NS3_ILi32EEEEEES4_S4_EEENS2_IJNS2_IJS4_ST_NS3_ILi4EEEEEENS3_ILi0EEESZ_EEEEEEENS_7SoftmaxILi2ELi0EEEEEbRKNSE_6ParamsENSA_25PipelineTmaAsyncNoClusterILi2ENSA_16PipelineTmaAsyncILi2EEEEES1B_RNSA_13PipelineStateILj2EEERT0_RT1_iRiRKNS_16SeqlenInfoQKNewKILb0ELb0EEENS2_IJiiiiEEERT_ENKUliT_T0_T1_E_clIZSF_ISO_S12_S14_EbS17_S1B_S1B_S1E_S1G_S1I_iS1J_S1N_S1O_S1Q_EUlRS1R_iE1_NS3_ILb0EEENS3_ILb1EEEEEDaiS1R_S1S_S1T_:
[----:B------:R-:W-:Y:S05]  /*29050*/  YIELD ;  /* 0x0000000000007946 */ /* 0x000fea0003800000 */
[----:B------:R-:W-:Y:S02]  /*29060*/  ULDC UR4, c[0x0][0x20] ;  /* 0x0000080000047ab9 */ /* 0x000fe40000000800 */
[----:B------:R-:W-:-:S05]  /*29070*/  VIADD R0, R0, -UR4 ;  /* 0x8000000400007c36 */ /* 0x000fca0008000000 */
[----:B------:R-:W2:Y:S01]  /*29080*/  LDL.64 R2, [R0] ;  /* 0x0000000000027983 */ /* 0x000ea20000100a00 */
[----:B------:R-:W0:Y:S02]  /*29090*/  LDC.64 R4, c[0x0][0x208] ;  /* 0x00008200ff047b82 */ /* 0x000e240000000a00 */
[----:B0-----:R-:W-:Y:S02]  /*290a0*/  R2UR UR4, R4 ;  /* 0x00000000040472ca */ /* 0x001fe400000e0000 */
[----:B------:R-:W-:-:S13]  /*290b0*/  R2UR UR5, R5 ;  /* 0x00000000050572ca */ /* 0x000fda00000e0000 */
[----:B--2---:R-:W2:Y:S01]  /*290c0*/  LD.E R6, desc[UR4][R2.64] ;  /* 0x0000000402067980 */ /* 0x004ea2000c101900 */
[----:B------:R-:W-:Y:S02]  /*290d0*/  R2UR UR4, R4 ;  /* 0x00000000040472ca */ /* 0x000fe400000e0000 */
[----:B------:R-:W-:Y:S01]  /*290e0*/  R2UR UR5, R5 ;  /* 0x00000000050572ca */ /* 0x000fe200000e0000 */
[----:B--2---:R-:W-:-:S12]  /*290f0*/  VIADD R11, R6, 0x1 ;  /* 0x00000001060b7836 */ /* 0x004fd80000000000 */
[----:B------:R-:W2:Y:S01]  /*29100*/  LD.E R6, desc[UR4][R2.64+0x8] ;  /* 0x0000080402067980 */ /* 0x000ea2000c101900 */
[----:B------:R-:W-:-:S13]  /*29110*/  ISETP.NE.AND P1, PT, R11, 0x2, PT ;  /* 0x000000020b00780c */ /* 0x000fda0003f25270 */
[----:B------:R-:W-:Y:S02]  /*29120*/  @!P1 R2UR UR6, R4 ;  /* 0x00000000040692ca */ /* 0x000fe400000e0000 */
[----:B------:R-:W-:-:S13]  /*29130*/  @!P1 R2UR UR7, R5 ;  /* 0x00000000050792ca */ /* 0x000fda00000e0000 */
[----:B------:R-:W3:Y:S01]  /*29140*/  @!P1 LD.E R7, desc[UR6][R2.64+0x4] ;  /* 0x0000040602079980 */ /* 0x000ee2000c101900 */
[C---:B------:R-:W-:Y:S02]  /*29150*/  R2UR UR4, R4.reuse ;  /* 0x00000000040472ca */ /* 0x040fe400000e0000 */
[C---:B------:R-:W-:Y:S02]  /*29160*/  R2UR UR5, R5.reuse ;  /* 0x00000000050572ca */ /* 0x040fe400000e0000 */
[C---:B------:R-:W-:Y:S02]  /*29170*/  R2UR UR6, R4.reuse ;  /* 0x00000000040672ca */ /* 0x040fe400000e0000 */
[C---:B------:R-:W-:Y:S02]  /*29180*/  R2UR UR7, R5.reuse ;  /* 0x00000000050772ca */ /* 0x040fe400000e0000 */
[----:B------:R-:W-:Y:S02]  /*29190*/  @!P1 R2UR UR8, R4 ;  /* 0x00000000040892ca */ /* 0x000fe400000e0000 */
[----:B------:R-:W-:-:S02]  /*291a0*/  @!P1 R2UR UR9, R5 ;  /* 0x00000000050992ca */ /* 0x000fc400000e0000 */
[----:B------:R-:W-:Y:S02]  /*291b0*/  @!P1 R2UR UR10, R4 ;  /* 0x00000000040a92ca */ /* 0x000fe400000e0000 */
[----:B------:R-:W-:Y:S01]  /*291c0*/  @!P1 R2UR UR11, R5 ;  /* 0x00000000050b92ca */ /* 0x000fe200000e0000 */
[----:B------:R0:W-:Y:S08]  /*291d0*/  ST.E desc[UR4][R2.64], R11 ;  /* 0x0000000b02007985 */ /* 0x0001f0000c101904 */
[----:B------:R1:W-:Y:S01]  /*291e0*/  @!P1 ST.E desc[UR8][R2.64], RZ ;  /* 0x000000ff02009985 */ /* 0x0003e2000c101908 */
[----:B--2---:R-:W-:-:S05]  /*291f0*/  VIADD R13, R6, 0x1 ;  /* 0x00000001060d7836 */ /* 0x004fca0000000000 */
[----:B------:R1:W-:Y:S01]  /*29200*/  ST.E desc[UR6][R2.64+0x8], R13 ;  /* 0x0000080d02007985 */ /* 0x0003e2000c101906 */
[----:B---3--:R-:W-:-:S05]  /*29210*/  @!P1 LOP3.LUT R15, R7, 0x1, RZ, 0x3c, !PT ;  /* 0x00000001070f9812 */ /* 0x008fca00078e3cff */
[----:B------:R1:W-:Y:S04]  /*29220*/  @!P1 ST.E desc[UR10][R2.64+0x4], R15 ;  /* 0x0000040f02009985 */ /* 0x0003e8000c10190a */
[----:B------:R-:W2:Y:S01]  /*29230*/  LDL.64 R8, [R0+0x18] ;  /* 0x0000180000087983 */ /* 0x000ea20000100a00 */
[----:B------:R-:W-:Y:S02]  /*29240*/  R2UR UR4, R4 ;  /* 0x00000000040472ca */ /* 0x000fe400000e0000 */
[----:B------:R-:W-:Y:S01]  /*29250*/  R2UR UR5, R5 ;  /* 0x00000000050572ca */ /* 0x000fe200000e0000 */
[----:B------:R-:W3:-:S12]  /*29260*/  LDL.64 R6, [R0] ;  /* 0x0000000000067983 */ /* 0x000ed80000100a00 */
[----:B--2---:R-:W2:Y:S01]  /*29270*/  LD.E R14, desc[UR4][R8.64+0x1c] ;  /* 0x00001c04080e7980 */ /* 0x004ea2000c101900 */
[C---:B------:R-:W-:Y:S02]  /*29280*/  R2UR UR4, R4.reuse ;  /* 0x00000000040472ca */ /* 0x040fe400000e0000 */
[C---:B------:R-:W-:Y:S02]  /*29290*/  R2UR UR5, R5.reuse ;  /* 0x00000000050572ca */ /* 0x040fe400000e0000 */
[----:B------:R-:W-:Y:S02]  /*292a0*/  R2UR UR6, R4 ;  /* 0x00000000040672ca */ /* 0x000fe400000e0000 */
[----:B------:R-:W-:Y:S01]  /*292b0*/  R2UR UR7, R5 ;  /* 0x00000000050772ca */ /* 0x000fe200000e0000 */
[----:B------:R-:W-:Y:S01]  /*292c0*/  BSSY B3, `(.L_x_2311) ;  /* 0x0000008000037945 */ /* 0x000fe20003800000 */
[----:B------:R-:W-:-:S07]  /*292d0*/  IMAD.MOV.U32 R19, RZ, RZ, R164 ;  /* 0x000000ffff137224 */ /* 0x000fce00078e00a4 */
[----:B---3--:R1:W5:Y:S04]  /*292e0*/  LD.E R12, desc[UR4][R6.64] ;  /* 0x00000004060c7980 */ /* 0x008368000c101900 */
[----:B0-----:R1:W5:Y:S01]  /*292f0*/  LD.E R11, desc[UR6][R6.64+0x4] ;  /* 0x00000406060b7980 */ /* 0x001362000c101900 */
[----:B--2---:R-:W-:-:S04]  /*29300*/  LOP3.LUT R14, R14, 0x1, RZ, 0xfc, !PT ;  /* 0x000000010e0e7812 */ /* 0x004fc800078efcff */
[----:B------:R-:W-:-:S13]  /*29310*/  ISETP.NE.AND P1, PT, R14, 0x3, PT ;  /* 0x000000030e00780c */ /* 0x000fda0003f25270 */
[----:B-1----:R-:W-:Y:S05]  /*29320*/  @!P1 BRA `(.L_x_2312) ;  /* 0x0000000000049947 */ /* 0x002fea0003800000 */
[----:B------:R-:W-:Y:S01]  /*29330*/  BPT.TRAP 0x1 ;  /* 0x000000040000795c */ /* 0x000fe20000300000 */
.L_x_2312:
[----:B------:R-:W-:Y:S05]  /*29340*/  BSYNC B3 ;  /* 0x0000000000037941 */ /* 0x000fea0003800000 */
.L_x_2311:
[----:B------:R-:W-:Y:S02]  /*29350*/  R2UR UR4, R4 ;  /* 0x00000000040472ca */ /* 0x000fe400000e0000 */
[----:B------:R-:W-:-:S13]  /*29360*/  R2UR UR5, R5 ;  /* 0x00000000050572ca */ /* 0x000fda00000e0000 */
[----:B------:R-:W2:Y:S01]  /*29370*/  LD.E.64 R2, desc[UR4][R8.64+0x8] ;  /* 0x0000080408027980 */ /* 0x000ea2000c101b00 */
[----:B-----5:R-:W-:Y:S02]  /*29380*/  SHF.L.U32 R13, R11, 0x1f, RZ ;  /* 0x0000001f0b0d7819 */ /* 0x020fe400000006ff */
[----:B--2---:R-:W-:-:S05]  /*29390*/  MOV R3, R2 ;  /* 0x0000000200037202 */ /* 0x004fca0000000f00 */
[----:B------:R-:W-:-:S04]  /*293a0*/  IMAD R12, R12, 0x8, R3 ;  /* 0x000000080c0c7824 */ /* 0x000fc800078e0203 */
[----:B------:R0:W1:Y:S01]  /*293b0*/  SYNCS.PHASECHK.TRANS64.TRYWAIT P1, [R12+URZ], R13 ;  /* 0x0000000d0c0075a7 */ /* 0x000062000802017f */
[----:B------:R-:W2:Y:S01]  /*293c0*/  LD.E R11, desc[UR4][R8.64+0x1c] ;  /* 0x00001c04080b7980 */ /* 0x000ea2000c101900 */
[----:B------:R-:W-:Y:S02]  /*293d0*/  R2UR UR6, R4 ;  /* 0x00000000040672ca */ /* 0x000fe400000e0000 */
[----:B------:R-:W-:Y:S01]  /*293e0*/  R2UR UR7, R5 ;  /* 0x00000000050772ca */ /* 0x000fe200000e0000 */
[----:B------:R0:W5:Y:S01]  /*293f0*/  LD.E R2, desc[UR4][R6.64] ;  /* 0x0000000406027980 */ /* 0x000162000c101900 */
[----:B------:R-:W-:Y:S11]  /*29400*/  BSSY B3, `(.L_x_2313) ;  /* 0x0000006000037945 */ /* 0x000ff60003800000 */
[----:B------:R0:W5:Y:S01]  /*29410*/  LD.E R3, desc[UR6][R6.64+0x4] ;  /* 0x0000040606037980 */ /* 0x000162000c101900 */
[----:B--2---:R-:W-:-:S04]  /*29420*/  LOP3.LUT R11, R11, 0x1, RZ, 0xfc, !PT ;  /* 0x000000010b0b7812 */ /* 0x004fc800078efcff */
[----:B------:R-:W-:-:S13]  /*29430*/  ISETP.NE.AND P2, PT, R11, 0x3, PT ;  /* 0x000000030b00780c */ /* 0x000fda0003f45270 */
[----:B01----:R-:W-:Y:S05]  /*29440*/  @!P2 BRA `(.L_x_2314) ;  /* 0x000000000004a947 */ /* 0x003fea0003800000 */
[----:B------:R-:W-:Y:S01]  /*29450*/  BPT.TRAP 0x1 ;  /* 0x000000040000795c */ /* 0x000fe20000300000 */
.L_x_2314:
[----:B------:R-:W-:Y:S05]  /*29460*/  BSYNC B3 ;  /* 0x0000000000037941 */ /* 0x000fea0003800000 */
.L_x_2313:
[----:B------:R-:W-:Y:S04]  /*29470*/  BSSY B3, `(.L_x_2315) ;  /* 0x000000a000037945 */ /* 0x000fe80003800000 */
[----:B------:R-:W-:Y:S05]  /*29480*/  @P1 BRA `(.L_x_2316) ;  /* 0x0000000000201947 */ /* 0x000fea0003800000 */
[----:B------:R-:W-:Y:S02]  /*29490*/  R2UR UR4, R4 ;  /* 0x00000000040472ca */ /* 0x000fe400000e0000 */
[----:B------:R-:W-:-:S13]  /*294a0*/  R2UR UR5, R5 ;  /* 0x00000000050572ca */ /* 0x000fda00000e0000 */
[----:B------:R-:W2:Y:S01]  /*294b0*/  LD.E.64 R8, desc[UR4][R8.64+0x8] ;  /* 0x0000080408087980 */ /* 0x000ea2000c101b00 */
[----:B-----5:R-:W-:Y:S02]  /*294c0*/  SHF.L.U32 R3, R3, 0x1f, RZ ;  /* 0x0000001f03037819 */ /* 0x020fe400000006ff */
[----:B--2---:R-:W-:-:S05]  /*294d0*/  MOV R7, R8 ;  /* 0x0000000800077202 */ /* 0x004fca0000000f00 */
[----:B------:R-:W-:-:S04]  /*294e0*/  IMAD R2, R2, 0x8, R7 ;  /* 0x0000000802027824 */ /* 0x000fc800078e0207 */
[----:B------:R-:W0:Y:S02]  /*294f0*/  SYNCS.PHASECHK.TRANS64.TRYWAIT P1, [R2+URZ], R3 ;  /* 0x00000003020075a7 */ /* 0x000e24000802017f */
[----:B0-----:R-:W-:Y:S05]  /*29500*/  @!P1 BRA `(.L_x_2317) ;  /* 0x000001b000609947 */ /* 0x001fea0003800000 */
.L_x_2316:
[----:B------:R-:W-:Y:S05]  /*29510*/  BSYNC B3 ;  /* 0x0000000000037941 */ /* 0x000fea0003800000 */
.L_x_2315:
[----:B------:R-:W2:Y:S04]  /*29520*/  LDL.64 R8, [R0] ;  /* 0x0000000000087983 */ /* 0x000ea80000100a00 */
[----:B------:R-:W3:Y:S01]  /*29530*/  LDL.64 R6, [R0+0x28] ;  /* 0x0000280000067983 */ /* 0x000ee20000100a00 */
[C---:B------:R-:W-:Y:S02]  /*29540*/  R2UR UR6, R4.reuse ;  /* 0x00000000040672ca */ /* 0x040fe400000e0000 */
[C---:B------:R-:W-:Y:S01]  /*29550*/  R2UR UR7, R5.reuse ;  /* 0x00000000050772ca */ /* 0x040fe200000e0000 */
[----:B0----5:R-:W4:Y:S01]  /*29560*/  LDL.64 R2, [R0+0x20] ;  /* 0x0000200000027983 */ /* 0x021f220000100a00 */
[C---:B------:R-:W-:Y:S02]  /*29570*/  R2UR UR4, R4.reuse ;  /* 0x00000000040472ca */ /* 0x040fe400000e0000 */
[----:B------:R-:W-:Y:S01]  /*29580*/  R2UR UR5, R5 ;  /* 0x00000000050572ca */ /* 0x000fe200000e0000 */
[----:B------:R-:W4:Y:S08]  /*29590*/  LDL.64 R12, [R0+0x8] ;  /* 0x00000800000c7983 */ /* 0x000f300000100a00 */
[----:B--2---:R-:W2:Y:S04]  /*295a0*/  LD.E R9, desc[UR6][R8.64] ;  /* 0x0000000608097980 */ /* 0x004ea8000c101900 */
[----:B---3--:R-:W2:Y:S01]  /*295b0*/  LD.E.64 R14, desc[UR4][R6.64] ;  /* 0x00000004060e7980 */ /* 0x008ea2000c101b00 */
[----:B------:R-:W-:Y:S05]  /*295c0*/  WARPSYNC.ALL ;  /* 0x0000000000007948 */ /* 0x000fea0003800000 */
[----:B------:R-:W-:-:S02]  /*295d0*/  R2UR UR4, R4 ;  /* 0x00000000040472ca */ /* 0x000fc400000e0000 */
[C---:B------:R-:W-:Y:S02]  /*295e0*/  R2UR UR5, R5.reuse ;  /* 0x00000000050572ca */ /* 0x040fe400000e0000 */
[----:B------:R-:W-:Y:S02]  /*295f0*/  R2UR UR6, R4 ;  /* 0x00000000040672ca */ /* 0x000fe400000e0000 */
[----:B------:R-:W-:-:S09]  /*29600*/  R2UR UR7, R5 ;  /* 0x00000000050772ca */ /* 0x000fd200000e0000 */
[----:B----4-:R0:W-:Y:S04]  /*29610*/  ST.E desc[UR4][R12.64], RZ ;  /* 0x000000ff0c007985 */ /* 0x0101e8000c101904 */
[----:B------:R-:W3:Y:S01]  /*29620*/  LD.E.64 R6, desc[UR6][R2.64] ;  /* 0x0000000602067980 */ /* 0x000ee2000c101b00 */
[----:B--2---:R-:W-:Y:S01]  /*29630*/  IMAD R8, R9, 0x300, R14 ;  /* 0x0000030009087824 */ /* 0x004fe200078e020e */
[----:B------:R-:W-:Y:S01]  /*29640*/  WARPGROUP.ARRIVE ;  /* 0x00000000000079c5 */ /* 0x000fe20000000000 */
[----:B------:R-:W-:Y:S01]  /*29650*/  IMAD.MOV.U32 R9, RZ, RZ, R15 ;  /* 0x000000ffff097224 */ /* 0x000fe200078e000f */
[----:B------:R-:W-:Y:S01]  /*29660*/  R2UR UR8, R4 ;  /* 0x00000000040872ca */ /* 0x000fe200000e0000 */
[----:B------:R-:W-:Y:S01]  /*29670*/  IMAD.MOV.U32 R199, RZ, RZ, 0x1 ;  /* 0x00000001ffc77424 */ /* 0x000fe200078e00ff */
[----:B------:R-:W-:-:S02]  /*29680*/  R2UR UR6, R8 ;  /* 0x00000000080672ca */ /* 0x000fc400000e0000 */
[----:B------:R-:W-:Y:S02]  /*29690*/  R2UR UR7, R9 ;  /* 0x00000000090772ca */ /* 0x000fe400000e0000 */
[C---:B------:R-:W-:Y:S02]  /*296a0*/  R2UR UR9, R5.reuse ;  /* 0x00000000050972ca */ /* 0x040fe400000e0000 */
[----:B------:R-:W-:Y:S02]  /*296b0*/  R2UR UR10, R4 ;  /* 0x00000000040a72ca */ /* 0x000fe400000e0000 */
[----:B------:R-:W-:Y:S02]  /*296c0*/  R2UR UR11, R5 ;  /* 0x00000000050b72ca */ /* 0x000fe400000e0000 */
[----:B---3--:R-:W-:Y:S02]  /*296d0*/  R2UR UR4, R6 ;  /* 0x00000000060472ca */ /* 0x008fe400000e0000 */
[----:B------:R-:W-:-:S13]  /*296e0*/  R2UR UR5, R7 ;  /* 0x00000000070572ca */ /* 0x000fda00000e0000 */
[----:B------:R-:W-:Y:S03]  /*296f0*/  HGMMA.64x96x16.F32 R24, gdesc[UR4], RZ, !UPT, gsb0 ;  /* 0x01600000041879f0 */ /* 0x000fe6000c0008ff */
[----:B------:R-:W-:Y:S02]  /*29700*/  WARPGROUP.DEPBAR.LE gsb0, 0x0 ;  /* 0x00008000000079c5 */ /* 0x000fe40000010000 */
[----:B------:R0:W-:Y:S04]  /*29710*/  ST.E desc[UR8][R12.64], R199 ;  /* 0x000000c70c007985 */ /* 0x0001e8000c101908 */
[----:B------:R-:W2:Y:S01]  /*29720*/  LD.E.64 R6, desc[UR10][R2.64] ;  /* 0x0000000a02067980 */ /* 0x000ea2000c101b00 */
[----:B------:R-:W-:Y:S01]  /*29730*/  VIADD R14, R8, 0x2 ;  /* 0x00000002080e7836 */ /* 0x000fe20000000000 */
[----:B------:R-:W-:Y:S01]  /*29740*/  R2UR UR7, R15 ;  /* 0x000000000f0772ca */ /* 0x000fe200000e0000 */
[----:B------:R-:W-:Y:S01]  /*29750*/  WARPGROUP.ARRIVE ;  /* 0x00000000000079c5 */ /* 0x000fe20000000000 */
[----:B------:R-:W-:-:S02]  /*29760*/  R2UR UR8, R4 ;  /* 0x00000000040872ca */ /* 0x000fc400000e0000 */
[----:B------:R-:W-:Y:S02]  /*29770*/  R2UR UR6, R14 ;  /* 0x000000000e0672ca */ /* 0x000fe400000e0000 */
[C---:B------:R-:W-:Y:S02]  /*29780*/  R2UR UR9, R5.reuse ;  /* 0x00000000050972ca */ /* 0x040fe400000e0000 */
[----:B------:R-:W-:Y:S02]  /*29790*/  R2UR UR10, R4 ;  /* 0x00000000040a72ca */ /* 0x000fe400000e0000 */
[----:B------:R-:W-:Y:S01]  /*297a0*/  R2UR UR11, R5 ;  /* 0x00000000050b72ca */ /* 0x000fe200000e0000 */
[----:B--2---:R-:W-:Y:S01]  /*297b0*/  VIADD R6, R6, 0x2 ;  /* 0x0000000206067836 */ /* 0x004fe20000000000 */
[----:B------:R-:W-:-:S04]  /*297c0*/  R2UR UR5, R7 ;  /* 0x00000000070572ca */ /* 0x000fc800000e0000 */
[----:B------:R-:W-:-:S13]  /*297d0*/  R2UR UR4, R6 ;  /* 0x00000000060472ca */ /* 0x000fda00000e0000 */
[----:B------:R-:W-:Y:S03]  /*297e0*/  HGMMA.64x96x16.F32 R24, gdesc[UR4], R24, gsb0 ;  /* 0x01600000041879f0 */ /* 0x000fe60008000818 */
        /* <DEDUP_REMOVED lines=19> */
[----:B------:R-:W-:Y:S01]  /*29920*/  WARPGROUP.ARRIVE ;  /* 0x00000000000079c5 */ /* 0x000fe20000000000 */
[----:B------:R-:W-:Y:S01]  /*29930*/  IMAD.MOV.U32 R9, RZ, RZ, R15 ;  /* 0x000000ffff097224 */ /* 0x000fe200078e000f */
[----:B------:R-:W-:-:S02]  /*29940*/  R2UR UR8, R4 ;  /* 0x00000000040872ca */ /* 0x000fc400000e0000 */
[----:B------:R-:W-:Y:S02]  /*29950*/  R2UR UR6, R8 ;  /* 0x00000000080672ca */ /* 0x000fe400000e0000 */
        /* <DEDUP_REMOVED lines=8> */
[----:B------:R-:W2:Y:S01]  /*299e0*/  LDL.64 R6, [R0+0x40] ;  /* 0x0000400000067983 */ /* 0x000ea20000100a00 */
[----:B------:R-:W-:-:S02]  /*299f0*/  R2UR UR4, R4 ;  /* 0x00000000040472ca */ /* 0x000fc400000e0000 */
[----:B------:R-:W-:Y:S01]  /*29a00*/  R2UR UR5, R5 ;  /* 0x00000000050572ca */ /* 0x000fe200000e0000 */
[----:B------:R-:W3:-:S12]  /*29a10*/  LDL.64 R2, [R0] ;  /* 0x0000000000027983 */ /* 0x000ed80000100a00 */
[----:B--2---:R-:W2:Y:S01]  /*29a20*/  LD.E R8, desc[UR4][R6.64+0x1c] ;  /* 0x00001c0406087980 */ /* 0x004ea2000c101900 */
[C---:B------:R-:W-:Y:S02]  /*29a30*/  R2UR UR4, R4.reuse ;  /* 0x00000000040472ca */ /* 0x040fe400000e0000 */
[C---:B------:R-:W-:Y:S02]  /*29a40*/  R2UR UR5, R5.reuse ;  /* 0x00000000050572ca */ /* 0x040fe400000e0000 */
[----:B------:R-:W-:Y:S02]  /*29a50*/  R2UR UR6, R4 ;  /* 0x00000000040672ca */ /* 0x000fe400000e0000 */
[----:B------:R-:W-:Y:S01]  /*29a60*/  R2UR UR7, R5 ;  /* 0x00000000050772ca */ /* 0x000fe200000e0000 */
[----:B------:R-:W-:Y:S08]  /*29a70*/  BSSY B3, `(.L_x_2318) ;  /* 0x0000007000037945 */ /* 0x000ff00003800000 */
[----:B---3--:R0:W5:Y:S04]  /*29a80*/  LD.E R11, desc[UR4][R2.64] ;  /* 0x00000004020b7980 */ /* 0x008168000c101900 */
[----:B------:R0:W5:Y:S01]  /*29a90*/  LD.E R14, desc[UR6][R2.64+0x4] ;  /* 0x00000406020e7980 */ /* 0x000162000c101900 */
[----:B--2---:R-:W-:-:S04]  /*29aa0*/  LOP3.LUT R8, R8, 0x1, RZ, 0xfc, !PT ;  /* 0x0000000108087812 */ /* 0x004fc800078efcff */
[----:B------:R-:W-:-:S13]  /*29ab0*/  ISETP.NE.AND P1, PT, R8, 0x3, PT ;  /* 0x000000030800780c */ /* 0x000fda0003f25270 */
[----:B0-----:R-:W-:Y:S05]  /*29ac0*/  @!P1 BRA `(.L_x_2319) ;  /* 0x0000000000049947 */ /* 0x001fea0003800000 */
[----:B------:R-:W-:Y:S01]  /*29ad0*/  BPT.TRAP 0x1 ;  /* 0x000000040000795c */ /* 0x000fe20000300000 */
.L_x_2319:
[----:B------:R-:W-:Y:S05]  /*29ae0*/  BSYNC B3 ;  /* 0x0000000000037941 */ /* 0x000fea0003800000 */
.L_x_2318:
        /* <DEDUP_REMOVED lines=17> */
.L_x_2321:
[----:B------:R-:W-:Y:S05]  /*29c00*/  BSYNC B3 ;  /* 0x0000000000037941 */ /* 0x000fea0003800000 */
.L_x_2320:
        /* <DEDUP_REMOVED lines=10> */
.L_x_2323:
[----:B------:R-:W-:Y:S05]  /*29cb0*/  BSYNC B3 ;  /* 0x0000000000037941 */ /* 0x000fea0003800000 */
.L_x_2322:
[----:B------:R-:W2:Y:S04]  /*29cc0*/  LDL.64 R14, [R0] ;  /* 0x00000000000e7983 */ /* 0x000ea80000100a00 */
[----:B------:R-:W3:Y:S04]  /*29cd0*/  LDL.64 R12, [R0+0x58] ;  /* 0x00005800000c7983 */ /* 0x000ee80000100a00 */
[----:B------:R-:W4:Y:S04]  /*29ce0*/  LDL.64 R2, [R0+0x48] ;  /* 0x0000480000027983 */ /* 0x000f280000100a00 */
[----:B0----5:R-:W4:Y:S01]  /*29cf0*/  LDL.64 R8, [R0+0x50] ;  /* 0x0000500000087983 */ /* 0x021f220000100a00 */
[----:B------:R-:W-:-:S02]  /*29d00*/  R2UR UR6, R4 ;  /* 0x00000000040672ca */ /* 0x000fc400000e0000 */
[C---:B------:R-:W-:Y:S01]  /*29d10*/  R2UR UR7, R5.reuse ;  /* 0x00000000050772ca */ /* 0x040fe200000e0000 */
[----:B------:R-:W4:Y:S01]  /*29d20*/  LDL R73, [R1+0x460] ;  /* 0x0004600001497983 */ /* 0x000f220000100800 */
[C---:B------:R-:W-:Y:S02]  /*29d30*/  R2UR UR4, R4.reuse ;  /* 0x00000000040472ca */ /* 0x040fe400000e0000 */
[----:B------:R-:W-:Y:S01]  /*29d40*/  R2UR UR5, R5 ;  /* 0x00000000050572ca */ /* 0x000fe200000e0000 */
[----:B------:R-:W4:Y:S04]  /*29d50*/  LDL R72, [R1+0x464] ;  /* 0x0004640001487983 */ /* 0x000f280000100800 */
[----:B------:R-:W4:Y:S04]  /*29d60*/  LDL.LU R74, [R1+0x46c] ;  /* 0x00046c00014a7983 */ /* 0x000f280000300800 */
[----:B--2---:R-:W2:Y:S04]  /*29d70*/  LD.E R15, desc[UR6][R14.64] ;  /* 0x000000060e0f7980 */ /* 0x004ea8000c101900 */
[----:B---3--:R-:W2:Y:S01]  /*29d80*/  LD.E.64 R6, desc[UR4][R12.64] ;  /* 0x000000040c067980 */ /* 0x008ea2000c101b00 */
[----:B------:R-:W-:Y:S05]  /*29d90*/  WARPSYNC.ALL ;  /* 0x0000000000007948 */ /* 0x000fea0003800000 */
[----:B------:R-:W-:-:S02]  /*29da0*/  R2UR UR6, R4 ;  /* 0x00000000040672ca */ /* 0x000fc400000e0000 */
[C---:B------:R-:W-:Y:S02]  /*29db0*/  R2UR UR7, R5.reuse ;  /* 0x00000000050772ca */ /* 0x040fe400000e0000 */
[----:B------:R-:W-:Y:S02]  /*29dc0*/  R2UR UR4, R4 ;  /* 0x00000000040472ca */ /* 0x000fe400000e0000 */
[----:B------:R-:W-:-:S09]  /*29dd0*/  R2UR UR5, R5 ;  /* 0x00000000050572ca */ /* 0x000fd200000e0000 */
[----:B----4-:R-:W3:Y:S04]  /*29de0*/  LD.E R11, desc[UR6][R2.64] ;  /* 0x00000006020b7980 */ /* 0x010ee8000c101900 */
[----:B------:R-:W4:Y:S01]  /*29df0*/  LD.E.64 R20, desc[UR4][R8.64] ;  /* 0x0000000408147980 */ /* 0x000f22000c101b00 */
[----:B------:R-:W-:Y:S01]  /*29e00*/  WARPGROUP.ARRIVE ;  /* 0x00000000000079c5 */ /* 0x000fe20000000000 */
[C---:B------:R-:W-:Y:S02]  /*29e10*/  R2UR UR8, R4.reuse ;  /* 0x00000000040872ca */ /* 0x040fe400000e0000 */
[----:B------:R-:W-:Y:S02]  /*29e20*/  R2UR UR9, R5 ;  /* 0x00000000050972ca */ /* 0x000fe400000e0000 */
[----:B------:R-:W-:-:S02]  /*29e30*/  R2UR UR10, R4 ;  /* 0x00000000040a72ca */ /* 0x000fc400000e0000 */
[----:B------:R-:W-:Y:S01]  /*29e40*/  R2UR UR11, R5 ;  /* 0x00000000050b72ca */ /* 0x000fe200000e0000 */
[----:B--2---:R-:W-:Y:S01]  /*29e50*/  IMAD R6, R15, 0xc00, R6 ;  /* 0x00000c000f067824 */ /* 0x004fe200078e0206 */
[----:B------:R-:W-:-:S04]  /*29e60*/  R2UR UR7, R7 ;  /* 0x00000000070772ca */ /* 0x000fc800000e0000 */
[----:B------:R-:W-:Y:S02]  /*29e70*/  R2UR UR6, R6 ;  /* 0x00000000060672ca */ /* 0x000fe400000e0000 */
[----:B---3--:R-:W-:Y:S02]  /*29e80*/  ISETP.NE.U32.AND P1, PT, R11, RZ, PT ;  /* 0x000000ff0b00720c */ /* 0x008fe40003f25070 */
[----:B----4-:R-:W-:Y:S02]  /*29e90*/  R2UR UR4, R20 ;  /* 0x00000000140472ca */ /* 0x010fe400000e0000 */
[----:B------:R-:W-:-:S09]  /*29ea0*/  R2UR UR5, R21 ;  /* 0x00000000150572ca */ /* 0x000fd200000e0000 */
[----:B------:R-:W-:-:S05]  /*29eb0*/  VOTEU.ANY UP0, P1 ;  /* 0x00000000003f7886 */ /* 0x000fca0000800100 */
[----:B------:R-:W-:Y:S03]  /*29ec0*/  HGMMA.64x96x16.F32 R24, gdesc[UR4], R24, UP0, gsb0 ;  /* 0x01600000041879f0 */ /* 0x000fe6000b800818 */
[----:B------:R-:W-:Y:S02]  /*29ed0*/  WARPGROUP.DEPBAR.LE gsb0, 0x0 ;  /* 0x00008000000079c5 */ /* 0x000fe40000010000 */
[----:B------:R-:W-:Y:S04]  /*29ee0*/  ST.E desc[UR8][R2.64], R199 ;  /* 0x000000c702007985 */ /* 0x000fe8000c101908 */
[----:B------:R-:W2:Y:S01]  /*29ef0*/  LD.E.64 R12, desc[UR10][R8.64] ;  /* 0x0000000a080c7980 */ /* 0x000ea2000c101b00 */
[----:B------:R-:W-:-:S02]  /*29f00*/  VIADD R14, R6, 0x2 ;  /* 0x00000002060e7836 */ /* 0x000fc40000000000 */
[----:B------:R-:W-:-:S03]  /*29f10*/  IMAD.MOV.U32 R15, RZ, RZ, R7 ;  /* 0x000000ffff0f7224 */ /* 0x000fc600078e0007 */
[----:B------:R-:W-:Y:S02]  /*29f20*/  R2UR UR6, R14 ;  /* 0x000000000e0672ca */ /* 0x000fe400000e0000 */
[----:B------:R-:W-:Y:S01]  /*29f30*/  R2UR UR7, R15 ;  /* 0x000000000f0772ca */ /* 0x000fe200000e0000 */
[----:B------:R-:W-:Y:S01]  /*29f40*/  WARPGROUP.ARRIVE ;  /* 0x00000000000079c5 */ /* 0x000fe20000000000 */
[C---:B------:R-:W-:Y:S02]  /*29f50*/  R2UR UR8, R4.reuse ;  /* 0x00000000040872ca */ /* 0x040fe400000e0000 */
        /* <DEDUP_REMOVED lines=222> */
[----:B------:R-:W-:-:S06]  /*2ad40*/  WARPGROUP.ARRIVE ;  /* 0x00000000000079c5 */ /* 0x000fcc0000000000 */
[----:B------:R-:W0:Y:S01]  /*2ad50*/  S2R R207, SR_TID.X ;  /* 0x0000000000cf7919 */ /* 0x000e220000002100 */
[----:B------:R-:W-:Y:S02]  /*2ad60*/  R2UR UR8, R4 ;  /* 0x00000000040872ca */ /* 0x000fe400000e0000 */
[----:B------:R-:W-:Y:S02]  /*2ad70*/  R2UR UR9, R5 ;  /* 0x00000000050972ca */ /* 0x000fe400000e0000 */
[----:B0-----:R-:W-:Y:S01]  /*2ad80*/  LOP3.LUT P2, RZ, R207, 0x7f, RZ, 0xc0, !PT ;  /* 0x0000007fcfff7812 */ /* 0x001fe2000784c0ff */
[----:B--2---:R-:W-:Y:S02]  /*2ad90*/  VIADD R6, R8, 0xc06 ;  /* 0x00000c0608067836 */ /* 0x004fe40000000000 */
[----:B------:R-:W-:-:S03]  /*2ada0*/  IMAD.MOV.U32 R7, RZ, RZ, R9 ;  /* 0x000000ffff077224 */ /* 0x000fc600078e0009 */
[----:B------:R-:W-:Y:S02]  /*2adb0*/  R2UR UR4, R6 ;  /* 0x00000000060472ca */ /* 0x000fe400000e0000 */
[----:B------:R-:W-:-:S13]  /*2adc0*/  R2UR UR5, R7 ;  /* 0x00000000070572ca */ /* 0x000fda00000e0000 */
[----:B------:R-:W-:Y:S03]  /*2add0*/  HGMMA.64x96x16.F32 R24, gdesc[UR4], R24, gsb0 ;  /* 0x01600000041879f0 */ /* 0x000fe60008000818 */
[----:B------:R-:W-:Y:S02]  /*2ade0*/  WARPGROUP.DEPBAR.LE gsb0, 0x0 ;  /* 0x00008000000079c5 */ /* 0x000fe40000010000 */
[----:B------:R0:W-:Y:S04]  /*2adf0*/  ST.E desc[UR8][R2.64], R199 ;  /* 0x000000c702007985 */ /* 0x0001e8000c101908 */
[----:B------:R-:W2:Y:S04]  /*2ae00*/  @!P2 LDL.64 R6, [R0+0x18] ;  /* 0x000018000006a983 */ /* 0x000ea80000100a00 */
[----:B------:R-:W3:Y:S01]  /*2ae10*/  @!P2 LDL.64 R8, [R0] ;  /* 0x000000000008a983 */ /* 0x000ee20000100a00 */
[----:B------:R-:W-:-:S02]  /*2ae20*/  @!P2 R2UR UR4, R4 ;  /* 0x000000000404a2ca */ /* 0x000fc400000e0000 */
[C---:B------:R-:W-:Y:S02]  /*2ae30*/  @!P2 R2UR UR5, R5.reuse ;  /* 0x000000000505a2ca */ /* 0x040fe400000e0000 */
[----:B------:R-:W-:Y:S02]  /*2ae40*/  SHF.R.U32.HI R11, RZ, 0x7, R207 ;  /* 0x00000007ff0b7819 */ /* 0x000fe400000116cf */
[----:B------:R-:W-:Y:S02]  /*2ae50*/  @!P2 R2UR UR6, R4 ;  /* 0x000000000406a2ca */ /* 0x000fe400000e0000 */
[----:B------:R-:W-:Y:S02]  /*2ae60*/  @!P2 R2UR UR7, R5 ;  /* 0x000000000507a2ca */ /* 0x000fe400000e0000 */
[----:B------:R-:W-:-:S05]  /*2ae70*/  IADD3 R11, -R11, 0xb, RZ ;  /* 0x0000000b0b0b7810 */ /* 0x000fca0007ffe1ff */
[----:B------:R1:W-:Y:S06]  /*2ae80*/  BAR.ARV R11, 0x100 ;  /* 0x0004000b0000751d */ /* 0x0003ec0000002000 */
[----:B--2---:R-:W0:Y:S04]  /*2ae90*/  @!P2 LD.E.64 R6, desc[UR4][R6.64+0x30] ;  /* 0x000030040606a980 */ /* 0x004e28000c101b00 */
[----:B---3--:R-:W2:Y:S01]  /*2aea0*/  @!P2 LD.E R8, desc[UR6][R8.64] ;  /* 0x000000060808a980 */ /* 0x008ea2000c101900 */
[----:B------:R-:W-:-:S02]  /*2aeb0*/  R2UR UR4, R4 ;  /* 0x00000000040472ca */ /* 0x000fc400000e0000 */
[----:B------:R-:W-:Y:S02]  /*2aec0*/  R2UR UR5, R5 ;  /* 0x00000000050572ca */ /* 0x000fe400000e0000 */
[----:B0-----:R-:W-:-:S05]  /*2aed0*/  @!P2 MOV R3, R6 ;  /* 0x000000060003a202 */ /* 0x001fca0000000f00 */
[----:B--2---:R-:W-:-:S05]  /*2aee0*/  @!P2 IMAD R2, R8, 0x8, R3 ;  /* 0x000000080802a824 */ /* 0x004fca00078e0203 */
[----:B------:R-:W-:-:S04]  /*2aef0*/  @!P2 PRMT R2, RZ, 0x654, R2 ;  /* 0x00000654ff02a816 */ /* 0x000fc80000000002 */
[----:B------:R0:W-:Y:S02]  /*2af00*/  @!P2 SYNCS.ARRIVE.TRANS64.RED.A1T0 RZ, [R2+URZ], RZ ;  /* 0x000000ff02ffa9a7 */ /* 0x0001e4000810043f */
[----:B0-----:R-:W2:Y:S01]  /*2af10*/  LD.E R2, desc[UR4][R18.64+0x24] ;  /* 0x0000240412027980 */ /* 0x001ea2000c101900 */
[----:B------:R-:W-:Y:S02]  /*2af20*/  R2UR UR4, R4 ;  /* 0x00000000040472ca */ /* 0x000fe400000e0000 */
[----:B------:R-:W-:-:S13]  /*2af30*/  R2UR UR5, R5 ;  /* 0x00000000050572ca */ /* 0x000fda00000e0000 */
[----:B------:R-:W3:Y:S01]  /*2af40*/  LD.E R12, desc[UR4][R18.64] ;  /* 0x00000004120c7980 */ /* 0x000ee2000c101900 */
[C---:B------:R-:W-:Y:S02]  /*2af50*/  R2UR UR4, R4.reuse ;  /* 0x00000000040472ca */ /* 0x040fe400000e0000 */
[C---:B------:R-:W-:Y:S01]  /*2af60*/  R2UR UR5, R5.reuse ;  /* 0x00000000050572ca */ /* 0x040fe200000e0000 */
[----:B------:R-:W-:Y:S01]  /*2af70*/  IMAD.MOV.U32 R3, RZ, RZ, R73 ;  /* 0x000000ffff037224 */ /* 0x000fe200078e0049 */
[C---:B------:R-:W-:Y:S02]  /*2af80*/  R2UR UR14, R4.reuse ;  /* 0x00000000040e72ca */ /* 0x040fe400000e0000 */
[C---:B------:R-:W-:Y:S02]  /*2af90*/  R2UR UR15, R5.reuse ;  /* 0x00000000050f72ca */ /* 0x040fe400000e0000 */
[----:B------:R-:W-:Y:S02]  /*2afa0*/  R2UR UR10, R4 ;  /* 0x00000000040a72ca */ /* 0x000fe400000e0000 */
[----:B------:R-:W-:-:S02]  /*2afb0*/  R2UR UR11, R5 ;  /* 0x00000000050b72ca */ /* 0x000fc400000e0000 */
[----:B------:R-:W-:Y:S02]  /*2afc0*/  LOP3.LUT R74, R74, 0xfff7ffff, RZ, 0xc0, !PT ;  /* 0xfff7ffff4a4a7812 */ /* 0x000fe400078ec0ff */
[----:B------:R-:W-:Y:S02]  /*2afd0*/  R2UR UR8, R4 ;  /* 0x00000000040872ca */ /* 0x000fe400000e0000 */
[C---:B------:R-:W-:Y:S02]  /*2afe0*/  R2UR UR9, R5.reuse ;  /* 0x00000000050972ca */ /* 0x040fe400000e0000 */
[----:B------:R-:W-:Y:S01]  /*2aff0*/  @P2 LOP3.LUT R74, R74, 0x80000, RZ, 0xfc, !PT ;  /* 0x000800004a4a2812 */ /* 0x000fe200078efcff */
[----:B------:R-:W4:Y:S01]  /*2b000*/  LD.E R76, desc[UR14][R18.64+0x18] ;  /* 0x0000180e124c7980 */ /* 0x000f22000c101900 */
[----:B------:R-:W-:Y:S02]  /*2b010*/  R2UR UR12, R4 ;  /* 0x00000000040c72ca */ /* 0x000fe400000e0000 */
[----:B------:R-:W-:Y:S01]  /*2b020*/  R2UR UR13, R5 ;  /* 0x00000000050d72ca */ /* 0x000fe200000e0000 */
[----:B------:R0:W-:Y:S06]  /*2b030*/  STL [R1+0x46c], R74 ;  /* 0x00046c4a01007387 */ /* 0x0001ec0000100800 */
[----:B------:R-:W4:Y:S04]  /*2b040*/  LD.E R73, desc[UR8][R18.64+0x10] ;  /* 0x0000100812497980 */ /* 0x000f28000c101900 */
[----:B0-----:R-:W4:Y:S04]  /*2b050*/  LD.E R74, desc[UR10][R18.64+0xc] ;  /* 0x00000c0a124a7980 */ /* 0x001f28000c101900 */
[----:B------:R-:W4:Y:S01]  /*2b060*/  LD.E R75, desc[UR12][R18.64+0x14] ;  /* 0x0000140c124b7980 */ /* 0x000f22000c101900 */
[----:B--2---:R-:W-:Y:S01]  /*2b070*/  ISETP.NE.AND P1, PT, R2, 0x1, PT ;  /* 0x000000010200780c */ /* 0x004fe20003f25270 */
[----:B------:R-:W-:-:S05]  /*2b080*/  IMAD.MOV.U32 R2, RZ, RZ, R72 ;  /* 0x000000ffff027224 */ /* 0x000fca00078e0048 */
[----:B-1----:R3:W2:Y:S07]  /*2b090*/  LD.E R11, desc[UR4][R2.64] ;  /* 0x00000004020b7980 */ /* 0x0026ae000c101900 */
[C---:B------:R-:W-:Y:S02]  /*2b0a0*/  @P1 R2UR UR4, R4.reuse ;  /* 0x00000000040412ca */ /* 0x040fe400000e0000 */
[----:B------:R-:W-:Y:S02]  /*2b0b0*/  @P1 R2UR UR5, R5 ;  /* 0x00000000050512ca */ /* 0x000fe400000e0000 */
[----:B------:R-:W-:-:S02]  /*2b0c0*/  @P1 R2UR UR6, R4 ;  /* 0x00000000040612ca */ /* 0x000fc400000e0000 */
[----:B------:R-:W-:-:S09]  /*2b0d0*/  @P1 R2UR UR7, R5 ;  /* 0x00000000050712ca */ /* 0x000fd200000e0000 */
[----:B------:R-:W2:Y:S04]  /*2b0e0*/  @P1 LD.E R20, desc[UR4][R18.64+0x28] ;  /* 0x0000280412141980 */ /* 0x000ea8000c101900 */
[----:B------:R-:W2:Y:S01]  /*2b0f0*/  @P1 LD.E R15, desc[UR6][R18.64+0x2c] ;  /* 0x00002c06120f1980 */ /* 0x000ea2000c101900 */
[C---:B------:R-:W-:Y:S02]  /*2b100*/  R2UR UR4, R4.reuse ;  /* 0x00000000040472ca */ /* 0x040fe400000e0000 */
[C---:B------:R-:W-:Y:S02]  /*2b110*/  R2UR UR5, R5.reuse ;  /* 0x00000000050572ca */ /* 0x040fe400000e0000 */
[----:B------:R-:W-:Y:S02]  /*2b120*/  R2UR UR6, R4 ;  /* 0x00000000040672ca */ /* 0x000fe400000e0000 */
[----:B------:R-:W-:-:S09]  /*2b130*/  R2UR UR7, R5 ;  /* 0x00000000050772ca */ /* 0x000fd200000e0000 */
[----:B------:R-:W2:Y:S04]  /*2b140*/  LD.E R72, desc[UR4][R18.64+0x8] ;  /* 0x0000080412487980 */ /* 0x000ea8000c101900 */
[----:B------:R-:W2:Y:S01]  /*2b150*/  LD.E R21, desc[UR6][R18.64+0x4] ;  /* 0x0000040612157980 */ /* 0x000ea2000c101900 */
[----:B---3--:R-:W-:-:S04]  /*2b160*/  SHF.R.S32.HI R3, RZ, 0x1f, R12 ;  /* 0x0000001fff037819 */ /* 0x008fc8000001140c */
[----:B------:R-:W-:-:S04]  /*2b170*/  LEA.HI R2, R3, R12, RZ, 0x7 ;  /* 0x0000000c03027211 */ /* 0x000fc800078f38ff */
[----:B------:R-:W-:-:S05]  /*2b180*/  LOP3.LUT R7, R2, 0xffffff80, RZ, 0xc0, !PT ;  /* 0xffffff8002077812 */ /* 0x000fca00078ec0ff */
[----:B------:R-:W-:-:S05]  /*2b190*/  IMAD.IADD R7, R12, 0x1, -R7 ;  /* 0x000000010c077824 */ /* 0x000fca00078e0a07 */
[----:B------:R-:W-:Y:S02]  /*2b1a0*/  SHF.R.S32.HI R6, RZ, 0x1f, R7 ;  /* 0x0000001fff067819 */ /* 0x000fe40000011407 */
[----:B------:R-:W-:Y:S02]  /*2b1b0*/  LEA.HI R13, R3, R12, RZ, 0x2 ;  /* 0x0000000c030d7211 */ /* 0x000fe400078f10ff */
[CC--:B------:R-:W-:Y:S02]  /*2b1c0*/  LEA.HI R8, R6.reuse, R7.reuse, RZ, 0x2 ;  /* 0x0000000706087211 */ /* 0x0c0fe400078f10ff */
[----:B------:R-:W-:Y:S02]  /*2b1d0*/  LEA.HI R6, R6, R7, RZ, 0x5 ;  /* 0x0000000706067211 */ /* 0x000fe400078f28ff */
[--C-:B------:R-:W-:Y:S02]  /*2b1e0*/  SHF.R.S32.HI R9, RZ, 0x2, R8.reuse ;  /* 0x00000002ff097819 */ /* 0x100fe40000011408 */
[----:B------:R-:W-:-:S02]  /*2b1f0*/  SHF.R.S32.HI R14, RZ, 0x1f, R8 ;  /* 0x0000001fff0e7819 */ /* 0x000fc40000011408 */
[----:B------:R-:W-:Y:S02]  /*2b200*/  LOP3.LUT R13, R13, 0xfffffffc, RZ, 0xc0, !PT ;  /* 0xfffffffc0d0d7812 */ /* 0x000fe400078ec0ff */
[----:B------:R-:W-:Y:S02]  /*2b210*/  SHF.R.S32.HI R3, RZ, 0x7, R2 ;  /* 0x00000007ff037819 */ /* 0x000fe40000011402 */
[----:B------:R-:W-:Y:S01]  /*2b220*/  LEA.HI R14, R14, R9, RZ, 0x3 ;  /* 0x000000090e0e7211 */ /* 0x000fe200078f18ff */
[----:B------:R-:W-:Y:S01]  /*2b230*/  IMAD.IADD R13, R12, 0x1, -R13 ;  /* 0x000000010c0d7824 */ /* 0x000fe200078e0a0d */
[----:B------:R-:W-:Y:S02]  /*2b240*/  SHF.R.S32.HI R6, RZ, 0x5, R6 ;  /* 0x00000005ff067819 */ /* 0x000fe40000011406 */
[----:B------:R-:W-:Y:S02]  /*2b250*/  LEA.HI R2, R2, R3, RZ, 0x1 ;  /* 0x0000000302027211 */ /* 0x000fe400078f08ff */
[----:B------:R-:W-:-:S02]  /*2b260*/  LOP3.LUT R14, R14, 0xfffffff8, RZ, 0xc0, !PT ;  /* 0xfffffff80e0e7812 */ /* 0x000fc400078ec0ff */
[----:B------:R-:W-:-:S03]  /*2b270*/  LOP3.LUT R2, R2, 0x3fffffe, RZ, 0xc0, !PT ;  /* 0x03fffffe02027812 */ /* 0x000fc600078ec0ff */
[----:B------:R-:W-:Y:S02]  /*2b280*/  IMAD.IADD R14, R9, 0x1, -R14 ;  /* 0x00000001090e7824 */ /* 0x000fe400078e0a0e */
[----:B------:R-:W-:Y:S01]  /*2b290*/  IMAD.IADD R2, R3, 0x1, -R2 ;  /* 0x0000000103027824 */ /* 0x000fe200078e0a02 */
[----:B------:R-:W-:Y:S01]  /*2b2a0*/  LOP3.LUT R8, R8, 0x7ffffffc, RZ, 0xc0, !PT ;  /* 0x7ffffffc08087812 */ /* 0x000fe200078ec0ff */
[----:B------:R-:W-:-:S04]  /*2b2b0*/  IMAD.MOV.U32 R9, RZ, RZ, -0x60 ;  /* 0xffffffa0ff097424 */ /* 0x000fc800078e00ff */
[----:B------:R-:W-:Y:S02]  /*2b2c0*/  IMAD.IADD R8, R7, 0x1, -R8 ;  /* 0x0000000107087824 */ /* 0x000fe400078e0a08 */
[----:B------:R-:W-:Y:S01]  /*2b2d0*/  IMAD R7, R10, R9, 0x1 ;  /* 0x000000010a077424 */ /* 0x000fe200078e0209 */
[----:B----4-:R-:W-:-:S03]  /*2b2e0*/  ISETP.GE.AND P2, PT, R76, 0x1, PT ;  /* 0x000000014c00780c */ /* 0x010fc60003f46270 */
[----:B------:R-:W-:Y:S01]  /*2b2f0*/  IMAD R7, R8, -0x2, R7 ;  /* 0xfffffffe08077824 */ /* 0x000fe200078e0207 */
[----:B------:R-:W-:Y:S01]  /*2b300*/  LOP3.LUT R9, RZ, R74, RZ, 0x33, !PT ;  /* 0x0000004aff097212 */ /* 0x000fe200078e33ff */
[----:B------:R-:W-:Y:S01]  /*2b310*/  BSSY B3, `(.L_x_2325) ;  /* 0x0000034000037945 */ /* 0x000fe20003800000 */
[----:B------:R-:W-:Y:S02]  /*2b320*/  IMAD R75, R10, -0x60, R75 ;  /* 0xffffffa00a4b7824 */ /* 0x000fe400078e024b */
[----:B------:R-:W-:Y:S02]  /*2b330*/  VIADD R12, R7, 0xffffffff ;  /* 0xffffffff070c7836 */ /* 0x000fe40000000000 */
[----:B--2---:R-:W-:Y:S01]  /*2b340*/  IMAD R11, R11, 0x8, R6 ;  /* 0x000000080b0b7824 */ /* 0x004fe200078e0206 */
[----:B------:R-:W-:-:S03]  /*2b350*/  LEA.HI R6, R13, R13, RZ, 0x1 ;  /* 0x0000000d0d067211 */ /* 0x000fc600078f08ff */
[----:B------:R-:W-:Y:S01]  /*2b360*/  IMAD.U32 R3, R11, 0x10, R14 ;  /* 0x000000100b037824 */ /* 0x000fe200078e000e */
[----:B------:R-:W-:-:S03]  /*2b370*/  LOP3.LUT R6, R6, 0x1ffffffe, RZ, 0xc0, !PT ;  /* 0x1ffffffe06067812 */ /* 0x000fc600078ec0ff */
[----:B------:R-:W-:Y:S02]  /*2b380*/  IMAD R3, R2, 0x40, R3 ;  /* 0x0000004002037824 */ /* 0x000fe400078e0203 */
[----:B------:R-:W-:-:S04]  /*2b390*/  IMAD.IADD R6, R13, 0x1, -R6 ;  /* 0x000000010d067824 */ /* 0x000fc800078e0a06 */
[----:B------:R-:W-:-:S04]  /*2b3a0*/  IMAD R3, R6, 0x8, R3 ;  /* 0x0000000806037824 */ /* 0x000fc800078e0203 */
[----:B------:R-:W-:-:S05]  /*2b3b0*/  @P1 IMAD.HI.U32 R20, R3, R20, RZ ;  /* 0x0000001403141227 */ /* 0x000fca00078e00ff */
[----:B------:R-:W-:-:S05]  /*2b3c0*/  @P1 SHF.R.U32.HI R3, RZ, R15, R20 ;  /* 0x0000000fff031219 */ /* 0x000fca0000011614 */
[----:B------:R-:W0:Y:S01]  /*2b3d0*/  SHFL.IDX PT, R6, R3, RZ, 0x1c1f ;  /* 0x001c1fff03067589 */ /* 0x000e2200000e0000 */
[----:B------:R-:W-:-:S05]  /*2b3e0*/  IADD3 R2, -R21, R7, R72 ;  /* 0x0000000715027210 */ /* 0x000fca0007ffe148 */
[C---:B------:R-:W-:Y:S02]  /*2b3f0*/  IMAD.IADD R73, R2.reuse, 0x1, R73 ;  /* 0x0000000102497824 */ /* 0x040fe400078e0249 */
[----:B------:R-:W-:Y:S02]  /*2b400*/  IMAD.IADD R8, R2, 0x1, R9 ;  /* 0x0000000102087824 */ /* 0x000fe400078e0209 */
[--C-:B0-----:R-:W-:Y:S02]  /*2b410*/  IMAD.IADD R7, R73, 0x1, R6.reuse ;  /* 0x0000000149077824 */ /* 0x101fe400078e0206 */
[----:B------:R-:W-:Y:S01]  /*2b420*/  IMAD.IADD R2, R8, 0x1, R6 ;  /* 0x0000000108027824 */ /* 0x000fe200078e0206 */
[----:B------:R-:W-:Y:S06]  /*2b430*/  @!P2 BRA `(.L_x_2326) ;  /* 0x000000000084a947 */ /* 0x000fec0003800000 */
        /* <DEDUP_REMOVED lines=8> */
[C---:B------:R-:W-:Y:S02]  /*2b4c0*/  R2UR UR4, R4.reuse ;  /* 0x00000000040472ca */ /* 0x040fe400000e0000 */
[C---:B------:R-:W-:Y:S02]  /*2b4d0*/  R2UR UR5, R5.reuse ;  /* 0x00000000050572ca */ /* 0x040fe400000e0000 */
[----:B------:R-:W-:Y:S02]  /*2b4e0*/  R2UR UR6, R4 ;  /* 0x00000000040672ca */ /* 0x000fe400000e0000 */
[----:B------:R-:W-:-:S09]  /*2b4f0*/  R2UR UR7, R5 ;  /* 0x00000000050772ca */ /* 0x000fd200000e0000 */
[----:B------:R-:W2:Y:S04]  /*2b500*/  LD.E R6, desc[UR4][R18.64+0x1c] ;  /* 0x00001c0412067980 */ /* 0x000ea8000c101900 */
[----:B------:R-:W3:Y:S01]  /*2b510*/  LD.E R11, desc[UR6][R18.64+0x20] ;  /* 0x00002006120b7980 */ /* 0x000ee2000c101900 */
[----:B--2---:R-:W-:-:S05]  /*2b520*/  IMAD.HI.U32 R6, R9, R6, RZ ;  /* 0x0000000609067227 */ /* 0x004fca00078e00ff */
[----:B---3--:R-:W-:-:S07]  /*2b530*/  SHF.R.U32.HI R9, RZ, R11, R6 ;  /* 0x0000000bff097219 */ /* 0x008fce0000011606 */
.L_x_2330:
[----:B------:R-:W-:Y:S05]  /*2b540*/  BSYNC B5 ;  /* 0x0000000000057941 */ /* 0x000fea0003800000 */
.L_x_2329:
[----:B------:R-:W-:Y:S01]  /*2b550*/  LOP3.LUT R9, RZ, R9, RZ, 0x33, !PT ;  /* 0x00000009ff097212 */ /* 0x000fe200078e33ff */
[----:B------:R-:W-:Y:S06]  /*2b560*/  BRA `(.L_x_2331) ;  /* 0x0000000000287947 */ /* 0x000fec0003800000 */
.L_x_2328:
[----:B------:R-:W-:-:S13]  /*2b570*/  ISETP.NE.AND P1, PT, R76, 0x1, PT ;  /* 0x000000014c00780c */ /* 0x000fda0003f25270 */
        /* <DEDUP_REMOVED lines=9> */
.L_x_2331:
[----:B------:R-:W-:Y:S05]  /*2b610*/  BSYNC B4 ;  /* 0x0000000000047941 */ /* 0x000fea0003800000 */
.L_x_2327:
[----:B------:R-:W-:-:S05]  /*2b620*/  IMAD R9, R76, R9, R12 ;  /* 0x000000094c097224 */ /* 0x000fca00078e020c */
[----:B------:R-:W-:Y:S02]  /*2b630*/  VIMNMX R2, R2, R9, !PT ;  /* 0x0000000902027248 */ /* 0x000fe40007fe0100 */
[----:B------:R-:W-:-:S07]  /*2b640*/  VIADDMNMX R7, R9, R76, R7, PT ;  /* 0x0000004c09077246 */ /* 0x000fce0003800107 */
.L_x_2326:
[----:B------:R-:W-:Y:S05]  /*2b650*/  BSYNC B3 ;  /* 0x0000000000037941 */ /* 0x000fea0003800000 */
.L_x_2325:
[C---:B------:R-:W-:Y:S01]  /*2b660*/  ISETP.GE.AND P2, PT, R75.reuse, 0x9, PT ;  /* 0x000000094b00780c */ /* 0x040fe20003f46270 */
[----:B------:R-:W0:Y:S01]  /*2b670*/  SHFL.IDX PT, R3, R3, 0x1, 0x1c1f ;  /* 0x003c1f0003037f89 */ /* 0x000e2200000e0000 */
[----:B------:R-:W-:Y:S01]  /*2b680*/  ISETP.GE.AND P1, PT, R75, 0x2, PT ;  /* 0x000000024b00780c */ /* 0x000fe20003f26270 */
[----:B------:R-:W-:Y:S01]  /*2b690*/  BSSY B3, `(.L_x_2332) ;  /* 0x0000097000037945 */ /* 0x000fe20003800000 */
        /* <DEDUP_REMOVED lines=10> */
[----:B------:R-:W-:Y:S01]  /*2b740*/  FSEL R29, R29, -INF , !P3 ;  /* 0xff8000001d1d7808 */ /* 0x000fe20005800000 */
[--C-:B0-----:R-:W-:Y:S01]  /*2b750*/  IMAD.IADD R9, R73, 0x1, R3.reuse ;  /* 0x0000000149097824 */ /* 0x101fe200078e0203 */
[----:B------:R-:W-:Y:S01]  /*2b760*/  ISETP.GT.AND P3, PT, R2, 0x10, !P4 ;  /* 0x000000100200780c */ /* 0x000fe20006764270 */
[----:B------:R-:W-:Y:S01]  /*2b770*/  IMAD.IADD R8, R8, 0x1, R3 ;  /* 0x0000000108087824 */ /* 0x000fe200078e0203 */
        /* <DEDUP_REMOVED lines=99> */
[----:B------:R-:W-:-:S04]  /*2bdb0*/  ISETP.LT.OR P6, PT, R7, 0x5a, P6 ;  /* 0x0000005a0700780c */ /* 0x000fc800037c1670 */
        /* <DEDUP_REMOVED lines=19> */
.L_x_2337:
[----:B------:R-:W-:Y:S05]  /*2bef0*/  BSYNC B5 ;  /* 0x0000000000057941 */ /* 0x000fea0003800000 */
.L_x_2336:
[----:B------:R-:W-:Y:S01]  /*2bf00*/  LOP3.LUT R21, RZ, R21, RZ, 0x33, !PT ;  /* 0x00000015ff157212 */ /* 0x000fe200078e33ff */
[----:B------:R-:W-:Y:S06]  /*2bf10*/  BRA `(.L_x_2338) ;  /* 0x0000000000287947 */ /* 0x000fec0003800000 */
.L_x_2335:
        /* <DEDUP_REMOVED lines=10> */
.L_x_2338:
[----:B------:R-:W-:Y:S05]  /*2bfc0*/  BSYNC B4 ;  /* 0x0000000000047941 */ /* 0x000fea0003800000 */
.L_x_2334:
[----:B------:R-:W-:-:S05]  /*2bfd0*/  IMAD R21, R76, R21, R12 ;  /* 0x000000154c157224 */ /* 0x000fca00078e020c */
[----:B------:R-:W-:Y:S02]  /*2bfe0*/  VIADDMNMX R9, R21, R76, R9, PT ;  /* 0x0000004c15097246 */ /* 0x000fe40003800109 */
[----:B------:R-:W-:-:S07]  /*2bff0*/  VIMNMX R8, R8, R21, !PT ;  /* 0x0000001508087248 */ /* 0x000fce0007fe0100 */
.L_x_2333:
[----:B------:R-:W-:Y:S05]  /*2c000*/  BSYNC B3 ;  /* 0x0000000000037941 */ /* 0x000fea0003800000 */
.L_x_2332:
[----:B------:R-:W2:Y:S01]  /*2c010*/  LDL.64 R6, [R0+0x70] ;  /* 0x0000700000067983 */ /* 0x000ea20000100a00 */
[----:B------:R-:W-:Y:S02]  /*2c020*/  R2UR UR4, R4 ;  /* 0x00000000040472ca */ /* 0x000fe400000e0000 */
[----:B------:R-:W-:Y:S02]  /*2c030*/  R2UR UR5, R5 ;  /* 0x00000000050572ca */ /* 0x000fe400000e0000 */
[C---:B------:R-:W-:Y:S02]  /*2c040*/  ISETP.GT.AND P1, PT, R8.reuse, 0x1, !P1 ;  /* 0x000000010800780c */ /* 0x040fe40004f24270 */
[----:B------:R-:W-:Y:S02]  /*2c050*/  ISETP.GT.AND P2, PT, R8, 0x8, !P2 ;  /* 0x000000080800780c */ /* 0x000fe40005744270 */
[C---:B------:R-:W-:Y:S02]  /*2c060*/  ISETP.LT.OR P1, PT, R9.reuse, 0x2, P1 ;  /* 0x000000020900780c */ /* 0x040fe40000f21670 */
[----:B------:R-:W-:-:S02]  /*2c070*/  ISETP.LT.OR P2, PT, R9, 0x9, P2 ;  /* 0x000000090900780c */ /* 0x000fc40001741670 */
[----:B------:R-:W-:Y:S02]  /*2c080*/  FSEL R27, R27, -INF , !P1 ;  /* 0xff8000001b1b7808 */ /* 0x000fe40004800000 */
[----:B------:R-:W-:Y:S02]  /*2c090*/  ISETP.NE.AND P1, PT, R14, RZ, PT ;  /* 0x000000ff0e00720c */ /* 0x000fe40003f25270 */
[----:B------:R-:W-:Y:S02]  /*2c0a0*/  FSEL R30, R30, -INF , !P2 ;  /* 0xff8000001e1e7808 */ /* 0x000fe40005000000 */
[----:B------:R-:W-:Y:S02]  /*2c0b0*/  ISETP.GT.AND P1, PT, R8, 0x9, !P1 ;  /* 0x000000090800780c */ /* 0x000fe40004f24270 */
[----:B------:R-:W-:Y:S02]  /*2c0c0*/  ISETP.NE.AND P2, PT, R77, RZ, PT ;  /* 0x000000ff4d00720c */ /* 0x000fe40003f45270 */
[----:B------:R-:W-:-:S02]  /*2c0d0*/  ISETP.LT.OR P1, PT, R9, 0xa, P1 ;  /* 0x0000000a0900780c */ /* 0x000fc40000f21670 */
[----:B------:R-:W-:Y:S02]  /*2c0e0*/  ISETP.NE.AND P6, PT, R78, RZ, PT ;  /* 0x000000ff4e00720c */ /* 0x000fe40003fc5270 */
        /* <DEDUP_REMOVED lines=62> */
[----:B------:R-:W-:Y:S02]  /*2c4d0*/  ISETP.NE.AND P6, PT, R24, RZ, PT ;  /* 0x000000ff1800720c */ /* 0x000fe40003fc5270 */
[----:B------:R-:W-:-:S04]  /*2c4e0*/  ISETP.LT.OR P1, PT, R9, 0x1, P1 ;  /* 0x000000010900780c */ /* 0x000fc80000f21670 */
[----:B------:R-:W-:Y:S01]  /*2c4f0*/  FSEL R26, R26, -INF , !P1 ;  /* 0xff8000001a1a7808 */ /* 0x000fe20004800000 */
[----:B--2---:R-:W2:Y:S01]  /*2c500*/  LD.E.64 R2, desc[UR4][R6.64] ;  /* 0x0000000406027980 */ /* 0x004ea2000c101b00 */
[C---:B------:R-:W-:Y:S02]  /*2c510*/  ISETP.GT.AND P1, PT, R8.reuse, 0x49, !P2 ;  /* 0x000000490800780c */ /* 0x040fe40005724270 */
[C---:B------:R-:W-:Y:S01]  /*2c520*/  ISETP.GT.AND P3, PT, R8.reuse, 0x50, !P3 ;  /* 0x000000500800780c */ /* 0x040fe20005f64270 */
[----:B------:R-:W3:Y:S01]  /*2c530*/  LD.E R19, desc[UR4][R6.64+0x10] ;  /* 0x0000100406137980 */ /* 0x000ee2000c101900 */
[C---:B------:R-:W-:Y:S02]  /*2c540*/  ISETP.GT.AND P4, PT, R8.reuse, 0x51, !P4 ;  /* 0x000000510800780c */ /* 0x040fe40006784270 */
[C---:B------:R-:W-:Y:S02]  /*2c550*/  ISETP.GT.AND P5, PT, R8.reuse, 0x58, !P5 ;  /* 0x000000580800780c */ /* 0x040fe40006fa4270 */
[----:B------:R-:W-:-:S02]  /*2c560*/  ISETP.GT.AND P2, PT, R8, 0x59, !P6 ;  /* 0x000000590800780c */ /* 0x000fc40007744270 */
[C---:B------:R-:W-:Y:S02]  /*2c570*/  ISETP.LT.OR P1, PT, R9.reuse, 0x4a, P1 ;  /* 0x0000004a0900780c */ /* 0x040fe40000f21670 */
[----:B------:R-:W-:Y:S02]  /*2c580*/  ISETP.LT.OR P3, PT, R9, 0x51, P3 ;  /* 0x000000510900780c */ /* 0x000fe40001f61670 */
[----:B------:R-:W-:Y:S02]  /*2c590*/  FSEL R63, R63, -INF , !P1 ;  /* 0xff8000003f3f7808 */ /* 0x000fe40004800000 */
[C---:B------:R-:W-:Y:S02]  /*2c5a0*/  ISETP.LT.OR P4, PT, R9.reuse, 0x52, P4 ;  /* 0x000000520900780c */ /* 0x040fe40002781670 */
[----:B------:R-:W-:Y:S02]  /*2c5b0*/  FSEL R66, R66, -INF , !P3 ;  /* 0xff80000042427808 */ /* 0x000fe40005800000 */
[----:B------:R-:W-:-:S02]  /*2c5c0*/  ISETP.LT.OR P5, PT, R9, 0x59, P5 ;  /* 0x000000590900780c */ /* 0x000fc40002fa1670 */
[----:B------:R-:W-:Y:S02]  /*2c5d0*/  ISETP.LT.OR P2, PT, R9, 0x5a, P2 ;  /* 0x0000005a0900780c */ /* 0x000fe40001741670 */
[----:B------:R-:W-:Y:S02]  /*2c5e0*/  FSEL R67, R67, -INF , !P4 ;  /* 0xff80000043437808 */ /* 0x000fe40006000000 */
[----:B------:R-:W-:Y:S02]  /*2c5f0*/  FSEL R70, R70, -INF , !P5 ;  /* 0xff80000046467808 */ /* 0x000fe40006800000 */
[----:B------:R-:W-:Y:S02]  /*2c600*/  R2UR UR6, R4 ;  /* 0x00000000040672ca */ /* 0x000fe400000e0000 */
[----:B------:R-:W-:Y:S02]  /*2c610*/  R2UR UR7, R5 ;  /* 0x00000000050772ca */ /* 0x000fe400000e0000 */
[----:B------:R-:W-:-:S11]  /*2c620*/  FSEL R71, R71, -INF , !P2 ;  /* 0xff80000047477808 */ /* 0x000fd60005000000 */
[----:B------:R-:W4:Y:S01]  /*2c630*/  LD.E R20, desc[UR6][R6.64+0x14] ;  /* 0x0000140606147980 */ /* 0x000f22000c101900 */
[----:B--2---:R-:W-:Y:S02]  /*2c640*/  FMNMX.FTZ R12, R11, R2, !PT ;  /* 0x000000020b0c7209 */ /* 0x004fe40007810000 */
        /* <DEDUP_REMOVED lines=46> */
[----:B------:R-:W-:-:S03]  /*2c930*/  FMNMX.FTZ R9, R71, R12, !PT ;  /* 0x0000000c47097209 */ /* 0x000fc60007810000 */
[----:B------:R-:W0:Y:S04]  /*2c940*/  SHFL.BFLY PT, R13, R8, 0x2, 0x1f ;  /* 0x0c401f00080d7f89 */ /* 0x000e2800000e0000 */
[----:B------:R-:W-:Y:S04]  /*2c950*/  ST.E.64 desc[UR4][R6.64], R8 ;  /* 0x0000000806007985 */ /* 0x000fe8000c101b04 */
[----:B------:R-:W2:Y:S01]  /*2c960*/  LD.E R21, desc[UR6][R6.64+0x4] ;  /* 0x0000040606157980 */ /* 0x000ea2000c101900 */
[----:B0-----:R-:W-:-:S05]  /*2c970*/  FMNMX.FTZ R13, R8, R13, !PT ;  /* 0x0000000d080d7209 */ /* 0x001fca0007810000 */
[----:B------:R-:W0:Y:S02]  /*2c980*/  SHFL.BFLY PT, R12, R13, 0x1, 0x1f ;  /* 0x0c201f000d0c7f89 */ /* 0x000e2400000e0000 */
[----:B0-----:R-:W-:Y:S02]  /*2c990*/  FMNMX.FTZ R15, R13, R12, !PT ;  /* 0x0000000c0d0f7209 */ /* 0x001fe40007810000 */
[----:B------:R-:W5:Y:S04]  /*2c9a0*/  LD.E R12, desc[UR4][R6.64+0x20] ;  /* 0x00002004060c7980 */ /* 0x000f68000c101900 */
[----:B------:R-:W-:Y:S04]  /*2c9b0*/  ST.E desc[UR4][R6.64], R15 ;  /* 0x0000000f06007985 */ /* 0x000fe8000c101904 */
[----:B------:R-:W3:Y:S01]  /*2c9c0*/  LD.E R14, desc[UR6][R6.64] ;  /* 0x00000006060e7980 */ /* 0x000ee2000c101900 */
[----:B------:R-:W-:-:S02]  /*2c9d0*/  R2UR UR8, R4 ;  /* 0x00000000040872ca */ /* 0x000fc400000e0000 */
[----:B------:R-:W-:Y:S01]  /*2c9e0*/  R2UR UR9, R5 ;  /* 0x00000000050972ca */ /* 0x000fe200000e0000 */
[----:B--2---:R-:W0:Y:S02]  /*2c9f0*/  SHFL.BFLY PT, R8, R21, 0x2, 0x1f ;  /* 0x0c401f0015087f89 */ /* 0x004e2400000e0000 */
[----:B0-----:R-:W-:-:S05]  /*2ca00*/  FMNMX.FTZ R9, R8, R21, !PT ;  /* 0x0000001508097209 */ /* 0x001fca0007810000 */
[----:B------:R-:W0:Y:S02]  /*2ca10*/  SHFL.BFLY PT, R8, R9, 0x1, 0x1f ;  /* 0x0c201f0009087f89 */ /* 0x000e2400000e0000 */
[----:B0-----:R-:W-:Y:S02]  /*2ca20*/  FMNMX.FTZ R13, R9, R8, !PT ;  /* 0x00000008090d7209 */ /* 0x001fe40007810000 */
[C---:B---3--:R-:W-:Y:S02]  /*2ca30*/  FSETP.NEU.FTZ.AND P1, PT, R14.reuse, -INF , PT ;  /* 0xff8000000e00780b */ /* 0x048fe40003f3d000 */
[C---:B------:R-:W-:Y:S02]  /*2ca40*/  FSETP.NEU.FTZ.AND P2, PT, R13.reuse, -INF , PT ;  /* 0xff8000000d00780b */ /* 0x040fe40003f5d000 */
[----:B------:R-:W-:Y:S02]  /*2ca50*/  FSEL R15, R14, RZ, P1 ;  /* 0x000000ff0e0f7208 */ /* 0x000fe40000800000 */
[----:B------:R-:W-:-:S03]  /*2ca60*/  FSEL R8, R13, RZ, P2 ;  /* 0x000000ff0d087208 */ /* 0x000fc60001000000 */
[----:B------:R-:W-:Y:S02]  /*2ca70*/  FADD.FTZ R15, R2, -R15 ;  /* 0x8000000f020f7221 */ /* 0x000fe40000010000 */
[----:B------:R-:W-:Y:S02]  /*2ca80*/  FADD.FTZ R3, R3, -R8 ;  /* 0x8000000803037221 */ /* 0x000fe40000010000 */
[----:B-----5:R-:W-:Y:S02]  /*2ca90*/  FMUL.FTZ R8, R15, R12 ;  /* 0x0000000c0f087220 */ /* 0x020fe40000410000 */
[----:B------:R-:W-:-:S04]  /*2caa0*/  FMUL.FTZ R12, R12, R3 ;  /* 0x000000030c0c7220 */ /* 0x000fc80000410000 */
[----:B------:R-:W0:Y:S08]  /*2cab0*/  MUFU.EX2 R8, R8 ;  /* 0x0000000800087308 */ /* 0x000e300000000800 */
[----:B------:R-:W4:Y:S01]  /*2cac0*/  MUFU.EX2 R9, R12 ;  /* 0x0000000c00097308 */ /* 0x000f220000000800 */
[----:B------:R-:W-:Y:S01]  /*2cad0*/  ST.E desc[UR4][R6.64+0x4], R13 ;  /* 0x0000040d06007985 */ /* 0x000fe2000c101904 */
[----:B0-----:R-:W-:Y:S01]  /*2cae0*/  FMUL.FTZ R19, R8, R19 ;  /* 0x0000001308137220 */ /* 0x001fe20000410000 */
[----:B----4-:R-:W-:-:S04]  /*2caf0*/  FMUL.FTZ R15, R9, R20 ;  /* 0x00000014090f7220 */ /* 0x010fc80000410000 */
[----:B------:R-:W-:Y:S04]  /*2cb00*/  ST.E desc[UR6][R6.64+0x10], R19 ;  /* 0x0000101306007985 */ /* 0x000fe8000c101906 */
[----:B------:R0:W-:Y:S04]  /*2cb10*/  ST.E desc[UR8][R6.64+0x14], R15 ;  /* 0x0000140f06007985 */ /* 0x0001e8000c101908 */
[----:B------:R-:W2:Y:S04]  /*2cb20*/  LDL.64 R2, [R0+0x70] ;  /* 0x0000700000027983 */ /* 0x000ea80000100a00 */
[----:B--2---:R-:W0:Y:S04]  /*2cb30*/  LD.E R14, desc[UR6][R2.64+0x20] ;  /* 0x00002006020e7980 */ /* 0x004e28000c101900 */
[----:B------:R-:W0:Y:S04]  /*2cb40*/  LD.E R12, desc[UR4][R2.64] ;  /* 0x00000004020c7980 */ /* 0x000e28000c101900 */
[----:B------:R-:W2:Y:S04]  /*2cb50*/  LD.E R21, desc[UR8][R2.64+0x4] ;  /* 0x0000040802157980 */ /* 0x000ea8000c101900 */
[----:B------:R-:W3:Y:S04]  /*2cb60*/  LD.E R73, desc[UR4][R2.64+0x10] ;  /* 0x0000100402497980 */ /* 0x000ee8000c101900 */
[----:B------:R-:W4:Y:S01]  /*2cb70*/  LD.E R75, desc[UR6][R2.64+0x14] ;  /* 0x00001406024b7980 */ /* 0x000f22000c101900 */
[C---:B0-----:R-:W-:Y:S01]  /*2cb80*/  FMUL.FTZ R6, R12.reuse, R14 ;  /* 0x0000000e0c067220 */ /* 0x041fe20000410000 */
[----:B------:R-:W-:-:S02]  /*2cb90*/  FSETP.NEU.FTZ.AND P1, PT, R12, -INF , PT ;  /* 0xff8000000c00780b */ /* 0x000fc40003f3d000 */
[----:B--2---:R-:W-:Y:S01]  /*2cba0*/  FSETP.NEU.FTZ.AND P2, PT, R21, -INF , PT ;  /* 0xff8000001500780b */ /* 0x004fe20003f5d000 */
[----:B------:R-:W-:Y:S01]  /*2cbb0*/  FMUL.FTZ R21, R14, R21 ;  /* 0x000000150e157220 */ /* 0x000fe20000410000 */
[----:B------:R-:W-:-:S04]  /*2cbc0*/  FSEL R7, R6, RZ, P1 ;  /* 0x000000ff06077208 */ /* 0x000fc80000800000 */
[----:B------:R-:W-:Y:S01]  /*2cbd0*/  FSEL R13, R21, RZ, P2 ;  /* 0x000000ff150d7208 */ /* 0x000fe20001000000 */
[-CC-:B------:R-:W-:Y:S01]  /*2cbe0*/  FFMA.FTZ R152, R11, R14.reuse, -R7.reuse ;  /* 0x0000000e0b987223 */ /* 0x180fe20000010807 */
[----:B------:R-:W-:-:S03]  /*2cbf0*/  FFMA.FTZ R153, R25, R14, -R7 ;  /* 0x0000000e19997223 */ /* 0x000fc60000010807 */
[-CC-:B------:R-:W-:Y:S01]  /*2cc00*/  FFMA.FTZ R158, R26, R14.reuse, -R13.reuse ;  /* 0x0000000e1a9e7223 */ /* 0x180fe2000001080d */
[-C--:B------:R-:W-:Y:S01]  /*2cc10*/  FFMA.FTZ R216, R27, R14.reuse, -R13 ;  /* 0x0000000e1bd87223 */ /* 0x080fe2000001080d */
[----:B------:R-:W3:Y:S01]  /*2cc20*/  MUFU.EX2 R152, R152 ;  /* 0x0000009800987308 */ /* 0x000ee20000000800 */
[-C--:B------:R-:W-:Y:S01]  /*2cc30*/  FFMA.FTZ R217, R28, R14.reuse, -R7 ;  /* 0x0000000e1cd97223 */ /* 0x080fe20000010807 */
[-C--:B------:R-:W-:Y:S01]  /*2cc40*/  FFMA.FTZ R155, R30, R14.reuse, -R13 ;  /* 0x0000000e1e9b7223 */ /* 0x080fe2000001080d */
[----:B------:R-:W-:-:S05]  /*2cc50*/  FFMA.FTZ R154, R29, R14, -R7 ;  /* 0x0000000e1d9a7223 */ /* 0x000fca0000010807 */
[----:B------:R-:W4:Y:S01]  /*2cc60*/  MUFU.EX2 R158, R158 ;  /* 0x0000009e009e7308 */ /* 0x000f220000000800 */
[-C--:B------:R-:W-:Y:S01]  /*2cc70*/  FFMA.FTZ R157, R31, R14.reuse, -R13 ;  /* 0x0000000e1f9d7223 */ /* 0x080fe2000001080d */
[----:B------:R-:W-:-:S06]  /*2cc80*/  FFMA.FTZ R156, R32, R14, -R7 ;  /* 0x0000000e209c7223 */ /* 0x000fcc0000010807 */
[----:B------:R-:W0:Y:S08]  /*2cc90*/  MUFU.EX2 R153, R153 ;  /* 0x0000009900997308 */ /* 0x000e300000000800 */
[----:B------:R-:W1:Y:S01]  /*2cca0*/  MUFU.EX2 R216, R216 ;  /* 0x000000d800d87308 */ /* 0x000e620000000800 */
[-C--:B------:R-:W-:Y:S01]  /*2ccb0*/  FFMA.FTZ R34, R34, R14.reuse, -R13 ;  /* 0x0000000e22227223 */ /* 0x080fe2000001080d */
[----:B------:R-:W-:-:S06]  /*2ccc0*/  FFMA.FTZ R21, R33, R14, -R7 ;  /* 0x0000000e21157223 */ /* 0x000fcc0000010807 */
[----:B------:R-:W2:Y:S01]  /*2ccd0*/  MUFU.EX2 R217, R217 ;  /* 0x000000d900d97308 */ /* 0x000ea20000000800 */
[----:B------:R-:W-:-:S07]  /*2cce0*/  FFMA.FTZ R12, R35, R14, -R13 ;  /* 0x0000000e230c7223 */ /* 0x000fce000001080d */
[----:B------:R-:W5:Y:S01]  /*2ccf0*/  MUFU.EX2 R155, R155 ;  /* 0x0000009b009b7308 */ /* 0x000f620000000800 */
[-CC-:B------:R-:W-:Y:S01]  /*2cd00*/  FFMA.FTZ R160, R38, R14.reuse, -R13.reuse ;  /* 0x0000000e26a07223 */ /* 0x180fe2000001080d */
[-CC-:B------:R-:W-:Y:S01]  /*2cd10*/  FFMA.FTZ R159, R39, R14.reuse, -R13.reuse ;  /* 0x0000000e279f7223 */ /* 0x180fe2000001080d */
[-CC-:B------:R-:W-:Y:S01]  /*2cd20*/  FFMA.FTZ R11, R42, R14.reuse, -R13.reuse ;  /* 0x0000000e2a0b7223 */ /* 0x180fe2000001080d */
[----:B------:R-:W-:-:S04]  /*2cd30*/  FFMA.FTZ R170, R43, R14, -R13 ;  /* 0x0000000e2baa7223 */ /* 0x000fc8000001080d */
[----:B------:R-:W5:Y:S01]  /*2cd40*/  MUFU.EX2 R154, R154 ;  /* 0x0000009a009a7308 */ /* 0x000f620000000800 */
[-CC-:B------:R-:W-:Y:S01]  /*2cd50*/  FFMA.FTZ R172, R46, R14.reuse, -R13.reuse ;  /* 0x0000000e2eac7223 */ /* 0x180fe2000001080d */
[-CC-:B------:R-:W-:Y:S01]  /*2cd60*/  FFMA.FTZ R171, R47, R14.reuse, -R13.reuse ;  /* 0x0000000e2fab7223 */ /* 0x180fe2000001080d */
[-CC-:B------:R-:W-:Y:S01]  /*2cd70*/  FFMA.FTZ R178, R50, R14.reuse, -R13.reuse ;  /* 0x0000000e32b27223 */ /* 0x180fe2000001080d */
[-CC-:B------:R-:W-:Y:S01]  /*2cd80*/  FFMA.FTZ R177, R51, R14.reuse, -R13.reuse ;  /* 0x0000000e33b17223 */ /* 0x180fe2000001080d */
[----:B------:R-:W-:-:S03]  /*2cd90*/  FFMA.FTZ R180, R54, R14, -R13 ;  /* 0x0000000e36b47223 */ /* 0x000fc6000001080d */
[----:B------:R-:W5:Y:S01]  /*2cda0*/  MUFU.EX2 R157, R157 ;  /* 0x0000009d009d7308 */ /* 0x000f620000000800 */
        /* <DEDUP_REMOVED lines=8> */
[-C--:B------:R-:W-:Y:S01]  /*2ce30*/  FFMA.FTZ R161, R71, R14.reuse, -R13 ;  /* 0x0000000e47a17223 */ /* 0x080fe2000001080d */
[----:B------:R-:W5:Y:S01]  /*2ce40*/  MUFU.EX2 R156, R156 ;  /* 0x0000009c009c7308 */ /* 0x000f620000000800 */
[----:B---3--:R-:W-:Y:S01]  /*2ce50*/  FADD.FTZ R6, R152, R73 ;  /* 0x0000004998067221 */ /* 0x008fe20000010000 */
[----:B------:R-:W-:Y:S01]  /*2ce60*/  FFMA.FTZ R20, R36, R14, -R7 ;  /* 0x0000000e24147223 */ /* 0x000fe20000010807 */
[----:B----4-:R-:W-:-:S05]  /*2ce70*/  FADD.FTZ R75, R158, R75 ;  /* 0x0000004b9e4b7221 */ /* 0x010fca0000010000 */
[----:B------:R-:W3:Y:S01]  /*2ce80*/  MUFU.EX2 R13, R34 ;  /* 0x00000022000d7308 */ /* 0x000ee20000000800 */
[----:B0-----:R-:W-:Y:S01]  /*2ce90*/  FADD.FTZ R6, R153, R6 ;  /* 0x0000000699067221 */ /* 0x001fe20000010000 */
[----:B-1----:R-:W-:Y:S01]  /*2cea0*/  FADD.FTZ R24, R216, R75 ;  /* 0x0000004bd8187221 */ /* 0x002fe20000010000 */
[-CC-:B------:R-:W-:Y:S01]  /*2ceb0*/  FFMA.FTZ R37, R37, R14.reuse, -R7.reuse ;  /* 0x0000000e25257223 */ /* 0x180fe20000010807 */
[----:B------:R-:W-:-:S04]  /*2cec0*/  FFMA.FTZ R167, R40, R14, -R7 ;  /* 0x0000000e28a77223 */ /* 0x000fc80000010807 */
[----:B------:R-:W0:Y:S01]  /*2ced0*/  MUFU.EX2 R21, R21 ;  /* 0x0000001500157308 */ /* 0x000e220000000800 */
[-CC-:B------:R-:W-:Y:S01]  /*2cee0*/  FFMA.FTZ R166, R41, R14.reuse, -R7.reuse ;  /* 0x0000000e29a67223 */ /* 0x180fe20000010807 */
[-CC-:B------:R-:W-:Y:S01]  /*2cef0*/  FFMA.FTZ R169, R44, R14.reuse, -R7.reuse ;  /* 0x0000000e2ca97223 */ /* 0x180fe20000010807 */
[-CC-:B------:R-:W-:Y:S01]  /*2cf00*/  FFMA.FTZ R168, R45, R14.reuse, -R7.reuse ;  /* 0x0000000e2da87223 */ /* 0x180fe20000010807 */
[-CC-:B------:R-:W-:Y:S01]  /*2cf10*/  FFMA.FTZ R174, R48, R14.reuse, -R7.reuse ;  /* 0x0000000e30ae7223 */ /* 0x180fe20000010807 */
[----:B------:R-:W-:-:S03]  /*2cf20*/  FFMA.FTZ R173, R49, R14, -R7 ;  /* 0x0000000e31ad7223 */ /* 0x000fc60000010807 */
[----:B------:R-:W1:Y:S01]  /*2cf30*/  MUFU.EX2 R12, R12 ;  /* 0x0000000c000c7308 */ /* 0x000e620000000800 */
        /* <DEDUP_REMOVED lines=10> */
[----:B------:R-:W4:Y:S01]  /*2cfe0*/  MUFU.EX2 R20, R20 ;  /* 0x0000001400147308 */ /* 0x000f220000000800 */
[----:B--2---:R-:W-:Y:S01]  /*2cff0*/  FADD.FTZ R7, R217, R6 ;  /* 0x00000006d9077221 */ /* 0x004fe20000010000 */
[----:B-----5:R-:W-:-:S06]  /*2d000*/  FADD.FTZ R24, R155, R24 ;  /* 0x000000189b187221 */ /* 0x020fcc0000010000 */
[----:B------:R-:W2:Y:S01]  /*2d010*/  MUFU.EX2 R160, R160 ;  /* 0x000000a000a07308 */ /* 0x000ea20000000800 */
[----:B------:R-:W-:Y:S01]  /*2d020*/  FADD.FTZ R7, R154, R7 ;  /* 0x000000079a077221 */ /* 0x000fe20000010000 */
[----:B------:R-:W-:-:S06]  /*2d030*/  FADD.FTZ R24, R157, R24 ;  /* 0x000000189d187221 */ /* 0x000fcc0000010000 */
[----:B------:R-:W5:Y:S01]  /*2d040*/  MUFU.EX2 R14, R37 ;  /* 0x00000025000e7308 */ /* 0x000f620000000800 */
[----:B------:R-:W-:Y:S01]  /*2d050*/  FADD.FTZ R6, R156, R7 ;  /* 0x000000079c067221 */ /* 0x000fe20000010000 */
[----:B---3--:R-:W-:-:S06]  /*2d060*/  FADD.FTZ R7, R13, R24 ;  /* 0x000000180d077221 */ /* 0x008fcc0000010000 */
[----:B------:R-:W3:Y:S01]  /*2d070*/  MUFU.EX2 R159, R159 ;  /* 0x0000009f009f7308 */ /* 0x000ee20000000800 */
[----:B0-----:R-:W-:Y:S01]  /*2d080*/  FADD.FTZ R25, R21, R6 ;  /* 0x0000000615197221 */ /* 0x001fe20000010000 */
[----:B-1----:R-:W-:-:S06]  /*2d090*/  FADD.FTZ R7, R12, R7 ;  /* 0x000000070c077221 */ /* 0x002fcc0000010000 */
[----:B------:R-:W0:Y:S08]  /*2d0a0*/  MUFU.EX2 R167, R167 ;  /* 0x000000a700a77308 */ /* 0x000e300000000800 */
[----:B------:R-:W1:Y:S01]  /*2d0b0*/  MUFU.EX2 R11, R11 ;  /* 0x0000000b000b7308 */ /* 0x000e620000000800 */
[----:B----4-:R-:W-:Y:S01]  /*2d0c0*/  FADD.FTZ R25, R20, R25 ;  /* 0x0000001914197221 */ /* 0x010fe20000010000 */
[----:B--2---:R-:W-:-:S06]  /*2d0d0*/  FADD.FTZ R6, R160, R7 ;  /* 0x00000007a0067221 */ /* 0x004fcc0000010000 */
[----:B------:R-:W2:Y:S08]  /*2d0e0*/  MUFU.EX2 R166, R166 ;  /* 0x000000a600a67308 */ /* 0x000eb00000000800 */
[----:B------:R-:W4:Y:S01]  /*2d0f0*/  MUFU.EX2 R170, R170 ;  /* 0x000000aa00aa7308 */ /* 0x000f220000000800 */
[----:B-----5:R-:W-:Y:S01]  /*2d100*/  FADD.FTZ R24, R14, R25 ;  /* 0x000000190e187221 */ /* 0x020fe20000010000 */
[----:B---3--:R-:W-:-:S06]  /*2d110*/  FADD.FTZ R6, R159, R6 ;  /* 0x000000069f067221 */ /* 0x008fcc0000010000 */
[----:B------:R-:W3:Y:S08]  /*2d120*/  MUFU.EX2 R169, R169 ;  /* 0x000000a900a97308 */ /* 0x000ef00000000800 */
[----:B------:R-:W5:Y:S01]  /*2d130*/  MUFU.EX2 R172, R172 ;  /* 0x000000ac00ac7308 */ /* 0x000f620000000800 */
[----:B0-----:R-:W-:Y:S01]  /*2d140*/  FADD.FTZ R7, R167, R24 ;  /* 0x00000018a7077221 */ /* 0x001fe20000010000 */
[----:B-1----:R-:W-:-:S06]  /*2d150*/  FADD.FTZ R25, R11, R6 ;  /* 0x000000060b197221 */ /* 0x002fcc0000010000 */
[----:B------:R-:W0:Y:S08]  /*2d160*/  MUFU.EX2 R168, R168 ;  /* 0x000000a800a87308 */ /* 0x000e300000000800 */
[----:B------:R-:W1:Y:S01]  /*2d170*/  MUFU.EX2 R171, R171 ;  /* 0x000000ab00ab7308 */ /* 0x000e620000000800 */
[----:B--2---:R-:W-:Y:S01]  /*2d180*/  FADD.FTZ R6, R166, R7 ;  /* 0x00000007a6067221 */ /* 0x004fe20000010000 */
[----:B----4-:R-:W-:-:S06]  /*2d190*/  FADD.FTZ R25, R170, R25 ;  /* 0x00000019aa197221 */ /* 0x010fcc0000010000 */
[----:B------:R-:W2:Y:S08]  /*2d1a0*/  MUFU.EX2 R174, R174 ;  /* 0x000000ae00ae7308 */ /* 0x000eb00000000800 */
[----:B------:R-:W4:Y:S01]  /*2d1b0*/  MUFU.EX2 R178, R178 ;  /* 0x000000b200b27308 */ /* 0x000f220000000800 */
[----:B---3--:R-:W-:Y:S01]  /*2d1c0*/  FADD.FTZ R7, R169, R6 ;  /* 0x00000006a9077221 */ /* 0x008fe20000010000 */
[----:B-----5:R-:W-:-:S06]  /*2d1d0*/  FADD.FTZ R6, R172, R25 ;  /* 0x00000019ac067221 */ /* 0x020fcc0000010000 */
        /* <DEDUP_REMOVED lines=43> */
[----:B----4-:R-:W-:-:S03]  /*2d490*/  FADD.FTZ R25, R163, R24 ;  /* 0x00000018a3197221 */ /* 0x010fc60000010000 */
[----:B---3--:R-:W-:Y:S01]  /*2d4a0*/  FADD.FTZ R6, R190, R7 ;  /* 0x00000007be067221 */ /* 0x008fe20000010000 */
[----:B-----5:R-:W-:-:S03]  /*2d4b0*/  FADD.FTZ R24, R162, R25 ;  /* 0x00000019a2187221 */ /* 0x020fc60000010000 */
[----:B0-----:R-:W-:Y:S01]  /*2d4c0*/  FADD.FTZ R25, R187, R6 ;  /* 0x00000006bb197221 */ /* 0x001fe20000010000 */
[----:B-1----:R-:W-:-:S04]  /*2d4d0*/  FADD.FTZ R27, R161, R24 ;  /* 0x00000018a11b7221 */ /* 0x002fc80000010000 */
[----:B------:R0:W-:Y:S04]  /*2d4e0*/  ST.E desc[UR4][R2.64+0x10], R25 ;  /* 0x0000101902007985 */ /* 0x0001e8000c101904 */
[----:B------:R1:W-:Y:S04]  /*2d4f0*/  ST.E desc[UR6][R2.64+0x14], R27 ;  /* 0x0000141b02007985 */ /* 0x0003e8000c101906 */
[----:B------:R-:W0:Y:S01]  /*2d500*/  LDL.64 R6, [R0+0x80] ;  /* 0x0000800000067983 */ /* 0x000e220000100a00 */
[----:B------:R-:W-:Y:S02]  /*2d510*/  R2UR UR10, R4 ;  /* 0x00000000040a72ca */ /* 0x000fe400000e0000 */
[----:B------:R-:W-:-:S02]  /*2d520*/  R2UR UR11, R5 ;  /* 0x00000000050b72ca */ /* 0x000fc400000e0000 */
[C---:B------:R-:W-:Y:S02]  /*2d530*/  R2UR UR12, R4.reuse ;  /* 0x00000000040c72ca */ /* 0x040fe400000e0000 */
[----:B------:R-:W-:Y:S01]  /*2d540*/  R2UR UR13, R5 ;  /* 0x00000000050d72ca */ /* 0x000fe200000e0000 */
[----:B0-----:R-:W2:Y:S08]  /*2d550*/  LD.E R25, desc[UR8][R6.64+0x10] ;  /* 0x0000100806197980 */ /* 0x001eb0000c101900 */
[----:B-1----:R-:W3:Y:S04]  /*2d560*/  LD.E R3, desc[UR10][R6.64+0x14] ;  /* 0x0000140a06037980 */ /* 0x002ee8000c101900 */
[----:B------:R-:W4:Y:S01]  /*2d570*/  LD.E R27, desc[UR12][R6.64+0x20] ;  /* 0x0000200c061b7980 */ /* 0x000f22000c101900 */
[----:B------:R-:W-:-:S02]  /*2d580*/  R2UR UR18, R4 ;  /* 0x00000000041272ca */ /* 0x000fc400000e0000 */
[C---:B------:R-:W-:Y:S01]  /*2d590*/  R2UR UR19, R5.reuse ;  /* 0x00000000051372ca */ /* 0x040fe200000e0000 */
[----:B------:R-:W5:Y:S01]  /*2d5a0*/  LD.E R2, desc[UR6][R6.64+0x8] ;  /* 0x0000080606027980 */ /* 0x000f62000c101900 */
[C---:B------:R-:W-:Y:S02]  /*2d5b0*/  R2UR UR14, R4.reuse ;  /* 0x00000000040e72ca */ /* 0x040fe400000e0000 */
[C---:B------:R-:W-:Y:S01]  /*2d5c0*/  R2UR UR15, R5.reuse ;  /* 0x00000000050f72ca */ /* 0x040fe200000e0000 */
[----:B------:R-:W5:Y:S01]  /*2d5d0*/  LD.E R29, desc[UR4][R6.64] ;  /* 0x00000004061d7980 */ /* 0x000f62000c101900 */
[----:B------:R-:W-:Y:S02]  /*2d5e0*/  R2UR UR16, R4 ;  /* 0x00000000041072ca */ /* 0x000fe400000e0000 */
[----:B------:R-:W-:Y:S01]  /*2d5f0*/  R2UR UR17, R5 ;  /* 0x00000000051172ca */ /* 0x000fe200000e0000 */
        /* <DEDUP_REMOVED lines=38> */
[----:B--2---:R-:W-:-:S05]  /*2d860*/  FMUL.FTZ R25, R8, R25 ;  /* 0x0000001908197220 */ /* 0x004fca0000410000 */
[----:B------:R0:W-:Y:S04]  /*2d870*/  ST.E desc[UR8][R6.64+0x10], R25 ;  /* 0x0000101906007985 */ /* 0x0001e8000c101908 */
[----:B0-----:R-:W2:Y:S01]  /*2d880*/  LD.E R25, desc[UR6][R6.64+0x154] ;  /* 0x0001540606197980 */ /* 0x001ea2000c101900 */
[C---:B---3--:R-:W-:Y:S01]  /*2d890*/  FMUL.FTZ R3, R8.reuse, R3 ;  /* 0x0000000308037220 */ /* 0x048fe20000410000 */
[----:B----4-:R-:W-:-:S04]  /*2d8a0*/  FMUL.FTZ R27, R8, R27 ;  /* 0x0000001b081b7220 */ /* 0x010fc80000410000 */
[----:B------:R0:W-:Y:S04]  /*2d8b0*/  ST.E desc[UR10][R6.64+0x14], R3 ;  /* 0x0000140306007985 */ /* 0x0001e8000c10190a */
[----:B------:R1:W-:Y:S04]  /*2d8c0*/  ST.E desc[UR12][R6.64+0x20], R27 ;  /* 0x0000201b06007985 */ /* 0x0003e8000c10190c */
[----:B0-----:R-:W3:Y:S04]  /*2d8d0*/  LD.E R3, desc[UR18][R6.64+0x150] ;  /* 0x0001501206037980 */ /* 0x001ee8000c101900 */
[----:B-1----:R-:W4:Y:S01]  /*2d8e0*/  LD.E R27, desc[UR6][R6.64+0x160] ;  /* 0x00016006061b7980 */ /* 0x002f22000c101900 */
        /* <DEDUP_REMOVED lines=55> */
[----:B------:R5:W-:Y:S02]  /*2dc60*/  ST.E desc[UR4][R6.64+0x1e4], R25 ;  /* 0x0001e41906007985 */ /* 0x000be4000c101904 */
[----:B-----5:R-:W-:Y:S02]  /*2dc70*/  FMUL.FTZ R25, R9, R2 ;  /* 0x0000000209197220 */ /* 0x020fe40000410000 */
[----:B------:R-:W2:Y:S01]  /*2dc80*/  LD.E R2, desc[UR6][R6.64+0xc] ;  /* 0x00000c0606027980 */ /* 0x000ea2000c101900 */
[C---:B---3--:R-:W-:Y:S01]  /*2dc90*/  FMUL.FTZ R3, R8.reuse, R3 ;  /* 0x0000000308037220 */ /* 0x048fe20000410000 */
[----:B----4-:R-:W-:-:S04]  /*2dca0*/  FMUL.FTZ R27, R8, R27 ;  /* 0x0000001b081b7220 */ /* 0x010fc80000410000 */
[----:B------:R0:W-:Y:S04]  /*2dcb0*/  ST.E desc[UR4][R6.64+0x1e0], R3 ;  /* 0x0001e00306007985 */ /* 0x0001e8000c101904 */
[----:B------:R2:W-:Y:S04]  /*2dcc0*/  ST.E desc[UR4][R6.64+0x1f0], R27 ;  /* 0x0001f01b06007985 */ /* 0x0005e8000c101904 */
[----:B0-----:R-:W3:Y:S01]  /*2dcd0*/  LD.E R3, desc[UR6][R6.64+0x1f4] ;  /* 0x0001f40606037980 */ /* 0x001ee2000c101900 */
[----:B--2---:R-:W-:-:S03]  /*2dce0*/  FMUL.FTZ R27, R9, R2 ;  /* 0x00000002091b7220 */ /* 0x004fc60000410000 */
[----:B------:R-:W2:Y:S01]  /*2dcf0*/  LD.E R2, desc[UR6][R6.64+0x18] ;  /* 0x0000180606027980 */ /* 0x000ea2000c101900 */
[----:B---3--:R-:W-:-:S05]  /*2dd00*/  FMUL.FTZ R3, R8, R3 ;  /* 0x0000000308037220 */ /* 0x008fca0000410000 */
[----:B------:R2:W-:Y:S02]  /*2dd10*/  ST.E desc[UR4][R6.64+0x1f4], R3 ;  /* 0x0001f40306007985 */ /* 0x0005e4000c101904 */
[C---:B--2---:R-:W-:Y:S02]  /*2dd20*/  FMUL.FTZ R3, R9.reuse, R2 ;  /* 0x0000000209037220 */ /* 0x044fe40000410000 */
[----:B------:R-:W2:Y:S04]  /*2dd30*/  LD.E R2, desc[UR6][R6.64+0x1c] ;  /* 0x00001c0606027980 */ /* 0x000ea8000c101900 */
[----:B------:R2:W-:Y:S02]  /*2dd40*/  ST.E desc[UR4][R6.64+0x8], R25 ;  /* 0x0000081906007985 */ /* 0x0005e4000c101904 */
[----:B--2---:R-:W-:-:S02]  /*2dd50*/  FMUL.FTZ R25, R9, R2 ;  /* 0x0000000209197220 */ /* 0x004fc40000410000 */
[----:B------:R-:W2:Y:S04]  /*2dd60*/  LD.E R2, desc[UR6][R6.64+0x28] ;  /* 0x0000280606027980 */ /* 0x000ea8000c101900 */
        /* <DEDUP_REMOVED lines=44> */
[----:B------:R-:W2:Y:S01]  /*2e030*/  LD.E R2, desc[UR6][R6.64+0x9c] ;  /* 0x00009c0606027980 */ /* 0x000ea2000c101900 */
        /* <DEDUP_REMOVED lines=80> */
[----:B------:R1:W-:Y:S01]  /*2e540*/  ST.E desc[UR4][R6.64+0x98], R25 ;  /* 0x0000981906007985 */ /* 0x0003e2000c101904 */
[----:B--2---:R-:W-:-:S05]  /*2e550*/  FMUL.FTZ R27, R9, R2 ;  /* 0x00000002091b7220 */ /* 0x004fca0000410000 */
[----:B------:R2:W-:Y:S04]  /*2e560*/  ST.E desc[UR4][R6.64+0x9c], R27 ;  /* 0x00009c1b06007985 */ /* 0x0005e8000c101904 */
[----:B------:R-:W0:Y:S02]  /*2e570*/  LD.E R2, desc[UR6][R6.64+0xa8] ;  /* 0x0000a80606027980 */ /* 0x000e24000c101900 */
[----:B0-----:R-:W-:-:S05]  /*2e580*/  FMUL.FTZ R3, R9, R2 ;  /* 0x0000000209037220 */ /* 0x001fca0000410000 */
[----:B------:R0:W-:Y:S04]  /*2e590*/  ST.E desc[UR4][R6.64+0xa8], R3 ;  /* 0x0000a80306007985 */ /* 0x0001e8000c101904 */
[----:B------:R-:W1:Y:S02]  /*2e5a0*/  LD.E R2, desc[UR6][R6.64+0xac] ;  /* 0x0000ac0606027980 */ /* 0x000e64000c101900 */
[----:B-1----:R-:W-:-:S05]  /*2e5b0*/  FMUL.FTZ R25, R9, R2 ;  /* 0x0000000209197220 */ /* 0x002fca0000410000 */
[----:B------:R1:W-:Y:S04]  /*2e5c0*/  ST.E desc[UR4][R6.64+0xac], R25 ;  /* 0x0000ac1906007985 */ /* 0x0003e8000c101904 */
[----:B------:R-:W2:Y:S02]  /*2e5d0*/  LD.E R2, desc[UR6][R6.64+0xb8] ;  /* 0x0000b80606027980 */ /* 0x000ea4000c101900 */
        /* <DEDUP_REMOVED lines=115> */
[----:B------:R-:W-:Y:S04]  /*2ed10*/  ST.E desc[UR4][R6.64+0x1e8], R25 ;  /* 0x0001e81906007985 */ /* 0x000fe8000c101904 */
[----:B------:R-:W2:Y:S02]  /*2ed20*/  LD.E R2, desc[UR6][R6.64+0x1ec] ;  /* 0x0001ec0606027980 */ /* 0x000ea4000c101900 */
[----:B--2---:R-:W-:-:S05]  /*2ed30*/  FMUL.FTZ R27, R9, R2 ;  /* 0x00000002091b7220 */ /* 0x004fca0000410000 */
[----:B------:R1:W-:Y:S04]  /*2ed40*/  ST.E desc[UR4][R6.64+0x1ec], R27 ;  /* 0x0001ec1b06007985 */ /* 0x0003e8000c101904 */
[----:B------:R-:W2:Y:S02]  /*2ed50*/  LD.E R2, desc[UR6][R6.64+0x1f8] ;  /* 0x0001f80606027980 */ /* 0x000ea4000c101900 */
[----:B--2---:R-:W-:-:S05]  /*2ed60*/  FMUL.FTZ R29, R9, R2 ;  /* 0x00000002091d7220 */ /* 0x004fca0000410000 */
[----:B------:R-:W-:Y:S04]  /*2ed70*/  ST.E desc[UR4][R6.64+0x1f8], R29 ;  /* 0x0001f81d06007985 */ /* 0x000fe8000c101904 */
[----:B------:R-:W2:Y:S01]  /*2ed80*/  LD.E R2, desc[UR6][R6.64+0x1fc] ;  /* 0x0001fc0606027980 */ /* 0x000ea2000c101900 */
[----:B------:R-:W-:Y:S01]  /*2ed90*/  LEA.HI R28, R207, 0x8, RZ, 0x19 ;  /* 0x00000008cf1c7811 */ /* 0x000fe200078fc8ff */
[----:B--2---:R-:W-:-:S05]  /*2eda0*/  FMUL.FTZ R9, R9, R2 ;  /* 0x0000000209097220 */ /* 0x004fca0000410000 */
[----:B------:R2:W-:Y:S04]  /*2edb0*/  ST.E desc[UR4][R6.64+0x1fc], R9 ;  /* 0x0001fc0906007985 */ /* 0x0005e8000c101904 */
[----:B0-----:R-:W3:Y:S01]  /*2edc0*/  LDL.64 R2, [R0+0x80] ;  /* 0x0000800000027983 */ /* 0x001ee20000100a00 */
[----:B------:R0:W-:Y:S06]  /*2edd0*/  BAR.SYNC.DEFER_BLOCKING R28, 0x100 ;  /* 0x0004001c0000751d */ /* 0x0001ec0000010000 */
[----:B-1----:R-:W4:Y:S04]  /*2ede0*/  LDL.64 R26, [R0] ;  /* 0x00000000001a7983 */ /* 0x002f280000100a00 */
[----:B------:R-:W5:Y:S04]  /*2edf0*/  LDL.64 R24, [R0+0x98] ;  /* 0x0000980000187983 */ /* 0x000f680000100a00 */
[----:B--2---:R-:W2:Y:S04]  /*2ee00*/  LDL.64 R8, [R0+0x88] ;  /* 0x0000880000087983 */ /* 0x004ea80000100a00 */
[----:B---3--:R-:W3:Y:S04]  /*2ee10*/  LD.E R29, desc[UR4][R2.64] ;  /* 0x00000004021d7980 */ /* 0x008ee8000c101900 */
[----:B----4-:R-:W4:Y:S04]  /*2ee20*/  LD.E R219, desc[UR6][R26.64] ;  /* 0x000000061adb7980 */ /* 0x010f28000c101900 */
[----:B-----5:R-:W4:Y:S04]  /*2ee30*/  LD.E.64 R6, desc[UR4][R24.64] ;  /* 0x0000000418067980 */ /* 0x020f28000c101b00 */
[----:B---3--:R1:W-:Y:S04]  /*2ee40*/  ST.E desc[UR8][R2.64], R29 ;  /* 0x0000001d02007985 */ /* 0x0083e8000c101908 */
[----:B------:R-:W3:Y:S04]  /*2ee50*/  LD.E R31, desc[UR10][R2.64+0x4] ;  /* 0x0000040a021f7980 */ /* 0x000ee8000c101900 */
[----:B---3--:R3:W-:Y:S04]  /*2ee60*/  ST.E desc[UR4][R2.64+0x4], R31 ;  /* 0x0000041f02007985 */ /* 0x0087e8000c101904 */
[----:B------:R-:W5:Y:S04]  /*2ee70*/  LD.E R33, desc[UR6][R2.64+0x8] ;  /* 0x0000080602217980 */ /* 0x000f68000c101900 */
[----:B-----5:R-:W-:Y:S04]  /*2ee80*/  ST.E desc[UR4][R2.64+0x8], R33 ;  /* 0x0000082102007985 */ /* 0x020fe8000c101904 */
[----:B------:R-:W5:Y:S04]  /*2ee90*/  LD.E R27, desc[UR6][R2.64+0xc] ;  /* 0x00000c06021b7980 */ /* 0x000f68000c101900 */
[----:B-----5:R5:W-:Y:S04]  /*2eea0*/  ST.E desc[UR4][R2.64+0xc], R27 ;  /* 0x00000c1b02007985 */ /* 0x020be8000c101904 */
[----:B------:R-:W2:Y:S04]  /*2eeb0*/  LD.E R25, desc[UR6][R2.64+0x10] ;  /* 0x0000100602197980 */ /* 0x000ea8000c101900 */
[----:B--2---:R2:W-:Y:S04]  /*2eec0*/  ST.E desc[UR4][R2.64+0x10], R25 ;  /* 0x0000101902007985 */ /* 0x0045e8000c101904 */
[----:B-1----:R-:W4:Y:S04]  /*2eed0*/  LD.E R29, desc[UR6][R2.64+0x14] ;  /* 0x00001406021d7980 */ /* 0x002f28000c101900 */
[----:B----4-:R1:W-:Y:S04]  /*2eee0*/  ST.E desc[UR4][R2.64+0x14], R29 ;  /* 0x0000141d02007985 */ /* 0x0103e8000c101904 */
[----:B---3--:R-:W3:Y:S04]  /*2eef0*/  LD.E R31, desc[UR6][R2.64+0x18] ;  /* 0x00001806021f7980 */ /* 0x008ee8000c101900 */
[----:B---3--:R3:W-:Y:S04]  /*2ef00*/  ST.E desc[UR4][R2.64+0x18], R31 ;  /* 0x0000181f02007985 */ /* 0x0087e8000c101904 */
[----:B-----5:R-:W4:Y:S04]  /*2ef10*/  LD.E R27, desc[UR6][R2.64+0x1c] ;  /* 0x00001c06021b7980 */ /* 0x020f28000c101900 */
[----:B----4-:R4:W-:Y:S04]  /*2ef20*/  ST.E desc[UR4][R2.64+0x1c], R27 ;  /* 0x00001c1b02007985 */ /* 0x0109e8000c101904 */
[----:B--2---:R-:W2:Y:S04]  /*2ef30*/  LD.E R25, desc[UR6][R2.64+0x20] ;  /* 0x0000200602197980 */ /* 0x004ea8000c101900 */
[----:B--2---:R2:W-:Y:S04]  /*2ef40*/  ST.E desc[UR4][R2.64+0x20], R25 ;  /* 0x0000201902007985 */ /* 0x0045e8000c101904 */
[----:B-1----:R-:W5:Y:S04]  /*2ef50*/  LD.E R29, desc[UR6][R2.64+0x24] ;  /* 0x00002406021d7980 */ /* 0x002f68000c101900 */
[----:B-----5:R1:W-:Y:S04]  /*2ef60*/  ST.E desc[UR4][R2.64+0x24], R29 ;  /* 0x0000241d02007985 */ /* 0x0203e8000c101904 */
[----:B---3--:R-:W3:Y:S04]  /*2ef70*/  LD.E R31, desc[UR6][R2.64+0x28] ;  /* 0x00002806021f7980 */ /* 0x008ee8000c101900 */
[----:B---3--:R3:W-:Y:S04]  /*2ef80*/  ST.E desc[UR4][R2.64+0x28], R31 ;  /* 0x0000281f02007985 */ /* 0x0087e8000c101904 */
[----:B----4-:R-:W4:Y:S04]  /*2ef90*/  LD.E R27, desc[UR6][R2.64+0x2c] ;  /* 0x00002c06021b7980 */ /* 0x010f28000c101900 */
        /* <DEDUP_REMOVED lines=228> */
[----:B-----5:R-:W-:Y:S04]  /*2fde0*/  ST.E desc[UR4][R2.64+0x1f4], R29 ;  /* 0x0001f41d02007985 */ /* 0x020fe8000c101904 */
[----:B---3--:R-:W3:Y:S01]  /*2fdf0*/  LD.E R31, desc[UR6][R2.64+0x1f8] ;  /* 0x0001f806021f7980 */ /* 0x008ee2000c101900 */
[----:B------:R-:W-:-:S02]  /*2fe00*/  R2UR UR28, R4 ;  /* 0x00000000041c72ca */ /* 0x000fc400000e0000 */
[C---:B------:R-:W-:Y:S01]  /*2fe10*/  R2UR UR29, R5.reuse ;  /* 0x00000000051d72ca */ /* 0x040fe200000e0000 */
[----:B---3--:R-:W-:Y:S04]  /*2fe20*/  ST.E desc[UR4][R2.64+0x1f8], R31 ;  /* 0x0001f81f02007985 */ /* 0x008fe8000c101904 */
[----:B----4-:R-:W3:Y:S01]  /*2fe30*/  LD.E R27, desc[UR6][R2.64+0x1fc] ;  /* 0x0001fc06021b7980 */ /* 0x010ee2000c101900 */
[C---:B------:R-:W-:Y:S02]  /*2fe40*/  R2UR UR30, R4.reuse ;  /* 0x00000000041e72ca */ /* 0x040fe400000e0000 */
[----:B------:R-:W-:Y:S02]  /*2fe50*/  R2UR UR31, R5 ;  /* 0x00000000051f72ca */ /* 0x000fe400000e0000 */
[----:B------:R-:W-:-:S02]  /*2fe60*/  R2UR UR32, R4 ;  /* 0x00000000042072ca */ /* 0x000fc400000e0000 */
[C---:B------:R-:W-:Y:S02]  /*2fe70*/  R2UR UR33, R5.reuse ;  /* 0x00000000052172ca */ /* 0x040fe400000e0000 */
[C---:B------:R-:W-:Y:S02]  /*2fe80*/  R2UR UR34, R4.reuse ;  /* 0x00000000042272ca */ /* 0x040fe400000e0000 */
[C---:B------:R-:W-:Y:S02]  /*2fe90*/  R2UR UR35, R5.reuse ;  /* 0x00000000052372ca */ /* 0x040fe400000e0000 */
        /* <DEDUP_REMOVED lines=22> */
[----:B------:R-:W-:Y:S02]  /*30000*/  R2UR UR26, R4 ;  /* 0x00000000041a72ca */ /* 0x000fe400000e0000 */
[----:B------:R-:W-:Y:S01]  /*30010*/  R2UR UR27, R5 ;  /* 0x00000000051b72ca */ /* 0x000fe200000e0000 */
[----:B---3--:R1:W-:Y:S04]  /*30020*/  ST.E desc[UR4][R2.64+0x1fc], R27 ;  /* 0x0001fc1b02007985 */ /* 0x0083e8000c101904 */
[----:B------:R-:W3:Y:S04]  /*30030*/  LD.E R218, desc[UR28][R8.64] ;  /* 0x0000001c08da7980 */ /* 0x000ee8000c101900 */
[----:B------:R-:W4:Y:S04]  /*30040*/  LD.E R24, desc[UR30][R2.64] ;  /* 0x0000001e02187980 */ /* 0x000f28000c101900 */
[----:B--2---:R-:W4:Y:S04]  /*30050*/  LD.E R25, desc[UR32][R2.64+0x4] ;  /* 0x0000042002197980 */ /* 0x004f28000c101900 */
[----:B------:R-:W4:Y:S04]  /*30060*/  LD.E R26, desc[UR34][R2.64+0x8] ;  /* 0x00000822021a7980 */ /* 0x000f28000c101900 */
[----:B-1----:R-:W4:Y:S04]  /*30070*/  LD.E R27, desc[UR44][R2.64+0xc] ;  /* 0x00000c2c021b7980 */ /* 0x002f28000c101900 */
[----:B0-----:R-:W4:Y:S04]  /*30080*/  LD.E R28, desc[UR46][R2.64+0x10] ;  /* 0x0000102e021c7980 */ /* 0x001f28000c101900 */
        /* <DEDUP_REMOVED lines=122> */
[----:B------:R-:W4:Y:S01]  /*30830*/  LD.E R151, desc[UR54][R2.64+0x1fc] ;  /* 0x0001fc3602977980 */ /* 0x000f22000c101900 */
[----:B------:R-:W-:Y:S01]  /*30840*/  IMAD R6, R219, 0xc00, R6 ;  /* 0x00000c00db067824 */ /* 0x000fe200078e0206 */
[----:B---3--:R-:W-:-:S02]  /*30850*/  ISETP.NE.U32.AND P1, PT, R218, RZ, PT ;  /* 0x000000ffda00720c */ /* 0x008fc40003f25070 */
[----:B------:R-:W-:Y:S02]  /*30860*/  R2UR UR7, R7 ;  /* 0x00000000070772ca */ /* 0x000fe400000e0000 */
[----:B------:R-:W-:Y:S02]  /*30870*/  R2UR UR6, R6 ;  /* 0x00000000060672ca */ /* 0x000fe400000e0000 */
[----:B------:R-:W-:Y:S02]  /*30880*/  F2FP.F16.F32.PACK_AB R152, R153, R152 ;  /* 0x000000989998723e */ /* 0x000fe400000000ff */
[----:B------:R-:W-:Y:S02]  /*30890*/  F2FP.F16.F32.PACK_AB R154, R154, R217 ;  /* 0x000000d99a9a723e */ /* 0x000fe400000000ff */
[----:B------:R-:W-:Y:S02]  /*308a0*/  F2FP.F16.F32.PACK_AB R153, R216, R158 ;  /* 0x0000009ed899723e */ /* 0x000fe400000000ff */
[----:B------:R-:W-:Y:S01]  /*308b0*/  F2FP.F16.F32.PACK_AB R155, R157, R155 ;  /* 0x0000009b9d9b723e */ /* 0x000fe200000000ff */
[----:B------:R-:W-:Y:S01]  /*308c0*/  VOTEU.ANY UP0, P1 ;  /* 0x00000000003f7886 */ /* 0x000fe20000800100 */
        /* <DEDUP_REMOVED lines=19> */
[----:B------:R-:W-:Y:S01]  /*30a00*/  R2UR UR25, R5 ;  /* 0x00000000051972ca */ /* 0x000fe200000e0000 */
[----:B----4-:R-:W-:-:S06]  /*30a10*/  WARPGROUP.ARRIVE ;  /* 0x00000000000079c5 */ /* 0x010fcc0000000000 */
[----:B------:R-:W-:Y:S01]  /*30a20*/  HGMMA.64x256x16.F32 R24, R152, gdesc[UR4].tnspB, R24, UP0, gsb0 ;  /* 0x43e0000498187df0 */ /* 0x000fe2000b800818 */
        /* <DEDUP_REMOVED lines=15> */
[----:B------:R-:W-:Y:S02]  /*30b20*/  R2UR UR51, R5 ;  /* 0x00000000053372ca */ /* 0x000fe400000e0000 */
[C---:B------:R-:W-:Y:S01]  /*30b30*/  R2UR UR52, R4.reuse ;  /* 0x00000000043472ca */ /* 0x040fe200000e0000 */
[----:B------:R-:W-:Y:S02]  /*30b40*/  WARPGROUP.DEPBAR.LE gsb0, 0x0 ;  /* 0x00008000000079c5 */ /* 0x000fe40000010000 */
[----:B------:R0:W-:Y:S01]  /*30b50*/  ST.E desc[UR4][R2.64], R24 ;  /* 0x0000001802007985 */ /* 0x0001e2000c101904 */
[----:B------:R-:W-:-:S02]  /*30b60*/  R2UR UR4, R4 ;  /* 0x00000000040472ca */ /* 0x000fc400000e0000 */
[C---:B------:R-:W-:Y:S01]  /*30b70*/  R2UR UR5, R5.reuse ;  /* 0x00000000050572ca */ /* 0x040fe200000e0000 */
[----:B------:R1:W-:Y:S01]  /*30b80*/  ST.E desc[UR6][R2.64+0x4], R25 ;  /* 0x0000041902007985 */ /* 0x0003e2000c101906 */
[----:B------:R-:W-:Y:S02]  /*30b90*/  R2UR UR6, R4 ;  /* 0x00000000040672ca */ /* 0x000fe400000e0000 */
[----:B------:R-:W-:-:S09]  /*30ba0*/  R2UR UR7, R5 ;  /* 0x00000000050772ca */ /* 0x000fd200000e0000 */
[----:B------:R2:W-:Y:S01]  /*30bb0*/  ST.E desc[UR4][R2.64+0x8], R26 ;  /* 0x0000081a02007985 */ /* 0x0005e2000c101904 */
[C---:B------:R-:W-:Y:S02]  /*30bc0*/  R2UR UR4, R4.reuse ;  /* 0x00000000040472ca */ /* 0x040fe400000e0000 */
[C---:B------:R-:W-:Y:S01]  /*30bd0*/  R2UR UR5, R5.reuse ;  /* 0x00000000050572ca */ /* 0x040fe200000e0000 */
[----:B------:R3:W-:Y:S01]  /*30be0*/  ST.E desc[UR6][R2.64+0xc], R27 ;  /* 0x00000c1b02007985 */ /* 0x0007e2000c101906 */
[C---:B------:R-:W-:Y:S02]  /*30bf0*/  R2UR UR6, R4.reuse ;  /* 0x00000000040672ca */ /* 0x040fe400000e0000 */
[C---:B------:R-:W-:Y:S01]  /*30c00*/  R2UR UR7, R5.reuse ;  /* 0x00000000050772ca */ /* 0x040fe200000e0000 */
[----:B------:R4:W-:Y:S01]  /*30c10*/  ST.E desc[UR8][R2.64+0x10], R28 ;  /* 0x0000101c02007985 */ /* 0x0009e2000c101908 */
[C---:B------:R-:W-:Y:S02]  /*30c20*/  R2UR UR8, R4.reuse ;  /* 0x00000000040872ca */ /* 0x040fe400000e0000 */
[----:B------:R-:W-:Y:S01]  /*30c30*/  R2UR UR9, R5 ;  /* 0x00000000050972ca */ /* 0x000fe200000e0000 */
[----:B------:R5:W-:Y:S01]  /*30c40*/  ST.E desc[UR10][R2.64+0x14], R29 ;  /* 0x0000141d02007985 */ /* 0x000be2000c10190a */
[----:B------:R-:W-:-:S02]  /*30c50*/  R2UR UR10, R4 ;  /* 0x00000000040a72ca */ /* 0x000fc400000e0000 */
        /* <DEDUP_REMOVED lines=21> */
[----:B------:R-:W-:Y:S01]  /*30db0*/  R2UR UR7, R5 ;  /* 0x00000000050772ca */ /* 0x000fe200000e0000 */
[----:B------:R5:W-:Y:S04]  /*30dc0*/  ST.E desc[UR8][R2.64+0x34], R37 ;  /* 0x0000342502007985 */ /* 0x000be8000c101908 */
[----:B------:R5:W-:Y:S04]  /*30dd0*/  ST.E desc[UR10][R2.64+0x38], R38 ;  /* 0x0000382602007985 */ /* 0x000be8000c10190a */
[----:B------:R5:W-:Y:S01]  /*30de0*/  ST.E desc[UR12][R2.64+0x3c], R39 ;  /* 0x00003c2702007985 */ /* 0x000be2000c10190c */
[----:B------:R-:W-:-:S03]  /*30df0*/  R2UR UR8, R4 ;  /* 0x00000000040872ca */ /* 0x000fc600000e0000 */
[----:B------:R5:W-:Y:S01]  /*30e00*/  ST.E desc[UR14][R2.64+0x40], R40 ;  /* 0x0000402802007985 */ /* 0x000be2000c10190e */
[----:B------:R-:W-:-:S03]  /*30e10*/  R2UR UR9, R5 ;  /* 0x00000000050972ca */ /* 0x000fc600000e0000 */
[----:B------:R5:W-:Y:S04]  /*30e20*/  ST.E desc[UR16][R2.64+0x44], R41 ;  /* 0x0000442902007985 */ /* 0x000be8000c101910 */
[----:B------:R5:W-:Y:S04]  /*30e30*/  ST.E desc[UR18][R2.64+0x48], R42 ;  /* 0x0000482a02007985 */ /* 0x000be8000c101912 */
[----:B------:R5:W-:Y:S04]  /*30e40*/  ST.E desc[UR20][R2.64+0x4c], R43 ;  /* 0x00004c2b02007985 */ /* 0x000be8000c101914 */
[----:B------:R5:W-:Y:S04]  /*30e50*/  ST.E desc[UR22][R2.64+0x50], R44 ;  /* 0x0000502c02007985 */ /* 0x000be8000c101916 */
[----:B------:R5:W-:Y:S01]  /*30e60*/  ST.E desc[UR24][R2.64+0x54], R45 ;  /* 0x0000542d02007985 */ /* 0x000be2000c101918 */
[----:B------:R-:W-:-:S03]  /*30e70*/  R2UR UR10, R4 ;  /* 0x00000000040a72ca */ /* 0x000fc600000e0000 */
[----:B------:R5:W-:Y:S01]  /*30e80*/  ST.E desc[UR4][R2.64+0x58], R46 ;  /* 0x0000582e02007985 */ /* 0x000be2000c101904 */
[C---:B------:R-:W-:Y:S02]  /*30e90*/  R2UR UR4, R4.reuse ;  /* 0x00000000040472ca */ /* 0x040fe400000e0000 */
[C---:B------:R-:W-:Y:S01]  /*30ea0*/  R2UR UR5, R5.reuse ;  /* 0x00000000050572ca */ /* 0x040fe200000e0000 */
[----:B------:R5:W-:Y:S01]  /*30eb0*/  ST.E desc[UR6][R2.64+0x5c], R47 ;  /* 0x00005c2f02007985 */ /* 0x000be2000c101906 */
        /* <DEDUP_REMOVED lines=12> */
[C---:B------:R-:W-:Y:S01]  /*30f80*/  R2UR UR21, R5.reuse ;  /* 0x00000000051572ca */ /* 0x040fe200000e0000 */
[----:B------:R5:W-:Y:S01]  /*30f90*/  ST.E desc[UR8][R2.64+0x60], R48 ;  /* 0x0000603002007985 */ /* 0x000be2000c101908 */
        /* <DEDUP_REMOVED lines=8> */
[----:B------:R-:W-:Y:S01]  /*31020*/  R2UR UR5, R5 ;  /* 0x00000000050572ca */ /* 0x000fe200000e0000 */
[----:B------:R5:W-:Y:S04]  /*31030*/  ST.E desc[UR6][R2.64+0x68], R50 ;  /* 0x0000683202007985 */ /* 0x000be8000c101906 */
[----:B------:R5:W-:Y:S04]  /*31040*/  ST.E desc[UR10][R2.64+0x6c], R51 ;  /* 0x00006c3302007985 */ /* 0x000be8000c10190a */
[----:B------:R5:W-:Y:S04]  /*31050*/  ST.E desc[UR12][R2.64+0x70], R52 ;  /* 0x0000703402007985 */ /* 0x000be8000c10190c */
        /* <DEDUP_REMOVED lines=8> */
[----:B------:R5:W-:Y:S01]  /*310e0*/  ST.E desc[UR8][R2.64+0x8c], R59 ;  /* 0x00008c3b02007985 */ /* 0x000be2000c101908 */
[C---:B------:R-:W-:Y:S02]  /*310f0*/  R2UR UR8, R4.reuse ;  /* 0x00000000040872ca */ /* 0x040fe400000e0000 */
[----:B------:R-:W-:Y:S01]  /*31100*/  R2UR UR9, R5 ;  /* 0x00000000050972ca */ /* 0x000fe200000e0000 */
[----:B------:R5:W-:Y:S01]  /*31110*/  ST.E desc[UR4][R2.64+0x90], R60 ;  /* 0x0000903c02007985 */ /* 0x000be2000c101904 */
        /* <DEDUP_REMOVED lines=13> */
[C---:B------:R-:W-:Y:S01]  /*311f0*/  R2UR UR21, R5.reuse ;  /* 0x00000000051572ca */ /* 0x040fe200000e0000 */
[----:B------:R5:W-:Y:S01]  /*31200*/  ST.E desc[UR6][R2.64+0x94], R61 ;  /* 0x0000943d02007985 */ /* 0x000be2000c101906 */
        /* <DEDUP_REMOVED lines=245> */
[C---:B------:R-:W-:Y:S02]  /*32160*/  R2UR UR54, R4.reuse ;  /* 0x00000000043672ca */ /* 0x040fe400000e0000 */
[----:B------:R-:W-:Y:S01]  /*32170*/  R2UR UR55, R5 ;  /* 0x00000000053772ca */ /* 0x000fe200000e0000 */
        /* <DEDUP_REMOVED lines=12> */
[----:B------:R-:W-:Y:S01]  /*32240*/  ST.E desc[UR28][R8.64], R199 ;  /* 0x000000c708007985 */ /* 0x000fe2000c10191c */
[C---:B------:R-:W-:Y:S02]  /*32250*/  R2UR UR58, R4.reuse ;  /* 0x00000000043a72ca */ /* 0x040fe400000e0000 */
[C---:B------:R-:W-:Y:S01]  /*32260*/  R2UR UR59, R5.reuse ;  /* 0x00000000053b72ca */ /* 0x040fe200000e0000 */
[----:B0-----:R-:W5:Y:S01]  /*32270*/  LD.E R24, desc[UR30][R2.64] ;  /* 0x0000001e02187980 */ /* 0x001f62000c101900 */
[C---:B------:R-:W-:Y:S02]  /*32280*/  R2UR UR56, R4.reuse ;  /* 0x00000000043872ca */ /* 0x040fe400000e0000 */
[C---:B------:R-:W-:Y:S01]  /*32290*/  R2UR UR57, R5.reuse ;  /* 0x00000000053972ca */ /* 0x040fe200000e0000 */
[----:B-1----:R-:W5:Y:S01]  /*322a0*/  LD.E R25, desc[UR32][R2.64+0x4] ;  /* 0x0000042002197980 */ /* 0x002f62000c101900 */
[C---:B------:R-:W-:Y:S02]  /*322b0*/  R2UR UR4, R4.reuse ;  /* 0x00000000040472ca */ /* 0x040fe400000e0000 */
[----:B------:R-:W-:Y:S01]  /*322c0*/  R2UR UR5, R5 ;  /* 0x00000000050572ca */ /* 0x000fe200000e0000 */
[----:B--2---:R-:W2:Y:S01]  /*322d0*/  LD.E R26, desc[UR34][R2.64+0x8] ;  /* 0x00000822021a7980 */ /* 0x004ea2000c101900 */
[----:B------:R-:W-:-:S02]  /*322e0*/  R2UR UR6, R4 ;  /* 0x00000000040672ca */ /* 0x000fc400000e0000 */
[C---:B------:R-:W-:Y:S01]  /*322f0*/  R2UR UR7, R5.reuse ;  /* 0x00000000050772ca */ /* 0x040fe200000e0000 */
[----:B---3--:R-:W2:Y:S01]  /*32300*/  LD.E R27, desc[UR44][R2.64+0xc] ;  /* 0x00000c2c021b7980 */ /* 0x008ea2000c101900 */
[C---:B------:R-:W-:Y:S02]  /*32310*/  R2UR UR8, R4.reuse ;  /* 0x00000000040872ca */ /* 0x040fe400000e0000 */
[C---:B------:R-:W-:Y:S01]  /*32320*/  R2UR UR9, R5.reuse ;  /* 0x00000000050972ca */ /* 0x040fe200000e0000 */
[----:B----4-:R-:W2:Y:S01]  /*32330*/  LD.E R28, desc[UR46][R2.64+0x10] ;  /* 0x0000102e021c7980 */ /* 0x010ea2000c101900 */
[C---:B------:R-:W-:Y:S02]  /*32340*/  R2UR UR10, R4.reuse ;  /* 0x00000000040a72ca */ /* 0x040fe400000e0000 */
[----:B------:R-:W-:Y:S01]  /*32350*/  R2UR UR11, R5 ;  /* 0x00000000050b72ca */ /* 0x000fe200000e0000 */
[----:B-----5:R-:W2:Y:S01]  /*32360*/  LD.E R29, desc[UR50][R2.64+0x14] ;  /* 0x00001432021d7980 */ /* 0x020ea2000c101900 */
[----:B------:R-:W-:-:S02]  /*32370*/  R2UR UR12, R4 ;  /* 0x00000000040c72ca */ /* 0x000fc400000e0000 */
[C---:B------:R-:W-:Y:S01]  /*32380*/  R2UR UR13, R5.reuse ;  /* 0x00000000050d72ca */ /* 0x040fe200000e0000 */
[----:B------:R-:W2:Y:S01]  /*32390*/  LD.E R30, desc[UR52][R2.64+0x18] ;  /* 0x00001834021e7980 */ /* 0x000ea2000c101900 */
[C---:B------:R-:W-:Y:S02]  /*323a0*/  R2UR UR14, R4.reuse ;  /* 0x00000000040e72ca */ /* 0x040fe400000e0000 */
[C---:B------:R-:W-:Y:S01]  /*323b0*/  R2UR UR15, R5.reuse ;  /* 0x00000000050f72ca */ /* 0x040fe200000e0000 */
[----:B------:R-:W2:Y:S01]  /*323c0*/  LD.E R31, desc[UR54][R2.64+0x1c] ;  /* 0x00001c36021f7980 */ /* 0x000ea2000c101900 */
[C---:B------:R-:W-:Y:S02]  /*323d0*/  R2UR UR16, R4.reuse ;  /* 0x00000000041072ca */ /* 0x040fe400000e0000 */
[----:B------:R-:W-:Y:S01]  /*323e0*/  R2UR UR17, R5 ;  /* 0x00000000051172ca */ /* 0x000fe200000e0000 */
[----:B------:R-:W2:Y:S01]  /*323f0*/  LD.E R32, desc[UR60][R2.64+0x20] ;  /* 0x0000203c02207980 */ /* 0x000ea2000c101900 */
        /* <DEDUP_REMOVED lines=327> */
[----:B------:R-:W-:Y:S02]  /*33870*/  R2UR UR54, R4 ;  /* 0x00000000043672ca */ /* 0x000fe400000e0000 */
[----:B------:R-:W-:Y:S01]  /*33880*/  R2UR UR55, R5 ;  /* 0x00000000053772ca */ /* 0x000fe200000e0000 */
        /* <DEDUP_REMOVED lines=10> */
[----:B------:R-:W-:-:S02]  /*33930*/  VIADD R152, R6, 0x80 ;  /* 0x0000008006987836 */ /* 0x000fc40000000000 */
[----:B------:R-:W-:-:S03]  /*33940*/  IMAD.MOV.U32 R153, RZ, RZ, R7 ;  /* 0x000000ffff997224 */ /* 0x000fc600078e0007 */
[----:B------:R-:W-:Y:S02]  /*33950*/  R2UR UR6, R152 ;  /* 0x00000000980672ca */ /* 0x000fe400000e0000 */
[----:B------:R-:W-:Y:S02]  /*33960*/  R2UR UR7, R153 ;  /* 0x00000000990772ca */ /* 0x000fe400000e0000 */
[----:B------:R-:W-:Y:S02]  /*33970*/  F2FP.F16.F32.PACK_AB R156, R21, R156 ;  /* 0x0000009c159c723e */ /* 0x000fe400000000ff */
[----:B------:R-:W-:Y:S02]  /*33980*/  F2FP.F16.F32.PACK_AB R158, R14, R20 ;  /* 0x000000140e9e723e */ /* 0x000fe400000000ff */
[----:B------:R-:W-:Y:S02]  /*33990*/  F2FP.F16.F32.PACK_AB R157, R12, R13 ;  /* 0x0000000d0c9d723e */ /* 0x000fe400000000ff */
[----:B------:R-:W-:-:S02]  /*339a0*/  F2FP.F16.F32.PACK_AB R159, R159, R160 ;  /* 0x000000a09f9f723e */ /* 0x000fc400000000ff */
        /* <DEDUP_REMOVED lines=18> */
[----:B------:R-:W-:Y:S02]  /*33ad0*/  R2UR UR24, R4 ;  /* 0x00000000041872ca */ /* 0x000fe400000e0000 */
[----:B------:R-:W-:Y:S01]  /*33ae0*/  R2UR UR25, R5 ;  /* 0x00000000051972ca */ /* 0x000fe200000e0000 */
[----:B--2---:R-:W-:-:S06]  /*33af0*/  WARPGROUP.ARRIVE ;  /* 0x00000000000079c5 */ /* 0x004fcc0000000000 */
[----:B------:R-:W-:Y:S01]  /*33b00*/  HGMMA.64x256x16.F32 R24, R156, gdesc[UR4].tnspB, R24, gsb0 ;  /* 0x43e000049c187df0 */ /* 0x000fe20008000818 */
        /* <DEDUP_REMOVED lines=19> */
[C---:B------:R-:W-:Y:S01]  /*33c40*/  R2UR UR55, R5.reuse ;  /* 0x00000000053772ca */ /* 0x040fe200000e0000 */
[----:B------:R-:W-:Y:S02]  /*33c50*/  WARPGROUP.DEPBAR.LE gsb0, 0x0 ;  /* 0x00008000000079c5 */ /* 0x000fe40000010000 */
        /* <DEDUP_REMOVED lines=2670> */
[----:B------:R5:W-:Y:S04]  /*3e340*/  ST.E desc[UR6][R2.64+0x1b4], R133 ;  /* 0x0001b48502007985 */ /* 0x000be8000c101906 */
[----:B------:R5:W-:Y:S04]  /*3e350*/  ST.E desc[UR8][R2.64+0x1b8], R134 ;  /* 0x0001b88602007985 */ /* 0x000be8000c101908 */
[----:B------:R5:W-:Y:S04]  /*3e360*/  ST.E desc[UR4][R2.64+0x1bc], R135 ;  /* 0x0001bc8702007985 */ /* 0x000be8000c101904 */
[----:B------:R5:W-:Y:S01]  /*3e370*/  ST.E desc[UR10][R2.64+0x1c0], R136 ;  /* 0x0001c08802007985 */ /* 0x000be2000c10190a */
[----:B------:R-:W-:-:S03]  /*3e380*/  R2UR UR6, R4 ;  /* 0x00000000040672ca */ /* 0x000fc600000e0000 */
[----:B------:R5:W-:Y:S01]  /*3e390*/  ST.E desc[UR12][R2.64+0x1c4], R137 ;  /* 0x0001c48902007985 */ /* 0x000be2000c10190c */
[----:B------:R-:W-:-:S03]  /*3e3a0*/  R2UR UR7, R5 ;  /* 0x00000000050772ca */ /* 0x000fc600000e0000 */
[----:B------:R5:W-:Y:S01]  /*3e3b0*/  ST.E desc[UR14][R2.64+0x1c8], R138 ;  /* 0x0001c88a02007985 */ /* 0x000be2000c10190e */
[----:B------:R-:W-:-:S03]  /*3e3c0*/  R2UR UR8, R4 ;  /* 0x00000000040872ca */ /* 0x000fc600000e0000 */
[----:B------:R5:W-:Y:S01]  /*3e3d0*/  ST.E desc[UR16][R2.64+0x1cc], R139 ;  /* 0x0001cc8b02007985 */ /* 0x000be2000c101910 */
[----:B------:R-:W-:-:S03]  /*3e3e0*/  R2UR UR9, R5 ;  /* 0x00000000050972ca */ /* 0x000fc600000e0000 */
        /* <DEDUP_REMOVED lines=13> */
[----:B------:R-:W-:-:S03]  /*3e4c0*/  R2UR UR51, R5 ;  /* 0x00000000053372ca */ /* 0x000fc600000e0000 */
[----:B------:R5:W-:Y:S01]  /*3e4d0*/  ST.E desc[UR28][R2.64+0x1e4], R145 ;  /* 0x0001e49102007985 */ /* 0x000be2000c10191c */
[C---:B------:R-:W-:Y:S02]  /*3e4e0*/  R2UR UR28, R4.reuse ;  /* 0x00000000041c72ca */ /* 0x040fe400000e0000 */
[C---:B------:R-:W-:Y:S02]  /*3e4f0*/  R2UR UR29, R5.reuse ;  /* 0x00000000051d72ca */ /* 0x040fe400000e0000 */
[C---:B------:R-:W-:Y:S02]  /*3e500*/  R2UR UR52, R4.reuse ;  /* 0x00000000043472ca */ /* 0x040fe400000e0000 */
[C---:B------:R-:W-:Y:S02]  /*3e510*/  R2UR UR53, R5.reuse ;  /* 0x00000000053572ca */ /* 0x040fe400000e0000 */
[C---:B------:R-:W-:Y:S02]  /*3e520*/  R2UR UR54, R4.reuse ;  /* 0x00000000043672ca */ /* 0x040fe400000e0000 */
[----:B------:R-:W-:Y:S01]  /*3e530*/  R2UR UR55, R5 ;  /* 0x00000000053772ca */ /* 0x000fe200000e0000 */
[----:B------:R-:W-:Y:S04]  /*3e540*/  ST.E desc[UR6][R2.64+0x1ec], R147 ;  /* 0x0001ec9302007985 */ /* 0x000fe8000c101906 */
[----:B------:R-:W-:Y:S04]  /*3e550*/  ST.E desc[UR8][R2.64+0x1f0], R148 ;  /* 0x0001f09402007985 */ /* 0x000fe8000c101908 */
[----:B------:R-:W-:Y:S04]  /*3e560*/  ST.E desc[UR10][R2.64+0x1f4], R149 ;  /* 0x0001f49502007985 */ /* 0x000fe8000c10190a */
[----:B------:R-:W-:Y:S04]  /*3e570*/  ST.E desc[UR12][R2.64+0x1f8], R150 ;  /* 0x0001f89602007985 */ /* 0x000fe8000c10190c */
[----:B------:R-:W-:Y:S01]  /*3e580*/  ST.E desc[UR14][R2.64+0x1fc], R151 ;  /* 0x0001fc9702007985 */ /* 0x000fe2000c10190e */
        /* <DEDUP_REMOVED lines=370> */
[----:B------:R-:W-:Y:S01]  /*3fcb0*/  VIADD R6, R6, 0x280 ;  /* 0x0000028006067836 */ /* 0x000fe20000000000 */
[----:B------:R-:W-:-:S04]  /*3fcc0*/  R2UR UR7, R7 ;  /* 0x00000000070772ca */ /* 0x000fc800000e0000 */
[----:B------:R-:W-:Y:S02]  /*3fcd0*/  R2UR UR6, R6 ;  /* 0x00000000060672ca */ /* 0x000fe400000e0000 */
[----:B------:R-:W-:Y:S02]  /*3fce0*/  F2FP.F16.F32.PACK_AB R152, R191, R192 ;  /* 0x000000c0bf98723e */ /* 0x000fe400000000ff */
[----:B------:R-:W-:Y:S02]  /*3fcf0*/  F2FP.F16.F32.PACK_AB R154, R187, R190 ;  /* 0x000000bebb9a723e */ /* 0x000fe400000000ff */
[----:B------:R-:W-:Y:S02]  /*3fd00*/  F2FP.F16.F32.PACK_AB R153, R163, R165 ;  /* 0x000000a5a399723e */ /* 0x000fe400000000ff */
[----:B------:R-:W-:Y:S02]  /*3fd10*/  F2FP.F16.F32.PACK_AB R155, R161, R162 ;  /* 0x000000a2a19b723e */ /* 0x000fe400000000ff */
        /* <DEDUP_REMOVED lines=27> */
[----:B------:R-:W-:Y:S01]  /*3fed0*/  R2UR UR29, R5 ;  /* 0x00000000051d72ca */ /* 0x000fe200000e0000 */
[----:B------:R-:W-:-:S02]  /*3fee0*/  WARPGROUP.DEPBAR.LE gsb0, 0x0 ;  /* 0x00008000000079c5 */ /* 0x000fc40000010000 */
[----:B------:R-:W-:Y:S01]  /*3fef0*/  ST.E desc[UR4][R2.64], R24 ;  /* 0x0000001802007985 */ /* 0x000fe2000c101904 */
[C---:B------:R-:W-:Y:S02]  /*3ff00*/  R2UR UR4, R4.reuse ;  /* 0x00000000040472ca */ /* 0x040fe400000e0000 */
[C---:B------:R-:W-:Y:S01]  /*3ff10*/  R2UR UR5, R5.reuse ;  /* 0x00000000050572ca */ /* 0x040fe200000e0000 */
[----:B------:R-:W-:Y:S01]  /*3ff20*/  ST.E desc[UR6][R2.64+0x4], R25 ;  /* 0x0000041902007985 */ /* 0x000fe2000c101906 */
[C---:B------:R-:W-:Y:S02]  /*3ff30*/  R2UR UR6, R4.reuse ;  /* 0x00000000040672ca */ /* 0x040fe400000e0000 */
[----:B------:R-:W-:Y:S01]  /*3ff40*/  R2UR UR7, R5 ;  /* 0x00000000050772ca */ /* 0x000fe200000e0000 */
[----:B------:R-:W-:Y:S04]  /*3ff50*/  ST.E desc[UR8][R2.64+0x8], R26 ;  /* 0x0000081a02007985 */ /* 0x000fe8000c101908 */
[----:B------:R-:W-:Y:S04]  /*3ff60*/  ST.E desc[UR10][R2.64+0xc], R27 ;  /* 0x00000c1b02007985 */ /* 0x000fe8000c10190a */
[----:B------:R-:W-:Y:S01]  /*3ff70*/  ST.E desc[UR12][R2.64+0x10], R28 ;  /* 0x0000101c02007985 */ /* 0x000fe2000c10190c */
[----:B------:R-:W-:-:S03]  /*3ff80*/  R2UR UR8, R4 ;  /* 0x00000000040872ca */ /* 0x000fc600000e0000 */
[----:B------:R-:W-:Y:S01]  /*3ff90*/  ST.E desc[UR14][R2.64+0x14], R29 ;  /* 0x0000141d02007985 */ /* 0x000fe2000c10190e */
[----:B------:R-:W-:-:S03]  /*3ffa0*/  R2UR UR9, R5 ;  /* 0x00000000050972ca */ /* 0x000fc600000e0000 */
[----:B------:R-:W-:Y:S04]  /*3ffb0*/  ST.E desc[UR16][R2.64+0x18], R30 ;  /* 0x0000181e02007985 */ /* 0x000fe8000c101910 */
[----:B------:R-:W-:Y:S04]  /*3ffc0*/  ST.E desc[UR18][R2.64+0x1c], R31 ;  /* 0x00001c1f02007985 */ /* 0x000fe8000c101912 */
[----:B------:R-:W-:Y:S04]  /*3ffd0*/  ST.E desc[UR20][R2.64+0x20], R32 ;  /* 0x0000202002007985 */ /* 0x000fe8000c101914 */
[----:B------:R-:W-:Y:S04]  /*3ffe0*/  ST.E desc[UR22][R2.64+0x24], R33 ;  /* 0x0000242102007985 */ /* 0x000fe8000c101916 */
[----:B------:R-:W-:Y:S01]  /*3fff0*/  ST.E desc[UR24][R2.64+0x28], R34 ;  /* 0x0000282202007985 */ /* 0x000fe2000c101918 */
[----:B------:R-:W-:-:S03]  /*40000*/  R2UR UR10, R4 ;  /* 0x00000000040a72ca */ /* 0x000fc600000e0000 */
[----:B------:R-:W-:Y:S01]  /*40010*/  ST.E desc[UR4][R2.64+0x2c], R35 ;  /* 0x00002c2302007985 */ /* 0x000fe2000c101904 */
[C---:B------:R-:W-:Y:S02]  /*40020*/  R2UR UR4, R4.reuse ;  /* 0x00000000040472ca */ /* 0x040fe400000e0000 */
[C---:B------:R-:W-:Y:S01]  /*40030*/  R2UR UR5, R5.reuse ;  /* 0x00000000050572ca */ /* 0x040fe200000e0000 */
[----:B------:R-:W-:Y:S01]  /*40040*/  ST.E desc[UR6][R2.64+0x30], R36 ;  /* 0x0000302402007985 */ /* 0x000fe2000c101906 */
        /* <DEDUP_REMOVED lines=13> */
[----:B------:R-:W-:Y:S01]  /*40120*/  ST.E desc[UR8][R2.64+0x34], R37 ;  /* 0x0000342502007985 */ /* 0x000fe2000c101908 */
        /* <DEDUP_REMOVED lines=8> */
[----:B------:R-:W-:Y:S01]  /*401b0*/  R2UR UR5, R5 ;  /* 0x00000000050572ca */ /* 0x000fe200000e0000 */
[----:B------:R-:W-:Y:S04]  /*401c0*/  ST.E desc[UR6][R2.64+0x3c], R39 ;  /* 0x00003c2702007985 */ /* 0x000fe8000c101906 */
[----:B------:R-:W-:Y:S04]  /*401d0*/  ST.E desc[UR10][R2.64+0x40], R40 ;  /* 0x0000402802007985 */ /* 0x000fe8000c10190a */
[----:B------:R-:W-:Y:S04]  /*401e0*/  ST.E desc[UR12][R2.64+0x44], R41 ;  /* 0x0000442902007985 */ /* 0x000fe8000c10190c */
        /* <DEDUP_REMOVED lines=8> */
[----:B------:R-:W-:Y:S01]  /*40270*/  ST.E desc[UR8][R2.64+0x60], R48 ;  /* 0x0000603002007985 */ /* 0x000fe2000c101908 */
[C---:B------:R-:W-:Y:S02]  /*40280*/  R2UR UR8, R4.reuse ;  /* 0x00000000040872ca */ /* 0x040fe400000e0000 */
[----:B------:R-:W-:Y:S01]  /*40290*/  R2UR UR9, R5 ;  /* 0x00000000050972ca */ /* 0x000fe200000e0000 */
[----:B------:R-:W-:Y:S01]  /*402a0*/  ST.E desc[UR4][R2.64+0x64], R49 ;  /* 0x0000643102007985 */ /* 0x000fe2000c101904 */
        /* <DEDUP_REMOVED lines=14> */
[----:B------:R-:W-:Y:S01]  /*40390*/  ST.E desc[UR6][R2.64+0x68], R50 ;  /* 0x0000683202007985 */ /* 0x000fe2000c101906 */
        /* <DEDUP_REMOVED lines=288> */
[----:B------:R-:W2:Y:S01]  /*415a0*/  LD.E R7, desc[UR28][R2.64] ;  /* 0x0000001c02077980 */ /* 0x000ea2000c101900 */
[----:B------:R-:W-:-:S02]  /*415b0*/  R2UR UR4, R4 ;  /* 0x00000000040472ca */ /* 0x000fc400000e0000 */
[C---:B------:R-:W-:Y:S02]  /*415c0*/  R2UR UR5, R5.reuse ;  /* 0x00000000050572ca */ /* 0x040fe400000e0000 */
[----:B------:R-:W-:Y:S02]  /*415d0*/  R2UR UR6, R4 ;  /* 0x00000000040672ca */ /* 0x000fe400000e0000 */
[----:B------:R-:W-:-:S09]  /*415e0*/  R2UR UR7, R5 ;  /* 0x00000000050772ca */ /* 0x000fd200000e0000 */
[----:B--2---:R1:W-:Y:S04]  /*415f0*/  ST.E desc[UR4][R2.64], R7 ;  /* 0x0000000702007985 */ /* 0x0043e8000c101904 */
[----:B------:R-:W2:Y:S01]  /*41600*/  LD.E R11, desc[UR6][R2.64+0x4] ;  /* 0x00000406020b7980 */ /* 0x000ea2000c101900 */
[C---:B------:R-:W-:Y:S02]  /*41610*/  R2UR UR4, R4.reuse ;  /* 0x00000000040472ca */ /* 0x040fe400000e0000 */
[C---:B------:R-:W-:Y:S02]  /*41620*/  R2UR UR5, R5.reuse ;  /* 0x00000000050572ca */ /* 0x040fe400000e0000 */
[----:B------:R-:W-:Y:S02]  /*41630*/  R2UR UR6, R4 ;  /* 0x00000000040672ca */ /* 0x000fe400000e0000 */
[----:B------:R-:W-:-:S09]  /*41640*/  R2UR UR7, R5 ;  /* 0x00000000050772ca */ /* 0x000fd200000e0000 */
[----:B--2---:R2:W-:Y:S04]  /*41650*/  ST.E desc[UR4][R2.64+0x4], R11 ;  /* 0x0000040b02007985 */ /* 0x0045e8000c101904 */
[----:B------:R-:W3:Y:S01]  /*41660*/  LD.E R13, desc[UR6][R2.64+0x8] ;  /* 0x00000806020d7980 */ /* 0x000ee2000c101900 */
[C---:B------:R-:W-:Y:S02]  /*41670*/  R2UR UR4, R4.reuse ;  /* 0x00000000040472ca */ /* 0x040fe400000e0000 */
[C---:B------:R-:W-:Y:S02]  /*41680*/  R2UR UR5, R5.reuse ;  /* 0x00000000050572ca */ /* 0x040fe400000e0000 */
[----:B------:R-:W-:Y:S02]  /*41690*/  R2UR UR6, R4 ;  /* 0x00000000040672ca */ /* 0x000fe400000e0000 */
[----:B------:R-:W-:-:S09]  /*416a0*/  R2UR UR7, R5 ;  /* 0x00000000050772ca */ /* 0x000fd200000e0000 */
[----:B---3--:R3:W-:Y:S04]  /*416b0*/  ST.E desc[UR4][R2.64+0x8], R13 ;  /* 0x0000080d02007985 */ /* 0x0087e8000c101904 */
[----:B0-----:R-:W4:Y:S01]  /*416c0*/  LD.E R9, desc[UR6][R2.64+0xc] ;  /* 0x00000c0602097980 */ /* 0x001f22000c101900 */
[C---:B------:R-:W-:Y:S02]  /*416d0*/  R2UR UR4, R4.reuse ;  /* 0x00000000040472ca */ /* 0x040fe400000e0000 */
[C---:B------:R-:W-:Y:S02]  /*416e0*/  R2UR UR5, R5.reuse ;  /* 0x00000000050572ca */ /* 0x040fe400000e0000 */
[----:B------:R-:W-:Y:S02]  /*416f0*/  R2UR UR6, R4 ;  /* 0x00000000040672ca */ /* 0x000fe400000e0000 */
[----:B------:R-:W-:-:S09]  /*41700*/  R2UR UR7, R5 ;  /* 0x00000000050772ca */ /* 0x000fd200000e0000 */
[----:B----4-:R0:W-:Y:S04]  /*41710*/  ST.E desc[UR4][R2.64+0xc], R9 ;  /* 0x00000c0902007985 */ /* 0x0101e8000c101904 */
[----:B-1----:R-:W4:Y:S01]  /*41720*/  LD.E R7, desc[UR6][R2.64+0x10] ;  /* 0x0000100602077980 */ /* 0x002f22000c101900 */
[C---:B------:R-:W-:Y:S02]  /*41730*/  R2UR UR4, R4.reuse ;  /* 0x00000000040472ca */ /* 0x040fe400000e0000 */
[C---:B------:R-:W-:Y:S02]  /*41740*/  R2UR UR5, R5.reuse ;  /* 0x00000000050572ca */ /* 0x040fe400000e0000 */
[----:B------:R-:W-:Y:S02]  /*41750*/  R2UR UR6, R4 ;  /* 0x00000000040672ca */ /* 0x000fe400000e0000 */
[----:B------:R-:W-:-:S09]  /*41760*/  R2UR UR7, R5 ;  /* 0x00000000050772ca */ /* 0x000fd200000e0000 */
[----:B----4-:R1:W-:Y:S04]  /*41770*/  ST.E desc[UR4][R2.64+0x10], R7 ;  /* 0x0000100702007985 */ /* 0x0103e8000c101904 */
[----:B--2---:R-:W2:Y:S01]  /*41780*/  LD.E R11, desc[UR6][R2.64+0x14] ;  /* 0x00001406020b7980 */ /* 0x004ea2000c101900 */
[C---:B------:R-:W-:Y:S02]  /*41790*/  R2UR UR4, R4.reuse ;  /* 0x00000000040472ca */ /* 0x040fe400000e0000 */
[C---:B------:R-:W-:Y:S02]  /*417a0*/  R2UR UR5, R5.reuse ;  /* 0x00000000050572ca */ /* 0x040fe400000e0000 */
[----:B------:R-:W-:Y:S02]  /*417b0*/  R2UR UR6, R4 ;  /* 0x00000000040672ca */ /* 0x000fe400000e0000 */
[----:B------:R-:W-:-:S09]  /*417c0*/  R2UR UR7, R5 ;  /* 0x00000000050772ca */ /* 0x000fd200000e0000 */
[----:B--2---:R2:W-:Y:S04]  /*417d0*/  ST.E desc[UR4][R2.64+0x14], R11 ;  /* 0x0000140b02007985 */ /* 0x0045e8000c101904 */
[----:B---3--:R-:W3:Y:S01]  /*417e0*/  LD.E R13, desc[UR6][R2.64+0x18] ;  /* 0x00001806020d7980 */ /* 0x008ee2000c101900 */
        /* <DEDUP_REMOVED lines=719> */
[----:B---3--:R-:W2:Y:S01]  /*444e0*/  LD.E R13, desc[UR6][R2.64+0x1f8] ;  /* 0x0001f806020d7980 */ /* 0x008ea2000c101900 */
[C---:B------:R-:W-:Y:S02]  /*444f0*/  R2UR UR4, R4.reuse ;  /* 0x00000000040472ca */ /* 0x040fe400000e0000 */
[C---:B------:R-:W-:Y:S02]  /*44500*/  R2UR UR5, R5.reuse ;  /* 0x00000000050572ca */ /* 0x040fe400000e0000 */
[----:B------:R-:W-:Y:S02]  /*44510*/  R2UR UR6, R4 ;  /* 0x00000000040672ca */ /* 0x000fe400000e0000 */
[----:B------:R-:W-:-:S02]  /*44520*/  R2UR UR7, R5 ;  /* 0x00000000050772ca */ /* 0x000fc400000e0000 */
[----:B------:R-:W-:-:S07]  /*44530*/  LOP3.LUT P6, RZ, R207, 0x7f, RZ, 0xc0, !PT ;  /* 0x0000007fcfff7812 */ /* 0x000fce00078cc0ff */
[----:B--2---:R1:W-:Y:S04]  /*44540*/  ST.E desc[UR4][R2.64+0x1f8], R13 ;  /* 0x0001f80d02007985 */ /* 0x0043e8000c101904 */
[----:B0-----:R-:W2:Y:S01]  /*44550*/  LD.E R9, desc[UR6][R2.64+0x1fc] ;  /* 0x0001fc0602097980 */ /* 0x001ea2000c101900 */
[----:B------:R-:W-:Y:S02]  /*44560*/  R2UR UR4, R4 ;  /* 0x00000000040472ca */ /* 0x000fe400000e0000 */
[----:B------:R-:W-:-:S13]  /*44570*/  R2UR UR5, R5 ;  /* 0x00000000050572ca */ /* 0x000fda00000e0000 */
[----:B--2---:R1:W-:Y:S01]  /*44580*/  ST.E desc[UR4][R2.64+0x1fc], R9 ;  /* 0x0001fc0902007985 */ /* 0x0043e2000c101904 */
[----:B------:R-:W-:Y:S05]  /*44590*/  @P6 BRA `(.L_x_2339) ;  /* 0x0000000000306947 */ /* 0x000fea0003800000 */
[----:B-1----:R-:W2:Y:S04]  /*445a0*/  LDL.64 R2, [R0+0x40] ;  /* 0x0000400000027983 */ /* 0x002ea80000100a00 */
[----:B------:R-:W3:Y:S01]  /*445b0*/  LDL.64 R6, [R0] ;  /* 0x0000000000067983 */ /* 0x000ee20000100a00 */
[C---:B------:R-:W-:Y:S02]  /*445c0*/  R2UR UR4, R4.reuse ;  /* 0x00000000040472ca */ /* 0x040fe400000e0000 */
[C---:B------:R-:W-:Y:S02]  /*445d0*/  R2UR UR5, R5.reuse ;  /* 0x00000000050572ca */ /* 0x040fe400000e0000 */
[----:B------:R-:W-:Y:S02]  /*445e0*/  R2UR UR6, R4 ;  /* 0x00000000040672ca */ /* 0x000fe400000e0000 */
[----:B------:R-:W-:-:S09]  /*445f0*/  R2UR UR7, R5 ;  /* 0x00000000050772ca */ /* 0x000fd200000e0000 */
[----:B--2---:R-:W2:Y:S04]  /*44600*/  LD.E.64 R2, desc[UR4][R2.64+0x30] ;  /* 0x0000300402027980 */ /* 0x004ea8000c101b00 */
[----:B---3--:R-:W3:Y:S01]  /*44610*/  LD.E R6, desc[UR6][R6.64] ;  /* 0x0000000606067980 */ /* 0x008ee2000c101900 */
[----:B--2---:R-:W-:-:S05]  /*44620*/  MOV R5, R2 ;  /* 0x0000000200057202 */ /* 0x004fca0000000f00 */
[----:B---3--:R-:W-:-:S05]  /*44630*/  IMAD R4, R6, 0x8, R5 ;  /* 0x0000000806047824 */ /* 0x008fca00078e0205 */
[----:B------:R-:W-:-:S04]  /*44640*/  PRMT R4, RZ, 0x654, R4 ;  /* 0x00000654ff047816 */ /* 0x000fc80000000004 */
[----:B------:R0:W-:Y:S03]  /*44650*/  SYNCS.ARRIVE.TRANS64.RED.A1T0 RZ, [R4+URZ], RZ ;  /* 0x000000ff04ff79a7 */ /* 0x0001e6000810043f */
.L_x_2339:
[----:B-1----:R-:W-:Y:S02]  /*44660*/  IMAD.MOV.U32 R2, RZ, RZ, R215 ;  /* 0x000000ffff027224 */ /* 0x002fe400078e00d7 */
[----:B------:R-:W-:-:S04]  /*44670*/  IMAD.MOV.U32 R3, RZ, RZ, 0x0 ;  /* 0x00000000ff037424 */ /* 0x000fc800078e00ff */
[----:B0-----:R-:W-:Y:S05]  /*44680*/  RET.REL.NODEC R2 `(_ZN7cutlass13device_kernelIN5flash11enable_sm90INS1_16FlashAttnFwdSm90INS1_25CollectiveMainloopFwdSm90ILi2EN4cute5tupleIJNS5_1CILi1EEES8_S8_EEENS6_IJNS7_ILi128EEENS7_ILi96EEENS7_ILi64EEEEEELi256ENS_6half_tEfNS_4arch4Sm90ELb0ELb1ELb0ELb0ELb0ELb0ELb1ELb1ELb0ELb1ELb0ELb0EEENS1_21CollectiveEpilogueFwdINS6_IJSA_NS7_ILi256EEESB_EEES9_SE_SG_Li256ELb0ELb1ELb0ELb0EEENS1_30DynamicPersistentTileSchedulerILi256ELi128ELb0ELb1ELb1EEEEEEEEEvNT_6ParamsE) ;  /* 0xfffffbb8025c7950 */ /* 0x001fea0003c3ffff */
.L_x_2317:
[----:B0-----:R0:W1:Y:S02]  /*44690*/  SYNCS.PHASECHK.TRANS64.TRYWAIT P1, [R2+URZ], R3 ;  /* 0x00000003020075a7 */ /* 0x001064000802017f */
[----:B-1----:R-:W-:Y:S05]  /*446a0*/  @!P1 NANOSLEEP.SYNCS 0x989680 ;  /* 0x009896800000995d */ /* 0x002fea0003900000 */
[----:B------:R-:W1:Y:S02]  /*446b0*/  @!P1 SYNCS.PHASECHK.TRANS64 P1, [R2+URZ], R3 ;  /* 0x00000003020095a7 */ /* 0x000e64000802007f */
[----:B-1----:R-:W-:Y:S05]  /*446c0*/  @!P1 BRA `(.L_x_2317) ;  /* 0xfffffffc00f09947 */ /* 0x002fea000383ffff */
[----:B------:R-:W-:Y:S05]  /*446d0*/  BRA `(.L_x_2316) ;  /* 0xfffffe4c008c7947 */ /* 0x000fea000383ffff */
.L_x_2324:
[----:B0-----:R0:W1:Y:S02]  /*446e0*/  SYNCS.PHASECHK.TRANS64.TRYWAIT P1, [R8+URZ], R9 ;  /* 0x00000009080075a7 */ /* 0x001064000802017f */
[----:B-1----:R-:W-:Y:S05]  /*446f0*/  @!P1 NANOSLEEP.SYNCS 0x989680 ;  /* 0x009896800000995d */ /* 0x002fea0003900000 */
[----:B------:R-:W1:Y:S02]  /*44700*/  @!P1 SYNCS.PHASECHK.TRANS64 P1, [R8+URZ], R9 ;  /* 0x00000009080095a7 */ /* 0x000e64000802007f */
[----:B-1----:R-:W-:Y:S05]  /*44710*/  @!P1 BRA `(.L_x_2324) ;  /* 0xfffffffc00f09947 */ /* 0x002fea000383ffff */
[----:B------:R-:W-:Y:S05]  /*44720*/  BRA `(.L_x_2323) ;  /* 0xfffffe5400607947 */ /* 0x000fea000383ffff */
.L_x_2340:
        /* <DEDUP_REMOVED lines=13> */
.L_x_6041:


//--------------------- .text._ZN7cutlass13device_kernelIN5flash11enable_sm90INS1_16FlashAttnFwdSm90INS1_25CollectiveMainloopFwdSm90ILi2EN4cute5tupleIJNS5_1CILi1EEES8_S8_EEENS6_IJNS7_ILi128EEENS7_ILi96EEENS7_ILi64EEEEEELi256ENS_6half_tEfNS_4arch4Sm90ELb0ELb1ELb0ELb1ELb0ELb0ELb0ELb1ELb0ELb1ELb0ELb0EEENS1_21CollectiveEpilogueFwdINS6_IJSA_NS7_ILi256EEESB_EEES9_SE_SG_Li256ELb1ELb1ELb0ELb0EEENS1_36VarlenDynamicPersistentTileSchedulerILi128ELi96ELi256ELi128ELb0ELb1ELb1ELb1ELb0ELb1EEEEEEEEEvNT_6ParamsE --------------------------
	.section	.text._ZN7cutlass13device_kernelIN5flash11enable_sm90INS1_16FlashAttnFwdSm90INS1_25CollectiveMainloopFwdSm90ILi2EN4cute5tupleIJNS5_1CILi1EEES8_S8_EEENS6_IJNS7_ILi128EEENS7_ILi96EEENS7_ILi64EEEEEELi256ENS_6half_tEfNS_4arch4Sm90ELb0ELb1ELb0ELb1ELb0ELb0ELb0ELb1ELb0ELb1ELb0ELb0EEENS1_21CollectiveEpilogueFwdINS6_IJSA_NS7_ILi256EEESB_EEES9_SE_SG_Li256ELb1ELb1ELb0ELb0EEENS1_36VarlenDynamicPersistentTileSchedulerILi128ELi96ELi256ELi128ELb0ELb1ELb1ELb1ELb0ELb1EEEEEEEEEvNT_6ParamsE,"ax",@progbits
	.align	128
.text._ZN7cutlass13device_kernelIN5flash11enable_sm90INS1_16FlashAttnFwdSm90INS1_25CollectiveMainloopFwdSm90ILi2EN4cute5tupleIJNS5_1CILi1EEES8_S8_EEENS6_IJNS7_ILi128EEENS7_ILi96EEENS7_ILi64EEEEEELi256ENS_6half_tEfNS_4arch4Sm90ELb0ELb1ELb0ELb1ELb0ELb0ELb0ELb1ELb0ELb1ELb0ELb0EEENS1_21CollectiveEpilogueFwdINS6_IJSA_NS7_ILi256EEESB_EEES9_SE_SG_Li256ELb1ELb1ELb0ELb0EEENS1_36VarlenDynamicPersistentTileSchedulerILi128ELi96ELi256ELi128ELb0ELb1ELb1ELb1ELb0ELb1EEEEEEEEEvNT_6ParamsE:
        .type           _ZN7cutlass13device_kernelIN5flash11enable_sm90INS1_16FlashAttnFwdSm90INS1_25CollectiveMainloopFwdSm90ILi2EN4cute5tupleIJNS5_1CILi1EEES8_S8_EEENS6_IJNS7_ILi128EEENS7_ILi96EEENS7_ILi64EEEEEELi256ENS_6half_tEfNS_4arch4Sm90ELb0ELb1ELb0ELb1ELb0ELb0ELb0ELb1ELb0ELb1ELb0ELb0EEENS1_21CollectiveEpilogueFwdINS6_IJSA_NS7_ILi256EEESB_EEES9_SE_SG_Li256ELb1ELb1ELb0ELb0EEENS1_36VarlenDynamicPersistentTileSchedulerILi128ELi96ELi256ELi128ELb0ELb1ELb1ELb1ELb0ELb1EEEEEEEEEvNT_6ParamsE,@function
        .size           _ZN7cutlass13device_kernelIN5flash11enable_sm90INS1_16FlashAttnFwdSm90INS1_25CollectiveMainloopFwdSm90ILi2EN4cute5tupleIJNS5_1CILi1EEES8_S8_EEENS6_IJNS7_ILi128EEENS7_ILi96EEENS7_ILi64EEEEEELi256ENS_6half_tEfNS_4arch4Sm90ELb0ELb1ELb0ELb1ELb0ELb0ELb0ELb1ELb0ELb1ELb0ELb0EEENS1_21CollectiveEpilogueFwdINS6_IJSA_NS7_ILi256EEESB_EEES9_SE_SG_Li256ELb1ELb1ELb0ELb0EEENS1_36VarlenDynamicPersistentTileSchedulerILi128ELi96ELi256ELi128ELb0ELb1ELb1ELb1ELb0ELb1EEEEEEEEEvNT_6ParamsE,(.L_x_6043 - _ZN7cutlass13device_kernelIN5flash11enable_sm90INS1_16FlashAttnFwdSm90INS1_25CollectiveMainloopFwdSm90ILi2EN4cute5tupleIJNS5_1CILi1EEES8_S8_EEENS6_IJNS7_ILi128EEENS7_ILi96EEENS7_ILi64EEEEEELi256ENS_6half_tEfNS_4arch4Sm90ELb0ELb1ELb0ELb1ELb0ELb0ELb0ELb1ELb0ELb1ELb0ELb0EEENS1_21CollectiveEpilogueFwdINS6_IJSA_NS7_ILi256EEESB_EEES9_SE_SG_Li256ELb1ELb1ELb0ELb0EEENS1_36VarlenDynamicPersistentTileSchedulerILi128ELi96ELi256ELi128ELb0ELb1ELb1ELb1ELb0ELb1EEEEEEEEEvNT_6ParamsE)
        .other          _ZN7cutlass13device_kernelIN5flash11enable_sm90INS1_16FlashAttnFwdSm90INS1_25CollectiveMainloopFwdSm90ILi2EN4cute5tupleIJNS5_1CILi1EEES8_S8_EEENS6_IJNS7_ILi128EEENS7_ILi96EEENS7_ILi64EEEEEELi256ENS_6half_tEfNS_4arch4Sm90ELb0ELb1ELb0ELb1ELb0ELb0ELb0ELb1ELb0ELb1ELb0ELb0EEENS1_21CollectiveEpilogueFwdINS6_IJSA_NS7_ILi256EEESB_EEES9_SE_SG_Li256ELb1ELb1ELb0ELb0EEENS1_36VarlenDynamicPersistentTileSchedulerILi128ELi96ELi256ELi128ELb0ELb1ELb1ELb1ELb0ELb1EEEEEEEEEvNT_6ParamsE,@"STO_CUDA_ENTRY STV_DEFAULT"
_ZN7cutlass13device_kernelIN5flash11enable_sm90INS1_16FlashAttnFwdSm90INS1_25CollectiveMainloopFwdSm90ILi2EN4cute5tupleIJNS5_1CILi1EEES8_S8_EEENS6_IJNS7_ILi128EEENS7_ILi96EEENS7_ILi64EEEEEELi256ENS_6half_tEfNS_4arch4Sm90ELb0ELb1ELb0ELb1ELb0ELb0ELb0ELb1ELb0ELb1ELb0ELb0EEENS1_21CollectiveEpilogueFwdINS6_IJSA_NS7_ILi256EEESB_EEES9_SE_SG_Li256ELb1ELb1ELb0ELb0EEENS1_36VarlenDynamicPersistentTileSchedulerILi128ELi96ELi256ELi128ELb0ELb1ELb1ELb1ELb0ELb1EEEEEEEEEvNT_6ParamsE:
        /* <DEDUP_REMOVED lines=18> */
.L_x_2342:
[----:B------:R-:W-:Y:S05]  /*0120*/  BSYNC B0 ;  /* 0x0000000000007941 */ /* 0x000fea0003800000 */
.L_x_2341:
        /* <DEDUP_REMOVED lines=41> */
.L_x_2343:
        /* <DEDUP_REMOVED lines=22> */
.L_x_2344:
        /* <DEDUP_REMOVED lines=18> */
.L_x_2345:
        /* <DEDUP_REMOVED lines=22> */
.L_x_2346:
        /* <DEDUP_REMOVED lines=22> */
.L_x_2347:
[----:B------:R-:W-:Y:S01]  /*0900*/  PLOP3.LUT P0, PT, PT, PT, UP0, 0x80, 0x0 ;  /* 0x000000000000781c */ /* 0x000fe20003f0f008 */
[----:B------:R-:W-:Y:S01]  /*0910*/  UMOV UR36, 0x1 ;  /* 0x0000000100247882 */ /* 0x000fe20000000000 */
[----:B------:R-:W-:Y:S01]  /*0920*/  NOP ;  /* 0x0000000000007918 */ /* 0x000fe20000000000 */
[----:B------:R-:W-:Y:S01]  /*0930*/  USEL UR36, UR36, 0x2, !UP0 ;  /* 0x0000000224247887 */ /* 0x000fe2000c000000 */
[----:B------:R-:W-:Y:S01]  /*0940*/  ULDC.64 UR40, c[0x0][0x208] ;  /* 0x0000820000287ab9 */ /* 0x000fe20000000a00 */
[----:B012-4-:R-:W-:Y:S08]  /*0950*/  BAR.SYNC.DEFER_BLOCKING 0x0 ;  /* 0x0000000000007b1d */ /* 0x017ff00000010000 */
[----:B------:R-:W-:Y:S05]  /*0960*/  @!P0 BRA `(.L_x_2348) ;  /* 0x000000f400648947 */ /* 0x000fea0003800000 */
.L_x_2349:
        /* <DEDUP_REMOVED lines=23> */
[----:B------:R-:W-:Y:S01]  /*0ae0*/  R2UR UR6, R11 ;  /* 0x000000000b0672ca */ /* 0x000fe200000e0000 */
        /* <DEDUP_REMOVED lines=55> */
.L_x_2449:
[----:B------:R-:W-:Y:S01]  /*0e60*/  ULDC.64 UR8, c[0x0][0xa28] ;  /* 0x00028a0000087ab9 */ /* 0x000fe20000000a00 */
[----:B------:R-:W-:Y:S01]  /*0e70*/  IMAD.MOV.U32 R0, RZ, RZ, RZ ;  /* 0x000000ffff007224 */ /* 0x000fe200078e00ff */
[----:B------:R-:W-:-:S04]  /*0e80*/  UISETP.NE.U32.AND UP0, UPT, UR8, URZ, UPT ;  /* 0x0000003f0800728c */ /* 0x000fc8000bf05070 */
[----:B------:R-:W-:-:S03]  /*0e90*/  UISETP.NE.AND.EX UP0, UPT, UR9, URZ, UPT, UP0 ;  /* 0x0000003f0900728c */ /* 0x000fc6000bf05300 */
[----:B------:R-:W-:Y:S02]  /*0ea0*/  ULDC.64 UR8, c[0x0][0xa18] ;  /* 0x0002860000087ab9 */ /* 0x000fe40000000a00 */
[----:B------:R-:W-:Y:S01]  /*0eb0*/  UISETP.NE.U32.AND UP1, UPT, UR8, URZ, UPT ;  /* 0x0000003f0800728c */ /* 0x000fe2000bf25070 */
[----:B------:R-:W-:-:S03]  /*0ec0*/  PLOP3.LUT P0, PT, PT, PT, UP0, 0x80, 0x0 ;  /* 0x000000000000781c */ /* 0x000fc60003f0f008 */
[----:B------:R-:W-:-:S03]  /*0ed0*/  UISETP.NE.AND.EX UP1, UPT, UR9, URZ, UPT, UP1 ;  /* 0x0000003f0900728c */ /* 0x000fc6000bf25310 */
[----:B------:R-:W-:Y:S02]  /*0ee0*/  @UP0 ULDC.64 UR8, c[0x0][0xa28] ;  /* 0x00028a0000080ab9 */ /* 0x000fe40000000a00 */
[----:B------:R-:W-:Y:S01]  /*0ef0*/  @UP0 UIMAD.WIDE UR8, UR6, 0x4, UR8 ;  /* 0x00000004060808a5 */ /* 0x000fe2000f8e0208 */
[----:B------:R-:W-:-:S05]  /*0f00*/  PLOP3.LUT P2, PT, PT, PT, UP1, 0x80, 0x0 ;  /* 0x000000000000781c */ /* 0x000fca0003f4f018 */
[----:B------:R-:W-:Y:S01]  /*0f10*/  @UP1 ULDC.64 UR10, c[0x0][0xa18] ;  /* 0x00028600000a1ab9 */ /* 0x000fe20000000a00 */
[----:B01--4-:R-:W-:Y:S02]  /*0f20*/  IMAD.U32 R2, RZ, RZ, UR8 ;  /* 0x00000008ff027e24 */ /* 0x013fe4000f8e00ff */
[----:B------:R-:W-:Y:S01]  /*0f30*/  IMAD.U32 R3, RZ, RZ, UR9 ;  /* 0x00000009ff037e24 */ /* 0x000fe2000f8e00ff */
[----:B------:R-:W-:Y:S01]  /*0f40*/  @UP1 UIMAD.WIDE UR8, UR6, 0x4, UR10 ;  /* 0x00000004060818a5 */ /* 0x000fe2000f8e020a */
[----:B------:R-:W-:Y:S02]  /*0f50*/  ULDC UR4, c[0x0][0x288] ;  /* 0x0000a20000047ab9 */ /* 0x000fe40000000800 */
[----:B---3--:R-:W-:Y:S01]  /*0f60*/  IMAD.U32 R16, RZ, RZ, UR4 ;  /* 0x00000004ff107e24 */ /* 0x008fe2000f8e00ff */
[----:B------:R0:W5:Y:S02]  /*0f70*/  @P0 LDG.E R0, desc[UR40][R2.64] ;  /* 0x0000002802000981 */ /* 0x000164000c1e1900 */
[----:B--2---:R-:W-:Y:S01]  /*0f80*/  IMAD.U32 R4, RZ, RZ, UR8 ;  /* 0x00000008ff047e24 */ /* 0x004fe2000f8e00ff */
[----:B------:R-:W-:Y:S01]  /*0f90*/  ULDC UR4, c[0x0][0x424] ;  /* 0x0001090000047ab9 */ /* 0x000fe20000000800 */
[----:B------:R-:W-:Y:S01]  /*0fa0*/  IMAD.U32 R5, RZ, RZ, UR9 ;  /* 0x00000009ff057e24 */ /* 0x000fe2000f8e00ff */
[----:B------:R-:W-:-:S04]  /*0fb0*/  ULDC.64 UR8, c[0x0][0x418] ;  /* 0x0001060000087ab9 */ /* 0x000fc80000000a00 */
[----:B------:R0:W5:Y:S01]  /*0fc0*/  @P2 LDG.E R16, desc[UR40][R4.64] ;  /* 0x0000002804102981 */ /* 0x000162000c1e1900 */
[----:B------:R-:W-:Y:S01]  /*0fd0*/  UISETP.NE.U32.AND UP0, UPT, UR8, URZ, UPT ;  /* 0x0000003f0800728c */ /* 0x000fe2000bf05070 */
[----:B------:R-:W-:-:S03]  /*0fe0*/  UMOV UR45, UR7 ;  /* 0x00000007002d7c82 */ /* 0x000fc60008000000 */
[----:B------:R-:W-:-:S03]  /*0ff0*/  UISETP.NE.AND.EX UP0, UPT, UR9, URZ, UPT, UP0 ;  /* 0x0000003f0900728c */ /* 0x000fc6000bf05300 */
[----:B------:R-:W-:Y:S01]  /*1000*/  ULDC.64 UR8, c[0x0][0xa20] ;  /* 0x0002880000087ab9 */ /* 0x000fe20000000a00 */
[----:B------:R-:W-:Y:S01]  /*1010*/  USEL UR4, UR4, 0x1, UP0 ;  /* 0x0000000104047887 */ /* 0x000fe20008000000 */
[----:B------:R-:W-:Y:S01]  /*1020*/  ISETP.NE.U32.AND P1, PT, RZ, UR8, PT ;  /* 0x00000008ff007c0c */ /* 0x000fe2000bf25070 */
[----:B------:R-:W-:Y:S02]  /*1030*/  ULDC UR8, c[0x0][0x2f0] ;  /* 0x0000bc0000087ab9 */ /* 0x000fe40000000800 */
[----:B------:R-:W-:Y:S01]  /*1040*/  UIMAD UR4, UR4, UR8, URZ ;  /* 0x00000008040472a4 */ /* 0x000fe2000f8e023f */
[----:B------:R-:W-:Y:S01]  /*1050*/  ISETP.NE.AND.EX P1, PT, RZ, UR9, PT, P1 ;  /* 0x00000009ff007c0c */ /* 0x000fe2000bf25310 */
[----:B0-----:R-:W-:-:S12]  /*1060*/  @P2 BRA `(.L_x_2350) ;  /* 0x00000000002c2947 */ /* 0x001fd80003800000 */
        /* <DEDUP_REMOVED lines=8> */
[----:B-----5:R-:W2:Y:S04]  /*10f0*/  LDG.E R16, desc[UR40][R2.64] ;  /* 0x0000002802107981 */ /* 0x020ea8000c1e1900 */
[----:B------:R-:W2:Y:S02]  /*1100*/  LDG.E R5, desc[UR40][R2.64+0x4] ;  /* 0x0000042802057981 */ /* 0x000ea4000c1e1900 */
[----:B--2---:R-:W-:-:S07]  /*1110*/  IMAD.IADD R16, R5, 0x1, -R16 ;  /* 0x0000000105107824 */ /* 0x004fce00078e0a10 */
.L_x_2350:
[----:B------:R-:W-:Y:S01]  /*1120*/  IMAD.U32 R17, RZ, RZ, UR4 ;  /* 0x00000004ff117e24 */ /* 0x000fe2000f8e00ff */
[----:B------:R-:W-:Y:S01]  /*1130*/  UMOV UR44, UR6 ;  /* 0x00000006002c7c82 */ /* 0x000fe20008000000 */
[----:B------:R-:W-:Y:S05]  /*1140*/  @!P1 BRA `(.L_x_2351) ;  /* 0x0000000000189947 */ /* 0x000fea0003800000 */
[----:B------:R-:W-:Y:S02]  /*1150*/  ULDC.64 UR8, c[0x0][0xa20] ;  /* 0x0002880000087ab9 */ /* 0x000fe40000000a00 */
[----:B------:R-:W-:-:S06]  /*1160*/  UIMAD.WIDE UR6, UR6, 0x4, UR8 ;  /* 0x00000004060678a5 */ /* 0x000fcc000f8e0208 */
[----:B------:R-:W-:Y:S02]  /*1170*/  IMAD.U32 R2, RZ, RZ, UR6 ;  /* 0x00000006ff027e24 */ /* 0x000fe4000f8e00ff */
[----:B------:R-:W-:-:S05]  /*1180*/  IMAD.U32 R3, RZ, RZ, UR7 ;  /* 0x00000007ff037e24 */ /* 0x000fca000f8e00ff */
[----:B------:R0:W5:Y:S01]  /*1190*/  LDG.E R17, desc[UR40][R2.64] ;  /* 0x0000002802117981 */ /* 0x000162000c1e1900 */
[----:B------:R-:W-:Y:S05]  /*11a0*/  BRA `(.L_x_2352) ;  /* 0x00000000002c7947 */ /* 0x000fea0003800000 */
.L_x_2351:
        /* <DEDUP_REMOVED lines=9> */
[----:B------:R-:W2:Y:S02]  /*1240*/  LDG.E R4, desc[UR40][R2.64+0x4] ;  /* 0x0000042802047981 */ /* 0x000ea4000c1e1900 */
[----:B--2---:R-:W-:-:S07]  /*1250*/  IMAD.IADD R17, R4, 0x1, -R17 ;  /* 0x0000000104117824 */ /* 0x004fce00078e0a11 */
.L_x_2352:
[----:B0-----:R-:W0:Y:S01]  /*1260*/  LDC R2, c[0x0][0x448] ;  /* 0x00011200ff027b82 */ /* 0x001e220000000800 */
[----:B------:R-:W-:Y:S01]  /*1270*/  USHF.L.U32 UR43, UR5, 0x7, URZ ;  /* 0x00000007052b7899 */ /* 0x000fe2000800063f */
[----:B-----5:R-:W-:-:S03]  /*1280*/  IMAD.IADD R17, R17, 0x1, -R0 ;  /* 0x0000000111117824 */ /* 0x020fc600078e0a00 */
[----:B------:R-:W-:Y:S02]  /*1290*/  UIADD3 UR4, UR43, 0x7f, URZ ;  /* 0x0000007f2b047890 */ /* 0x000fe4000fffe03f */
[----:B------:R-:W-:Y:S01]  /*12a0*/  IADD3 R3, R17, 0x1, -R16 ;  /* 0x0000000111037810 */ /* 0x000fe20007ffe810 */
[----:B------:R-:W1:Y:S03]  /*12b0*/  LDC.64 R6, c[0x0][0x9e0] ;  /* 0x00027800ff067b82 */ /* 0x000e660000000a00 */
[----:B------:R-:W-:Y:S01]  /*12c0*/  IMAD.U32 R0, RZ, RZ, UR4 ;  /* 0x00000004ff007e24 */ /* 0x000fe2000f8e00ff */
[----:B0-----:R-:W-:Y:S02]  /*12d0*/  ISETP.NE.AND P1, PT, R2, 0x1, PT ;  /* 0x000000010200780c */ /* 0x001fe40003f25270 */
[----:B-1----:R-:W-:-:S11]  /*12e0*/  ISETP.GE.AND P2, PT, R7, 0x1, PT ;  /* 0x000000010700780c */ /* 0x002fd60003f46270 */
[----:B------:R-:W0:Y:S08]  /*12f0*/  @P1 LDC R2, c[0x0][0x44c] ;  /* 0x00011300ff021b82 */ /* 0x000e300000000800 */
[----:B------:R-:W1:Y:S01]  /*1300*/  @P1 LDC R5, c[0x0][0x450] ;  /* 0x00011400ff051b82 */ /* 0x000e620000000800 */
[----:B0-----:R-:W-:-:S05]  /*1310*/  @P1 IMAD.HI.U32 R2, R2, UR4, RZ ;  /* 0x0000000402021c27 */ /* 0x001fca000f8e00ff */
[----:B-1----:R-:W-:-:S05]  /*1320*/  @P1 SHF.R.U32.HI R0, RZ, R5, R2 ;  /* 0x00000005ff001219 */ /* 0x002fca0000011602 */
        /* <DEDUP_REMOVED lines=13> */
.L_x_2354:
[----:B------:R-:W-:-:S13]  /*1400*/  ISETP.NE.AND P0, PT, R7, 0x1, PT ;  /* 0x000000010700780c */ /* 0x000fda0003f05270 */
[----:B------:R-:W0:Y:S02]  /*1410*/  @P0 LDC.64 R4, c[0x0][0x9e8] ;  /* 0x00027a00ff040b82 */ /* 0x000e240000000a00 */
[----:B0-----:R-:W-:-:S05]  /*1420*/  @P0 IMAD.HI.U32 R4, R2, R4, RZ ;  /* 0x0000000402040227 */ /* 0x001fca00078e00ff */
[----:B------:R-:W-:-:S07]  /*1430*/  @P0 SHF.R.U32.HI R2, RZ, R5, R4 ;  /* 0x00000005ff020219 */ /* 0x000fce0000011604 */
.L_x_2355:
[----:B------:R-:W-:-:S05]  /*1440*/  IMAD R3, R2, R7, R7 ;  /* 0x0000000702037224 */ /* 0x000fca00078e0207 */
[----:B------:R-:W-:-:S07]  /*1450*/  VIMNMX R0, R0, R3, PT ;  /* 0x0000000300007248 */ /* 0x000fce0003fe0100 */
.L_x_2353:
[----:B------:R-:W0:Y:S01]  /*1460*/  @P1 LDC R4, c[0x0][0x44c] ;  /* 0x00011300ff041b82 */ /* 0x000e220000000800 */
[----:B------:R-:W-:Y:S01]  /*1470*/  IMAD.U32 R3, RZ, RZ, UR43 ;  /* 0x0000002bff037e24 */ /* 0x000fe2000f8e00ff */
[----:B------:R-:W-:Y:S01]  /*1480*/  ULDC UR4, c[0x0][0x9dc] ;  /* 0x0002770000047ab9 */ /* 0x000fe20000000800 */
[----:B------:R-:W-:Y:S02]  /*1490*/  VIADD R2, R0, 0x5f ;  /* 0x0000005f00027836 */ /* 0x000fe40000000000 */
[----:B------:R-:W-:Y:S02]  /*14a0*/  VIADD R0, R17, 0x5f ;  /* 0x0000005f11007836 */ /* 0x000fe40000000000 */
[----:B------:R-:W-:Y:S01]  /*14b0*/  IMAD.HI R2, R2, 0x2aaaaaab, RZ ;  /* 0x2aaaaaab02027827 */ /* 0x000fe200078e02ff */
[----:B------:R-:W1:Y:S03]  /*14c0*/  @P1 LDC R5, c[0x0][0x450] ;  /* 0x00011400ff051b82 */ /* 0x000e660000000800 */
[----:B------:R-:W-:-:S04]  /*14d0*/  IMAD.HI R0, R0, 0x2aaaaaab, RZ ;  /* 0x2aaaaaab00007827 */ /* 0x000fc800078e02ff */
[----:B0-----:R-:W-:-:S05]  /*14e0*/  @P1 IMAD.HI.U32 R4, R4, UR43, RZ ;  /* 0x0000002b04041c27 */ /* 0x001fca000f8e00ff */
[----:B-1----:R-:W-:Y:S02]  /*14f0*/  @P1 SHF.R.U32.HI R3, RZ, R5, R4 ;  /* 0x00000005ff031219 */ /* 0x002fe40000011604 */
[----:B------:R-:W-:Y:S02]  /*1500*/  SHF.R.U32.HI R5, RZ, 0x1f, R2 ;  /* 0x0000001fff057819 */ /* 0x000fe40000011602 */
[----:B------:R-:W-:Y:S02]  /*1510*/  IADD3 R4, R3, R17, -R16 ;  /* 0x0000001103047210 */ /* 0x000fe40007ffe810 */
        /* <DEDUP_REMOVED lines=16> */
.L_x_2357:
[----:B------:R-:W-:-:S13]  /*1620*/  ISETP.NE.AND P0, PT, R7, 0x1, PT ;  /* 0x000000010700780c */ /* 0x000fda0003f05270 */
[----:B------:R-:W0:Y:S02]  /*1630*/  @P0 LDC.64 R2, c[0x0][0x9e8] ;  /* 0x00027a00ff020b82 */ /* 0x000e240000000a00 */
[----:B0-----:R-:W-:-:S05]  /*1640*/  @P0 IMAD.HI.U32 R0, R4, R2, RZ ;  /* 0x0000000204000227 */ /* 0x001fca00078e00ff */
[----:B------:R-:W-:-:S07]  /*1650*/  @P0 SHF.R.U32.HI R4, RZ, R3, R0 ;  /* 0x00000003ff040219 */ /* 0x000fce0000011600 */
.L_x_2358:
[----:B------:R-:W-:-:S05]  /*1660*/  IMAD R4, R4, R7, RZ ;  /* 0x0000000704047224 */ /* 0x000fca00078e02ff */
[----:B------:R-:W-:-:S13]  /*1670*/  R2UR UR5, R4 ;  /* 0x00000000040572ca */ /* 0x000fda00000e0000 */
[----:B------:R-:W-:-:S04]  /*1680*/  UISETP.LT.AND UP0, UPT, UR4, UR5, UPT ;  /* 0x000000050400728c */ /* 0x000fc8000bf01270 */
[----:B------:R-:W-:-:S12]  /*1690*/  USEL UR4, UR4, UR5, !UP0 ;  /* 0x0000000504047287 */ /* 0x000fd8000c000000 */
.L_x_2356:
[----:B------:R-:W-:Y:S01]  /*16a0*/  UIMAD.WIDE UR4, UR4, 0x2aaaaaab, URZ ;  /* 0x2aaaaaab040478a5 */ /* 0x000fe2000f8e023f */
[----:B------:R-:W-:Y:S01]  /*16b0*/  PLOP3.LUT P0, PT, PT, PT, PT, 0x80, 0x0 ;  /* 0x000000000000781c */ /* 0x000fe20003f0f070 */
[----:B------:R-:W-:Y:S01]  /*16c0*/  IMAD.MOV.U32 R3, RZ, RZ, RZ ;  /* 0x000000ffff037224 */ /* 0x000fe200078e00ff */
[----:B------:R-:W-:Y:S01]  /*16d0*/  CS2R R8, SRZ ;  /* 0x0000000000087805 */ /* 0x000fe2000001ff00 */
[----:B------:R-:W-:Y:S01]  /*16e0*/  USHF.R.U32.HI UR4, URZ, 0x1f, UR5 ;  /* 0x0000001f3f047899 */ /* 0x000fe20008011605 */
[----:B------:R-:W-:Y:S01]  /*16f0*/  IMAD.MOV.U32 R0, RZ, RZ, RZ ;  /* 0x000000ffff007224 */ /* 0x000fe200078e00ff */
[----:B------:R-:W-:Y:S01]  /*1700*/  CS2R R148, SRZ ;  /* 0x0000000000947805 */ /* 0x000fe2000001ff00 */
[----:B------:R-:W-:Y:S01]  /*1710*/  IMAD.MOV.U32 R150, RZ, RZ, RZ ;  /* 0x000000ffff967224 */ /* 0x000fe200078e00ff */
[----:B------:R-:W-:Y:S01]  /*1720*/  ULEA.HI.SX32 UR4, UR5, UR4, 0x1c ;  /* 0x0000000405047291 */ /* 0x000fe2000f8fe23f */
[----:B------:R-:W-:Y:S02]  /*1730*/  CS2R R146, SRZ ;  /* 0x0000000000927805 */ /* 0x000fe4000001ff00 */
        /* <DEDUP_REMOVED lines=96> */
.L_x_2360:
        /* <DEDUP_REMOVED lines=13> */
.L_x_2582:
[----:B------:R-:W-:Y:S01]  /*1e10*/  IMAD.U32 R0, RZ, RZ, UR46 ;  /* 0x0000002eff007e24 */ /* 0x000fe2000f8e00ff */
[----:B------:R-:W-:Y:S05]  /*1e20*/  WARPSYNC.ALL ;  /* 0x0000000000007948 */ /* 0x000fea0003800000 */
[----:B------:R1:W-:Y:S01]  /*1e30*/  BAR.SYNC.DEFER_BLOCKING R9, 0x100 ;  /* 0x000400090000751d */ /* 0x0003e20000010000 */
[----:B------:R-:W-:-:S13]  /*1e40*/  ISETP.NE.AND P0, PT, R0, 0x3, PT ;  /* 0x000000030000780c */ /* 0x000fda0003f05270 */
[----:B-1----:R-:W-:Y:S05]  /*1e50*/  @!P0 BRA `(.L_x_2362) ;  /* 0x0000000000048947 */ /* 0x002fea0003800000 */
[----:B------:R-:W-:Y:S01]  /*1e60*/  BPT.TRAP 0x1 ;  /* 0x000000040000795c */ /* 0x000fe20000300000 */
.L_x_2362:
[----:B------:R-:W-:Y:S02]  /*1e70*/  IMAD.U32 R10, RZ, RZ, UR38 ;  /* 0x00000026ff0a7e24 */ /* 0x000fe4000f8e00ff */
[----:B------:R-:W-:-:S03]  /*1e80*/  IMAD.U32 R5, RZ, RZ, UR37 ;  /* 0x00000025ff057e24 */ /* 0x000fc6000f8e00ff */
[----:B------:R-:W-:Y:S01]  /*1e90*/  SHF.L.U32 R10, R10, 0x1f, RZ ;  /* 0x0000001f0a0a7819 */ /* 0x000fe200000006ff */
[----:B------:R-:W-:-:S04]  /*1ea0*/  IMAD R5, R5, 0x8, R8 ;  /* 0x0000000805057824 */ /* 0x000fc800078e0208 */
[----:B------:R1:W2:Y:S01]  /*1eb0*/  SYNCS.PHASECHK.TRANS64.TRYWAIT P1, [R5+URZ+0x22830], R10 ;  /* 0x0228300a050075a7 */ /* 0x0002a2000802017f */
[----:B------:R-:W-:Y:S05]  /*1ec0*/  @!P0 BRA `(.L_x_2363) ;  /* 0x0000000000048947 */ /* 0x000fea0003800000 */
[----:B------:R-:W-:Y:S01]  /*1ed0*/  BPT.TRAP 0x1 ;  /* 0x000000040000795c */ /* 0x000fe20000300000 */
.L_x_2363:
[----:B--2---:R-:W-:Y:S05]  /*1ee0*/  @P1 BRA `(.L_x_2364) ;  /* 0x0000000000081947 */ /* 0x004fea0003800000 */
[----:B------:R-:W2:Y:S02]  /*1ef0*/  SYNCS.PHASECHK.TRANS64.TRYWAIT P1, [R5+URZ+0x22830], R10 ;  /* 0x0228300a050075a7 */ /* 0x000ea4000802017f */
[----:B--2---:R-:W-:Y:S05]  /*1f00*/  @!P1 BRA `(.L_x_2365) ;  /* 0x00000144005c9947 */ /* 0x004fea0003800000 */
.L_x_2364:
[----:B------:R-:W-:Y:S01]  /*1f10*/  R2UR UR4, R8 ;  /* 0x00000000080472ca */ /* 0x000fe200000e0000 */
[----:B------:R-:W-:Y:S01]  /*1f20*/  ULOP3.LUT UR16, UR47, 0x10000, URZ, 0xfc, !UPT ;  /* 0x000100002f107892 */ /* 0x000fe2000f8efc3f */
[----:B------:R-:W-:Y:S01]  /*1f30*/  WARPGROUP.ARRIVE ;  /* 0x00000000000079c5 */ /* 0x000fe20000000000 */
[----:B------:R-:W-:Y:S01]  /*1f40*/  UMOV UR17, 0x40000040 ;  /* 0x4000004000117882 */ /* 0x000fe20000000000 */
[----:B------:R-:W-:Y:S01]  /*1f50*/  UMOV UR19, 0x40000040 ;  /* 0x4000004000137882 */ /* 0x000fe20000000000 */
[----:B------:R-:W3:Y:S01]  /*1f60*/  LDL.LU R11, [R1] ;  /* 0x00000000010b7983 */ /* 0x000ee20000300800 */
[----:B------:R-:W-:Y:S01]  /*1f70*/  UMOV UR5, 0x40000040 ;  /* 0x4000004000057882 */ /* 0x000fe20000000000 */
[----:B------:R-:W-:Y:S01]  /*1f80*/  UMOV UR7, 0x40000040 ;  /* 0x4000004000077882 */ /* 0x000fe20000000000 */
[----:B------:R-:W-:Y:S01]  /*1f90*/  UIADD3 UR8, UR16, 0x4, URZ ;  /* 0x0000000410087890 */ /* 0x000fe2000fffe03f */
[----:B------:R-:W4:Y:S01]  /*1fa0*/  LDC R7, c[0x0][0x448] ;  /* 0x00011200ff077b82 */ /* 0x000f220000000800 */
[----:B------:R-:W-:Y:S01]  /*1fb0*/  UMOV UR9, 0x40000040 ;  /* 0x4000004000097882 */ /* 0x000fe20000000000 */
[----:B------:R-:W-:Y:S01]  /*1fc0*/  UMOV UR11, 0x40000040 ;  /* 0x40000040000b7882 */ /* 0x000fe20000000000 */
[----:B------:R-:W-:Y:S01]  /*1fd0*/  UIADD3 UR12, UR16, 0x6, URZ ;  /* 0x00000006100c7890 */ /* 0x000fe2000fffe03f */
[----:B------:R-:W5:Y:S01]  /*1fe0*/  S2R R2, SR_TID.X ;  /* 0x0000000000027919 */ /* 0x000f620000002100 */
[----:B------:R-:W-:Y:S01]  /*1ff0*/  UIADD3 UR4, UR4, 0x1c400, URZ ;  /* 0x0001c40004047890 */ /* 0x000fe2000fffe03f */
[----:B------:R-:W-:Y:S01]  /*2000*/  VIADD R0, R22, UR43 ;  /* 0x0000002b16007c36 */ /* 0x000fe20008000000 */
[----:B------:R-:W-:Y:S01]  /*2010*/  UMOV UR13, 0x40000040 ;  /* 0x40000040000d7882 */ /* 0x000fe20000000000 */
[----:B------:R-:W-:Y:S01]  /*2020*/  UMOV UR15, 0x40000040 ;  /* 0x40000040000f7882 */ /* 0x000fe20000000000 */
[----:B------:R-:W-:Y:S01]  /*2030*/  USHF.R.U32.HI UR4, URZ, 0x4, UR4 ;  /* 0x000000043f047899 */ /* 0x000fe20008011604 */
[----:B------:R-:W-:-:S02]  /*2040*/  IMAD.MOV.U32 R6, RZ, RZ, R0 ;  /* 0x000000ffff067224 */ /* 0x000fc400078e0000 */
[----:B------:R-:W-:Y:S01]  /*2050*/  IMAD.MOV.U32 R13, RZ, RZ, -0x60 ;  /* 0xffffffa0ff0d7424 */ /* 0x000fe200078e00ff */
[----:B------:R-:W-:-:S03]  /*2060*/  ULOP3.LUT UR4, UR4, 0x3fff, URZ, 0xc0, !UPT ;  /* 0x00003fff04047892 */ /* 0x000fc6000f8ec03f */
[----:B------:R-:W-:Y:S01]  /*2070*/  IMAD R15, R176, R13, 0x60 ;  /* 0x00000060b00f7424 */ /* 0x000fe200078e020d */
[----:B------:R-:W-:Y:S02]  /*2080*/  ULOP3.LUT UR20, UR4, 0x10000, URZ, 0xfc, !UPT ;  /* 0x0001000004147892 */ /* 0x000fe4000f8efc3f */
[----:B------:R-:W-:Y:S01]  /*2090*/  UIADD3 UR4, UR16, 0x2, URZ ;  /* 0x0000000210047890 */ /* 0x000fe2000fffe03f */
[----:B------:R-:W-:Y:S01]  /*20a0*/  IMAD R14, R18, -0x2, R15 ;  /* 0xfffffffe120e7824 */ /* 0x000fe200078e020f */
[----:B------:R-:W-:Y:S01]  /*20b0*/  UIMAD UR18, UR37, 0x300, UR20 ;  /* 0x00000300251278a4 */ /* 0x000fe2000f8e0214 */
[----:B----4-:R-:W-:-:S03]  /*20c0*/  ISETP.NE.AND P2, PT, R7, 0x1, PT ;  /* 0x000000010700780c */ /* 0x010fc60003f45270 */
[----:B------:R-:W-:Y:S02]  /*20d0*/  UIADD3 UR6, UR18, 0x2, URZ ;  /* 0x0000000212067890 */ /* 0x000fe4000fffe03f */
[----:B------:R-:W-:Y:S02]  /*20e0*/  UIADD3 UR10, UR18, 0x4, URZ ;  /* 0x00000004120a7890 */ /* 0x000fe4000fffe03f */
[----:B------:R-:W-:Y:S02]  /*20f0*/  UIADD3 UR14, UR18, 0x6, URZ ;  /* 0x00000006120e7890 */ /* 0x000fe4000fffe03f */
[----:B------:R-:W-:Y:S01]  /*2100*/  HGMMA.64x96x16.F32 R24, gdesc[UR16], RZ, !UPT, gsb0 ;  /* 0x01600000101879f0 */ /* 0x000fe2000c0008ff */
[----:B-----5:R-:W-:-:S03]  /*2110*/  LOP3.LUT P1, RZ, R2, 0x7f, RZ, 0xc0, !PT ;  /* 0x0000007f02ff7812 */ /* 0x020fc6000782c0ff */
[----:B0-----:R-:W0:Y:S08]  /*2120*/  @P2 LDC R3, c[0x0][0x44c] ;  /* 0x00011300ff032b82 */ /* 0x001e300000000800 */
[----:B------:R-:W4:Y:S01]  /*2130*/  @P2 LDC R4, c[0x0][0x450] ;  /* 0x00011400ff042b82 */ /* 0x000f220000000800 */
[----:B0-----:R-:W-:-:S04]  /*2140*/  @P2 IMAD.HI.U32 R3, R0, R3, RZ ;  /* 0x0000000300032227 */ /* 0x001fc800078e00ff */
[----:B------:R-:W-:Y:S01]  /*2150*/  @!P1 VIADD R0, R5, 0x22840 ;  /* 0x0002284005009836 */ /* 0x000fe20000000000 */
[----:B----4-:R-:W-:-:S04]  /*2160*/  @P2 SHF.R.U32.HI R6, RZ, R4, R3 ;  /* 0x00000004ff062219 */ /* 0x010fc80000011603 */
[----:B------:R-:W-:Y:S01]  /*2170*/  @!P1 PRMT R0, RZ, 0x654, R0 ;  /* 0x00000654ff009816 */ /* 0x000fe20000000000 */
[----:B------:R-:W0:Y:S01]  /*2180*/  SHFL.IDX PT, R20, R6, RZ, 0x1c1f ;  /* 0x001c1fff06147589 */ /* 0x000e2200000e0000 */
[----:B------:R-:W-:Y:S02]  /*2190*/  WARPGROUP.DEPBAR.LE gsb0, 0x0 ;  /* 0x00008000000079c5 */ /* 0x000fe40000010000 */
[----:B------:R-:W-:-:S06]  /*21a0*/  WARPGROUP.ARRIVE ;  /* 0x00000000000079c5 */ /* 0x000fcc0000000000 */
[----:B------:R-:W-:Y:S01]  /*21b0*/  HGMMA.64x96x16.F32 R24, gdesc[UR4], R24, gsb0 ;  /* 0x01600000041879f0 */ /* 0x000fe20008000818 */
[----:B------:R-:W-:Y:S02]  /*21c0*/  ULDC UR7, c[0x0][0x9dc] ;  /* 0x0002770000077ab9 */ /* 0x000fe40000000800 */
[----:B------:R-:W-:Y:S01]  /*21d0*/  ULOP3.LUT UR6, URZ, UR7, URZ, 0x33, !UPT ;  /* 0x000000073f067292 */ /* 0x000fe2000f8e333f */
[----:B------:R-:W-:Y:S02]  /*21e0*/  WARPGROUP.DEPBAR.LE gsb0, 0x0 ;  /* 0x00008000000079c5 */ /* 0x000fe40000010000 */
[----:B------:R-:W-:-:S06]  /*21f0*/  WARPGROUP.ARRIVE ;  /* 0x00000000000079c5 */ /* 0x000fcc0000000000 */
[----:B------:R-:W-:Y:S01]  /*2200*/  HGMMA.64x96x16.F32 R24, gdesc[UR8], R24, gsb0 ;  /* 0x01600000081879f0 */ /* 0x000fe20008000818 */
[----:B---3--:R-:W-:-:S04]  /*2210*/  LOP3.LUT R11, R11, 0xffefffff, RZ, 0xc0, !PT ;  /* 0xffefffff0b0b7812 */ /* 0x008fc800078ec0ff */
[----:B------:R-:W-:-:S04]  /*2220*/  @P2 LOP3.LUT R11, R11, 0x100000, RZ, 0xfc, !PT ;  /* 0x001000000b0b2812 */ /* 0x000fc800078efcff */
[----:B------:R-:W-:-:S04]  /*2230*/  LOP3.LUT R11, R11, 0xfff7ffff, RZ, 0xc0, !PT ;  /* 0xfff7ffff0b0b7812 */ /* 0x000fc800078ec0ff */
[----:B------:R-:W-:-:S05]  /*2240*/  @P1 LOP3.LUT R11, R11, 0x80000, RZ, 0xfc, !PT ;  /* 0x000800000b0b1812 */ /* 0x000fca00078efcff */
[----:B------:R3:W-:Y:S02]  /*2250*/  STL [R1], R11 ;  /* 0x0000000b01007387 */ /* 0x0007e40000100800 */
[----:B---3--:R-:W-:Y:S01]  /*2260*/  SHF.R.U32.HI R11, RZ, 0x7, R2 ;  /* 0x00000007ff0b7819 */ /* 0x008fe20000011602 */
[----:B------:R-:W-:-:S03]  /*2270*/  IMAD R2, R176, -0x60, R17 ;  /* 0xffffffa0b0027824 */ /* 0x000fc600078e0211 */
[----:B------:R-:W-:Y:S01]  /*2280*/  IADD3 R4, -R11, 0xb, RZ ;  /* 0x0000000b0b047810 */ /* 0x000fe20007ffe1ff */
[----:B------:R-:W-:-:S04]  /*2290*/  VIADD R3, R2, 0x61 ;  /* 0x0000006102037836 */ /* 0x000fc80000000000 */
[----:B------:R-:W-:Y:S02]  /*22a0*/  IMAD R11, R18, -0x2, R3 ;  /* 0xfffffffe120b7824 */ /* 0x000fe400078e0203 */
[----:B------:R-:W-:Y:S02]  /*22b0*/  VIADD R3, R2, 0x60 ;  /* 0x0000006002037836 */ /* 0x000fe40000000000 */
[----:B------:R-:W-:Y:S02]  /*22c0*/  IMAD.IADD R11, R11, 0x1, -R16 ;  /* 0x000000010b0b7824 */ /* 0x000fe400078e0a10 */
[----:B------:R-:W-:Y:S01]  /*22d0*/  IMAD R12, R18, -0x2, R3 ;  /* 0xfffffffe120c7824 */ /* 0x000fe200078e0203 */
[----:B------:R-:W-:Y:S02]  /*22e0*/  WARPGROUP.DEPBAR.LE gsb0, 0x0 ;  /* 0x00008000000079c5 */ /* 0x000fe40000010000 */
[----:B------:R-:W-:-:S06]  /*22f0*/  WARPGROUP.ARRIVE ;  /* 0x00000000000079c5 */ /* 0x000fcc0000000000 */
[----:B------:R-:W-:Y:S01]  /*2300*/  HGMMA.64x96x16.F32 R24, gdesc[UR12], R24, gsb0 ;  /* 0x016000000c1879f0 */ /* 0x000fe20008000818 */
[----:B------:R-:W-:Y:S02]  /*2310*/  ULDC.64 UR14, c[0x0][0x9e0] ;  /* 0x00027800000e7ab9 */ /* 0x000fe40000000a00 */
[----:B------:R-:W-:Y:S01]  /*2320*/  UISETP.GE.AND UP0, UPT, UR15, 0x1, UPT ;  /* 0x000000010f00788c */ /* 0x000fe2000bf06270 */
[C---:B------:R-:W-:Y:S02]  /*2330*/  VIADD R13, R11.reuse, UR14 ;  /* 0x0000000e0b0d7c36 */ /* 0x040fe40008000000 */
[----:B------:R-:W-:-:S04]  /*2340*/  VIADD R11, R11, UR6 ;  /* 0x000000060b0b7c36 */ /* 0x000fc80008000000 */
[----:B0-----:R-:W-:Y:S01]  /*2350*/  IMAD.IADD R2, R11, 0x1, R20 ;  /* 0x000000010b027824 */ /* 0x001fe200078e0214 */
[----:B------:R-:W-:Y:S02]  /*2360*/  WARPGROUP.DEPBAR.LE gsb0, 0x0 ;  /* 0x00008000000079c5 */ /* 0x000fe40000010000 */
[----:B------:R0:W-:Y:S06]  /*2370*/  BAR.ARV R4, 0x100 ;  /* 0x000400040000751d */ /* 0x0001ec0000002000 */
[----:B------:R3:W-:Y:S01]  /*2380*/  @!P1 SYNCS.ARRIVE.TRANS64.RED.A1T0 RZ, [R0+URZ], RZ ;  /* 0x000000ff00ff99a7 */ /* 0x0007e2000810043f */
[----:B------:R-:W-:-:S02]  /*2390*/  PLOP3.LUT P1, PT, PT, PT, UP0, 0x40, 0x0 ;  /* 0x000000000000781c */ /* 0x000fc40003f2e808 */
[----:B---3--:R-:W-:-:S11]  /*23a0*/  VIADDMNMX R0, R20, R13, R12, PT ;  /* 0x0000000d14007246 */ /* 0x008fd6000380010c */
[----:B0-----:R-:W-:Y:S05]  /*23b0*/  @P1 BRA `(.L_x_2366) ;  /* 0x0000000000541947 */ /* 0x001fea0003800000 */
[----:B------:R-:W-:Y:S01]  /*23c0*/  IADD3 R3, -R16, R17, R20 ;  /* 0x0000001110037210 */ /* 0x000fe20007ffe114 */
        /* <DEDUP_REMOVED lines=11> */
.L_x_2368:
[----:B------:R-:W-:-:S06]  /*2480*/  UISETP.NE.AND UP1, UPT, UR15, 0x1, UPT ;  /* 0x000000010f00788c */ /* 0x000fcc000bf25270 */
[----:B------:R-:W-:-:S05]  /*2490*/  PLOP3.LUT P1, PT, PT, PT, UP1, 0x80, 0x0 ;  /* 0x000000000000781c */ /* 0x000fca0003f2f018 */
[----:B------:R-:W-:-:S08]  /*24a0*/  @UP1 ULDC.64 UR10, c[0x0][0x9e8] ;  /* 0x00027a00000a1ab9 */ /* 0x000fd00000000a00 */
[----:B------:R-:W-:-:S05]  /*24b0*/  @P1 IMAD.HI.U32 R20, R3, UR10, RZ ;  /* 0x0000000a03141c27 */ /* 0x000fca000f8e00ff */
[----:B------:R-:W-:-:S07]  /*24c0*/  @P1 SHF.R.U32.HI R3, RZ, UR11, R20 ;  /* 0x0000000bff031c19 */ /* 0x000fce0008011614 */
.L_x_2369:
[----:B------:R-:W-:Y:S05]  /*24d0*/  BSYNC B0 ;  /* 0x0000000000007941 */ /* 0x000fea0003800000 */
.L_x_2367:
[----:B------:R-:W-:-:S05]  /*24e0*/  IMAD R3, R3, UR15, R14 ;  /* 0x0000000f03037c24 */ /* 0x000fca000f8e020e */
[----:B------:R-:W-:Y:S02]  /*24f0*/  VIMNMX R2, R2, R3, !PT ;  /* 0x0000000302027248 */ /* 0x000fe40007fe0100 */
[----:B------:R-:W-:-:S07]  /*2500*/  VIADDMNMX R0, R3, UR15, R0, PT ;  /* 0x0000000f03007c46 */ /* 0x000fce000b800100 */
.L_x_2366:
        /* <DEDUP_REMOVED lines=113> */
[----:B------:R-:W0:Y:S02]  /*2c20*/  SHFL.IDX PT, R2, R6, 0x1, 0x1c1f ;  /* 0x003c1f0006027f89 */ /* 0x000e2400000e0000 */
[----:B------:R-:W-:-:S04]  /*2c30*/  ISETP.LT.OR P4, PT, R0, 0x5a, P4 ;  /* 0x0000005a0000780c */ /* 0x000fc80002781670 */
[----:B------:R-:W-:Y:S02]  /*2c40*/  FSEL R92, R69, -INF , !P4 ;  /* 0xff800000455c7808 */ /* 0x000fe40006000000 */
[----:B------:R-:W-:Y:S02]  /*2c50*/  PLOP3.LUT P4, PT, PT, PT, UP0, 0x40, 0x0 ;  /* 0x000000000000781c */ /* 0x000fe40003f8e808 */
[----:B0-----:R-:W-:Y:S01]  /*2c60*/  VIADDMNMX R0, R2, R13, R12, PT ;  /* 0x0000000d02007246 */ /* 0x001fe2000380010c */
[----:B------:R-:W-:-:S10]  /*2c70*/  IMAD.IADD R3, R11, 0x1, R2 ;  /* 0x000000010b037824 */ /* 0x000fd400078e0202 */
[----:B------:R-:W-:Y:S05]  /*2c80*/  @P4 BRA `(.L_x_2370) ;  /* 0x00000000005c4947 */ /* 0x000fea0003800000 */
        /* <DEDUP_REMOVED lines=13> */
.L_x_2372:
[----:B------:R-:W-:-:S06]  /*2d60*/  UISETP.NE.AND UP1, UPT, UR15, 0x1, UPT ;  /* 0x000000010f00788c */ /* 0x000fcc000bf25270 */
[----:B------:R-:W-:-:S05]  /*2d70*/  PLOP3.LUT P4, PT, PT, PT, UP1, 0x80, 0x0 ;  /* 0x000000000000781c */ /* 0x000fca0003f8f018 */
[----:B------:R-:W-:-:S08]  /*2d80*/  @UP1 ULDC.64 UR10, c[0x0][0x9e8] ;  /* 0x00027a00000a1ab9 */ /* 0x000fd00000000a00 */
[----:B------:R-:W-:Y:S01]  /*2d90*/  @P4 IMAD.HI.U32 R6, R2, UR10, RZ ;  /* 0x0000000a02064c27 */ /* 0x000fe2000f8e00ff */
[----:B------:R-:W-:-:S13]  /*2da0*/  PLOP3.LUT P4, PT, PT, PT, UP1, 0x80, 0x0 ;  /* 0x000000000000781c */ /* 0x000fda0003f8f018 */
[----:B------:R-:W-:-:S07]  /*2db0*/  @P4 SHF.R.U32.HI R2, RZ, UR11, R6 ;  /* 0x0000000bff024c19 */ /* 0x000fce0008011606 */
.L_x_2373:
[----:B------:R-:W-:Y:S05]  /*2dc0*/  BSYNC B0 ;  /* 0x0000000000007941 */ /* 0x000fea0003800000 */
.L_x_2371:
[----:B------:R-:W-:-:S05]  /*2dd0*/  IMAD R2, R2, UR15, R14 ;  /* 0x0000000f02027c24 */ /* 0x000fca000f8e020e */
[----:B------:R-:W-:Y:S02]  /*2de0*/  VIMNMX R3, R3, R2, !PT ;  /* 0x0000000203037248 */ /* 0x000fe40007fe0100 */
[----:B------:R-:W-:-:S07]  /*2df0*/  VIADDMNMX R0, R2, UR15, R0, PT ;  /* 0x0000000f02007c46 */ /* 0x000fce000b800100 */
.L_x_2370:
[----:B------:R-:W-:Y:S01]  /*2e00*/  ISETP.GT.AND P1, PT, R3, 0x1, !P1 ;  /* 0x000000010300780c */ /* 0x000fe20004f24270 */
[----:B------:R-:W-:Y:S01]  /*2e10*/  ULDC UR6, c[0x0][0x988] ;  /* 0x0002620000067ab9 */ /* 0x000fe20000000800 */
[----:B------:R-:W-:Y:S02]  /*2e20*/  FMNMX.FTZ R2, R24, R20, !PT ;  /* 0x0000001418027209 */ /* 0x000fe40007810000 */
[----:B------:R-:W-:Y:S02]  /*2e30*/  ISETP.LT.OR P1, PT, R0, 0x2, P1 ;  /* 0x000000020000780c */ /* 0x000fe40000f21670 */
[----:B------:R-:W-:Y:S02]  /*2e40*/  FMNMX.FTZ R2, R28, R2, !PT ;  /* 0x000000021c027209 */ /* 0x000fe40007810000 */
[----:B------:R-:W-:Y:S02]  /*2e50*/  FSEL R27, R27, -INF , !P1 ;  /* 0xff8000001b1b7808 */ /* 0x000fe40004800000 */
[----:B------:R-:W-:-:S02]  /*2e60*/  ISETP.NE.AND P1, PT, R21, RZ, PT ;  /* 0x000000ff1500720c */ /* 0x000fc40003f25270 */
[----:B------:R-:W-:Y:S02]  /*2e70*/  FMNMX.FTZ R2, R72, R2, !PT ;  /* 0x0000000248027209 */ /* 0x000fe40007810000 */
[----:B------:R-:W-:Y:S02]  /*2e80*/  ISETP.GT.AND P1, PT, R3, 0x9, !P1 ;  /* 0x000000090300780c */ /* 0x000fe40004f24270 */
[----:B------:R-:W-:Y:S02]  /*2e90*/  FMNMX.FTZ R2, R32, R2, !PT ;  /* 0x0000000220027209 */ /* 0x000fe40007810000 */
[----:B------:R-:W-:Y:S02]  /*2ea0*/  ISETP.LT.OR P1, PT, R0, 0xa, P1 ;  /* 0x0000000a0000780c */ /* 0x000fe40000f21670 */
[----:B------:R-:W-:Y:S02]  /*2eb0*/  FMNMX.FTZ R2, R74, R2, !PT ;  /* 0x000000024a027209 */ /* 0x000fe40007810000 */
[----:B------:R-:W-:-:S02]  /*2ec0*/  FSEL R31, R31, -INF , !P1 ;  /* 0xff8000001f1f7808 */ /* 0x000fc40004800000 */
[----:B------:R-:W-:Y:S02]  /*2ed0*/  ISETP.NE.AND P1, PT, R25, RZ, PT ;  /* 0x000000ff1900720c */ /* 0x000fe40003f25270 */
[----:B------:R-:W-:Y:S02]  /*2ee0*/  FMNMX.FTZ R2, R36, R2, !PT ;  /* 0x0000000224027209 */ /* 0x000fe40007810000 */
[C---:B------:R-:W-:Y:S02]  /*2ef0*/  ISETP.GT.AND P1, PT, R3.reuse, 0x10, !P1 ;  /* 0x000000100300780c */ /* 0x040fe40004f24270 */
[----:B------:R-:W-:Y:S02]  /*2f00*/  FMNMX.FTZ R2, R76, R2, !PT ;  /* 0x000000024c027209 */ /* 0x000fe40007810000 */
[----:B------:R-:W-:Y:S02]  /*2f10*/  ISETP.LT.OR P1, PT, R0, 0x11, P1 ;  /* 0x000000110000780c */ /* 0x000fe40000f21670 */
[----:B------:R-:W-:-:S02]  /*2f20*/  ISETP.GT.AND P6, PT, R3, 0x8, !P6 ;  /* 0x000000080300780c */ /* 0x000fc400077c4270 */
[----:B------:R-:W-:Y:S02]  /*2f30*/  FSEL R34, R34, -INF , !P1 ;  /* 0xff80000022227808 */ /* 0x000fe40004800000 */
[----:B------:R-:W-:Y:S02]  /*2f40*/  ISETP.NE.AND P1, PT, R29, RZ, PT ;  /* 0x000000ff1d00720c */ /* 0x000fe40003f25270 */
[----:B------:R-:W-:Y:S02]  /*2f50*/  FMNMX.FTZ R2, R40, R2, !PT ;  /* 0x0000000228027209 */ /* 0x000fe40007810000 */
[----:B------:R-:W-:Y:S02]  /*2f60*/  ISETP.LT.OR P6, PT, R0, 0x9, P6 ;  /* 0x000000090000780c */ /* 0x000fe400037c1670 */
[----:B------:R-:W-:Y:S02]  /*2f70*/  ISETP.GT.AND P1, PT, R3, 0x11, !P1 ;  /* 0x000000110300780c */ /* 0x000fe40004f24270 */
[----:B------:R-:W-:-:S02]  /*2f80*/  FMNMX.FTZ R2, R78, R2, !PT ;  /* 0x000000024e027209 */ /* 0x000fc40007810000 */
[----:B------:R-:W-:Y:S02]  /*2f90*/  FSEL R30, R30, -INF , !P6 ;  /* 0xff8000001e1e7808 */ /* 0x000fe40007000000 */
[----:B------:R-:W-:Y:S02]  /*2fa0*/  ISETP.LT.OR P1, PT, R0, 0x12, P1 ;  /* 0x000000120000780c */ /* 0x000fe40000f21670 */
[----:B------:R-:W-:Y:S02]  /*2fb0*/  ISETP.NE.AND P6, PT, R33, RZ, PT ;  /* 0x000000ff2100720c */ /* 0x000fe40003fc5270 */
[----:B------:R-:W-:Y:S02]  /*2fc0*/  FMNMX.FTZ R2, R44, R2, !PT ;  /* 0x000000022c027209 */ /* 0x000fe40007810000 */
[----:B------:R-:W-:Y:S02]  /*2fd0*/  FSEL R35, R35, -INF , !P1 ;  /* 0xff80000023237808 */ /* 0x000fe40004800000 */
[----:B------:R-:W-:-:S02]  /*2fe0*/  ISETP.GT.AND P1, PT, R3, 0x18, !P6 ;  /* 0x000000180300780c */ /* 0x000fc40007724270 */
[----:B------:R-:W-:Y:S02]  /*2ff0*/  FMNMX.FTZ R2, R80, R2, !PT ;  /* 0x0000000250027209 */ /* 0x000fe40007810000 */
[----:B------:R-:W-:Y:S02]  /*3000*/  ISETP.LT.OR P1, PT, R0, 0x19, P1 ;  /* 0x000000190000780c */ /* 0x000fe40000f21670 */
[----:B------:R-:W-:Y:S02]  /*3010*/  FMNMX.FTZ R2, R48, R2, !PT ;  /* 0x0000000230027209 */ /* 0x000fe40007810000 */
[----:B------:R-:W-:Y:S02]  /*3020*/  ISETP.NE.AND P4, PT, R73, RZ, PT ;  /* 0x000000ff4900720c */ /* 0x000fe40003f85270 */
[----:B------:R-:W-:Y:S02]  /*3030*/  FSEL R38, R38, -INF , !P1 ;  /* 0xff80000026267808 */ /* 0x000fe40004800000 */
[----:B------:R-:W-:-:S02]  /*3040*/  FMNMX.FTZ R2, R82, R2, !PT ;  /* 0x0000000252027209 */ /* 0x000fc40007810000 */
[----:B------:R-:W-:Y:S02]  /*3050*/  ISETP.GT.AND P1, PT, R3, 0x19, !P4 ;  /* 0x000000190300780c */ /* 0x000fe40006724270 */
        /* <DEDUP_REMOVED lines=23> */
[----:B------:R-:W-:Y:S01]  /*31d0*/  ISETP.GT.AND P5, PT, R3, RZ, !P5 ;  /* 0x000000ff0300720c */ /* 0x000fe20006fa4270 */
[----:B------:R-:W0:Y:S01]  /*31e0*/  SHFL.BFLY PT, R2, R11, 0x2, 0x1f ;  /* 0x0c401f000b027f89 */ /* 0x000e2200000e0000 */
[----:B------:R-:W-:Y:S02]  /*31f0*/  FSEL R46, R46, -INF , !P1 ;  /* 0xff8000002e2e7808 */ /* 0x000fe40004800000 */
[----:B------:R-:W-:Y:S02]  /*3200*/  ISETP.NE.AND P1, PT, R77, RZ, PT ;  /* 0x000000ff4d00720c */ /* 0x000fe40003f25270 */
[----:B------:R-:W-:Y:S02]  /*3210*/  ISETP.LT.OR P5, PT, R0, 0x1, P5 ;  /* 0x000000010000780c */ /* 0x000fe40002fa1670 */
[----:B------:R-:W-:Y:S02]  /*3220*/  ISETP.GT.AND P1, PT, R3, 0x29, !P1 ;  /* 0x000000290300780c */ /* 0x000fe40004f24270 */
[----:B------:R-:W-:-:S02]  /*3230*/  FSEL R26, R26, -INF , !P5 ;  /* 0xff8000001a1a7808 */ /* 0x000fc40006800000 */
[----:B------:R-:W-:Y:S02]  /*3240*/  ISETP.LT.OR P1, PT, R0, 0x2a, P1 ;  /* 0x0000002a0000780c */ /* 0x000fe40000f21670 */
[----:B------:R-:W-:Y:S02]  /*3250*/  ISETP.NE.AND P6, PT, R83, RZ, PT ;  /* 0x000000ff5300720c */ /* 0x000fe40003fc5270 */
[----:B------:R-:W-:Y:S02]  /*3260*/  FSEL R47, R47, -INF , !P1 ;  /* 0xff8000002f2f7808 */ /* 0x000fe40004800000 */
[----:B------:R-:W-:Y:S02]  /*3270*/  ISETP.NE.AND P1, PT, R45, RZ, PT ;  /* 0x000000ff2d00720c */ /* 0x000fe40003f25270 */
[----:B------:R-:W-:Y:S02]  /*3280*/  ISETP.NE.AND P4, PT, R57, RZ, PT ;  /* 0x000000ff3900720c */ /* 0x000fe40003f85270 */
[----:B------:R-:W-:-:S02]  /*3290*/  ISETP.GT.AND P1, PT, R3, 0x30, !P1 ;  /* 0x000000300300780c */ /* 0x000fc40004f24270 */
[----:B------:R-:W-:Y:S02]  /*32a0*/  ISETP.GT.AND P2, PT, R3, 0x51, !P2 ;  /* 0x000000510300780c */ /* 0x000fe40005744270 */
[----:B0-----:R-:W-:Y:S02]  /*32b0*/  FMNMX.FTZ R6, R11, R2, !PT ;  /* 0x000000020b067209 */ /* 0x001fe40007810000 */
[----:B------:R-:W-:Y:S02]  /*32c0*/  ISETP.LT.OR P1, PT, R0, 0x31, P1 ;  /* 0x000000310000780c */ /* 0x000fe40000f21670 */
[----:B------:R-:W-:Y:S01]  /*32d0*/  FMNMX.FTZ R11, R26, R27, !PT ;  /* 0x0000001b1a0b7209 */ /* 0x000fe20007810000 */
[----:B------:R-:W0:Y:S01]  /*32e0*/  SHFL.BFLY PT, R13, R6, 0x1, 0x1f ;  /* 0x0c201f00060d7f89 */ /* 0x000e2200000e0000 */
[----:B------:R-:W-:Y:S02]  /*32f0*/  FSEL R50, R50, -INF , !P1 ;  /* 0xff80000032327808 */ /* 0x000fe40004800000 */
[----:B------:R-:W-:-:S02]  /*3300*/  ISETP.NE.AND P1, PT, R79, RZ, PT ;  /* 0x000000ff4f00720c */ /* 0x000fc40003f25270 */
[C---:B------:R-:W-:Y:S02]  /*3310*/  ISETP.GT.AND P3, PT, R3.reuse, 0x58, !P3 ;  /* 0x000000580300780c */ /* 0x040fe40005f64270 */
[----:B------:R-:W-:Y:S02]  /*3320*/  ISETP.GT.AND P1, PT, R3, 0x31, !P1 ;  /* 0x000000310300780c */ /* 0x000fe40004f24270 */
[C---:B------:R-:W-:Y:S02]  /*3330*/  ISETP.LT.OR P2, PT, R0.reuse, 0x52, P2 ;  /* 0x000000520000780c */ /* 0x040fe40001741670 */
[C---:B------:R-:W-:Y:S02]  /*3340*/  ISETP.LT.OR P1, PT, R0.reuse, 0x32, P1 ;  /* 0x000000320000780c */ /* 0x040fe40000f21670 */
[----:B------:R-:W-:Y:S02]  /*3350*/  ISETP.LT.OR P3, PT, R0, 0x59, P3 ;  /* 0x000000590000780c */ /* 0x000fe40001f61670 */
[----:B------:R-:W-:-:S02]  /*3360*/  FSEL R51, R51, -INF , !P1 ;  /* 0xff80000033337808 */ /* 0x000fc40004800000 */
[----:B------:R-:W-:Y:S02]  /*3370*/  ISETP.NE.AND P1, PT, R49, RZ, PT ;  /* 0x000000ff3100720c */ /* 0x000fe40003f25270 */
[----:B------:R-:W-:Y:S02]  /*3380*/  FSEL R67, R67, -INF , !P2 ;  /* 0xff80000043437808 */ /* 0x000fe40005000000 */
[----:B------:R-:W-:Y:S02]  /*3390*/  ISETP.GT.AND P1, PT, R3, 0x38, !P1 ;  /* 0x000000380300780c */ /* 0x000fe40004f24270 */
[----:B------:R-:W-:Y:S02]  /*33a0*/  FSEL R70, R70, -INF , !P3 ;  /* 0xff80000046467808 */ /* 0x000fe40005800000 */
[----:B------:R-:W-:Y:S02]  /*33b0*/  ISETP.LT.OR P1, PT, R0, 0x39, P1 ;  /* 0x000000390000780c */ /* 0x000fe40000f21670 */
[----:B0-----:R-:W-:-:S02]  /*33c0*/  FMNMX.FTZ R2, R6, R13, !PT ;  /* 0x0000000d06027209 */ /* 0x001fc40007810000 */
[----:B------:R-:W-:Y:S02]  /*33d0*/  FMNMX.FTZ R6, R30, R11, !PT ;  /* 0x0000000b1e067209 */ /* 0x000fe40007810000 */
[----:B------:R-:W-:Y:S01]  /*33e0*/  FSEL R54, R54, -INF , !P1 ;  /* 0xff80000036367808 */ /* 0x000fe20004800000 */
[----:B------:R-:W-:Y:S01]  /*33f0*/  FMUL.FTZ R12, R2, UR6 ;  /* 0x00000006020c7c20 */ /* 0x000fe20008410000 */
        /* <DEDUP_REMOVED lines=19> */
[----:B------:R-:W-:Y:S02]  /*3530*/  FMNMX.FTZ R11, R47, R6, !PT ;  /* 0x000000062f0b7209 */ /* 0x000fe40007810000 */
[----:B------:R-:W-:Y:S02]  /*3540*/  ISETP.GT.AND P1, PT, R3, 0x48, !P4 ;  /* 0x000000480300780c */ /* 0x000fe40006724270 */
[----:B------:R-:W-:-:S02]  /*3550*/  FMNMX.FTZ R6, R50, R11, !PT ;  /* 0x0000000b32067209 */ /* 0x000fc40007810000 */
[----:B------:R-:W-:Y:S02]  /*3560*/  ISETP.LT.OR P1, PT, R0, 0x49, P1 ;  /* 0x000000490000780c */ /* 0x000fe40000f21670 */
[----:B------:R-:W-:Y:S02]  /*3570*/  FMNMX.FTZ R11, R51, R6, !PT ;  /* 0x00000006330b7209 */ /* 0x000fe40007810000 */
[----:B------:R-:W-:Y:S02]  /*3580*/  FSEL R62, R62, -INF , !P1 ;  /* 0xff8000003e3e7808 */ /* 0x000fe40004800000 */
[----:B------:R-:W-:Y:S02]  /*3590*/  FSETP.NEU.FTZ.AND P1, PT, R2, -INF , PT ;  /* 0xff8000000200780b */ /* 0x000fe40003f3d000 */
[----:B------:R-:W-:Y:S02]  /*35a0*/  ISETP.NE.AND P4, PT, R85, RZ, PT ;  /* 0x000000ff5500720c */ /* 0x000fe40003f85270 */
[----:B------:R-:W-:-:S02]  /*35b0*/  FMNMX.FTZ R6, R54, R11, !PT ;  /* 0x0000000b36067209 */ /* 0x000fc40007810000 */
[----:B------:R-:W-:Y:S02]  /*35c0*/  FSEL R13, R12, RZ, P1 ;  /* 0x000000ff0c0d7208 */ /* 0x000fe40000800000 */
[----:B------:R-:W-:Y:S02]  /*35d0*/  ISETP.GT.AND P1, PT, R3, 0x49, !P4 ;  /* 0x000000490300780c */ /* 0x000fe40006724270 */
[----:B------:R-:W-:Y:S01]  /*35e0*/  FMNMX.FTZ R11, R55, R6, !PT ;  /* 0x00000006370b7209 */ /* 0x000fe20007810000 */
[--C-:B------:R-:W-:Y:S01]  /*35f0*/  FFMA.FTZ R12, R24, UR6, -R13.reuse ;  /* 0x00000006180c7c23 */ /* 0x100fe2000801080d */
[----:B------:R-:W-:Y:S01]  /*3600*/  ISETP.LT.OR P1, PT, R0, 0x4a, P1 ;  /* 0x0000004a0000780c */ /* 0x000fe20000f21670 */
[--C-:B------:R-:W-:Y:S01]  /*3610*/  FFMA.FTZ R14, R20, UR6, -R13.reuse ;  /* 0x00000006140e7c23 */ /* 0x100fe2000801080d */
[----:B------:R-:W-:Y:S01]  /*3620*/  ISETP.NE.AND P6, PT, R61, RZ, PT ;  /* 0x000000ff3d00720c */ /* 0x000fe20003fc5270 */
[--C-:B------:R-:W-:Y:S01]  /*3630*/  FFMA.FTZ R20, R28, UR6, -R13.reuse ;  /* 0x000000061c147c23 */ /* 0x100fe2000801080d */
[----:B------:R-:W-:Y:S01]  /*3640*/  FMNMX.FTZ R6, R58, R11, !PT ;  /* 0x0000000b3a067209 */ /* 0x000fe20007810000 */
[----:B------:R-:W-:Y:S01]  /*3650*/  MUFU.EX2 R12, R12 ;  /* 0x0000000c000c7308 */ /* 0x000fe20000000800 */
[----:B------:R-:W-:Y:S01]  /*3660*/  FSEL R63, R63, -INF , !P1 ;  /* 0xff8000003f3f7808 */ /* 0x000fe20004800000 */
[--C-:B------:R-:W-:Y:S01]  /*3670*/  FFMA.FTZ R21, R72, UR6, -R13.reuse ;  /* 0x0000000648157c23 */ /* 0x100fe2000801080d */
[----:B------:R-:W-:Y:S01]  /*3680*/  ISETP.GT.AND P1, PT, R3, 0x50, !P6 ;  /* 0x000000500300780c */ /* 0x000fe20007724270 */
[--C-:B------:R-:W-:Y:S01]  /*3690*/  FFMA.FTZ R24, R32, UR6, -R13.reuse ;  /* 0x0000000620187c23 */ /* 0x100fe2000801080d */
[----:B------:R-:W-:Y:S01]  /*36a0*/  FMNMX.FTZ R11, R59, R6, !PT ;  /* 0x000000063b0b7209 */ /* 0x000fe20007810000 */
[--C-:B------:R-:W-:Y:S01]  /*36b0*/  FFMA.FTZ R28, R36, UR6, -R13.reuse ;  /* 0x00000006241c7c23 */ /* 0x100fe2000801080d */
[----:B------:R-:W-:Y:S01]  /*36c0*/  ISETP.NE.AND P4, PT, R15, RZ, PT ;  /* 0x000000ff0f00720c */ /* 0x000fe20003f85270 */
[----:B------:R-:W-:Y:S01]  /*36d0*/  MUFU.EX2 R20, R20 ;  /* 0x0000001400147308 */ /* 0x000fe20000000800 */
[----:B------:R-:W-:Y:S01]  /*36e0*/  ISETP.LT.OR P1, PT, R0, 0x51, P1 ;  /* 0x000000510000780c */ /* 0x000fe20000f21670 */
[--C-:B------:R-:W-:Y:S01]  /*36f0*/  FFMA.FTZ R36, R48, UR6, -R13.reuse ;  /* 0x0000000630247c23 */ /* 0x100fe2000801080d */
[----:B------:R-:W-:Y:S01]  /*3700*/  FMNMX.FTZ R6, R62, R11, !PT ;  /* 0x0000000b3e067209 */ /* 0x000fe20007810000 */
[--C-:B------:R-:W-:Y:S01]  /*3710*/  FFMA.FTZ R48, R88, UR6, -R13.reuse ;  /* 0x0000000658307c23 */ /* 0x100fe2000801080d */
[----:B------:R-:W-:Y:S01]  /*3720*/  ISETP.GT.AND P4, PT, R3, 0x59, !P4 ;  /* 0x000000590300780c */ /* 0x000fe20006784270 */
[--C-:B------:R-:W-:Y:S01]  /*3730*/  FFMA.FTZ R29, R76, UR6, -R13.reuse ;  /* 0x000000064c1d7c23 */ /* 0x100fe2000801080d */
[----:B------:R-:W-:Y:S01]  /*3740*/  FSEL R66, R66, -INF , !P1 ;  /* 0xff80000042427808 */ /* 0x000fe20004800000 */
[----:B------:R0:W3:Y:S01]  /*3750*/  MUFU.EX2 R15, R14 ;  /* 0x0000000e000f7308 */ /* 0x0000e20000000800 */
[----:B------:R-:W-:Y:S01]  /*3760*/  FMNMX.FTZ R3, R63, R6, !PT ;  /* 0x000000063f037209 */ /* 0x000fe20007810000 */
[--C-:B------:R-:W-:Y:S01]  /*3770*/  FFMA.FTZ R11, R78, UR6, -R13.reuse ;  /* 0x000000064e0b7c23 */ /* 0x100fe2000801080d */
[----:B------:R-:W-:Y:S01]  /*3780*/  ISETP.LT.OR P4, PT, R0, 0x5a, P4 ;  /* 0x0000005a0000780c */ /* 0x000fe20002781670 */
[--C-:B------:R-:W-:Y:S01]  /*3790*/  FFMA.FTZ R32, R80, UR6, -R13.reuse ;  /* 0x0000000650207c23 */ /* 0x100fe2000801080d */
[----:B------:R-:W-:Y:S01]  /*37a0*/  FMNMX.FTZ R6, R66, R3, !PT ;  /* 0x0000000342067209 */ /* 0x000fe20007810000 */
[--C-:B------:R-:W-:Y:S01]  /*37b0*/  FFMA.FTZ R37, R82, UR6, -R13.reuse ;  /* 0x0000000652257c23 */ /* 0x100fe2000801080d */
[----:B------:R-:W-:Y:S01]  /*37c0*/  FSEL R71, R71, -INF , !P4 ;  /* 0xff80000047477808 */ /* 0x000fe20006000000 */
[----:B------:R-:W4:Y:S01]  /*37d0*/  MUFU.EX2 R21, R21 ;  /* 0x0000001500157308 */ /* 0x000f220000000800 */
[----:B------:R-:W-:Y:S01]  /*37e0*/  FMNMX.FTZ R3, R67, R6, !PT ;  /* 0x0000000643037209 */ /* 0x000fe20007810000 */
[--C-:B------:R-:W-:Y:S01]  /*37f0*/  FFMA.FTZ R6, R44, UR6, -R13.reuse ;  /* 0x000000062c067c23 */ /* 0x100fe2000801080d */
[--C-:B0-----:R-:W-:Y:S01]  /*3800*/  FFMA.FTZ R14, R74, UR6, -R13.reuse ;  /* 0x000000064a0e7c23 */ /* 0x101fe2000801080d */
[--C-:B------:R-:W-:Y:S01]  /*3810*/  FFMA.FTZ R44, R56, UR6, -R13.reuse ;  /* 0x00000006382c7c23 */ /* 0x100fe2000801080d */
[----:B------:R-:W-:Y:S01]  /*3820*/  FMNMX.FTZ R0, R70, R3, !PT ;  /* 0x0000000346007209 */ /* 0x000fe20007810000 */
[--C-:B------:R-:W-:Y:S01]  /*3830*/  FFMA.FTZ R41, R84, UR6, -R13.reuse ;  /* 0x0000000654297c23 */ /* 0x100fe2000801080d */
[--C-:B------:R-:W-:Y:S01]  /*3840*/  FFMA.FTZ R53, R90, UR6, -R13.reuse ;  /* 0x000000065a357c23 */ /* 0x100fe2000801080d */
[----:B------:R-:W-:Y:S01]  /*3850*/  MUFU.EX2 R162, R6 ;  /* 0x0000000600a27308 */ /* 0x000fe20000000800 */
[----:B------:R-:W-:Y:S01]  /*3860*/  FMNMX.FTZ R0, R71, R0, !PT ;  /* 0x0000000047007209 */ /* 0x000fe20007810000 */
[----:B------:R-:W-:Y:S01]  /*3870*/  FFMA.FTZ R68, R68, UR6, -R13 ;  /* 0x0000000644447c23 */ /* 0x000fe2000801080d */
[----:B---3--:R-:W-:-:S03]  /*3880*/  F2FP.F16.F32.PACK_AB R152, R15, R12 ;  /* 0x0000000c0f98723e */ /* 0x008fc600000000ff */
[----:B------:R-:W0:Y:S02]  /*3890*/  SHFL.BFLY PT, R3, R0, 0x2, 0x1f ;  /* 0x0c401f0000037f89 */ /* 0x000e2400000e0000 */
[----:B------:R-:W-:Y:S01]  /*38a0*/  MUFU.EX2 R24, R24 ;  /* 0x0000001800187308 */ /* 0x000fe20000000800 */
[----:B----4-:R-:W-:-:S07]  /*38b0*/  F2FP.F16.F32.PACK_AB R154, R21, R20 ;  /* 0x00000014159a723e */ /* 0x010fce00000000ff */
[----:B------:R3:W4:Y:S08]  /*38c0*/  MUFU.EX2 R25, R14 ;  /* 0x0000000e00197308 */ /* 0x0007300000000800 */
[----:B------:R-:W-:Y:S01]  /*38d0*/  MUFU.EX2 R28, R28 ;  /* 0x0000001c001c7308 */ /* 0x000fe20000000800 */
[--C-:B---3--:R-:W-:Y:S01]  /*38e0*/  FFMA.FTZ R14, R40, UR6, -R13.reuse ;  /* 0x00000006280e7c23 */ /* 0x108fe2000801080d */
[--C-:B------:R-:W-:Y:S01]  /*38f0*/  FFMA.FTZ R40, R52, UR6, -R13.reuse ;  /* 0x0000000634287c23 */ /* 0x100fe2000801080d */
[--C-:B------:R-:W-:Y:S01]  /*3900*/  FFMA.FTZ R52, R64, UR6, -R13.reuse ;  /* 0x0000000640347c23 */ /* 0x100fe2000801080d */
[----:B0-----:R-:W-:Y:S01]  /*3910*/  FMNMX.FTZ R3, R0, R3, !PT ;  /* 0x0000000300037209 */ /* 0x001fe20007810000 */
[----:B------:R-:W-:-:S03]  /*3920*/  FFMA.FTZ R0, R86, UR6, -R13 ;  /* 0x0000000656007c23 */ /* 0x000fc6000801080d */
[----:B------:R-:W-:Y:S01]  /*3930*/  MUFU.EX2 R49, R48 ;  /* 0x0000003000317308 */ /* 0x000fe20000000800 */
[----:B----4-:R-:W-:Y:S01]  /*3940*/  F2FP.F16.F32.PACK_AB R156, R25, R24 ;  /* 0x00000018199c723e */ /* 0x010fe200000000ff */
[----:B------:R-:W0:Y:S06]  /*3950*/  SHFL.BFLY PT, R6, R3, 0x1, 0x1f ;  /* 0x0c201f0003067f89 */ /* 0x000e2c00000e0000 */
[----:B------:R3:W-:Y:S08]  /*3960*/  MUFU.EX2 R45, R0 ;  /* 0x00000000002d7308 */ /* 0x0007f00000000800 */
[----:B------:R-:W4:Y:S08]  /*3970*/  MUFU.EX2 R29, R29 ;  /* 0x0000001d001d7308 */ /* 0x000f300000000800 */
[----:B------:R-:W5:Y:S01]  /*3980*/  MUFU.EX2 R14, R14 ;  /* 0x0000000e000e7308 */ /* 0x000f620000000800 */
[----:B0-----:R-:W-:Y:S01]  /*3990*/  FMNMX.FTZ R6, R3, R6, !PT ;  /* 0x0000000603067209 */ /* 0x001fe20007810000 */
[----:B------:R-:W-:-:S03]  /*39a0*/  FADD.FTZ R3, R12, R15 ;  /* 0x0000000f0c037221 */ /* 0x000fc60000010000 */
[C---:B------:R-:W-:Y:S01]  /*39b0*/  FSETP.NEU.FTZ.AND P1, PT, R6.reuse, -INF , PT ;  /* 0xff8000000600780b */ /* 0x040fe20003f3d000 */
[----:B---3--:R-:W-:Y:S01]  /*39c0*/  FMUL.FTZ R0, R6, UR6 ;  /* 0x0000000606007c20 */ /* 0x008fe20008410000 */
[----:B------:R-:W-:Y:S01]  /*39d0*/  FADD.FTZ R48, R20, R3 ;  /* 0x0000000314307221 */ /* 0x000fe20000010000 */
[----:B------:R-:W0:Y:S01]  /*39e0*/  MUFU.EX2 R11, R11 ;  /* 0x0000000b000b7308 */ /* 0x000e220000000800 */
[----:B----4-:R-:W-:Y:S02]  /*39f0*/  F2FP.F16.F32.PACK_AB R158, R29, R28 ;  /* 0x0000001c1d9e723e */ /* 0x010fe400000000ff */
[----:B------:R-:W-:Y:S01]  /*3a00*/  FSEL R0, R0, RZ, P1 ;  /* 0x000000ff00007208 */ /* 0x000fe20000800000 */
[----:B------:R-:W-:-:S04]  /*3a10*/  FADD.FTZ R3, R21, R48 ;  /* 0x0000003015037221 */ /* 0x000fc80000010000 */
[--C-:B------:R-:W-:Y:S01]  /*3a20*/  FFMA.FTZ R26, R26, UR6, -R0.reuse ;  /* 0x000000061a1a7c23 */ /* 0x100fe20008010800 */
[--C-:B------:R-:W-:Y:S01]  /*3a30*/  FFMA.FTZ R27, R27, UR6, -R0.reuse ;  /* 0x000000061b1b7c23 */ /* 0x100fe20008010800 */
[--C-:B------:R-:W-:Y:S01]  /*3a40*/  FFMA.FTZ R30, R30, UR6, -R0.reuse ;  /* 0x000000061e1e7c23 */ /* 0x100fe20008010800 */
[--C-:B------:R-:W-:Y:S01]  /*3a50*/  FFMA.FTZ R31, R31, UR6, -R0.reuse ;  /* 0x000000061f1f7c23 */ /* 0x100fe20008010800 */
[--C-:B------:R-:W-:Y:S01]  /*3a60*/  FFMA.FTZ R34, R34, UR6, -R0.reuse ;  /* 0x0000000622227c23 */ /* 0x100fe20008010800 */
        /* <DEDUP_REMOVED lines=10> */
[--C-:B------:R-:W-:Y:S01]  /*3b10*/  FFMA.FTZ R47, R47, UR6, -R0.reuse ;  /* 0x000000062f2f7c23 */ /* 0x100fe20008010800 */
[----:B------:R-:W-:Y:S01]  /*3b20*/  FADD.FTZ R56, R28, R57 ;  /* 0x000000391c387221 */ /* 0x000fe20000010000 */
[--C-:B------:R-:W-:Y:S01]  /*3b30*/  FFMA.FTZ R50, R50, UR6, -R0.reuse ;  /* 0x0000000632327c23 */ /* 0x100fe20008010800 */
[--C-:B------:R-:W-:Y:S01]  /*3b40*/  FFMA.FTZ R51, R51, UR6, -R0.reuse ;  /* 0x0000000633337c23 */ /* 0x100fe20008010800 */
[----:B------:R-:W-:Y:S01]  /*3b50*/  FFMA.FTZ R54, R54, UR6, -R0 ;  /* 0x0000000636367c23 */ /* 0x000fe20008010800 */
[----:B------:R-:W-:Y:S01]  /*3b60*/  FADD.FTZ R57, R29, R56 ;  /* 0x000000381d397221 */ /* 0x000fe20000010000 */
[--C-:B------:R-:W-:Y:S01]  /*3b70*/  FFMA.FTZ R55, R55, UR6, -R0.reuse ;  /* 0x0000000637377c23 */ /* 0x100fe20008010800 */
[----:B------:R-:W4:Y:S01]  /*3b80*/  MUFU.EX2 R30, R30 ;  /* 0x0000001e001e7308 */ /* 0x000f220000000800 */
[--C-:B------:R-:W-:Y:S01]  /*3b90*/  FFMA.FTZ R58, R58, UR6, -R0.reuse ;  /* 0x000000063a3a7c23 */ /* 0x100fe20008010800 */
[----:B-----5:R-:W-:Y:S01]  /*3ba0*/  FADD.FTZ R56, R14, R57 ;  /* 0x000000390e387221 */ /* 0x020fe20000010000 */
[--C-:B------:R-:W-:Y:S01]  /*3bb0*/  FFMA.FTZ R59, R59, UR6, -R0.reuse ;  /* 0x000000063b3b7c23 */ /* 0x100fe20008010800 */
[--C-:B------:R-:W-:Y:S01]  /*3bc0*/  FFMA.FTZ R62, R62, UR6, -R0.reuse ;  /* 0x000000063e3e7c23 */ /* 0x100fe20008010800 */
[----:B------:R-:W-:Y:S01]  /*3bd0*/  FFMA.FTZ R63, R63, UR6, -R0 ;  /* 0x000000063f3f7c23 */ /* 0x000fe20008010800 */
[----:B0-----:R-:W-:Y:S01]  /*3be0*/  FADD.FTZ R57, R11, R56 ;  /* 0x000000380b397221 */ /* 0x001fe20000010000 */
[--C-:B------:R-:W-:Y:S01]  /*3bf0*/  FFMA.FTZ R66, R66, UR6, -R0.reuse ;  /* 0x0000000642427c23 */ /* 0x100fe20008010800 */
[----:B------:R-:W0:Y:S01]  /*3c00*/  MUFU.EX2 R31, R31 ;  /* 0x0000001f001f7308 */ /* 0x000e220000000800 */
[----:B---3--:R-:W-:Y:S01]  /*3c10*/  FADD.FTZ R3, R26, R27 ;  /* 0x0000001b1a037221 */ /* 0x008fe20000010000 */
[----:B------:R-:W-:Y:S01]  /*3c20*/  FADD.FTZ R56, R162, R57 ;  /* 0x00000039a2387221 */ /* 0x000fe20000010000 */
[--C-:B------:R-:W-:Y:S01]  /*3c30*/  FFMA.FTZ R67, R67, UR6, -R0.reuse ;  /* 0x0000000643437c23 */ /* 0x100fe20008010800 */
[----:B------:R-:W-:Y:S01]  /*3c40*/  F2FP.F16.F32.PACK_AB R160, R11, R14 ;  /* 0x0000000e0ba0723e */ /* 0x000fe200000000ff */
[--C-:B------:R-:W-:Y:S01]  /*3c50*/  FFMA.FTZ R70, R70, UR6, -R0.reuse ;  /* 0x0000000646467c23 */ /* 0x100fe20008010800 */
[----:B------:R-:W-:Y:S01]  /*3c60*/  FFMA.FTZ R0, R71, UR6, -R0 ;  /* 0x0000000647007c23 */ /* 0x000fe20008010800 */
[----:B------:R-:W-:Y:S01]  /*3c70*/  F2FP.F16.F32.PACK_AB R153, R27, R26 ;  /* 0x0000001a1b99723e */ /* 0x000fe200000000ff */
[----:B------:R-:W3:Y:S01]  /*3c80*/  MUFU.EX2 R34, R34 ;  /* 0x0000002200227308 */ /* 0x000ee20000000800 */
[----:B----4-:R-:W-:-:S07]  /*3c90*/  FADD.FTZ R48, R30, R3 ;  /* 0x000000031e307221 */ /* 0x010fce0000010000 */
[----:B------:R-:W4:Y:S01]  /*3ca0*/  MUFU.EX2 R35, R35 ;  /* 0x0000002300237308 */ /* 0x000f220000000800 */
[C---:B0-----:R-:W-:Y:S01]  /*3cb0*/  FADD.FTZ R3, R31.reuse, R48 ;  /* 0x000000301f037221 */ /* 0x041fe20000010000 */
[----:B------:R-:W-:-:S06]  /*3cc0*/  F2FP.F16.F32.PACK_AB R155, R31, R30 ;  /* 0x0000001e1f9b723e */ /* 0x000fcc00000000ff */
[----:B------:R-:W0:Y:S01]  /*3cd0*/  MUFU.EX2 R38, R38 ;  /* 0x0000002600267308 */ /* 0x000e220000000800 */
[----:B---3--:R-:W-:-:S07]  /*3ce0*/  FADD.FTZ R48, R34, R3 ;  /* 0x0000000322307221 */ /* 0x008fce0000010000 */
[----:B------:R-:W3:Y:S01]  /*3cf0*/  MUFU.EX2 R39, R39 ;  /* 0x0000002700277308 */ /* 0x000ee20000000800 */
[C---:B----4-:R-:W-:Y:S01]  /*3d00*/  FADD.FTZ R3, R35.reuse, R48 ;  /* 0x0000003023037221 */ /* 0x050fe20000010000 */
[----:B------:R-:W-:-:S06]  /*3d10*/  F2FP.F16.F32.PACK_AB R157, R35, R34 ;  /* 0x00000022239d723e */ /* 0x000fcc00000000ff */
[----:B------:R4:W5:Y:S01]  /*3d20*/  MUFU.EX2 R33, R32 ;  /* 0x0000002000217308 */ /* 0x0009620000000800 */
[----:B0-----:R-:W-:-:S07]  /*3d30*/  FADD.FTZ R48, R38, R3 ;  /* 0x0000000326307221 */ /* 0x001fce0000010000 */
[----:B------:R-:W0:Y:S01]  /*3d40*/  MUFU.EX2 R42, R42 ;  /* 0x0000002a002a7308 */ /* 0x000e220000000800 */
[C---:B---3--:R-:W-:Y:S01]  /*3d50*/  FADD.FTZ R3, R39.reuse, R48 ;  /* 0x0000003027037221 */ /* 0x048fe20000010000 */
[--C-:B----4-:R-:W-:Y:S01]  /*3d60*/  FFMA.FTZ R32, R60, UR6, -R13.reuse ;  /* 0x000000063c207c23 */ /* 0x110fe2000801080d */
[----:B------:R-:W-:Y:S01]  /*3d70*/  FFMA.FTZ R13, R92, UR6, -R13 ;  /* 0x000000065c0d7c23 */ /* 0x000fe2000801080d */
[----:B------:R-:W-:-:S04]  /*3d80*/  F2FP.F16.F32.PACK_AB R159, R39, R38 ;  /* 0x00000026279f723e */ /* 0x000fc800000000ff */
[----:B------:R-:W3:Y:S01]  /*3d90*/  MUFU.EX2 R36, R36 ;  /* 0x0000002400247308 */ /* 0x000ee20000000800 */
[C---:B-----5:R-:W-:Y:S01]  /*3da0*/  FADD.FTZ R57, R33.reuse, R56 ;  /* 0x0000003821397221 */ /* 0x060fe20000010000 */
[----:B------:R-:W-:-:S06]  /*3db0*/  F2FP.F16.F32.PACK_AB R162, R33, R162 ;  /* 0x000000a221a2723e */ /* 0x000fcc00000000ff */
[----:B------:R-:W4:Y:S01]  /*3dc0*/  MUFU.EX2 R43, R43 ;  /* 0x0000002b002b7308 */ /* 0x000f220000000800 */
[----:B0-----:R-:W-:-:S07]  /*3dd0*/  FADD.FTZ R48, R42, R3 ;  /* 0x000000032a307221 */ /* 0x001fce0000010000 */
[----:B------:R-:W0:Y:S01]  /*3de0*/  MUFU.EX2 R37, R37 ;  /* 0x0000002500257308 */ /* 0x000e220000000800 */
[----:B---3--:R-:W-:-:S07]  /*3df0*/  FADD.FTZ R56, R36, R57 ;  /* 0x0000003924387221 */ /* 0x008fce0000010000 */
[----:B------:R-:W3:Y:S01]  /*3e00*/  MUFU.EX2 R46, R46 ;  /* 0x0000002e002e7308 */ /* 0x000ee20000000800 */
[C---:B----4-:R-:W-:Y:S01]  /*3e10*/  FADD.FTZ R3, R43.reuse, R48 ;  /* 0x000000302b037221 */ /* 0x050fe20000010000 */
[----:B------:R-:W-:-:S06]  /*3e20*/  F2FP.F16.F32.PACK_AB R161, R43, R42 ;  /* 0x0000002a2ba1723e */ /* 0x000fcc00000000ff */
[----:B------:R-:W4:Y:S01]  /*3e30*/  MUFU.EX2 R40, R40 ;  /* 0x0000002800287308 */ /* 0x000f220000000800 */
[C---:B0-----:R-:W-:Y:S01]  /*3e40*/  FADD.FTZ R57, R37.reuse, R56 ;  /* 0x0000003825397221 */ /* 0x041fe20000010000 */
[----:B------:R-:W-:-:S06]  /*3e50*/  F2FP.F16.F32.PACK_AB R164, R37, R36 ;  /* 0x0000002425a4723e */ /* 0x000fcc00000000ff */
[----:B------:R-:W0:Y:S01]  /*3e60*/  MUFU.EX2 R47, R47 ;  /* 0x0000002f002f7308 */ /* 0x000e220000000800 */
[----:B---3--:R-:W-:-:S07]  /*3e70*/  FADD.FTZ R48, R46, R3 ;  /* 0x000000032e307221 */ /* 0x008fce0000010000 */
[----:B------:R-:W3:Y:S01]  /*3e80*/  MUFU.EX2 R41, R41 ;  /* 0x0000002900297308 */ /* 0x000ee20000000800 */
[----:B----4-:R-:W-:-:S07]  /*3e90*/  FADD.FTZ R56, R40, R57 ;  /* 0x0000003928387221 */ /* 0x010fce0000010000 */
[----:B------:R-:W4:Y:S01]  /*3ea0*/  MUFU.EX2 R50, R50 ;  /* 0x0000003200327308 */ /* 0x000f220000000800 */
[C---:B0-----:R-:W-:Y:S01]  /*3eb0*/  FADD.FTZ R3, R47.reuse, R48 ;  /* 0x000000302f037221 */ /* 0x041fe20000010000 */
[----:B------:R-:W-:-:S06]  /*3ec0*/  F2FP.F16.F32.PACK_AB R163, R47, R46 ;  /* 0x0000002e2fa3723e */ /* 0x000fcc00000000ff */
[----:B------:R-:W0:Y:S01]  /*3ed0*/  MUFU.EX2 R44, R44 ;  /* 0x0000002c002c7308 */ /* 0x000e220000000800 */
[C---:B---3--:R-:W-:Y:S01]  /*3ee0*/  FADD.FTZ R57, R41.reuse, R56 ;  /* 0x0000003829397221 */ /* 0x048fe20000010000 */
[----:B------:R-:W-:-:S06]  /*3ef0*/  F2FP.F16.F32.PACK_AB R166, R41, R40 ;  /* 0x0000002829a6723e */ /* 0x000fcc00000000ff */
[----:B------:R-:W3:Y:S01]  /*3f00*/  MUFU.EX2 R51, R51 ;  /* 0x0000003300337308 */ /* 0x000ee20000000800 */
[----:B----4-:R-:W-:-:S07]  /*3f10*/  FADD.FTZ R12, R50, R3 ;  /* 0x00000003320c7221 */ /* 0x010fce0000010000 */
[----:B------:R-:W4:Y:S01]  /*3f20*/  MUFU.EX2 R54, R54 ;  /* 0x0000003600367308 */ /* 0x000f220000000800 */
[----:B0-----:R-:W-:Y:S01]  /*3f30*/  FADD.FTZ R48, R44, R57 ;  /* 0x000000392c307221 */ /* 0x001fe20000010000 */
[----:B------:R-:W-:-:S03]  /*3f40*/  F2FP.F16.F32.PACK_AB R168, R45, R44 ;  /* 0x0000002c2da8723e */ /* 0x000fc600000000ff */
[----:B------:R-:W-:-:S03]  /*3f50*/  FADD.FTZ R15, R45, R48 ;  /* 0x000000302d0f7221 */ /* 0x000fc60000010000 */
        /* <DEDUP_REMOVED lines=15> */
[----:B0-----:R-:W-:-:S07]  /*4050*/  FADD.FTZ R14, R52, R11 ;  /* 0x0000000b340e7221 */ /* 0x001fce0000010000 */
[----:B------:R-:W0:Y:S01]  /*4060*/  MUFU.EX2 R62, R62 ;  /* 0x0000003e003e7308 */ /* 0x000e220000000800 */
[C---:B---3--:R-:W-:Y:S01]  /*4070*/  FADD.FTZ R3, R59.reuse, R12 ;  /* 0x0000000c3b037221 */ /* 0x048fe20000010000 */
[----:B------:R-:W-:-:S06]  /*4080*/  F2FP.F16.F32.PACK_AB R169, R59, R58 ;  /* 0x0000003a3ba9723e */ /* 0x000fcc00000000ff */
[----:B------:R-:W3:Y:S01]  /*4090*/  MUFU.EX2 R68, R68 ;  /* 0x0000004400447308 */ /* 0x000ee20000000800 */
[C---:B----4-:R-:W-:Y:S01]  /*40a0*/  FADD.FTZ R11, R53.reuse, R14 ;  /* 0x0000000e350b7221 */ /* 0x050fe20000010000 */
        /* <DEDUP_REMOVED lines=9> */
[----:B0-----:R-:W-:-:S07]  /*4140*/  FADD.FTZ R12, R66, R11 ;  /* 0x0000000b420c7221 */ /* 0x001fce0000010000 */
[----:B------:R4:W0:Y:S01]  /*4150*/  MUFU.EX2 R175, R0 ;  /* 0x0000000000af7308 */ /* 0x0008220000000800 */
[C---:B---3--:R-:W-:Y:S01]  /*4160*/  FADD.FTZ R11, R67.reuse, R12 ;  /* 0x0000000c430b7221 */ /* 0x048fe20000010000 */
[----:B------:R-:W-:-:S06]  /*4170*/  F2FP.F16.F32.PACK_AB R173, R67, R66 ;  /* 0x0000004243ad723e */ /* 0x000fcc00000000ff */
[----:B------:R-:W3:Y:S01]  /*4180*/  MUFU.EX2 R13, R13 ;  /* 0x0000000d000d7308 */ /* 0x000ee20000000800 */
[----:B----4-:R-:W-:-:S04]  /*4190*/  FADD.FTZ R0, R70, R11 ;  /* 0x0000000b46007221 */ /* 0x010fc80000010000 */
[C---:B0-----:R-:W-:Y:S01]  /*41a0*/  FADD.FTZ R0, R175.reuse, R0 ;  /* 0x00000000af007221 */ /* 0x041fe20000010000 */
[----:B------:R-:W-:Y:S01]  /*41b0*/  F2FP.F16.F32.PACK_AB R175, R175, R70 ;  /* 0x00000046afaf723e */ /* 0x000fe200000000ff */
[C---:B---3--:R-:W-:Y:S01]  /*41c0*/  FADD.FTZ R3, R13.reuse, R14 ;  /* 0x0000000e0d037221 */ /* 0x048fe20000010000 */
[----:B------:R-:W-:Y:S01]  /*41d0*/  F2FP.F16.F32.PACK_AB R174, R13, R68 ;  /* 0x000000440dae723e */ /* 0x000fe200000000ff */
[----:B------:R-:W-:Y:S06]  /*41e0*/  @!P0 BRA `(.L_x_2374) ;  /* 0x0000000000048947 */ /* 0x000fec0003800000 */
[----:B------:R-:W-:Y:S01]  /*41f0*/  BPT.TRAP 0x1 ;  /* 0x000000040000795c */ /* 0x000fe20000300000 */
.L_x_2374:
[----:B------:R0:W3:Y:S01]  /*4200*/  SYNCS.PHASECHK.TRANS64.TRYWAIT P1, [R5+URZ+0x22850], R10 ;  /* 0x0228500a050075a7 */ /* 0x0000e2000802017f */
[----:B------:R-:W-:Y:S05]  /*4210*/  @!P0 BRA `(.L_x_2375) ;  /* 0x0000000000048947 */ /* 0x000fea0003800000 */
[----:B------:R-:W-:Y:S01]  /*4220*/  BPT.TRAP 0x1 ;  /* 0x000000040000795c */ /* 0x000fe20000300000 */
.L_x_2375:
[----:B---3--:R-:W-:Y:S05]  /*4230*/  @P1 BRA `(.L_x_2376) ;  /* 0x0000000000081947 */ /* 0x008fea0003800000 */
[----:B------:R-:W3:Y:S02]  /*4240*/  SYNCS.PHASECHK.TRANS64.TRYWAIT P1, [R5+URZ+0x22850], R10 ;  /* 0x0228500a050075a7 */ /* 0x000ee4000802017f */
[----:B---3--:R-:W-:Y:S05]  /*4250*/  @!P1 BRA `(.L_x_2377) ;  /* 0x00000120009c9947 */ /* 0x008fea0003800000 */
.L_x_2376:
[----:B------:R-:W-:Y:S01]  /*4260*/  R2UR UR10, R8 ;  /* 0x00000000080a72ca */ /* 0x000fe200000e0000 */
[----:B------:R4:W-:Y:S01]  /*4270*/  BAR.SYNC.DEFER_BLOCKING R9, 0x100 ;  /* 0x000400090000751d */ /* 0x0009e20000010000 */
[----:B------:R-:W-:-:S05]  /*4280*/  ISETP.NE.AND P2, PT, R7, 0x1, PT ;  /* 0x000000010700780c */ /* 0x000fca0003f45270 */
[----:B------:R-:W-:Y:S01]  /*4290*/  UMOV UR11, 0x40000040 ;  /* 0x40000040000b7882 */ /* 0x000fe20000000000 */
[----:B------:R-:W5:Y:S05]  /*42a0*/  S2R R11, SR_TID.X ;  /* 0x00000000000b7919 */ /* 0x000f6a0000002100 */
[----:B------:R-:W-:Y:S02]  /*42b0*/  UIADD3 UR10, UR10, 0x400, URZ ;  /* 0x000004000a0a7890 */ /* 0x000fe4000fffe03f */
[----:B------:R-:W4:Y:S02]  /*42c0*/  @P2 LDC R8, c[0x0][0x44c] ;  /* 0x00011300ff082b82 */ /* 0x000f240000000800 */
[----:B------:R-:W-:-:S04]  /*42d0*/  USHF.R.U32.HI UR10, URZ, 0x4, UR10 ;  /* 0x000000043f0a7899 */ /* 0x000fc8000801160a */
[----:B------:R-:W-:Y:S02]  /*42e0*/  ULOP3.LUT UR10, UR10, 0x3fff, URZ, 0xc0, !UPT ;  /* 0x00003fff0a0a7892 */ /* 0x000fe4000f8ec03f */
[----:B0123--:R-:W0:Y:S02]  /*42f0*/  @P2 LDC R10, c[0x0][0x450] ;  /* 0x00011400ff0a2b82 */ /* 0x00fe240000000800 */
[----:B------:R-:W-:Y:S01]  /*4300*/  ULOP3.LUT UR21, UR10, 0x3000000, URZ, 0xfc, !UPT ;  /* 0x030000000a157892 */ /* 0x000fe2000f8efc3f */
[----:B------:R-:W-:-:S03]  /*4310*/  WARPGROUP.ARRIVE ;  /* 0x00000000000079c5 */ /* 0x000fc60000000000 */
[----:B------:R-:W-:-:S07]  /*4320*/  UIMAD UR18, UR37, 0xc00, UR21 ;  /* 0x00000c00251278a4 */ /* 0x000fce000f8e0215 */
[----:B------:R-:W-:Y:S02]  /*4330*/  UMOV UR10, UR18 ;  /* 0x00000012000a7c82 */ /* 0x000fe40008000000 */
[----:B------:R-:W-:Y:S01]  /*4340*/  HGMMA.64x256x16.F32 R24, R152, gdesc[UR8].tnspB, RZ, !UPT, gsb0 ;  /* 0x43e0000898187df0 */ /* 0x000fe2000c0008ff */
[----:B------:R-:W-:Y:S01]  /*4350*/  UIADD3 UR10, UR18, 0x80, URZ ;  /* 0x00000080120a7890 */ /* 0x000fe2000fffe03f */
[----:B----4-:R-:W-:Y:S01]  /*4360*/  @P2 IMAD.HI.U32 R9, R8, UR43, RZ ;  /* 0x0000002b08092c27 */ /* 0x010fe2000f8e00ff */
[----:B------:R-:W-:Y:S01]  /*4370*/  UMOV UR11, 0x40000040 ;  /* 0x40000040000b7882 */ /* 0x000fe20000000000 */
[----:B-----5:R-:W-:Y:S02]  /*4380*/  LOP3.LUT P1, RZ, R11, 0x7f, RZ, 0xc0, !PT ;  /* 0x0000007f0bff7812 */ /* 0x020fe4000782c0ff */
[----:B------:R-:W-:Y:S01]  /*4390*/  IMAD.U32 R8, RZ, RZ, UR43 ;  /* 0x0000002bff087e24 */ /* 0x000fe2000f8e00ff */
[----:B0-----:R-:W-:-:S04]  /*43a0*/  @P2 SHF.R.U32.HI R8, RZ, R10, R9 ;  /* 0x0000000aff082219 */ /* 0x001fc80000011609 */
[----:B------:R-:W-:-:S06]  /*43b0*/  IADD3 R8, R8, R17, -R16 ;  /* 0x0000001108087210 */ /* 0x000fcc0007ffe810 */
        /* <DEDUP_REMOVED lines=47> */
.L_x_2379:
[----:B------:R-:W-:-:S11]  /*46b0*/  UISETP.NE.AND UP1, UPT, UR15, 0x1, UPT ;  /* 0x000000010f00788c */ /* 0x000fd6000bf25270 */
[----:B------:R-:W-:Y:S02]  /*46c0*/  @UP1 ULDC.64 UR22, c[0x0][0x9e8] ;  /* 0x00027a0000161ab9 */ /* 0x000fe40000000a00 */
[----:B------:R-:W-:-:S04]  /*46d0*/  UIMAD.WIDE.U32 UR10, UR18, UR22, URZ ;  /* 0x00000016120a72a5 */ /* 0x000fc8000f8e003f */
[----:B------:R-:W-:-:S12]  /*46e0*/  @UP1 USHF.R.U32.HI UR18, URZ, UR23, UR11 ;  /* 0x000000173f121299 */ /* 0x000fd8000801160b */
.L_x_2380:
[----:B------:R-:W-:-:S04]  /*46f0*/  UIMAD UR15, UR18, UR15, UR15 ;  /* 0x0000000f120f72a4 */ /* 0x000fc8000f8e020f */
[----:B------:R-:W-:-:S04]  /*4700*/  UISETP.LT.AND UP1, UPT, UR14, UR15, UPT ;  /* 0x0000000f0e00728c */ /* 0x000fc8000bf21270 */
[----:B------:R-:W-:-:S12]  /*4710*/  USEL UR14, UR14, UR15, UP1 ;  /* 0x0000000f0e0e7287 */ /* 0x000fd80008800000 */
.L_x_2378:
        /* <DEDUP_REMOVED lines=11> */
.L_x_2398:
[----:B------:R-:W-:-:S04]  /*47d0*/  UIADD3 UR37, UR37, 0x1, URZ ;  /* 0x0000000125257890 */ /* 0x000fc8000fffe03f */
[----:B------:R-:W-:-:S04]  /*47e0*/  UISETP.NE.AND UP1, UPT, UR37, 0x2, UPT ;  /* 0x000000022500788c */ /* 0x000fc8000bf25270 */
[----:B------:R-:W-:Y:S02]  /*47f0*/  USEL UR6, URZ, 0x1, UP1 ;  /* 0x000000013f067887 */ /* 0x000fe40008800000 */
[----:B------:R-:W-:Y:S02]  /*4800*/  USEL UR37, UR37, URZ, UP1 ;  /* 0x0000003f25257287 */ /* 0x000fe40008800000 */
[----:B------:R-:W-:Y:S01]  /*4810*/  ULOP3.LUT UR38, UR38, UR6, URZ, 0x3c, !UPT ;  /* 0x0000000626267292 */ /* 0x000fe2000f8e3c3f */
[----:B01----:R-:W-:Y:S11]  /*4820*/  @!P0 BRA `(.L_x_2382) ;  /* 0x0000000000048947 */ /* 0x003ff60003800000 */
[----:B------:R-:W-:Y:S01]  /*4830*/  BPT.TRAP 0x1 ;  /* 0x000000040000795c */ /* 0x000fe20000300000 */
.L_x_2382:
        /* <DEDUP_REMOVED lines=9> */
.L_x_2383:
[----:B-1----:R-:W-:Y:S05]  /*48d0*/  @P1 BRA `(.L_x_2384) ;  /* 0x0000000000081947 */ /* 0x002fea0003800000 */
[----:B------:R-:W1:Y:S02]  /*48e0*/  SYNCS.PHASECHK.TRANS64.TRYWAIT P1, [UR27+0x22830], R10 ;  /* 0x0228300aff0075a7 */ /* 0x000e64000802015b */
[----:B-1----:R-:W-:Y:S05]  /*48f0*/  @!P1 BRA `(.L_x_2385) ;  /* 0x0000011c00089947 */ /* 0x002fea0003800000 */
.L_x_2384:
        /* <DEDUP_REMOVED lines=13> */
[----:B------:R-:W-:-:S02]  /*49d0*/  IMAD.U32 R11, RZ, RZ, UR27 ;  /* 0x0000001bff0b7e24 */ /* 0x000fc4000f8e00ff */
[----:B------:R-:W-:-:S03]  /*49e0*/  IMAD R13, R5, -0x60, RZ ;  /* 0xffffffa0050d7824 */ /* 0x000fc600078e02ff */
[----:B------:R-:W3:Y:S08]  /*49f0*/  @P2 LDC R4, c[0x0][0x44c] ;  /* 0x00011300ff042b82 */ /* 0x000ef00000000800 */
[----:B-1----:R-:W1:Y:S01]  /*4a00*/  @P2 LDC R9, c[0x0][0x450] ;  /* 0x00011400ff092b82 */ /* 0x002e620000000800 */
[----:B--2---:R-:W-:Y:S02]  /*4a10*/  LOP3.LUT P1, RZ, R8, 0x7f, RZ, 0xc0, !PT ;  /* 0x0000007f08ff7812 */ /* 0x004fe4000782c0ff */
[----:B------:R-:W-:Y:S01]  /*4a20*/  SHF.R.U32.HI R12, RZ, 0x7, R8 ;  /* 0x00000007ff0c7819 */ /* 0x000fe20000011608 */
[----:B---3--:R-:W-:-:S05]  /*4a30*/  @P2 IMAD.HI.U32 R4, R21, R4, RZ ;  /* 0x0000000415042227 */ /* 0x008fca00078e00ff */
[----:B-1----:R-:W-:Y:S01]  /*4a40*/  @P2 SHF.R.U32.HI R21, RZ, R9, R4 ;  /* 0x00000009ff152219 */ /* 0x002fe20000011604 */
[----:B------:R-:W-:Y:S01]  /*4a50*/  VIADD R9, R13, 0x1 ;  /* 0x000000010d097836 */ /* 0x000fe20000000000 */
[----:B------:R-:W-:-:S03]  /*4a60*/  IADD3 R4, -R12, 0xb, RZ ;  /* 0x0000000b0c047810 */ /* 0x000fc60007ffe1ff */
[----:B------:R-:W-:Y:S01]  /*4a70*/  @!P1 VIADD R8, R11, 0x22840 ;  /* 0x000228400b089836 */ /* 0x000fe20000000000 */
[----:B------:R-:W1:Y:S01]  /*4a80*/  SHFL.IDX PT, R213, R21, RZ, 0x1c1f ;  /* 0x001c1fff15d57589 */ /* 0x000e6200000e0000 */
[----:B------:R-:W-:-:S03]  /*4a90*/  IMAD R9, R18, -0x2, R9 ;  /* 0xfffffffe12097824 */ /* 0x000fc600078e0209 */
[----:B------:R-:W-:Y:S02]  /*4aa0*/  @!P1 PRMT R8, RZ, 0x654, R8 ;  /* 0x00000654ff089816 */ /* 0x000fe40000000008 */
[----:B------:R-:W-:-:S05]  /*4ab0*/  IADD3 R9, -R16, R9, R17 ;  /* 0x0000000910097210 */ /* 0x000fca0007ffe111 */
        /* <DEDUP_REMOVED lines=20> */
[----:B------:R-:W-:Y:S01]  /*4c00*/  IADD3 R213, -R16, R17, R213 ;  /* 0x0000001110d57210 */ /* 0x000fe20007ffe1d5 */
        /* <DEDUP_REMOVED lines=11> */
.L_x_2388:
[----:B------:R-:W-:-:S05]  /*4cc0*/  IMAD.U32 R214, RZ, RZ, UR25 ;  /* 0x00000019ffd67e24 */ /* 0x000fca000f8e00ff */
[----:B------:R-:W-:-:S13]  /*4cd0*/  ISETP.NE.AND P1, PT, R214, 0x1, PT ;  /* 0x00000001d600780c */ /* 0x000fda0003f25270 */
[----:B------:R-:W1:Y:S02]  /*4ce0*/  @P1 LDC.64 R8, c[0x0][0x9e8] ;  /* 0x00027a00ff081b82 */ /* 0x000e640000000a00 */
[----:B-1----:R-:W-:-:S05]  /*4cf0*/  @P1 IMAD.HI.U32 R8, R213, R8, RZ ;  /* 0x00000008d5081227 */ /* 0x002fca00078e00ff */
[----:B------:R-:W-:-:S07]  /*4d00*/  @P1 SHF.R.U32.HI R213, RZ, R9, R8 ;  /* 0x00000009ffd51219 */ /* 0x000fce0000011608 */
.L_x_2389:
[----:B------:R-:W-:Y:S05]  /*4d10*/  BSYNC B0 ;  /* 0x0000000000007941 */ /* 0x000fea0003800000 */
.L_x_2387:
[----:B------:R-:W-:-:S04]  /*4d20*/  IMAD R8, R18, -0x2, R13 ;  /* 0xfffffffe12087824 */ /* 0x000fc800078e020d */
[----:B------:R-:W-:-:S05]  /*4d30*/  IMAD R213, R213, R214, R8 ;  /* 0x000000d6d5d57224 */ /* 0x000fca00078e0208 */
[----:B------:R-:W-:Y:S02]  /*4d40*/  VIADDMNMX R14, R213, R214, R14, PT ;  /* 0x000000d6d50e7246 */ /* 0x000fe4000380010e */
[----:B------:R-:W-:-:S07]  /*4d50*/  VIMNMX R12, R12, R213, !PT ;  /* 0x000000d50c0c7248 */ /* 0x000fce0007fe0100 */
.L_x_2386:
[----:B------:R-:W2:Y:S01]  /*4d60*/  LDL.LU R214, [R1] ;  /* 0x0000000001d67983 */ /* 0x000ea20000300800 */
[C---:B------:R-:W-:Y:S02]  /*4d70*/  ISETP.GE.AND P2, PT, R13.reuse, 0x1, PT ;  /* 0x000000010d00780c */ /* 0x040fe40003f46270 */
[C---:B------:R-:W-:Y:S01]  /*4d80*/  ISETP.GE.AND P1, PT, R13.reuse, 0x2, PT ;  /* 0x000000020d00780c */ /* 0x040fe20003f26270 */
[----:B------:R-:W1:Y:S01]  /*4d90*/  SHFL.IDX PT, R21, R21, 0x1, 0x1c1f ;  /* 0x003c1f0015157f89 */ /* 0x000e6200000e0000 */
[----:B------:R-:W-:Y:S02]  /*4da0*/  ISETP.GT.AND P3, PT, R12, RZ, !P2 ;  /* 0x000000ff0c00720c */ /* 0x000fe40005764270 */
[----:B------:R-:W-:Y:S02]  /*4db0*/  ISETP.GE.AND P4, PT, R13, 0x9, PT ;  /* 0x000000090d00780c */ /* 0x000fe40003f86270 */
[----:B------:R-:W-:-:S04]  /*4dc0*/  ISETP.LT.OR P3, PT, R14, 0x1, P3 ;  /* 0x000000010e00780c */ /* 0x000fc80001f61670 */
[----:B------:R-:W-:Y:S02]  /*4dd0*/  FSEL R213, R152, -INF , !P3 ;  /* 0xff80000098d57808 */ /* 0x000fe40005800000 */
[----:B------:R-:W-:Y:S01]  /*4de0*/  ISETP.GE.AND P3, PT, R13, 0xa, PT ;  /* 0x0000000a0d00780c */ /* 0x000fe20003f66270 */
[--C-:B-1----:R-:W-:Y:S02]  /*4df0*/  IMAD.IADD R20, R20, 0x1, R21.reuse ;  /* 0x0000000114147824 */ /* 0x102fe400078e0215 */
[----:B------:R-:W-:Y:S01]  /*4e00*/  IMAD.IADD R15, R15, 0x1, R21 ;  /* 0x000000010f0f7824 */ /* 0x000fe200078e0215 */
[----:B--2---:R-:W-:-:S04]  /*4e10*/  LOP3.LUT R214, R214, 0xfffbffff, RZ, 0xc0, !PT ;  /* 0xfffbffffd6d67812 */ /* 0x004fc800078ec0ff */
[----:B------:R-:W-:Y:S02]  /*4e20*/  @P2 LOP3.LUT R214, R214, 0x40000, RZ, 0xfc, !PT ;  /* 0x00040000d6d62812 */ /* 0x000fe400078efcff */
[----:B------:R-:W-:Y:S02]  /*4e30*/  ISETP.GT.AND P2, PT, R12, 0x1, !P1 ;  /* 0x000000010c00780c */ /* 0x000fe40004f44270 */
[----:B------:R-:W-:Y:S02]  /*4e40*/  LOP3.LUT R214, R214, 0xfffffffd, RZ, 0xc0, !PT ;  /* 0xfffffffdd6d67812 */ /* 0x000fe400078ec0ff */
[----:B------:R-:W-:Y:S02]  /*4e50*/  ISETP.LT.OR P2, PT, R14, 0x2, P2 ;  /* 0x000000020e00780c */ /* 0x000fe40001741670 */
[----:B------:R-:W-:Y:S02]  /*4e60*/  @P4 LOP3.LUT R214, R214, 0x2, RZ, 0xfc, !PT ;  /* 0x00000002d6d64812 */ /* 0x000fe400078efcff */
[----:B------:R-:W-:-:S02]  /*4e70*/  FSEL R153, R153, -INF , !P2 ;  /* 0xff80000099997808 */ /* 0x000fc40005000000 */
[----:B------:R-:W-:Y:S02]  /*4e80*/  ISETP.GT.AND P2, PT, R12, 0x8, !P4 ;  /* 0x000000080c00780c */ /* 0x000fe40006744270 */
[----:B------:R-:W-:Y:S02]  /*4e90*/  LOP3.LUT R214, R214, 0xfffffffb, RZ, 0xc0, !PT ;  /* 0xfffffffbd6d67812 */ /* 0x000fe400078ec0ff */
[----:B------:R-:W-:Y:S02]  /*4ea0*/  ISETP.LT.OR P2, PT, R14, 0x9, P2 ;  /* 0x000000090e00780c */ /* 0x000fe40001741670 */
[----:B------:R-:W-:Y:S02]  /*4eb0*/  @P3 LOP3.LUT R214, R214, 0x4, RZ, 0xfc, !PT ;  /* 0x00000004d6d63812 */ /* 0x000fe400078efcff */
[----:B------:R-:W-:Y:S02]  /*4ec0*/  FSEL R156, R156, -INF , !P2 ;  /* 0xff8000009c9c7808 */ /* 0x000fe40005000000 */
[----:B------:R-:W-:-:S02]  /*4ed0*/  ISETP.GT.AND P2, PT, R12, 0x9, !P3 ;  /* 0x000000090c00780c */ /* 0x000fc40005f44270 */
[----:B------:R-:W-:Y:S02]  /*4ee0*/  ISETP.GE.AND P3, PT, R13, 0x11, PT ;  /* 0x000000110d00780c */ /* 0x000fe40003f66270 */
[----:B------:R-:W-:Y:S02]  /*4ef0*/  ISETP.LT.OR P2, PT, R14, 0xa, P2 ;  /* 0x0000000a0e00780c */ /* 0x000fe40001741670 */
[----:B------:R-:W-:Y:S02]  /*4f00*/  LOP3.LUT R214, R214, 0xfffffff7, RZ, 0xc0, !PT ;  /* 0xfffffff7d6d67812 */ /* 0x000fe400078ec0ff */
        /* <DEDUP_REMOVED lines=108> */
[----:B------:R-:W-:-:S03]  /*55d0*/  ISETP.GT.AND P6, PT, R12, 0x59, !P6 ;  /* 0x000000590c00780c */ /* 0x000fc600077c4270 */
[----:B------:R1:W-:Y:S01]  /*55e0*/  STL [R1], R214 ;  /* 0x000000d601007387 */ /* 0x0003e20000100800 */
[----:B------:R-:W-:-:S04]  /*55f0*/  ISETP.LT.OR P6, PT, R14, 0x5a, P6 ;  /* 0x0000005a0e00780c */ /* 0x000fc800037c1670 */
[----:B------:R-:W-:Y:S02]  /*5600*/  FSEL R197, R197, -INF , !P6 ;  /* 0xff800000c5c57808 */ /* 0x000fe40007000000 */
        /* <DEDUP_REMOVED lines=14> */
.L_x_2392:
[----:B------:R-:W-:-:S05]  /*56f0*/  IMAD.U32 R12, RZ, RZ, UR25 ;  /* 0x00000019ff0c7e24 */ /* 0x000fca000f8e00ff */
[----:B------:R-:W-:-:S13]  /*5700*/  ISETP.NE.AND P6, PT, R12, 0x1, PT ;  /* 0x000000010c00780c */ /* 0x000fda0003fc5270 */
[----:B------:R-:W1:Y:S02]  /*5710*/  @P6 LDC.64 R8, c[0x0][0x9e8] ;  /* 0x00027a00ff086b82 */ /* 0x000e640000000a00 */
[----:B-1----:R-:W-:-:S05]  /*5720*/  @P6 IMAD.HI.U32 R8, R21, R8, RZ ;  /* 0x0000000815086227 */ /* 0x002fca00078e00ff */
[----:B------:R-:W-:-:S07]  /*5730*/  @P6 SHF.R.U32.HI R21, RZ, R9, R8 ;  /* 0x00000009ff156219 */ /* 0x000fce0000011608 */
.L_x_2393:
[----:B------:R-:W-:Y:S05]  /*5740*/  BSYNC B0 ;  /* 0x0000000000007941 */ /* 0x000fea0003800000 */
.L_x_2391:
[----:B------:R-:W-:-:S04]  /*5750*/  IMAD R13, R18, -0x2, R13 ;  /* 0xfffffffe120d7824 */ /* 0x000fc800078e020d */
[----:B------:R-:W-:-:S05]  /*5760*/  IMAD R21, R21, R12, R13 ;  /* 0x0000000c15157224 */ /* 0x000fca00078e020d */
[----:B------:R-:W-:Y:S02]  /*5770*/  VIADDMNMX R20, R21, R12, R20, PT ;  /* 0x0000000c15147246 */ /* 0x000fe40003800114 */
[----:B------:R-:W-:-:S07]  /*5780*/  VIMNMX R15, R15, R21, !PT ;  /* 0x000000150f0f7248 */ /* 0x000fce0007fe0100 */
.L_x_2390:
        /* <DEDUP_REMOVED lines=128> */
[--C-:B------:R-:W-:Y:S01]  /*5f90*/  FFMA.FTZ R160, R165, UR6, -R12.reuse ;  /* 0x00000006a5a07c23 */ /* 0x100fe2000801080c */
[----:B------:R-:W-:Y:S01]  /*5fa0*/  FMNMX.FTZ R21, R159, R14, !PT ;  /* 0x0000000e9f157209 */ /* 0x000fe20007810000 */
[--C-:B------:R-:W-:Y:S01]  /*5fb0*/  FFMA.FTZ R152, R213, UR6, -R12.reuse ;  /* 0x00000006d5987c23 */ /* 0x100fe2000801080c */
[----:B------:R-:W-:Y:S01]  /*5fc0*/  FSEL R199, R199, -INF , !P2 ;  /* 0xff800000c7c77808 */ /* 0x000fe20005000000 */
[----:B------:R-:W-:Y:S01]  /*5fd0*/  MUFU.EX2 R13, R13 ;  /* 0x0000000d000d7308 */ /* 0x000fe20000000800 */
[----:B------:R-:W-:Y:S01]  /*5fe0*/  FMNMX.FTZ R14, R162, R21, !PT ;  /* 0x00000015a20e7209 */ /* 0x000fe20007810000 */
[--C-:B------:R-:W-:Y:S01]  /*5ff0*/  FFMA.FTZ R21, R157, UR6, -R12.reuse ;  /* 0x000000069d157c23 */ /* 0x100fe2000801080c */
[--C-:B------:R-:W-:Y:S01]  /*6000*/  FFMA.FTZ R15, R172, UR6, -R12.reuse ;  /* 0x00000006ac0f7c23 */ /* 0x100fe2000801080c */
[--C-:B------:R-:W-:Y:S01]  /*6010*/  FFMA.FTZ R20, R173, UR6, -R12.reuse ;  /* 0x00000006ad147c23 */ /* 0x100fe2000801080c */
[----:B------:R-:W-:Y:S01]  /*6020*/  FMNMX.FTZ R153, R163, R14, !PT ;  /* 0x0000000ea3997209 */ /* 0x000fe20007810000 */
[--C-:B------:R-:W-:Y:S01]  /*6030*/  FFMA.FTZ R172, R181, UR6, -R12.reuse ;  /* 0x00000006b5ac7c23 */ /* 0x100fe2000801080c */
[--C-:B------:R-:W-:Y:S01]  /*6040*/  FFMA.FTZ R173, R184, UR6, -R12.reuse ;  /* 0x00000006b8ad7c23 */ /* 0x100fe2000801080c */
[----:B------:R-:W-:Y:S01]  /*6050*/  MUFU.EX2 R152, R152 ;  /* 0x0000009800987308 */ /* 0x000fe20000000800 */
[----:B------:R-:W-:Y:S01]  /*6060*/  FMNMX.FTZ R14, R166, R153, !PT ;  /* 0x00000099a60e7209 */ /* 0x000fe20007810000 */
[--C-:B------:R-:W-:Y:S01]  /*6070*/  FFMA.FTZ R181, R192, UR6, -R12.reuse ;  /* 0x00000006c0b57c23 */ /* 0x100fe2000801080c */
[----:B------:R-:W-:-:S02]  /*6080*/  FFMA.FTZ R184, R193, UR6, -R12 ;  /* 0x00000006c1b87c23 */ /* 0x000fc4000801080c */
[----:B------:R-:W-:-:S03]  /*6090*/  FMNMX.FTZ R153, R167, R14, !PT ;  /* 0x0000000ea7997209 */ /* 0x000fc60007810000 */
[----:B------:R-:W-:Y:S01]  /*60a0*/  MUFU.EX2 R154, R154 ;  /* 0x0000009a009a7308 */ /* 0x000fe20000000800 */
[----:B------:R-:W-:Y:S01]  /*60b0*/  FMNMX.FTZ R14, R170, R153, !PT ;  /* 0x00000099aa0e7209 */ /* 0x000fe20007810000 */
[----:B------:R-:W-:-:S03]  /*60c0*/  FFMA.FTZ R153, R161, UR6, -R12 ;  /* 0x00000006a1997c23 */ /* 0x000fc6000801080c */
[----:B------:R-:W-:-:S03]  /*60d0*/  FMNMX.FTZ R157, R171, R14, !PT ;  /* 0x0000000eab9d7209 */ /* 0x000fc60007810000 */
[----:B------:R-:W-:Y:S01]  /*60e0*/  MUFU.EX2 R21, R21 ;  /* 0x0000001500157308 */ /* 0x000fe20000000800 */
[----:B------:R-:W-:Y:S01]  /*60f0*/  FMNMX.FTZ R14, R174, R157, !PT ;  /* 0x0000009dae0e7209 */ /* 0x000fe20007810000 */
[--C-:B------:R-:W-:Y:S01]  /*6100*/  FFMA.FTZ R157, R164, UR6, -R12.reuse ;  /* 0x00000006a49d7c23 */ /* 0x100fe2000801080c */
[--C-:B------:R-:W-:Y:S01]  /*6110*/  FFMA.FTZ R164, R169, UR6, -R12.reuse ;  /* 0x00000006a9a47c23 */ /* 0x100fe2000801080c */
[--C-:B------:R-:W-:Y:S01]  /*6120*/  FFMA.FTZ R169, R180, UR6, -R12.reuse ;  /* 0x00000006b4a97c23 */ /* 0x100fe2000801080c */
[----:B------:R-:W-:Y:S01]  /*6130*/  FMNMX.FTZ R161, R175, R14, !PT ;  /* 0x0000000eafa17209 */ /* 0x000fe20007810000 */
[----:B------:R-:W-:Y:S01]  /*6140*/  FFMA.FTZ R180, R189, UR6, -R12 ;  /* 0x00000006bdb47c23 */ /* 0x000fe2000801080c */
[----:B------:R-:W-:Y:S01]  /*6150*/  FSEL R189, R8, RZ, P1 ;  /* 0x000000ff08bd7208 */ /* 0x000fe20000800000 */
[----:B------:R-:W-:Y:S01]  /*6160*/  MUFU.EX2 R156, R156 ;  /* 0x0000009c009c7308 */ /* 0x000fe20000000800 */
[----:B------:R-:W-:-:S03]  /*6170*/  FMNMX.FTZ R14, R178, R161, !PT ;  /* 0x000000a1b20e7209 */ /* 0x000fc60007810000 */
[----:B------:R-:W-:Y:S01]  /*6180*/  FADD.FTZ R189, -R189, R2 ;  /* 0x00000002bdbd7221 */ /* 0x000fe20000010100 */
[----:B------:R-:W-:-:S03]  /*6190*/  FMNMX.FTZ R161, R179, R14, !PT ;  /* 0x0000000eb3a17209 */ /* 0x000fc60007810000 */
[----:B------:R-:W-:Y:S01]  /*61a0*/  MUFU.EX2 R153, R153 ;  /* 0x0000009900997308 */ /* 0x000fe20000000800 */
[----:B------:R-:W-:Y:S01]  /*61b0*/  FMNMX.FTZ R14, R182, R161, !PT ;  /* 0x000000a1b60e7209 */ /* 0x000fe20007810000 */
[--C-:B------:R-:W-:Y:S01]  /*61c0*/  FFMA.FTZ R161, R168, UR6, -R12.reuse ;  /* 0x00000006a8a17c23 */ /* 0x100fe2000801080c */
[----:B------:R-:W-:Y:S02]  /*61d0*/  FFMA.FTZ R168, R177, UR6, -R12 ;  /* 0x00000006b1a87c23 */ /* 0x000fe4000801080c */
        /* <DEDUP_REMOVED lines=11> */
[----:B------:R-:W-:Y:S01]  /*6290*/  FMNMX.FTZ R14, R198, R165, !PT ;  /* 0x000000a5c60e7209 */ /* 0x000fe20007810000 */
[--C-:B------:R-:W-:Y:S01]  /*62a0*/  FFMA.FTZ R165, R176, UR6, -R12.reuse ;  /* 0x00000006b0a57c23 */ /* 0x100fe2000801080c */
[----:B------:R-:W-:Y:S02]  /*62b0*/  FFMA.FTZ R176, R185, UR6, -R12 ;  /* 0x00000006b9b07c23 */ /* 0x000fe4000801080c */
[----:B------:R-:W-:-:S03]  /*62c0*/  FMNMX.FTZ R14, R199, R14, !PT ;  /* 0x0000000ec70e7209 */ /* 0x000fc60007810000 */
[----:B------:R-:W-:Y:S02]  /*62d0*/  MUFU.EX2 R15, R15 ;  /* 0x0000000f000f7308 */ /* 0x000fe40000000800 */
[----:B------:R-:W1:Y:S06]  /*62e0*/  SHFL.BFLY PT, R177, R14, 0x2, 0x1f ;  /* 0x0c401f000eb17f89 */ /* 0x000e6c00000e0000 */
[----:B------:R-:W-:Y:S08]  /*62f0*/  MUFU.EX2 R20, R20 ;  /* 0x0000001400147308 */ /* 0x000ff00000000800 */
[----:B------:R-:W-:Y:S08]  /*6300*/  MUFU.EX2 R165, R165 ;  /* 0x000000a500a57308 */ /* 0x000ff00000000800 */
[----:B------:R-:W-:Y:S01]  /*6310*/  MUFU.EX2 R168, R168 ;  /* 0x000000a800a87308 */ /* 0x000fe20000000800 */
[----:B-1----:R-:W-:Y:S01]  /*6320*/  FMNMX.FTZ R185, R14, R177, !PT ;  /* 0x000000b10eb97209 */ /* 0x002fe20007810000 */
[--C-:B------:R-:W-:Y:S01]  /*6330*/  FFMA.FTZ R177, R188, UR6, -R12.reuse ;  /* 0x00000006bcb17c23 */ /* 0x100fe2000801080c */
[----:B------:R-:W-:-:S03]  /*6340*/  FFMA.FTZ R188, R196, UR6, -R12 ;  /* 0x00000006c4bc7c23 */ /* 0x000fc6000801080c */
[----:B------:R-:W1:Y:S02]  /*6350*/  SHFL.BFLY PT, R14, R185, 0x1, 0x1f ;  /* 0x0c201f00b90e7f89 */ /* 0x000e6400000e0000 */
[----:B------:R-:W-:Y:S08]  /*6360*/  MUFU.EX2 R2, R188 ;  /* 0x000000bc00027308 */ /* 0x000ff00000000800 */
[----:B------:R-:W-:Y:S08]  /*6370*/  MUFU.EX2 R169, R169 ;  /* 0x000000a900a97308 */ /* 0x000ff00000000800 */
[----:B------:R-:W-:Y:S01]  /*6380*/  MUFU.EX2 R172, R172 ;  /* 0x000000ac00ac7308 */ /* 0x000fe20000000800 */
[----:B-1----:R-:W-:Y:S01]  /*6390*/  FMNMX.FTZ R14, R185, R14, !PT ;  /* 0x0000000eb90e7209 */ /* 0x002fe20007810000 */
[----:B------:R-:W-:Y:S01]  /*63a0*/  FMUL.FTZ R185, R189, UR6 ;  /* 0x00000006bdb97c20 */ /* 0x000fe20008410000 */
[----:B------:R-:W-:-:S05]  /*63b0*/  FFMA.FTZ R189, R197, UR6, -R12 ;  /* 0x00000006c5bd7c23 */ /* 0x000fca000801080c */
[----:B------:R-:W-:Y:S01]  /*63c0*/  MUFU.EX2 R173, R173 ;  /* 0x000000ad00ad7308 */ /* 0x000fe20000000800 */
[C---:B------:R-:W-:Y:S01]  /*63d0*/  FSETP.NEU.FTZ.AND P1, PT, R14.reuse, -INF , PT ;  /* 0xff8000000e00780b */ /* 0x040fe20003f3d000 */
[----:B------:R-:W-:-:S05]  /*63e0*/  FMUL.FTZ R196, R14, UR6 ;  /* 0x000000060ec47c20 */ /* 0x000fca0008410000 */
[----:B------:R-:W-:Y:S01]  /*63f0*/  FSEL R196, R196, RZ, P1 ;  /* 0x000000ffc4c47208 */ /* 0x000fe20000800000 */
[----:B------:R-:W1:Y:S04]  /*6400*/  MUFU.EX2 R185, R185 ;  /* 0x000000b900b97308 */ /* 0x000e680000000800 */
        /* <DEDUP_REMOVED lines=11> */
[----:B------:R-:W-:Y:S01]  /*64c0*/  FFMA.FTZ R183, R183, UR6, -R196 ;  /* 0x00000006b7b77c23 */ /* 0x000fe200080108c4 */
[----:B------:R-:W-:Y:S01]  /*64d0*/  MUFU.EX2 R177, R177 ;  /* 0x000000b100b17308 */ /* 0x000fe20000000800 */
[----:B-1----:R-:W-:Y:S01]  /*64e0*/  FFMA.FTZ R188, R185, R3, R152 ;  /* 0x00000003b9bc7223 */ /* 0x002fe20000010098 */
[C---:B------:R-:W-:Y:S01]  /*64f0*/  F2FP.F16.F32.PACK_AB R152, R13.reuse, R152 ;  /* 0x000000980d98723e */ /* 0x040fe200000000ff */
[----:B------:R-:W-:Y:S01]  /*6500*/  FFMA.FTZ R186, R186, UR6, -R196 ;  /* 0x00000006baba7c23 */ /* 0x000fe200080108c4 */
[----:B------:R-:W-:Y:S01]  /*6510*/  F2FP.F16.F32.PACK_AB R166, R172, R169 ;  /* 0x000000a9aca6723e */ /* 0x000fe200000000ff */
[----:B------:R-:W-:Y:S01]  /*6520*/  FADD.FTZ R3, R13, R188 ;  /* 0x000000bc0d037221 */ /* 0x000fe20000010000 */
[--C-:B------:R-:W-:Y:S01]  /*6530*/  FFMA.FTZ R188, R159, UR6, -R196.reuse ;  /* 0x000000069fbc7c23 */ /* 0x100fe200080108c4 */
[--C-:B------:R-:W-:Y:S01]  /*6540*/  FFMA.FTZ R159, R162, UR6, -R196.reuse ;  /* 0x00000006a29f7c23 */ /* 0x100fe200080108c4 */
[----:B------:R-:W1:Y:S01]  /*6550*/  MUFU.EX2 R180, R180 ;  /* 0x000000b400b47308 */ /* 0x000e620000000800 */
[----:B------:R-:W-:Y:S01]  /*6560*/  FADD.FTZ R158, R154, R3 ;  /* 0x000000039a9e7221 */ /* 0x000fe20000010000 */
[----:B------:R-:W-:Y:S01]  /*6570*/  F2FP.F16.F32.PACK_AB R154, R21, R154 ;  /* 0x0000009a159a723e */ /* 0x000fe200000000ff */
[--C-:B------:R-:W-:Y:S01]  /*6580*/  FFMA.FTZ R187, R187, UR6, -R196.reuse ;  /* 0x00000006bbbb7c23 */ /* 0x100fe200080108c4 */
[----:B------:R-:W-:Y:S01]  /*6590*/  FFMA.FTZ R191, R191, UR6, -R196 ;  /* 0x00000006bfbf7c23 */ /* 0x000fe200080108c4 */
[----:B------:R-:W-:Y:S01]  /*65a0*/  FADD.FTZ R3, R21, R158 ;  /* 0x0000009e15037221 */ /* 0x000fe20000010000 */
[--C-:B------:R-:W-:Y:S01]  /*65b0*/  FFMA.FTZ R194, R194, UR6, -R196.reuse ;  /* 0x00000006c2c27c23 */ /* 0x100fe200080108c4 */
[--C-:B------:R-:W-:Y:S01]  /*65c0*/  FFMA.FTZ R195, R195, UR6, -R196.reuse ;  /* 0x00000006c3c37c23 */ /* 0x100fe200080108c4 */
[----:B------:R-:W-:Y:S01]  /*65d0*/  MUFU.EX2 R181, R181 ;  /* 0x000000b500b57308 */ /* 0x000fe20000000800 */
[----:B------:R-:W-:Y:S01]  /*65e0*/  FADD.FTZ R158, R156, R3 ;  /* 0x000000039c9e7221 */ /* 0x000fe20000010000 */
[----:B------:R-:W-:Y:S01]  /*65f0*/  FFMA.FTZ R198, R198, UR6, -R196 ;  /* 0x00000006c6c67c23 */ /* 0x000fe200080108c4 */
[C---:B------:R-:W-:Y:S01]  /*6600*/  F2FP.F16.F32.PACK_AB R156, R153.reuse, R156 ;  /* 0x0000009c999c723e */ /* 0x040fe200000000ff */
[-C--:B------:R-:W-:Y:S01]  /*6610*/  FMUL.FTZ R24, R24, R185.reuse ;  /* 0x000000b918187220 */ /* 0x080fe20000410000 */
[----:B------:R-:W-:Y:S01]  /*6620*/  FADD.FTZ R158, R153, R158 ;  /* 0x0000009e999e7221 */ /* 0x000fe20000010000 */
[-C--:B------:R-:W-:Y:S01]  /*6630*/  FMUL.FTZ R25, R25, R185.reuse ;  /* 0x000000b919197220 */ /* 0x080fe20000410000 */
[-C--:B------:R-:W-:Y:S01]  /*6640*/  FMUL.FTZ R28, R28, R185.reuse ;  /* 0x000000b91c1c7220 */ /* 0x080fe20000410000 */
[----:B------:R-:W-:Y:S01]  /*6650*/  MUFU.EX2 R9, R9 ;  /* 0x0000000900097308 */ /* 0x000fe20000000800 */
[----:B------:R-:W-:Y:S01]  /*6660*/  FADD.FTZ R3, R157, R158 ;  /* 0x0000009e9d037221 */ /* 0x000fe20000010000 */
[-C--:B------:R-:W-:Y:S01]  /*6670*/  FMUL.FTZ R29, R29, R185.reuse ;  /* 0x000000b91d1d7220 */ /* 0x080fe20000410000 */
[-C--:B------:R-:W-:Y:S01]  /*6680*/  FMUL.FTZ R32, R32, R185.reuse ;  /* 0x000000b920207220 */ /* 0x080fe20000410000 */
[-C--:B------:R-:W-:Y:S01]  /*6690*/  FMUL.FTZ R33, R33, R185.reuse ;  /* 0x000000b921217220 */ /* 0x080fe20000410000 */
[----:B------:R-:W-:Y:S01]  /*66a0*/  FADD.FTZ R158, R160, R3 ;  /* 0x00000003a09e7221 */ /* 0x000fe20000010000 */
[-C--:B------:R-:W-:Y:S01]  /*66b0*/  FMUL.FTZ R36, R36, R185.reuse ;  /* 0x000000b924247220 */ /* 0x080fe20000410000 */
[-C--:B------:R-:W-:Y:S01]  /*66c0*/  FMUL.FTZ R37, R37, R185.reuse ;  /* 0x000000b925257220 */ /* 0x080fe20000410000 */
[----:B------:R-:W2:Y:S01]  /*66d0*/  MUFU.EX2 R12, R12 ;  /* 0x0000000c000c7308 */ /* 0x000ea20000000800 */
[----:B------:R-:W-:Y:S01]  /*66e0*/  FADD.FTZ R3, R161, R158 ;  /* 0x0000009ea1037221 */ /* 0x000fe20000010000 */
[-C--:B------:R-:W-:Y:S01]  /*66f0*/  FMUL.FTZ R40, R40, R185.reuse ;  /* 0x000000b928287220 */ /* 0x080fe20000410000 */
[-C--:B------:R-:W-:Y:S01]  /*6700*/  FMUL.FTZ R41, R41, R185.reuse ;  /* 0x000000b929297220 */ /* 0x080fe20000410000 */
[-C--:B------:R-:W-:Y:S01]  /*6710*/  FMUL.FTZ R44, R44, R185.reuse ;  /* 0x000000b92c2c7220 */ /* 0x080fe20000410000 */
[----:B------:R-:W-:Y:S01]  /*6720*/  FADD.FTZ R158, R164, R3 ;  /* 0x00000003a49e7221 */ /* 0x000fe20000010000 */
[----:B------:R-:W-:Y:S01]  /*6730*/  FSEL R3, R14, RZ, P1 ;  /* 0x000000ff0e037208 */ /* 0x000fe20000800000 */
[-C--:B------:R-:W-:Y:S01]  /*6740*/  FMUL.FTZ R45, R45, R185.reuse ;  /* 0x000000b92d2d7220 */ /* 0x080fe20000410000 */
[----:B------:R-:W-:Y:S01]  /*6750*/  MUFU.EX2 R155, R155 ;  /* 0x0000009b009b7308 */ /* 0x000fe20000000800 */
[----:B------:R-:W-:Y:S01]  /*6760*/  FADD.FTZ R193, R15, R158 ;  /* 0x0000009e0fc17221 */ /* 0x000fe20000010000 */
[----:B------:R-:W-:Y:S01]  /*6770*/  FMUL.FTZ R48, R48, R185 ;  /* 0x000000b930307220 */ /* 0x000fe20000410000 */
[----:B------:R-:W-:Y:S01]  /*6780*/  FADD.FTZ R3, -R3, R6 ;  /* 0x0000000603037221 */ /* 0x000fe20000010100 */
[--C-:B------:R-:W-:Y:S01]  /*6790*/  FFMA.FTZ R6, R167, UR6, -R196.reuse ;  /* 0x00000006a7067c23 */ /* 0x100fe200080108c4 */
[----:B------:R-:W-:Y:S01]  /*67a0*/  FADD.FTZ R158, R20, R193 ;  /* 0x000000c1149e7221 */ /* 0x000fe20000010000 */
[----:B------:R-:W-:Y:S01]  /*67b0*/  FFMA.FTZ R167, R170, UR6, -R196 ;  /* 0x00000006aaa77c23 */ /* 0x000fe200080108c4 */
[----:B-1----:R-:W-:Y:S01]  /*67c0*/  F2FP.F16.F32.PACK_AB R170, R180, R177 ;  /* 0x000000b1b4aa723e */ /* 0x002fe200000000ff */
[----:B------:R-:W-:Y:S01]  /*67d0*/  MUFU.EX2 R188, R188 ;  /* 0x000000bc00bc7308 */ /* 0x000fe20000000800 */
[----:B------:R-:W-:Y:S01]  /*67e0*/  FADD.FTZ R193, R165, R158 ;  /* 0x0000009ea5c17221 */ /* 0x000fe20000010000 */
[----:B------:R-:W-:Y:S01]  /*67f0*/  FFMA.FTZ R158, R171, UR6, -R196 ;  /* 0x00000006ab9e7c23 */ /* 0x000fe200080108c4 */
[----:B--2---:R-:W-:Y:S01]  /*6800*/  F2FP.F16.F32.PACK_AB R153, R12, R9 ;  /* 0x000000090c99723e */ /* 0x004fe200000000ff */
        /* <DEDUP_REMOVED lines=10> */
[--C-:B------:R-:W-:Y:S01]  /*68b0*/  FFMA.FTZ R171, R190, UR6, -R196.reuse ;  /* 0x00000006beab7c23 */ /* 0x100fe200080108c4 */
[----:B------:R-:W-:Y:S01]  /*68c0*/  FFMA.FTZ R196, R199, UR6, -R196 ;  /* 0x00000006c7c47c23 */ /* 0x000fe200080108c4 */
[----:B------:R1:W-:Y:S01]  /*68d0*/  MUFU.EX2 R190, R158 ;  /* 0x0000009e00be7308 */ /* 0x0003e20000000800 */
[----:B------:R-:W-:Y:S01]  /*68e0*/  FADD.FTZ R193, R173, R162 ;  /* 0x000000a2adc17221 */ /* 0x000fe20000010000 */
[-C--:B------:R-:W-:Y:S01]  /*68f0*/  FMUL.FTZ R61, R61, R185.reuse ;  /* 0x000000b93d3d7220 */ /* 0x080fe20000410000 */
[-C--:B------:R-:W-:Y:S01]  /*6900*/  FMUL.FTZ R64, R64, R185.reuse ;  /* 0x000000b940407220 */ /* 0x080fe20000410000 */
[-C--:B------:R-:W-:Y:S01]  /*6910*/  FMUL.FTZ R65, R65, R185.reuse ;  /* 0x000000b941417220 */ /* 0x080fe20000410000 */
[----:B------:R-:W-:Y:S01]  /*6920*/  FADD.FTZ R162, R176, R193 ;  /* 0x000000c1b0a27221 */ /* 0x000fe20000010000 */
[-C--:B------:R-:W-:Y:S01]  /*6930*/  FMUL.FTZ R68, R68, R185.reuse ;  /* 0x000000b944447220 */ /* 0x080fe20000410000 */
[----:B------:R-:W-:Y:S01]  /*6940*/  FMUL.FTZ R69, R69, R185 ;  /* 0x000000b945457220 */ /* 0x000fe20000410000 */
[----:B------:R-:W2:Y:S01]  /*6950*/  MUFU.EX2 R192, R192 ;  /* 0x000000c000c07308 */ /* 0x000ea20000000800 */
[----:B-1----:R-:W-:Y:S01]  /*6960*/  F2FP.F16.F32.PACK_AB R158, R160, R157 ;  /* 0x0000009da09e723e */ /* 0x002fe200000000ff */
[----:B------:R-:W-:Y:S01]  /*6970*/  FADD.FTZ R193, R177, R162 ;  /* 0x000000a2b1c17221 */ /* 0x000fe20000010000 */
[----:B------:R-:W-:Y:S01]  /*6980*/  F2FP.F16.F32.PACK_AB R160, R164, R161 ;  /* 0x000000a1a4a0723e */ /* 0x000fe200000000ff */
[----:B------:R-:W-:Y:S01]  /*6990*/  FMUL.FTZ R72, R72, R185 ;  /* 0x000000b948487220 */ /* 0x000fe20000410000 */
[----:B------:R-:W-:Y:S01]  /*69a0*/  F2FP.F16.F32.PACK_AB R164, R168, R165 ;  /* 0x000000a5a8a4723e */ /* 0x000fe200000000ff */
[----:B------:R-:W-:Y:S01]  /*69b0*/  FADD.FTZ R162, R180, R193 ;  /* 0x000000c1b4a27221 */ /* 0x000fe20000010000 */
[----:B------:R-:W-:Y:S01]  /*69c0*/  F2FP.F16.F32.PACK_AB R168, R176, R173 ;  /* 0x000000adb0a8723e */ /* 0x000fe200000000ff */
[----:B------:R-:W-:Y:S01]  /*69d0*/  FMUL.FTZ R176, R3, UR6 ;  /* 0x0000000603b07c20 */ /* 0x000fe20008410000 */
[----:B------:R-:W-:Y:S01]  /*69e0*/  MUFU.EX2 R163, R163 ;  /* 0x000000a300a37308 */ /* 0x000fe20000000800 */
[----:B------:R-:W-:Y:S01]  /*69f0*/  FADD.FTZ R21, R181, R162 ;  /* 0x000000a2b5157221 */ /* 0x000fe20000010000 */
[----:B------:R-:W-:Y:S01]  /*6a00*/  F2FP.F16.F32.PACK_AB R162, R20, R15 ;  /* 0x0000000f14a2723e */ /* 0x000fe200000000ff */
[-C--:B------:R-:W-:Y:S01]  /*6a10*/  FMUL.FTZ R73, R73, R185.reuse ;  /* 0x000000b949497220 */ /* 0x080fe20000410000 */
[-C--:B------:R-:W-:Y:S01]  /*6a20*/  FMUL.FTZ R76, R76, R185.reuse ;  /* 0x000000b94c4c7220 */ /* 0x080fe20000410000 */
[-C--:B------:R-:W-:Y:S01]  /*6a30*/  FMUL.FTZ R77, R77, R185.reuse ;  /* 0x000000b94d4d7220 */ /* 0x080fe20000410000 */
[-C--:B------:R-:W-:Y:S01]  /*6a40*/  FMUL.FTZ R80, R80, R185.reuse ;  /* 0x000000b950507220 */ /* 0x080fe20000410000 */
[----:B------:R-:W-:Y:S01]  /*6a50*/  FMUL.FTZ R81, R81, R185 ;  /* 0x000000b951517220 */ /* 0x000fe20000410000 */
[----:B------:R-:W1:Y:S01]  /*6a60*/  MUFU.EX2 R176, R176 ;  /* 0x000000b000b07308 */ /* 0x000e620000000800 */
[----:B--2---:R-:W-:Y:S01]  /*6a70*/  F2FP.F16.F32.PACK_AB R157, R192, R159 ;  /* 0x0000009fc09d723e */ /* 0x004fe200000000ff */
        /* <DEDUP_REMOVED lines=15> */
[----:B-1----:R-:W-:Y:S01]  /*6b70*/  FFMA.FTZ R15, R176, R0, R9 ;  /* 0x00000000b00f7223 */ /* 0x002fe20000010009 */
[-C--:B------:R-:W-:Y:S01]  /*6b80*/  FMUL.FTZ R109, R109, R185.reuse ;  /* 0x000000b96d6d7220 */ /* 0x080fe20000410000 */
[-C--:B------:R-:W-:Y:S01]  /*6b90*/  FMUL.FTZ R112, R112, R185.reuse ;  /* 0x000000b970707220 */ /* 0x080fe20000410000 */
[-C--:B------:R-:W-:Y:S01]  /*6ba0*/  FMUL.FTZ R113, R113, R185.reuse ;  /* 0x000000b971717220 */ /* 0x080fe20000410000 */
[----:B------:R-:W-:Y:S01]  /*6bb0*/  FADD.FTZ R0, R12, R15 ;  /* 0x0000000f0c007221 */ /* 0x000fe20000010000 */
[-C--:B------:R-:W-:Y:S01]  /*6bc0*/  FMUL.FTZ R116, R116, R185.reuse ;  /* 0x000000b974747220 */ /* 0x080fe20000410000 */
[----:B------:R-:W-:Y:S01]  /*6bd0*/  FMUL.FTZ R117, R117, R185 ;  /* 0x000000b975757220 */ /* 0x000fe20000410000 */
[----:B------:R-:W1:Y:S01]  /*6be0*/  MUFU.EX2 R167, R167 ;  /* 0x000000a700a77308 */ /* 0x000e620000000800 */
[----:B------:R-:W-:Y:S01]  /*6bf0*/  FADD.FTZ R15, R155, R0 ;  /* 0x000000009b0f7221 */ /* 0x000fe20000010000 */
[C---:B--2---:R-:W-:Y:S01]  /*6c00*/  FADD.FTZ R21, R184.reuse, R21 ;  /* 0x00000015b8157221 */ /* 0x044fe20000010000 */
[----:B------:R-:W-:Y:S01]  /*6c10*/  F2FP.F16.F32.PACK_AB R172, R184, R181 ;  /* 0x000000b5b8ac723e */ /* 0x000fe200000000ff */
[-C--:B------:R-:W-:Y:S01]  /*6c20*/  FMUL.FTZ R120, R120, R185.reuse ;  /* 0x000000b978787220 */ /* 0x080fe20000410000 */
[----:B------:R-:W-:Y:S01]  /*6c30*/  FADD.FTZ R0, R188, R15 ;  /* 0x0000000fbc007221 */ /* 0x000fe20000010000 */
[-C--:B------:R-:W-:Y:S01]  /*6c40*/  FMUL.FTZ R121, R121, R185.reuse ;  /* 0x000000b979797220 */ /* 0x080fe20000410000 */
[----:B------:R-:W-:Y:S01]  /*6c50*/  FMUL.FTZ R124, R124, R185 ;  /* 0x000000b97c7c7220 */ /* 0x000fe20000410000 */
[----:B------:R-:W2:Y:S01]  /*6c60*/  MUFU.EX2 R189, R189 ;  /* 0x000000bd00bd7308 */ /* 0x000ea20000000800 */
[----:B------:R-:W-:Y:S01]  /*6c70*/  FADD.FTZ R15, R159, R0 ;  /* 0x000000009f0f7221 */ /* 0x000fe20000010000 */
[----:B---3--:R-:W-:Y:S01]  /*6c80*/  F2FP.F16.F32.PACK_AB R159, R6, R163 ;  /* 0x000000a3069f723e */ /* 0x008fe200000000ff */
[-C--:B------:R-:W-:Y:S01]  /*6c90*/  FMUL.FTZ R125, R125, R185.reuse ;  /* 0x000000b97d7d7220 */ /* 0x080fe20000410000 */
[-C--:B------:R-:W-:Y:S01]  /*6ca0*/  FMUL.FTZ R128, R128, R185.reuse ;  /* 0x000000b980807220 */ /* 0x080fe20000410000 */
[----:B------:R-:W-:Y:S01]  /*6cb0*/  FADD.FTZ R0, R192, R15 ;  /* 0x0000000fc0007221 */ /* 0x000fe20000010000 */
[-C--:B------:R-:W-:Y:S01]  /*6cc0*/  FMUL.FTZ R129, R129, R185.reuse ;  /* 0x000000b981817220 */ /* 0x080fe20000410000 */
[----:B------:R-:W-:Y:S01]  /*6cd0*/  FMUL.FTZ R132, R132, R185 ;  /* 0x000000b984847220 */ /* 0x000fe20000410000 */
[----:B------:R3:W-:Y:S01]  /*6ce0*/  MUFU.EX2 R13, R174 ;  /* 0x000000ae000d7308 */ /* 0x0007e20000000800 */
[----:B------:R-:W-:Y:S01]  /*6cf0*/  FADD.FTZ R15, R163, R0 ;  /* 0x00000000a30f7221 */ /* 0x000fe20000010000 */
[----:B-1----:R-:W-:Y:S01]  /*6d00*/  F2FP.F16.F32.PACK_AB R161, R190, R167 ;  /* 0x000000a7bea1723e */ /* 0x002fe200000000ff */
        /* <DEDUP_REMOVED lines=10> */
[C---:B--2---:R-:W-:Y:S01]  /*6db0*/  FADD.FTZ R3, R189.reuse, R174 ;  /* 0x000000aebd037221 */ /* 0x044fe20000010000 */
[----:B------:R-:W-:Y:S01]  /*6dc0*/  F2FP.F16.F32.PACK_AB R174, R189, R2 ;  /* 0x00000002bdae723e */ /* 0x000fe200000000ff */
        /* <DEDUP_REMOVED lines=8> */
[-C--:B------:R-:W-:Y:S01]  /*6e50*/  FMUL.FTZ R35, R35, R176.reuse ;  /* 0x000000b023237220 */ /* 0x080fe20000410000 */
[----:B------:R-:W4:Y:S01]  /*6e60*/  MUFU.EX2 R2, R179 ;  /* 0x000000b300027308 */ /* 0x000f220000000800 */
[----:B--2---:R-:W-:Y:S01]  /*6e70*/  FADD.FTZ R178, R6, R15 ;  /* 0x0000000f06b27221 */ /* 0x004fe20000010000 */
[----:B-1----:R-:W-:Y:S01]  /*6e80*/  F2FP.F16.F32.PACK_AB R163, R20, R13 ;  /* 0x0000000d14a3723e */ /* 0x002fe200000000ff */
[-C--:B------:R-:W-:Y:S01]  /*6e90*/  FMUL.FTZ R38, R38, R176.reuse ;  /* 0x000000b026267220 */ /* 0x080fe20000410000 */
[-C--:B------:R-:W-:Y:S01]  /*6ea0*/  FMUL.FTZ R39, R39, R176.reuse ;  /* 0x000000b027277220 */ /* 0x080fe20000410000 */
        /* <DEDUP_REMOVED lines=16> */
[----:B---3--:R-:W-:Y:S01]  /*6fb0*/  FADD.FTZ R15, R165, R180 ;  /* 0x000000b4a50f7221 */ /* 0x008fe20000010000 */
[----:B----4-:R-:W-:Y:S01]  /*6fc0*/  F2FP.F16.F32.PACK_AB R165, R2, R165 ;  /* 0x000000a502a5723e */ /* 0x010fe200000000ff */
[-C--:B------:R-:W-:Y:S01]  /*6fd0*/  FMUL.FTZ R62, R62, R176.reuse ;  /* 0x000000b03e3e7220 */ /* 0x080fe20000410000 */
[----:B------:R-:W3:Y:S01]  /*6fe0*/  MUFU.EX2 R169, R186 ;  /* 0x000000ba00a97308 */ /* 0x000ee20000000800 */
        /* <DEDUP_REMOVED lines=63> */
[-C--:B------:R-:W-:Y:S01]  /*73e0*/  FMUL.FTZ R150, R150, R176.reuse ;  /* 0x000000b096967220 */ /* 0x080fe20000410000 */
[----:B---3--:R-:W-:Y:S01]  /*73f0*/  FADD.FTZ R9, R175, R6 ;  /* 0x00000006af097221 */ /* 0x008fe20000010000 */
[----:B------:R-:W-:-:S03]  /*7400*/  FMUL.FTZ R151, R151, R176 ;  /* 0x000000b097977220 */ /* 0x000fc60000410000 */
[C---:B-1----:R-:W-:Y:S01]  /*7410*/  FADD.FTZ R0, R196.reuse, R9 ;  /* 0x00000009c4007221 */ /* 0x042fe20000010000 */
[----:B------:R-:W-:Y:S01]  /*7420*/  F2FP.F16.F32.PACK_AB R175, R196, R175 ;  /* 0x000000afc4af723e */ /* 0x000fe200000000ff */
[----:B------:R-:W-:Y:S06]  /*7430*/  @!P0 BRA `(.L_x_2394) ;  /* 0x0000000000048947 */ /* 0x000fec0003800000 */
[----:B------:R-:W-:Y:S01]  /*7440*/  BPT.TRAP 0x1 ;  /* 0x000000040000795c */ /* 0x000fe20000300000 */
.L_x_2394:
[----:B------:R1:W2:Y:S01]  /*7450*/  SYNCS.PHASECHK.TRANS64.TRYWAIT P1, [UR27+0x22850], R10 ;  /* 0x0228500aff0075a7 */ /* 0x0002a2000802015b */
[----:B------:R-:W-:Y:S05]  /*7460*/  @!P0 BRA `(.L_x_2395) ;  /* 0x0000000000048947 */ /* 0x000fea0003800000 */
[----:B------:R-:W-:Y:S01]  /*7470*/  BPT.TRAP 0x1 ;  /* 0x000000040000795c */ /* 0x000fe20000300000 */
.L_x_2395:
[----:B--2---:R-:W-:Y:S05]  /*7480*/  @P1 BRA `(.L_x_2396) ;  /* 0x0000000000081947 */ /* 0x004fea0003800000 */
[----:B------:R-:W2:Y:S02]  /*7490*/  SYNCS.PHASECHK.TRANS64.TRYWAIT P1, [UR27+0x22850], R10 ;  /* 0x0228500aff0075a7 */ /* 0x000ea4000802015b */
[----:B--2---:R-:W-:Y:S05]  /*74a0*/  @!P1 BRA `(.L_x_2397) ;  /* 0x000000f000349947 */ /* 0x004fea0003800000 */
.L_x_2396:
        /* <DEDUP_REMOVED lines=52> */
.L_x_2381:
        /* <DEDUP_REMOVED lines=25> */
.L_x_2400:
[----:B------:R-:W-:-:S11]  /*7980*/  UISETP.NE.AND UP2, UPT, UR15, 0x1, UPT ;  /* 0x000000010f00788c */ /* 0x000fd6000bf45270 */
[----:B------:R-:W-:Y:S02]  /*7990*/  @UP2 ULDC.64 UR18, c[0x0][0x9e8] ;  /* 0x00027a0000122ab9 */ /* 0x000fe40000000a00 */
[----:B------:R-:W-:-:S04]  /*79a0*/  UIMAD.WIDE.U32 UR10, UR14, UR18, URZ ;  /* 0x000000120e0a72a5 */ /* 0x000fc8000f8e003f */
[----:B------:R-:W-:-:S12]  /*79b0*/  @UP2 USHF.R.U32.HI UR14, URZ, UR19, UR11 ;  /* 0x000000133f0e2299 */ /* 0x000fd8000801160b */
.L_x_2401:
[----:B------:R-:W-:-:S04]  /*79c0*/  UIMAD UR14, UR14, UR15, URZ ;  /* 0x0000000f0e0e72a4 */ /* 0x000fc8000f8e023f */
[----:B------:R-:W-:-:S04]  /*79d0*/  UISETP.LT.AND UP2, UPT, UR7, UR14, UPT ;  /* 0x0000000e0700728c */ /* 0x000fc8000bf41270 */
[----:B------:R-:W-:-:S12]  /*79e0*/  USEL UR7, UR7, UR14, !UP2 ;  /* 0x0000000e07077287 */ /* 0x000fd8000d000000 */
.L_x_2399:
        /* <DEDUP_REMOVED lines=10> */
[----:B------:R-:W-:Y:S02]  /*7a90*/  IMAD.MOV.U32 R9, RZ, RZ, R2 ;  /* 0x000000ffff097224 */ /* 0x000fe400078e0002 */
[----:B------:R-:W-:-:S07]  /*7aa0*/  IMAD.MOV.U32 R7, RZ, RZ, R5 ;  /* 0x000000ffff077224 */ /* 0x000fce00078e0005 */
.L_x_2411:
[----:B------:R-:W-:Y:S01]  /*7ab0*/  UIADD3 UR37, UR37, 0x1, URZ ;  /* 0x0000000125257890 */ /* 0x000fe2000fffe03f */
[C---:B------:R-:W-:Y:S01]  /*7ac0*/  ISETP.GT.AND P1, PT, R7.reuse, UR22, PT ;  /* 0x0000001607007c0c */ /* 0x040fe2000bf24270 */
[----:B------:R-:W-:Y:S02]  /*7ad0*/  VIADD R7, R7, 0xffffffff ;  /* 0xffffffff07077836 */ /* 0x000fe40000000000 */
[----:B------:R-:W-:-:S04]  /*7ae0*/  UISETP.NE.AND UP2, UPT, UR37, 0x2, UPT ;  /* 0x000000022500788c */ /* 0x000fc8000bf45270 */
[----:B------:R-:W-:Y:S02]  /*7af0*/  USEL UR6, URZ, 0x1, UP2 ;  /* 0x000000013f067887 */ /* 0x000fe40009000000 */
[----:B------:R-:W-:Y:S02]  /*7b00*/  USEL UR37, UR37, URZ, UP2 ;  /* 0x0000003f25257287 */ /* 0x000fe40009000000 */
[----:B------:R-:W-:Y:S01]  /*7b10*/  ULOP3.LUT UR38, UR38, UR6, URZ, 0x3c, !UPT ;  /* 0x0000000626267292 */ /* 0x000fe2000f8e3c3f */
[----:B--2---:R-:W-:Y:S11]  /*7b20*/  @!P0 BRA `(.L_x_2403) ;  /* 0x0000000000048947 */ /* 0x004ff60003800000 */
[----:B------:R-:W-:Y:S01]  /*7b30*/  BPT.TRAP 0x1 ;  /* 0x000000040000795c */ /* 0x000fe20000300000 */
.L_x_2403:
[----:B------:R-:W2:Y:S01]  /*7b40*/  S2UR UR7, SR_CgaCtaId ;  /* 0x00000000000779c3 */ /* 0x000ea20000008800 */
[----:B------:R-:W-:Y:S01]  /*7b50*/  UMOV UR6, 0x400 ;  /* 0x0000040000067882 */ /* 0x000fe20000000000 */
[----:B------:R-:W-:-:S05]  /*7b60*/  IMAD.U32 R5, RZ, RZ, UR38 ;  /* 0x00000026ff057e24 */ /* 0x000fca000f8e00ff */
[----:B------:R-:W-:Y:S01]  /*7b70*/  SHF.L.U32 R5, R5, 0x1f, RZ ;  /* 0x0000001f05057819 */ /* 0x000fe200000006ff */
[----:B--2---:R-:W-:-:S04]  /*7b80*/  ULEA UR6, UR7, UR6, 0x18 ;  /* 0x0000000607067291 */ /* 0x004fc8000f8ec03f */
[----:B------:R-:W-:-:S09]  /*7b90*/  ULEA UR24, UR37, UR6, 0x3 ;  /* 0x0000000625187291 */ /* 0x000fd2000f8e183f */
[----:B------:R2:W3:Y:S01]  /*7ba0*/  SYNCS.PHASECHK.TRANS64.TRYWAIT P2, [UR24+0x22830], R5 ;  /* 0x02283005ff0075a7 */ /* 0x0004e20008040158 */
[----:B------:R-:W-:Y:S05]  /*7bb0*/  @!P0 BRA `(.L_x_2404) ;  /* 0x0000000000048947 */ /* 0x000fea0003800000 */
[----:B------:R-:W-:Y:S01]  /*7bc0*/  BPT.TRAP 0x1 ;  /* 0x000000040000795c */ /* 0x000fe20000300000 */
.L_x_2404:
[----:B---3--:R-:W-:Y:S05]  /*7bd0*/  @P2 BRA `(.L_x_2405) ;  /* 0x0000000000082947 */ /* 0x008fea0003800000 */
[----:B------:R-:W3:Y:S02]  /*7be0*/  SYNCS.PHASECHK.TRANS64.TRYWAIT P2, [UR24+0x22830], R5 ;  /* 0x02283005ff0075a7 */ /* 0x000ee40008040158 */
[----:B---3--:R-:W-:Y:S05]  /*7bf0*/  @!P2 BRA `(.L_x_2406) ;  /* 0x000000e80074a947 */ /* 0x008fea0003800000 */
.L_x_2405:
[----:B------:R-:W-:Y:S01]  /*7c00*/  UIMAD UR18, UR37, 0x300, UR20 ;  /* 0x00000300251278a4 */ /* 0x000fe2000f8e0214 */
[----:B------:R-:W-:Y:S01]  /*7c10*/  WARPGROUP.ARRIVE ;  /* 0x00000000000079c5 */ /* 0x000fe20000000000 */
[----:B------:R-:W-:Y:S01]  /*7c20*/  UMOV UR19, 0x40000040 ;  /* 0x4000004000137882 */ /* 0x000fe20000000000 */
[----:B------:R-:W-:Y:S01]  /*7c30*/  UMOV UR7, 0x40000040 ;  /* 0x4000004000077882 */ /* 0x000fe20000000000 */
[----:B------:R-:W-:-:S03]  /*7c40*/  UIADD3 UR6, UR18, 0x2, URZ ;  /* 0x0000000212067890 */ /* 0x000fc6000fffe03f */
[----:B------:R-:W4:Y:S01]  /*7c50*/  S2R R215, SR_TID.X ;  /* 0x0000000000d77919 */ /* 0x000f220000002100 */
[----:B------:R-:W-:Y:S01]  /*7c60*/  UIADD3 UR10, UR18, 0x4, URZ ;  /* 0x00000004120a7890 */ /* 0x000fe2000fffe03f */
[----:B------:R-:W-:Y:S01]  /*7c70*/  UMOV UR11, 0x40000040 ;  /* 0x40000040000b7882 */ /* 0x000fe20000000000 */
[----:B------:R-:W-:Y:S01]  /*7c80*/  HGMMA.64x96x16.F32 R152, gdesc[UR16], RZ, !UPT, gsb0 ;  /* 0x01600000109879f0 */ /* 0x000fe2000c0008ff */
[----:B------:R-:W-:Y:S01]  /*7c90*/  UIADD3 UR14, UR18, 0x6, URZ ;  /* 0x00000006120e7890 */ /* 0x000fe2000fffe03f */
[----:B------:R-:W-:Y:S01]  /*7ca0*/  UMOV UR15, 0x40000040 ;  /* 0x40000040000f7882 */ /* 0x000fe20000000000 */
[----:B----4-:R-:W-:Y:S02]  /*7cb0*/  LOP3.LUT P2, RZ, R215, 0x7f, RZ, 0xc0, !PT ;  /* 0x0000007fd7ff7812 */ /* 0x010fe4000784c0ff */
        /* <DEDUP_REMOVED lines=12> */
[----:B---3--:R-:W-:Y:S02]  /*7d80*/  FMNMX.FTZ R2, R152, R9, !PT ;  /* 0x0000000998027209 */ /* 0x008fe40007810000 */
        /* <DEDUP_REMOVED lines=23> */
[----:B01----:R-:W-:-:S05]  /*7f00*/  FMNMX.FTZ R10, R197, R2, !PT ;  /* 0x00000002c50a7209 */ /* 0x003fca0007810000 */
[----:B------:R-:W0:Y:S02]  /*7f10*/  SHFL.BFLY PT, R11, R10, 0x2, 0x1f ;  /* 0x0c401f000a0b7f89 */ /* 0x000e2400000e0000 */
[----:B0-----:R-:W-:-:S05]  /*7f20*/  FMNMX.FTZ R12, R10, R11, !PT ;  /* 0x0000000b0a0c7209 */ /* 0x001fca0007810000 */
[----:B------:R-:W0:Y:S02]  /*7f30*/  SHFL.BFLY PT, R11, R12, 0x1, 0x1f ;  /* 0x0c201f000c0b7f89 */ /* 0x000e2400000e0000 */
[----:B0-----:R-:W-:Y:S02]  /*7f40*/  FMNMX.FTZ R2, R12, R11, !PT ;  /* 0x0000000b0c027209 */ /* 0x001fe40007810000 */
        /* <DEDUP_REMOVED lines=27> */
[----:B------:R-:W0:Y:S03]  /*8100*/  MUFU.EX2 R8, R8 ;  /* 0x0000000800087308 */ /* 0x000e260000000800 */
[----:B------:R-:W-:Y:S01]  /*8110*/  FMNMX.FTZ R6, R174, R13, !PT ;  /* 0x0000000dae067209 */ /* 0x000fe20007810000 */
[--C-:B------:R-:W-:Y:S01]  /*8120*/  FFMA.FTZ R13, R161, UR6, -R4.reuse ;  /* 0x00000006a10d7c23 */ /* 0x100fe20008010804 */
[--C-:B------:R-:W-:Y:S01]  /*8130*/  FFMA.FTZ R161, R181, UR6, -R4.reuse ;  /* 0x00000006b5a17c23 */ /* 0x100fe20008010804 */
[----:B------:R-:W-:Y:S01]  /*8140*/  FFMA.FTZ R181, R197, UR6, -R4 ;  /* 0x00000006c5b57c23 */ /* 0x000fe20008010804 */
[----:B------:R-:W-:Y:S01]  /*8150*/  FMNMX.FTZ R15, R175, R6, !PT ;  /* 0x00000006af0f7209 */ /* 0x000fe20007810000 */
[----:B------:R-:W1:Y:S03]  /*8160*/  MUFU.EX2 R9, R9 ;  /* 0x0000000900097308 */ /* 0x000e660000000800 */
[----:B------:R-:W-:-:S04]  /*8170*/  FMNMX.FTZ R6, R178, R15, !PT ;  /* 0x0000000fb2067209 */ /* 0x000fc80007810000 */
[----:B------:R-:W-:Y:S01]  /*8180*/  FMNMX.FTZ R15, R179, R6, !PT ;  /* 0x00000006b30f7209 */ /* 0x000fe20007810000 */
[----:B------:R-:W3:Y:S01]  /*8190*/  MUFU.EX2 R152, R152 ;  /* 0x0000009800987308 */ /* 0x000ee20000000800 */
[-C--:B0-----:R-:W-:Y:S01]  /*81a0*/  FMUL.FTZ R24, R24, R8.reuse ;  /* 0x0000000818187220 */ /* 0x081fe20000410000 */
[-C--:B------:R-:W-:Y:S01]  /*81b0*/  FMUL.FTZ R25, R25, R8.reuse ;  /* 0x0000000819197220 */ /* 0x080fe20000410000 */
[----:B------:R-:W-:Y:S01]  /*81c0*/  FMNMX.FTZ R6, R182, R15, !PT ;  /* 0x0000000fb6067209 */ /* 0x000fe20007810000 */
[--C-:B------:R-:W-:Y:S01]  /*81d0*/  FFMA.FTZ R15, R165, UR6, -R4.reuse ;  /* 0x00000006a50f7c23 */ /* 0x100fe20008010804 */
[-C--:B------:R-:W-:Y:S01]  /*81e0*/  FMUL.FTZ R28, R28, R8.reuse ;  /* 0x000000081c1c7220 */ /* 0x080fe20000410000 */
[----:B------:R-:W-:Y:S01]  /*81f0*/  FMUL.FTZ R29, R29, R8 ;  /* 0x000000081d1d7220 */ /* 0x000fe20000410000 */
[----:B------:R-:W-:Y:S01]  /*8200*/  FMNMX.FTZ R21, R183, R6, !PT ;  /* 0x00000006b7157209 */ /* 0x000fe20007810000 */
[----:B------:R-:W-:Y:S01]  /*8210*/  MUFU.EX2 R10, R10 ;  /* 0x0000000a000a7308 */ /* 0x000fe20000000800 */
[----:B-1----:R-:W-:Y:S01]  /*8220*/  FFMA.FTZ R3, R8, R3, R9 ;  /* 0x0000000308037223 */ /* 0x002fe20000010009 */
        /* <DEDUP_REMOVED lines=35> */
[----:B------:R-:W0:Y:S01]  /*8460*/  SHFL.BFLY PT, R165, R6, 0x2, 0x1f ;  /* 0x0c401f0006a57f89 */ /* 0x000e2200000e0000 */
        /* <DEDUP_REMOVED lines=23> */
[----:B0-----:R-:W-:Y:S01]  /*85e0*/  FMNMX.FTZ R177, R6, R165, !PT ;  /* 0x000000a506b17209 */ /* 0x001fe20007810000 */
[----:B------:R-:W-:Y:S01]  /*85f0*/  FFMA.FTZ R165, R185, UR6, -R4 ;  /* 0x00000006b9a57c23 */ /* 0x000fe20008010804 */
[-C--:B------:R-:W-:Y:S01]  /*8600*/  FMUL.FTZ R105, R105, R8.reuse ;  /* 0x0000000869697220 */ /* 0x080fe20000410000 */
[-C--:B------:R-:W-:Y:S01]  /*8610*/  FMUL.FTZ R108, R108, R8.reuse ;  /* 0x000000086c6c7220 */ /* 0x080fe20000410000 */
[----:B------:R-:W-:Y:S01]  /*8620*/  MUFU.EX2 R14, R14 ;  /* 0x0000000e000e7308 */ /* 0x000fe20000000800 */
[----:B------:R-:W0:Y:S01]  /*8630*/  SHFL.BFLY PT, R6, R177, 0x1, 0x1f ;  /* 0x0c201f00b1067f89 */ /* 0x000e2200000e0000 */
        /* <DEDUP_REMOVED lines=23> */
[----:B0-----:R-:W-:Y:S01]  /*87b0*/  FMNMX.FTZ R6, R177, R6, !PT ;  /* 0x00000006b1067209 */ /* 0x001fe20007810000 */
        /* <DEDUP_REMOVED lines=18> */
[----:B------:R-:W1:Y:S01]  /*88e0*/  MUFU.EX2 R184, R184 ;  /* 0x000000b800b87308 */ /* 0x000e620000000800 */
[----:B0-----:R-:W-:Y:S01]  /*88f0*/  IADD3 R4, -R215, 0xb, RZ ;  /* 0x0000000bd7047810 */ /* 0x001fe20007ffe1ff */
        /* <DEDUP_REMOVED lines=10> */
[----:B-1----:R-:W-:Y:S01]  /*89a0*/  FFMA.FTZ R0, R177, R0, R184 ;  /* 0x00000000b1007223 */ /* 0x002fe200000100b8 */
[--C-:B------:R-:W-:Y:S01]  /*89b0*/  FFMA.FTZ R183, R186, UR6, -R189.reuse ;  /* 0x00000006bab77c23 */ /* 0x100fe200080108bd */
[----:B------:R-:W-:Y:S01]  /*89c0*/  FFMA.FTZ R186, R187, UR6, -R189 ;  /* 0x00000006bbba7c23 */ /* 0x000fe200080108bd */
[----:B------:R-:W1:Y:S01]  /*89d0*/  MUFU.EX2 R185, R185 ;  /* 0x000000b900b97308 */ /* 0x000e620000000800 */
        /* <DEDUP_REMOVED lines=16> */
[----:B-1----:R-:W-:Y:S01]  /*8ae0*/  FADD.FTZ R9, R185, R0 ;  /* 0x00000000b9097221 */ /* 0x002fe20000010000 */
[----:B------:R-:W-:Y:S01]  /*8af0*/  FADD.FTZ R154, R12, R3 ;  /* 0x000000030c9a7221 */ /* 0x000fe20000010000 */
[-C--:B------:R-:W-:Y:S01]  /*8b00*/  FMUL.FTZ R27, R27, R177.reuse ;  /* 0x000000b11b1b7220 */ /* 0x080fe20000410000 */
[-C--:B------:R-:W-:Y:S01]  /*8b10*/  FMUL.FTZ R30, R30, R177.reuse ;  /* 0x000000b11e1e7220 */ /* 0x080fe20000410000 */
[-C--:B------:R-:W-:Y:S01]  /*8b20*/  FMUL.FTZ R31, R31, R177.reuse ;  /* 0x000000b11f1f7220 */ /* 0x080fe20000410000 */
[----:B------:R-:W-:Y:S01]  /*8b30*/  FADD.FTZ R3, R15, R154 ;  /* 0x0000009a0f037221 */ /* 0x000fe20000010000 */
[-C--:B------:R-:W-:Y:S01]  /*8b40*/  FMUL.FTZ R34, R34, R177.reuse ;  /* 0x000000b122227220 */ /* 0x080fe20000410000 */
[----:B------:R-:W1:Y:S01]  /*8b50*/  MUFU.EX2 R192, R192 ;  /* 0x000000c000c07308 */ /* 0x000e620000000800 */
        /* <DEDUP_REMOVED lines=16> */
[----:B-1----:R-:W-:Y:S01]  /*8c60*/  FADD.FTZ R0, R192, R9 ;  /* 0x00000009c0007221 */ /* 0x002fe20000010000 */
[----:B------:R-:W-:Y:S01]  /*8c70*/  FADD.FTZ R154, R164, R3 ;  /* 0x00000003a49a7221 */ /* 0x000fe20000010000 */
[----:B------:R-:W-:Y:S01]  /*8c80*/  F2FP.F16.F32.PACK_AB R164, R157, R164 ;  /* 0x000000a49da4723e */ /* 0x000fe200000000ff */
[-C--:B------:R-:W-:Y:S01]  /*8c90*/  FMUL.FTZ R47, R47, R177.reuse ;  /* 0x000000b12f2f7220 */ /* 0x080fe20000410000 */
[----:B------:R-:W-:Y:S01]  /*8ca0*/  FMUL.FTZ R50, R50, R177 ;  /* 0x000000b132327220 */ /* 0x000fe20000410000 */
[----:B------:R-:W-:Y:S01]  /*8cb0*/  FADD.FTZ R3, R157, R154 ;  /* 0x0000009a9d037221 */ /* 0x000fe20000010000 */
[----:B------:R-:W-:Y:S01]  /*8cc0*/  F2FP.F16.F32.PACK_AB R157, R192, R159 ;  /* 0x0000009fc09d723e */ /* 0x000fe200000000ff */
[----:B------:R-:W1:Y:S01]  /*8cd0*/  MUFU.EX2 R167, R167 ;  /* 0x000000a700a77308 */ /* 0x000e620000000800 */
        /* <DEDUP_REMOVED lines=80> */
[----:B-1----:R-:W-:-:S07]  /*91e0*/  FADD.FTZ R154, R168, R3 ;  /* 0x00000003a89a7221 */ /* 0x002fce0000010000 */
[----:B------:R-:W1:Y:S01]  /*91f0*/  MUFU.EX2 R186, R186 ;  /* 0x000000ba00ba7308 */ /* 0x000e620000000800 */
[----:B----4-:R-:W-:-:S07]  /*9200*/  FADD.FTZ R9, R183, R0 ;  /* 0x00000000b7097221 */ /* 0x010fce0000010000 */
[----:B------:R-:W4:Y:S01]  /*9210*/  MUFU.EX2 R169, R169 ;  /* 0x000000a900a97308 */ /* 0x000f220000000800 */
[C---:B---3--:R-:W-:Y:S01]  /*9220*/  FADD.FTZ R154, R165.reuse, R154 ;  /* 0x0000009aa59a7221 */ /* 0x048fe20000010000 */
[----:B------:R-:W-:Y:S02]  /*9230*/  F2FP.F16.F32.PACK_AB R168, R165, R168 ;  /* 0x000000a8a5a8723e */ /* 0x000fe400000000ff */
[----:B------:R-:W-:-:S04]  /*9240*/  F2FP.F16.F32.PACK_AB R165, R218, R175 ;  /* 0x000000afdaa5723e */ /* 0x000fc800000000ff */
[----:B------:R-:W3:Y:S01]  /*9250*/  MUFU.EX2 R187, R187 ;  /* 0x000000bb00bb7308 */ /* 0x000ee20000000800 */
[----:B-1----:R-:W-:-:S07]  /*9260*/  FADD.FTZ R0, R186, R9 ;  /* 0x00000009ba007221 */ /* 0x002fce0000010000 */
[----:B------:R-:W1:Y:S01]  /*9270*/  MUFU.EX2 R172, R172 ;  /* 0x000000ac00ac7308 */ /* 0x000e620000000800 */
[----:B----4-:R-:W-:Y:S01]  /*9280*/  FADD.FTZ R3, R169, R154 ;  /* 0x0000009aa9037221 */ /* 0x010fe20000010000 */
[----:B------:R-:W-:-:S06]  /*9290*/  F2FP.F16.F32.PACK_AB R154, R11, R10 ;  /* 0x0000000a0b9a723e */ /* 0x000fcc00000000ff */
[----:B------:R-:W4:Y:S01]  /*92a0*/  MUFU.EX2 R190, R190 ;  /* 0x000000be00be7308 */ /* 0x000f220000000800 */
[----:B---3--:R-:W-:-:S07]  /*92b0*/  FADD.FTZ R9, R187, R0 ;  /* 0x00000000bb097221 */ /* 0x008fce0000010000 */
[----:B------:R-:W3:Y:S01]  /*92c0*/  MUFU.EX2 R173, R173 ;  /* 0x000000ad00ad7308 */ /* 0x000ee20000000800 */
[C---:B-1----:R-:W-:Y:S01]  /*92d0*/  FADD.FTZ R158, R172.reuse, R3 ;  /* 0x00000003ac9e7221 */ /* 0x042fe20000010000 */
[----:B------:R-:W-:Y:S02]  /*92e0*/  F2FP.F16.F32.PACK_AB R170, R172, R169 ;  /* 0x000000a9acaa723e */ /* 0x000fe400000000ff */
[----:B------:R-:W-:-:S04]  /*92f0*/  F2FP.F16.F32.PACK_AB R169, R186, R183 ;  /* 0x000000b7baa9723e */ /* 0x000fc800000000ff */
[----:B------:R-:W1:Y:S01]  /*9300*/  MUFU.EX2 R189, R194 ;  /* 0x000000c200bd7308 */ /* 0x000e620000000800 */
[C---:B----4-:R-:W-:Y:S01]  /*9310*/  FADD.FTZ R0, R190.reuse, R9 ;  /* 0x00000009be007221 */ /* 0x050fe20000010000 */
[----:B------:R-:W-:-:S06]  /*9320*/  F2FP.F16.F32.PACK_AB R171, R190, R187 ;  /* 0x000000bbbeab723e */ /* 0x000fcc00000000ff */
[----:B------:R-:W4:Y:S01]  /*9330*/  MUFU.EX2 R176, R176 ;  /* 0x000000b000b07308 */ /* 0x000f220000000800 */
[----:B---3--:R-:W-:Y:S01]  /*9340*/  FADD.FTZ R3, R173, R158 ;  /* 0x0000009ead037221 */ /* 0x008fe20000010000 */
[----:B------:R-:W-:-:S06]  /*9350*/  F2FP.F16.F32.PACK_AB R158, R15, R12 ;  /* 0x0000000c0f9e723e */ /* 0x000fcc00000000ff */
[----:B------:R-:W3:Y:S01]  /*9360*/  MUFU.EX2 R8, R195 ;  /* 0x000000c300087308 */ /* 0x000ee20000000800 */
[----:B-1----:R-:W-:-:S07]  /*9370*/  FADD.FTZ R9, R189, R0 ;  /* 0x00000000bd097221 */ /* 0x002fce0000010000 */
[----:B------:R-:W1:Y:S01]  /*9380*/  MUFU.EX2 R180, R180 ;  /* 0x000000b400b47308 */ /* 0x000e620000000800 */
[C---:B----4-:R-:W-:Y:S01]  /*9390*/  FADD.FTZ R3, R176.reuse, R3 ;  /* 0x00000003b0037221 */ /* 0x050fe20000010000 */
[----:B------:R-:W-:-:S06]  /*93a0*/  F2FP.F16.F32.PACK_AB R172, R176, R173 ;  /* 0x000000adb0ac723e */ /* 0x000fcc00000000ff */
[----:B------:R-:W4:Y:S01]  /*93b0*/  MUFU.EX2 R198, R198 ;  /* 0x000000c600c67308 */ /* 0x000f220000000800 */
[C---:B---3--:R-:W-:Y:S01]  /*93c0*/  FADD.FTZ R9, R8.reuse, R9 ;  /* 0x0000000908097221 */ /* 0x048fe20000010000 */
[----:B------:R-:W-:-:S06]  /*93d0*/  F2FP.F16.F32.PACK_AB R173, R8, R189 ;  /* 0x000000bd08ad723e */ /* 0x000fcc00000000ff */
[----:B------:R-:W3:Y:S01]  /*93e0*/  MUFU.EX2 R181, R181 ;  /* 0x000000b500b57308 */ /* 0x000ee20000000800 */
[----:B-1----:R-:W-:-:S07]  /*93f0*/  FADD.FTZ R10, R180, R3 ;  /* 0x00000003b40a7221 */ /* 0x002fce0000010000 */
[----:B------:R-:W1:Y:S01]  /*9400*/  MUFU.EX2 R199, R199 ;  /* 0x000000c700c77308 */ /* 0x000e620000000800 */
[----:B----4-:R-:W-:Y:S01]  /*9410*/  FADD.FTZ R0, R198, R9 ;  /* 0x00000009c6007221 */ /* 0x010fe20000010000 */
[C---:B---3--:R-:W-:Y:S01]  /*9420*/  FADD.FTZ R3, R181.reuse, R10 ;  /* 0x0000000ab5037221 */ /* 0x048fe20000010000 */
[----:B------:R-:W-:Y:S02]  /*9430*/  F2FP.F16.F32.PACK_AB R174, R181, R180 ;  /* 0x000000b4b5ae723e */ /* 0x000fe400000000ff */
[C---:B-1----:R-:W-:Y:S01]  /*9440*/  FADD.FTZ R0, R199.reuse, R0 ;  /* 0x00000000c7007221 */ /* 0x042fe20000010000 */
[----:B------:R-:W-:Y:S01]  /*9450*/  F2FP.F16.F32.PACK_AB R175, R199, R198 ;  /* 0x000000c6c7af723e */ /* 0x000fe200000000ff */
[----:B0-----:R-:W-:Y:S06]  /*9460*/  @!P0 BRA `(.L_x_2407) ;  /* 0x0000000000048947 */ /* 0x001fec0003800000 */
[----:B------:R-:W-:Y:S01]  /*9470*/  BPT.TRAP 0x1 ;  /* 0x000000040000795c */ /* 0x000fe20000300000 */
.L_x_2407:
[----:B------:R0:W1:Y:S01]  /*9480*/  SYNCS.PHASECHK.TRANS64.TRYWAIT P2, [UR24+0x22850], R5 ;  /* 0x02285005ff0075a7 */ /* 0x0000620008040158 */
[----:B------:R-:W-:Y:S05]  /*9490*/  @!P0 BRA `(.L_x_2408) ;  /* 0x0000000000048947 */ /* 0x000fea0003800000 */
[----:B------:R-:W-:Y:S01]  /*94a0*/  BPT.TRAP 0x1 ;  /* 0x000000040000795c */ /* 0x000fe20000300000 */
.L_x_2408:
[----:B-1----:R-:W-:Y:S05]  /*94b0*/  @P2 BRA `(.L_x_2409) ;  /* 0x0000000000082947 */ /* 0x002fea0003800000 */
[----:B------:R-:W1:Y:S02]  /*94c0*/  SYNCS.PHASECHK.TRANS64.TRYWAIT P2, [UR24+0x22850], R5 ;  /* 0x02285005ff0075a7 */ /* 0x000e640008040158 */
[----:B-1----:R-:W-:Y:S05]  /*94d0*/  @!P2 BRA `(.L_x_2410) ;  /* 0x000000d00054a947 */ /* 0x002fea0003800000 */
.L_x_2409:
        /* <DEDUP_REMOVED lines=47> */
[----:B--2---:R-:W-:-:S07]  /*97d0*/  IMAD.MOV.U32 R5, RZ, RZ, R7 ;  /* 0x000000ffff057224 */ /* 0x004fce00078e0007 */
.L_x_2402:
[----:B------:R-:W-:-:S13]  /*97e0*/  ISETP.GE.AND P1, PT, R5, UR42, PT ;  /* 0x0000002a05007c0c */ /* 0x000fda000bf26270 */
[----:B------:R-:W-:Y:S05]  /*97f0*/  @!P1 BRA `(.L_x_2412) ;  /* 0x0000002c00c09947 */ /* 0x000fea0003800000 */
[----:B------:R-:W-:Y:S01]  /*9800*/  IMAD.MOV.U32 R12, RZ, RZ, R6 ;  /* 0x000000ffff0c7224 */ /* 0x000fe200078e0006 */
[----:B------:R-:W-:Y:S01]  /*9810*/  ULDC UR25, c[0x0][0x9e4] ;  /* 0x0002790000197ab9 */ /* 0x000fe20000000800 */
[----:B------:R-:W-:Y:S01]  /*9820*/  IMAD.MOV.U32 R9, RZ, RZ, R2 ;  /* 0x000000ffff097224 */ /* 0x000fe200078e0002 */
[----:B------:R-:W-:Y:S01]  /*9830*/  ULDC UR24, c[0x0][0x9dc] ;  /* 0x0002770000187ab9 */ /* 0x000fe20000000800 */
[----:B------:R-:W-:Y:S01]  /*9840*/  ULDC UR22, c[0x0][0x988] ;  /* 0x0002620000167ab9 */ /* 0x000fe20000000800 */
[----:B------:R-:W-:-:S05]  /*9850*/  ULDC UR23, c[0x0][0x9e0] ;  /* 0x0002780000177ab9 */ /* 0x000fca0000000800 */
.L_x_2429:
[----:B------:R-:W-:-:S04]  /*9860*/  UIADD3 UR37, UR37, 0x1, URZ ;  /* 0x0000000125257890 */ /* 0x000fc8000fffe03f */
[----:B------:R-:W-:-:S04]  /*9870*/  UISETP.NE.AND UP2, UPT, UR37, 0x2, UPT ;  /* 0x000000022500788c */ /* 0x000fc8000bf45270 */
[----:B------:R-:W-:Y:S02]  /*9880*/  USEL UR6, URZ, 0x1, UP2 ;  /* 0x000000013f067887 */ /* 0x000fe40009000000 */
[----:B------:R-:W-:Y:S02]  /*9890*/  USEL UR37, UR37, URZ, UP2 ;  /* 0x0000003f25257287 */ /* 0x000fe40009000000 */
[----:B------:R-:W-:Y:S01]  /*98a0*/  ULOP3.LUT UR38, UR38, UR6, URZ, 0x3c, !UPT ;  /* 0x0000000626267292 */ /* 0x000fe2000f8e3c3f */
[----:B------:R-:W-:Y:S11]  /*98b0*/  @!P0 BRA `(.L_x_2413) ;  /* 0x0000000000048947 */ /* 0x000ff60003800000 */
[----:B------:R-:W-:Y:S01]  /*98c0*/  BPT.TRAP 0x1 ;  /* 0x000000040000795c */ /* 0x000fe20000300000 */
.L_x_2413:
        /* <DEDUP_REMOVED lines=9> */
.L_x_2414:
[----:B---3--:R-:W-:Y:S05]  /*9960*/  @P1 BRA `(.L_x_2415) ;  /* 0x0000000000081947 */ /* 0x008fea0003800000 */
[----:B------:R-:W3:Y:S02]  /*9970*/  SYNCS.PHASECHK.TRANS64.TRYWAIT P1, [UR26+0x22830], R7 ;  /* 0x02283007ff0075a7 */ /* 0x000ee4000802015a */
[----:B---3--:R-:W-:Y:S05]  /*9980*/  @!P1 BRA `(.L_x_2416) ;  /* 0x000000cc003c9947 */ /* 0x008fea0003800000 */
.L_x_2415:
[----:B------:R-:W-:Y:S01]  /*9990*/  UIMAD UR18, UR37, 0x300, UR20 ;  /* 0x00000300251278a4 */ /* 0x000fe2000f8e0214 */
[----:B------:R-:W-:Y:S01]  /*99a0*/  WARPGROUP.ARRIVE ;  /* 0x00000000000079c5 */ /* 0x000fe20000000000 */
[----:B------:R-:W-:Y:S01]  /*99b0*/  UMOV UR19, 0x40000040 ;  /* 0x4000004000137882 */ /* 0x000fe20000000000 */
[----:B------:R-:W-:Y:S01]  /*99c0*/  UMOV UR7, 0x40000040 ;  /* 0x4000004000077882 */ /* 0x000fe20000000000 */
[----:B------:R-:W-:-:S03]  /*99d0*/  UIADD3 UR6, UR18, 0x2, URZ ;  /* 0x0000000212067890 */ /* 0x000fc6000fffe03f */
[----:B------:R-:W4:Y:S01]  /*99e0*/  S2R R4, SR_TID.X ;  /* 0x0000000000047919 */ /* 0x000f220000002100 */
        /* <DEDUP_REMOVED lines=12> */
[----:B------:R-:W-:-:S05]  /*9ab0*/  IADD3 R11, -R16, R11, R17 ;  /* 0x0000000b100b7210 */ /* 0x000fca0007ffe111 */
[----:B------:R-:W-:Y:S01]  /*9ac0*/  VIADD R15, R11, UR23 ;  /* 0x000000170b0f7c36 */ /* 0x000fe20008000000 */
[----:B----4-:R-:W-:Y:S02]  /*9ad0*/  LOP3.LUT P3, RZ, R4, 0x7f, RZ, 0xc0, !PT ;  /* 0x0000007f04ff7812 */ /* 0x010fe4000786c0ff */
[----:B------:R-:W-:-:S04]  /*9ae0*/  SHF.R.U32.HI R4, RZ, 0x7, R4 ;  /* 0x00000007ff047819 */ /* 0x000fc80000011604 */
[----:B------:R-:W-:Y:S01]  /*9af0*/  IADD3 R4, -R4, 0xb, RZ ;  /* 0x0000000b04047810 */ /* 0x000fe20007ffe1ff */
[----:B------:R-:W-:Y:S02]  /*9b00*/  WARPGROUP.DEPBAR.LE gsb0, 0x0 ;  /* 0x00008000000079c5 */ /* 0x000fe40000010000 */
[----:B------:R-:W-:-:S06]  /*9b10*/  WARPGROUP.ARRIVE ;  /* 0x00000000000079c5 */ /* 0x000fcc0000000000 */
[----:B------:R-:W-:Y:S01]  /*9b20*/  HGMMA.64x96x16.F32 R152, gdesc[UR4], R152, gsb0 ;  /* 0x01600000049879f0 */ /* 0x000fe20008000898 */
[----:B------:R-:W-:Y:S02]  /*9b30*/  @UP0 ULDC UR6, c[0x0][0x44c] ;  /* 0x0001130000060ab9 */ /* 0x000fe40000000800 */
[----:B---3--:R-:W-:Y:S01]  /*9b40*/  @P1 IMAD.HI.U32 R2, R20, UR6, RZ ;  /* 0x0000000614021c27 */ /* 0x008fe2000f8e00ff */
[----:B------:R-:W-:Y:S01]  /*9b50*/  @UP0 ULDC UR6, c[0x0][0x450] ;  /* 0x0001140000060ab9 */ /* 0x000fe20000000800 */
[----:B------:R-:W-:-:S03]  /*9b60*/  PLOP3.LUT P1, PT, PT, PT, UP1, 0x40, 0x0 ;  /* 0x000000000000781c */ /* 0x000fc60003f2e818 */
[----:B------:R-:W-:Y:S01]  /*9b70*/  @P2 SHF.R.U32.HI R20, RZ, UR6, R2 ;  /* 0x00000006ff142c19 */ /* 0x000fe20008011602 */
[----:B------:R-:W-:Y:S01]  /*9b80*/  @!P3 VIADD R2, R8, 0x22840 ;  /* 0x000228400802b836 */ /* 0x000fe20000000000 */
[----:B------:R-:W-:-:S03]  /*9b90*/  ULOP3.LUT UR6, URZ, UR24, URZ, 0x33, !UPT ;  /* 0x000000183f067292 */ /* 0x000fc6000f8e333f */
[----:B------:R-:W3:Y:S01]  /*9ba0*/  SHFL.IDX PT, R21, R20, RZ, 0x1c1f ;  /* 0x001c1fff14157589 */ /* 0x000ee200000e0000 */
[----:B------:R-:W-:Y:S02]  /*9bb0*/  @!P3 PRMT R2, RZ, 0x654, R2 ;  /* 0x00000654ff02b816 */ /* 0x000fe40000000002 */
[----:B------:R-:W-:Y:S02]  /*9bc0*/  VIADD R14, R11, UR6 ;  /* 0x000000060b0e7c36 */ /* 0x000fe40008000000 */
[----:B---3--:R-:W-:Y:S01]  /*9bd0*/  IMAD.IADD R6, R21, 0x1, R15 ;  /* 0x0000000115067824 */ /* 0x008fe200078e020f */
        /* <DEDUP_REMOVED lines=9> */
[----:B----4-:R-:W-:Y:S01]  /*9c70*/  IMAD.IADD R2, R21, 0x1, R14 ;  /* 0x0000000115027824 */ /* 0x010fe200078e020e */
[----:B---3--:R-:W-:Y:S06]  /*9c80*/  @P1 BRA `(.L_x_2417) ;  /* 0x0000000000581947 */ /* 0x008fec0003800000 */
[----:B------:R-:W-:Y:S01]  /*9c90*/  IADD3 R21, -R16, R17, R21 ;  /* 0x0000001110157210 */ /* 0x000fe20007ffe115 */
[----:B------:R-:W-:Y:S03]  /*9ca0*/  BSSY B0, `(.L_x_2418) ;  /* 0x0000010000007945 */ /* 0x000fe60003800000 */
[----:B------:R-:W-:-:S13]  /*9cb0*/  ISETP.GT.AND P1, PT, R21, -0x1, PT ;  /* 0xffffffff1500780c */ /* 0x000fda0003f24270 */
[----:B------:R-:W-:Y:S05]  /*9cc0*/  @P1 BRA `(.L_x_2419) ;  /* 0x0000000000201947 */ /* 0x000fea0003800000 */
[----:B------:R-:W-:Y:S01]  /*9cd0*/  IMAD.U32 R213, RZ, RZ, UR25 ;  /* 0x00000019ffd57e24 */ /* 0x000fe2000f8e00ff */
[----:B------:R-:W-:-:S04]  /*9ce0*/  LOP3.LUT R21, RZ, R21, RZ, 0x33, !PT ;  /* 0x00000015ff157212 */ /* 0x000fc800078e33ff */
[----:B------:R-:W-:-:S13]  /*9cf0*/  ISETP.NE.AND P1, PT, R213, 0x1, PT ;  /* 0x00000001d500780c */ /* 0x000fda0003f25270 */
[----:B01----:R-:W0:Y:S02]  /*9d00*/  @P1 LDC.64 R10, c[0x0][0x9e8] ;  /* 0x00027a00ff0a1b82 */ /* 0x003e240000000a00 */
[----:B0-----:R-:W-:-:S05]  /*9d10*/  @P1 IMAD.HI.U32 R10, R21, R10, RZ ;  /* 0x0000000a150a1227 */ /* 0x001fca00078e00ff */
[----:B------:R-:W-:-:S04]  /*9d20*/  @P1 SHF.R.U32.HI R21, RZ, R11, R10 ;  /* 0x0000000bff151219 */ /* 0x000fc8000001160a */
[----:B------:R-:W-:Y:S01]  /*9d30*/  LOP3.LUT R21, RZ, R21, RZ, 0x33, !PT ;  /* 0x00000015ff157212 */ /* 0x000fe200078e33ff */
[----:B------:R-:W-:Y:S06]  /*9d40*/  BRA `(.L_x_2420) ;  /* 0x0000000000147947 */ /* 0x000fec0003800000 */
.L_x_2419:
[----:B------:R-:W-:-:S05]  /*9d50*/  IMAD.U32 R213, RZ, RZ, UR25 ;  /* 0x00000019ffd57e24 */ /* 0x000fca000f8e00ff */
[----:B------:R-:W-:-:S13]  /*9d60*/  ISETP.NE.AND P1, PT, R213, 0x1, PT ;  /* 0x00000001d500780c */ /* 0x000fda0003f25270 */
[----:B01----:R-:W0:Y:S02]  /*9d70*/  @P1 LDC.64 R10, c[0x0][0x9e8] ;  /* 0x00027a00ff0a1b82 */ /* 0x003e240000000a00 */
[----:B0-----:R-:W-:-:S05]  /*9d80*/  @P1 IMAD.HI.U32 R10, R21, R10, RZ ;  /* 0x0000000a150a1227 */ /* 0x001fca00078e00ff */
[----:B------:R-:W-:-:S07]  /*9d90*/  @P1 SHF.R.U32.HI R21, RZ, R11, R10 ;  /* 0x0000000bff151219 */ /* 0x000fce000001160a */
.L_x_2420:
[----:B------:R-:W-:Y:S05]  /*9da0*/  BSYNC B0 ;  /* 0x0000000000007941 */ /* 0x000fea0003800000 */
.L_x_2418:
[----:B------:R-:W-:-:S04]  /*9db0*/  IMAD R10, R18, -0x2, R13 ;  /* 0xfffffffe120a7824 */ /* 0x000fc800078e020d */
[----:B------:R-:W-:-:S05]  /*9dc0*/  IMAD R21, R21, R213, R10 ;  /* 0x000000d515157224 */ /* 0x000fca00078e020a */
[----:B------:R-:W-:Y:S02]  /*9dd0*/  VIADDMNMX R6, R21, R213, R6, PT ;  /* 0x000000d515067246 */ /* 0x000fe40003800106 */
[----:B------:R-:W-:-:S07]  /*9de0*/  VIMNMX R2, R2, R21, !PT ;  /* 0x0000001502027248 */ /* 0x000fce0007fe0100 */
.L_x_2417:
[C---:B------:R-:W-:Y:S01]  /*9df0*/  ISETP.GE.AND P1, PT, R13.reuse, 0x1, PT ;  /* 0x000000010d00780c */ /* 0x040fe20003f26270 */
[----:B------:R-:W3:Y:S01]  /*9e00*/  SHFL.IDX PT, R20, R20, 0x1, 0x1c1f ;  /* 0x003c1f0014147f89 */ /* 0x000ee200000e0000 */
[C---:B------:R-:W-:Y:S02]  /*9e10*/  ISETP.GE.AND P4, PT, R13.reuse, 0x9, PT ;  /* 0x000000090d00780c */ /* 0x040fe40003f86270 */
[----:B------:R-:W-:Y:S02]  /*9e20*/  ISETP.GT.AND P2, PT, R2, RZ, !P1 ;  /* 0x000000ff0200720c */ /* 0x000fe40004f44270 */
[----:B------:R-:W-:Y:S02]  /*9e30*/  P2R R21, PR, RZ, 0x2 ;  /* 0x00000002ff157803 */ /* 0x000fe40000000000 */
[----:B------:R-:W-:Y:S02]  /*9e40*/  ISETP.LT.OR P2, PT, R6, 0x1, P2 ;  /* 0x000000010600780c */ /* 0x000fe40001741670 */
[----:B------:R-:W-:-:S02]  /*9e50*/  ISETP.GE.AND P1, PT, R13, 0x2, PT ;  /* 0x000000020d00780c */ /* 0x000fc40003f26270 */
[----:B------:R-:W-:Y:S02]  /*9e60*/  FSEL R152, R152, -INF , !P2 ;  /* 0xff80000098987808 */ /* 0x000fe40005000000 */
[----:B------:R-:W-:Y:S02]  /*9e70*/  ISETP.GT.AND P2, PT, R2, 0x8, !P4 ;  /* 0x000000080200780c */ /* 0x000fe40006744270 */
[----:B------:R-:W-:Y:S02]  /*9e80*/  P2R R213, PR, RZ, 0x10 ;  /* 0x00000010ffd57803 */ /* 0x000fe40000000000 */
[----:B------:R-:W-:Y:S02]  /*9e90*/  ISETP.LT.OR P2, PT, R6, 0x9, P2 ;  /* 0x000000090600780c */ /* 0x000fe40001741670 */
[----:B------:R-:W-:Y:S02]  /*9ea0*/  ISETP.GT.AND P3, PT, R2, 0x1, !P1 ;  /* 0x000000010200780c */ /* 0x000fe40004f64270 */
[----:B------:R-:W-:-:S02]  /*9eb0*/  ISETP.GE.AND P4, PT, R13, 0xa, PT ;  /* 0x0000000a0d00780c */ /* 0x000fc40003f86270 */
[----:B------:R-:W-:Y:S01]  /*9ec0*/  FSEL R156, R156, -INF , !P2 ;  /* 0xff8000009c9c7808 */ /* 0x000fe20005000000 */
[--C-:B---3--:R-:W-:Y:S01]  /*9ed0*/  IMAD.IADD R15, R15, 0x1, R20.reuse ;  /* 0x000000010f0f7824 */ /* 0x108fe200078e0214 */
[----:B------:R-:W-:Y:S01]  /*9ee0*/  ISETP.LT.OR P3, PT, R6, 0x2, P3 ;  /* 0x000000020600780c */ /* 0x000fe20001f61670 */
[----:B------:R-:W-:Y:S01]  /*9ef0*/  IMAD.IADD R14, R14, 0x1, R20 ;  /* 0x000000010e0e7824 */ /* 0x000fe200078e0214 */
        /* <DEDUP_REMOVED lines=98> */
[----:B------:R-:W-:-:S04]  /*a520*/  ISETP.GT.AND P6, PT, R2, 0x59, !P6 ;  /* 0x000000590200780c */ /* 0x000fc800077c4270 */
[----:B------:R-:W-:-:S04]  /*a530*/  ISETP.LT.OR P6, PT, R6, 0x5a, P6 ;  /* 0x0000005a0600780c */ /* 0x000fc800037c1670 */
[----:B------:R-:W-:Y:S02]  /*a540*/  FSEL R197, R197, -INF , !P6 ;  /* 0xff800000c5c57808 */ /* 0x000fe40007000000 */
[----:B------:R-:W-:-:S13]  /*a550*/  PLOP3.LUT P6, PT, PT, PT, UP1, 0x40, 0x0 ;  /* 0x000000000000781c */ /* 0x000fda0003fce818 */
[----:B------:R-:W-:Y:S05]  /*a560*/  @P6 BRA `(.L_x_2421) ;  /* 0x0000000000586947 */ /* 0x000fea0003800000 */
        /* <DEDUP_REMOVED lines=12> */
.L_x_2423:
[----:B------:R-:W-:-:S05]  /*a630*/  IMAD.U32 R2, RZ, RZ, UR25 ;  /* 0x00000019ff027e24 */ /* 0x000fca000f8e00ff */
[----:B------:R-:W-:-:S13]  /*a640*/  ISETP.NE.AND P6, PT, R2, 0x1, PT ;  /* 0x000000010200780c */ /* 0x000fda0003fc5270 */
[----:B01----:R-:W0:Y:S02]  /*a650*/  @P6 LDC.64 R10, c[0x0][0x9e8] ;  /* 0x00027a00ff0a6b82 */ /* 0x003e240000000a00 */
[----:B0-----:R-:W-:-:S05]  /*a660*/  @P6 IMAD.HI.U32 R10, R231, R10, RZ ;  /* 0x0000000ae70a6227 */ /* 0x001fca00078e00ff */
[----:B------:R-:W-:-:S07]  /*a670*/  @P6 SHF.R.U32.HI R231, RZ, R11, R10 ;  /* 0x0000000bffe76219 */ /* 0x000fce000001160a */
.L_x_2424:
[----:B------:R-:W-:Y:S05]  /*a680*/  BSYNC B0 ;  /* 0x0000000000007941 */ /* 0x000fea0003800000 */
.L_x_2422:
[----:B------:R-:W-:-:S04]  /*a690*/  IMAD R13, R18, -0x2, R13 ;  /* 0xfffffffe120d7824 */ /* 0x000fc800078e020d */
[----:B------:R-:W-:-:S05]  /*a6a0*/  IMAD R231, R231, R2, R13 ;  /* 0x00000002e7e77224 */ /* 0x000fca00078e020d */
[----:B------:R-:W-:Y:S02]  /*a6b0*/  VIADDMNMX R15, R231, R2, R15, PT ;  /* 0x00000002e70f7246 */ /* 0x000fe4000380010f */
[----:B------:R-:W-:-:S07]  /*a6c0*/  VIMNMX R14, R14, R231, !PT ;  /* 0x000000e70e0e7248 */ /* 0x000fce0007fe0100 */
.L_x_2421:
[----:B------:R-:W-:Y:S01]  /*a6d0*/  ISETP.GT.AND P1, PT, R14, 0x1, !P1 ;  /* 0x000000010e00780c */ /* 0x000fe20004f24270 */
[----:B------:R-:W-:Y:S01]  /*a6e0*/  UMOV UR6, UR22 ;  /* 0x0000001600067c82 */ /* 0x000fe20008000000 */
[----:B------:R-:W-:Y:S02]  /*a6f0*/  ISETP.NE.AND P6, PT, R218, RZ, PT ;  /* 0x000000ffda00720c */ /* 0x000fe40003fc5270 */
        /* <DEDUP_REMOVED lines=53> */
[----:B------:R-:W-:Y:S02]  /*aa50*/  FMNMX.FTZ R2, R196, R11, !PT ;  /* 0x0000000bc4027209 */ /* 0x000fe40007810000 */
[----:B------:R-:W-:Y:S02]  /*aa60*/  ISETP.LT.OR P1, PT, R15, 0x22, P1 ;  /* 0x000000220f00780c */ /* 0x000fe40000f21670 */
[----:B------:R-:W-:Y:S02]  /*aa70*/  FMNMX.FTZ R6, R197, R2, !PT ;  /* 0x00000002c5067209 */ /* 0x000fe40007810000 */
[----:B------:R-:W-:Y:S02]  /*aa80*/  FSEL R171, R171, -INF , !P1 ;  /* 0xff800000abab7808 */ /* 0x000fe40004800000 */
[----:B------:R-:W-:Y:S01]  /*aa90*/  ISETP.NE.AND P1, PT, R221, RZ, PT ;  /* 0x000000ffdd00720c */ /* 0x000fe20003f25270 */
[----:B------:R-:W3:Y:S01]  /*aaa0*/  SHFL.BFLY PT, R11, R6, 0x2, 0x1f ;  /* 0x0c401f00060b7f89 */ /* 0x000ee200000e0000 */
[----:B------:R-:W-:-:S02]  /*aab0*/  ISETP.NE.AND P6, PT, R229, RZ, PT ;  /* 0x000000ffe500720c */ /* 0x000fc40003fc5270 */
[C---:B------:R-:W-:Y:S02]  /*aac0*/  ISETP.GT.AND P1, PT, R14.reuse, 0x28, !P1 ;  /* 0x000000280e00780c */ /* 0x040fe40004f24270 */
[----:B------:R-:W-:Y:S02]  /*aad0*/  ISETP.GT.AND P2, PT, R14, 0x49, !P2 ;  /* 0x000000490e00780c */ /* 0x000fe40005744270 */
[C---:B------:R-:W-:Y:S02]  /*aae0*/  ISETP.LT.OR P1, PT, R15.reuse, 0x29, P1 ;  /* 0x000000290f00780c */ /* 0x040fe40000f21670 */
[----:B------:R-:W-:Y:S02]  /*aaf0*/  ISETP.LT.OR P2, PT, R15, 0x4a, P2 ;  /* 0x0000004a0f00780c */ /* 0x000fe40001741670 */
[----:B------:R-:W-:Y:S02]  /*ab00*/  FSEL R174, R174, -INF , !P1 ;  /* 0xff800000aeae7808 */ /* 0x000fe40004800000 */
[----:B------:R-:W-:-:S02]  /*ab10*/  ISETP.NE.AND P1, PT, R222, RZ, PT ;  /* 0x000000ffde00720c */ /* 0x000fc40003f25270 */
[C---:B------:R-:W-:Y:S02]  /*ab20*/  ISETP.GT.AND P3, PT, R14.reuse, 0x50, !P3 ;  /* 0x000000500e00780c */ /* 0x040fe40005f64270 */
[C---:B------:R-:W-:Y:S02]  /*ab30*/  ISETP.GT.AND P1, PT, R14.reuse, 0x29, !P1 ;  /* 0x000000290e00780c */ /* 0x040fe40004f24270 */
[----:B------:R-:W-:Y:S02]  /*ab40*/  FSEL R191, R191, -INF , !P2 ;  /* 0xff800000bfbf7808 */ /* 0x000fe40005000000 */
[----:B------:R-:W-:Y:S02]  /*ab50*/  ISETP.LT.OR P1, PT, R15, 0x2a, P1 ;  /* 0x0000002a0f00780c */ /* 0x000fe40000f21670 */
[----:B------:R-:W-:Y:S02]  /*ab60*/  ISETP.GT.AND P4, PT, R14, 0x51, !P4 ;  /* 0x000000510e00780c */ /* 0x000fe40006784270 */
[----:B------:R-:W-:-:S02]  /*ab70*/  FSEL R175, R175, -INF , !P1 ;  /* 0xff800000afaf7808 */ /* 0x000fc40004800000 */
[----:B------:R-:W-:Y:S02]  /*ab80*/  ISETP.NE.AND P1, PT, R223, RZ, PT ;  /* 0x000000ffdf00720c */ /* 0x000fe40003f25270 */
[----:B---3--:R-:W-:Y:S02]  /*ab90*/  FMNMX.FTZ R13, R6, R11, !PT ;  /* 0x0000000b060d7209 */ /* 0x008fe40007810000 */
[C---:B------:R-:W-:Y:S02]  /*aba0*/  ISETP.GT.AND P1, PT, R14.reuse, 0x30, !P1 ;  /* 0x000000300e00780c */ /* 0x040fe40004f24270 */
[C---:B------:R-:W-:Y:S01]  /*abb0*/  ISETP.LT.OR P3, PT, R15.reuse, 0x51, P3 ;  /* 0x000000510f00780c */ /* 0x040fe20001f61670 */
[----:B------:R-:W3:Y:S01]  /*abc0*/  SHFL.BFLY PT, R2, R13, 0x1, 0x1f ;  /* 0x0c201f000d027f89 */ /* 0x000ee200000e0000 */
[----:B------:R-:W-:Y:S02]  /*abd0*/  ISETP.LT.OR P1, PT, R15, 0x31, P1 ;  /* 0x000000310f00780c */ /* 0x000fe40000f21670 */
[----:B------:R-:W-:-:S02]  /*abe0*/  ISETP.GT.AND P5, PT, R14, 0x58, !P5 ;  /* 0x000000580e00780c */ /* 0x000fc40006fa4270 */
[----:B------:R-:W-:Y:S02]  /*abf0*/  FSEL R178, R178, -INF , !P1 ;  /* 0xff800000b2b27808 */ /* 0x000fe40004800000 */
[----:B------:R-:W-:Y:S02]  /*ac00*/  ISETP.NE.AND P1, PT, R224, RZ, PT ;  /* 0x000000ffe000720c */ /* 0x000fe40003f25270 */
[C---:B------:R-:W-:Y:S02]  /*ac10*/  ISETP.LT.OR P4, PT, R15.reuse, 0x52, P4 ;  /* 0x000000520f00780c */ /* 0x040fe40002781670 */
[----:B------:R-:W-:Y:S02]  /*ac20*/  ISETP.GT.AND P1, PT, R14, 0x31, !P1 ;  /* 0x000000310e00780c */ /* 0x000fe40004f24270 */
[----:B------:R-:W-:Y:S02]  /*ac30*/  FSEL R194, R194, -INF , !P3 ;  /* 0xff800000c2c27808 */ /* 0x000fe40005800000 */
[----:B------:R-:W-:-:S02]  /*ac40*/  ISETP.LT.OR P1, PT, R15, 0x32, P1 ;  /* 0x000000320f00780c */ /* 0x000fc40000f21670 */
[----:B------:R-:W-:Y:S02]  /*ac50*/  ISETP.LT.OR P5, PT, R15, 0x59, P5 ;  /* 0x000000590f00780c */ /* 0x000fe40002fa1670 */
[----:B------:R-:W-:Y:S02]  /*ac60*/  FSEL R179, R179, -INF , !P1 ;  /* 0xff800000b3b37808 */ /* 0x000fe40004800000 */
[----:B------:R-:W-:Y:S02]  /*ac70*/  ISETP.NE.AND P1, PT, R225, RZ, PT ;  /* 0x000000ffe100720c */ /* 0x000fe40003f25270 */
[----:B------:R-:W-:Y:S02]  /*ac80*/  FSEL R195, R195, -INF , !P4 ;  /* 0xff800000c3c37808 */ /* 0x000fe40006000000 */
[----:B------:R-:W-:Y:S02]  /*ac90*/  ISETP.GT.AND P1, PT, R14, 0x38, !P1 ;  /* 0x000000380e00780c */ /* 0x000fe40004f24270 */
[----:B---3--:R-:W-:-:S02]  /*aca0*/  FMNMX.FTZ R2, R13, R2, !PT ;  /* 0x000000020d027209 */ /* 0x008fc40007810000 */
[----:B------:R-:W-:Y:S02]  /*acb0*/  ISETP.LT.OR P1, PT, R15, 0x39, P1 ;  /* 0x000000390f00780c */ /* 0x000fe40000f21670 */
[----:B------:R-:W-:Y:S01]  /*acc0*/  FSEL R198, R198, -INF , !P5 ;  /* 0xff800000c6c67808 */ /* 0x000fe20006800000 */
[----:B01----:R-:W-:Y:S01]  /*acd0*/  FMUL.FTZ R10, R2, UR6 ;  /* 0x00000006020a7c20 */ /* 0x003fe20008410000 */
        /* <DEDUP_REMOVED lines=50> */
[----:B------:R-:W0:Y:S01]  /*b000*/  MUFU.EX2 R9, R9 ;  /* 0x0000000900097308 */ /* 0x000e220000000800 */
[--C-:B------:R-:W-:Y:S01]  /*b010*/  FFMA.FTZ R188, R196, UR6, -R10.reuse ;  /* 0x00000006c4bc7c23 */ /* 0x100fe2000801080a */
[--C-:B------:R-:W-:Y:S01]  /*b020*/  FFMA.FTZ R160, R168, UR6, -R10.reuse ;  /* 0x00000006a8a07c23 */ /* 0x100fe2000801080a */
        /* <DEDUP_REMOVED lines=10> */
[----:B------:R-:W-:Y:S01]  /*b0d0*/  FMUL.FTZ R25, R25, R9 ;  /* 0x0000000919197220 */ /* 0x000fe20000410000 */
[----:B------:R-:W-:Y:S01]  /*b0e0*/  FMNMX.FTZ R6, R178, R157, !PT ;  /* 0x0000009db2067209 */ /* 0x000fe20007810000 */
[--C-:B------:R-:W-:Y:S01]  /*b0f0*/  FFMA.FTZ R157, R165, UR6, -R10.reuse ;  /* 0x00000006a59d7c23 */ /* 0x100fe2000801080a */
[-C--:B------:R-:W-:Y:S01]  /*b100*/  FMUL.FTZ R28, R28, R9.reuse ;  /* 0x000000091c1c7220 */ /* 0x080fe20000410000 */
[-C--:B------:R-:W-:Y:S01]  /*b110*/  FMUL.FTZ R29, R29, R9.reuse ;  /* 0x000000091d1d7220 */ /* 0x080fe20000410000 */
[----:B------:R-:W-:Y:S01]  /*b120*/  FMNMX.FTZ R161, R179, R6, !PT ;  /* 0x00000006b3a17209 */ /* 0x000fe20007810000 */
[----:B------:R-:W0:Y:S01]  /*b130*/  MUFU.EX2 R21, R21 ;  /* 0x0000001500157308 */ /* 0x000e220000000800 */
        /* <DEDUP_REMOVED lines=23> */
[----:B------:R-:W2:Y:S01]  /*b2b0*/  MUFU.EX2 R153, R153 ;  /* 0x0000009900997308 */ /* 0x000ea20000000800 */
[----:B-----5:R-:W-:Y:S01]  /*b2c0*/  FFMA.FTZ R188, R9, R3, R152 ;  /* 0x0000000309bc7223 */ /* 0x020fe20000010098 */
[C---:B-1----:R-:W-:Y:S01]  /*b2d0*/  F2FP.F16.F32.PACK_AB R152, R13.reuse, R152 ;  /* 0x000000980d98723e */ /* 0x042fe200000000ff */
[----:B------:R-:W-:Y:S01]  /*b2e0*/  FMUL.FTZ R56, R56, R9 ;  /* 0x0000000938387220 */ /* 0x000fe20000410000 */
[----:B------:R-:W-:Y:S01]  /*b2f0*/  FMNMX.FTZ R6, R194, R165, !PT ;  /* 0x000000a5c2067209 */ /* 0x000fe20007810000 */
[----:B------:R-:W-:Y:S01]  /*b300*/  FADD.FTZ R3, R13, R188 ;  /* 0x000000bc0d037221 */ /* 0x000fe20000010000 */
[-C--:B------:R-:W-:Y:S01]  /*b310*/  FMUL.FTZ R57, R57, R9.reuse ;  /* 0x0000000939397220 */ /* 0x080fe20000410000 */
[-C--:B------:R-:W-:Y:S01]  /*b320*/  FMUL.FTZ R60, R60, R9.reuse ;  /* 0x000000093c3c7220 */ /* 0x080fe20000410000 */
[----:B------:R-:W-:Y:S01]  /*b330*/  FMNMX.FTZ R165, R195, R6, !PT ;  /* 0x00000006c3a57209 */ /* 0x000fe20007810000 */
[----:B------:R-:W1:Y:S01]  /*b340*/  MUFU.EX2 R20, R20 ;  /* 0x0000001400147308 */ /* 0x000e620000000800 */
[-C--:B------:R-:W-:Y:S01]  /*b350*/  FMUL.FTZ R61, R61, R9.reuse ;  /* 0x000000093d3d7220 */ /* 0x080fe20000410000 */
[----:B------:R-:W-:Y:S01]  /*b360*/  FMUL.FTZ R64, R64, R9 ;  /* 0x0000000940407220 */ /* 0x000fe20000410000 */
[----:B------:R-:W-:Y:S01]  /*b370*/  FMNMX.FTZ R6, R198, R165, !PT ;  /* 0x000000a5c6067209 */ /* 0x000fe20007810000 */
[--C-:B------:R-:W-:Y:S01]  /*b380*/  FFMA.FTZ R165, R177, UR6, -R10.reuse ;  /* 0x00000006b1a57c23 */ /* 0x100fe2000801080a */
[-C--:B------:R-:W-:Y:S01]  /*b390*/  FMUL.FTZ R65, R65, R9.reuse ;  /* 0x0000000941417220 */ /* 0x080fe20000410000 */
[-C--:B------:R-:W-:Y:S01]  /*b3a0*/  FMUL.FTZ R68, R68, R9.reuse ;  /* 0x0000000944447220 */ /* 0x080fe20000410000 */
[----:B------:R-:W-:Y:S01]  /*b3b0*/  FMNMX.FTZ R6, R199, R6, !PT ;  /* 0x00000006c7067209 */ /* 0x000fe20007810000 */
[----:B------:R-:W5:Y:S01]  /*b3c0*/  MUFU.EX2 R157, R157 ;  /* 0x0000009d009d7308 */ /* 0x000f620000000800 */
[-C--:B------:R-:W-:Y:S01]  /*b3d0*/  FMUL.FTZ R69, R69, R9.reuse ;  /* 0x0000000945457220 */ /* 0x080fe20000410000 */
[-C--:B------:R-:W-:Y:S01]  /*b3e0*/  FMUL.FTZ R72, R72, R9.reuse ;  /* 0x0000000948487220 */ /* 0x080fe20000410000 */
[-C--:B------:R-:W-:Y:S01]  /*b3f0*/  FMUL.FTZ R73, R73, R9.reuse ;  /* 0x0000000949497220 */ /* 0x080fe20000410000 */
[----:B------:R-:W3:Y:S01]  /*b400*/  SHFL.BFLY PT, R177, R6, 0x2, 0x1f ;  /* 0x0c401f0006b17f89 */ /* 0x000ee200000e0000 */
        /* <DEDUP_REMOVED lines=23> */
[----:B---3--:R-:W-:Y:S01]  /*b580*/  FMNMX.FTZ R185, R6, R177, !PT ;  /* 0x000000b106b97209 */ /* 0x008fe20007810000 */
[----:B------:R-:W-:Y:S01]  /*b590*/  FFMA.FTZ R177, R189, UR6, -R10 ;  /* 0x00000006bdb17c23 */ /* 0x000fe2000801080a */
[-C--:B------:R-:W-:Y:S01]  /*b5a0*/  FMUL.FTZ R116, R116, R9.reuse ;  /* 0x0000000974747220 */ /* 0x080fe20000410000 */
[-C--:B------:R-:W-:Y:S01]  /*b5b0*/  FMUL.FTZ R117, R117, R9.reuse ;  /* 0x0000000975757220 */ /* 0x080fe20000410000 */
[----:B------:R-:W-:Y:S01]  /*b5c0*/  MUFU.EX2 R15, R15 ;  /* 0x0000000f000f7308 */ /* 0x000fe20000000800 */
[----:B------:R-:W3:Y:S01]  /*b5d0*/  SHFL.BFLY PT, R6, R185, 0x1, 0x1f ;  /* 0x0c201f00b9067f89 */ /* 0x000ee200000e0000 */
        /* <DEDUP_REMOVED lines=19> */
[----:B---3--:R-:W-:Y:S01]  /*b710*/  FMNMX.FTZ R6, R185, R6, !PT ;  /* 0x00000006b9067209 */ /* 0x008fe20007810000 */
[----:B------:R-:W-:-:S03]  /*b720*/  FFMA.FTZ R185, R197, UR6, -R10 ;  /* 0x00000006c5b97c23 */ /* 0x000fc6000801080a */
[C---:B------:R-:W-:Y:S01]  /*b730*/  FSETP.NEU.FTZ.AND P1, PT, R6.reuse, -INF , PT ;  /* 0xff8000000600780b */ /* 0x040fe20003f3d000 */
[----:B------:R-:W-:Y:S02]  /*b740*/  FMUL.FTZ R196, R6, UR6 ;  /* 0x0000000606c47c20 */ /* 0x000fe40008410000 */
[----:B------:R-:W3:Y:S03]  /*b750*/  MUFU.EX2 R169, R169 ;  /* 0x000000a900a97308 */ /* 0x000ee60000000800 */
[----:B------:R-:W-:-:S05]  /*b760*/  FSEL R196, R196, RZ, P1 ;  /* 0x000000ffc4c47208 */ /* 0x000fca0000800000 */
[--C-:B------:R-:W-:Y:S01]  /*b770*/  FFMA.FTZ R10, R155, UR6, -R196.reuse ;  /* 0x000000069b0a7c23 */ /* 0x100fe200080108c4 */
[--C-:B------:R-:W-:Y:S01]  /*b780*/  FFMA.FTZ R155, R158, UR6, -R196.reuse ;  /* 0x000000069e9b7c23 */ /* 0x100fe200080108c4 */
[----:B------:R-:W-:Y:S01]  /*b790*/  FADD.FTZ R158, R154, R3 ;  /* 0x000000039a9e7221 */ /* 0x000fe20000010000 */
[--C-:B------:R-:W-:Y:S01]  /*b7a0*/  FFMA.FTZ R188, R159, UR6, -R196.reuse ;  /* 0x000000069fbc7c23 */ /* 0x100fe200080108c4 */
[----:B------:R-:W-:Y:S01]  /*b7b0*/  MUFU.EX2 R172, R172 ;  /* 0x000000ac00ac7308 */ /* 0x000fe20000000800 */
[----:B------:R-:W-:Y:S01]  /*b7c0*/  FFMA.FTZ R159, R162, UR6, -R196 ;  /* 0x00000006a29f7c23 */ /* 0x000fe200080108c4 */
[C---:B0-----:R-:W-:Y:S01]  /*b7d0*/  FADD.FTZ R3, R21.reuse, R158 ;  /* 0x0000009e15037221 */ /* 0x041fe20000010000 */
[----:B------:R-:W-:Y:S01]  /*b7e0*/  F2FP.F16.F32.PACK_AB R154, R21, R154 ;  /* 0x0000009a159a723e */ /* 0x000fe200000000ff */
[--C-:B------:R-:W-:Y:S01]  /*b7f0*/  FFMA.FTZ R11, R11, UR6, -R196.reuse ;  /* 0x000000060b0b7c23 */ /* 0x100fe200080108c4 */
[--C-:B------:R-:W-:Y:S01]  /*b800*/  FFMA.FTZ R174, R174, UR6, -R196.reuse ;  /* 0x00000006aeae7c23 */ /* 0x100fe200080108c4 */
[----:B----4-:R-:W-:Y:S01]  /*b810*/  FADD.FTZ R158, R156, R3 ;  /* 0x000000039c9e7221 */ /* 0x010fe20000010000 */
[--C-:B------:R-:W-:Y:S01]  /*b820*/  FFMA.FTZ R192, R163, UR6, -R196.reuse ;  /* 0x00000006a3c07c23 */ /* 0x100fe200080108c4 */
[----:B------:R-:W-:Y:S01]  /*b830*/  MUFU.EX2 R173, R173 ;  /* 0x000000ad00ad7308 */ /* 0x000fe20000000800 */
[----:B------:R-:W-:Y:S01]  /*b840*/  FFMA.FTZ R163, R166, UR6, -R196 ;  /* 0x00000006a6a37c23 */ /* 0x000fe200080108c4 */
[----:B--2---:R-:W-:Y:S01]  /*b850*/  FADD.FTZ R3, R153, R158 ;  /* 0x0000009e99037221 */ /* 0x004fe20000010000 */
[--C-:B------:R-:W-:Y:S01]  /*b860*/  FFMA.FTZ R175, R175, UR6, -R196.reuse ;  /* 0x00000006afaf7c23 */ /* 0x100fe200080108c4 */
[--C-:B------:R-:W-:Y:S01]  /*b870*/  FFMA.FTZ R178, R178, UR6, -R196.reuse ;  /* 0x00000006b2b27c23 */ /* 0x100fe200080108c4 */
[--C-:B------:R-:W-:Y:S01]  /*b880*/  FFMA.FTZ R179, R179, UR6, -R196.reuse ;  /* 0x00000006b3b37c23 */ /* 0x100fe200080108c4 */
[----:B-1----:R-:W-:Y:S01]  /*b890*/  FADD.FTZ R158, R20, R3 ;  /* 0x00000003149e7221 */ /* 0x002fe20000010000 */
[--C-:B------:R-:W-:Y:S01]  /*b8a0*/  FFMA.FTZ R182, R182, UR6, -R196.reuse ;  /* 0x00000006b6b67c23 */ /* 0x100fe200080108c4 */
[----:B------:R-:W-:Y:S01]  /*b8b0*/  MUFU.EX2 R176, R176 ;  /* 0x000000b000b07308 */ /* 0x000fe20000000800 */
[----:B------:R-:W-:Y:S01]  /*b8c0*/  FFMA.FTZ R183, R183, UR6, -R196 ;  /* 0x00000006b7b77c23 */ /* 0x000fe200080108c4 */
[----:B-----5:R-:W-:Y:S01]  /*b8d0*/  FADD.FTZ R3, R157, R158 ;  /* 0x0000009e9d037221 */ /* 0x020fe20000010000 */
[----:B---3--:R-:W-:Y:S01]  /*b8e0*/  F2FP.F16.F32.PACK_AB R166, R169, R168 ;  /* 0x000000a8a9a6723e */ /* 0x008fe200000000ff */
        /* <DEDUP_REMOVED lines=16> */
[----:B------:R-:W-:Y:S01]  /*b9f0*/  FFMA.FTZ R198, R198, UR6, -R196 ;  /* 0x00000006c6c67c23 */ /* 0x000fe200080108c4 */
[----:B------:R-:W-:Y:S01]  /*ba00*/  F2FP.F16.F32.PACK_AB R156, R153, R156 ;  /* 0x0000009c999c723e */ /* 0x000fe200000000ff */
[----:B------:R-:W-:Y:S01]  /*ba10*/  FADD.FTZ R162, R164, R189 ;  /* 0x000000bda4a27221 */ /* 0x000fe20000010000 */
[----:B------:R-:W-:Y:S01]  /*ba20*/  F2FP.F16.F32.PACK_AB R164, R165, R164 ;  /* 0x000000a4a5a4723e */ /* 0x000fe200000000ff */
[----:B------:R-:W1:Y:S01]  /*ba30*/  MUFU.EX2 R181, R181 ;  /* 0x000000b500b57308 */ /* 0x000e620000000800 */
[----:B0-----:R-:W-:Y:S01]  /*ba40*/  F2FP.F16.F32.PACK_AB R170, R177, R176 ;  /* 0x000000b0b1aa723e */ /* 0x001fe200000000ff */
[----:B------:R-:W-:Y:S01]  /*ba50*/  FADD.FTZ R171, R165, R162 ;  /* 0x000000a2a5ab7221 */ /* 0x000fe20000010000 */
[----:B------:R-:W-:-:S03]  /*ba60*/  F2FP.F16.F32.PACK_AB R160, R161, R160 ;  /* 0x000000a0a1a0723e */ /* 0x000fc600000000ff */
[----:B------:R-:W-:Y:S01]  /*ba70*/  FADD.FTZ R162, R168, R171 ;  /* 0x000000aba8a27221 */ /* 0x000fe20000010000 */
[----:B------:R-:W-:Y:S01]  /*ba80*/  FFMA.FTZ R171, R186, UR6, -R196 ;  /* 0x00000006baab7c23 */ /* 0x000fe200080108c4 */
[----:B------:R-:W-:Y:S01]  /*ba90*/  MUFU.EX2 R11, R11 ;  /* 0x0000000b000b7308 */ /* 0x000fe20000000800 */
[----:B------:R-:W-:Y:S01]  /*baa0*/  F2FP.F16.F32.PACK_AB R168, R173, R172 ;  /* 0x000000acada8723e */ /* 0x000fe200000000ff */
[----:B------:R-:W-:Y:S01]  /*bab0*/  FADD.FTZ R189, R169, R162 ;  /* 0x000000a2a9bd7221 */ /* 0x000fe20000010000 */
[----:B------:R-:W-:-:S03]  /*bac0*/  FFMA.FTZ R196, R199, UR6, -R196 ;  /* 0x00000006c7c47c23 */ /* 0x000fc600080108c4 */
[----:B------:R-:W-:Y:S02]  /*bad0*/  FADD.FTZ R162, R172, R189 ;  /* 0x000000bdaca27221 */ /* 0x000fe40000010000 */
[----:B------:R0:W-:Y:S01]  /*bae0*/  MUFU.EX2 R186, R158 ;  /* 0x0000009e00ba7308 */ /* 0x0001e20000000800 */
[----:B-1----:R-:W-:Y:S01]  /*baf0*/  F2FP.F16.F32.PACK_AB R172, R181, R180 ;  /* 0x000000b4b5ac723e */ /* 0x002fe200000000ff */
[----:B------:R-:W-:-:S04]  /*bb00*/  FADD.FTZ R189, R173, R162 ;  /* 0x000000a2adbd7221 */ /* 0x000fc80000010000 */
[----:B------:R-:W-:Y:S02]  /*bb10*/  FADD.FTZ R162, R176, R189 ;  /* 0x000000bdb0a27221 */ /* 0x000fe40000010000 */
[----:B------:R-:W1:Y:S01]  /*bb20*/  MUFU.EX2 R10, R10 ;  /* 0x0000000a000a7308 */ /* 0x000e620000000800 */
[----:B0-----:R-:W-:Y:S01]  /*bb30*/  F2FP.F16.F32.PACK_AB R158, R157, R20 ;  /* 0x000000149d9e723e */ /* 0x001fe200000000ff */
[----:B------:R-:W-:Y:S01]  /*bb40*/  FADD.FTZ R21, R177, R162 ;  /* 0x000000a2b1157221 */ /* 0x000fe20000010000 */
[----:B------:R-:W-:-:S03]  /*bb50*/  F2FP.F16.F32.PACK_AB R162, R15, R14 ;  /* 0x0000000e0fa2723e */ /* 0x000fc600000000ff */
[----:B------:R-:W-:Y:S02]  /*bb60*/  FADD.FTZ R20, R180, R21 ;  /* 0x00000015b4147221 */ /* 0x000fe40000010000 */
[----:B------:R-:W-:Y:S02]  /*bb70*/  MUFU.EX2 R155, R155 ;  /* 0x0000009b009b7308 */ /* 0x000fe40000000800 */
[----:B------:R-:W-:Y:S01]  /*bb80*/  FADD.FTZ R15, R181, R20 ;  /* 0x00000014b50f7221 */ /* 0x000fe20000010000 */
[----:B------:R-:W-:-:S05]  /*bb90*/  FMUL.FTZ R20, R3, UR6 ;  /* 0x0000000603147c20 */ /* 0x000fca0008410000 */
[----:B------:R-:W-:Y:S01]  /*bba0*/  MUFU.EX2 R188, R188 ;  /* 0x000000bc00bc7308 */ /* 0x000fe20000000800 */
[----:B-1----:R-:W-:-:S07]  /*bbb0*/  F2FP.F16.F32.PACK_AB R153, R10, R11 ;  /* 0x0000000b0a99723e */ /* 0x002fce00000000ff */
        /* <DEDUP_REMOVED lines=50> */
[----:B------:R2:W3:Y:S01]  /*bee0*/  MUFU.EX2 R165, R178 ;  /* 0x000000b200a57308 */ /* 0x0004e20000000800 */
[----:B0-----:R-:W-:Y:S01]  /*bef0*/  F2FP.F16.F32.PACK_AB R161, R186, R167 ;  /* 0x000000a7baa1723e */ /* 0x001fe200000000ff */
[-C--:B------:R-:W-:Y:S01]  /*bf00*/  FMUL.FTZ R87, R87, R20.reuse ;  /* 0x0000001457577220 */ /* 0x080fe20000410000 */
[-C--:B------:R-:W-:Y:S01]  /*bf10*/  FMUL.FTZ R90, R90, R20.reuse ;  /* 0x000000145a5a7220 */ /* 0x080fe20000410000 */
[-C--:B------:R-:W-:Y:S01]  /*bf20*/  FMUL.FTZ R91, R91, R20.reuse ;  /* 0x000000145b5b7220 */ /* 0x080fe20000410000 */
[-C--:B------:R-:W-:Y:S01]  /*bf30*/  FMUL.FTZ R94, R94, R20.reuse ;  /* 0x000000145e5e7220 */ /* 0x080fe20000410000 */
[-C--:B------:R-:W-:Y:S01]  /*bf40*/  FMUL.FTZ R95, R95, R20.reuse ;  /* 0x000000145f5f7220 */ /* 0x080fe20000410000 */
[-C--:B------:R-:W-:Y:S01]  /*bf50*/  FMUL.FTZ R98, R98, R20.reuse ;  /* 0x0000001462627220 */ /* 0x080fe20000410000 */
[----:B------:R-:W0:Y:S01]  /*bf60*/  MUFU.EX2 R176, R179 ;  /* 0x000000b300b07308 */ /* 0x000e220000000800 */
        /* <DEDUP_REMOVED lines=21> */
[C---:B0-----:R-:W-:Y:S01]  /*c0c0*/  F2FP.F16.F32.PACK_AB R165, R176.reuse, R165 ;  /* 0x000000a5b0a5723e */ /* 0x041fe200000000ff */
        /* <DEDUP_REMOVED lines=23> */
[----:B------:R-:W-:-:S02]  /*c240*/  FMUL.FTZ R151, R151, R20 ;  /* 0x0000001497977220 */ /* 0x000fc40000410000 */
        /* <DEDUP_REMOVED lines=20> */
.L_x_2425:
[----:B------:R0:W1:Y:S01]  /*c390*/  SYNCS.PHASECHK.TRANS64.TRYWAIT P1, [UR26+0x22850], R7 ;  /* 0x02285007ff0075a7 */ /* 0x000062000802015a */
[----:B------:R-:W-:Y:S05]  /*c3a0*/  @!P0 BRA `(.L_x_2426) ;  /* 0x0000000000048947 */ /* 0x000fea0003800000 */
[----:B------:R-:W-:Y:S01]  /*c3b0*/  BPT.TRAP 0x1 ;  /* 0x000000040000795c */ /* 0x000fe20000300000 */
.L_x_2426:
[----:B-1----:R-:W-:Y:S05]  /*c3c0*/  @P1 BRA `(.L_x_2427) ;  /* 0x0000000000081947 */ /* 0x002fea0003800000 */
[----:B------:R-:W1:Y:S02]  /*c3d0*/  SYNCS.PHASECHK.TRANS64.TRYWAIT P1, [UR26+0x22850], R7 ;  /* 0x02285007ff0075a7 */ /* 0x000e64000802015a */
[----:B-1----:R-:W-:Y:S05]  /*c3e0*/  @!P1 BRA `(.L_x_2428) ;  /* 0x000000a000bc9947 */ /* 0x002fea0003800000 */
.L_x_2427:
        /* <DEDUP_REMOVED lines=49> */
.L_x_2412:
[----:B------:R-:W2:Y:S01]  /*c700*/  SHFL.BFLY PT, R8, R3, 0x2, 0x1f ;  /* 0x0c401f0003087f89 */ /* 0x000ea200000e0000 */
[----:B------:R-:W-:Y:S01]  /*c710*/  UIADD3 UR37, UR37, 0x1, URZ ;  /* 0x0000000125257890 */ /* 0x000fe2000fffe03f */
[----:B------:R-:W-:Y:S01]  /*c720*/  IMAD.U32 R12, RZ, RZ, UR6 ;  /* 0x00000006ff0c7e24 */ /* 0x000fe2000f8e00ff */
[----:B------:R3:W-:Y:S06]  /*c730*/  BAR.ARV R4, 0x100 ;  /* 0x000400040000751d */ /* 0x0007ec0000002000 */
[----:B------:R-:W-:Y:S02]  /*c740*/  UISETP.NE.AND UP0, UPT, UR37, 0x2, UPT ;  /* 0x000000022500788c */ /* 0x000fe4000bf05270 */
[----:B------:R-:W-:Y:S06]  /*c750*/  BAR.ARV 0x8, 0x180 ;  /* 0x0206000000007b1d */ /* 0x000fec0000002000 */
[----:B------:R-:W-:Y:S01]  /*c760*/  USEL UR4, URZ, 0x1, UP0 ;  /* 0x000000013f047887 */ /* 0x000fe20008000000 */
[----:B------:R-:W-:Y:S01]  /*c770*/  PLOP3.LUT P0, PT, PT, PT, PT, 0x8, 0x0 ;  /* 0x000000000000781c */ /* 0x000fe20003f0e170 */
[----:B------:R-:W4:Y:S01]  /*c780*/  SHFL.BFLY PT, R7, R0, 0x2, 0x1f ;  /* 0x0c401f0000077f89 */ /* 0x000f2200000e0000 */
[----:B------:R-:W-:-:S02]  /*c790*/  UIADD3 UR39, UR39, 0x1, URZ ;  /* 0x0000000127277890 */ /* 0x000fc4000fffe03f */
[----:B------:R-:W-:Y:S01]  /*c7a0*/  USEL UR37, UR37, URZ, UP0 ;  /* 0x0000003f25257287 */ /* 0x000fe20008000000 */
[----:B--2---:R-:W-:Y:S01]  /*c7b0*/  FADD.FTZ R8, R8, R3 ;  /* 0x0000000308087221 */ /* 0x004fe20000010000 */
[----:B------:R-:W-:Y:S01]  /*c7c0*/  IMAD.MOV.U32 R3, RZ, RZ, -0x800000 ;  /* 0xff800000ff037424 */ /* 0x000fe200078e00ff */
[----:B------:R-:W-:-:S03]  /*c7d0*/  ULOP3.LUT UR38, UR38, UR4, URZ, 0x3c, !UPT ;  /* 0x0000000426267292 */ /* 0x000fc6000f8e3c3f */
[----:B------:R-:W2:Y:S01]  /*c7e0*/  SHFL.BFLY PT, R5, R8, 0x1, 0x1f ;  /* 0x0c201f0008057f89 */ /* 0x000ea200000e0000 */
[----:B----4-:R-:W-:Y:S01]  /*c7f0*/  FADD.FTZ R7, R7, R0 ;  /* 0x0000000007077221 */ /* 0x010fe20000010000 */
[----:B------:R-:W-:-:S04]  /*c800*/  IMAD.MOV.U32 R0, RZ, RZ, RZ ;  /* 0x000000ffff007224 */ /* 0x000fc800078e00ff */
[----:B01----:R-:W0:Y:S01]  /*c810*/  SHFL.BFLY PT, R10, R7, 0x1, 0x1f ;  /* 0x0c201f00070a7f89 */ /* 0x003e2200000e0000 */
[----:B--2---:R-:W-:Y:S01]  /*c820*/  FADD.FTZ R9, R8, R5 ;  /* 0x0000000508097221 */ /* 0x004fe20000010000 */
[----:B------:R-:W-:Y:S02]  /*c830*/  IMAD.MOV.U32 R5, RZ, RZ, RZ ;  /* 0x000000ffff057224 */ /* 0x000fe400078e00ff */
[----:B------:R-:W-:Y:S02]  /*c840*/  IMAD.MOV.U32 R8, RZ, RZ, -0x800000 ;  /* 0xff800000ff087424 */ /* 0x000fe400078e00ff */
[----:B------:R-:W-:-:S13]  /*c850*/  FSETP.NE.FTZ.AND P1, PT, R9, RZ, PT ;  /* 0x000000ff0900720b */ /* 0x000fda0003f35000 */
[----:B------:R-:W1:Y:S01]  /*c860*/  @P1 MUFU.RCP R5, R9 ;  /* 0x0000000900051308 */ /* 0x000e620000001000 */
[----:B0-----:R-:W-:-:S05]  /*c870*/  FADD.FTZ R11, R7, R10 ;  /* 0x0000000a070b7221 */ /* 0x001fca0000010000 */
[----:B------:R-:W-:Y:S02]  /*c880*/  FSETP.NE.FTZ.AND P2, PT, R11, RZ, PT ;  /* 0x000000ff0b00720b */ /* 0x000fe40003f55000 */
[----:B---3--:R-:W0:Y:S01]  /*c890*/  @P1 MUFU.LG2 R4, R9 ;  /* 0x0000000900041308 */ /* 0x008e220000000c00 */
[-C--:B-1----:R-:W-:Y:S01]  /*c8a0*/  FMUL.FTZ R24, R24, R5.reuse ;  /* 0x0000000518187220 */ /* 0x082fe20000410000 */
[-C--:B------:R-:W-:Y:S01]  /*c8b0*/  FMUL.FTZ R25, R25, R5.reuse ;  /* 0x0000000519197220 */ /* 0x080fe20000410000 */
[----:B------:R-:W-:-:S08]  /*c8c0*/  FMUL.FTZ R28, R28, R5 ;  /* 0x000000051c1c7220 */ /* 0x000fd00000410000 */
        /* <DEDUP_REMOVED lines=8> */
[----:B------:R-:W2:Y:S01]  /*c950*/  @P2 MUFU.RCP R0, R11 ;  /* 0x0000000b00002308 */ /* 0x000ea20000001000 */
        /* <DEDUP_REMOVED lines=55> */
[----:B------:R-:W-:Y:S01]  /*ccd0*/  @P2 FMUL.FTZ R12, R12, 0.69314718246459960938 ;  /* 0x3f3172180c0c2820 */ /* 0x000fe20000410000 */
[----:B0-----:R-:W-:Y:S01]  /*cce0*/  @P1 FMUL.FTZ R4, R4, 0.69314718246459960938 ;  /* 0x3f31721804041820 */ /* 0x001fe20000410000 */
[----:B-1----:R-:W-:Y:S01]  /*ccf0*/  @P2 FMUL.FTZ R7, R7, 0.69314718246459960938 ;  /* 0x3f31721807072820 */ /* 0x002fe20000410000 */
[----:B------:R-:W-:Y:S01]  /*cd00*/  @P1 FMUL.FTZ R5, R5, 0.69314718246459960938 ;  /* 0x3f31721805051820 */ /* 0x000fe20000410000 */
        /* <DEDUP_REMOVED lines=66> */
.L_x_2359:
[----:B------:R-:W0:Y:S01]  /*d130*/  S2R R5, SR_CgaCtaId ;  /* 0x0000000000057919 */ /* 0x000e220000008800 */
[----:B------:R-:W-:Y:S01]  /*d140*/  MOV R2, 0x400 ;  /* 0x0000040000027802 */ /* 0x000fe20000000f00 */
[----:B------:R-:W-:Y:S01]  /*d150*/  BSSY B0, `(.L_x_2430) ;  /* 0x00002d5000007945 */ /* 0x000fe20003800000 */
[----:B------:R-:W-:Y:S02]  /*d160*/  BAR.SYNC.DEFER_BLOCKING 0x5, 0x180 ;  /* 0x0146000000007b1d */ /* 0x000fe40000010000 */
[----:B0-----:R-:W-:-:S05]  /*d170*/  LEA R2, R5, R2, 0x18 ;  /* 0x0000000205027211 */ /* 0x001fca00078ec0ff */
[----:B------:R-:W0:Y:S02]  /*d180*/  LDS.128 R4, [R2+0x228d0] ;  /* 0x0228d00002047984 */ /* 0x000e240000000c00 */
[----:B0-----:R-:W-:Y:S02]  /*d190*/  R2UR UR5, R5 ;  /* 0x00000000050572ca */ /* 0x001fe400000e0000 */
[----:B------:R-:W-:Y:S02]  /*d1a0*/  R2UR UR7, R6 ;  /* 0x00000000060772ca */ /* 0x000fe400000e0000 */
        /* <DEDUP_REMOVED lines=8> */
[----:B------:R-:W-:Y:S02]  /*d230*/  F2FP.F16.F32.PACK_AB R26, R29, R28 ;  /* 0x0000001c1d1a723e */ /* 0x000fe400000000ff */
[----:B------:R-:W-:Y:S01]  /*d240*/  F2FP.F16.F32.PACK_AB R27, R10, R27 ;  /* 0x0000001b0a1b723e */ /* 0x000fe200000000ff */
[----:B------:R-:W-:Y:S01]  /*d250*/  UISETP.NE.AND.EX UP0, UPT, UR9, URZ, UPT, UP0 ;  /* 0x0000003f0900728c */ /* 0x000fe2000bf05300 */
[----:B------:R-:W-:Y:S02]  /*d260*/  F2FP.F16.F32.PACK_AB R32, R33, R32 ;  /* 0x000000202120723e */ /* 0x000fe400000000ff */
[----:B------:R-:W-:Y:S01]  /*d270*/  F2FP.F16.F32.PACK_AB R33, R162, R34 ;  /* 0x00000022a221723e */ /* 0x000fe200000000ff */
[----:B------:R-:W-:Y:S01]  /*d280*/  ULDC.64 UR8, c[0x0][0xc00] ;  /* 0x0003000000087ab9 */ /* 0x000fe20000000a00 */
[----:B------:R-:W-:Y:S01]  /*d290*/  F2FP.F16.F32.PACK_AB R40, R41, R40 ;  /* 0x000000282928723e */ /* 0x000fe200000000ff */
[----:B------:R-:W-:Y:S01]  /*d2a0*/  UIMAD.WIDE UR8, UR44, 0x4, UR8 ;  /* 0x000000042c0878a5 */ /* 0x000fe2000f8e0208 */
        /* <DEDUP_REMOVED lines=9> */
[----:B------:R-:W-:Y:S02]  /*d340*/  MOV R4, R2 ;  /* 0x0000000200047202 */ /* 0x000fe40000000f00 */
[----:B0-----:R-:W-:Y:S02]  /*d350*/  MOV R5, R7 ;  /* 0x0000000700057202 */ /* 0x001fe40000000f00 */
[----:B------:R-:W-:Y:S02]  /*d360*/  F2FP.F16.F32.PACK_AB R51, R157, R51 ;  /* 0x000000339d33723e */ /* 0x000fe400000000ff */
[----:B------:R-:W-:Y:S01]  /*d370*/  F2FP.F16.F32.PACK_AB R57, R156, R58 ;  /* 0x0000003a9c39723e */ /* 0x000fe200000000ff */
[----:B------:R-:W-:Y:S01]  /*d380*/  IMAD.WIDE R106, R207, 0x2, R4 ;  /* 0x00000002cf6a7825 */ /* 0x000fe200078e0204 */
[----:B------:R-:W-:-:S02]  /*d390*/  F2FP.F16.F32.PACK_AB R64, R65, R64 ;  /* 0x000000404140723e */ /* 0x000fc400000000ff */
[----:B------:R-:W-:Y:S02]  /*d3a0*/  F2FP.F16.F32.PACK_AB R58, R61, R60 ;  /* 0x0000003c3d3a723e */ /* 0x000fe400000000ff */
[C---:B------:R-:W-:Y:S02]  /*d3b0*/  IADD3 R171, P1, R106.reuse, 0x20, RZ ;  /* 0x000000206aab7810 */ /* 0x040fe40007f3e0ff */
[C---:B------:R-:W-:Y:S02]  /*d3c0*/  IADD3 R173, P0, R106.reuse, 0x40, RZ ;  /* 0x000000406aad7810 */ /* 0x040fe40007f1e0ff */
[C---:B------:R-:W-:Y:S01]  /*d3d0*/  IADD3 R179, P6, R106.reuse, 0x4020, RZ ;  /* 0x000040206ab37810 */ /* 0x040fe20007fde0ff */
[--C-:B------:R-:W-:Y:S01]  /*d3e0*/  IMAD.X R13, RZ, RZ, R107.reuse, P1 ;  /* 0x000000ffff0d7224 */ /* 0x100fe200008e066b */
[C---:B------:R-:W-:Y:S01]  /*d3f0*/  IADD3 R185, P1, R106.reuse, 0x8000, RZ ;  /* 0x000080006ab97810 */ /* 0x040fe20007f3e0ff */
[--C-:B------:R-:W-:Y:S01]  /*d400*/  IMAD.X R15, RZ, RZ, R107.reuse, P0 ;  /* 0x000000ffff0f7224 */ /* 0x100fe200000e066b */
        /* <DEDUP_REMOVED lines=11> */
[----:B------:R-:W-:Y:S01]  /*d4c0*/  LOP3.LUT R12, R171, 0x380, RZ, 0xc0, !PT ;  /* 0x00000380ab0c7812 */ /* 0x000fe200078ec0ff */
[--C-:B------:R-:W-:Y:S01]  /*d4d0*/  IMAD.X R39, RZ, RZ, R107.reuse, P5 ;  /* 0x000000ffff277224 */ /* 0x100fe200028e066b */
[----:B------:R-:W-:Y:S01]  /*d4e0*/  LOP3.LUT R14, R173, 0x380, RZ, 0xc0, !PT ;  /* 0x00000380ad0e7812 */ /* 0x000fe200078ec0ff */
[----:B------:R-:W-:Y:S01]  /*d4f0*/  IMAD.X R47, RZ, RZ, R107, P2 ;  /* 0x000000ffff2f7224 */ /* 0x000fe200010e066b */
[----:B------:R-:W-:Y:S02]  /*d500*/  LOP3.LUT R16, R175, 0x380, RZ, 0xc0, !PT ;  /* 0x00000380af107812 */ /* 0x000fe400078ec0ff */
[----:B------:R-:W-:-:S02]  /*d510*/  IADD3 R193, P6, R106, 0xc000, RZ ;  /* 0x0000c0006ac17810 */ /* 0x000fc40007fde0ff */
[----:B------:R-:W-:Y:S02]  /*d520*/  SHF.R.U64 R7, R7, 0x3, RZ ;  /* 0x0000000307077819 */ /* 0x000fe400000012ff */
[----:B------:R-:W-:Y:S01]  /*d530*/  LOP3.LUT R20, R177, 0x380, RZ, 0xc0, !PT ;  /* 0x00000380b1147812 */ /* 0x000fe200078ec0ff */
[--C-:B------:R-:W-:Y:S01]  /*d540*/  IMAD.X R99, RZ, RZ, R107.reuse, P6 ;  /* 0x000000ffff637224 */ /* 0x100fe200030e066b */
        /* <DEDUP_REMOVED lines=21> */
[----:B------:R-:W-:Y:S02]  /*d6a0*/  SHF.R.U64 R28, R163, 0x3, RZ ;  /* 0x00000003a31c7819 */ /* 0x000fe400000012ff */
[----:B------:R-:W-:-:S02]  /*d6b0*/  LOP3.LUT R12, R12, R171, RZ, 0x3c, !PT ;  /* 0x000000ab0c0c7212 */ /* 0x000fc400078e3cff */
[----:B------:R-:W-:Y:S02]  /*d6c0*/  SHF.R.U64 R30, R30, 0x3, RZ ;  /* 0x000000031e1e7819 */ /* 0x000fe400000012ff */
[----:B------:R-:W-:Y:S02]  /*d6d0*/  LOP3.LUT R62, R187, 0x380, RZ, 0xc0, !PT ;  /* 0x00000380bb3e7812 */ /* 0x000fe400078ec0ff */
[----:B------:R-:W-:Y:S02]  /*d6e0*/  LOP3.LUT R14, R14, R173, RZ, 0x3c, !PT ;  /* 0x000000ad0e0e7212 */ /* 0x000fe400078e3cff */
[----:B------:R-:W-:Y:S02]  /*d6f0*/  SHF.R.U64 R38, R38, 0x3, RZ ;  /* 0x0000000326267819 */ /* 0x000fe400000012ff */
[----:B------:R-:W-:Y:S02]  /*d700*/  LOP3.LUT R70, R189, 0x380, RZ, 0xc0, !PT ;  /* 0x00000380bd467812 */ /* 0x000fe400078ec0ff */
[----:B------:R-:W-:-:S02]  /*d710*/  LOP3.LUT R16, R16, R175, RZ, 0x3c, !PT ;  /* 0x000000af10107212 */ /* 0x000fc400078e3cff */
[----:B------:R-:W-:Y:S02]  /*d720*/  SHF.R.U64 R46, R46, 0x3, RZ ;  /* 0x000000032e2e7819 */ /* 0x000fe400000012ff */
[----:B------:R-:W-:Y:S02]  /*d730*/  LOP3.LUT R94, R191, 0x380, RZ, 0xc0, !PT ;  /* 0x00000380bf5e7812 */ /* 0x000fe400078ec0ff */
[----:B------:R-:W-:Y:S02]  /*d740*/  LOP3.LUT R20, R20, R177, RZ, 0x3c, !PT ;  /* 0x000000b114147212 */ /* 0x000fe400078e3cff */
[----:B------:R-:W-:Y:S02]  /*d750*/  SHF.R.U64 R54, R54, 0x3, RZ ;  /* 0x0000000336367819 */ /* 0x000fe400000012ff */
[----:B------:R-:W-:Y:S02]  /*d760*/  SHF.R.U64 R98, R98, 0x3, RZ ;  /* 0x0000000362627819 */ /* 0x000fe400000012ff */
[----:B------:R-:W-:Y:S01]  /*d770*/  MOV R106, R106 ;  /* 0x0000006a006a7202 */ /* 0x000fe20000000f00 */
[----:B------:R-:W-:Y:S01]  /*d780*/  BAR.SYNC.DEFER_BLOCKING 0x1, 0x100 ;  /* 0x0044000000007b1d */ /* 0x000fe20000010000 */
[----:B------:R-:W-:-:S02]  /*d790*/  LOP3.LUT R102, R6, 0x380, RZ, 0xc0, !PT ;  /* 0x0000038006667812 */ /* 0x000fc400078ec0ff */
[----:B------:R-:W-:Y:S02]  /*d7a0*/  LOP3.LUT R10, R28, R151, RZ, 0x3c, !PT ;  /* 0x000000971c0a7212 */ /* 0x000fe400078e3cff */
[----:B------:R-:W-:Y:S02]  /*d7b0*/  LOP3.LUT R30, R30, R179, RZ, 0x3c, !PT ;  /* 0x000000b31e1e7212 */ /* 0x000fe400078e3cff */
[----:B------:R-:W-:Y:S02]  /*d7c0*/  SHF.R.U64 R62, R62, 0x3, RZ ;  /* 0x000000033e3e7819 */ /* 0x000fe400000012ff */
[----:B------:R-:W-:Y:S02]  /*d7d0*/  LOP3.LUT R107, R170, 0x380, RZ, 0xc0, !PT ;  /* 0x00000380aa6b7812 */ /* 0x000fe400078ec0ff */
[----:B------:R-:W-:Y:S02]  /*d7e0*/  MOV R28, R12 ;  /* 0x0000000c001c7202 */ /* 0x000fe40000000f00 */
[----:B------:R-:W-:-:S02]  /*d7f0*/  LOP3.LUT R38, R38, R181, RZ, 0x3c, !PT ;  /* 0x000000b526267212 */ /* 0x000fc400078e3cff */
[----:B------:R-:W-:Y:S02]  /*d800*/  SHF.R.U64 R70, R70, 0x3, RZ ;  /* 0x0000000346467819 */ /* 0x000fe400000012ff */
[----:B------:R-:W-:Y:S02]  /*d810*/  MOV R14, R14 ;  /* 0x0000000e000e7202 */ /* 0x000fe40000000f00 */
[----:B------:R-:W-:Y:S02]  /*d820*/  LOP3.LUT R46, R46, R183, RZ, 0x3c, !PT ;  /* 0x000000b72e2e7212 */ /* 0x000fe400078e3cff */
[----:B------:R-:W-:Y:S02]  /*d830*/  SHF.R.U64 R94, R94, 0x3, RZ ;  /* 0x000000035e5e7819 */ /* 0x000fe400000012ff */
[----:B------:R-:W-:Y:S01]  /*d840*/  MOV R16, R16 ;  /* 0x0000001000107202 */ /* 0x000fe20000000f00 */
[----:B------:R0:W-:Y:S01]  /*d850*/  STSM.16.M88.4 [R106], R24 ;  /* 0x000000186a007844 */ /* 0x0001e20000000200 */
[----:B------:R-:W-:-:S02]  /*d860*/  LOP3.LUT R54, R54, R185, RZ, 0x3c, !PT ;  /* 0x000000b936367212 */ /* 0x000fc400078e3cff */
[----:B------:R-:W-:Y:S01]  /*d870*/  LOP3.LUT R98, R98, R193, RZ, 0x3c, !PT ;  /* 0x000000c162627212 */ /* 0x000fe200078e3cff */
[----:B------:R-:W-:Y:S01]  /*d880*/  STSM.16.M88.4 [R28], R32 ;  /* 0x000000201c007844 */ /* 0x000fe20000000200 */
[----:B------:R-:W-:Y:S02]  /*d890*/  SHF.R.U64 R29, R102, 0x3, RZ ;  /* 0x00000003661d7819 */ /* 0x000fe400000012ff */
[----:B------:R-:W-:Y:S01]  /*d8a0*/  MOV R20, R20 ;  /* 0x0000001400147202 */ /* 0x000fe20000000f00 */
[----:B------:R1:W-:Y:S01]  /*d8b0*/  STSM.16.M88.4 [R14], R40 ;  /* 0x000000280e007844 */ /* 0x0003e20000000200 */
[----:B------:R-:W-:Y:S02]  /*d8c0*/  F2FP.F16.F32.PACK_AB R59, R155, R59 ;  /* 0x0000003b9b3b723e */ /* 0x000fe400000000ff */
[----:B------:R-:W-:Y:S01]  /*d8d0*/  F2FP.F16.F32.PACK_AB R65, R154, R66 ;  /* 0x000000429a41723e */ /* 0x000fe200000000ff */
[----:B------:R-:W-:Y:S01]  /*d8e0*/  STSM.16.M88.4 [R16], R48 ;  /* 0x0000003010007844 */ /* 0x000fe20000000200 */
[----:B------:R-:W-:-:S02]  /*d8f0*/  F2FP.F16.F32.PACK_AB R72, R73, R72 ;  /* 0x000000484948723e */ /* 0x000fc400000000ff */
[----:B------:R-:W-:Y:S01]  /*d900*/  LOP3.LUT R62, R62, R187, RZ, 0x3c, !PT ;  /* 0x000000bb3e3e7212 */ /* 0x000fe200078e3cff */
[----:B------:R-:W-:Y:S01]  /*d910*/  STSM.16.M88.4 [R20], R56 ;  /* 0x0000003814007844 */ /* 0x000fe20000000200 */
[----:B------:R-:W-:Y:S02]  /*d920*/  SHF.R.U64 R107, R107, 0x3, RZ ;  /* 0x000000036b6b7819 */ /* 0x000fe400000012ff */
[----:B------:R-:W-:Y:S02]  /*d930*/  MOV R30, R30 ;  /* 0x0000001e001e7202 */ /* 0x000fe40000000f00 */
[----:B------:R-:W-:Y:S02]  /*d940*/  F2FP.F16.F32.PACK_AB R66, R69, R68 ;  /* 0x000000444542723e */ /* 0x000fe400000000ff */
[----:B------:R-:W-:Y:S02]  /*d950*/  F2FP.F16.F32.PACK_AB R67, R153, R67 ;  /* 0x000000439943723e */ /* 0x000fe400000000ff */
[----:B------:R-:W-:-:S02]  /*d960*/  F2FP.F16.F32.PACK_AB R73, R152, R74 ;  /* 0x0000004a9849723e */ /* 0x000fc400000000ff */
[----:B------:R-:W-:Y:S01]  /*d970*/  F2FP.F16.F32.PACK_AB R80, R81, R80 ;  /* 0x000000505150723e */ /* 0x000fe200000000ff */
[----:B------:R-:W-:Y:S01]  /*d980*/  STSM.16.M88.4 [R30], R64 ;  /* 0x000000401e007844 */ /* 0x000fe20000000200 */
[----:B------:R-:W-:Y:S02]  /*d990*/  LOP3.LUT R70, R70, R189, RZ, 0x3c, !PT ;  /* 0x000000bd46467212 */ /* 0x000fe400078e3cff */
[----:B------:R-:W-:Y:S02]  /*d9a0*/  MOV R38, R38 ;  /* 0x0000002600267202 */ /* 0x000fe40000000f00 */
[----:B------:R-:W-:Y:S02]  /*d9b0*/  F2FP.F16.F32.PACK_AB R74, R77, R76 ;  /* 0x0000004c4d4a723e */ /* 0x000fe400000000ff */
[----:B------:R-:W-:Y:S02]  /*d9c0*/  F2FP.F16.F32.PACK_AB R75, R79, R75 ;  /* 0x0000004b4f4b723e */ /* 0x000fe400000000ff */
[----:B------:R-:W-:-:S02]  /*d9d0*/  F2FP.F16.F32.PACK_AB R83, R83, R86 ;  /* 0x000000565353723e */ /* 0x000fc400000000ff */
[----:B------:R-:W-:Y:S01]  /*d9e0*/  F2FP.F16.F32.PACK_AB R87, R87, R78 ;  /* 0x0000004e5757723e */ /* 0x000fe200000000ff */
[----:B------:R-:W-:Y:S01]  /*d9f0*/  STSM.16.M88.4 [R38], R72 ;  /* 0x0000004826007844 */ /* 0x000fe20000000200 */
[----:B------:R-:W-:Y:S02]  /*da00*/  F2FP.F16.F32.PACK_AB R81, R9, R82 ;  /* 0x000000520951723e */ /* 0x000fe400000000ff */
[----:B------:R-:W-:Y:S02]  /*da10*/  F2FP.F16.F32.PACK_AB R96, R97, R96 ;  /* 0x000000606160723e */ /* 0x000fe400000000ff */
[----:B------:R-:W-:Y:S02]  /*da20*/  F2FP.F16.F32.PACK_AB R104, R105, R104 ;  /* 0x000000686968723e */ /* 0x000fe400000000ff */
[----:B------:R-:W-:Y:S02]  /*da30*/  F2FP.F16.F32.PACK_AB R112, R113, R112 ;  /* 0x000000707170723e */ /* 0x000fe400000000ff */
[----:B------:R-:W-:-:S02]  /*da40*/  F2FP.F16.F32.PACK_AB R120, R121, R120 ;  /* 0x000000787978723e */ /* 0x000fc400000000ff */
[----:B------:R-:W-:Y:S02]  /*da50*/  F2FP.F16.F32.PACK_AB R128, R129, R128 ;  /* 0x000000808180723e */ /* 0x000fe400000000ff */
[----:B------:R-:W-:Y:S02]  /*da60*/  F2FP.F16.F32.PACK_AB R136, R137, R136 ;  /* 0x000000888988723e */ /* 0x000fe400000000ff */
[----:B------:R-:W-:Y:S01]  /*da70*/  F2FP.F16.F32.PACK_AB R144, R145, R144 ;  /* 0x000000909190723e */ /* 0x000fe200000000ff */
[----:B------:R-:W-:Y:S01]  /*da80*/  ULDC UR10, c[0x0][0xa88] ;  /* 0x0002a200000a7ab9 */ /* 0x000fe20000000800 */
[----:B------:R-:W-:Y:S01]  /*da90*/  LOP3.LUT R94, R94, R191, RZ, 0x3c, !PT ;  /* 0x000000bf5e5e7212 */ /* 0x000fe200078e3cff */
[----:B------:R-:W-:Y:S01]  /*daa0*/  UMOV UR4, URZ ;  /* 0x0000003f00047c82 */ /* 0x000fe20008000000 */
[----:B------:R-:W-:Y:S01]  /*dab0*/  MOV R46, R46 ;  /* 0x0000002e002e7202 */ /* 0x000fe20000000f00 */
[----:B------:R-:W2:Y:S01]  /*dac0*/  LDC R77, c[0x0][0xbe8] ;  /* 0x0002fa00ff4d7b82 */ /* 0x000ea20000000800 */
[----:B------:R-:W-:-:S02]  /*dad0*/  F2FP.F16.F32.PACK_AB R82, R85, R84 ;  /* 0x000000545552723e */ /* 0x000fc400000000ff */
[----:B------:R-:W-:Y:S02]  /*dae0*/  LOP3.LUT R102, R29, R6, RZ, 0x3c, !PT ;  /* 0x000000061d667212 */ /* 0x000fe400078e3cff */
[----:B------:R-:W-:Y:S01]  /*daf0*/  MOV R54, R54 ;  /* 0x0000003600367202 */ /* 0x000fe20000000f00 */
[----:B------:R-:W-:Y:S01]  /*db00*/  STSM.16.M88.4 [R46], R80 ;  /* 0x000000502e007844 */ /* 0x000fe20000000200 */
[----:B------:R-:W-:Y:S02]  /*db10*/  MOV R13, R98 ;  /* 0x00000062000d7202 */ /* 0x000fe40000000f00 */
[----:B------:R-:W-:Y:S02]  /*db20*/  F2FP.F16.F32.PACK_AB R84, R89, R88 ;  /* 0x000000585954723e */ /* 0x000fe400000000ff */
[----:B------:R-:W-:Y:S02]  /*db30*/  F2FP.F16.F32.PACK_AB R85, R91, R90 ;  /* 0x0000005a5b55723e */ /* 0x000fe400000000ff */
[----:B------:R-:W-:-:S02]  /*db40*/  F2FP.F16.F32.PACK_AB R86, R93, R92 ;  /* 0x0000005c5d56723e */ /* 0x000fc400000000ff */
[----:B------:R-:W-:Y:S02]  /*db50*/  LOP3.LUT R6, R107, R170, RZ, 0x3c, !PT ;  /* 0x000000aa6b067212 */ /* 0x000fe400078e3cff */
[----:B------:R-:W-:Y:S01]  /*db60*/  MOV R62, R62 ;  /* 0x0000003e003e7202 */ /* 0x000fe20000000f00 */
[----:B------:R-:W-:Y:S01]  /*db70*/  STSM.16.M88.4 [R54], R84 ;  /* 0x0000005436007844 */ /* 0x000fe20000000200 */
[----:B------:R-:W-:Y:S02]  /*db80*/  F2FP.F16.F32.PACK_AB R97, R165, R164 ;  /* 0x000000a4a561723e */ /* 0x000fe400000000ff */
[----:B------:R-:W-:Y:S02]  /*db90*/  F2FP.F16.F32.PACK_AB R98, R101, R100 ;  /* 0x000000646562723e */ /* 0x000fe400000000ff */
[----:B------:R-:W-:Y:S02]  /*dba0*/  F2FP.F16.F32.PACK_AB R99, R167, R166 ;  /* 0x000000a6a763723e */ /* 0x000fe400000000ff */
[----:B------:R-:W-:-:S02]  /*dbb0*/  MOV R70, R70 ;  /* 0x0000004600467202 */ /* 0x000fc40000000f00 */
[----:B------:R-:W-:Y:S01]  /*dbc0*/  F2FP.F16.F32.PACK_AB R105, R169, R168 ;  /* 0x000000a8a969723e */ /* 0x000fe200000000ff */
[----:B------:R-:W-:Y:S01]  /*dbd0*/  STSM.16.M88.4 [R62], R96 ;  /* 0x000000603e007844 */ /* 0x000fe20000000200 */
[----:B0-----:R-:W-:Y:S02]  /*dbe0*/  F2FP.F16.F32.PACK_AB R106, R109, R108 ;  /* 0x0000006c6d6a723e */ /* 0x001fe400000000ff */
[----:B------:R-:W-:Y:S02]  /*dbf0*/  F2FP.F16.F32.PACK_AB R107, R111, R110 ;  /* 0x0000006e6f6b723e */ /* 0x000fe400000000ff */
[----:B------:R-:W-:Y:S02]  /*dc00*/  F2FP.F16.F32.PACK_AB R113, R115, R114 ;  /* 0x000000727371723e */ /* 0x000fe400000000ff */
[----:B------:R-:W-:Y:S01]  /*dc10*/  MOV R94, R94 ;  /* 0x0000005e005e7202 */ /* 0x000fe20000000f00 */
[----:B------:R-:W-:Y:S01]  /*dc20*/  STSM.16.M88.4 [R70], R104 ;  /* 0x0000006846007844 */ /* 0x000fe20000000200 */
[----:B------:R-:W-:-:S02]  /*dc30*/  F2FP.F16.F32.PACK_AB R114, R117, R116 ;  /* 0x000000747572723e */ /* 0x000fc400000000ff */
[----:B------:R-:W-:Y:S02]  /*dc40*/  F2FP.F16.F32.PACK_AB R115, R119, R118 ;  /* 0x000000767773723e */ /* 0x000fe400000000ff */
[----:B------:R-:W-:Y:S02]  /*dc50*/  F2FP.F16.F32.PACK_AB R121, R123, R122 ;  /* 0x0000007a7b79723e */ /* 0x000fe400000000ff */
[----:B------:R-:W-:Y:S01]  /*dc60*/  F2FP.F16.F32.PACK_AB R122, R125, R124 ;  /* 0x0000007c7d7a723e */ /* 0x000fe200000000ff */
[----:B------:R-:W-:Y:S01]  /*dc70*/  STSM.16.M88.4 [R94], R112 ;  /* 0x000000705e007844 */ /* 0x000fe20000000200 */
[----:B------:R-:W-:Y:S02]  /*dc80*/  F2FP.F16.F32.PACK_AB R123, R127, R126 ;  /* 0x0000007e7f7b723e */ /* 0x000fe400000000ff */
[----:B------:R-:W-:Y:S02]  /*dc90*/  F2FP.F16.F32.PACK_AB R129, R131, R130 ;  /* 0x000000828381723e */ /* 0x000fe400000000ff */
[----:B------:R-:W-:Y:S01]  /*dca0*/  MOV R102, R102 ;  /* 0x0000006600667202 */ /* 0x000fe20000000f00 */
[----:B------:R-:W-:Y:S01]  /*dcb0*/  STSM.16.M88.4 [R13], R120 ;  /* 0x000000780d007844 */ /* 0x000fe20000000200 */
[----:B------:R-:W-:-:S02]  /*dcc0*/  F2FP.F16.F32.PACK_AB R130, R133, R132 ;  /* 0x000000848582723e */ /* 0x000fc400000000ff */
[----:B------:R-:W-:Y:S02]  /*dcd0*/  F2FP.F16.F32.PACK_AB R131, R135, R134 ;  /* 0x000000868783723e */ /* 0x000fe400000000ff */
[----:B------:R-:W-:Y:S02]  /*dce0*/  F2FP.F16.F32.PACK_AB R137, R139, R138 ;  /* 0x0000008a8b89723e */ /* 0x000fe400000000ff */
[----:B------:R-:W-:Y:S01]  /*dcf0*/  MOV R12, R6 ;  /* 0x00000006000c7202 */ /* 0x000fe20000000f00 */
[----:B------:R-:W-:Y:S01]  /*dd00*/  STSM.16.M88.4 [R102], R128 ;  /* 0x0000008066007844 */ /* 0x000fe20000000200 */
[----:B------:R-:W-:Y:S01]  /*dd10*/  F2FP.F16.F32.PACK_AB R138, R141, R140 ;  /* 0x0000008c8d8a723e */ /* 0x000fe200000000ff */
[----:B------:R-:W-:Y:S01]  /*dd20*/  IMAD.U32 R6, RZ, RZ, UR8 ;  /* 0x00000008ff067e24 */ /* 0x000fe2000f8e00ff */
[----:B------:R-:W-:Y:S01]  /*dd30*/  F2FP.F16.F32.PACK_AB R139, R143, R142 ;  /* 0x0000008e8f8b723e */ /* 0x000fe200000000ff */
[----:B------:R-:W-:Y:S01]  /*dd40*/  IMAD.U32 R7, RZ, RZ, UR9 ;  /* 0x00000009ff077e24 */ /* 0x000fe2000f8e00ff */
[----:B------:R-:W-:Y:S01]  /*dd50*/  F2FP.F16.F32.PACK_AB R145, R147, R146 ;  /* 0x000000929391723e */ /* 0x000fe200000000ff */
[----:B------:R-:W-:Y:S01]  /*dd60*/  ULDC.64 UR8, c[0x0][0xc08] ;  /* 0x0003020000087ab9 */ /* 0x000fe20000000a00 */
[----:B------:R-:W-:Y:S01]  /*dd70*/  MOV R10, R10 ;  /* 0x0000000a000a7202 */ /* 0x000fe20000000f00 */
[----:B------:R-:W-:Y:S01]  /*dd80*/  STSM.16.M88.4 [R12], R136 ;  /* 0x000000880c007844 */ /* 0x000fe20000000200 */
[----:B------:R-:W-:-:S02]  /*dd90*/  F2FP.F16.F32.PACK_AB R146, R149, R148 ;  /* 0x000000949592723e */ /* 0x000fc400000000ff */
[----:B------:R-:W-:Y:S02]  /*dda0*/  F2FP.F16.F32.PACK_AB R147, R0, R150 ;  /* 0x000000960093723e */ /* 0x000fe400000000ff */
[----:B------:R-:W-:-:S03]  /*ddb0*/  PLOP3.LUT P0, PT, PT, PT, UP0, 0x80, 0x0 ;  /* 0x000000000000781c */ /* 0x000fc60003f0f008 */
[----:B------:R0:W-:Y:S01]  /*ddc0*/  STSM.16.M88.4 [R10], R144 ;  /* 0x000000900a007844 */ /* 0x0001e20000000200 */
[----:B------:R-:W-:Y:S09]  /*ddd0*/  BAR.SYNC.DEFER_BLOCKING 0x1, 0x100 ;  /* 0x0044000000007b1d */ /* 0x000ff20000010000 */
[----:B------:R-:W3:Y:S01]  /*dde0*/  @P0 LDG.E R0, desc[UR40][R6.64] ;  /* 0x0000002806000981 */ /* 0x000ee2000c1e1900 */
[----:B------:R-:W-:Y:S01]  /*ddf0*/  UISETP.NE.U32.AND UP1, UPT, UR8, URZ, UPT ;  /* 0x0000003f0800728c */ /* 0x000fe2000bf25070 */
[----:B--2---:R-:W-:-:S03]  /*de00*/  ISETP.NE.AND P1, PT, R77, 0x1, PT ;  /* 0x000000014d00780c */ /* 0x004fc60003f25270 */
[----:B------:R-:W-:-:S06]  /*de10*/  UISETP.NE.AND.EX UP1, UPT, UR9, URZ, UPT, UP1 ;  /* 0x0000003f0900728c */ /* 0x000fcc000bf25310 */
[----:B------:R-:W-:-:S04]  /*de20*/  PLOP3.LUT P2, PT, PT, PT, UP1, 0x80, 0x0 ;  /* 0x000000000000781c */ /* 0x000fc80003f4f018 */
[----:B------:R-:W2:Y:S01]  /*de30*/  @P1 LDC R9, c[0x0][0xbec] ;  /* 0x0002fb00ff091b82 */ /* 0x000ea20000000800 */
[----:B------:R-:W-:Y:S02]  /*de40*/  @UP1 ULDC.64 UR8, c[0x0][0xc08] ;  /* 0x0003020000081ab9 */ /* 0x000fe40000000a00 */
[----:B------:R-:W-:-:S05]  /*de50*/  @UP1 UIMAD.WIDE UR8, UR44, 0x4, UR8 ;  /* 0x000000042c0818a5 */ /* 0x000fca000f8e0208 */
[----:B-1----:R-:W1:Y:S01]  /*de60*/  @P1 LDC R14, c[0x0][0xbf0] ;  /* 0x0002fc00ff0e1b82 */ /* 0x002e620000000800 */
[----:B0-----:R-:W-:Y:S02]  /*de70*/  IMAD.U32 R10, RZ, RZ, UR8 ;  /* 0x00000008ff0a7e24 */ /* 0x001fe4000f8e00ff */
[----:B------:R-:W-:Y:S01]  /*de80*/  IMAD.U32 R11, RZ, RZ, UR9 ;  /* 0x00000009ff0b7e24 */ /* 0x000fe2000f8e00ff */
[----:B---3--:R-:W-:Y:S01]  /*de90*/  @P0 R2UR UR4, R0 ;  /* 0x00000000000402ca */ /* 0x008fe200000e0000 */
[----:B------:R-:W-:-:S06]  /*dea0*/  IMAD.U32 R0, RZ, RZ, UR10 ;  /* 0x0000000aff007e24 */ /* 0x000fcc000f8e00ff */
[----:B------:R0:W5:Y:S01]  /*deb0*/  @P2 LDG.E R0, desc[UR40][R10.64] ;  /* 0x000000280a002981 */ /* 0x000162000c1e1900 */
[----:B-12---:R-:W-:Y:S07]  /*dec0*/  @P2 BRA `(.L_x_2432) ;  /* 0x0000000000102947 */ /* 0x006fee0003800000 */
[----:B------:R-:W-:Y:S05]  /*ded0*/  @!P0 BRA `(.L_x_2432) ;  /* 0x00000000000c8947 */ /* 0x000fea0003800000 */
[----:B0-----:R-:W2:Y:S04]  /*dee0*/  LDG.E R11, desc[UR40][R6.64] ;  /* 0x00000028060b7981 */ /* 0x001ea8000c1e1900 */
[----:B-----5:R-:W2:Y:S02]  /*def0*/  LDG.E R0, desc[UR40][R6.64+0x4] ;  /* 0x0000042806007981 */ /* 0x020ea4000c1e1900 */
[----:B--2---:R-:W-:-:S07]  /*df00*/  IMAD.IADD R0, R0, 0x1, -R11 ;  /* 0x0000000100007824 */ /* 0x004fce00078e0a0b */
.L_x_2432:
[----:B------:R-:W-:Y:S01]  /*df10*/  USHF.R.S32.HI UR9, URZ, 0x1f, UR4 ;  /* 0x0000001f3f097899 */ /* 0x000fe20008011404 */
[----:B------:R-:W-:Y:S01]  /*df20*/  VIADD R12, R22, UR43 ;  /* 0x0000002b160c7c36 */ /* 0x000fe20008000000 */
[----:B------:R-:W-:Y:S01]  /*df30*/  USHF.R.S32.HI UR16, URZ, 0x1f, UR45 ;  /* 0x0000001f3f107899 */ /* 0x000fe2000801142d */
[----:B------:R-:W-:Y:S01]  /*df40*/  VIADD R26, R206, UR43 ;  /* 0x0000002bce1a7c36 */ /* 0x000fe20008000000 */
[----:B------:R-:W-:Y:S01]  /*df50*/  ULDC.64 UR14, c[0x0][0xb90] ;  /* 0x0002e400000e7ab9 */ /* 0x000fe20000000a00 */
[----:B------:R-:W-:Y:S01]  /*df60*/  UMOV UR8, UR4 ;  /* 0x0000000400087c82 */ /* 0x000fe20008000000 */
[----:B------:R-:W-:Y:S01]  /*df70*/  UIMAD UR12, UR16, UR14, URZ ;  /* 0x0000000e100c72a4 */ /* 0x000fe2000f8e023f */
[----:B------:R-:W-:Y:S01]  /*df80*/  @P1 IMAD.HI.U32 R7, R12, R9, RZ ;  /* 0x000000090c071227 */ /* 0x000fe200078e00ff */
[----:B------:R-:W-:Y:S02]  /*df90*/  UIMAD.WIDE.U32 UR10, UR45, UR14, UR8 ;  /* 0x0000000e2d0a72a5 */ /* 0x000fe4000f8e0008 */
[----:B------:R-:W-:Y:S01]  /*dfa0*/  USHF.R.S32.HI UR8, URZ, 0x1f, UR44 ;  /* 0x0000001f3f087899 */ /* 0x000fe2000801142c */
[----:B------:R-:W-:Y:S01]  /*dfb0*/  IMAD.MOV.U32 R6, RZ, RZ, R12 ;  /* 0x000000ffff067224 */ /* 0x000fe200078e000c */
[----:B------:R-:W-:Y:S01]  /*dfc0*/  UIMAD UR12, UR45, UR15, UR12 ;  /* 0x0000000f2d0c72a4 */ /* 0x000fe2000f8e020c */
[----:B------:R-:W-:Y:S01]  /*dfd0*/  @P1 SHF.R.U32.HI R6, RZ, R14, R7 ;  /* 0x0000000eff061219 */ /* 0x000fe20000011607 */
[----:B------:R-:W-:Y:S01]  /*dfe0*/  USEL UR18, UR8, URZ, !UP0 ;  /* 0x0000003f08127287 */ /* 0x000fe2000c000000 */
[----:B------:R-:W-:Y:S01]  /*dff0*/  IMAD R7, R203, 0x40, R19 ;  /* 0x00000040cb077824 */ /* 0x000fe200078e0213 */
[----:B------:R-:W-:Y:S01]  /*e000*/  ULDC.64 UR14, c[0x0][0xb98] ;  /* 0x0002e600000e7ab9 */ /* 0x000fe20000000a00 */
[----:B------:R-:W-:Y:S01]  /*e010*/  USEL UR17, UR44, URZ, !UP0 ;  /* 0x0000003f2c117287 */ /* 0x000fe2000c000000 */
[----:B0-----:R-:W-:Y:S01]  /*e020*/  IMAD.MOV R10, RZ, RZ, -R6 ;  /* 0x000000ffff0a7224 */ /* 0x001fe200078e0a06 */
[----:B------:R-:W-:Y:S01]  /*e030*/  UIMAD UR8, UR18, UR14, URZ ;  /* 0x0000000e120872a4 */ /* 0x000fe2000f8e023f */
[----:B------:R-:W-:Y:S01]  /*e040*/  IMAD.WIDE R4, R7, 0x2, R4 ;  /* 0x0000000207047825 */ /* 0x000fe200078e0204 */
[----:B------:R-:W-:Y:S01]  /*e050*/  UIADD3 UR11, UR11, UR12, URZ ;  /* 0x0000000c0b0b7290 */ /* 0x000fe2000fffe03f */
[----:B------:R-:W-:Y:S01]  /*e060*/  SHF.R.S32.HI R7, RZ, 0x1f, R6 ;  /* 0x0000001fff077819 */ /* 0x000fe20000011406 */
[----:B------:R-:W-:Y:S01]  /*e070*/  UIMAD UR8, UR17, UR15, UR8 ;  /* 0x0000000f110872a4 */ /* 0x000fe2000f8e0208 */
[----:B------:R-:W-:Y:S01]  /*e080*/  IMAD R9, R77, R10, R12 ;  /* 0x0000000a4d097224 */ /* 0x000fe200078e020c */
[----:B------:R-:W-:Y:S01]  /*e090*/  UIMAD.WIDE.U32 UR10, UR17, UR14, UR10 ;  /* 0x0000000e110a72a5 */ /* 0x000fe2000f8e000a */
[----:B------:R-:W-:Y:S01]  /*e0a0*/  IADD3 R33, P2, R4, 0x5000, RZ ;  /* 0x0000500004217810 */ /* 0x000fe20007f5e0ff */
[----:B-----5:R-:W-:Y:S01]  /*e0b0*/  IMAD R79, R0, R77, RZ ;  /* 0x0000004d004f7224 */ /* 0x020fe200078e02ff */
[----:B------:R-:W-:Y:S01]  /*e0c0*/  IADD3 R53, P3, R4, 0x4000, RZ ;  /* 0x0000400004357810 */ /* 0x000fe20007f7e0ff */
[----:B------:R-:W-:Y:S01]  /*e0d0*/  IMAD.U32 R12, RZ, RZ, UR8 ;  /* 0x00000008ff0c7e24 */ /* 0x000fe2000f8e00ff */
[----:B------:R-:W-:Y:S01]  /*e0e0*/  SHF.R.S32.HI R10, RZ, 0x1f, R9 ;  /* 0x0000001fff0a7819 */ /* 0x000fe20000011409 */
[----:B------:R-:W-:Y:S01]  /*e0f0*/  ULDC.64 UR12, c[0x0][0xaa0] ;  /* 0x0002a800000c7ab9 */ /* 0x000fe20000000a00 */
[----:B------:R-:W-:-:S02]  /*e100*/  IADD3 R6, P0, R6, UR10, RZ ;  /* 0x0000000a06067c10 */ /* 0x000fc4000ff1e0ff */
[----:B------:R-:W-:Y:S02]  /*e110*/  LOP3.LUT R32, R33, 0x380, RZ, 0xc0, !PT ;  /* 0x0000038021207812 */ /* 0x000fe400078ec0ff */
[----:B------:R-:W-:Y:S01]  /*e120*/  IADD3.X R7, R7, UR11, R12, P0, !PT ;  /* 0x0000000b07077c10 */ /* 0x000fe200087fe40c */
[----:B------:R-:W-:Y:S01]  /*e130*/  ULDC.64 UR10, c[0x0][0xb88] ;  /* 0x0002e200000a7ab9 */ /* 0x000fe20000000a00 */
[----:B------:R-:W-:Y:S01]  /*e140*/  SHF.R.U64 R32, R32, 0x3, RZ ;  /* 0x0000000320207819 */ /* 0x000fe200000012ff */
[----:B------:R-:W-:Y:S01]  /*e150*/  IMAD R10, R10, UR10, RZ ;  /* 0x0000000a0a0a7c24 */ /* 0x000fe2000f8e02ff */
[----:B------:R-:W-:Y:S01]  /*e160*/  LOP3.LUT R52, R53, 0x380, RZ, 0xc0, !PT ;  /* 0x0000038035347812 */ /* 0x000fe200078ec0ff */
[C---:B------:R-:W-:Y:S01]  /*e170*/  IMAD.WIDE.U32 R6, R9.reuse, UR10, R6 ;  /* 0x0000000a09067c25 */ /* 0x040fe2000f8e0006 */
[----:B------:R-:W-:Y:S02]  /*e180*/  LOP3.LUT R32, R32, R33, RZ, 0x3c, !PT ;  /* 0x0000002120207212 */ /* 0x000fe400078e3cff */
[----:B------:R-:W-:Y:S01]  /*e190*/  SHF.R.U64 R52, R52, 0x3, RZ ;  /* 0x0000000334347819 */ /* 0x000fe200000012ff */
[----:B------:R-:W-:Y:S01]  /*e1a0*/  IMAD R11, R9, UR11, R10 ;  /* 0x0000000b090b7c24 */ /* 0x000fe2000f8e020a */
[----:B------:R-:W-:Y:S01]  /*e1b0*/  ULDC.64 UR10, c[0x0][0xb50] ;  /* 0x0002d400000a7ab9 */ /* 0x000fe20000000a00 */
[----:B------:R-:W-:Y:S01]  /*e1c0*/  IMAD.X R33, RZ, RZ, R5, P2 ;  /* 0x000000ffff217224 */ /* 0x000fe200010e0605 */
[----:B------:R-:W-:Y:S01]  /*e1d0*/  LEA R14, P0, R6, UR10, 0x2 ;  /* 0x0000000a060e7c11 */ /* 0x000fe2000f8010ff */
[----:B------:R-:W-:Y:S01]  /*e1e0*/  IMAD.IADD R7, R7, 0x1, R11 ;  /* 0x0000000107077824 */ /* 0x000fe200078e020b */
[----:B------:R-:W-:-:S02]  /*e1f0*/  IADD3 R11, P2, R4, 0xb000, RZ ;  /* 0x0000b000040b7810 */ /* 0x000fc40007f5e0ff */
[----:B------:R-:W-:Y:S01]  /*e200*/  LOP3.LUT R52, R52, R53, RZ, 0x3c, !PT ;  /* 0x0000003534347212 */ /* 0x000fe200078e3cff */
[----:B------:R-:W-:Y:S01]  /*e210*/  SHFL.IDX PT, R16, R14, RZ, 0x1c1f ;  /* 0x001c1fff0e107589 */ /* 0x000fe200000e0000 */
[----:B------:R-:W-:Y:S01]  /*e220*/  LEA.HI.X R15, R6, UR11, R7, 0x2, P0 ;  /* 0x0000000b060f7c11 */ /* 0x000fe200080f1407 */
[----:B------:R-:W-:Y:S01]  /*e230*/  IMAD.X R53, RZ, RZ, R5, P3 ;  /* 0x000000ffff357224 */ /* 0x000fe200018e0605 */
[----:B------:R-:W-:Y:S01]  /*e240*/  IADD3 R29, P0, R4, 0x3000, RZ ;  /* 0x00003000041d7810 */ /* 0x000fe20007f1e0ff */
[----:B------:R-:W-:Y:S01]  /*e250*/  SHFL.IDX PT, R20, R14, 0x1, 0x1c1f ;  /* 0x003c1f000e147f89 */ /* 0x000fe200000e0000 */
[----:B------:R-:W-:Y:S01]  /*e260*/  LOP3.LUT R10, R11, 0x380, RZ, 0xc0, !PT ;  /* 0x000003800b0a7812 */ /* 0x000fe200078ec0ff */
[----:B------:R-:W-:Y:S01]  /*e270*/  VIADD R6, R26, 0x8 ;  /* 0x000000081a067836 */ /* 0x000fe20000000000 */
[----:B------:R-:W-:Y:S01]  /*e280*/  LOP3.LUT R28, R29, 0x380, RZ, 0xc0, !PT ;  /* 0x000003801d1c7812 */ /* 0x000fe200078ec0ff */
[----:B------:R-:W0:Y:S01]  /*e290*/  SHFL.IDX PT, R17, R15, RZ, 0x1c1f ;  /* 0x001c1fff0f117589 */ /* 0x000e2200000e0000 */
[----:B------:R-:W-:-:S02]  /*e2a0*/  SHF.R.U64 R10, R10, 0x3, RZ ;  /* 0x000000030a0a7819 */ /* 0x000fc400000012ff */
[----:B------:R-:W-:Y:S01]  /*e2b0*/  SHF.R.U64 R28, R28, 0x3, RZ ;  /* 0x000000031c1c7819 */ /* 0x000fe200000012ff */
[----:B------:R-:W1:Y:S01]  /*e2c0*/  SHFL.IDX PT, R21, R15, 0x1, 0x1c1f ;  /* 0x003c1f000f157f89 */ /* 0x000e6200000e0000 */
[----:B------:R-:W-:Y:S01]  /*e2d0*/  LOP3.LUT R10, R10, R11, RZ, 0x3c, !PT ;  /* 0x0000000b0a0a7212 */ /* 0x000fe200078e3cff */
[--C-:B------:R-:W-:Y:S01]  /*e2e0*/  IMAD.X R11, RZ, RZ, R5.reuse, P2 ;  /* 0x000000ffff0b7224 */ /* 0x100fe200010e0605 */
[----:B------:R-:W-:Y:S01]  /*e2f0*/  LOP3.LUT R28, R28, R29, RZ, 0x3c, !PT ;  /* 0x0000001d1c1c7212 */ /* 0x000fe200078e3cff */
[----:B------:R-:W-:Y:S01]  /*e300*/  IMAD.X R29, RZ, RZ, R5, P0 ;  /* 0x000000ffff1d7224 */ /* 0x000fe200000e0605 */
[C---:B------:R-:W-:Y:S02]  /*e310*/  IADD3 R57, P0, R4.reuse, 0x9000, RZ ;  /* 0x0000900004397810 */ /* 0x040fe40007f1e0ff */
[----:B------:R-:W-:Y:S02]  /*e320*/  IADD3 R45, P3, R4, 0xa000, RZ ;  /* 0x0000a000042d7810 */ /* 0x000fe40007f7e0ff */
[----:B------:R-:W-:-:S02]  /*e330*/  LOP3.LUT R56, R57, 0x380, RZ, 0xc0, !PT ;  /* 0x0000038039387812 */ /* 0x000fc400078ec0ff */
[----:B------:R-:W-:Y:S02]  /*e340*/  LOP3.LUT R44, R45, 0x380, RZ, 0xc0, !PT ;  /* 0x000003802d2c7812 */ /* 0x000fe400078ec0ff */
[----:B------:R-:W-:Y:S02]  /*e350*/  SHF.R.U64 R56, R56, 0x3, RZ ;  /* 0x0000000338387819 */ /* 0x000fe400000012ff */
[----:B------:R-:W-:Y:S02]  /*e360*/  IADD3 R13, P5, R4, 0x1000, RZ ;  /* 0x00001000040d7810 */ /* 0x000fe40007fbe0ff */
[----:B------:R-:W-:Y:S01]  /*e370*/  LOP3.LUT R56, R56, R57, RZ, 0x3c, !PT ;  /* 0x0000003938387212 */ /* 0x000fe200078e3cff */
[----:B------:R-:W-:Y:S01]  /*e380*/  IMAD.X R57, RZ, RZ, R5, P0 ;  /* 0x000000ffff397224 */ /* 0x000fe200000e0605 */
[----:B------:R-:W-:Y:S02]  /*e390*/  LOP3.LUT P0, RZ, R204, 0x3, RZ, 0xc0, !PT ;  /* 0x00000003ccff7812 */ /* 0x000fe4000780c0ff */
[----:B------:R-:W-:-:S02]  /*e3a0*/  IADD3 R25, P4, R4, 0x2000, RZ ;  /* 0x0000200004197810 */ /* 0x000fc40007f9e0ff */
[----:B------:R-:W-:Y:S02]  /*e3b0*/  ISETP.GE.OR P2, PT, R26, R79, P0 ;  /* 0x0000004f1a00720c */ /* 0x000fe40000746670 */
[----:B------:R-:W-:Y:S02]  /*e3c0*/  SHF.R.U64 R44, R44, 0x3, RZ ;  /* 0x000000032c2c7819 */ /* 0x000fe400000012ff */
[----:B------:R-:W-:Y:S02]  /*e3d0*/  LOP3.LUT R12, R13, 0x380, RZ, 0xc0, !PT ;  /* 0x000003800d0c7812 */ /* 0x000fe400078ec0ff */
[----:B------:R-:W-:Y:S02]  /*e3e0*/  LOP3.LUT R24, R25, 0x380, RZ, 0xc0, !PT ;  /* 0x0000038019187812 */ /* 0x000fe400078ec0ff */
[----:B------:R-:W-:Y:S01]  /*e3f0*/  LOP3.LUT R44, R44, R45, RZ, 0x3c, !PT ;  /* 0x0000002d2c2c7212 */ /* 0x000fe200078e3cff */
[----:B------:R-:W-:Y:S01]  /*e400*/  IMAD.X R45, RZ, RZ, R5, P3 ;  /* 0x000000ffff2d7224 */ /* 0x000fe200018e0605 */
[----:B------:R-:W-:-:S02]  /*e410*/  SHF.R.U64 R12, R12, 0x3, RZ ;  /* 0x000000030c0c7819 */ /* 0x000fc400000012ff */
[----:B------:R-:W-:Y:S01]  /*e420*/  SHF.R.U64 R24, R24, 0x3, RZ ;  /* 0x0000000318187819 */ /* 0x000fe200000012ff */
[----:B0-----:R0:W-:Y:S01]  /*e430*/  @!P2 ST.E desc[UR40][R16.64], R8 ;  /* 0x000000081000a985 */ /* 0x0011e2000c101928 */
[----:B------:R-:W-:Y:S02]  /*e440*/  IADD3 R7, P3, R4, 0xf000, RZ ;  /* 0x0000f00004077810 */ /* 0x000fe40007f7e0ff */
[----:B------:R-:W-:Y:S01]  /*e450*/  LOP3.LUT R12, R12, R13, RZ, 0x3c, !PT ;  /* 0x0000000d0c0c7212 */ /* 0x000fe200078e3cff */
[--C-:B------:R-:W-:Y:S01]  /*e460*/  IMAD.X R13, RZ, RZ, R5.reuse, P5 ;  /* 0x000000ffff0d7224 */ /* 0x100fe200028e0605 */
[----:B------:R-:W-:Y:S01]  /*e470*/  LOP3.LUT R24, R24, R25, RZ, 0x3c, !PT ;  /* 0x0000001918187212 */ /* 0x000fe200078e3cff */
[--C-:B------:R-:W-:Y:S01]  /*e480*/  IMAD.X R25, RZ, RZ, R5.reuse, P4 ;  /* 0x000000ffff197224 */ /* 0x100fe200020e0605 */
[----:B------:R-:W-:Y:S01]  /*e490*/  ISETP.GE.OR P0, PT, R6, R79, P0 ;  /* 0x0000004f0600720c */ /* 0x000fe20000706670 */
[----:B------:R-:W-:Y:S01]  /*e4a0*/  UIMAD UR10, UR9, UR12, URZ ;  /* 0x0000000c090a72a4 */ /* 0x000fe2000f8e023f */
[----:B------:R-:W-:Y:S01]  /*e4b0*/  LOP3.LUT R0, R7, 0x380, RZ, 0xc0, !PT ;  /* 0x0000038007007812 */ /* 0x000fe200078ec0ff */
[----:B------:R-:W-:Y:S01]  /*e4c0*/  IMAD.X R49, RZ, RZ, R5, P3 ;  /* 0x000000ffff317224 */ /* 0x000fe200018e0605 */
[C---:B------:R-:W-:Y:S01]  /*e4d0*/  IADD3 R37, P6, R4.reuse, 0x6000, RZ ;  /* 0x0000600004257810 */ /* 0x040fe20007fde0ff */
[----:B0-----:R-:W0:Y:S01]  /*e4e0*/  @P1 LDC R16, c[0x0][0xbec] ;  /* 0x0002fb00ff101b82 */ /* 0x001e220000000800 */
[----:B------:R-:W-:-:S02]  /*e4f0*/  IADD3 R41, P5, R4, 0x7000, RZ ;  /* 0x0000700004297810 */ /* 0x000fc40007fbe0ff */
[----:B------:R-:W-:Y:S02]  /*e500*/  IADD3 R65, P4, R4, 0x8000, RZ ;  /* 0x0000800004417810 */ /* 0x000fe40007f9e0ff */
[----:B------:R-:W-:Y:S02]  /*e510*/  SHF.R.U64 R0, R0, 0x3, RZ ;  /* 0x0000000300007819 */ /* 0x000fe400000012ff */
[----:B------:R-:W-:Y:S01]  /*e520*/  LOP3.LUT R9, R4, 0x380, RZ, 0xc0, !PT ;  /* 0x0000038004097812 */ /* 0x000fe200078ec0ff */
[----:B------:R-:W2:Y:S01]  /*e530*/  @P1 LDC R17, c[0x0][0xbf0] ;  /* 0x0002fc00ff111b82 */ /* 0x000ea20000000800 */
[----:B------:R-:W-:Y:S01]  /*e540*/  LOP3.LUT R36, R37, 0x380, RZ, 0xc0, !PT ;  /* 0x0000038025247812 */ /* 0x000fe200078ec0ff */
[----:B------:R-:W-:Y:S01]  /*e550*/  UIMAD.WIDE.U32 UR8, UR4, UR12, URZ ;  /* 0x0000000c040872a5 */ /* 0x000fe2000f8e003f */
[----:B------:R-:W-:Y:S01]  /*e560*/  LOP3.LUT R40, R41, 0x380, RZ, 0xc0, !PT ;  /* 0x0000038029287812 */ /* 0x000fe200078ec0ff */
[----:B------:R-:W-:Y:S01]  /*e570*/  UIMAD UR10, UR4, UR13, UR10 ;  /* 0x0000000d040a72a4 */ /* 0x000fe2000f8e020a */
[----:B------:R-:W-:Y:S01]  /*e580*/  LOP3.LUT R64, R65, 0x380, RZ, 0xc0, !PT ;  /* 0x0000038041407812 */ /* 0x000fe200078ec0ff */
[----:B-1----:R1:W-:Y:S01]  /*e590*/  @!P0 ST.E desc[UR40][R20.64], R3 ;  /* 0x0000000314008985 */ /* 0x0023e2000c101928 */
[----:B------:R-:W-:Y:S01]  /*e5a0*/  LOP3.LUT R48, R0, R7, RZ, 0x3c, !PT ;  /* 0x0000000700307212 */ /* 0x000fe200078e3cff */
[----:B------:R-:W-:Y:S01]  /*e5b0*/  ULDC.64 UR12, c[0x0][0xae8] ;  /* 0x0002ba00000c7ab9 */ /* 0x000fe20000000a00 */
[----:B------:R-:W-:Y:S01]  /*e5c0*/  SHF.R.U64 R36, R36, 0x3, RZ ;  /* 0x0000000324247819 */ /* 0x000fe200000012ff */
[----:B------:R-:W-:Y:S01]  /*e5d0*/  IMAD R0, R202, 0x20, R203 ;  /* 0x00000020ca007824 */ /* 0x000fe200078e02cb */
[----:B------:R-:W-:Y:S01]  /*e5e0*/  SHF.R.U64 R40, R40, 0x3, RZ ;  /* 0x0000000328287819 */ /* 0x000fe200000012ff */
[----:B------:R-:W-:Y:S01]  /*e5f0*/  UIADD3 UR9, UR9, UR10, URZ ;  /* 0x0000000a09097290 */ /* 0x000fe2000fffe03f */
[----:B------:R-:W-:Y:S01]  /*e600*/  SHF.R.U64 R64, R64, 0x3, RZ ;  /* 0x0000000340407819 */ /* 0x000fe200000012ff */
[----:B------:R-:W-:Y:S01]  /*e610*/  UIMAD UR4, UR16, UR12, URZ ;  /* 0x0000000c100472a4 */ /* 0x000fe2000f8e023f */
[----:B------:R-:W-:Y:S01]  /*e620*/  LOP3.LUT R36, R36, R37, RZ, 0x3c, !PT ;  /* 0x0000002524247212 */ /* 0x000fe200078e3cff */
[--C-:B------:R-:W-:Y:S01]  /*e630*/  IMAD.X R37, RZ, RZ, R5.reuse, P6 ;  /* 0x000000ffff257224 */ /* 0x100fe200030e0605 */
[----:B------:R-:W-:Y:S01]  /*e640*/  LOP3.LUT R40, R40, R41, RZ, 0x3c, !PT ;  /* 0x0000002928287212 */ /* 0x000fe200078e3cff */
[----:B-1----:R-:W-:Y:S01]  /*e650*/  VIADD R21, R0, UR43 ;  /* 0x0000002b00157c36 */ /* 0x002fe20008000000 */
[----:B------:R-:W-:Y:S01]  /*e660*/  LOP3.LUT R64, R64, R65, RZ, 0x3c, !PT ;  /* 0x0000004140407212 */ /* 0x000fe200078e3cff */
[--C-:B------:R-:W-:Y:S01]  /*e670*/  IMAD.X R41, RZ, RZ, R5.reuse, P5 ;  /* 0x000000ffff297224 */ /* 0x100fe200028e0605 */
[----:B------:R-:W-:Y:S01]  /*e680*/  UIMAD UR4, UR45, UR13, UR4 ;  /* 0x0000000d2d0472a4 */ /* 0x000fe2000f8e0204 */
[----:B------:R-:W-:Y:S01]  /*e690*/  IMAD.X R65, RZ, RZ, R5, P4 ;  /* 0x000000ffff417224 */ /* 0x000fe200020e0605 */
[----:B------:R-:W-:Y:S01]  /*e6a0*/  UIMAD.WIDE.U32 UR8, UR45, UR12, UR8 ;  /* 0x0000000c2d0872a5 */ /* 0x000fe2000f8e0008 */
[C---:B------:R-:W-:Y:S01]  /*e6b0*/  IADD3 R73, P6, R4.reuse, 0xc000, RZ ;  /* 0x0000c00004497810 */ /* 0x040fe20007fde0ff */
[----:B------:R-:W-:Y:S01]  /*e6c0*/  ULDC.64 UR10, c[0x0][0xaf0] ;  /* 0x0002bc00000a7ab9 */ /* 0x000fe20000000a00 */
[C---:B------:R-:W-:Y:S01]  /*e6d0*/  IADD3 R69, P5, R4.reuse, 0xd000, RZ ;  /* 0x0000d00004457810 */ /* 0x040fe20007fbe0ff */
[----:B0-----:R-:W-:Y:S01]  /*e6e0*/  @P1 IMAD.HI.U32 R0, R21, R16, RZ ;  /* 0x0000001015001227 */ /* 0x001fe200078e00ff */
[----:B------:R-:W-:Y:S01]  /*e6f0*/  IADD3 R61, P4, R4, 0xe000, RZ ;  /* 0x0000e000043d7810 */ /* 0x000fe20007f9e0ff */
[----:B------:R-:W-:Y:S01]  /*e700*/  UIADD3 UR9, UR9, UR4, URZ ;  /* 0x0000000409097290 */ /* 0x000fe2000fffe03f */
[----:B------:R-:W-:Y:S01]  /*e710*/  LOP3.LUT R72, R73, 0x380, RZ, 0xc0, !PT ;  /* 0x0000038049487812 */ /* 0x000fe200078ec0ff */
[----:B------:R-:W-:Y:S01]  /*e720*/  UIMAD UR4, UR18, UR10, URZ ;  /* 0x0000000a120472a4 */ /* 0x000fe2000f8e023f */
[----:B------:R-:W-:Y:S01]  /*e730*/  LOP3.LUT R68, R69, 0x380, RZ, 0xc0, !PT ;  /* 0x0000038045447812 */ /* 0x000fe200078ec0ff */
[----:B------:R-:W-:Y:S01]  /*e740*/  IMAD.MOV.U32 R3, RZ, RZ, R21 ;  /* 0x000000ffff037224 */ /* 0x000fe200078e0015 */
[----:B------:R-:W-:Y:S01]  /*e750*/  LOP3.LUT R60, R61, 0x380, RZ, 0xc0, !PT ;  /* 0x000003803d3c7812 */ /* 0x000fe200078ec0ff */
[----:B------:R-:W-:Y:S01]  /*e760*/  UIMAD UR4, UR17, UR11, UR4 ;  /* 0x0000000b110472a4 */ /* 0x000fe2000f8e0204 */
[----:B--2---:R-:W-:Y:S01]  /*e770*/  @P1 SHF.R.U32.HI R3, RZ, R17, R0 ;  /* 0x00000011ff031219 */ /* 0x004fe20000011600 */
[----:B------:R-:W-:Y:S01]  /*e780*/  UIMAD.WIDE.U32 UR8, UR17, UR10, UR8 ;  /* 0x0000000a110872a5 */ /* 0x000fe2000f8e0008 */
[----:B------:R-:W-:Y:S01]  /*e790*/  SHF.R.U64 R72, R72, 0x3, RZ ;  /* 0x0000000348487819 */ /* 0x000fe200000012ff */
[----:B------:R-:W5:Y:S01]  /*e7a0*/  LD.E.128 R12, desc[UR40][R12.64] ;  /* 0x000000280c0c7980 */ /* 0x000f62000c101d00 */
[----:B------:R-:W-:-:S02]  /*e7b0*/  SHF.R.U64 R68, R68, 0x3, RZ ;  /* 0x0000000344447819 */ /* 0x000fc400000012ff */
[----:B------:R-:W-:Y:S02]  /*e7c0*/  SHF.R.U64 R60, R60, 0x3, RZ ;  /* 0x000000033c3c7819 */ /* 0x000fe400000012ff */
[----:B------:R-:W-:Y:S01]  /*e7d0*/  SHF.R.U64 R9, R9, 0x3, RZ ;  /* 0x0000000309097819 */ /* 0x000fe200000012ff */
[----:B------:R-:W-:Y:S01]  /*e7e0*/  UIADD3 UR4, UR9, UR4, URZ ;  /* 0x0000000409047290 */ /* 0x000fe2000fffe03f */
[--C-:B------:R-:W-:Y:S01]  /*e7f0*/  SHF.R.S32.HI R0, RZ, 0x1f, R3.reuse ;  /* 0x0000001fff007819 */ /* 0x100fe20000011403 */
[----:B------:R-:W-:Y:S01]  /*e800*/  IMAD.MOV R20, RZ, RZ, -R3 ;  /* 0x000000ffff147224 */ /* 0x000fe200078e0a03 */
[----:B------:R-:W-:Y:S01]  /*e810*/  LOP3.LUT R72, R72, R73, RZ, 0x3c, !PT ;  /* 0x0000004948487212 */ /* 0x000fe200078e3cff */
[--C-:B------:R-:W-:Y:S01]  /*e820*/  IMAD.X R73, RZ, RZ, R5.reuse, P6 ;  /* 0x000000ffff497224 */ /* 0x100fe200030e0605 */
[----:B------:R-:W-:Y:S01]  /*e830*/  LOP3.LUT R68, R68, R69, RZ, 0x3c, !PT ;  /* 0x0000004544447212 */ /* 0x000fe200078e3cff */
[--C-:B------:R-:W-:Y:S01]  /*e840*/  IMAD.X R69, RZ, RZ, R5.reuse, P5 ;  /* 0x000000ffff457224 */ /* 0x100fe200028e0605 */
[----:B------:R-:W-:Y:S01]  /*e850*/  LOP3.LUT R60, R60, R61, RZ, 0x3c, !PT ;  /* 0x0000003d3c3c7212 */ /* 0x000fe200078e3cff */
[----:B------:R-:W-:Y:S01]  /*e860*/  IMAD.X R61, RZ, RZ, R5, P4 ;  /* 0x000000ffff3d7224 */ /* 0x000fe200020e0605 */
[----:B------:R-:W-:Y:S01]  /*e870*/  LOP3.LUT R4, R9, R4, RZ, 0x3c, !PT ;  /* 0x0000000409047212 */ /* 0x000fe200078e3cff */
[----:B------:R-:W-:Y:S01]  /*e880*/  ULDC.64 UR10, c[0x0][0xae0] ;  /* 0x0002b800000a7ab9 */ /* 0x000fe20000000a00 */
[----:B------:R-:W-:Y:S01]  /*e890*/  IMAD R21, R77, R20, R21 ;  /* 0x000000144d157224 */ /* 0x000fe200078e0215 */
[----:B------:R-:W5:Y:S01]  /*e8a0*/  LD.E.128 R24, desc[UR40][R24.64] ;  /* 0x0000002818187980 */ /* 0x000f62000c101d00 */
[----:B------:R-:W-:-:S02]  /*e8b0*/  IMAD R0, R0, UR10, RZ ;  /* 0x0000000a00007c24 */ /* 0x000fc4000f8e02ff */
[----:B------:R-:W-:Y:S01]  /*e8c0*/  IMAD.U32 R17, RZ, RZ, UR9 ;  /* 0x00000009ff117e24 */ /* 0x000fe2000f8e00ff */
[----:B------:R-:W5:Y:S01]  /*e8d0*/  LD.E.128 R4, desc[UR40][R4.64] ;  /* 0x0000002804047980 */ /* 0x000f62000c101d00 */
[----:B------:R-:W-:Y:S01]  /*e8e0*/  IMAD.U32 R16, RZ, RZ, UR8 ;  /* 0x00000008ff107e24 */ /* 0x000fe2000f8e00ff */
[----:B------:R-:W-:Y:S01]  /*e8f0*/  ULDC.64 UR8, c[0x0][0xad8] ;  /* 0x0002b60000087ab9 */ /* 0x000fe20000000a00 */
        /* <DEDUP_REMOVED lines=38> */
[----:B0-----:R0:W1:Y:S01]  /*eb60*/  SHFL.IDX PT, R76, R78, RZ, 0x181f ;  /* 0x00181fff4e4c7589 */ /* 0x00106200000e0000 */
[----:B------:R-:W-:Y:S01]  /*eb70*/  ISETP.GE.AND P0, PT, R0, R79, PT ;  /* 0x0000004f0000720c */ /* 0x000fe20003f06270 */
[----:B------:R-:W-:Y:S01]  /*eb80*/  BSSY B1, `(.L_x_2433) ;  /* 0x0000015000017945 */ /* 0x000fe20003800000 */
[----:B------:R0:W-:Y:S01]  /*eb90*/  SYNCS.ARRIVE.TRANS64.RED.A1T0 RZ, [R2+URZ], RZ ;  /* 0x000000ff02ff79a7 */ /* 0x0001e2000810043f */
[----:B------:R0:W2:Y:S02]  /*eba0*/  SHFL.IDX PT, R0, R80, RZ, 0x181f ;  /* 0x00181fff50007589 */ /* 0x0000a400000e0000 */
[----:B------:R-:W-:Y:S08]  /*ebb0*/  @P2 BRA `(.L_x_2434) ;  /* 0x0000000000442947 */ /* 0x000ff00003800000 */
[----:B------:R-:W-:Y:S02]  /*ebc0*/  ULDC UR4, c[0x0][0xac8] ;  /* 0x0002b20000047ab9 */ /* 0x000fe40000000800 */
[----:B------:R-:W-:Y:S02]  /*ebd0*/  ISETP.GE.AND P5, PT, R19, UR4, PT ;  /* 0x0000000413007c0c */ /* 0x000fe4000bfa6270 */
[----:B------:R-:W-:Y:S02]  /*ebe0*/  ISETP.GE.AND P4, PT, R200, UR4, PT ;  /* 0x00000004c8007c0c */ /* 0x000fe4000bf86270 */
[----:B------:R-:W-:Y:S02]  /*ebf0*/  ISETP.GE.AND P3, PT, R23, UR4, PT ;  /* 0x0000000417007c0c */ /* 0x000fe4000bf66270 */
[----:B------:R-:W-:-:S07]  /*ec00*/  ISETP.GE.AND P2, PT, R201, UR4, PT ;  /* 0x00000004c9007c0c */ /* 0x000fce000bf46270 */
[----:B01----:R-:W-:-:S04]  /*ec10*/  @!P5 LEA R2, P6, R19, R76, 0x1 ;  /* 0x0000004c1302d211 */ /* 0x003fc800078c08ff */
        /* <DEDUP_REMOVED lines=11> */
.L_x_2434:
[----:B------:R-:W-:Y:S05]  /*ecd0*/  BSYNC B1 ;  /* 0x0000000000017941 */ /* 0x000fea0003800000 */
.L_x_2433:
[----:B--2---:R2:W4:Y:S01]  /*ece0*/  SHFL.IDX PT, R0, R80, 0x1, 0x181f ;  /* 0x00381f0050007f89 */ /* 0x00452200000e0000 */
        /* <DEDUP_REMOVED lines=8> */
[CC--:B0--3--:R-:W-:Y:S02]  /*ed70*/  @!P4 LEA R2, P6, R19.reuse, R16.reuse, 0x1 ;  /* 0x000000101302c211 */ /* 0x0c9fe400078c08ff */
[C---:B-----5:R-:W-:Y:S02]  /*ed80*/  @!P3 LEA R4, P5, R200.reuse, R16, 0x1 ;  /* 0x00000010c804b211 */ /* 0x060fe400078a08ff */
        /* <DEDUP_REMOVED lines=10> */
.L_x_2436:
[----:B------:R-:W-:Y:S05]  /*ee30*/  BSYNC B1 ;  /* 0x0000000000017941 */ /* 0x000fea0003800000 */
.L_x_2435:
[----:B----4-:R4:W1:Y:S01]  /*ee40*/  SHFL.IDX PT, R0, R80, 0x2, 0x181f ;  /* 0x00581f0050007f89 */ /* 0x01086200000e0000 */
[----:B------:R-:W-:Y:S03]  /*ee50*/  BSSY B1, `(.L_x_2437) ;  /* 0x0000014000017945 */ /* 0x000fe60003800000 */
[----:B0----5:R4:W0:Y:S01]  /*ee60*/  SHFL.IDX PT, R12, R78, 0x2, 0x181f ;  /* 0x00581f004e0c7f89 */ /* 0x02182200000e0000 */
        /* <DEDUP_REMOVED lines=18> */
.L_x_2438:
[----:B------:R-:W-:Y:S05]  /*ef90*/  BSYNC B1 ;  /* 0x0000000000017941 */ /* 0x000fea0003800000 */
.L_x_2437:
[----:B-1----:R-:W-:Y:S01]  /*efa0*/  VIADD R0, R82, 0x60 ;  /* 0x0000006052007836 */ /* 0x002fe20000000000 */
[----:B--2-4-:R-:W1:Y:S04]  /*efb0*/  SHFL.IDX PT, R80, R80, 0x3, 0x181f ;  /* 0x00781f0050507f89 */ /* 0x014e6800000e0000 */
[----:B------:R-:W-:Y:S01]  /*efc0*/  ISETP.GE.AND P0, PT, R0, R79, PT ;  /* 0x0000004f0000720c */ /* 0x000fe20003f06270 */
[----:B------:R-:W2:-:S12]  /*efd0*/  SHFL.IDX PT, R78, R78, 0x3, 0x181f ;  /* 0x00781f004e4e7f89 */ /* 0x000e9800000e0000 */
[----:B------:R-:W-:Y:S05]  /*efe0*/  @P0 BRA `(.L_x_2439) ;  /* 0x0000000c00ac0947 */ /* 0x000fea0003800000 */
[----:B------:R-:W-:Y:S02]  /*eff0*/  ULDC UR4, c[0x0][0xac8] ;  /* 0x0002b20000047ab9 */ /* 0x000fe40000000800 */
[----:B------:R-:W-:Y:S02]  /*f000*/  ISETP.GE.AND P3, PT, R19, UR4, PT ;  /* 0x0000000413007c0c */ /* 0x000fe4000bf66270 */
[----:B------:R-:W-:Y:S02]  /*f010*/  ISETP.GE.AND P4, PT, R200, UR4, PT ;  /* 0x00000004c8007c0c */ /* 0x000fe4000bf86270 */
[----:B------:R-:W-:-:S09]  /*f020*/  ISETP.GE.AND P5, PT, R23, UR4, PT ;  /* 0x0000000417007c0c */ /* 0x000fd2000bfa6270 */
[-C--:B0-2---:R-:W-:Y:S02]  /*f030*/  @!P3 LEA R2, P0, R19, R78.reuse, 0x1 ;  /* 0x0000004e1302b211 */ /* 0x085fe400078008ff */
[CC--:B------:R-:W-:Y:S02]  /*f040*/  @!P4 LEA R4, P1, R200.reuse, R78.reuse, 0x1 ;  /* 0x0000004ec804c211 */ /* 0x0c0fe400078208ff */
[----:B------:R-:W-:Y:S02]  /*f050*/  @!P5 LEA R6, P2, R23, R78, 0x1 ;  /* 0x0000004e1706d211 */ /* 0x000fe400078408ff */
[-C--:B-1----:R-:W-:Y:S02]  /*f060*/  @!P3 LEA.HI.X R3, R19, R80.reuse, R211, 0x1, P0 ;  /* 0x000000501303b211 */ /* 0x082fe400000f0cd3 */
        /* <DEDUP_REMOVED lines=11> */
.L_x_2431:
        /* <DEDUP_REMOVED lines=11> */
[----:B------:R-:W-:Y:S01]  /*f1d0*/  UISETP.NE.U32.AND UP1, UPT, UR8, URZ, UPT ;  /* 0x0000003f0800728c */ /* 0x000fe2000bf25070 */
[----:B------:R-:W-:Y:S02]  /*f1e0*/  IMAD.U32 R0, RZ, RZ, UR4 ;  /* 0x00000004ff007e24 */ /* 0x000fe4000f8e00ff */
[----:B------:R-:W2:Y:S01]  /*f1f0*/  @P2 LDG.E R6, desc[UR40][R2.64] ;  /* 0x0000002802062981 */ /* 0x000ea2000c1e1900 */
[----:B------:R-:W-:-:S06]  /*f200*/  UISETP.NE.AND.EX UP1, UPT, UR9, URZ, UPT, UP1 ;  /* 0x0000003f0900728c */ /* 0x000fcc000bf25310 */
        /* <DEDUP_REMOVED lines=11> */
[----:B--2---:R-:W-:Y:S01]  /*f2c0*/  @P2 R2UR UR4, R6 ;  /* 0x00000000060422ca */ /* 0x004fe200000e0000 */
[----:B01----:R-:W-:-:S14]  /*f2d0*/  @P3 BRA `(.L_x_2440) ;  /* 0x0000000000103947 */ /* 0x003fdc0003800000 */
[----:B------:R-:W-:Y:S05]  /*f2e0*/  @!P2 BRA `(.L_x_2440) ;  /* 0x00000000000ca947 */ /* 0x000fea0003800000 */
[----:B------:R-:W2:Y:S04]  /*f2f0*/  LDG.E R5, desc[UR40][R2.64] ;  /* 0x0000002802057981 */ /* 0x000ea8000c1e1900 */
[----:B-----5:R-:W2:Y:S02]  /*f300*/  LDG.E R0, desc[UR40][R2.64+0x4] ;  /* 0x0000042802007981 */ /* 0x020ea4000c1e1900 */
[----:B--2---:R-:W-:-:S07]  /*f310*/  IMAD.IADD R0, R0, 0x1, -R5 ;  /* 0x0000000100007824 */ /* 0x004fce00078e0a05 */
.L_x_2440:
[----:B------:R-:W-:Y:S01]  /*f320*/  USHF.R.S32.HI UR8, URZ, 0x1f, UR44 ;  /* 0x0000001f3f087899 */ /* 0x000fe2000801142c */
[----:B------:R-:W-:Y:S01]  /*f330*/  BSSY B1, `(.L_x_2441) ;  /* 0x000002e000017945 */ /* 0x000fe20003800000 */
[----:B------:R-:W-:Y:S02]  /*f340*/  USHF.R.S32.HI UR11, URZ, 0x1f, UR4 ;  /* 0x0000001f3f0b7899 */ /* 0x000fe40008011404 */
[----:B------:R-:W-:Y:S02]  /*f350*/  USEL UR13, UR44, URZ, !UP0 ;  /* 0x0000003f2c0d7287 */ /* 0x000fe4000c000000 */
[----:B------:R-:W-:Y:S01]  /*f360*/  USEL UR14, UR8, URZ, !UP0 ;  /* 0x0000003f080e7287 */ /* 0x000fe2000c000000 */
[----:B------:R-:W-:Y:S11]  /*f370*/  @P1 BRA `(.L_x_2442) ;  /* 0x0000000000a41947 */ /* 0x000ff60003800000 */
[----:B------:R-:W0:Y:S01]  /*f380*/  S2R R3, SR_TID.X ;  /* 0x0000000000037919 */ /* 0x000e220000002100 */
[----:B------:R-:W1:Y:S01]  /*f390*/  LDC R7, c[0x0][0xbe8] ;  /* 0x0002fa00ff077b82 */ /* 0x000e620000000800 */
[----:B------:R-:W-:Y:S02]  /*f3a0*/  IMAD.U32 R4, RZ, RZ, UR43 ;  /* 0x0000002bff047e24 */ /* 0x000fe4000f8e00ff */
[----:B-1---5:R-:W-:-:S03]  /*f3b0*/  IMAD R2, R0, R7, RZ ;  /* 0x0000000700027224 */ /* 0x022fc600078e02ff */
[----:B0-----:R-:W-:-:S04]  /*f3c0*/  IADD3 R4, R4, -0x80, R3 ;  /* 0xffffff8004047810 */ /* 0x001fc80007ffe003 */
[----:B------:R-:W-:-:S13]  /*f3d0*/  ISETP.GE.AND P1, PT, R4, R2, PT ;  /* 0x000000020400720c */ /* 0x000fda0003f26270 */
[----:B------:R-:W-:Y:S05]  /*f3e0*/  @P1 BRA `(.L_x_2442) ;  /* 0x0000000000881947 */ /* 0x000fea0003800000 */
[----:B------:R-:W-:Y:S01]  /*f3f0*/  ISETP.NE.AND P1, PT, R7, 0x1, PT ;  /* 0x000000010700780c */ /* 0x000fe20003f25270 */
[----:B------:R-:W-:Y:S01]  /*f400*/  ULDC.64 UR16, c[0x0][0xb90] ;  /* 0x0002e40000107ab9 */ /* 0x000fe20000000a00 */
[----:B------:R-:W-:Y:S01]  /*f410*/  UMOV UR8, UR4 ;  /* 0x0000000400087c82 */ /* 0x000fe20008000000 */
[----:B------:R-:W-:Y:S01]  /*f420*/  UIMAD UR10, UR12, UR16, URZ ;  /* 0x000000100c0a72a4 */ /* 0x000fe2000f8e023f */
[----:B------:R-:W-:Y:S01]  /*f430*/  IMAD.MOV.U32 R2, RZ, RZ, R4 ;  /* 0x000000ffff027224 */ /* 0x000fe200078e0004 */
[----:B------:R-:W-:Y:S02]  /*f440*/  UMOV UR9, UR11 ;  /* 0x0000000b00097c82 */ /* 0x000fe40008000000 */
[----:B------:R-:W-:Y:S02]  /*f450*/  UIMAD.WIDE.U32 UR8, UR45, UR16, UR8 ;  /* 0x000000102d0872a5 */ /* 0x000fe4000f8e0008 */
[----:B------:R-:W-:-:S03]  /*f460*/  UIMAD UR10, UR45, UR17, UR10 ;  /* 0x000000112d0a72a4 */ /* 0x000fc6000f8e020a */
[----:B------:R-:W-:Y:S01]  /*f470*/  ULDC.64 UR16, c[0x0][0xb98] ;  /* 0x0002e60000107ab9 */ /* 0x000fe20000000a00 */
[----:B------:R-:W0:Y:S01]  /*f480*/  @P1 LDC R3, c[0x0][0xbec] ;  /* 0x0002fb00ff031b82 */ /* 0x000e220000000800 */
[----:B------:R-:W-:Y:S02]  /*f490*/  UIADD3 UR9, UR9, UR10, URZ ;  /* 0x0000000a09097290 */ /* 0x000fe4000fffe03f */
[----:B------:R-:W-:Y:S02]  /*f4a0*/  UIMAD UR10, UR14, UR16, URZ ;  /* 0x000000100e0a72a4 */ /* 0x000fe4000f8e023f */
[----:B------:R-:W-:Y:S02]  /*f4b0*/  UIMAD.WIDE.U32 UR8, UR13, UR16, UR8 ;  /* 0x000000100d0872a5 */ /* 0x000fe4000f8e0008 */
[----:B------:R-:W-:Y:S01]  /*f4c0*/  UIMAD UR10, UR13, UR17, UR10 ;  /* 0x000000110d0a72a4 */ /* 0x000fe2000f8e020a */
[----:B------:R-:W1:Y:S02]  /*f4d0*/  @P1 LDC R6, c[0x0][0xbf0] ;  /* 0x0002fc00ff061b82 */ /* 0x000e640000000800 */
[----:B------:R-:W-:Y:S01]  /*f4e0*/  ULDC.64 UR16, c[0x0][0xb88] ;  /* 0x0002e20000107ab9 */ /* 0x000fe20000000a00 */
[----:B0-----:R-:W-:-:S05]  /*f4f0*/  @P1 IMAD.HI.U32 R3, R4, R3, RZ ;  /* 0x0000000304031227 */ /* 0x001fca00078e00ff */
[----:B-1----:R-:W-:Y:S01]  /*f500*/  @P1 SHF.R.U32.HI R2, RZ, R6, R3 ;  /* 0x00000006ff021219 */ /* 0x002fe20000011603 */
[----:B------:R-:W-:-:S03]  /*f510*/  IMAD.U32 R6, RZ, RZ, UR10 ;  /* 0x0000000aff067e24 */ /* 0x000fc6000f8e00ff */
[--C-:B------:R-:W-:Y:S01]  /*f520*/  SHF.R.S32.HI R3, RZ, 0x1f, R2.reuse ;  /* 0x0000001fff037819 */ /* 0x100fe20000011402 */
[----:B------:R-:W-:Y:S01]  /*f530*/  IMAD.MOV R5, RZ, RZ, -R2 ;  /* 0x000000ffff057224 */ /* 0x000fe200078e0a02 */
[----:B------:R-:W-:-:S03]  /*f540*/  IADD3 R2, P1, R2, UR8, RZ ;  /* 0x0000000802027c10 */ /* 0x000fc6000ff3e0ff */
[----:B------:R-:W-:Y:S01]  /*f550*/  IMAD R5, R7, R5, R4 ;  /* 0x0000000507057224 */ /* 0x000fe200078e0204 */
[----:B------:R-:W-:Y:S01]  /*f560*/  IADD3.X R3, R3, UR9, R6, P1, !PT ;  /* 0x0000000903037c10 */ /* 0x000fe20008ffe406 */
[----:B------:R-:W-:-:S03]  /*f570*/  ULDC.64 UR8, c[0x0][0xb50] ;  /* 0x0002d40000087ab9 */ /* 0x000fc60000000a00 */
[----:B------:R-:W-:Y:S01]  /*f580*/  SHF.R.S32.HI R4, RZ, 0x1f, R5 ;  /* 0x0000001fff047819 */ /* 0x000fe20000011405 */
[----:B------:R-:W-:-:S04]  /*f590*/  IMAD.WIDE.U32 R2, R5, UR16, R2 ;  /* 0x0000001005027c25 */ /* 0x000fc8000f8e0002 */
[----:B------:R-:W-:-:S04]  /*f5a0*/  IMAD R4, R4, UR16, RZ ;  /* 0x0000001004047c24 */ /* 0x000fc8000f8e02ff */
[----:B------:R-:W-:Y:S01]  /*f5b0*/  IMAD R7, R5, UR17, R4 ;  /* 0x0000001105077c24 */ /* 0x000fe2000f8e0204 */
[----:B------:R-:W-:-:S03]  /*f5c0*/  LEA R4, P1, R2, UR8, 0x2 ;  /* 0x0000000802047c11 */ /* 0x000fc6000f8210ff */
[----:B------:R-:W-:-:S05]  /*f5d0*/  IMAD.IADD R3, R3, 0x1, R7 ;  /* 0x0000000103037824 */ /* 0x000fca00078e0207 */
[----:B------:R-:W-:Y:S01]  /*f5e0*/  LEA.HI.X R5, R2, UR9, R3, 0x2, P1 ;  /* 0x0000000902057c11 */ /* 0x000fe200088f1403 */
[----:B------:R-:W-:-:S05]  /*f5f0*/  IMAD.MOV.U32 R3, RZ, RZ, -0x800000 ;  /* 0xff800000ff037424 */ /* 0x000fca00078e00ff */
[----:B------:R0:W-:Y:S02]  /*f600*/  STG.E desc[UR40][R4.64], R3 ;  /* 0x0000000304007986 */ /* 0x0001e4000c101928 */
.L_x_2442:
[----:B------:R-:W-:Y:S05]  /*f610*/  BSYNC B1 ;  /* 0x0000000000017941 */ /* 0x000fea0003800000 */
.L_x_2441:
[----:B0-----:R-:W0:Y:S01]  /*f620*/  @P0 LDC R3, c[0x0][0xbf0] ;  /* 0x0002fc00ff030b82 */ /* 0x001e220000000800 */
[----:B------:R-:W-:Y:S01]  /*f630*/  ULDC.64 UR16, c[0x0][0xaa0] ;  /* 0x0002a80000107ab9 */ /* 0x000fe20000000a00 */
[----:B------:R-:W-:Y:S01]  /*f640*/  IMAD R2, R202, 0x20, R203 ;  /* 0x00000020ca027824 */ /* 0x000fe200078e02cb */
[----:B------:R-:W-:Y:S01]  /*f650*/  UIMAD UR10, UR11, UR16, URZ ;  /* 0x000000100b0a72a4 */ /* 0x000fe2000f8e023f */
[----:B------:R-:W-:Y:S01]  /*f660*/  VIADD R8, R203, UR43 ;  /* 0x0000002bcb087c36 */ /* 0x000fe20008000000 */
[----:B------:R-:W-:Y:S01]  /*f670*/  UIMAD.WIDE.U32 UR8, UR4, UR16, URZ ;  /* 0x00000010040872a5 */ /* 0x000fe2000f8e003f */
[----:B------:R-:W-:Y:S01]  /*f680*/  VIADD R6, R2, UR43 ;  /* 0x0000002b02067c36 */ /* 0x000fe20008000000 */
[----:B------:R-:W-:Y:S01]  /*f690*/  UIMAD UR10, UR4, UR17, UR10 ;  /* 0x00000011040a72a4 */ /* 0x000fe2000f8e020a */
[----:B------:R-:W-:Y:S02]  /*f6a0*/  BSSY B1, `(.L_x_2443) ;  /* 0x000003d000017945 */ /* 0x000fe40003800000 */
        /* <DEDUP_REMOVED lines=10> */
[----:B0-----:R-:W-:Y:S01]  /*f750*/  @P0 SHF.R.U32.HI R5, RZ, R3, R2 ;  /* 0x00000003ff050219 */ /* 0x001fe20000011602 */
        /* <DEDUP_REMOVED lines=11> */
[----:B------:R-:W-:Y:S02]  /*f810*/  IMAD.U32 R3, RZ, RZ, UR4 ;  /* 0x00000004ff037e24 */ /* 0x000fe4000f8e00ff */
[C---:B------:R-:W-:Y:S01]  /*f820*/  IMAD R9, R5.reuse, UR11, R4 ;  /* 0x0000000b05097c24 */ /* 0x040fe2000f8e0204 */
[----:B------:R-:W-:Y:S01]  /*f830*/  SHF.R.S32.HI R4, RZ, 0x1f, R7 ;  /* 0x0000001fff047819 */ /* 0x000fe20000011407 */
[----:B------:R-:W-:-:S04]  /*f840*/  IMAD.WIDE.U32 R2, R5, UR10, R2 ;  /* 0x0000000a05027c25 */ /* 0x000fc8000f8e0002 */
[----:B------:R-:W-:Y:S02]  /*f850*/  IMAD.IADD R3, R3, 0x1, R9 ;  /* 0x0000000103037824 */ /* 0x000fe400078e0209 */
[----:B------:R-:W-:Y:S02]  /*f860*/  IMAD R4, R4, UR8, RZ ;  /* 0x0000000804047c24 */ /* 0x000fe4000f8e02ff */
[----:B-----5:R-:W-:Y:S02]  /*f870*/  IMAD R11, R0, R11, RZ ;  /* 0x0000000b000b7224 */ /* 0x020fe400078e02ff */
        /* <DEDUP_REMOVED lines=31> */
.L_x_2444:
[----:B------:R-:W-:Y:S05]  /*fa70*/  BSYNC B1 ;  /* 0x0000000000017941 */ /* 0x000fea0003800000 */
.L_x_2443:
        /* <DEDUP_REMOVED lines=21> */
.L_x_2446:
[----:B------:R-:W-:Y:S05]  /*fbd0*/  BSYNC B1 ;  /* 0x0000000000017941 */ /* 0x000fea0003800000 */
.L_x_2445:
        /* <DEDUP_REMOVED lines=21> */
.L_x_2448:
[----:B------:R-:W-:Y:S05]  /*fd30*/  BSYNC B1 ;  /* 0x0000000000017941 */ /* 0x000fea0003800000 */
.L_x_2447:
[----:B0-----:R-:W-:Y:S01]  /*fd40*/  VIADD R0, R8, 0x60 ;  /* 0x0000006008007836 */ /* 0x001fe20000000000 */
[----:B---3--:R0:W3:Y:S04]  /*fd50*/  SHFL.IDX PT, R6, R5, 0x3, 0x181f ;  /* 0x00781f0005067f89 */ /* 0x0080e800000e0000 */
        /* <DEDUP_REMOVED lines=20> */
.L_x_2439:
[----:B------:R-:W-:Y:S05]  /*fea0*/  BSYNC B0 ;  /* 0x0000000000007941 */ /* 0x000fea0003800000 */
.L_x_2430:
[----:B------:R-:W-:Y:S02]  /*feb0*/  ULDC UR4, c[0x0][0xc3c] ;  /* 0x00030f0000047ab9 */ /* 0x000fe40000000800 */
[----:B------:R-:W-:-:S06]  /*fec0*/  UISETP.GE.AND UP0, UPT, UR6, UR4, UPT ;  /* 0x000000040600728c */ /* 0x000fcc000bf06270 */
[----:B------:R-:W-:-:S13]  /*fed0*/  PLOP3.LUT P0, PT, PT, PT, UP0, 0x80, 0x0 ;  /* 0x000000000000781c */ /* 0x000fda0003f0f008 */
[----:B------:R-:W-:Y:S05]  /*fee0*/  @!P0 BRA `(.L_x_2449) ;  /* 0xffffff0c00dc8947 */ /* 0x000fea000383ffff */
[----:B------:R-:W-:Y:S05]  /*fef0*/  EXIT ;  /* 0x000000000000794d */ /* 0x000fea0003800000 */
.L_x_2348:
[----:B------:R-:W-:-:S08]  /*ff00*/  NOP ;  /* 0x0000000000007918 */ /* 0x000fd00000000000 */
[----:B------:R-:W0:-:S00]  /*ff10*/  USETMAXREG.DEALLOC.CTAPOOL 0x18 ;  /* 0x00000018000079c8 */ /* 0x000e0000080e0500 */
[----:B0-----:R-:W2:Y:S01]  /*ff20*/  LDL.LU R2, [R1] ;  /* 0x0000000001027983 */ /* 0x001ea20000300800 */
[----:B------:R-:W-:Y:S01]  /*ff30*/  LOP3.LUT R0, R0, 0x3, RZ, 0xc0, !PT ;  /* 0x0000000300007812 */ /* 0x000fe200078ec0ff */
[----:B------:R-:W-:-:S05]  /*ff40*/  IMAD.MOV.U32 R4, RZ, RZ, RZ ;  /* 0x000000ffff047224 */ /* 0x000fca00078e00ff */
[----:B------:R-:W0:Y:S02]  /*ff50*/  SHFL.IDX PT, R0, R0, RZ, 0x1f ;  /* 0x00001fff00007589 */ /* 0x000e2400000e0000 */
[----:B0-----:R-:W-:Y:S02]  /*ff60*/  ISETP.NE.AND P0, PT, R0, RZ, PT ;  /* 0x000000ff0000720c */ /* 0x001fe40003f05270 */
[----:B--2---:R-:W-:-:S11]  /*ff70*/  LOP3.LUT R2, R2, 0xfffffffd, RZ, 0xc0, !PT ;  /* 0xfffffffd02027812 */ /* 0x004fd600078ec0ff */
[----:B------:R-:W-:-:S05]  /*ff80*/  @P0 LOP3.LUT R2, R2, 0x2, RZ, 0xfc, !PT ;  /* 0x0000000202020812 */ /* 0x000fca00078efcff */
[----:B------:R0:W-:Y:S01]  /*ff90*/  STL [R1], R2 ;  /* 0x0000000201007387 */ /* 0x0001e20000100800 */
[----:B------:R-:W-:Y:S05]  /*ffa0*/  @!P0 BRA `(.L_x_2450) ;  /* 0x00000000001c8947 */ /* 0x000fea0003800000 */
[----:B------:R-:W1:Y:S08]  /*ffb0*/  S2UR UR5, SR_CgaCtaId ;  /* 0x00000000000579c3 */ /* 0x000e700000008800 */
[----:B------:R-:W-:Y:S06]  /*ffc0*/  BAR.SYNC.DEFER_BLOCKING 0x5, 0x180 ;  /* 0x0146000000007b1d */ /* 0x000fec0000010000 */
[----:B------:R-:W-:-:S02]  /*ffd0*/  UMOV UR4, 0x400 ;  /* 0x0000040000047882 */ /* 0x000fc40000000000 */
[----:B-1----:R-:W-:-:S09]  /*ffe0*/  ULEA UR4, UR5, UR4, 0x18 ;  /* 0x0000000405047291 */ /* 0x002fd2000f8ec03f */
[----:B------:R-:W2:Y:S01]  /*fff0*/  LDS.128 R16, [UR4+0x228d0] ;  /* 0x0228d004ff107984 */ /* 0x000ea20008000c00 */
[----:B------:R-:W-:Y:S06]  /*10000*/  BAR.ARV 0x4, 0x180 ;  /* 0x0106000000007b1d */ /* 0x000fec0000002000 */
[----:B------:R-:W-:Y:S05]  /*10010*/  BRA `(.L_x_2451) ;  /* 0x0000000800847947 */ /* 0x000fea0003800000 */
.L_x_2450:
[----:B------:R-:W1:Y:S01]  /*10020*/  S2R R0, SR_TID.X ;  /* 0x0000000000007919 */ /* 0x000e620000002100 */
[----:B------:R-:W-:Y:S01]  /*10030*/  ULDC UR4, c[0x0][0xc3c] ;  /* 0x00030f0000047ab9 */ /* 0x000fe20000000800 */
[----:B------:R-:W2:Y:S01]  /*10040*/  S2UR UR6, SR_CTAID.X ;  /* 0x00000000000679c3 */ /* 0x000ea20000002500 */
[----:B------:R-:W-:Y:S01]  /*10050*/  ULDC UR5, c[0x0][0xc38] ;  /* 0x00030e0000057ab9 */ /* 0x000fe20000000800 */
[----:B-1----:R-:W-:-:S04]  /*10060*/  LOP3.LUT R0, R0, 0x1f, RZ, 0xc0, !PT ;  /* 0x0000001f00007812 */ /* 0x002fc800078ec0ff */
[----:B------:R-:W-:-:S04]  /*10070*/  ISETP.NE.AND P0, PT, R0, 0x1f, PT ;  /* 0x0000001f0000780c */ /* 0x000fc80003f05270 */
[----:B------:R-:W-:-:S13]  /*10080*/  ISETP.GE.OR P1, PT, R0, UR4, !P0 ;  /* 0x0000000400007c0c */ /* 0x000fda000c726670 */
[----:B0-----:R-:W0:Y:S02]  /*10090*/  @!P1 LDC.64 R2, c[0x0][0xc80] ;  /* 0x00032000ff029b82 */ /* 0x001e240000000a00 */
[----:B0-----:R-:W-:-:S05]  /*100a0*/  @!P1 IMAD.WIDE.U32 R2, R0, 0x4, R2 ;  /* 0x0000000400029825 */ /* 0x001fca00078e0002 */
[----:B------:R-:W3:Y:S01]  /*100b0*/  @!P1 LDG.E R4, desc[UR40][R2.64] ;  /* 0x0000002802049981 */ /* 0x000ee2000c1e1900 */
[C---:B------:R-:W-:Y:S01]  /*100c0*/  ISETP.NE.AND P1, PT, R0.reuse, RZ, PT ;  /* 0x000000ff0000720c */ /* 0x040fe20003f25270 */
[----:B------:R-:W-:Y:S01]  /*100d0*/  UMOV UR4, URZ ;  /* 0x0000003f00047c82 */ /* 0x000fe20008000000 */
[C---:B------:R-:W-:Y:S01]  /*100e0*/  ISETP.GE.U32.AND P2, PT, R0.reuse, 0x2, PT ;  /* 0x000000020000780c */ /* 0x040fe20003f46070 */
[----:B------:R-:W-:Y:S01]  /*100f0*/  IMAD.MOV.U32 R16, RZ, RZ, RZ ;  /* 0x000000ffff107224 */ /* 0x000fe200078e00ff */
[C---:B------:R-:W-:Y:S02]  /*10100*/  ISETP.GE.U32.AND P3, PT, R0.reuse, 0x4, PT ;  /* 0x000000040000780c */ /* 0x040fe40003f66070 */
[C---:B------:R-:W-:Y:S02]  /*10110*/  ISETP.GE.U32.AND P4, PT, R0.reuse, 0x8, PT ;  /* 0x000000080000780c */ /* 0x040fe40003f86070 */
[----:B------:R-:W-:Y:S01]  /*10120*/  ISETP.GE.U32.AND P5, PT, R0, 0x10, PT ;  /* 0x000000100000780c */ /* 0x000fe20003fa6070 */
[----:B---3--:R-:W0:Y:S02]  /*10130*/  SHFL.UP PT, R5, R4, 0x1, RZ ;  /* 0x0420000004057989 */ /* 0x008e2400000e00ff */
        /* <DEDUP_REMOVED lines=17> */
[----:B--2---:R-:W-:-:S13]  /*10250*/  ISETP.GT.AND P6, PT, R6, UR6, PT ;  /* 0x0000000606007c0c */ /* 0x004fda000bfc4270 */
[----:B------:R-:W-:Y:S05]  /*10260*/  @P6 BRA `(.L_x_2452) ;  /* 0x00000000009c6947 */ /* 0x000fea0003800000 */
[----:B------:R-:W0:Y:S01]  /*10270*/  LDC R5, c[0x0][0xc3c] ;  /* 0x00030f00ff057b82 */ /* 0x000e220000000800 */
[----:B------:R-:W-:Y:S01]  /*10280*/  IMAD.MOV.U32 R6, RZ, RZ, R3 ;  /* 0x000000ffff067224 */ /* 0x000fe200078e0003 */
[----:B------:R-:W-:Y:S01]  /*10290*/  UMOV UR4, URZ ;  /* 0x0000003f00047c82 */ /* 0x000fe20008000000 */
[----:B------:R-:W-:Y:S01]  /*102a0*/  ULDC UR7, c[0x0][0xc3c] ;  /* 0x00030f0000077ab9 */ /* 0x000fe20000000800 */
[----:B------:R-:W-:-:S05]  /*102b0*/  ULDC UR5, c[0x0][0xc38] ;  /* 0x00030e0000057ab9 */ /* 0x000fca0000000800 */
.L_x_2456:
        /* <DEDUP_REMOVED lines=12> */
.L_x_2455:
[----:B------:R-:W-:Y:S05]  /*10380*/  BSYNC B0 ;  /* 0x0000000000007941 */ /* 0x000fea0003800000 */
.L_x_2454:
        /* <DEDUP_REMOVED lines=20> */
[----:B------:R-:W-:-:S07]  /*104d0*/  IMAD.MOV.U32 R5, RZ, RZ, R9 ;  /* 0x000000ffff057224 */ /* 0x000fce00078e0009 */
.L_x_2452:
[----:B------:R-:W-:-:S04]  /*104e0*/  IMAD.IADD R6, R6, 0x1, -R3 ;  /* 0x0000000106067824 */ /* 0x000fc800078e0a03 */
[----:B------:R-:W-:-:S05]  /*104f0*/  IMAD R2, R5, UR5, R6 ;  /* 0x0000000505027c24 */ /* 0x000fca000f8e0206 */
[----:B------:R-:W-:Y:S02]  /*10500*/  ISETP.GT.AND P0, PT, R2, UR6, PT ;  /* 0x0000000602007c0c */ /* 0x000fe4000bf04270 */
[----:B------:R-:W0:Y:S11]  /*10510*/  LDC.64 R2, c[0x0][0xc90] ;  /* 0x00032400ff027b82 */ /* 0x000e360000000a00 */
[----:B------:R-:W-:-:S04]  /*10520*/  VOTE.ANY R11, PT, !P0 ;  /* 0x00000000000b7806 */ /* 0x000fc800040e0100 */
[----:B------:R-:W1:Y:S02]  /*10530*/  POPC R7, R11 ;  /* 0x0000000b00077309 */ /* 0x000e640000000000 */
[----:B-1----:R-:W-:-:S04]  /*10540*/  VIADD R19, R7, UR4 ;  /* 0x0000000407137c36 */ /* 0x002fc80008000000 */
[----:B0-----:R-:W-:-:S05]  /*10550*/  IMAD.WIDE R2, R19, 0x4, R2 ;  /* 0x0000000413027825 */ /* 0x001fca00078e0202 */
[----:B------:R-:W2:Y:S01]  /*10560*/  LDG.E R9, desc[UR40][R2.64] ;  /* 0x0000002802097981 */ /* 0x000ea2000c1e1900 */
[----:B------:R-:W-:-:S03]  /*10570*/  ISETP.NE.AND P0, PT, R11, RZ, PT ;  /* 0x000000ff0b00720c */ /* 0x000fc60003f05270 */
[----:B------:R-:W2:Y:S02]  /*10580*/  SHFL.IDX PT, R4, R4, R7, 0x1f ;  /* 0x00001f0704047589 */ /* 0x000ea400000e0000 */
[----:B--2---:R-:W-:-:S05]  /*10590*/  IMAD R8, R4, R9, RZ ;  /* 0x0000000904087224 */ /* 0x004fca00078e02ff */
[----:B------:R-:W-:-:S04]  /*105a0*/  IABS R10, R8 ;  /* 0x00000008000a7213 */ /* 0x000fc80000000000 */
[----:B------:R-:W0:Y:S08]  /*105b0*/  I2F.RP R12, R10 ;  /* 0x0000000a000c7306 */ /* 0x000e300000209400 */
[----:B0-----:R-:W0:Y:S02]  /*105c0*/  MUFU.RCP R12, R12 ;  /* 0x0000000c000c7308 */ /* 0x001e240000001000 */
[----:B0-----:R-:W-:-:S06]  /*105d0*/  VIADD R13, R12, 0xffffffe ;  /* 0x0ffffffe0c0d7836 */ /* 0x001fcc0000000000 */
[----:B------:R0:W1:Y:S01]  /*105e0*/  F2I.FTZ.U32.TRUNC.NTZ R3, R13 ;  /* 0x0000000d00037305 */ /* 0x000062000021f000 */
[----:B------:R-:W-:Y:S05]  /*105f0*/  @!P0 BRA `(.L_x_2457) ;  /* 0x0000000000088947 */ /* 0x000fea0003800000 */
[----:B------:R-:W-:-:S06]  /*10600*/  VIADD R16, R7, 0xffffffff ;  /* 0xffffffff07107836 */ /* 0x000fcc0000000000 */
[----:B------:R2:W3:Y:S02]  /*10610*/  SHFL.IDX PT, R16, R5, R16, 0x1f ;  /* 0x00001f1005107589 */ /* 0x0004e400000e0000 */
.L_x_2457:
[--C-:B-12---:R-:W-:Y:S02]  /*10620*/  IMAD.MOV R5, RZ, RZ, -R3.reuse ;  /* 0x000000ffff057224 */ /* 0x106fe400078e0a03 */
[----:B---3--:R-:W-:Y:S01]  /*10630*/  IMAD R16, R16, UR5, R6 ;  /* 0x0000000510107c24 */ /* 0x008fe2000f8e0206 */
[----:B------:R-:W-:Y:S01]  /*10640*/  IABS R6, R8 ;  /* 0x0000000800067213 */ /* 0x000fe20000000000 */
[----:B------:R-:W-:Y:S02]  /*10650*/  IMAD R5, R5, R10, RZ ;  /* 0x0000000a05057224 */ /* 0x000fe400078e02ff */
[----:B------:R-:W-:Y:S02]  /*10660*/  IMAD.MOV.U32 R2, RZ, RZ, RZ ;  /* 0x000000ffff027224 */ /* 0x000fe400078e00ff */
[----:B------:R-:W-:Y:S02]  /*10670*/  IMAD.MOV R6, RZ, RZ, -R6 ;  /* 0x000000ffff067224 */ /* 0x000fe400078e0a06 */
[----:B------:R-:W-:Y:S01]  /*10680*/  IMAD.HI.U32 R2, R3, R5, R2 ;  /* 0x0000000503027227 */ /* 0x000fe200078e0002 */
[----:B------:R-:W-:-:S04]  /*10690*/  IADD3 R5, -R16, UR6, RZ ;  /* 0x0000000610057c10 */ /* 0x000fc8000fffe1ff */
        /* <DEDUP_REMOVED lines=13> */
[----:B------:R-:W-:Y:S02]  /*10770*/  IMAD R6, R9, R2, RZ ;  /* 0x0000000209067224 */ /* 0x000fe400078e02ff */
[----:B------:R-:W-:Y:S02]  /*10780*/  IMAD.MOV R2, RZ, RZ, -R2 ;  /* 0x000000ffff027224 */ /* 0x000fe400078e0a02 */
[----:B------:R-:W-:Y:S02]  /*10790*/  IMAD.MOV R10, RZ, RZ, -R6 ;  /* 0x000000ffff0a7224 */ /* 0x000fe400078e0a06 */
[----:B------:R-:W-:-:S03]  /*107a0*/  IMAD R5, R8, R2, R5 ;  /* 0x0000000208057224 */ /* 0x000fc600078e0205 */
[----:B------:R-:W-:-:S04]  /*107b0*/  VIADDMNMX R9, R10, UR5, R9, PT ;  /* 0x000000050a097c46 */ /* 0x000fc8000b800109 */
[-C--:B------:R-:W-:Y:S02]  /*107c0*/  IABS R7, R9.reuse ;  /* 0x0000000900077213 */ /* 0x080fe40000000000 */
[----:B------:R-:W-:Y:S02]  /*107d0*/  IABS R8, R9 ;  /* 0x0000000900087213 */ /* 0x000fe40000000000 */
[----:B------:R-:W1:Y:S03]  /*107e0*/  I2F.RP R10, R7 ;  /* 0x00000007000a7306 */ /* 0x000e660000209400 */
[----:B------:R-:W-:-:S05]  /*107f0*/  IMAD.MOV R8, RZ, RZ, -R8 ;  /* 0x000000ffff087224 */ /* 0x000fca00078e0a08 */
[----:B-1----:R-:W1:Y:S02]  /*10800*/  MUFU.RCP R10, R10 ;  /* 0x0000000a000a7308 */ /* 0x002e640000001000 */
[----:B-1----:R-:W-:-:S06]  /*10810*/  VIADD R3, R10, 0xffffffe ;  /* 0x0ffffffe0a037836 */ /* 0x002fcc0000000000 */
[----:B------:R-:W1:Y:S02]  /*10820*/  F2I.FTZ.U32.TRUNC.NTZ R3, R3 ;  /* 0x0000000300037305 */ /* 0x000e64000021f000 */
[----:B-1----:R-:W-:-:S04]  /*10830*/  IMAD.MOV R2, RZ, RZ, -R3 ;  /* 0x000000ffff027224 */ /* 0x002fc800078e0a03 */
[----:B------:R-:W-:Y:S02]  /*10840*/  IMAD R11, R2, R7, RZ ;  /* 0x00000007020b7224 */ /* 0x000fe400078e02ff */
[----:B------:R-:W-:-:S04]  /*10850*/  IMAD.MOV.U32 R2, RZ, RZ, RZ ;  /* 0x000000ffff027224 */ /* 0x000fc800078e00ff */
[----:B------:R-:W-:Y:S01]  /*10860*/  IMAD.HI.U32 R2, R3, R11, R2 ;  /* 0x0000000b03027227 */ /* 0x000fe200078e0002 */
[----:B------:R-:W-:Y:S02]  /*10870*/  IABS R11, R5 ;  /* 0x00000005000b7213 */ /* 0x000fe40000000000 */
[C---:B------:R-:W-:Y:S01]  /*10880*/  LOP3.LUT R3, R5.reuse, R9, RZ, 0x3c, !PT ;  /* 0x0000000905037212 */ /* 0x040fe200078e3cff */
[----:B------:R-:W-:Y:S02]  /*10890*/  IMAD.IADD R5, R5, 0x1, R6 ;  /* 0x0000000105057824 */ /* 0x000fe400078e0206 */
[----:B------:R-:W-:Y:S01]  /*108a0*/  IMAD.HI.U32 R2, R2, R11, RZ ;  /* 0x0000000b02027227 */ /* 0x000fe200078e00ff */
[----:B------:R-:W-:-:S03]  /*108b0*/  ISETP.GE.AND P2, PT, R3, RZ, PT ;  /* 0x000000ff0300720c */ /* 0x000fc60003f46270 */
[----:B------:R-:W-:-:S05]  /*108c0*/  IMAD R8, R2, R8, R11 ;  /* 0x0000000802087224 */ /* 0x000fca00078e020b */
[----:B------:R-:W-:-:S13]  /*108d0*/  ISETP.GT.U32.AND P1, PT, R7, R8, PT ;  /* 0x000000080700720c */ /* 0x000fda0003f24070 */
[----:B------:R-:W-:Y:S02]  /*108e0*/  @!P1 IMAD.IADD R8, R8, 0x1, -R7 ;  /* 0x0000000108089824 */ /* 0x000fe400078e0a07 */
[----:B------:R-:W-:Y:S01]  /*108f0*/  @!P1 VIADD R2, R2, 0x1 ;  /* 0x0000000102029836 */ /* 0x000fe20000000000 */
[----:B------:R-:W-:Y:S02]  /*10900*/  ISETP.NE.AND P1, PT, R9, RZ, PT ;  /* 0x000000ff0900720c */ /* 0x000fe40003f25270 */
[----:B------:R-:W-:-:S13]  /*10910*/  ISETP.GE.U32.AND P0, PT, R8, R7, PT ;  /* 0x000000070800720c */ /* 0x000fda0003f06070 */
[----:B------:R-:W-:-:S04]  /*10920*/  @P0 VIADD R2, R2, 0x1 ;  /* 0x0000000102020836 */ /* 0x000fc80000000000 */
[----:B------:R-:W-:Y:S01]  /*10930*/  @!P2 IMAD.MOV R2, RZ, RZ, -R2 ;  /* 0x000000ffff02a224 */ /* 0x000fe200078e0a02 */
[----:B------:R-:W-:Y:S01]  /*10940*/  @!P1 LOP3.LUT R2, RZ, R9, RZ, 0x33, !PT ;  /* 0x00000009ff029212 */ /* 0x000fe200078e33ff */
[----:B------:R-:W-:-:S03]  /*10950*/  IMAD.MOV R9, RZ, RZ, -R9 ;  /* 0x000000ffff097224 */ /* 0x000fc600078e0a09 */
[----:B------:R-:W-:Y:S01]  /*10960*/  LOP3.LUT R17, RZ, R2, RZ, 0x33, !PT ;  /* 0x00000002ff117212 */ /* 0x000fe200078e33ff */
[----:B------:R-:W-:-:S04]  /*10970*/  IMAD R18, R2, R9, R5 ;  /* 0x0000000902127224 */ /* 0x000fc800078e0205 */
[----:B------:R-:W-:Y:S01]  /*10980*/  IMAD.IADD R17, R4, 0x1, R17 ;  /* 0x0000000104117824 */ /* 0x000fe200078e0211 */
[----:B------:R-:W-:Y:S06]  /*10990*/  BRA `(.L_x_2458) ;  /* 0x00000000000c7947 */ /* 0x000fec0003800000 */
.L_x_2453:
[----:B------:R-:W-:Y:S02]  /*109a0*/  IMAD.MOV.U32 R17, RZ, RZ, RZ ;  /* 0x000000ffff117224 */ /* 0x000fe400078e00ff */
[----:B------:R-:W-:Y:S02]  /*109b0*/  IMAD.U32 R16, RZ, RZ, UR6 ;  /* 0x00000006ff107e24 */ /* 0x000fe4000f8e00ff */
[----:B------:R-:W-:-:S07]  /*109c0*/  IMAD.MOV.U32 R18, RZ, RZ, RZ ;  /* 0x000000ffff127224 */ /* 0x000fce00078e00ff */
.L_x_2458:
[----:B------:R-:W-:-:S13]  /*109d0*/  ISETP.NE.AND P0, PT, R0, RZ, PT ;  /* 0x000000ff0000720c */ /* 0x000fda0003f05270 */
[----:B------:R-:W1:Y:S01]  /*109e0*/  @!P0 S2R R3, SR_CgaCtaId ;  /* 0x0000000000038919 */ /* 0x000e620000008800 */
[----:B------:R-:W-:-:S04]  /*109f0*/  @!P0 MOV R0, 0x400 ;  /* 0x0000040000008802 */ /* 0x000fc80000000f00 */
[----:B-1----:R-:W-:-:S05]  /*10a00*/  @!P0 LEA R0, R3, R0, 0x18 ;  /* 0x0000000003008211 */ /* 0x002fca00078ec0ff */
[----:B------:R1:W-:Y:S01]  /*10a10*/  @!P0 STS.128 [R0+0x228d0], R16 ;  /* 0x0228d01000008388 */ /* 0x0003e20000000c00 */
[----:B------:R-:W-:Y:S06]  /*10a20*/  BAR.ARV 0x5, 0x180 ;  /* 0x0146000000007b1d */ /* 0x000fec0000002000 */
.L_x_2451:
[----:B-1----:R-:W-:Y:S01]  /*10a30*/  IMAD.MOV.U32 R0, RZ, RZ, 0x1 ;  /* 0x00000001ff007424 */ /* 0x002fe200078e00ff */
[----:B------:R1:W-:Y:S01]  /*10a40*/  STL [R1+0x8], RZ ;  /* 0x000008ff01007387 */ /* 0x0003e20000100800 */
[----:B------:R-:W-:Y:S02]  /*10a50*/  ULDC UR4, c[0x0][0xc3c] ;  /* 0x00030f0000047ab9 */ /* 0x000fe40000000800 */
[----:B--2---:R-:W-:Y:S01]  /*10a60*/  ISETP.GE.AND P0, PT, R19, UR4, PT ;  /* 0x0000000413007c0c */ /* 0x004fe2000bf06270 */
[----:B------:R1:W-:Y:S04]  /*10a70*/  STL [R1+0x10], R0 ;  /* 0x0000100001007387 */ /* 0x0003e80000100800 */
[----:B------:R1:W-:Y:S08]  /*10a80*/  STL [R1+0x40], RZ ;  /* 0x000040ff01007387 */ /* 0x0003f00000100800 */
[----:B-1----:R-:W-:Y:S05]  /*10a90*/  @P0 BRA `(.L_x_2459) ;  /* 0x0000005400700947 */ /* 0x002fea0003800000 */
        /* <DEDUP_REMOVED lines=24> */
.L_x_2569:
[----:B------:R-:W-:Y:S05]  /*10c20*/  YIELD ;  /* 0x0000000000007946 */ /* 0x000fea0003800000 */
[----:B------:R-:W-:Y:S01]  /*10c30*/  ULDC.64 UR4, c[0x0][0xa28] ;  /* 0x00028a0000047ab9 */ /* 0x000fe20000000a00 */
[----:B0--3--:R-:W-:Y:S01]  /*10c40*/  IMAD.MOV.U32 R0, RZ, RZ, RZ ;  /* 0x000000ffff007224 */ /* 0x009fe200078e00ff */
[----:B------:R-:W-:Y:S01]  /*10c50*/  ISETP.NE.U32.AND P0, PT, RZ, UR4, PT ;  /* 0x00000004ff007c0c */ /* 0x000fe2000bf05070 */
[----:B------:R-:W0:Y:S01]  /*10c60*/  LDC.64 R4, c[0x0][0xa00] ;  /* 0x00028000ff047b82 */ /* 0x000e220000000a00 */
[----:B-1---5:R-:W-:Y:S01]  /*10c70*/  CS2R R8, SRZ ;  /* 0x0000000000087805 */ /* 0x022fe2000001ff00 */
[----:B------:R-:W-:Y:S01]  /*10c80*/  ULDC.64 UR6, c[0x0][0xa08] ;  /* 0x0002820000067ab9 */ /* 0x000fe20000000a00 */
[----:B------:R-:W-:Y:S01]  /*10c90*/  ISETP.NE.AND.EX P0, PT, RZ, UR5, PT, P0 ;  /* 0x00000005ff007c0c */ /* 0x000fe2000bf05300 */
[----:B------:R-:W-:-:S12]  /*10ca0*/  ULDC.64 UR4, c[0x0][0xa18] ;  /* 0x0002860000047ab9 */ /* 0x000fd80000000a00 */
[----:B------:R-:W1:Y:S02]  /*10cb0*/  @P0 LDC.64 R2, c[0x0][0xa28] ;  /* 0x00028a00ff020b82 */ /* 0x000e640000000a00 */
[----:B-1----:R-:W-:-:S05]  /*10cc0*/  @P0 IMAD.WIDE R2, R19, 0x4, R2 ;  /* 0x0000000413020825 */ /* 0x002fca00078e0202 */
[----:B------:R1:W5:Y:S01]  /*10cd0*/  @P0 LDG.E R0, desc[UR40][R2.64] ;  /* 0x0000002802000981 */ /* 0x000362000c1e1900 */
[----:B------:R-:W-:Y:S01]  /*10ce0*/  ISETP.NE.U32.AND P0, PT, RZ, UR4, PT ;  /* 0x00000004ff007c0c */ /* 0x000fe2000bf05070 */
[----:B0-----:R-:W-:Y:S01]  /*10cf0*/  IMAD.WIDE R4, R19, 0x4, R4 ;  /* 0x0000000413047825 */ /* 0x001fe200078e0204 */
[----:B------:R-:W-:Y:S02]  /*10d00*/  ISETP.NE.U32.AND P1, PT, RZ, UR6, PT ;  /* 0x00000006ff007c0c */ /* 0x000fe4000bf25070 */
[----:B------:R-:W-:Y:S01]  /*10d10*/  ISETP.NE.AND.EX P2, PT, RZ, UR5, PT, P0 ;  /* 0x00000005ff007c0c */ /* 0x000fe2000bf45300 */
[----:B------:R-:W-:Y:S01]  /*10d20*/  ULDC.64 UR4, c[0x0][0xa00] ;  /* 0x0002800000047ab9 */ /* 0x000fe20000000a00 */
[----:B------:R-:W-:Y:S02]  /*10d30*/  ISETP.NE.AND.EX P1, PT, RZ, UR7, PT, P1 ;  /* 0x00000007ff007c0c */ /* 0x000fe4000bf25310 */
[----:B------:R-:W-:Y:S01]  /*10d40*/  ISETP.NE.U32.AND P0, PT, RZ, UR4, PT ;  /* 0x00000004ff007c0c */ /* 0x000fe2000bf05070 */
[----:B-1----:R-:W0:Y:S03]  /*10d50*/  LDC.64 R2, c[0x0][0xa08] ;  /* 0x00028200ff027b82 */ /* 0x002e260000000a00 */
[----:B------:R-:W-:-:S05]  /*10d60*/  ISETP.NE.AND.EX P0, PT, RZ, UR5, PT, P0 ;  /* 0x00000005ff007c0c */ /* 0x000fca000bf05300 */
[----:B--2---:R-:W1:Y:S08]  /*10d70*/  @P2 LDC.64 R6, c[0x0][0xa18] ;  /* 0x00028600ff062b82 */ /* 0x004e700000000a00 */
[----:B------:R-:W2:Y:S01]  /*10d80*/  @P0 LDG.E R9, desc[UR40][R4.64] ;  /* 0x0000002804090981 */ /* 0x000ea2000c1e1900 */
[----:B------:R-:W-:Y:S01]  /*10d90*/  ULDC UR4, c[0x0][0x288] ;  /* 0x0000a20000047ab9 */ /* 0x000fe20000000800 */
[----:B0-----:R-:W-:-:S05]  /*10da0*/  IMAD.WIDE R2, R19, 0x4, R2 ;  /* 0x0000000413027825 */ /* 0x001fca00078e0202 */
[----:B------:R-:W5:Y:S01]  /*10db0*/  @P1 LDG.E R8, desc[UR40][R2.64] ;  /* 0x0000002802081981 */ /* 0x000f62000c1e1900 */
[----:B-1----:R-:W-:-:S03]  /*10dc0*/  @P2 IMAD.WIDE R6, R19, 0x4, R6 ;  /* 0x0000000413062825 */ /* 0x002fc600078e0206 */
        /* <DEDUP_REMOVED lines=14> */
[----:B------:R-:W0:Y:S04]  /*10eb0*/  LDG.E R7, desc[UR40][R4.64] ;  /* 0x0000002804077981 */ /* 0x000e28000c1e1900 */
[----:B------:R-:W0:Y:S02]  /*10ec0*/  LDG.E R4, desc[UR40][R4.64+0x4] ;  /* 0x0000042804047981 */ /* 0x000e24000c1e1900 */
[----:B0-----:R-:W-:-:S05]  /*10ed0*/  IMAD.IADD R9, R4, 0x1, -R7 ;  /* 0x0000000104097824 */ /* 0x001fca00078e0a07 */
[----:B------:R1:W-:Y:S02]  /*10ee0*/  STL [R1+0x30], R9 ;  /* 0x0000300901007387 */ /* 0x0003e40000100800 */
.L_x_2460:
[----:B-----5:R-:W-:Y:S01]  /*10ef0*/  IMAD.IADD R4, R8, 0x1, R0 ;  /* 0x0000000108047824 */ /* 0x020fe200078e0200 */
[----:B------:R-:W-:Y:S02]  /*10f00*/  ULDC.64 UR4, c[0x0][0xa20] ;  /* 0x0002880000047ab9 */ /* 0x000fe40000000a00 */
[----:B------:R-:W-:Y:S02]  /*10f10*/  ISETP.NE.U32.AND P0, PT, RZ, UR4, PT ;  /* 0x00000004ff007c0c */ /* 0x000fe4000bf05070 */
[----:B------:R2:W-:Y:S02]  /*10f20*/  STL [R1+0x18], R4 ;  /* 0x0000180401007387 */ /* 0x0005e40000100800 */
[----:B------:R-:W-:-:S13]  /*10f30*/  ISETP.NE.AND.EX P0, PT, RZ, UR5, PT, P0 ;  /* 0x00000005ff007c0c */ /* 0x000fda000bf05300 */
[----:B--2---:R-:W-:Y:S05]  /*10f40*/  @!P0 BRA `(.L_x_2461) ;  /* 0x0000000000108947 */ /* 0x004fea0003800000 */
[----:B------:R-:W2:Y:S02]  /*10f50*/  LDC.64 R2, c[0x0][0xa20] ;  /* 0x00028800ff027b82 */ /* 0x000ea40000000a00 */
[----:B--2---:R-:W-:-:S05]  /*10f60*/  IMAD.WIDE R2, R19, 0x4, R2 ;  /* 0x0000000413027825 */ /* 0x004fca00078e0202 */
[----:B------:R2:W5:Y:S01]  /*10f70*/  LDG.E R6, desc[UR40][R2.64] ;  /* 0x0000002802067981 */ /* 0x000562000c1e1900 */
[----:B------:R-:W-:Y:S05]  /*10f80*/  BRA `(.L_x_2462) ;  /* 0x0000000000107947 */ /* 0x000fea0003800000 */
.L_x_2461:
[----:B------:R-:W-:Y:S05]  /*10f90*/  @!P1 BRA `(.L_x_2462) ;  /* 0x00000000000c9947 */ /* 0x000fea0003800000 */
[----:B------:R-:W2:Y:S04]  /*10fa0*/  LDG.E R6, desc[UR40][R2.64] ;  /* 0x0000002802067981 */ /* 0x000ea8000c1e1900 */
[----:B------:R-:W2:Y:S02]  /*10fb0*/  LDG.E R2, desc[UR40][R2.64+0x4] ;  /* 0x0000042802027981 */ /* 0x000ea4000c1e1900 */
[----:B--2---:R-:W-:-:S07]  /*10fc0*/  IMAD.IADD R6, R2, 0x1, -R6 ;  /* 0x0000000102067824 */ /* 0x004fce00078e0a06 */
.L_x_2462:
[----:B--2---:R-:W2:Y:S01]  /*10fd0*/  LDC R2, c[0x0][0x448] ;  /* 0x00011200ff027b82 */ /* 0x004ea20000000800 */
[----:B------:R-:W-:Y:S02]  /*10fe0*/  IMAD.SHL.U32 R8, R17, 0x80, RZ ;  /* 0x0000008011087824 */ /* 0x000fe400078e00ff */
[----:B-----5:R-:W-:Y:S02]  /*10ff0*/  IMAD.IADD R0, R6, 0x1, -R0 ;  /* 0x0000000106007824 */ /* 0x020fe400078e0a00 */
[----:B------:R-:W-:Y:S01]  /*11000*/  VIADD R4, R8, 0x7f ;  /* 0x0000007f08047836 */ /* 0x000fe20000000000 */
[----:B------:R3:W-:Y:S03]  /*11010*/  STL [R1+0x2c], R8 ;  /* 0x00002c0801007387 */ /* 0x0007e60000100800 */
[----:B------:R-:W-:Y:S01]  /*11020*/  IMAD.MOV.U32 R6, RZ, RZ, R4 ;  /* 0x000000ffff067224 */ /* 0x000fe200078e0004 */
[----:B--2---:R-:W-:-:S13]  /*11030*/  ISETP.NE.AND P1, PT, R2, 0x1, PT ;  /* 0x000000010200780c */ /* 0x004fda0003f25270 */
[----:B------:R-:W2:Y:S08]  /*11040*/  @P1 LDC R3, c[0x0][0x44c] ;  /* 0x00011300ff031b82 */ /* 0x000eb00000000800 */
[----:B------:R-:W4:Y:S01]  /*11050*/  @P1 LDC R2, c[0x0][0x450] ;  /* 0x00011400ff021b82 */ /* 0x000f220000000800 */
[----:B--2---:R-:W-:-:S05]  /*11060*/  @P1 IMAD.HI.U32 R3, R4, R3, RZ ;  /* 0x0000000304031227 */ /* 0x004fca00078e00ff */
[----:B----4-:R-:W-:Y:S02]  /*11070*/  @P1 SHF.R.U32.HI R6, RZ, R2, R3 ;  /* 0x00000002ff061219 */ /* 0x010fe40000011603 */
[----:B------:R-:W-:-:S05]  /*11080*/  IADD3 R2, R0, 0x1, -R9 ;  /* 0x0000000100027810 */ /* 0x000fca0007ffe809 */
[----:B------:R-:W-:Y:S02]  /*11090*/  IMAD.IADD R6, R2, 0x1, R6 ;  /* 0x0000000102067824 */ /* 0x000fe400078e0206 */
[----:B------:R-:W2:Y:S02]  /*110a0*/  LDC.64 R2, c[0x0][0x9e0] ;  /* 0x00027800ff027b82 */ /* 0x000ea40000000a00 */
[----:B--2---:R-:W-:Y:S01]  /*110b0*/  ISETP.GE.AND P2, PT, R3, 0x1, PT ;  /* 0x000000010300780c */ /* 0x004fe20003f46270 */
[----:B------:R-:W-:-:S12]  /*110c0*/  IMAD.IADD R2, R6, 0x1, R2 ;  /* 0x0000000106027824 */ /* 0x000fd800078e0202 */
[----:B---3--:R-:W-:Y:S05]  /*110d0*/  @!P2 BRA `(.L_x_2463) ;  /* 0x000000000048a947 */ /* 0x008fea0003800000 */
[C---:B------:R-:W-:Y:S01]  /*110e0*/  ISETP.GT.AND P0, PT, R6.reuse, RZ, PT ;  /* 0x000000ff0600720c */ /* 0x040fe20003f04270 */
[----:B------:R-:W-:Y:S01]  /*110f0*/  BSSY B0, `(.L_x_2464) ;  /* 0x000000e000007945 */ /* 0x000fe20003800000 */
[----:B------:R-:W-:-:S11]  /*11100*/  VIADD R7, R6, 0xffffffff ;  /* 0xffffffff06077836 */ /* 0x000fd60000000000 */
[----:B------:R-:W-:Y:S05]  /*11110*/  @P0 BRA `(.L_x_2465) ;  /* 0x00000000001c0947 */ /* 0x000fea0003800000 */
[----:B------:R-:W-:Y:S01]  /*11120*/  ISETP.NE.AND P0, PT, R3, 0x1, PT ;  /* 0x000000010300780c */ /* 0x000fe20003f05270 */
[----:B------:R-:W-:-:S12]  /*11130*/  IMAD.MOV R6, RZ, RZ, -R6 ;  /* 0x000000ffff067224 */ /* 0x000fd800078e0a06 */
[----:B------:R-:W2:Y:S02]  /*11140*/  @P0 LDC.64 R4, c[0x0][0x9e8] ;  /* 0x00027a00ff040b82 */ /* 0x000ea40000000a00 */
[----:B--2---:R-:W-:-:S05]  /*11150*/  @P0 IMAD.HI.U32 R4, R6, R4, RZ ;  /* 0x0000000406040227 */ /* 0x004fca00078e00ff */
[----:B------:R-:W-:-:S04]  /*11160*/  @P0 SHF.R.U32.HI R6, RZ, R5, R4 ;  /* 0x00000005ff060219 */ /* 0x000fc80000011604 */
[----:B------:R-:W-:Y:S01]  /*11170*/  LOP3.LUT R7, RZ, R6, RZ, 0x33, !PT ;  /* 0x00000006ff077212 */ /* 0x000fe200078e33ff */
[----:B------:R-:W-:Y:S06]  /*11180*/  BRA `(.L_x_2466) ;  /* 0x0000000000107947 */ /* 0x000fec0003800000 */
.L_x_2465:
[----:B------:R-:W-:-:S13]  /*11190*/  ISETP.NE.AND P0, PT, R3, 0x1, PT ;  /* 0x000000010300780c */ /* 0x000fda0003f05270 */
[----:B------:R-:W2:Y:S02]  /*111a0*/  @P0 LDC.64 R4, c[0x0][0x9e8] ;  /* 0x00027a00ff040b82 */ /* 0x000ea40000000a00 */
[----:B--2---:R-:W-:-:S05]  /*111b0*/  @P0 IMAD.HI.U32 R4, R7, R4, RZ ;  /* 0x0000000407040227 */ /* 0x004fca00078e00ff */
[----:B------:R-:W-:-:S07]  /*111c0*/  @P0 SHF.R.U32.HI R7, RZ, R5, R4 ;  /* 0x00000005ff070219 */ /* 0x000fce0000011604 */
.L_x_2466:
[----:B------:R-:W-:Y:S05]  /*111d0*/  BSYNC B0 ;  /* 0x0000000000007941 */ /* 0x000fea0003800000 */
.L_x_2464:
[----:B------:R-:W-:-:S05]  /*111e0*/  IMAD R7, R7, R3, R3 ;  /* 0x0000000307077224 */ /* 0x000fca00078e0203 */
[----:B------:R-:W-:-:S07]  /*111f0*/  VIMNMX R2, R2, R7, PT ;  /* 0x0000000702027248 */ /* 0x000fce0003fe0100 */
.L_x_2463:
[----:B------:R-:W2:Y:S01]  /*11200*/  @P1 LDC R6, c[0x0][0x44c] ;  /* 0x00011300ff061b82 */ /* 0x000ea20000000800 */
[----:B------:R-:W-:Y:S01]  /*11210*/  IMAD.MOV.U32 R4, RZ, RZ, R8 ;  /* 0x000000ffff047224 */ /* 0x000fe200078e0008 */
[----:B------:R-:W-:-:S06]  /*11220*/  ULDC UR4, c[0x0][0x9dc] ;  /* 0x0002770000047ab9 */ /* 0x000fcc0000000800 */
[----:B------:R-:W3:Y:S01]  /*11230*/  @P1 LDC R5, c[0x0][0x450] ;  /* 0x00011400ff051b82 */ /* 0x000ee20000000800 */
[----:B--2---:R-:W-:-:S05]  /*11240*/  @P1 IMAD.HI.U32 R6, R8, R6, RZ ;  /* 0x0000000608061227 */ /* 0x004fca00078e00ff */
[----:B---3--:R-:W-:Y:S01]  /*11250*/  @P1 SHF.R.U32.HI R4, RZ, R5, R6 ;  /* 0x00000005ff041219 */ /* 0x008fe20000011606 */
[----:B------:R-:W-:Y:S02]  /*11260*/  VIADD R5, R2, 0x5f ;  /* 0x0000005f02057836 */ /* 0x000fe40000000000 */
[----:B------:R-:W-:Y:S01]  /*11270*/  VIADD R6, R0, 0x5f ;  /* 0x0000005f00067836 */ /* 0x000fe20000000000 */
[----:B------:R-:W-:Y:S01]  /*11280*/  IADD3 R2, R4, R0, -R9 ;  /* 0x0000000004027210 */ /* 0x000fe20007ffe809 */
[----:B------:R-:W-:-:S04]  /*11290*/  IMAD.HI R5, R5, 0x2aaaaaab, RZ ;  /* 0x2aaaaaab05057827 */ /* 0x000fc800078e02ff */
[----:B------:R-:W-:Y:S01]  /*112a0*/  IMAD.HI R6, R6, 0x2aaaaaab, RZ ;  /* 0x2aaaaaab06067827 */ /* 0x000fe200078e02ff */
[----:B------:R-:W-:-:S04]  /*112b0*/  SHF.R.U32.HI R0, RZ, 0x1f, R5 ;  /* 0x0000001fff007819 */ /* 0x000fc80000011605 */
[----:B------:R-:W-:Y:S02]  /*112c0*/  SHF.R.U32.HI R4, RZ, 0x1f, R6 ;  /* 0x0000001fff047819 */ /* 0x000fe40000011606 */
[----:B------:R-:W-:Y:S02]  /*112d0*/  LEA.HI.SX32 R0, R5, R0, 0x1c ;  /* 0x0000000005007211 */ /* 0x000fe400078fe2ff */
[----:B------:R-:W-:-:S04]  /*112e0*/  LEA.HI.SX32 R4, R6, R4, 0x1c ;  /* 0x0000000406047211 */ /* 0x000fc800078fe2ff */
[----:B------:R-:W-:Y:S01]  /*112f0*/  VIMNMX R7, R4, R0, PT ;  /* 0x0000000004077248 */ /* 0x000fe20003fe0100 */
[----:B------:R-:W-:-:S04]  /*11300*/  VIADD R0, R2, -UR4 ;  /* 0x8000000402007c36 */ /* 0x000fc80008000000 */
[----:B------:R2:W-:Y:S01]  /*11310*/  STL [R1+0x20], R7 ;  /* 0x0000200701007387 */ /* 0x0005e20000100800 */
[----:B------:R-:W-:Y:S05]  /*11320*/  @!P2 BRA `(.L_x_2467) ;  /* 0x000000000044a947 */ /* 0x000fea0003800000 */
[----:B------:R-:W-:Y:S01]  /*11330*/  ISETP.GT.AND P0, PT, R2, -0x1, PT ;  /* 0xffffffff0200780c */ /* 0x000fe20003f04270 */
[----:B------:R-:W-:-:S12]  /*11340*/  BSSY B0, `(.L_x_2468) ;  /* 0x000000d000007945 */ /* 0x000fd80003800000 */
[----:B------:R-:W-:Y:S05]  /*11350*/  @P0 BRA `(.L_x_2469) ;  /* 0x00000000001c0947 */ /* 0x000fea0003800000 */
[----:B------:R-:W-:Y:S02]  /*11360*/  ISETP.NE.AND P0, PT, R3, 0x1, PT ;  /* 0x000000010300780c */ /* 0x000fe40003f05270 */
[----:B------:R-:W-:-:S11]  /*11370*/  LOP3.LUT R2, RZ, R2, RZ, 0x33, !PT ;  /* 0x00000002ff027212 */ /* 0x000fd600078e33ff */
[----:B------:R-:W3:Y:S02]  /*11380*/  @P0 LDC.64 R4, c[0x0][0x9e8] ;  /* 0x00027a00ff040b82 */ /* 0x000ee40000000a00 */
[----:B---3--:R-:W-:-:S05]  /*11390*/  @P0 IMAD.HI.U32 R4, R2, R4, RZ ;  /* 0x0000000402040227 */ /* 0x008fca00078e00ff */
[----:B------:R-:W-:-:S04]  /*113a0*/  @P0 SHF.R.U32.HI R2, RZ, R5, R4 ;  /* 0x00000005ff020219 */ /* 0x000fc80000011604 */
[----:B------:R-:W-:Y:S01]  /*113b0*/  LOP3.LUT R2, RZ, R2, RZ, 0x33, !PT ;  /* 0x00000002ff027212 */ /* 0x000fe200078e33ff */
[----:B------:R-:W-:Y:S06]  /*113c0*/  BRA `(.L_x_2470) ;  /* 0x0000000000107947 */ /* 0x000fec0003800000 */
.L_x_2469:
[----:B------:R-:W-:-:S13]  /*113d0*/  ISETP.NE.AND P0, PT, R3, 0x1, PT ;  /* 0x000000010300780c */ /* 0x000fda0003f05270 */
[----:B------:R-:W3:Y:S02]  /*113e0*/  @P0 LDC.64 R4, c[0x0][0x9e8] ;  /* 0x00027a00ff040b82 */ /* 0x000ee40000000a00 */
[----:B---3--:R-:W-:-:S05]  /*113f0*/  @P0 IMAD.HI.U32 R4, R2, R4, RZ ;  /* 0x0000000402040227 */ /* 0x008fca00078e00ff */
[----:B------:R-:W-:-:S07]  /*11400*/  @P0 SHF.R.U32.HI R2, RZ, R5, R4 ;  /* 0x00000005ff020219 */ /* 0x000fce0000011604 */
.L_x_2470:
[----:B------:R-:W-:Y:S05]  /*11410*/  BSYNC B0 ;  /* 0x0000000000007941 */ /* 0x000fea0003800000 */
.L_x_2468:
[----:B------:R-:W-:-:S05]  /*11420*/  IMAD R2, R2, R3, RZ ;  /* 0x0000000302027224 */ /* 0x000fca00078e02ff */
[----:B------:R-:W-:-:S07]  /*11430*/  VIMNMX R0, R0, R2, !PT ;  /* 0x0000000200007248 */ /* 0x000fce0007fe0100 */
.L_x_2467:
[----:B------:R-:W-:Y:S01]  /*11440*/  IMAD.HI R0, R0, 0x2aaaaaab, RZ ;  /* 0x2aaaaaab00007827 */ /* 0x000fe200078e02ff */
[----:B------:R-:W-:Y:S04]  /*11450*/  BSSY B7, `(.L_x_2471) ;  /* 0x00003fa000077945 */ /* 0x000fe80003800000 */
[----:B------:R-:W-:-:S04]  /*11460*/  SHF.R.U32.HI R2, RZ, 0x1f, R0 ;  /* 0x0000001fff027819 */ /* 0x000fc80000011600 */
[----:B------:R-:W-:-:S04]  /*11470*/  LEA.HI.SX32 R2, R0, R2, 0x1c ;  /* 0x0000000200027211 */ /* 0x000fc800078fe2ff */
[----:B------:R-:W-:-:S04]  /*11480*/  VIMNMX R3, RZ, R2, !PT ;  /* 0x00000002ff037248 */ /* 0x000fc80007fe0100 */
[----:B------:R-:W-:Y:S01]  /*11490*/  ISETP.GT.AND P0, PT, R7, R3, PT ;  /* 0x000000030700720c */ /* 0x000fe20003f04270 */
[----:B------:R3:W-:-:S12]  /*114a0*/  STL [R1+0x1c], R3 ;  /* 0x00001c0301007387 */ /* 0x0007d80000100800 */
[----:B---3--:R-:W-:Y:S05]  /*114b0*/  @P0 BRA `(.L_x_2472) ;  /* 0x0000000000440947 */ /* 0x008fea0003800000 */
[----:B------:R-:W3:Y:S02]  /*114c0*/  S2R R3, SR_TID.X ;  /* 0x0000000000037919 */ /* 0x000ee40000002100 */
[----:B---3--:R-:W-:-:S04]  /*114d0*/  LOP3.LUT R3, R3, 0x7f, RZ, 0xc0, !PT ;  /* 0x0000007f03037812 */ /* 0x008fc800078ec0ff */
[----:B------:R-:W-:-:S13]  /*114e0*/  ISETP.NE.AND P0, PT, R3, RZ, PT ;  /* 0x000000ff0300720c */ /* 0x000fda0003f05270 */
[----:B------:R-:W-:Y:S05]  /*114f0*/  @P0 BRA `(.L_x_2473) ;  /* 0x0000003c00bc0947 */ /* 0x000fea0003800000 */
[----:B------:R-:W3:Y:S01]  /*11500*/  S2R R5, SR_LANEID ;  /* 0x0000000000057919 */ /* 0x000ee20000000000 */
[----:B------:R-:W-:Y:S01]  /*11510*/  VOTEU.ANY UR4, UPT, PT ;  /* 0x0000000000047886 */ /* 0x000fe200038e0100 */
[----:B------:R-:W4:Y:S01]  /*11520*/  LDC.64 R2, c[0x0][0xc60] ;  /* 0x00031800ff027b82 */ /* 0x000f220000000a00 */
[----:B------:R-:W3:Y:S02]  /*11530*/  FLO.U32 R0, UR4 ;  /* 0x0000000400007d00 */ /* 0x000ee400080e0000 */
[----:B---3--:R-:W-:-:S06]  /*11540*/  ISETP.EQ.U32.AND P0, PT, R0, R5, PT ;  /* 0x000000050000720c */ /* 0x008fcc0003f02070 */
[----:B------:R-:W4:Y:S07]  /*11550*/  POPC R5, UR4 ;  /* 0x0000000400057d09 */ /* 0x000f2e0008000000 */
[----:B----4-:R-:W3:Y:S01]  /*11560*/  @P0 ATOMG.E.ADD.STRONG.GPU PT, R3, desc[UR40][R2.64], R5 ;  /* 0x00000005020309a8 */ /* 0x010ee200081ee1e8 */
[----:B------:R-:W4:Y:S02]  /*11570*/  S2R R4, SR_LTMASK ;  /* 0x0000000000047919 */ /* 0x000f240000003900 */
[----:B----4-:R-:W-:-:S04]  /*11580*/  LOP3.LUT R4, R4, UR4, RZ, 0xc0, !PT ;  /* 0x0000000404047c12 */ /* 0x010fc8000f8ec0ff */
[----:B--2---:R-:W2:Y:S01]  /*11590*/  POPC R7, R4 ;  /* 0x0000000400077309 */ /* 0x004ea20000000000 */
[----:B---3--:R-:W2:Y:S02]  /*115a0*/  SHFL.IDX PT, R0, R3, R0, 0x1f ;  /* 0x00001f0003007589 */ /* 0x008ea400000e0000 */
[----:B--2---:R-:W-:Y:S01]  /*115b0*/  IADD3 R16, R0, UR37, R7 ;  /* 0x0000002500107c10 */ /* 0x004fe2000fffe007 */
[----:B------:R-:W-:Y:S06]  /*115c0*/  BRA `(.L_x_2473) ;  /* 0x0000003c00887947 */ /* 0x000fec0003800000 */
.L_x_2472:
        /* <DEDUP_REMOVED lines=17> */
[----:B------:R-:W-:Y:S02]  /*116e0*/  IMAD.MOV.U32 R12, RZ, RZ, 0x1 ;  /* 0x00000001ff0c7424 */ /* 0x000fe400078e00ff */
[----:B------:R-:W-:-:S07]  /*116f0*/  IMAD.MOV.U32 R13, RZ, RZ, RZ ;  /* 0x000000ffff0d7224 */ /* 0x000fce00078e00ff */
[----:B------:R-:W-:-:S07]  /*11700*/  LEPC R20, `(.L_x_2475) ;  /* 0x000000001014794e */ /* 0x000fce0000000000 */
[----:B01-3--:R-:W-:Y:S05]  /*11710*/  CALL.ABS.NOINC R2 ;  /* 0x0000000002007343 */ /* 0x00bfea0003c00000 */
.L_x_2475:
[----:B------:R-:W-:Y:S05]  /*11720*/  BSYNC B6 ;  /* 0x0000000000067941 */ /* 0x000fea0003800000 */
.L_x_2474:
        /* <DEDUP_REMOVED lines=16> */
[----:B------:R-:W-:Y:S02]  /*11830*/  IMAD.MOV.U32 R12, RZ, RZ, 0x1 ;  /* 0x00000001ff0c7424 */ /* 0x000fe400078e00ff */
[----:B---3--:R-:W-:-:S07]  /*11840*/  IMAD.MOV.U32 R13, RZ, RZ, RZ ;  /* 0x000000ffff0d7224 */ /* 0x008fce00078e00ff */
[----:B------:R-:W-:-:S07]  /*11850*/  LEPC R20, `(.L_x_2478) ;  /* 0x000000001014794e */ /* 0x000fce0000000000 */
[----:B01--4-:R-:W-:Y:S05]  /*11860*/  CALL.ABS.NOINC R2 ;  /* 0x0000000002007343 */ /* 0x013fea0003c00000 */
.L_x_2478:
        /* <DEDUP_REMOVED lines=15> */
.L_x_2477:
[----:B------:R-:W-:Y:S05]  /*11960*/  BSYNC B6 ;  /* 0x0000000000067941 */ /* 0x000fea0003800000 */
.L_x_2476:
[----:B------:R-:W-:Y:S01]  /*11970*/  ULDC.64 UR4, c[0x0][0x9f8] ;  /* 0x00027e0000047ab9 */ /* 0x000fe20000000a00 */
[----:B------:R-:W3:Y:S01]  /*11980*/  LDL R17, [R1+0x20] ;  /* 0x0000200001117983 */ /* 0x000ee20000100800 */
[----:B------:R-:W-:Y:S01]  /*11990*/  ISETP.NE.U32.AND P0, PT, RZ, UR4, PT ;  /* 0x00000004ff007c0c */ /* 0x000fe2000bf05070 */
[----:B--2---:R-:W-:-:S03]  /*119a0*/  IMAD.MOV.U32 R7, RZ, RZ, R19 ;  /* 0x000000ffff077224 */ /* 0x004fc600078e0013 */
[----:B------:R-:W-:Y:S01]  /*119b0*/  ISETP.NE.AND.EX P0, PT, RZ, UR5, PT, P0 ;  /* 0x00000005ff007c0c */ /* 0x000fe2000bf05300 */
[----:B------:R-:W-:-:S12]  /*119c0*/  ULDC.64 UR4, c[0x0][0xa08] ;  /* 0x0002820000047ab9 */ /* 0x000fd80000000a00 */
[----:B------:R-:W2:Y:S02]  /*119d0*/  @P0 LDC.64 R2, c[0x0][0x9f8] ;  /* 0x00027e00ff020b82 */ /* 0x000ea40000000a00 */
[----:B--2---:R-:W-:-:S05]  /*119e0*/  @P0 IMAD.WIDE R2, R19, 0x4, R2 ;  /* 0x0000000413020825 */ /* 0x004fca00078e0202 */
[----:B------:R2:W4:Y:S02]  /*119f0*/  @P0 LDG.E R7, desc[UR40][R2.64] ;  /* 0x0000002802070981 */ /* 0x000524000c1e1900 */
[----:B--2---:R-:W2:Y:S02]  /*11a00*/  LDC.64 R2, c[0x0][0x418] ;  /* 0x00010600ff027b82 */ /* 0x004ea40000000a00 */
[----:B--2---:R-:W-:Y:S01]  /*11a10*/  LOP3.LUT P0, RZ, R2, UR4, RZ, 0xfc, !PT ;  /* 0x0000000402ff7c12 */ /* 0x004fe2000f80fcff */
[----:B------:R-:W-:-:S03]  /*11a20*/  UMOV UR4, 0xffffffff ;  /* 0xffffffff00047882 */ /* 0x000fc60000000000 */
[----:B------:R-:W-:Y:S01]  /*11a30*/  LOP3.LUT P0, RZ, R3, UR5, RZ, 0xfc, P0 ;  /* 0x0000000503ff7c12 */ /* 0x000fe2000800fcff */
[----:B---3--:R-:W-:Y:S01]  /*11a40*/  VIADD R0, R17, 0xffffffff ;  /* 0xffffffff11007836 */ /* 0x008fe20000000000 */
[----:B----4-:R-:W-:Y:S01]  /*11a50*/  SHF.R.S32.HI R8, RZ, 0x1f, R7 ;  /* 0x0000001fff087819 */ /* 0x010fe20000011407 */
[----:B------:R2:W-:Y:S01]  /*11a60*/  STL [R1+0xc], R7 ;  /* 0x00000c0701007387 */ /* 0x0005e20000100800 */
[----:B------:R-:W-:-:S03]  /*11a70*/  SEL R17, R7, RZ, !P0 ;  /* 0x000000ff07117207 */ /* 0x000fc60004000000 */
[----:B------:R2:W-:Y:S01]  /*11a80*/  STL [R1+0x14], R8 ;  /* 0x0000140801007387 */ /* 0x0005e20000100800 */
[----:B------:R-:W-:Y:S05]  /*11a90*/  BRA.DIV UR4, `(.L_x_2479) ;  /* 0x0000004e04247947 */ /* 0x000fea000b800000 */
[----:B------:R-:W3:Y:S02]  /*11aa0*/  S2R R4, SR_TID.X ;  /* 0x0000000000047919 */ /* 0x000ee40000002100 */
[----:B---3--:R-:W-:-:S04]  /*11ab0*/  SHF.R.U32.HI R4, RZ, 0x5, R4 ;  /* 0x00000005ff047819 */ /* 0x008fc80000011604 */
[----:B------:R-:W-:-:S05]  /*11ac0*/  LOP3.LUT R4, R4, 0x3, RZ, 0xc0, !PT ;  /* 0x0000000304047812 */ /* 0x000fca00078ec0ff */
[----:B------:R3:W4:Y:S02]  /*11ad0*/  SHFL.IDX PT, R14, R4, RZ, 0x1f ;  /* 0x00001fff040e7589 */ /* 0x00072400000e0000 */
.L_x_2585:
[----:B---3--:R-:W3:Y:S01]  /*11ae0*/  LDL.LU R4, [R1] ;  /* 0x0000000001047983 */ /* 0x008ee20000300800 */
[----:B------:R-:W-:Y:S02]  /*11af0*/  PLOP3.LUT P1, PT, PT, PT, PT, 0x8, 0x0 ;  /* 0x000000000000781c */ /* 0x000fe40003f2e170 */
[----:B----4-:R-:W-:Y:S01]  /*11b00*/  ISETP.NE.AND P0, PT, R14, RZ, PT ;  /* 0x000000ff0e00720c */ /* 0x010fe20003f05270 */
[----:B------:R4:W-:Y:S01]  /*11b10*/  STL [R1+0x28], R0 ;  /* 0x0000280001007387 */ /* 0x0009e20000100800 */
[----:B---3--:R-:W-:-:S09]  /*11b20*/  LOP3.LUT R4, R4, 0xfffffffe, RZ, 0xc0, !PT ;  /* 0xfffffffe04047812 */ /* 0x008fd200078ec0ff */
[----:B------:R-:W-:-:S05]  /*11b30*/  @P1 LOP3.LUT R4, R4, 0x1, RZ, 0xfc, !PT ;  /* 0x0000000104041812 */ /* 0x000fca00078efcff */
[----:B------:R4:W-:Y:S01]  /*11b40*/  STL [R1], R4 ;  /* 0x0000000401007387 */ /* 0x0009e20000100800 */
[----:B------:R-:W-:Y:S05]  /*11b50*/  @P0 BRA `(.L_x_2480) ;  /* 0x00000004001c0947 */ /* 0x000fea0003800000 */
[----:B------:R-:W-:-:S03]  /*11b60*/  UMOV UR4, 0xffffffff ;  /* 0xffffffff00047882 */ /* 0x000fc60000000000 */
[----:B------:R-:W-:Y:S05]  /*11b70*/  BRA.DIV UR4, `(.L_x_2481) ;  /* 0x0000004e04207947 */ /* 0x000fea000b800000 */
[----:B------:R-:W-:-:S13]  /*11b80*/  ELECT P6, URZ, PT ;  /* 0x00000000003f782f */ /* 0x000fda00038c0000 */
.L_x_2588:
[----:B------:R-:W-:Y:S05]  /*11b90*/  @!P6 BRA `(.L_x_2480) ;  /* 0x00000004000ce947 */ /* 0x000fea0003800000 */
[----:B------:R-:W-:-:S04]  /*11ba0*/  ISETP.NE.U32.AND P0, PT, R2, RZ, PT ;  /* 0x000000ff0200720c */ /* 0x000fc80003f05070 */
[----:B------:R-:W-:-:S13]  /*11bb0*/  ISETP.NE.AND.EX P0, PT, R3, RZ, PT, P0 ;  /* 0x000000ff0300720c */ /* 0x000fda0003f05300 */
[----:B------:R-:W-:Y:S05]  /*11bc0*/  @!P0 BRA `(.L_x_2482) ;  /* 0x0000000000508947 */ /* 0x000fea0003800000 */
[----:B------:R-:W3:Y:S01]  /*11bd0*/  LDC R6, c[0x0][0x43c] ;  /* 0x00010f00ff067b82 */ /* 0x000ee20000000800 */
[----:B01----:R-:W-:Y:S01]  /*11be0*/  IMAD.MOV.U32 R9, RZ, RZ, R0 ;  /* 0x000000ffff097224 */ /* 0x003fe200078e0000 */
[----:B------:R-:W-:-:S03]  /*11bf0*/  ULDC.64 UR4, c[0x0][0x428] ;  /* 0x00010a0000047ab9 */ /* 0x000fc60000000a00 */
[----:B----4-:R-:W-:Y:S01]  /*11c00*/  IMAD.MOV.U32 R0, RZ, RZ, R9 ;  /* 0x000000ffff007224 */ /* 0x010fe200078e0009 */
[----:B---3--:R-:W-:-:S13]  /*11c10*/  ISETP.NE.AND P0, PT, R6, 0x1, PT ;  /* 0x000000010600780c */ /* 0x008fda0003f05270 */
[----:B------:R-:W0:Y:S02]  /*11c20*/  @P0 LDC.64 R4, c[0x0][0x440] ;  /* 0x00011000ff040b82 */ /* 0x000e240000000a00 */
[----:B0-----:R-:W-:-:S05]  /*11c30*/  @P0 IMAD.HI.U32 R4, R9, R4, RZ ;  /* 0x0000000409040227 */ /* 0x001fca00078e00ff */
[----:B------:R-:W-:-:S04]  /*11c40*/  @P0 SHF.R.U32.HI R0, RZ, R5, R4 ;  /* 0x00000005ff000219 */ /* 0x000fc80000011604 */
[--C-:B------:R-:W-:Y:S01]  /*11c50*/  SHF.R.S32.HI R5, RZ, 0x1f, R0.reuse ;  /* 0x0000001fff057819 */ /* 0x100fe20000011400 */
[----:B------:R-:W-:-:S04]  /*11c60*/  IMAD.MOV R4, RZ, RZ, -R0 ;  /* 0x000000ffff047224 */ /* 0x000fc800078e0a00 */
[----:B------:R-:W-:Y:S02]  /*11c70*/  IMAD R9, R6, R4, R9 ;  /* 0x0000000406097224 */ /* 0x000fe400078e0209 */
[----:B------:R-:W-:Y:S02]  /*11c80*/  IMAD R6, R8, UR4, RZ ;  /* 0x0000000408067c24 */ /* 0x000fe4000f8e02ff */
[----:B------:R-:W-:Y:S01]  /*11c90*/  IMAD.MOV.U32 R4, RZ, RZ, R0 ;  /* 0x000000ffff047224 */ /* 0x000fe200078e0000 */
[----:B------:R3:W-:Y:S01]  /*11ca0*/  STL [R1+0x28], R9 ;  /* 0x0000280901007387 */ /* 0x0007e20000100800 */
[C---:B------:R-:W-:Y:S02]  /*11cb0*/  IMAD R0, R7.reuse, UR5, R6 ;  /* 0x0000000507007c24 */ /* 0x040fe4000f8e0206 */
[----:B------:R-:W-:-:S04]  /*11cc0*/  IMAD.WIDE.U32 R4, R7, UR4, R4 ;  /* 0x0000000407047c25 */ /* 0x000fc8000f8e0004 */
[----:B------:R-:W-:Y:S01]  /*11cd0*/  IMAD.IADD R0, R5, 0x1, R0 ;  /* 0x0000000105007824 */ /* 0x000fe200078e0200 */
[----:B------:R-:W-:-:S04]  /*11ce0*/  LEA R2, P0, R4, R2, 0x2 ;  /* 0x0000000204027211 */ /* 0x000fc800078010ff */
[----:B------:R-:W-:-:S05]  /*11cf0*/  LEA.HI.X R3, R4, R3, R0, 0x2, P0 ;  /* 0x0000000304037211 */ /* 0x000fca00000f1400 */
[----:B------:R3:W5:Y:S04]  /*11d00*/  LDG.E R17, desc[UR40][R2.64] ;  /* 0x0000002802117981 */ /* 0x000768000c1e1900 */
.L_x_2482:
[----:B--2---:R-:W2:Y:S04]  /*11d10*/  LDL R7, [R1+0x4] ;  /* 0x0000040001077983 */ /* 0x004ea80000100800 */
[----:B----4-:R-:W2:Y:S04]  /*11d20*/  LDL R0, [R1+0x8] ;  /* 0x0000080001007983 */ /* 0x010ea80000100800 */
[----:B---3--:R-:W3:Y:S01]  /*11d30*/  LDL R2, [R1+0x10] ;  /* 0x0000100001027983 */ /* 0x008ee20000100800 */
[----:B--2---:R-:W-:Y:S01]  /*11d40*/  IMAD R0, R0, 0x8, R7 ;  /* 0x0000000800007824 */ /* 0x004fe200078e0207 */
[----:B---3--:R-:W-:-:S04]  /*11d50*/  SHF.L.U32 R2, R2, 0x1f, RZ ;  /* 0x0000001f02027819 */ /* 0x008fc800000006ff */
[----:B------:R-:W2:Y:S02]  /*11d60*/  SYNCS.PHASECHK.TRANS64.TRYWAIT P0, [R0+URZ+0x22840], R2 ;  /* 0x02284002000075a7 */ /* 0x000ea4000800017f */
[----:B--2---:R-:W-:Y:S05]  /*11d70*/  @!P0 BRA `(.L_x_2483) ;  /* 0x0000004800c08947 */ /* 0x004fea0003800000 */
.L_x_2589:
        /* <DEDUP_REMOVED lines=11> */
.L_x_2484:
[----:B------:R-:W3:Y:S04]  /*11e30*/  LDL R6, [R1+0x4] ;  /* 0x0000040001067983 */ /* 0x000ee80000100800 */
[----:B------:R-:W3:Y:S04]  /*11e40*/  LDL R5, [R1+0x8] ;  /* 0x0000080001057983 */ /* 0x000ee80000100800 */
[----:B------:R-:W4:Y:S04]  /*11e50*/  LDL R4, [R1+0x28] ;  /* 0x0000280001047983 */ /* 0x000f280000100800 */
[----:B------:R-:W4:Y:S04]  /*11e60*/  LDL R3, [R1+0x18] ;  /* 0x0000180001037983 */ /* 0x000f280000100800 */
[----:B--2---:R-:W2:Y:S01]  /*11e70*/  LDL.LU R2, [R1] ;  /* 0x0000000001027983 */ /* 0x004ea20000300800 */
[----:B------:R-:W-:Y:S01]  /*11e80*/  R2UR UR9, R0 ;  /* 0x00000000000972ca */ /* 0x000fe200000e0000 */
[----:B------:R-:W-:Y:S01]  /*11e90*/  UIADD3 UR6, UP0, UR38, 0x370, URZ ;  /* 0x0000037026067890 */ /* 0x000fe2000ff1e03f */
[----:B------:R-:W-:Y:S01]  /*11ea0*/  PLOP3.LUT P0, PT, PT, PT, PT, 0x80, 0x0 ;  /* 0x000000000000781c */ /* 0x000fe20003f0f070 */
[----:B------:R-:W-:Y:S01]  /*11eb0*/  UMOV UR5, 0x14f00000 ;  /* 0x14f0000000057882 */ /* 0x000fe20000000000 */
[----:B------:R-:W-:Y:S01]  /*11ec0*/  R2UR UR12, R18 ;  /* 0x00000000120c72ca */ /* 0x000fe200000e0000 */
[----:B------:R-:W-:Y:S01]  /*11ed0*/  UIADD3.X UR7, URZ, UR39, URZ, UP0, !UPT ;  /* 0x000000273f077290 */ /* 0x000fe200087fe43f */
[----:B-----5:R-:W-:Y:S01]  /*11ee0*/  R2UR UR13, R17 ;  /* 0x00000000110d72ca */ /* 0x020fe200000e0000 */
[----:B------:R-:W-:-:S06]  /*11ef0*/  UMOV UR10, URZ ;  /* 0x0000003f000a7c82 */ /* 0x000fcc0008000000 */
[----:B------:R-:W-:Y:S01]  /*11f00*/  UIADD3 UR9, UR9, 0x22830, URZ ;  /* 0x0002283009097890 */ /* 0x000fe2000fffe03f */
[----:B---3--:R-:W-:Y:S01]  /*11f10*/  IMAD R0, R5, 0x3000, R6 ;  /* 0x0000300005007824 */ /* 0x008fe200078e0206 */
[----:B----4-:R-:W-:-:S04]  /*11f20*/  R2UR UR11, R4 ;  /* 0x00000000040b72ca */ /* 0x010fc800000e0000 */
[----:B------:R-:W-:Y:S02]  /*11f30*/  R2UR UR8, R0 ;  /* 0x00000000000872ca */ /* 0x000fe400000e0000 */
[----:B------:R-:W-:Y:S02]  /*11f40*/  R2UR UR4, R3 ;  /* 0x00000000030472ca */ /* 0x000fe400000e0000 */
[----:B--2---:R-:W-:-:S04]  /*11f50*/  LOP3.LUT R2, R2, 0xfffffffe, RZ, 0xc0, !PT ;  /* 0xfffffffe02027812 */ /* 0x004fc800078ec0ff */
[----:B------:R-:W-:-:S05]  /*11f60*/  @P0 LOP3.LUT R2, R2, 0x1, RZ, 0xfc, !PT ;  /* 0x0000000102020812 */ /* 0x000fca00078efcff */
[----:B------:R-:W-:Y:S02]  /*11f70*/  UIADD3 UR8, UR8, 0x1c400, URZ ;  /* 0x0001c40008087890 */ /* 0x000fe4000fffe03f */
[----:B------:R-:W-:Y:S01]  /*11f80*/  UIMAD UR11, UR11, 0x60, UR4 ;  /* 0x000000600b0b78a4 */ /* 0x000fe2000f8e0204 */
[----:B------:R3:W-:Y:S02]  /*11f90*/  STL [R1], R2 ;  /* 0x0000000201007387 */ /* 0x0007e40000100800 */
[----:B------:R-:W-:-:S06]  /*11fa0*/  UMOV UR4, 0x0 ;  /* 0x0000000000047882 */ /* 0x000fcc0000000000 */
[----:B------:R3:W-:Y:S01]  /*11fb0*/  UTMALDG.4D [UR8], [UR6], desc[UR4] ;  /* 0x00000408060075b4 */ /* 0x0007e20008019000 */
[----:B------:R-:W-:Y:S02]  /*11fc0*/  NOP ;  /* 0x0000000000007918 */ /* 0x000fe40000000000 */
.L_x_2480:
[----:B----4-:R-:W4:Y:S04]  /*11fd0*/  LDL R0, [R1+0x4] ;  /* 0x0000040001007983 */ /* 0x010f280000100800 */
[----:B------:R-:W5:Y:S01]  /*11fe0*/  LDL.LU R3, [R1+0x38] ;  /* 0x0000380001037983 */ /* 0x000f620000300800 */
[----:B------:R-:W-:Y:S05]  /*11ff0*/  WARPSYNC.ALL ;  /* 0x0000000000007948 */ /* 0x000fea0003800000 */
[----:B---3--:R-:W-:Y:S01]  /*12000*/  ULDC.64 UR4, c[0x0][0x298] ;  /* 0x0000a60000047ab9 */ /* 0x008fe20000000a00 */
[----:B------:R-:W-:Y:S01]  /*12010*/  BSSY B6, `(.L_x_2485) ;  /* 0x000001c000067945 */ /* 0x000fe20003800000 */
[----:B------:R-:W-:Y:S01]  /*12020*/  BAR.SYNC.DEFER_BLOCKING 0x8, 0x180 ;  /* 0x0206000000007b1d */ /* 0x000fe20000010000 */
[----:B----4-:R-:W-:Y:S01]  /*12030*/  VIADD R0, R0, 0x18400 ;  /* 0x0001840000007836 */ /* 0x010fe20000000000 */
[----:B-----5:R-:W-:Y:S01]  /*12040*/  SHF.R.S32.HI R2, RZ, 0x1f, R3 ;  /* 0x0000001fff027819 */ /* 0x020fe20000011403 */
[----:B------:R-:W-:-:S03]  /*12050*/  IMAD.WIDE.U32 R4, R3, UR4, RZ ;  /* 0x0000000403047c25 */ /* 0x000fc6000f8e00ff */
[----:B------:R-:W-:Y:S01]  /*12060*/  LOP3.LUT P0, RZ, R0, 0x3ff, RZ, 0xc0, !PT ;  /* 0x000003ff00ff7812 */ /* 0x000fe2000780c0ff */
[----:B------:R-:W-:Y:S01]  /*12070*/  IMAD R2, R2, UR4, RZ ;  /* 0x0000000402027c24 */ /* 0x000fe2000f8e02ff */
[----:B------:R3:W-:Y:S03]  /*12080*/  STL.64 [R1+0x38], R4 ;  /* 0x0000380401007387 */ /* 0x0007e60000100a00 */
[----:B------:R-:W-:-:S04]  /*12090*/  IMAD R2, R3, UR5, R2 ;  /* 0x0000000503027c24 */ /* 0x000fc8000f8e0202 */
[----:B------:R-:W-:-:S05]  /*120a0*/  IMAD.IADD R0, R5, 0x1, R2 ;  /* 0x0000000105007824 */ /* 0x000fca00078e0202 */
[----:B------:R3:W-:Y:S01]  /*120b0*/  STL [R1+0x44], R0 ;  /* 0x0000440001007387 */ /* 0x0007e20000100800 */
[----:B------:R-:W-:Y:S05]  /*120c0*/  @!P0 BRA `(.L_x_2486) ;  /* 0x0000000000408947 */ /* 0x000fea0003800000 */
[----:B------:R-:W-:Y:S01]  /*120d0*/  MOV R2, 0x0 ;  /* 0x0000000000027802 */ /* 0x000fe20000000f00 */
[----:B------:R-:W-:Y:S01]  /*120e0*/  ULDC.64 UR6, c[0x4][0x98] ;  /* 0x0100260000067ab9 */ /* 0x000fe20000000a00 */
[----:B------:R-:W-:Y:S01]  /*120f0*/  ULDC.64 UR8, c[0x4][0xa0] ;  /* 0x0100280000087ab9 */ /* 0x000fe20000000a00 */
[----:B------:R-:W-:Y:S01]  /*12100*/  ULDC.64 UR4, c[0x4][0x20] ;  /* 0x0100080000047ab9 */ /* 0x000fe20000000a00 */
[----:B---3--:R-:W-:Y:S02]  /*12110*/  IMAD.U32 R4, RZ, RZ, UR6 ;  /* 0x00000006ff047e24 */ /* 0x008fe4000f8e00ff */
        /* <DEDUP_REMOVED lines=11> */
.L_x_2486:
[----:B------:R-:W-:Y:S05]  /*121d0*/  BSYNC B6 ;  /* 0x0000000000067941 */ /* 0x000fea0003800000 */
.L_x_2485:
[----:B---3--:R-:W3:Y:S01]  /*121e0*/  LDL.LU R0, [R1+0x44] ;  /* 0x0000440001007983 */ /* 0x008ee20000300800 */
[----:B--2---:R-:W2:Y:S01]  /*121f0*/  LDC R7, c[0x0][0x448] ;  /* 0x00011200ff077b82 */ /* 0x004ea20000000800 */
[----:B------:R-:W-:Y:S01]  /*12200*/  ULDC.64 UR4, c[0x0][0x2d8] ;  /* 0x0000b60000047ab9 */ /* 0x000fe20000000a00 */
[----:B------:R-:W-:Y:S01]  /*12210*/  ULDC UR6, c[0x0][0x2b8] ;  /* 0x0000ae0000067ab9 */ /* 0x000fe20000000800 */
[----:B------:R-:W3:Y:S04]  /*12220*/  LDL.LU.64 R2, [R1+0x38] ;  /* 0x0000380001027983 */ /* 0x000ee80000300a00 */
[----:B------:R-:W4:Y:S04]  /*12230*/  LDL R12, [R1+0x2c] ;  /* 0x00002c00010c7983 */ /* 0x000f280000100800 */
[----:B01----:R0:W5:Y:S01]  /*12240*/  LDL R9, [R1+0x24] ;  /* 0x0000240001097983 */ /* 0x0031620000100800 */
[----:B------:R-:W1:Y:S01]  /*12250*/  S2R R5, SR_TID.X ;  /* 0x0000000000057919 */ /* 0x000e620000002100 */
[----:B------:R-:W0:Y:S01]  /*12260*/  S2R R6, SR_TID.X ;  /* 0x0000000000067919 */ /* 0x000e220000002100 */
[----:B-1----:R-:W-:-:S04]  /*12270*/  LOP3.LUT R5, R5, 0x7f, RZ, 0xc0, !PT ;  /* 0x0000007f05057812 */ /* 0x002fc800078ec0ff */
[----:B------:R-:W-:Y:S01]  /*12280*/  SHF.R.U32.HI R5, RZ, 0x3, R5 ;  /* 0x00000003ff057819 */ /* 0x000fe20000011605 */
[----:B0-----:R-:W-:-:S05]  /*12290*/  IMAD.SHL.U32 R8, R6, 0x10, RZ ;  /* 0x0000001006087824 */ /* 0x001fca00078e00ff */
[----:B------:R-:W-:Y:S01]  /*122a0*/  LOP3.LUT R8, R5, 0x70, R8, 0xf8, !PT ;  /* 0x0000007005087812 */ /* 0x000fe200078ef808 */
[----:B---3--:R-:W-:Y:S01]  /*122b0*/  IMAD.MOV.U32 R3, RZ, RZ, R0 ;  /* 0x000000ffff037224 */ /* 0x008fe200078e0000 */
[----:B------:R-:W-:-:S05]  /*122c0*/  SHF.R.S32.HI R0, RZ, 0x1f, R18 ;  /* 0x0000001fff007819 */ /* 0x000fca0000011412 */
[----:B------:R-:W-:Y:S02]  /*122d0*/  IMAD R0, R0, UR4, RZ ;  /* 0x0000000400007c24 */ /* 0x000fe4000f8e02ff */
[----:B------:R-:W-:-:S04]  /*122e0*/  IMAD.WIDE.U32 R2, R18, UR4, R2 ;  /* 0x0000000412027c25 */ /* 0x000fc8000f8e0002 */
[----:B------:R-:W-:Y:S01]  /*122f0*/  IMAD R0, R18, UR5, R0 ;  /* 0x0000000512007c24 */ /* 0x000fe2000f8e0200 */
[----:B------:R-:W-:Y:S02]  /*12300*/  ULDC.64 UR4, c[0x0][0xa00] ;  /* 0x0002800000047ab9 */ /* 0x000fe40000000a00 */
[----:B------:R-:W-:Y:S01]  /*12310*/  ISETP.NE.U32.AND P0, PT, RZ, UR4, PT ;  /* 0x00000004ff007c0c */ /* 0x000fe2000bf05070 */
[----:B------:R-:W-:Y:S01]  /*12320*/  IMAD.IADD R3, R3, 0x1, R0 ;  /* 0x0000000103037824 */ /* 0x000fe200078e0200 */
[----:B------:R-:W-:Y:S02]  /*12330*/  SHF.R.S32.HI R0, RZ, 0x1f, R19 ;  /* 0x0000001fff007819 */ /* 0x000fe40000011413 */
[----:B------:R-:W-:Y:S01]  /*12340*/  ISETP.NE.AND.EX P0, PT, RZ, UR5, PT, P0 ;  /* 0x00000005ff007c0c */ /* 0x000fe2000bf05300 */
[----:B------:R-:W-:-:S03]  /*12350*/  ULDC.64 UR4, c[0x0][0x2e0] ;  /* 0x0000b80000047ab9 */ /* 0x000fc60000000a00 */
[----:B------:R-:W-:Y:S02]  /*12360*/  SEL R4, R0, RZ, !P0 ;  /* 0x000000ff00047207 */ /* 0x000fe40004000000 */
[----:B------:R-:W-:Y:S02]  /*12370*/  SEL R0, R19, RZ, !P0 ;  /* 0x000000ff13007207 */ /* 0x000fe40004000000 */
[----:B--2---:R-:W-:-:S13]  /*12380*/  ISETP.NE.AND P0, PT, R7, 0x1, PT ;  /* 0x000000010700780c */ /* 0x004fda0003f05270 */
[----:B------:R-:W0:Y:S08]  /*12390*/  @P0 LDC R5, c[0x0][0x44c] ;  /* 0x00011300ff050b82 */ /* 0x000e300000000800 */
[----:B------:R-:W1:Y:S01]  /*123a0*/  @P0 LDC R6, c[0x0][0x450] ;  /* 0x00011400ff060b82 */ /* 0x000e620000000800 */
[----:B------:R-:W-:Y:S02]  /*123b0*/  IMAD R4, R4, UR4, RZ ;  /* 0x0000000404047c24 */ /* 0x000fe4000f8e02ff */
[----:B------:R-:W-:-:S04]  /*123c0*/  IMAD.WIDE.U32 R2, R0, UR4, R2 ;  /* 0x0000000400027c25 */ /* 0x000fc8000f8e0002 */
[----:B------:R-:W-:Y:S01]  /*123d0*/  IMAD R0, R0, UR5, R4 ;  /* 0x0000000500007c24 */ /* 0x000fe2000f8e0204 */
[----:B------:R-:W-:Y:S01]  /*123e0*/  ULDC.64 UR4, c[0x0][0x2d0] ;  /* 0x0000b40000047ab9 */ /* 0x000fe20000000a00 */
[----:B----4-:R-:W-:Y:S02]  /*123f0*/  IMAD.IADD R4, R8, 0x1, R12 ;  /* 0x0000000108047824 */ /* 0x010fe400078e020c */
[----:B------:R-:W-:Y:S02]  /*12400*/  IMAD.IADD R3, R3, 0x1, R0 ;  /* 0x0000000103037824 */ /* 0x000fe400078e0200 */
[----:B0-----:R-:W-:Y:S01]  /*12410*/  @P0 IMAD.HI.U32 R5, R4, R5, RZ ;  /* 0x0000000504050227 */ /* 0x001fe200078e00ff */
[----:B------:R-:W0:Y:S03]  /*12420*/  S2R R8, SR_TID.X ;  /* 0x0000000000087919 */ /* 0x000e260000002100 */
[----:B------:R-:W-:Y:S01]  /*12430*/  IMAD.MOV.U32 R0, RZ, RZ, R4 ;  /* 0x000000ffff007224 */ /* 0x000fe200078e0004 */
[----:B-1----:R-:W-:-:S05]  /*12440*/  @P0 SHF.R.U32.HI R0, RZ, R6, R5 ;  /* 0x00000006ff000219 */ /* 0x002fca0000011605 */
        /* <DEDUP_REMOVED lines=18> */
[----:B------:R-:W-:Y:S02]  /*12570*/  LOP3.LUT R8, R8, 0x7f, RZ, 0xc0, !PT ;  /* 0x0000007f08087812 */ /* 0x000fe400078ec0ff */
[----:B------:R-:W-:Y:S02]  /*12580*/  ISETP.GE.AND P0, PT, R10, UR6, PT ;  /* 0x000000060a007c0c */ /* 0x000fe4000bf06270 */
[----:B------:R-:W-:-:S02]  /*12590*/  LEA.HI.X R2, R2, UR5, R4, 0x1, P1 ;  /* 0x0000000502027c11 */ /* 0x000fc400088f0c04 */
[----:B------:R-:W-:Y:S01]  /*125a0*/  SHF.R.U32.HI R8, RZ, 0x3, R8 ;  /* 0x00000003ff087819 */ /* 0x000fe20000011608 */
[----:B------:R-:W-:Y:S08]  /*125b0*/  BRA.DIV UR4, `(.L_x_2487) ;  /* 0x0000004204c47947 */ /* 0x000ff0000b800000 */
[----:B------:R-:W2:Y:S04]  /*125c0*/  LDL.LU R6, [R1+0x30] ;  /* 0x0000300001067983 */ /* 0x000ea80000300800 */
[----:B------:R-:W3:Y:S01]  /*125d0*/  LDL.LU R11, [R1+0x2c] ;  /* 0x00002c00010b7983 */ /* 0x000ee20000300800 */
[----:B--2---:R-:W-:-:S03]  /*125e0*/  IMAD R4, R6, R7, RZ ;  /* 0x0000000706047224 */ /* 0x004fc600078e02ff */
[----:B------:R-:W0:Y:S01]  /*125f0*/  SHFL.IDX PT, R7, R0, RZ, 0x181f ;  /* 0x00181fff00077589 */ /* 0x000e2200000e0000 */
[----:B---3--:R-:W-:-:S03]  /*12600*/  IMAD.IADD R3, R8, 0x1, R11 ;  /* 0x0000000108037824 */ /* 0x008fc600078e020b */
[----:B------:R-:W1:Y:S01]  /*12610*/  SHFL.IDX PT, R6, R2, RZ, 0x181f ;  /* 0x00181fff02067589 */ /* 0x000e6200000e0000 */
[C---:B------:R-:W-:Y:S01]  /*12620*/  VIADD R5, R3.reuse, 0x10 ;  /* 0x0000001003057836 */ /* 0x040fe20000000000 */
        /* <DEDUP_REMOVED lines=63> */
.L_x_2606:
        /* <DEDUP_REMOVED lines=11> */
.L_x_2488:
        /* <DEDUP_REMOVED lines=19> */
.L_x_2607:
[----:B------:R-:W-:Y:S05]  /*12c00*/  BSYNC B0 ;  /* 0x0000000000007941 */ /* 0x000fea0003800000 */
.L_x_2489:
[----:B0-----:R-:W2:Y:S01]  /*12c10*/  LDL R2, [R1] ;  /* 0x0000000001027983 */ /* 0x001ea20000100800 */
        /* <DEDUP_REMOVED lines=15> */
.L_x_2608:
[----:B------:R-:W-:Y:S05]  /*12d10*/  BSYNC B1 ;  /* 0x0000000000017941 */ /* 0x000fea0003800000 */
.L_x_2493:
        /* <DEDUP_REMOVED lines=9> */
.L_x_2496:
[----:B------:R-:W-:Y:S05]  /*12db0*/  BSYNC B1 ;  /* 0x0000000000017941 */ /* 0x000fea0003800000 */
.L_x_2495:
[----:B------:R-:W2:Y:S04]  /*12dc0*/  LDL R5, [R1+0x4] ;  /* 0x0000040001057983 */ /* 0x000ea80000100800 */
[----:B0-----:R-:W2:Y:S04]  /*12dd0*/  LDL R0, [R1+0x8] ;  /* 0x0000080001007983 */ /* 0x001ea80000100800 */
[----:B------:R-:W3:Y:S04]  /*12de0*/  LDL R4, [R1+0x18] ;  /* 0x0000180001047983 */ /* 0x000ee80000100800 */
[----:B------:R-:W3:Y:S01]  /*12df0*/  LDL.LU R3, [R1+0x28] ;  /* 0x0000280001037983 */ /* 0x000ee20000300800 */
        /* <DEDUP_REMOVED lines=10> */
.L_x_2497:
        /* <DEDUP_REMOVED lines=15> */
.L_x_2498:
        /* <DEDUP_REMOVED lines=15> */
.L_x_2499:
        /* <DEDUP_REMOVED lines=15> */
.L_x_2500:
        /* <DEDUP_REMOVED lines=10> */
.L_x_2492:
[----:B------:R-:W-:Y:S05]  /*13210*/  BSYNC B0 ;  /* 0x0000000000007941 */ /* 0x000fea0003800000 */
.L_x_2491:
[----:B------:R-:W2:Y:S04]  /*13220*/  LDL R4, [R1+0x20] ;  /* 0x0000200001047983 */ /* 0x000ea80000100800 */
[----:B------:R-:W3:Y:S01]  /*13230*/  LDL R5, [R1+0x1c] ;  /* 0x00001c0001057983 */ /* 0x000ee20000100800 */
[----:B------:R-:W-:Y:S01]  /*13240*/  BSSY B0, `(.L_x_2501) ;  /* 0x00001ff000007945 */ /* 0x000fe20003800000 */
[----:B--2---:R-:W-:-:S05]  /*13250*/  VIADD R0, R4, 0xfffffffe ;  /* 0xfffffffe04007836 */ /* 0x004fca0000000000 */
[----:B---3--:R-:W-:-:S13]  /*13260*/  ISETP.GE.AND P0, PT, R0, R5, PT ;  /* 0x000000050000720c */ /* 0x008fda0003f06270 */
[----:B------:R-:W-:Y:S05]  /*13270*/  @!P0 BRA `(.L_x_2502) ;  /* 0x0000001c00ec8947 */ /* 0x000fea0003800000 */
[----:B------:R-:W-:Y:S01]  /*13280*/  IMAD.MOV R2, RZ, RZ, -R4 ;  /* 0x000000ffff027224 */ /* 0x000fe200078e0a04 */
[----:B------:R-:W-:Y:S01]  /*13290*/  LOP3.LUT R6, RZ, R5, RZ, 0x33, !PT ;  /* 0x00000005ff067212 */ /* 0x000fe200078e33ff */
[----:B------:R-:W-:Y:S03]  /*132a0*/  BSSY B2, `(.L_x_2503) ;  /* 0x00000ab000027945 */ /* 0x000fe60003800000 */
[----:B------:R-:W-:-:S05]  /*132b0*/  VIADDMNMX R6, R2, 0x1, R6, !PT ;  /* 0x0000000102067846 */ /* 0x000fca0007800106 */
[----:B------:R-:W-:-:S05]  /*132c0*/  IMAD.IADD R2, R4, 0x1, R6 ;  /* 0x0000000104027824 */ /* 0x000fca00078e0206 */
[----:B------:R-:W-:-:S04]  /*132d0*/  LOP3.LUT R2, R2, 0x1, RZ, 0xc0, !PT ;  /* 0x0000000102027812 */ /* 0x000fc800078ec0ff */
[----:B------:R-:W-:-:S13]  /*132e0*/  ISETP.NE.U32.AND P0, PT, R2, 0x1, PT ;  /* 0x000000010200780c */ /* 0x000fda0003f05070 */
[----:B------:R-:W-:Y:S05]  /*132f0*/  @P0 BRA `(.L_x_2504) ;  /* 0x0000000800940947 */ /* 0x000fea0003800000 */
[----:B------:R-:W2:Y:S04]  /*13300*/  LDL R5, [R1] ;  /* 0x0000000001057983 */ /* 0x000ea80000100800 */
        /* <DEDUP_REMOVED lines=34> */
[----:B------:R1:W5:Y:S04]  /*13530*/  LDG.E R17, desc[UR40][R4.64] ;  /* 0x0000002804117981 */ /* 0x000368000c1e1900 */
.L_x_2507:
[----:B------:R-:W2:Y:S01]  /*13540*/  LDL R2, [R1+0x4] ;  /* 0x0000040001027983 */ /* 0x000ea20000100800 */
        /* <DEDUP_REMOVED lines=8> */
.L_x_2609:
[----:B------:R-:W-:Y:S05]  /*135d0*/  BSYNC B3 ;  /* 0x0000000000037941 */ /* 0x000fea0003800000 */
.L_x_2508:
        /* <DEDUP_REMOVED lines=9> */
.L_x_2511:
[----:B------:R-:W-:Y:S05]  /*13670*/  BSYNC B3 ;  /* 0x0000000000037941 */ /* 0x000fea0003800000 */
.L_x_2510:
        /* <DEDUP_REMOVED lines=14> */
.L_x_2512:
        /* <DEDUP_REMOVED lines=13> */
.L_x_2610:
[----:B------:R-:W-:Y:S05]  /*13830*/  BSYNC B3 ;  /* 0x0000000000037941 */ /* 0x000fea0003800000 */
.L_x_2513:
        /* <DEDUP_REMOVED lines=11> */
.L_x_2516:
[----:B------:R-:W-:Y:S05]  /*138f0*/  BSYNC B3 ;  /* 0x0000000000037941 */ /* 0x000fea0003800000 */
.L_x_2515:
        /* <DEDUP_REMOVED lines=11> */
.L_x_2517:
        /* <DEDUP_REMOVED lines=15> */
.L_x_2518:
        /* <DEDUP_REMOVED lines=15> */
.L_x_2519:
        /* <DEDUP_REMOVED lines=15> */
.L_x_2520:
        /* <DEDUP_REMOVED lines=10> */
.L_x_2506:
[----:B------:R-:W-:Y:S05]  /*13d20*/  BSYNC B1 ;  /* 0x0000000000017941 */ /* 0x000fea0003800000 */
.L_x_2505:
[----:B------:R-:W2:Y:S02]  /*13d30*/  LDL R4, [R1+0x20] ;  /* 0x0000200001047983 */ /* 0x000ea40000100800 */
[----:B--2---:R-:W-:-:S07]  /*13d40*/  VIADD R0, R4, 0xfffffffd ;  /* 0xfffffffd04007836 */ /* 0x004fce0000000000 */
.L_x_2504:
[----:B------:R-:W-:Y:S05]  /*13d50*/  BSYNC B2 ;  /* 0x0000000000027941 */ /* 0x000fea0003800000 */
.L_x_2503:
[----:B------:R-:W2:Y:S01]  /*13d60*/  LDL.LU R2, [R1+0x20] ;  /* 0x0000200001027983 */ /* 0x000ea20000300800 */
[----:B------:R-:W-:Y:S01]  /*13d70*/  VIADD R6, R6, 0xfffffffe ;  /* 0xfffffffe06067836 */ /* 0x000fe20000000000 */
[----:B--2---:R-:W-:-:S04]  /*13d80*/  LOP3.LUT R2, RZ, R2, RZ, 0x33, !PT ;  /* 0x00000002ff027212 */ /* 0x004fc800078e33ff */
[----:B------:R-:W-:-:S13]  /*13d90*/  ISETP.NE.AND P0, PT, R6, R2, PT ;  /* 0x000000020600720c */ /* 0x000fda0003f05270 */
[----:B------:R-:W-:Y:S05]  /*13da0*/  @!P0 BRA `(.L_x_2502) ;  /* 0x0000001400208947 */ /* 0x000fea0003800000 */
.L_x_2553:
[----:B------:R-:W2:Y:S04]  /*13db0*/  LDL R4, [R1] ;  /* 0x0000000001047983 */ /* 0x000ea80000100800 */
        /* <DEDUP_REMOVED lines=35> */
.L_x_2523:
[----:B------:R-:W2:Y:S01]  /*13ff0*/  LDL R2, [R1+0x4] ;  /* 0x0000040001027983 */ /* 0x000ea20000100800 */
        /* <DEDUP_REMOVED lines=8> */
.L_x_2611:
[----:B------:R-:W-:Y:S05]  /*14080*/  BSYNC B2 ;  /* 0x0000000000027941 */ /* 0x000fea0003800000 */
.L_x_2524:
        /* <DEDUP_REMOVED lines=9> */
.L_x_2527:
[----:B------:R-:W-:Y:S05]  /*14120*/  BSYNC B2 ;  /* 0x0000000000027941 */ /* 0x000fea0003800000 */
.L_x_2526:
        /* <DEDUP_REMOVED lines=13> */
.L_x_2528:
        /* <DEDUP_REMOVED lines=13> */
.L_x_2612:
[----:B------:R-:W-:Y:S05]  /*142d0*/  BSYNC B2 ;  /* 0x0000000000027941 */ /* 0x000fea0003800000 */
.L_x_2529:
        /* <DEDUP_REMOVED lines=11> */
.L_x_2532:
[----:B------:R-:W-:Y:S05]  /*14390*/  BSYNC B2 ;  /* 0x0000000000027941 */ /* 0x000fea0003800000 */
.L_x_2531:
        /* <DEDUP_REMOVED lines=10> */
.L_x_2533:
        /* <DEDUP_REMOVED lines=15> */
.L_x_2534:
        /* <DEDUP_REMOVED lines=15> */
.L_x_2535:
        /* <DEDUP_REMOVED lines=15> */
.L_x_2536:
        /* <DEDUP_REMOVED lines=10> */
.L_x_2522:
[----:B------:R-:W-:Y:S05]  /*147b0*/  BSYNC B1 ;  /* 0x0000000000017941 */ /* 0x000fea0003800000 */
.L_x_2521:
[----:B------:R-:W2:Y:S01]  /*147c0*/  LDL R5, [R1] ;  /* 0x0000000001057983 */ /* 0x000ea20000100800 */
[----:B------:R-:W-:Y:S01]  /*147d0*/  VIADD R7, R7, 0x1 ;  /* 0x0000000107077836 */ /* 0x000fe20000000000 */
[----:B------:R-:W-:Y:S04]  /*147e0*/  BSSY B1, `(.L_x_2537) ;  /* 0x00000a0000017945 */ /* 0x000fe80003800000 */
[----:B------:R-:W-:-:S04]  /*147f0*/  ISETP.NE.AND P0, PT, R7, 0x2, PT ;  /* 0x000000020700780c */ /* 0x000fc80003f05270 */
[----:B------:R-:W-:Y:S02]  /*14800*/  SEL R2, RZ, 0x1, P0 ;  /* 0x00000001ff027807 */ /* 0x000fe40000000000 */
[----:B------:R-:W-:Y:S02]  /*14810*/  SEL R9, R7, RZ, P0 ;  /* 0x000000ff07097207 */ /* 0x000fe40000000000 */
[----:B-----5:R-:W-:Y:S01]  /*14820*/  LOP3.LUT R8, R6, R2, RZ, 0x3c, !PT ;  /* 0x0000000206087212 */ /* 0x020fe200078e3cff */
[----:B------:R-:W-:-:S04]  /*14830*/  VIADD R6, R0, 0xffffffff ;  /* 0xffffffff00067836 */ /* 0x000fc80000000000 */
[----:B------:R0:W-:Y:S04]  /*14840*/  STL [R1+0x10], R8 ;  /* 0x0000100801007387 */ /* 0x0001e80000100800 */
[----:B------:R0:W-:Y:S01]  /*14850*/  STL [R1+0x8], R9 ;  /* 0x0000080901007387 */ /* 0x0001e20000100800 */
[----:B--2---:R-:W-:-:S13]  /*14860*/  LOP3.LUT P2, RZ, R5, 0x1, RZ, 0xc0, !PT ;  /* 0x0000000105ff7812 */ /* 0x004fda000784c0ff */
[----:B0-----:R-:W-:Y:S05]  /*14870*/  @!P2 BRA `(.L_x_2538) ;  /* 0x000000080058a947 */ /* 0x001fea0003800000 */
        /* <DEDUP_REMOVED lines=24> */
.L_x_2539:
[----:B------:R-:W2:Y:S01]  /*14a00*/  LDL R2, [R1+0x4] ;  /* 0x0000040001027983 */ /* 0x000ea20000100800 */
        /* <DEDUP_REMOVED lines=8> */
.L_x_2613:
[----:B------:R-:W-:Y:S05]  /*14a90*/  BSYNC B2 ;  /* 0x0000000000027941 */ /* 0x000fea0003800000 */
.L_x_2540:
        /* <DEDUP_REMOVED lines=9> */
.L_x_2543:
[----:B------:R-:W-:Y:S05]  /*14b30*/  BSYNC B2 ;  /* 0x0000000000027941 */ /* 0x000fea0003800000 */
.L_x_2542:
        /* <DEDUP_REMOVED lines=14> */
.L_x_2544:
        /* <DEDUP_REMOVED lines=13> */
.L_x_2614:
[----:B------:R-:W-:Y:S05]  /*14cf0*/  BSYNC B2 ;  /* 0x0000000000027941 */ /* 0x000fea0003800000 */
.L_x_2545:
        /* <DEDUP_REMOVED lines=11> */
.L_x_2548:
[----:B------:R-:W-:Y:S05]  /*14db0*/  BSYNC B2 ;  /* 0x0000000000027941 */ /* 0x000fea0003800000 */
.L_x_2547:
        /* <DEDUP_REMOVED lines=11> */
.L_x_2549:
        /* <DEDUP_REMOVED lines=15> */
.L_x_2550:
        /* <DEDUP_REMOVED lines=15> */
.L_x_2551:
        /* <DEDUP_REMOVED lines=15> */
.L_x_2552:
        /* <DEDUP_REMOVED lines=10> */
.L_x_2538:
[----:B------:R-:W-:Y:S05]  /*151e0*/  BSYNC B1 ;  /* 0x0000000000017941 */ /* 0x000fea0003800000 */
.L_x_2537:
[----:B------:R-:W2:Y:S01]  /*151f0*/  LDL R5, [R1+0x1c] ;  /* 0x00001c0001057983 */ /* 0x000ea20000100800 */
[----:B------:R-:W-:Y:S01]  /*15200*/  VIADD R0, R0, 0xfffffffe ;  /* 0xfffffffe00007836 */ /* 0x000fe20000000000 */
[----:B--2---:R-:W-:-:S13]  /*15210*/  ISETP.GT.AND P0, PT, R6, R5, PT ;  /* 0x000000050600720c */ /* 0x004fda0003f04270 */
[----:B------:R-:W-:Y:S05]  /*15220*/  @P0 BRA `(.L_x_2553) ;  /* 0xffffffe800e00947 */ /* 0x000fea000383ffff */
.L_x_2502:
[----:B------:R-:W-:Y:S05]  /*15230*/  BSYNC B0 ;  /* 0x0000000000007941 */ /* 0x000fea0003800000 */
.L_x_2501:
        /* <DEDUP_REMOVED lines=24> */
.L_x_2555:
[----:B------:R-:W-:Y:S05]  /*153c0*/  BSYNC B0 ;  /* 0x0000000000007941 */ /* 0x000fea0003800000 */
.L_x_2554:
[----:B------:R-:W-:-:S05]  /*153d0*/  SEL R0, R0, RZ, P0 ;  /* 0x000000ff00007207 */ /* 0x000fca0000000000 */
[----:B------:R3:W-:Y:S02]  /*153e0*/  STL [R1+0x8], R0 ;  /* 0x0000080001007387 */ /* 0x0007e40000100800 */
.L_x_2473:
[----:B------:R-:W-:Y:S05]  /*153f0*/  BSYNC B7 ;  /* 0x0000000000077941 */ /* 0x000fea0003800000 */
.L_x_2471:
[----:B---3--:R-:W3:Y:S02]  /*15400*/  LDL R0, [R1] ;  /* 0x0000000001007983 */ /* 0x008ee40000100800 */
        /* <DEDUP_REMOVED lines=12> */
.L_x_2556:
[----:B------:R-:W3:Y:S01]  /*154d0*/  S2R R0, SR_TID.X ;  /* 0x0000000000007919 */ /* 0x000ee20000002100 */
[----:B------:R-:W-:Y:S01]  /*154e0*/  UMOV UR4, 0xffffffff ;  /* 0xffffffff00047882 */ /* 0x000fe20000000000 */
[----:B---3--:R-:W-:-:S04]  /*154f0*/  LOP3.LUT R4, R0, 0x1f, RZ, 0xc0, !PT ;  /* 0x0000001f00047812 */ /* 0x008fc800078ec0ff */
[----:B------:R-:W-:Y:S01]  /*15500*/  ISETP.NE.AND P0, PT, R4, 0x1f, PT ;  /* 0x0000001f0400780c */ /* 0x000fe20003f05270 */
[----:B------:R-:W-:-:S12]  /*15510*/  BRA.DIV UR4, `(.L_x_2558) ;  /* 0x0000002204247947 */ /* 0x000fd8000b800000 */
[----:B------:R-:W-:Y:S01]  /*15520*/  IMAD.IADD R5, R19, 0x1, R4 ;  /* 0x0000000113057824 */ /* 0x000fe200078e0204 */
[----:B------:R-:W-:-:S04]  /*15530*/  ULDC UR4, c[0x0][0xc3c] ;  /* 0x00030f0000047ab9 */ /* 0x000fc80000000800 */
[----:B------:R-:W-:-:S13]  /*15540*/  ISETP.GE.OR P1, PT, R5, UR4, !P0 ;  /* 0x0000000405007c0c */ /* 0x000fda000c726670 */
[----:B-1----:R-:W1:Y:S02]  /*15550*/  @!P1 LDC.64 R2, c[0x0][0xc80] ;  /* 0x00032000ff029b82 */ /* 0x002e640000000a00 */
[----:B-1----:R-:W-:-:S06]  /*15560*/  @!P1 IMAD.WIDE R2, R5, 0x4, R2 ;  /* 0x0000000405029825 */ /* 0x002fcc00078e0202 */
[----:B------:R1:W3:Y:S01]  /*15570*/  @!P1 LDG.E R3, desc[UR40][R2.64] ;  /* 0x0000002802039981 */ /* 0x0002e2000c1e1900 */
[C---:B------:R-:W-:Y:S02]  /*15580*/  ISETP.GE.U32.AND P2, PT, R4.reuse, 0x2, PT ;  /* 0x000000020400780c */ /* 0x040fe40003f46070 */
[C---:B------:R-:W-:Y:S01]  /*15590*/  ISETP.GE.U32.AND P3, PT, R4.reuse, 0x4, PT ;  /* 0x000000040400780c */ /* 0x040fe20003f66070 */
[----:B------:R-:W-:Y:S01]  /*155a0*/  SHFL.IDX PT, R0, R16, RZ, 0x1f ;  /* 0x00001fff10007589 */ /* 0x000fe200000e0000 */
[C---:B------:R-:W-:Y:S02]  /*155b0*/  ISETP.GE.U32.AND P4, PT, R4.reuse, 0x8, PT ;  /* 0x000000080400780c */ /* 0x040fe40003f86070 */
[C---:B------:R-:W-:Y:S01]  /*155c0*/  ISETP.GE.U32.AND P5, PT, R4.reuse, 0x10, PT ;  /* 0x000000100400780c */ /* 0x040fe20003fa6070 */
[----:B-1----:R-:W-:Y:S02]  /*155d0*/  IMAD.MOV.U32 R2, RZ, RZ, RZ ;  /* 0x000000ffff027224 */ /* 0x002fe400078e00ff */
[----:B---3--:R-:W-:Y:S01]  /*155e0*/  @!P1 IMAD.MOV.U32 R2, RZ, RZ, R3 ;  /* 0x000000ffff029224 */ /* 0x008fe200078e0003 */
[----:B------:R-:W-:-:S04]  /*155f0*/  ISETP.NE.AND P1, PT, R4, RZ, PT ;  /* 0x000000ff0400720c */ /* 0x000fc80003f25270 */
[----:B------:R-:W1:Y:S02]  /*15600*/  SHFL.UP PT, R14, R2, 0x1, RZ ;  /* 0x04200000020e7989 */ /* 0x000e6400000e00ff */
[----:B-1----:R-:W-:-:S05]  /*15610*/  SEL R5, R14, RZ, P1 ;  /* 0x000000ff0e057207 */ /* 0x002fca0000800000 */
[----:B------:R-:W-:Y:S02]  /*15620*/  IMAD.IADD R3, R2, 0x1, R5 ;  /* 0x0000000102037824 */ /* 0x000fe400078e0205 */
[----:B------:R-:W-:Y:S04]  /*15630*/  SHFL.IDX PT, R5, R16, 0x1, 0x1f ;  /* 0x00201f0010057f89 */ /* 0x000fe800000e0000 */
        /* <DEDUP_REMOVED lines=12> */
[----:B------:R1:W3:Y:S02]  /*15700*/  SHFL.IDX PT, R14, R3, 0x1f, 0x1f ;  /* 0x03e01f00030e7f89 */ /* 0x0002e400000e0000 */
.L_x_2624:
[----:B------:R-:W-:Y:S02]  /*15710*/  ULDC UR4, c[0x0][0xc38] ;  /* 0x00030e0000047ab9 */ /* 0x000fe40000000800 */
[----:B------:R-:W-:-:S04]  /*15720*/  IMAD.U32 R4, RZ, RZ, UR4 ;  /* 0x00000004ff047e24 */ /* 0x000fc8000f8e00ff */
[----:B---3--:R-:W-:-:S04]  /*15730*/  IMAD R14, R14, R4, RZ ;  /* 0x000000040e0e7224 */ /* 0x008fc800078e02ff */
[----:B------:R-:W-:-:S05]  /*15740*/  IMAD.IADD R5, R5, 0x1, R14 ;  /* 0x0000000105057824 */ /* 0x000fca00078e020e */
[----:B------:R-:W-:-:S13]  /*15750*/  ISETP.GT.AND P6, PT, R5, R0, PT ;  /* 0x000000000500720c */ /* 0x000fda0003fc4270 */
[----:B------:R-:W-:Y:S05]  /*15760*/  @P6 BRA `(.L_x_2559) ;  /* 0x00000000009c6947 */ /* 0x000fea0003800000 */
.L_x_2564:
[----:B------:R-:W3:Y:S01]  /*15770*/  LDC R4, c[0x0][0xc3c] ;  /* 0x00030f00ff047b82 */ /* 0x000ee20000000800 */
[----:B------:R-:W-:-:S05]  /*15780*/  VIADD R19, R19, 0x1f ;  /* 0x0000001f13137836 */ /* 0x000fca0000000000 */
[----:B---3--:R-:W-:-:S13]  /*15790*/  ISETP.GE.AND P6, PT, R19, R4, PT ;  /* 0x000000041300720c */ /* 0x008fda0003fc6270 */
[----:B0-----:R-:W-:Y:S05]  /*157a0*/  @P6 BRA `(.L_x_2560) ;  /* 0x0000000400d06947 */ /* 0x001fea0003800000 */
[----:B------:R-:W3:Y:S01]  /*157b0*/  S2R R2, SR_TID.X ;  /* 0x0000000000027919 */ /* 0x000ee20000002100 */
[----:B------:R-:W-:Y:S01]  /*157c0*/  BSSY B0, `(.L_x_2561) ;  /* 0x0000009000007945 */ /* 0x000fe20003800000 */
[----:B---3--:R-:W-:-:S05]  /*157d0*/  LOP3.LUT R2, R2, 0x1f, RZ, 0xc0, !PT ;  /* 0x0000001f02027812 */ /* 0x008fca00078ec0ff */
[----:B0-2---:R-:W-:Y:S02]  /*157e0*/  IMAD.IADD R7, R19, 0x1, R2 ;  /* 0x0000000113077824 */ /* 0x005fe400078e0202 */
[----:B------:R-:W-:-:S03]  /*157f0*/  IMAD.MOV.U32 R2, RZ, RZ, RZ ;  /* 0x000000ffff027224 */ /* 0x000fc600078e00ff */
[----:B------:R-:W-:-:S13]  /*15800*/  ISETP.GE.OR P6, PT, R7, R4, !P0 ;  /* 0x000000040700720c */ /* 0x000fda00047c6670 */
[----:B------:R-:W-:Y:S05]  /*15810*/  @P6 BRA `(.L_x_2562) ;  /* 0x00000000000c6947 */ /* 0x000fea0003800000 */
[----:B-1----:R-:W0:Y:S02]  /*15820*/  LDC.64 R2, c[0x0][0xc80] ;  /* 0x00032000ff027b82 */ /* 0x002e240000000a00 */
[----:B0-----:R-:W-:-:S06]  /*15830*/  IMAD.WIDE R2, R7, 0x4, R2 ;  /* 0x0000000407027825 */ /* 0x001fcc00078e0202 */
[----:B------:R0:W5:Y:S02]  /*15840*/  LDG.E R2, desc[UR40][R2.64] ;  /* 0x0000002802027981 */ /* 0x000164000c1e1900 */
.L_x_2562:
[----:B------:R-:W-:Y:S05]  /*15850*/  BSYNC B0 ;  /* 0x0000000000007941 */ /* 0x000fea0003800000 */
.L_x_2561:
[----:B------:R-:W-:-:S03]  /*15860*/  UMOV UR4, 0xffffffff ;  /* 0xffffffff00047882 */ /* 0x000fc60000000000 */
[----:B------:R-:W-:Y:S05]  /*15870*/  BRA.DIV UR4, `(.L_x_2563) ;  /* 0x0000002204707947 */ /* 0x000fea000b800000 */
[----:B-----5:R-:W2:Y:S02]  /*15880*/  SHFL.UP PT, R14, R2, 0x1, RZ ;  /* 0x04200000020e7989 */ /* 0x020ea400000e00ff */
[----:B--2---:R-:W-:-:S05]  /*15890*/  SEL R13, R14, RZ, P1 ;  /* 0x000000ff0e0d7207 */ /* 0x004fca0000800000 */
[----:B------:R-:W-:-:S05]  /*158a0*/  IMAD.IADD R13, R2, 0x1, R13 ;  /* 0x00000001020d7824 */ /* 0x000fca00078e020d */
[----:B------:R-:W2:Y:S02]  /*158b0*/  SHFL.UP PT, R14, R13, 0x2, RZ ;  /* 0x044000000d0e7989 */ /* 0x000ea400000e00ff */
[----:B--2---:R-:W-:-:S05]  /*158c0*/  SEL R4, R14, RZ, P2 ;  /* 0x000000ff0e047207 */ /* 0x004fca0001000000 */
[----:B------:R-:W-:-:S05]  /*158d0*/  IMAD.IADD R4, R13, 0x1, R4 ;  /* 0x000000010d047824 */ /* 0x000fca00078e0204 */
[----:B------:R-:W0:Y:S02]  /*158e0*/  SHFL.UP PT, R14, R4, 0x4, RZ ;  /* 0x04800000040e7989 */ /* 0x000e2400000e00ff */
[----:B01----:R-:W-:-:S05]  /*158f0*/  SEL R3, R14, RZ, P3 ;  /* 0x000000ff0e037207 */ /* 0x003fca0001800000 */
        /* <DEDUP_REMOVED lines=8> */
.L_x_2632:
[----:B------:R-:W-:Y:S02]  /*15980*/  ULDC UR4, c[0x0][0xc38] ;  /* 0x00030e0000047ab9 */ /* 0x000fe40000000800 */
[----:B------:R-:W-:-:S04]  /*15990*/  IMAD.U32 R4, RZ, RZ, UR4 ;  /* 0x00000004ff047e24 */ /* 0x000fc8000f8e00ff */
[----:B-1----:R-:W-:-:S04]  /*159a0*/  IMAD R14, R14, R4, RZ ;  /* 0x000000040e0e7224 */ /* 0x002fc800078e02ff */
[----:B------:R-:W-:-:S05]  /*159b0*/  IMAD.IADD R5, R14, 0x1, R5 ;  /* 0x000000010e057824 */ /* 0x000fca00078e0205 */
[----:B------:R-:W-:-:S13]  /*159c0*/  ISETP.GT.AND P6, PT, R5, R0, PT ;  /* 0x000000000500720c */ /* 0x000fda0003fc4270 */
[----:B------:R-:W-:Y:S05]  /*159d0*/  @!P6 BRA `(.L_x_2564) ;  /* 0xfffffffc0064e947 */ /* 0x000fea000383ffff */
.L_x_2559:
[----:B------:R-:W-:Y:S01]  /*159e0*/  IMAD.IADD R16, R5, 0x1, -R14 ;  /* 0x0000000105107824 */ /* 0x000fe200078e0a0e */
[----:B------:R-:W-:-:S03]  /*159f0*/  UMOV UR4, 0xffffffff ;  /* 0xffffffff00047882 */ /* 0x000fc60000000000 */
[----:B------:R-:W-:-:S05]  /*15a00*/  IMAD R5, R3, R4, R16 ;  /* 0x0000000403057224 */ /* 0x000fca00078e0210 */
[----:B------:R-:W-:Y:S01]  /*15a10*/  ISETP.GT.AND P6, PT, R5, R0, PT ;  /* 0x000000000500720c */ /* 0x000fe20003fc4270 */
[----:B------:R-:W-:-:S12]  /*15a20*/  BRA.DIV UR4, `(.L_x_2565) ;  /* 0x0000002204c07947 */ /* 0x000fd8000b800000 */
[----:B------:R-:W-:-:S04]  /*15a30*/  VOTE.ANY R5, PT, !P6 ;  /* 0x0000000000057806 */ /* 0x000fc800070e0100 */
[----:B------:R-:W3:Y:S02]  /*15a40*/  POPC R6, R5 ;  /* 0x0000000500067309 */ /* 0x000ee40000000000 */
[----:B---3--:R3:W4:Y:S02]  /*15a50*/  SHFL.IDX PT, R17, R2, R6, 0x1f ;  /* 0x00001f0602117589 */ /* 0x00872400000e0000 */
.L_x_2636:
[----:B------:R-:W-:Y:S01]  /*15a60*/  ISETP.NE.AND P0, PT, R5, RZ, PT ;  /* 0x000000ff0500720c */ /* 0x000fe20003f05270 */
[----:B------:R-:W-:-:S12]  /*15a70*/  IMAD.MOV.U32 R5, RZ, RZ, RZ ;  /* 0x000000ffff057224 */ /* 0x000fd800078e00ff */
[----:B------:R-:W-:Y:S05]  /*15a80*/  @!P0 BRA `(.L_x_2566) ;  /* 0x0000000000108947 */ /* 0x000fea0003800000 */
[----:B------:R-:W-:Y:S01]  /*15a90*/  UMOV UR4, 0xffffffff ;  /* 0xffffffff00047882 */ /* 0x000fe20000000000 */
[----:B------:R-:W-:Y:S02]  /*15aa0*/  VIADD R12, R6, 0xffffffff ;  /* 0xffffffff060c7836 */ /* 0x000fe40000000000 */
[----:B------:R-:W-:Y:S05]  /*15ab0*/  BRA.DIV UR4, `(.L_x_2567) ;  /* 0x0000002204e47947 */ /* 0x000fea000b800000 */
[----:B------:R0:W0:Y:S02]  /*15ac0*/  SHFL.IDX PT, R5, R3, R12, 0x1f ;  /* 0x00001f0c03057589 */ /* 0x00002400000e0000 */
.L_x_2566:
[----:B01-3--:R-:W0:Y:S01]  /*15ad0*/  LDC.64 R2, c[0x0][0xc90] ;  /* 0x00032400ff027b82 */ /* 0x00be220000000a00 */
[----:B------:R-:W-:-:S04]  /*15ae0*/  IMAD.IADD R19, R6, 0x1, R19 ;  /* 0x0000000106137824 */ /* 0x000fc800078e0213 */
[----:B0-----:R-:W-:-:S05]  /*15af0*/  IMAD.WIDE R2, R19, 0x4, R2 ;  /* 0x0000000413027825 */ /* 0x001fca00078e0202 */
[----:B--2---:R-:W4:Y:S01]  /*15b00*/  LDG.E R7, desc[UR40][R2.64] ;  /* 0x0000002802077981 */ /* 0x004f22000c1e1900 */
[----:B------:R-:W-:-:S04]  /*15b10*/  IMAD R16, R5, R4, R16 ;  /* 0x0000000405107224 */ /* 0x000fc800078e0210 */
[----:B------:R-:W-:Y:S02]  /*15b20*/  IMAD.IADD R0, R0, 0x1, -R16 ;  /* 0x0000000100007824 */ /* 0x000fe400078e0a10 */
[----:B----4-:R-:W-:-:S05]  /*15b30*/  IMAD R6, R17, R7, RZ ;  /* 0x0000000711067224 */ /* 0x010fca00078e02ff */
[----:B-----5:R-:W-:-:S04]  /*15b40*/  IABS R8, R6 ;  /* 0x0000000600087213 */ /* 0x020fc80000000000 */
[----:B------:R-:W0:Y:S08]  /*15b50*/  I2F.RP R2, R8 ;  /* 0x0000000800027306 */ /* 0x000e300000209400 */
[----:B0-----:R-:W0:Y:S02]  /*15b60*/  MUFU.RCP R2, R2 ;  /* 0x0000000200027308 */ /* 0x001e240000001000 */
[----:B0-----:R-:W-:-:S06]  /*15b70*/  VIADD R2, R2, 0xffffffe ;  /* 0x0ffffffe02027836 */ /* 0x001fcc0000000000 */
[----:B------:R-:W0:Y:S02]  /*15b80*/  F2I.FTZ.U32.TRUNC.NTZ R3, R2 ;  /* 0x0000000200037305 */ /* 0x000e24000021f000 */
[----:B0-----:R-:W-:-:S04]  /*15b90*/  IMAD.MOV R2, RZ, RZ, -R3 ;  /* 0x000000ffff027224 */ /* 0x001fc800078e0a03 */
[----:B------:R-:W-:Y:S02]  /*15ba0*/  IMAD R5, R2, R8, RZ ;  /* 0x0000000802057224 */ /* 0x000fe400078e02ff */
[----:B------:R-:W-:-:S04]  /*15bb0*/  IMAD.MOV.U32 R2, RZ, RZ, RZ ;  /* 0x000000ffff027224 */ /* 0x000fc800078e00ff */
[----:B------:R-:W-:Y:S01]  /*15bc0*/  IMAD.HI.U32 R2, R3, R5, R2 ;  /* 0x0000000503027227 */ /* 0x000fe200078e0002 */
[----:B------:R-:W-:Y:S02]  /*15bd0*/  IABS R3, R0 ;  /* 0x0000000000037213 */ /* 0x000fe40000000000 */
[----:B------:R-:W-:-:S03]  /*15be0*/  IABS R5, R6 ;  /* 0x0000000600057213 */ /* 0x000fc60000000000 */
[----:B------:R-:W-:-:S04]  /*15bf0*/  IMAD.HI.U32 R2, R2, R3, RZ ;  /* 0x0000000302027227 */ /* 0x000fc800078e00ff */
[----:B------:R-:W-:-:S04]  /*15c00*/  IMAD.MOV R5, RZ, RZ, -R5 ;  /* 0x000000ffff057224 */ /* 0x000fc800078e0a05 */
        /* <DEDUP_REMOVED lines=15> */
[----:B------:R-:W-:Y:S01]  /*15d00*/  VIADDMNMX R4, R3, R4, R7, PT ;  /* 0x0000000403047246 */ /* 0x000fe20003800107 */
[----:B------:R-:W-:-:S03]  /*15d10*/  IMAD.IADD R5, R0, 0x1, R5 ;  /* 0x0000000100057824 */ /* 0x000fc600078e0205 */
[----:B------:R-:W-:-:S04]  /*15d20*/  IABS R7, R4 ;  /* 0x0000000400077213 */ /* 0x000fc80000000000 */
        /* <DEDUP_REMOVED lines=22> */
[----:B------:R-:W-:Y:S01]  /*15e90*/  @!P1 LOP3.LUT R2, RZ, R4, RZ, 0x33, !PT ;  /* 0x00000004ff029212 */ /* 0x000fe200078e33ff */
[----:B------:R-:W-:-:S04]  /*15ea0*/  IMAD.MOV R4, RZ, RZ, -R4 ;  /* 0x000000ffff047224 */ /* 0x000fc800078e0a04 */
[----:B------:R-:W-:Y:S01]  /*15eb0*/  IMAD R18, R2, R4, R5 ;  /* 0x0000000402127224 */ /* 0x000fe200078e0205 */
[----:B------:R-:W-:-:S05]  /*15ec0*/  LOP3.LUT R2, RZ, R2, RZ, 0x33, !PT ;  /* 0x00000002ff027212 */ /* 0x000fca00078e33ff */
[----:B------:R-:W-:Y:S01]  /*15ed0*/  IMAD.IADD R17, R17, 0x1, R2 ;  /* 0x0000000111117824 */ /* 0x000fe200078e0202 */
[----:B------:R-:W-:Y:S06]  /*15ee0*/  BRA `(.L_x_2568) ;  /* 0x00000000001c7947 */ /* 0x000fec0003800000 */
.L_x_2560:
[----:B------:R-:W-:Y:S01]  /*15ef0*/  UMOV UR4, URZ ;  /* 0x0000003f00047c82 */ /* 0x000fe20008000000 */
[----:B------:R-:W-:Y:S01]  /*15f00*/  UMOV UR5, URZ ;  /* 0x0000003f00057c82 */ /* 0x000fe20008000000 */
[----:B------:R-:W-:Y:S01]  /*15f10*/  ULDC UR6, c[0x0][0xc3c] ;  /* 0x00030f0000067ab9 */ /* 0x000fe20000000800 */
[----:B------:R-:W-:Y:S02]  /*15f20*/  IMAD.MOV.U32 R16, RZ, RZ, R0 ;  /* 0x000000ffff107224 */ /* 0x000fe400078e0000 */
[----:B------:R-:W-:Y:S02]  /*15f30*/  IMAD.U32 R17, RZ, RZ, UR4 ;  /* 0x00000004ff117e24 */ /* 0x000fe4000f8e00ff */
[----:B------:R-:W-:Y:S02]  /*15f40*/  IMAD.U32 R18, RZ, RZ, UR5 ;  /* 0x00000005ff127e24 */ /* 0x000fe4000f8e00ff */
[----:B------:R-:W-:-:S07]  /*15f50*/  IMAD.U32 R19, RZ, RZ, UR6 ;  /* 0x00000006ff137e24 */ /* 0x000fce000f8e00ff */
.L_x_2568:
[----:B------:R3:W4:Y:S01]  /*15f60*/  LDL R2, [R1+0x4] ;  /* 0x0000040001027983 */ /* 0x0007220000100800 */
[----:B------:R-:W0:Y:S01]  /*15f70*/  S2R R0, SR_TID.X ;  /* 0x0000000000007919 */ /* 0x000e220000002100 */
[----:B------:R-:W-:Y:S05]  /*15f80*/  WARPSYNC.ALL ;  /* 0x0000000000007948 */ /* 0x000fea0003800000 */
[----:B0-----:R-:W-:Y:S01]  /*15f90*/  LOP3.LUT R0, R0, 0x1f, RZ, 0xc0, !PT ;  /* 0x0000001f00007812 */ /* 0x001fe200078ec0ff */
[----:B------:R-:W-:Y:S03]  /*15fa0*/  BAR.SYNC.DEFER_BLOCKING 0x4, 0x180 ;  /* 0x0106000000007b1d */ /* 0x000fe60000010000 */
[----:B------:R-:W-:-:S13]  /*15fb0*/  ISETP.NE.AND P0, PT, R0, RZ, PT ;  /* 0x000000ff0000720c */ /* 0x000fda0003f05270 */
[----:B-1----:R-:W4:Y:S01]  /*15fc0*/  @!P0 S2R R3, SR_CgaCtaId ;  /* 0x0000000000038919 */ /* 0x002f220000008800 */
[----:B------:R-:W-:-:S04]  /*15fd0*/  @!P0 MOV R0, 0x400 ;  /* 0x0000040000008802 */ /* 0x000fc80000000f00 */
[----:B----4-:R-:W-:-:S05]  /*15fe0*/  @!P0 LEA R2, R3, R0, 0x18 ;  /* 0x0000000003028211 */ /* 0x010fca00078ec0ff */
[----:B------:R3:W-:Y:S04]  /*15ff0*/  @!P0 STS.128 [R2+0x228d0], R16 ;  /* 0x0228d01002008388 */ /* 0x0007e80000000c00 */
[----:B------:R3:W-:Y:S01]  /*16000*/  @!P0 STL [R1+0x4], R2 ;  /* 0x0000040201008387 */ /* 0x0007e20000100800 */
[----:B------:R-:W-:Y:S06]  /*16010*/  BAR.ARV 0x5, 0x180 ;  /* 0x0146000000007b1d */ /* 0x000fec0000002000 */
.L_x_2557:
[----:B------:R-:W-:Y:S02]  /*16020*/  ULDC UR4, c[0x0][0xc3c] ;  /* 0x00030f0000047ab9 */ /* 0x000fe40000000800 */
[----:B----4-:R-:W-:-:S13]  /*16030*/  ISETP.GE.AND P0, PT, R19, UR4, PT ;  /* 0x0000000413007c0c */ /* 0x010fda000bf06270 */
[----:B------:R-:W-:Y:S05]  /*16040*/  @!P0 BRA `(.L_x_2569) ;  /* 0xffffffa800f48947 */ /* 0x000fea000383ffff */
[----:B------:R-:W-:Y:S05]  /*16050*/  BSYNC B8 ;  /* 0x0000000000087941 */ /* 0x000fea0003800000 */
.L_x_2459:
[----:B---3--:R-:W3:Y:S01]  /*16060*/  LDL.LU R0, [R1+0x40] ;  /* 0x0000400001007983 */ /* 0x008ee20000300800 */
[----:B------:R-:W-:Y:S01]  /*16070*/  BSSY B0, `(.L_x_2570) ;  /* 0x000000b000007945 */ /* 0x000fe20003800000 */
[----:B------:R-:W4:Y:S01]  /*16080*/  S2R R5, SR_CgaCtaId ;  /* 0x0000000000057919 */ /* 0x000f220000008800 */
[----:B---3--:R-:W-:-:S05]  /*16090*/  VIADD R0, R0, 0x1 ;  /* 0x0000000100007836 */ /* 0x008fca0000000000 */
[----:B0-----:R-:W-:-:S04]  /*160a0*/  LEA.HI R2, R0, R0, RZ, 0x1 ;  /* 0x0000000000027211 */ /* 0x001fc800078f08ff */
[----:B-1----:R-:W-:-:S05]  /*160b0*/  LOP3.LUT R3, R2, 0xfffffffe, RZ, 0xc0, !PT ;  /* 0xfffffffe02037812 */ /* 0x002fca00078ec0ff */
[----:B------:R-:W-:Y:S01]  /*160c0*/  IMAD.IADD R3, R0, 0x1, -R3 ;  /* 0x0000000100037824 */ /* 0x000fe200078e0a03 */
[----:B------:R-:W-:-:S04]  /*160d0*/  MOV R0, 0x400 ;  /* 0x0000040000007802 */ /* 0x000fc80000000f00 */
[----:B----4-:R-:W-:Y:S02]  /*160e0*/  LEA R0, R5, R0, 0x18 ;  /* 0x0000000005007211 */ /* 0x010fe400078ec0ff */
[----:B------:R-:W-:-:S04]  /*160f0*/  SHF.L.U32 R3, R3, 0x1f, RZ ;  /* 0x0000001f03037819 */ /* 0x000fc800000006ff */
[----:B------:R-:W0:Y:S02]  /*16100*/  SYNCS.PHASECHK.TRANS64.TRYWAIT P0, [R0+URZ+0x22820], R3 ;  /* 0x02282003000075a7 */ /* 0x000e24000800017f */
[----:B0-----:R-:W-:Y:S05]  /*16110*/  @!P0 BRA `(.L_x_2571) ;  /* 0x0000001c00748947 */ /* 0x001fea0003800000 */
.L_x_2639:
[----:B------:R-:W-:Y:S05]  /*16120*/  BSYNC B0 ;  /* 0x0000000000007941 */ /* 0x000fea0003800000 */
.L_x_2570:
[----:B------:R-:W-:-:S03]  /*16130*/  UMOV UR4, 0xffffffff ;  /* 0xffffffff00047882 */ /* 0x000fc60000000000 */
[----:B------:R-:W-:Y:S05]  /*16140*/  BRA.DIV UR4, `(.L_x_2572) ;  /* 0x0000001e047c7947 */ /* 0x000fea000b800000 */
[----:B------:R-:W1:Y:S02]  /*16150*/  S2R R2, SR_TID.X ;  /* 0x0000000000027919 */ /* 0x000e640000002100 */
[----:B-1----:R-:W-:-:S04]  /*16160*/  SHF.R.U32.HI R2, RZ, 0x5, R2 ;  /* 0x00000005ff027819 */ /* 0x002fc80000011602 */
[----:B------:R-:W-:-:S05]  /*16170*/  LOP3.LUT R2, R2, 0x3, RZ, 0xc0, !PT ;  /* 0x0000000302027812 */ /* 0x000fca00078ec0ff */
[----:B------:R1:W3:Y:S02]  /*16180*/  SHFL.IDX PT, R14, R2, RZ, 0x1f ;  /* 0x00001fff020e7589 */ /* 0x0002e400000e0000 */
.L_x_2642:
[----:B---3--:R-:W-:Y:S01]  /*16190*/  ISETP.NE.AND P0, PT, R14, RZ, PT ;  /* 0x000000ff0e00720c */ /* 0x008fe20003f05270 */
[----:B------:R-:W-:-:S12]  /*161a0*/  BSSY B0, `(.L_x_2573) ;  /* 0x0000027000007945 */ /* 0x000fd80003800000 */
[----:B------:R-:W-:Y:S05]  /*161b0*/  @P0 BRA `(.L_x_2574) ;  /* 0x0000000000940947 */ /* 0x000fea0003800000 */
[----:B------:R-:W-:-:S03]  /*161c0*/  UMOV UR4, 0xffffffff ;  /* 0xffffffff00047882 */ /* 0x000fc60000000000 */
[----:B------:R-:W-:Y:S05]  /*161d0*/  BRA.DIV UR4, `(.L_x_2575) ;  /* 0x0000001e048c7947 */ /* 0x000fea000b800000 */
[----:B------:R-:W-:-:S13]  /*161e0*/  ELECT P6, URZ, PT ;  /* 0x00000000003f782f */ /* 0x000fda00038c0000 */
.L_x_2645:
[----:B------:R-:W-:Y:S05]  /*161f0*/  @!P6 BRA `(.L_x_2574) ;  /* 0x000000000084e947 */ /* 0x000fea0003800000 */
[----:B------:R-:W-:-:S06]  /*16200*/  ULOP3.LUT UR4, UR36, 0x2, URZ, 0xfc, !UPT ;  /* 0x0000000224047892 */ /* 0x000fcc000f8efc3f */
[----:B-1----:R-:W-:-:S05]  /*16210*/  IMAD.U32 R2, RZ, RZ, UR4 ;  /* 0x00000004ff027e24 */ /* 0x002fca000f8e00ff */
[----:B------:R-:W-:-:S13]  /*16220*/  ISETP.NE.AND P2, PT, R2, 0x3, PT ;  /* 0x000000030200780c */ /* 0x000fda0003f45270 */
[----:B------:R-:W-:Y:S05]  /*16230*/  @!P2 BRA `(.L_x_2576) ;  /* 0x000000000004a947 */ /* 0x000fea0003800000 */
[----:B------:R-:W-:Y:S01]  /*16240*/  BPT.TRAP 0x1 ;  /* 0x000000040000795c */ /* 0x000fe20000300000 */
.L_x_2576:
[----:B0-----:R-:W3:Y:S04]  /*16250*/  LDL R3, [R1+0x8] ;  /* 0x0000080001037983 */ /* 0x001ee80000100800 */
[----:B--2---:R-:W2:Y:S01]  /*16260*/  LDL.LU R7, [R1+0x10] ;  /* 0x0000100001077983 */ /* 0x004ea20000300800 */
[----:B------:R-:W-:-:S04]  /*16270*/  VIADD R2, R0, 0x22840 ;  /* 0x0002284000027836 */ /* 0x000fc80000000000 */
[C---:B---3--:R-:W-:Y:S02]  /*16280*/  IMAD R6, R3.reuse, 0x8, R2 ;  /* 0x0000000803067824 */ /* 0x048fe400078e0202 */
[----:B------:R-:W-:Y:S01]  /*16290*/  VIADD R3, R3, 0x1 ;  /* 0x0000000103037836 */ /* 0x000fe20000000000 */
[----:B--2---:R-:W-:-:S04]  /*162a0*/  SHF.L.U32 R5, R7, 0x1f, RZ ;  /* 0x0000001f07057819 */ /* 0x004fc800000006ff */
        /* <DEDUP_REMOVED lines=8> */
.L_x_2646:
[----:B------:R-:W1:Y:S02]  /*16330*/  SYNCS.PHASECHK.TRANS64.TRYWAIT P0, [R7+URZ], R2 ;  /* 0x00000002070075a7 */ /* 0x000e64000800017f */
[----:B-1----:R-:W-:Y:S05]  /*16340*/  @!P0 BRA `(.L_x_2578) ;  /* 0x0000001c00648947 */ /* 0x002fea0003800000 */
.L_x_2647:
[----:B------:R-:W-:Y:S05]  /*16350*/  @!P2 BRA `(.L_x_2579) ;  /* 0x000000000004a947 */ /* 0x000fea0003800000 */
[----:B------:R-:W-:Y:S01]  /*16360*/  BPT.TRAP 0x1 ;  /* 0x000000040000795c */ /* 0x000fe20000300000 */
.L_x_2579:
[----:B------:R-:W2:Y:S01]  /*16370*/  LDL.LU R4, [R1+0x8] ;  /* 0x0000080001047983 */ /* 0x000ea20000300800 */
[----:B------:R-:W-:-:S04]  /*16380*/  VIADD R0, R0, 0x22860 ;  /* 0x0002286000007836 */ /* 0x000fc80000000000 */
[----:B--2---:R-:W-:-:S04]  /*16390*/  IMAD R4, R4, 0x8, R0 ;  /* 0x0000000804047824 */ /* 0x004fc800078e0200 */
[----:B------:R-:W2:Y:S02]  /*163a0*/  SYNCS.PHASECHK.TRANS64.TRYWAIT P0, [R4+URZ], R5 ;  /* 0x00000005040075a7 */ /* 0x000ea4000800017f */
[----:B--2---:R-:W-:Y:S05]  /*163b0*/  @!P0 BRA `(.L_x_2580) ;  /* 0x0000001c005c8947 */ /* 0x004fea0003800000 */
.L_x_2648:
[----:B------:R-:W-:-:S07]  /*163c0*/  IMAD R3, R3, 0x8, R0 ;  /* 0x0000000803037824 */ /* 0x000fce00078e0200 */
.L_x_2581:
[----:B---3--:R3:W4:Y:S02]  /*163d0*/  SYNCS.PHASECHK.TRANS64.TRYWAIT P0, [R3+URZ], R2 ;  /* 0x00000002030075a7 */ /* 0x008724000800017f */
[----:B----4-:R-:W-:Y:S05]  /*163e0*/  @!P0 NANOSLEEP.SYNCS 0x989680 ;  /* 0x009896800000895d */ /* 0x010fea0003900000 */
[----:B------:R-:W4:Y:S02]  /*163f0*/  @!P0 SYNCS.PHASECHK.TRANS64 P0, [R3+URZ], R2 ;  /* 0x00000002030085a7 */ /* 0x000f24000800007f */
[----:B----4-:R-:W-:Y:S05]  /*16400*/  @!P0 BRA `(.L_x_2581) ;  /* 0xfffffffc00f08947 */ /* 0x010fea000383ffff */
.L_x_2574:
[----:B------:R-:W-:Y:S05]  /*16410*/  BSYNC B0 ;  /* 0x0000000000007941 */ /* 0x000fea0003800000 */
.L_x_2573:
[----:B------:R-:W-:Y:S05]  /*16420*/  EXIT ;  /* 0x000000000000794d */ /* 0x000fea0003800000 */
.L_x_2361:
[----:B0-----:R0:W1:Y:S02]  /*16430*/  SYNCS.PHASECHK.TRANS64.TRYWAIT P0, [R8+URZ+0x22800], R3 ;  /* 0x02280003080075a7 */ /* 0x001064000800017f */
[----:B-1----:R-:W-:Y:S05]  /*16440*/  @!P0 NANOSLEEP.SYNCS 0x989680 ;  /* 0x009896800000895d */ /* 0x002fea0003900000 */
[----:B------:R-:W1:Y:S02]  /*16450*/  @!P0 SYNCS.PHASECHK.TRANS64 P0, [R8+URZ+0x22800], R3 ;  /* 0x02280003080085a7 */ /* 0x000e64000800007f */
[----:B-1----:R-:W-:Y:S05]  /*16460*/  @!P0 BRA `(.L_x_2361) ;  /* 0xfffffffc00f08947 */ /* 0x002fea000383ffff */
[----:B------:R-:W-:Y:S05]  /*16470*/  BRA `(.L_x_2582) ;  /* 0xfffffeb800647947 */ /* 0x000fea000383ffff */
.L_x_2365:
[----:B--2---:R2:W3:Y:S02]  /*16480*/  SYNCS.PHASECHK.TRANS64.TRYWAIT P1, [R5+URZ+0x22830], R10 ;  /* 0x0228300a050075a7 */ /* 0x0044e4000802017f */
[----:B---3--:R-:W-:Y:S05]  /*16490*/  @!P1 NANOSLEEP.SYNCS 0x989680 ;  /* 0x009896800000995d */ /* 0x008fea0003900000 */
[----:B------:R-:W3:Y:S02]  /*164a0*/  @!P1 SYNCS.PHASECHK.TRANS64 P1, [R5+URZ+0x22830], R10 ;  /* 0x0228300a050095a7 */ /* 0x000ee4000802007f */
[----:B---3--:R-:W-:Y:S05]  /*164b0*/  @!P1 BRA `(.L_x_2365) ;  /* 0xfffffffc00f09947 */ /* 0x008fea000383ffff */
[----:B------:R-:W-:Y:S05]  /*164c0*/  BRA `(.L_x_2364) ;  /* 0xfffffeb800907947 */ /* 0x000fea000383ffff */
.L_x_2377:
[----:B---3--:R3:W4:Y:S02]  /*164d0*/  SYNCS.PHASECHK.TRANS64.TRYWAIT P1, [R5+URZ+0x22850], R10 ;  /* 0x0228500a050075a7 */ /* 0x008724000802017f */
[----:B----4-:R-:W-:Y:S05]  /*164e0*/  @!P1 NANOSLEEP.SYNCS 0x989680 ;  /* 0x009896800000995d */ /* 0x010fea0003900000 */
[----:B------:R-:W4:Y:S02]  /*164f0*/  @!P1 SYNCS.PHASECHK.TRANS64 P1, [R5+URZ+0x22850], R10 ;  /* 0x0228500a050095a7 */ /* 0x000f24000802007f */
[----:B----4-:R-:W-:Y:S05]  /*16500*/  @!P1 BRA `(.L_x_2377) ;  /* 0xfffffffc00f09947 */ /* 0x010fea000383ffff */
[----:B------:R-:W-:Y:S05]  /*16510*/  BRA `(.L_x_2376) ;  /* 0xfffffedc00507947 */ /* 0x000fea000383ffff */
.L_x_2385:
[----:B-1----:R-:W-:-:S04]  /*16520*/  IMAD.U32 R9, RZ, RZ, UR27 ;  /* 0x0000001bff097e24 */ /* 0x002fc8000f8e00ff */
[----:B------:R1:W2:Y:S03]  /*16530*/  SYNCS.PHASECHK.TRANS64.TRYWAIT P1, [R9+URZ+0x22830], R10 ;  /* 0x0228300a090075a7 */ /* 0x0002a6000802017f */
[----:B--2---:R-:W-:Y:S05]  /*16540*/  @!P1 NANOSLEEP.SYNCS 0x989680 ;  /* 0x009896800000995d */ /* 0x004fea0003900000 */
[----:B------:R-:W2:Y:S02]  /*16550*/  @!P1 SYNCS.PHASECHK.TRANS64 P1, [R9+URZ+0x22830], R10 ;  /* 0x0228300a090095a7 */ /* 0x000ea4000802007f */
[----:B--2---:R-:W-:Y:S05]  /*16560*/  @!P1 BRA `(.L_x_2385) ;  /* 0xfffffffc00ec9947 */ /* 0x004fea000383ffff */
[----:B------:R-:W-:Y:S05]  /*16570*/  BRA `(.L_x_2384) ;  /* 0xfffffee000e07947 */ /* 0x000fea000383ffff */
.L_x_2397:
[----:B--2---:R2:W3:Y:S02]  /*16580*/  SYNCS.PHASECHK.TRANS64.TRYWAIT P1, [R11+URZ+0x22850], R10 ;  /* 0x0228500a0b0075a7 */ /* 0x0044e4000802017f */
[----:B---3--:R-:W-:Y:S05]  /*16590*/  @!P1 NANOSLEEP.SYNCS 0x989680 ;  /* 0x009896800000995d */ /* 0x008fea0003900000 */
[----:B------:R-:W3:Y:S02]  /*165a0*/  @!P1 SYNCS.PHASECHK.TRANS64 P1, [R11+URZ+0x22850], R10 ;  /* 0x0228500a0b0095a7 */ /* 0x000ee4000802007f */
[----:B---3--:R-:W-:Y:S05]  /*165b0*/  @!P1 BRA `(.L_x_2397) ;  /* 0xfffffffc00f09947 */ /* 0x008fea000383ffff */
[----:B------:R-:W-:Y:S05]  /*165c0*/  BRA `(.L_x_2396) ;  /* 0xffffff0c00b87947 */ /* 0x000fea000383ffff */
.L_x_2406:
[----:B---3--:R-:W-:-:S04]  /*165d0*/  IMAD.U32 R2, RZ, RZ, UR24 ;  /* 0x00000018ff027e24 */ /* 0x008fc8000f8e00ff */
[----:B------:R3:W4:Y:S03]  /*165e0*/  SYNCS.PHASECHK.TRANS64.TRYWAIT P2, [R2+URZ+0x22830], R5 ;  /* 0x02283005020075a7 */ /* 0x000726000804017f */
[----:B----4-:R-:W-:Y:S05]  /*165f0*/  @!P2 NANOSLEEP.SYNCS 0x989680 ;  /* 0x009896800000a95d */ /* 0x010fea0003900000 */
[----:B------:R-:W4:Y:S02]  /*16600*/  @!P2 SYNCS.PHASECHK.TRANS64 P2, [R2+URZ+0x22830], R5 ;  /* 0x022830050200a5a7 */ /* 0x000f24000804007f */
[----:B----4-:R-:W-:Y:S05]  /*16610*/  @!P2 BRA `(.L_x_2406) ;  /* 0xfffffffc00eca947 */ /* 0x010fea000383ffff */
[----:B------:R-:W-:Y:S05]  /*16620*/  BRA `(.L_x_2405) ;  /* 0xffffff1400747947 */ /* 0x000fea000383ffff */
.L_x_2410:
[----:B-1----:R1:W3:Y:S02]  /*16630*/  SYNCS.PHASECHK.TRANS64.TRYWAIT P2, [R178+URZ+0x22850], R5 ;  /* 0x02285005b20075a7 */ /* 0x0022e4000804017f */
[----:B---3--:R-:W-:Y:S05]  /*16640*/  @!P2 NANOSLEEP.SYNCS 0x989680 ;  /* 0x009896800000a95d */ /* 0x008fea0003900000 */
[----:B------:R-:W3:Y:S02]  /*16650*/  @!P2 SYNCS.PHASECHK.TRANS64 P2, [R178+URZ+0x22850], R5 ;  /* 0x02285005b200a5a7 */ /* 0x000ee4000804007f */
[----:B---3--:R-:W-:Y:S05]  /*16660*/  @!P2 BRA `(.L_x_2410) ;  /* 0xfffffffc00f0a947 */ /* 0x008fea000383ffff */
[----:B------:R-:W-:Y:S05]  /*16670*/  BRA `(.L_x_2409) ;  /* 0xffffff2c00987947 */ /* 0x000fea000383ffff */
.L_x_2416:
[----:B---3--:R-:W-:-:S04]  /*16680*/  IMAD.U32 R2, RZ, RZ, UR26 ;  /* 0x0000001aff027e24 */ /* 0x008fc8000f8e00ff */
[----:B------:R3:W4:Y:S03]  /*16690*/  SYNCS.PHASECHK.TRANS64.TRYWAIT P1, [R2+URZ+0x22830], R7 ;  /* 0x02283007020075a7 */ /* 0x000726000802017f */
[----:B----4-:R-:W-:Y:S05]  /*166a0*/  @!P1 NANOSLEEP.SYNCS 0x989680 ;  /* 0x009896800000995d */ /* 0x010fea0003900000 */
[----:B------:R-:W4:Y:S02]  /*166b0*/  @!P1 SYNCS.PHASECHK.TRANS64 P1, [R2+URZ+0x22830], R7 ;  /* 0x02283007020095a7 */ /* 0x000f24000802007f */
[----:B----4-:R-:W-:Y:S05]  /*166c0*/  @!P1 BRA `(.L_x_2416) ;  /* 0xfffffffc00ec9947 */ /* 0x010fea000383ffff */
[----:B------:R-:W-:Y:S05]  /*166d0*/  BRA `(.L_x_2415) ;  /* 0xffffff3000ac7947 */ /* 0x000fea000383ffff */
.L_x_2428:
[----:B-1----:R1:W2:Y:S02]  /*166e0*/  SYNCS.PHASECHK.TRANS64.TRYWAIT P1, [R8+URZ+0x22850], R7 ;  /* 0x02285007080075a7 */ /* 0x0022a4000802017f */
[----:B--2---:R-:W-:Y:S05]  /*166f0*/  @!P1 NANOSLEEP.SYNCS 0x989680 ;  /* 0x009896800000995d */ /* 0x004fea0003900000 */
[----:B------:R-:W2:Y:S02]  /*16700*/  @!P1 SYNCS.PHASECHK.TRANS64 P1, [R8+URZ+0x22850], R7 ;  /* 0x02285007080095a7 */ /* 0x000ea4000802007f */
[----:B--2---:R-:W-:Y:S05]  /*16710*/  @!P1 BRA `(.L_x_2428) ;  /* 0xfffffffc00f09947 */ /* 0x004fea000383ffff */
[----:B------:R-:W-:Y:S05]  /*16720*/  BRA `(.L_x_2427) ;  /* 0xffffff5c00307947 */ /* 0x000fea000383ffff */
.L_x_2479:
[----:B------:R-:W3:Y:S01]  /*16730*/  S2R R4, SR_TID.X ;  /* 0x0000000000047919 */ /* 0x000ee20000002100 */
[----:B------:R-:W-:Y:S01]  /*16740*/  BSSY B0, `(.L_x_2583) ;  /* 0x000000a000007945 */ /* 0x000fe20003800000 */
[----:B------:R-:W-:Y:S02]  /*16750*/  IMAD.MOV.U32 R12, RZ, RZ, RZ ;  /* 0x000000ffff0c7224 */ /* 0x000fe400078e00ff */
[----:B------:R-:W-:Y:S02]  /*16760*/  IMAD.MOV.U32 R11, RZ, RZ, 0x1f ;  /* 0x0000001fff0b7424 */ /* 0x000fe400078e00ff */
[----:B------:R-:W-:Y:S01]  /*16770*/  IMAD.MOV.U32 R15, RZ, RZ, -0x1 ;  /* 0xffffffffff0f7424 */ /* 0x000fe200078e00ff */
[----:B---3--:R-:W-:-:S04]  /*16780*/  SHF.R.U32.HI R4, RZ, 0x5, R4 ;  /* 0x00000005ff047819 */ /* 0x008fc80000011604 */
[----:B------:R-:W-:-:S05]  /*16790*/  LOP3.LUT R4, R4, 0x3, RZ, 0xc0, !PT ;  /* 0x0000000304047812 */ /* 0x000fca00078ec0ff */
[----:B------:R-:W-:-:S07]  /*167a0*/  IMAD.MOV.U32 R13, RZ, RZ, R4 ;  /* 0x000000ffff0d7224 */ /* 0x000fce00078e0004 */
[----:B012---:R-:W-:Y:S05]  /*167b0*/  WARPSYNC.COLLECTIVE R15, `(.L_x_2584) ;  /* 0x000000000f087348 */ /* 0x007fea0003c00000 */
[----:B------:R3:W4:Y:S02]  /*167c0*/  SHFL.IDX P6, R14, R13, R12, R11 ;  /* 0x0000000c0d0e7389 */ /* 0x00072400000c000b */
[----:B01234-:R-:W-:Y:S01]  /*167d0*/  ENDCOLLECTIVE ;  /* 0x000000000000791b */ /* 0x01ffe20003800000 */
.L_x_2584:
[----:B------:R-:W-:Y:S05]  /*167e0*/  BSYNC B0 ;  /* 0x0000000000007941 */ /* 0x000fea0003800000 */
.L_x_2583:
[----:B------:R-:W-:Y:S05]  /*167f0*/  BRA `(.L_x_2585) ;  /* 0xffffffb000b87947 */ /* 0x000fea000383ffff */
.L_x_2481:
[----:B------:R-:W-:Y:S01]  /*16800*/  BSSY B0, `(.L_x_2586) ;  /* 0x0000006000007945 */ /* 0x000fe20003800000 */
[----:B------:R-:W-:-:S07]  /*16810*/  IMAD.MOV.U32 R15, RZ, RZ, -0x1 ;  /* 0xffffffffff0f7424 */ /* 0x000fce00078e00ff */
[----:B012-4-:R-:W-:Y:S05]  /*16820*/  WARPSYNC.COLLECTIVE R15, `(.L_x_2587) ;  /* 0x000000000f0c7348 */ /* 0x017fea0003c00000 */
[----:B------:R-:W-:Y:S02]  /*16830*/  ELECT P6, UR62, PT ;  /* 0x00000000003e782f */ /* 0x000fe400038c0000 */
[----:B------:R-:W-:Y:S01]  /*16840*/  MOV R14, UR62 ;  /* 0x0000003e000e7c02 */ /* 0x000fe20008000f00 */
[----:B012-4-:R-:W-:Y:S10]  /*16850*/  ENDCOLLECTIVE ;  /* 0x000000000000791b */ /* 0x017ff40003800000 */
.L_x_2587:
[----:B------:R-:W-:Y:S05]  /*16860*/  BSYNC B0 ;  /* 0x0000000000007941 */ /* 0x000fea0003800000 */
.L_x_2586:
[----:B------:R-:W-:Y:S05]  /*16870*/  BRA `(.L_x_2588) ;  /* 0xffffffb000c47947 */ /* 0x000fea000383ffff */
.L_x_2483:
[----:B--2---:R2:W3:Y:S02]  /*16880*/  SYNCS.PHASECHK.TRANS64.TRYWAIT P0, [R0+URZ+0x22840], R2 ;  /* 0x02284002000075a7 */ /* 0x0044e4000800017f */
[----:B---3--:R-:W-:Y:S05]  /*16890*/  @!P0 NANOSLEEP.SYNCS 0x989680 ;  /* 0x009896800000895d */ /* 0x008fea0003900000 */
[----:B------:R-:W3:Y:S02]  /*168a0*/  @!P0 SYNCS.PHASECHK.TRANS64 P0, [R0+URZ+0x22840], R2 ;  /* 0x02284002000085a7 */ /* 0x000ee4000800007f */
[----:B---3--:R-:W-:Y:S05]  /*168b0*/  @!P0 BRA `(.L_x_2483) ;  /* 0xfffffffc00f08947 */ /* 0x008fea000383ffff */
[----:B------:R-:W-:Y:S05]  /*168c0*/  BRA `(.L_x_2589) ;  /* 0xffffffb4002c7947 */ /* 0x000fea000383ffff */
.L_x_2487:
[----:B------:R-:W2:Y:S01]  /*168d0*/  LDL.LU R11, [R1+0x30] ;  /* 0x00003000010b7983 */ /* 0x000ea20000300800 */
[----:B------:R-:W-:Y:S02]  /*168e0*/  IMAD.MOV.U32 R5, RZ, RZ, R12 ;  /* 0x000000ffff057224 */ /* 0x000fe400078e000c */
        /* <DEDUP_REMOVED lines=11> */
.L_x_2590:
[----:B------:R-:W-:Y:S02]  /*169a0*/  IMAD.MOV.U32 R13, RZ, RZ, R0 ;  /* 0x000000ffff0d7224 */ /* 0x000fe400078e0000 */
[----:B------:R-:W-:-:S07]  /*169b0*/  IMAD.MOV.U32 R6, RZ, RZ, R14 ;  /* 0x000000ffff067224 */ /* 0x000fce00078e000e */
[----:B------:R-:W-:Y:S05]  /*169c0*/  WARPSYNC.COLLECTIVE R15, `(.L_x_2591) ;  /* 0x000000000f087348 */ /* 0x000fea0003c00000 */
[----:B------:R0:W1:Y:S02]  /*169d0*/  SHFL.IDX P6, R14, R13, R12, R11 ;  /* 0x0000000c0d0e7389 */ /* 0x00006400000c000b */
[----:B01----:R-:W-:Y:S01]  /*169e0*/  ENDCOLLECTIVE ;  /* 0x000000000000791b */ /* 0x003fe20003800000 */
.L_x_2591:
[----:B------:R-:W-:Y:S02]  /*169f0*/  IMAD.MOV.U32 R13, RZ, RZ, R2 ;  /* 0x000000ffff0d7224 */ /* 0x000fe400078e0002 */
[----:B------:R-:W-:Y:S02]  /*16a00*/  IMAD.MOV.U32 R12, RZ, RZ, 0x1 ;  /* 0x00000001ff0c7424 */ /* 0x000fe400078e00ff */
[----:B------:R-:W-:-:S07]  /*16a10*/  IMAD.MOV.U32 R7, RZ, RZ, R14 ;  /* 0x000000ffff077224 */ /* 0x000fce00078e000e */
[----:B------:R-:W-:Y:S05]  /*16a20*/  WARPSYNC.COLLECTIVE R15, `(.L_x_2592) ;  /* 0x000000000f087348 */ /* 0x000fea0003c00000 */
[----:B------:R0:W1:Y:S02]  /*16a30*/  SHFL.IDX P6, R14, R13, R12, R11 ;  /* 0x0000000c0d0e7389 */ /* 0x00006400000c000b */
[----:B01----:R-:W-:Y:S01]  /*16a40*/  ENDCOLLECTIVE ;  /* 0x000000000000791b */ /* 0x003fe20003800000 */
.L_x_2592:
        /* <DEDUP_REMOVED lines=15> */
.L_x_2593:
[----:B------:R-:W-:Y:S02]  /*16b40*/  IMAD.MOV.U32 R13, RZ, RZ, R2 ;  /* 0x000000ffff0d7224 */ /* 0x000fe400078e0002 */
[----:B------:R-:W-:Y:S02]  /*16b50*/  IMAD.MOV.U32 R12, RZ, RZ, 0x2 ;  /* 0x00000002ff0c7424 */ /* 0x000fe400078e00ff */
[----:B------:R-:W-:-:S07]  /*16b60*/  IMAD.MOV.U32 R5, RZ, RZ, R14 ;  /* 0x000000ffff057224 */ /* 0x000fce00078e000e */
[----:B------:R-:W-:Y:S05]  /*16b70*/  WARPSYNC.COLLECTIVE R15, `(.L_x_2594) ;  /* 0x000000000f087348 */ /* 0x000fea0003c00000 */
[----:B------:R0:W1:Y:S02]  /*16b80*/  SHFL.IDX P6, R14, R13, R12, R11 ;  /* 0x0000000c0d0e7389 */ /* 0x00006400000c000b */
[----:B01----:R-:W-:Y:S01]  /*16b90*/  ENDCOLLECTIVE ;  /* 0x000000000000791b */ /* 0x003fe20003800000 */
.L_x_2594:
        /* <DEDUP_REMOVED lines=15> */
.L_x_2595:
[----:B------:R-:W-:Y:S02]  /*16c90*/  IMAD.MOV.U32 R13, RZ, RZ, R2 ;  /* 0x000000ffff0d7224 */ /* 0x000fe400078e0002 */
[----:B------:R-:W-:Y:S02]  /*16ca0*/  IMAD.MOV.U32 R12, RZ, RZ, 0x3 ;  /* 0x00000003ff0c7424 */ /* 0x000fe400078e00ff */
[----:B------:R-:W-:-:S07]  /*16cb0*/  IMAD.MOV.U32 R5, RZ, RZ, R14 ;  /* 0x000000ffff057224 */ /* 0x000fce00078e000e */
[----:B------:R-:W-:Y:S05]  /*16cc0*/  WARPSYNC.COLLECTIVE R15, `(.L_x_2596) ;  /* 0x000000000f087348 */ /* 0x000fea0003c00000 */
[----:B------:R0:W1:Y:S02]  /*16cd0*/  SHFL.IDX P6, R14, R13, R12, R11 ;  /* 0x0000000c0d0e7389 */ /* 0x00006400000c000b */
[----:B01----:R-:W-:Y:S01]  /*16ce0*/  ENDCOLLECTIVE ;  /* 0x000000000000791b */ /* 0x003fe20003800000 */
.L_x_2596:
        /* <DEDUP_REMOVED lines=15> */
.L_x_2597:
[----:B------:R-:W-:Y:S02]  /*16de0*/  IMAD.MOV.U32 R13, RZ, RZ, R2 ;  /* 0x000000ffff0d7224 */ /* 0x000fe400078e0002 */
[----:B------:R-:W-:Y:S02]  /*16df0*/  IMAD.MOV.U32 R12, RZ, RZ, 0x4 ;  /* 0x00000004ff0c7424 */ /* 0x000fe400078e00ff */
[----:B------:R-:W-:-:S07]  /*16e00*/  IMAD.MOV.U32 R5, RZ, RZ, R14 ;  /* 0x000000ffff057224 */ /* 0x000fce00078e000e */
[----:B------:R-:W-:Y:S05]  /*16e10*/  WARPSYNC.COLLECTIVE R15, `(.L_x_2598) ;  /* 0x000000000f087348 */ /* 0x000fea0003c00000 */
[----:B------:R0:W1:Y:S02]  /*16e20*/  SHFL.IDX P6, R14, R13, R12, R11 ;  /* 0x0000000c0d0e7389 */ /* 0x00006400000c000b */
[----:B01----:R-:W-:Y:S01]  /*16e30*/  ENDCOLLECTIVE ;  /* 0x000000000000791b */ /* 0x003fe20003800000 */
.L_x_2598:
        /* <DEDUP_REMOVED lines=15> */
.L_x_2599:
[----:B------:R-:W-:Y:S02]  /*16f30*/  IMAD.MOV.U32 R13, RZ, RZ, R2 ;  /* 0x000000ffff0d7224 */ /* 0x000fe400078e0002 */
[----:B------:R-:W-:Y:S02]  /*16f40*/  IMAD.MOV.U32 R12, RZ, RZ, 0x5 ;  /* 0x00000005ff0c7424 */ /* 0x000fe400078e00ff */
[----:B------:R-:W-:-:S07]  /*16f50*/  IMAD.MOV.U32 R5, RZ, RZ, R14 ;  /* 0x000000ffff057224 */ /* 0x000fce00078e000e */
[----:B------:R-:W-:Y:S05]  /*16f60*/  WARPSYNC.COLLECTIVE R15, `(.L_x_2600) ;  /* 0x000000000f087348 */ /* 0x000fea0003c00000 */
[----:B------:R0:W1:Y:S02]  /*16f70*/  SHFL.IDX P6, R14, R13, R12, R11 ;  /* 0x0000000c0d0e7389 */ /* 0x00006400000c000b */
[----:B01----:R-:W-:Y:S01]  /*16f80*/  ENDCOLLECTIVE ;  /* 0x000000000000791b */ /* 0x003fe20003800000 */
.L_x_2600:
        /* <DEDUP_REMOVED lines=15> */
.L_x_2601:
[----:B------:R-:W-:Y:S02]  /*17080*/  IMAD.MOV.U32 R13, RZ, RZ, R2 ;  /* 0x000000ffff0d7224 */ /* 0x000fe400078e0002 */
[----:B------:R-:W-:Y:S02]  /*17090*/  IMAD.MOV.U32 R12, RZ, RZ, 0x6 ;  /* 0x00000006ff0c7424 */ /* 0x000fe400078e00ff */
[----:B------:R-:W-:-:S07]  /*170a0*/  IMAD.MOV.U32 R5, RZ, RZ, R14 ;  /* 0x000000ffff057224 */ /* 0x000fce00078e000e */
[----:B------:R-:W-:Y:S05]  /*170b0*/  WARPSYNC.COLLECTIVE R15, `(.L_x_2602) ;  /* 0x000000000f087348 */ /* 0x000fea0003c00000 */
[----:B------:R0:W1:Y:S02]  /*170c0*/  SHFL.IDX P6, R14, R13, R12, R11 ;  /* 0x0000000c0d0e7389 */ /* 0x00006400000c000b */
[----:B01----:R-:W-:Y:S01]  /*170d0*/  ENDCOLLECTIVE ;  /* 0x000000000000791b */ /* 0x003fe20003800000 */
.L_x_2602:
        /* <DEDUP_REMOVED lines=13> */
.L_x_2603:
        /* <DEDUP_REMOVED lines=8> */
.L_x_2604:
        /* <DEDUP_REMOVED lines=13> */
.L_x_2605:
[----:B------:R-:W-:Y:S01]  /*17300*/  IMAD.MOV.U32 R0, RZ, RZ, R14 ;  /* 0x000000ffff007224 */ /* 0x000fe200078e000e */
[----:B------:R-:W-:Y:S06]  /*17310*/  BRA `(.L_x_2606) ;  /* 0xffffffb400c07947 */ /* 0x000fec000383ffff */
.L_x_2490:
[----:B0-----:R-:W2:Y:S02]  /*17320*/  LDL R2, [R1+0x4] ;  /* 0x0000040001027983 */ /* 0x001ea40000100800 */
[----:B--2---:R0:W1:Y:S02]  /*17330*/  SYNCS.PHASECHK.TRANS64.TRYWAIT P0, [R2+URZ+0x22820], R0 ;  /* 0x02282000020075a7 */ /* 0x004064000800017f */
[----:B-1----:R-:W-:Y:S05]  /*17340*/  @!P0 NANOSLEEP.SYNCS 0x989680 ;  /* 0x009896800000895d */ /* 0x002fea0003900000 */
[----:B------:R-:W1:Y:S02]  /*17350*/  @!P0 SYNCS.PHASECHK.TRANS64 P0, [R2+URZ+0x22820], R0 ;  /* 0x02282000020085a7 */ /* 0x000e64000800007f */
[----:B-1----:R-:W-:Y:S05]  /*17360*/  @!P0 BRA `(.L_x_2490) ;  /* 0xfffffffc00ec8947 */ /* 0x002fea000383ffff */
[----:B------:R-:W-:Y:S05]  /*17370*/  BRA `(.L_x_2607) ;  /* 0xffffffb800207947 */ /* 0x000fea000383ffff */
.L_x_2494:
[----:B0-----:R0:W1:Y:S02]  /*17380*/  SYNCS.PHASECHK.TRANS64.TRYWAIT P0, [R2+URZ+0x22860], R0 ;  /* 0x02286000020075a7 */ /* 0x001064000800017f */
[----:B-1----:R-:W-:Y:S05]  /*17390*/  @!P0 NANOSLEEP.SYNCS 0x989680 ;  /* 0x009896800000895d */ /* 0x002fea0003900000 */
[----:B------:R-:W1:Y:S02]  /*173a0*/  @!P0 SYNCS.PHASECHK.TRANS64 P0, [R2+URZ+0x22860], R0 ;  /* 0x02286000020085a7 */ /* 0x000e64000800007f */
[----:B-1----:R-:W-:Y:S05]  /*173b0*/  @!P0 BRA `(.L_x_2494) ;  /* 0xfffffffc00f08947 */ /* 0x002fea000383ffff */
[----:B------:R-:W-:Y:S05]  /*173c0*/  BRA `(.L_x_2608) ;  /* 0xffffffb800507947 */ /* 0x000fea000383ffff */
.L_x_2509:
[----:B-1----:R1:W2:Y:S02]  /*173d0*/  SYNCS.PHASECHK.TRANS64.TRYWAIT P0, [R3+URZ+0x22840], R2 ;  /* 0x02284002030075a7 */ /* 0x0022a4000800017f */
[----:B--2---:R-:W-:Y:S05]  /*173e0*/  @!P0 NANOSLEEP.SYNCS 0x989680 ;  /* 0x009896800000895d */ /* 0x004fea0003900000 */
[----:B------:R-:W2:Y:S02]  /*173f0*/  @!P0 SYNCS.PHASECHK.TRANS64 P0, [R3+URZ+0x22840], R2 ;  /* 0x02284002030085a7 */ /* 0x000ea4000800007f */
[----:B--2---:R-:W-:Y:S05]  /*17400*/  @!P0 BRA `(.L_x_2509) ;  /* 0xfffffffc00f08947 */ /* 0x004fea000383ffff */
[----:B------:R-:W-:Y:S05]  /*17410*/  BRA `(.L_x_2609) ;  /* 0xffffffc0006c7947 */ /* 0x000fea000383ffff */
.L_x_2514:
[----:B0-----:R0:W2:Y:S02]  /*17420*/  SYNCS.PHASECHK.TRANS64.TRYWAIT P0, [R3+URZ+0x22860], R2 ;  /* 0x02286002030075a7 */ /* 0x0010a4000800017f */
[----:B--2---:R-:W-:Y:S05]  /*17430*/  @!P0 NANOSLEEP.SYNCS 0x989680 ;  /* 0x009896800000895d */ /* 0x004fea0003900000 */
[----:B------:R-:W2:Y:S02]  /*17440*/  @!P0 SYNCS.PHASECHK.TRANS64 P0, [R3+URZ+0x22860], R2 ;  /* 0x02286002030085a7 */ /* 0x000ea4000800007f */
[----:B--2---:R-:W-:Y:S05]  /*17450*/  @!P0 BRA `(.L_x_2514) ;  /* 0xfffffffc00f08947 */ /* 0x004fea000383ffff */
[----:B------:R-:W-:Y:S05]  /*17460*/  BRA `(.L_x_2610) ;  /* 0xffffffc000f07947 */ /* 0x000fea000383ffff */
.L_x_2525:
[----:B0-----:R0:W1:Y:S02]  /*17470*/  SYNCS.PHASECHK.TRANS64.TRYWAIT P0, [R2+URZ+0x22840], R3 ;  /* 0x02284003020075a7 */ /* 0x001064000800017f */
[----:B-1----:R-:W-:Y:S05]  /*17480*/  @!P0 NANOSLEEP.SYNCS 0x989680 ;  /* 0x009896800000895d */ /* 0x002fea0003900000 */
[----:B------:R-:W1:Y:S02]  /*17490*/  @!P0 SYNCS.PHASECHK.TRANS64 P0, [R2+URZ+0x22840], R3 ;  /* 0x02284003020085a7 */ /* 0x000e64000800007f */
[----:B-1----:R-:W-:Y:S05]  /*174a0*/  @!P0 BRA `(.L_x_2525) ;  /* 0xfffffffc00f08947 */ /* 0x002fea000383ffff */
[----:B------:R-:W-:Y:S05]  /*174b0*/  BRA `(.L_x_2611) ;  /* 0xffffffc800f07947 */ /* 0x000fea000383ffff */
.L_x_2530:
[----:B-1----:R1:W2:Y:S02]  /*174c0*/  SYNCS.PHASECHK.TRANS64.TRYWAIT P0, [R2+URZ+0x22860], R3 ;  /* 0x02286003020075a7 */ /* 0x0022a4000800017f */
[----:B--2---:R-:W-:Y:S05]  /*174d0*/  @!P0 NANOSLEEP.SYNCS 0x989680 ;  /* 0x009896800000895d */ /* 0x004fea0003900000 */
[----:B------:R-:W2:Y:S02]  /*174e0*/  @!P0 SYNCS.PHASECHK.TRANS64 P0, [R2+URZ+0x22860], R3 ;  /* 0x02286003020085a7 */ /* 0x000ea4000800007f */
[----:B--2---:R-:W-:Y:S05]  /*174f0*/  @!P0 BRA `(.L_x_2530) ;  /* 0xfffffffc00f08947 */ /* 0x004fea000383ffff */
[----:B------:R-:W-:Y:S05]  /*17500*/  BRA `(.L_x_2612) ;  /* 0xffffffcc00707947 */ /* 0x000fea000383ffff */
.L_x_2541:
[----:B0-----:R0:W1:Y:S02]  /*17510*/  SYNCS.PHASECHK.TRANS64.TRYWAIT P0, [R3+URZ+0x22840], R2 ;  /* 0x02284002030075a7 */ /* 0x001064000800017f */
[----:B-1----:R-:W-:Y:S05]  /*17520*/  @!P0 NANOSLEEP.SYNCS 0x989680 ;  /* 0x009896800000895d */ /* 0x002fea0003900000 */
[----:B------:R-:W1:Y:S02]  /*17530*/  @!P0 SYNCS.PHASECHK.TRANS64 P0, [R3+URZ+0x22840], R2 ;  /* 0x02284002030085a7 */ /* 0x000e64000800007f */
[----:B-1----:R-:W-:Y:S05]  /*17540*/  @!P0 BRA `(.L_x_2541) ;  /* 0xfffffffc00f08947 */ /* 0x002fea000383ffff */
[----:B------:R-:W-:Y:S05]  /*17550*/  BRA `(.L_x_2613) ;  /* 0xffffffd4004c7947 */ /* 0x000fea000383ffff */
.L_x_2546:
[----:B-1----:R1:W2:Y:S02]  /*17560*/  SYNCS.PHASECHK.TRANS64.TRYWAIT P0, [R3+URZ+0x22860], R2 ;  /* 0x02286002030075a7 */ /* 0x0022a4000800017f */
[----:B--2---:R-:W-:Y:S05]  /*17570*/  @!P0 NANOSLEEP.SYNCS 0x989680 ;  /* 0x009896800000895d */ /* 0x004fea0003900000 */
[----:B------:R-:W2:Y:S02]  /*17580*/  @!P0 SYNCS.PHASECHK.TRANS64 P0, [R3+URZ+0x22860], R2 ;  /* 0x02286002030085a7 */ /* 0x000ea4000800007f */
[----:B--2---:R-:W-:Y:S05]  /*17590*/  @!P0 BRA `(.L_x_2546) ;  /* 0xfffffffc00f08947 */ /* 0x004fea000383ffff */
[----:B------:R-:W-:Y:S05]  /*175a0*/  BRA `(.L_x_2614) ;  /* 0xffffffd400d07947 */ /* 0x000fea000383ffff */
.L_x_2558:
[----:B------:R-:W-:Y:S01]  /*175b0*/  BSSY B0, `(.L_x_2615) ;  /* 0x0000008000007945 */ /* 0x000fe20003800000 */
[----:B------:R-:W-:Y:S02]  /*175c0*/  IMAD.MOV.U32 R13, RZ, RZ, R16 ;  /* 0x000000ffff0d7224 */ /* 0x000fe400078e0010 */
[----:B------:R-:W-:Y:S02]  /*175d0*/  IMAD.MOV.U32 R12, RZ, RZ, RZ ;  /* 0x000000ffff0c7224 */ /* 0x000fe400078e00ff */
[----:B------:R-:W-:Y:S02]  /*175e0*/  IMAD.MOV.U32 R11, RZ, RZ, 0x1f ;  /* 0x0000001fff0b7424 */ /* 0x000fe400078e00ff */
[----:B------:R-:W-:-:S07]  /*175f0*/  IMAD.MOV.U32 R15, RZ, RZ, -0x1 ;  /* 0xffffffffff0f7424 */ /* 0x000fce00078e00ff */
[----:B012--5:R-:W-:Y:S05]  /*17600*/  WARPSYNC.COLLECTIVE R15, `(.L_x_2616) ;  /* 0x000000000f087348 */ /* 0x027fea0003c00000 */
[----:B------:R3:W4:Y:S02]  /*17610*/  SHFL.IDX P6, R14, R13, R12, R11 ;  /* 0x0000000c0d0e7389 */ /* 0x00072400000c000b */
[----:B012345:R-:W-:Y:S01]  /*17620*/  ENDCOLLECTIVE ;  /* 0x000000000000791b */ /* 0x03ffe20003800000 */
.L_x_2616:
[----:B------:R-:W-:Y:S05]  /*17630*/  BSYNC B0 ;  /* 0x0000000000007941 */ /* 0x000fea0003800000 */
.L_x_2615:
        /* <DEDUP_REMOVED lines=9> */
.L_x_2617:
        /* <DEDUP_REMOVED lines=18> */
.L_x_2618:
[----:B------:R-:W-:Y:S01]  /*177f0*/  IMAD.MOV.U32 R12, RZ, RZ, 0x2 ;  /* 0x00000002ff0c7424 */ /* 0x000fe200078e00ff */
[----:B------:R-:W-:-:S05]  /*17800*/  SEL R7, R14, RZ, P1 ;  /* 0x000000ff0e077207 */ /* 0x000fca0000800000 */
[----:B------:R-:W-:-:S04]  /*17810*/  IMAD.IADD R3, R2, 0x1, R7 ;  /* 0x0000000102037824 */ /* 0x000fc800078e0207 */
[----:B------:R-:W-:-:S07]  /*17820*/  IMAD.MOV.U32 R13, RZ, RZ, R3 ;  /* 0x000000ffff0d7224 */ /* 0x000fce00078e0003 */
[----:B------:R-:W-:Y:S05]  /*17830*/  WARPSYNC.COLLECTIVE R15, `(.L_x_2619) ;  /* 0x000000000f087348 */ /* 0x000fea0003c00000 */
[----:B------:R0:W1:Y:S02]  /*17840*/  SHFL.UP P6, R14, R13, R12, R11 ;  /* 0x0400000c0d0e7389 */ /* 0x00006400000c000b */
[----:B01----:R-:W-:Y:S01]  /*17850*/  ENDCOLLECTIVE ;  /* 0x000000000000791b */ /* 0x003fe20003800000 */
.L_x_2619:
[----:B------:R-:W-:Y:S01]  /*17860*/  IMAD.MOV.U32 R12, RZ, RZ, 0x4 ;  /* 0x00000004ff0c7424 */ /* 0x000fe200078e00ff */
[----:B------:R-:W-:-:S05]  /*17870*/  SEL R14, R14, RZ, P2 ;  /* 0x000000ff0e0e7207 */ /* 0x000fca0001000000 */
[----:B------:R-:W-:-:S04]  /*17880*/  IMAD.IADD R3, R3, 0x1, R14 ;  /* 0x0000000103037824 */ /* 0x000fc800078e020e */
[----:B------:R-:W-:-:S07]  /*17890*/  IMAD.MOV.U32 R13, RZ, RZ, R3 ;  /* 0x000000ffff0d7224 */ /* 0x000fce00078e0003 */
[----:B------:R-:W-:Y:S05]  /*178a0*/  WARPSYNC.COLLECTIVE R15, `(.L_x_2620) ;  /* 0x000000000f087348 */ /* 0x000fea0003c00000 */
[----:B------:R0:W1:Y:S02]  /*178b0*/  SHFL.UP P6, R14, R13, R12, R11 ;  /* 0x0400000c0d0e7389 */ /* 0x00006400000c000b */
[----:B01----:R-:W-:Y:S01]  /*178c0*/  ENDCOLLECTIVE ;  /* 0x000000000000791b */ /* 0x003fe20003800000 */
.L_x_2620:
[----:B------:R-:W-:Y:S01]  /*178d0*/  IMAD.MOV.U32 R12, RZ, RZ, 0x8 ;  /* 0x00000008ff0c7424 */ /* 0x000fe200078e00ff */
[----:B------:R-:W-:-:S05]  /*178e0*/  SEL R14, R14, RZ, P3 ;  /* 0x000000ff0e0e7207 */ /* 0x000fca0001800000 */
[----:B------:R-:W-:-:S04]  /*178f0*/  IMAD.IADD R3, R3, 0x1, R14 ;  /* 0x0000000103037824 */ /* 0x000fc800078e020e */
[----:B------:R-:W-:-:S07]  /*17900*/  IMAD.MOV.U32 R13, RZ, RZ, R3 ;  /* 0x000000ffff0d7224 */ /* 0x000fce00078e0003 */
[----:B------:R-:W-:Y:S05]  /*17910*/  WARPSYNC.COLLECTIVE R15, `(.L_x_2621) ;  /* 0x000000000f087348 */ /* 0x000fea0003c00000 */
[----:B------:R0:W1:Y:S02]  /*17920*/  SHFL.UP P6, R14, R13, R12, R11 ;  /* 0x0400000c0d0e7389 */ /* 0x00006400000c000b */
[----:B01----:R-:W-:Y:S01]  /*17930*/  ENDCOLLECTIVE ;  /* 0x000000000000791b */ /* 0x003fe20003800000 */
.L_x_2621:
[----:B------:R-:W-:Y:S01]  /*17940*/  IMAD.MOV.U32 R12, RZ, RZ, 0x10 ;  /* 0x00000010ff0c7424 */ /* 0x000fe200078e00ff */
[----:B------:R-:W-:-:S05]  /*17950*/  SEL R14, R14, RZ, P4 ;  /* 0x000000ff0e0e7207 */ /* 0x000fca0002000000 */
[----:B------:R-:W-:-:S04]  /*17960*/  IMAD.IADD R3, R3, 0x1, R14 ;  /* 0x0000000103037824 */ /* 0x000fc800078e020e */
[----:B------:R-:W-:-:S07]  /*17970*/  IMAD.MOV.U32 R13, RZ, RZ, R3 ;  /* 0x000000ffff0d7224 */ /* 0x000fce00078e0003 */
[----:B------:R-:W-:Y:S05]  /*17980*/  WARPSYNC.COLLECTIVE R15, `(.L_x_2622) ;  /* 0x000000000f087348 */ /* 0x000fea0003c00000 */
[----:B------:R0:W1:Y:S02]  /*17990*/  SHFL.UP P6, R14, R13, R12, R11 ;  /* 0x0400000c0d0e7389 */ /* 0x00006400000c000b */
[----:B01----:R-:W-:Y:S01]  /*179a0*/  ENDCOLLECTIVE ;  /* 0x000000000000791b */ /* 0x003fe20003800000 */
.L_x_2622:
        /* <DEDUP_REMOVED lines=8> */
.L_x_2623:
[----:B------:R-:W-:Y:S05]  /*17a30*/  BRA `(.L_x_2624) ;  /* 0xffffffdc00347947 */ /* 0x000fea000383ffff */
.L_x_2563:
[----:B------:R-:W-:Y:S01]  /*17a40*/  BSSY B0, `(.L_x_2625) ;  /* 0x0000008000007945 */ /* 0x000fe20003800000 */
[----:B-----5:R-:W-:Y:S02]  /*17a50*/  IMAD.MOV.U32 R13, RZ, RZ, R2 ;  /* 0x000000ffff0d7224 */ /* 0x020fe400078e0002 */
[----:B------:R-:W-:Y:S02]  /*17a60*/  IMAD.MOV.U32 R12, RZ, RZ, 0x1 ;  /* 0x00000001ff0c7424 */ /* 0x000fe400078e00ff */
[----:B------:R-:W-:Y:S02]  /*17a70*/  IMAD.MOV.U32 R11, RZ, RZ, RZ ;  /* 0x000000ffff0b7224 */ /* 0x000fe400078e00ff */
[----:B------:R-:W-:-:S07]  /*17a80*/  IMAD.MOV.U32 R15, RZ, RZ, -0x1 ;  /* 0xffffffffff0f7424 */ /* 0x000fce00078e00ff */
[----:B01----:R-:W-:Y:S05]  /*17a90*/  WARPSYNC.COLLECTIVE R15, `(.L_x_2626) ;  /* 0x000000000f087348 */ /* 0x003fea0003c00000 */
[----:B------:R2:W3:Y:S02]  /*17aa0*/  SHFL.UP P6, R14, R13, R12, R11 ;  /* 0x0400000c0d0e7389 */ /* 0x0004e400000c000b */
[----:B0123--:R-:W-:Y:S01]  /*17ab0*/  ENDCOLLECTIVE ;  /* 0x000000000000791b */ /* 0x00ffe20003800000 */
.L_x_2626:
[----:B------:R-:W-:Y:S05]  /*17ac0*/  BSYNC B0 ;  /* 0x0000000000007941 */ /* 0x000fea0003800000 */
.L_x_2625:
[----:B------:R-:W-:Y:S01]  /*17ad0*/  SEL R13, R14, RZ, P1 ;  /* 0x000000ff0e0d7207 */ /* 0x000fe20000800000 */
[----:B------:R-:W-:Y:S02]  /*17ae0*/  IMAD.MOV.U32 R12, RZ, RZ, 0x2 ;  /* 0x00000002ff0c7424 */ /* 0x000fe400078e00ff */
[----:B------:R-:W-:Y:S02]  /*17af0*/  IMAD.MOV.U32 R11, RZ, RZ, RZ ;  /* 0x000000ffff0b7224 */ /* 0x000fe400078e00ff */
[----:B------:R-:W-:Y:S02]  /*17b00*/  IMAD.IADD R13, R2, 0x1, R13 ;  /* 0x00000001020d7824 */ /* 0x000fe400078e020d */
[----:B------:R-:W-:-:S07]  /*17b10*/  IMAD.MOV.U32 R15, RZ, RZ, -0x1 ;  /* 0xffffffffff0f7424 */ /* 0x000fce00078e00ff */
[----:B------:R-:W-:Y:S05]  /*17b20*/  WARPSYNC.COLLECTIVE R15, `(.L_x_2627) ;  /* 0x000000000f087348 */ /* 0x000fea0003c00000 */
[----:B------:R0:W1:Y:S02]  /*17b30*/  SHFL.UP P6, R14, R13, R12, R11 ;  /* 0x0400000c0d0e7389 */ /* 0x00006400000c000b */
[----:B01----:R-:W-:Y:S01]  /*17b40*/  ENDCOLLECTIVE ;  /* 0x000000000000791b */ /* 0x003fe20003800000 */
.L_x_2627:
[----:B------:R-:W-:Y:S01]  /*17b50*/  IMAD.MOV.U32 R12, RZ, RZ, 0x4 ;  /* 0x00000004ff0c7424 */ /* 0x000fe200078e00ff */
[----:B------:R-:W-:-:S05]  /*17b60*/  SEL R4, R14, RZ, P2 ;  /* 0x000000ff0e047207 */ /* 0x000fca0001000000 */
[----:B------:R-:W-:-:S04]  /*17b70*/  IMAD.IADD R4, R13, 0x1, R4 ;  /* 0x000000010d047824 */ /* 0x000fc800078e0204 */
[----:B------:R-:W-:-:S07]  /*17b80*/  IMAD.MOV.U32 R13, RZ, RZ, R4 ;  /* 0x000000ffff0d7224 */ /* 0x000fce00078e0004 */
[----:B------:R-:W-:Y:S05]  /*17b90*/  WARPSYNC.COLLECTIVE R15, `(.L_x_2628) ;  /* 0x000000000f087348 */ /* 0x000fea0003c00000 */
[----:B------:R0:W1:Y:S02]  /*17ba0*/  SHFL.UP P6, R14, R13, R12, R11 ;  /* 0x0400000c0d0e7389 */ /* 0x00006400000c000b */
[----:B01----:R-:W-:Y:S01]  /*17bb0*/  ENDCOLLECTIVE ;  /* 0x000000000000791b */ /* 0x003fe20003800000 */
.L_x_2628:
[----:B------:R-:W-:Y:S01]  /*17bc0*/  IMAD.MOV.U32 R12, RZ, RZ, 0x8 ;  /* 0x00000008ff0c7424 */ /* 0x000fe200078e00ff */
[----:B------:R-:W-:-:S05]  /*17bd0*/  SEL R3, R14, RZ, P3 ;  /* 0x000000ff0e037207 */ /* 0x000fca0001800000 */
[----:B------:R-:W-:-:S04]  /*17be0*/  IMAD.IADD R6, R4, 0x1, R3 ;  /* 0x0000000104067824 */ /* 0x000fc800078e0203 */
[----:B------:R-:W-:-:S07]  /*17bf0*/  IMAD.MOV.U32 R13, RZ, RZ, R6 ;  /* 0x000000ffff0d7224 */ /* 0x000fce00078e0006 */
[----:B------:R-:W-:Y:S05]  /*17c00*/  WARPSYNC.COLLECTIVE R15, `(.L_x_2629) ;  /* 0x000000000f087348 */ /* 0x000fea0003c00000 */
[----:B------:R0:W1:Y:S02]  /*17c10*/  SHFL.UP P6, R14, R13, R12, R11 ;  /* 0x0400000c0d0e7389 */ /* 0x00006400000c000b */
[----:B01----:R-:W-:Y:S01]  /*17c20*/  ENDCOLLECTIVE ;  /* 0x000000000000791b */ /* 0x003fe20003800000 */
.L_x_2629:
[----:B------:R-:W-:Y:S01]  /*17c30*/  IMAD.MOV.U32 R12, RZ, RZ, 0x10 ;  /* 0x00000010ff0c7424 */ /* 0x000fe200078e00ff */
[----:B------:R-:W-:-:S05]  /*17c40*/  SEL R7, R14, RZ, P4 ;  /* 0x000000ff0e077207 */ /* 0x000fca0002000000 */
[----:B------:R-:W-:-:S04]  /*17c50*/  IMAD.IADD R7, R6, 0x1, R7 ;  /* 0x0000000106077824 */ /* 0x000fc800078e0207 */
[----:B------:R-:W-:-:S07]  /*17c60*/  IMAD.MOV.U32 R13, RZ, RZ, R7 ;  /* 0x000000ffff0d7224 */ /* 0x000fce00078e0007 */
[----:B------:R-:W-:Y:S05]  /*17c70*/  WARPSYNC.COLLECTIVE R15, `(.L_x_2630) ;  /* 0x000000000f087348 */ /* 0x000fea0003c00000 */
[----:B------:R0:W1:Y:S02]  /*17c80*/  SHFL.UP P6, R14, R13, R12, R11 ;  /* 0x0400000c0d0e7389 */ /* 0x00006400000c000b */
[----:B01----:R-:W-:Y:S01]  /*17c90*/  ENDCOLLECTIVE ;  /* 0x000000000000791b */ /* 0x003fe20003800000 */
.L_x_2630:
        /* <DEDUP_REMOVED lines=8> */
.L_x_2631:
[----:B------:R-:W-:Y:S05]  /*17d20*/  BRA `(.L_x_2632) ;  /* 0xffffffdc00147947 */ /* 0x000fea000383ffff */
.L_x_2565:
[----:B------:R-:W-:Y:S01]  /*17d30*/  BSSY B0, `(.L_x_2633) ;  /* 0x0000006000007945 */ /* 0x000fe20003800000 */
[----:B------:R-:W-:Y:S01]  /*17d40*/  PLOP3.LUT P6, PT, P6, PT, PT, 0x8, 0x0 ;  /* 0x000000000000781c */ /* 0x000fe200037ce170 */
[----:B------:R-:W-:-:S12]  /*17d50*/  IMAD.MOV.U32 R15, RZ, RZ, -0x1 ;  /* 0xffffffffff0f7424 */ /* 0x000fd800078e00ff */
[----:B012--5:R-:W-:Y:S05]  /*17d60*/  WARPSYNC.COLLECTIVE R15, `(.L_x_2634) ;  /* 0x000000000f087348 */ /* 0x027fea0003c00000 */
[----:B------:R-:W-:Y:S01]  /*17d70*/  VOTE.ANY R14, PT, P6 ;  /* 0x00000000000e7806 */ /* 0x000fe200030e0100 */
[----:B012--5:R-:W-:Y:S06]  /*17d80*/  ENDCOLLECTIVE ;  /* 0x000000000000791b */ /* 0x027fec0003800000 */
.L_x_2634:
[----:B------:R-:W-:Y:S05]  /*17d90*/  BSYNC B0 ;  /* 0x0000000000007941 */ /* 0x000fea0003800000 */
.L_x_2633:
        /* <DEDUP_REMOVED lines=9> */
.L_x_2635:
[----:B------:R-:W-:Y:S01]  /*17e30*/  IMAD.MOV.U32 R17, RZ, RZ, R14 ;  /* 0x000000ffff117224 */ /* 0x000fe200078e000e */
[----:B------:R-:W-:Y:S06]  /*17e40*/  BRA `(.L_x_2636) ;  /* 0xffffffdc00047947 */ /* 0x000fec000383ffff */
.L_x_2567:
[----:B------:R-:W-:Y:S01]  /*17e50*/  BSSY B0, `(.L_x_2637) ;  /* 0x0000007000007945 */ /* 0x000fe20003800000 */
[----:B------:R-:W-:Y:S02]  /*17e60*/  IMAD.MOV.U32 R13, RZ, RZ, R3 ;  /* 0x000000ffff0d7224 */ /* 0x000fe400078e0003 */
[----:B------:R-:W-:Y:S02]  /*17e70*/  IMAD.MOV.U32 R11, RZ, RZ, 0x1f ;  /* 0x0000001fff0b7424 */ /* 0x000fe400078e00ff */
[----:B------:R-:W-:-:S07]  /*17e80*/  IMAD.MOV.U32 R15, RZ, RZ, -0x1 ;  /* 0xffffffffff0f7424 */ /* 0x000fce00078e00ff */
[----:B012345:R-:W-:Y:S05]  /*17e90*/  WARPSYNC.COLLECTIVE R15, `(.L_x_2638) ;  /* 0x000000000f087348 */ /* 0x03ffea0003c00000 */
[----:B------:R0:W0:Y:S02]  /*17ea0*/  SHFL.IDX P6, R14, R13, R12, R11 ;  /* 0x0000000c0d0e7389 */ /* 0x00002400000c000b */
[----:B012345:R-:W-:Y:S01]  /*17eb0*/  ENDCOLLECTIVE ;  /* 0x000000000000791b */ /* 0x03ffe20003800000 */
.L_x_2638:
[----:B------:R-:W-:Y:S05]  /*17ec0*/  BSYNC B0 ;  /* 0x0000000000007941 */ /* 0x000fea0003800000 */
.L_x_2637:
[----:B------:R-:W-:Y:S01]  /*17ed0*/  IMAD.MOV.U32 R5, RZ, RZ, R14 ;  /* 0x000000ffff057224 */ /* 0x000fe200078e000e */
[----:B------:R-:W-:Y:S06]  /*17ee0*/  BRA `(.L_x_2566) ;  /* 0xffffffd800f87947 */ /* 0x000fec000383ffff */
.L_x_2571:
[----:B0-----:R0:W1:Y:S02]  /*17ef0*/  SYNCS.PHASECHK.TRANS64.TRYWAIT P0, [R0+URZ+0x22820], R3 ;  /* 0x02282003000075a7 */ /* 0x001064000800017f */
[----:B-1----:R-:W-:Y:S05]  /*17f00*/  @!P0 NANOSLEEP.SYNCS 0x989680 ;  /* 0x009896800000895d */ /* 0x002fea0003900000 */
[----:B------:R-:W1:Y:S02]  /*17f10*/  @!P0 SYNCS.PHASECHK.TRANS64 P0, [R0+URZ+0x22820], R3 ;  /* 0x02282003000085a7 */ /* 0x000e64000800007f */
[----:B-1----:R-:W-:Y:S05]  /*17f20*/  @!P0 BRA `(.L_x_2571) ;  /* 0xfffffffc00f08947 */ /* 0x002fea000383ffff */
[----:B------:R-:W-:Y:S05]  /*17f30*/  BRA `(.L_x_2639) ;  /* 0xffffffe000787947 */ /* 0x000fea000383ffff */
.L_x_2572:
        /* <DEDUP_REMOVED lines=8> */
[----:B0-2--5:R-:W-:Y:S05]  /*17fc0*/  WARPSYNC.COLLECTIVE R15, `(.L_x_2641) ;  /* 0x000000000f087348 */ /* 0x025fea0003c00000 */
[----:B------:R1:W3:Y:S02]  /*17fd0*/  SHFL.IDX P6, R14, R13, R12, R11 ;  /* 0x0000000c0d0e7389 */ /* 0x0002e400000c000b */
[----:B0123-5:R-:W-:Y:S01]  /*17fe0*/  ENDCOLLECTIVE ;  /* 0x000000000000791b */ /* 0x02ffe20003800000 */
.L_x_2641:
[----:B------:R-:W-:Y:S05]  /*17ff0*/  BSYNC B0 ;  /* 0x0000000000007941 */ /* 0x000fea0003800000 */
.L_x_2640:
[----:B------:R-:W-:Y:S05]  /*18000*/  BRA `(.L_x_2642) ;  /* 0xffffffe000607947 */ /* 0x000fea000383ffff */
.L_x_2575:
[----:B------:R-:W-:Y:S01]  /*18010*/  BSSY B1, `(.L_x_2643) ;  /* 0x0000006000017945 */ /* 0x000fe20003800000 */
[----:B------:R-:W-:-:S07]  /*18020*/  IMAD.MOV.U32 R15, RZ, RZ, -0x1 ;  /* 0xffffffffff0f7424 */ /* 0x000fce00078e00ff */
[----:B012--5:R-:W-:Y:S05]  /*18030*/  WARPSYNC.COLLECTIVE R15, `(.L_x_2644) ;  /* 0x000000000f0c7348 */ /* 0x027fea0003c00000 */
[----:B------:R-:W-:Y:S02]  /*18040*/  ELECT P6, UR62, PT ;  /* 0x00000000003e782f */ /* 0x000fe400038c0000 */
[----:B------:R-:W-:Y:S01]  /*18050*/  MOV R14, UR62 ;  /* 0x0000003e000e7c02 */ /* 0x000fe20008000f00 */
[----:B012--5:R-:W-:Y:S10]  /*18060*/  ENDCOLLECTIVE ;  /* 0x000000000000791b */ /* 0x027ff40003800000 */
.L_x_2644:
[----:B------:R-:W-:Y:S05]  /*18070*/  BSYNC B1 ;  /* 0x0000000000017941 */ /* 0x000fea0003800000 */
.L_x_2643:
[----:B------:R-:W-:Y:S05]  /*18080*/  BRA `(.L_x_2645) ;  /* 0xffffffe000587947 */ /* 0x000fea000383ffff */
.L_x_2577:
[----:B0-----:R0:W1:Y:S02]  /*18090*/  SYNCS.PHASECHK.TRANS64.TRYWAIT P0, [R6+URZ], R5 ;  /* 0x00000005060075a7 */ /* 0x001064000800017f */
[----:B-1----:R-:W-:Y:S05]  /*180a0*/  @!P0 NANOSLEEP.SYNCS 0x989680 ;  /* 0x009896800000895d */ /* 0x002fea0003900000 */
[----:B------:R-:W1:Y:S02]  /*180b0*/  @!P0 SYNCS.PHASECHK.TRANS64 P0, [R6+URZ], R5 ;  /* 0x00000005060085a7 */ /* 0x000e64000800007f */
[----:B-1----:R-:W-:Y:S05]  /*180c0*/  @!P0 BRA `(.L_x_2577) ;  /* 0xfffffffc00f08947 */ /* 0x002fea000383ffff */
[----:B------:R-:W-:Y:S05]  /*180d0*/  BRA `(.L_x_2646) ;  /* 0xffffffe000947947 */ /* 0x000fea000383ffff */
.L_x_2578:
[----:B-1----:R1:W2:Y:S02]  /*180e0*/  SYNCS.PHASECHK.TRANS64.TRYWAIT P0, [R7+URZ], R2 ;  /* 0x00000002070075a7 */ /* 0x0022a4000800017f */
[----:B--2---:R-:W-:Y:S05]  /*180f0*/  @!P0 NANOSLEEP.SYNCS 0x989680 ;  /* 0x009896800000895d */ /* 0x004fea0003900000 */
[----:B------:R-:W2:Y:S02]  /*18100*/  @!P0 SYNCS.PHASECHK.TRANS64 P0, [R7+URZ], R2 ;  /* 0x00000002070085a7 */ /* 0x000ea4000800007f */
[----:B--2---:R-:W-:Y:S05]  /*18110*/  @!P0 BRA `(.L_x_2578) ;  /* 0xfffffffc00f08947 */ /* 0x004fea000383ffff */
[----:B------:R-:W-:Y:S05]  /*18120*/  BRA `(.L_x_2647) ;  /* 0xffffffe000887947 */ /* 0x000fea000383ffff */
.L_x_2580:
[----:B--2---:R2:W3:Y:S02]  /*18130*/  SYNCS.PHASECHK.TRANS64.TRYWAIT P0, [R4+URZ], R5 ;  /* 0x00000005040075a7 */ /* 0x0044e4000800017f */
[----:B---3--:R-:W-:Y:S05]  /*18140*/  @!P0 NANOSLEEP.SYNCS 0x989680 ;  /* 0x009896800000895d */ /* 0x008fea0003900000 */
[----:B------:R-:W3:Y:S02]  /*18150*/  @!P0 SYNCS.PHASECHK.TRANS64 P0, [R4+URZ], R5 ;  /* 0x00000005040085a7 */ /* 0x000ee4000800007f */
[----:B---3--:R-:W-:Y:S05]  /*18160*/  @!P0 BRA `(.L_x_2580) ;  /* 0xfffffffc00f08947 */ /* 0x008fea000383ffff */
[----:B------:R-:W-:Y:S05]  /*18170*/  BRA `(.L_x_2648) ;  /* 0xffffffe000907947 */ /* 0x000fea000383ffff */
.L_x_2649:
        /* <DEDUP_REMOVED lines=16> */
.L_x_6043:


//--------------------- .text._ZN7cutlass13device_kernelIN5flash11enable_sm90INS1_16FlashAttnFwdSm90INS1_25CollectiveMainloopFwdSm90ILi2EN4cute5tupleIJNS5_1CILi1EEES8_S8_EEENS6_IJNS7_ILi128EEENS7_ILi96EEENS7_ILi64EEEEEELi256ENS_6half_tEfNS_4arch4Sm90ELb0ELb1ELb0ELb1ELb0ELb1ELb0ELb1ELb0ELb1ELb0ELb0EEENS1_21CollectiveEpilogueFwdINS6_IJSA_NS7_ILi256EEESB_EEES9_SE_SG_Li256ELb1ELb1ELb0ELb0EEENS1_36VarlenDynamicPersistentTileSchedulerILi128ELi96ELi256ELi128ELb0ELb1ELb1ELb1ELb0ELb1EEEEEEEEEvNT_6ParamsE --------------------------
	.section	.text._ZN7cutlass13device_kernelIN5flash11enable_sm90INS1_16FlashAttnFwdSm90INS1_25CollectiveMainloopFwdSm90ILi2EN4cute5tupleIJNS5_1CILi1EEES8_S8_EEENS6_IJNS7_ILi128EEENS7_ILi96EEENS7_ILi64EEEEEELi256ENS_6half_tEfNS_4arch4Sm90ELb0ELb1ELb0ELb1ELb0ELb1ELb0ELb1ELb0ELb1ELb0ELb0EEENS1_21CollectiveEpilogueFwdINS6_IJSA_NS7_ILi256EEESB_EEES9_SE_SG_Li256ELb1ELb1ELb0ELb0EEENS1_36VarlenDynamicPersistentTileSchedulerILi128ELi96ELi256ELi128ELb0ELb1ELb1ELb1ELb0ELb1EEEEEEEEEvNT_6ParamsE,"ax",@progbits
	.align	128
.text._ZN7cutlass13device_kernelIN5flash11enable_sm90INS1_16FlashAttnFwdSm90INS1_25CollectiveMainloopFwdSm90ILi2EN4cute5tupleIJNS5_1CILi1EEES8_S8_EEENS6_IJNS7_ILi128EEENS7_ILi96EEENS7_ILi64EEEEEELi256ENS_6half_tEfNS_4arch4Sm90ELb0ELb1ELb0ELb1ELb0ELb1ELb0ELb1ELb0ELb1ELb0ELb0EEENS1_21CollectiveEpilogueFwdINS6_IJSA_NS7_ILi256EEESB_EEES9_SE_SG_Li256ELb1ELb1ELb0ELb0EEENS1_36VarlenDynamicPersistentTileSchedulerILi128ELi96ELi256ELi128ELb0ELb1ELb1ELb1ELb0ELb1EEEEEEEEEvNT_6ParamsE:
        .type           _ZN7cutlass13device_kernelIN5flash11enable_sm90INS1_16FlashAttnFwdSm90INS1_25CollectiveMainloopFwdSm90ILi2EN4cute5tupleIJNS5_1CILi1EEES8_S8_EEENS6_IJNS7_ILi128EEENS7_ILi96EEENS7_ILi64EEEEEELi256ENS_6half_tEfNS_4arch4Sm90ELb0ELb1ELb0ELb1ELb0ELb1ELb0ELb1ELb0ELb1ELb0ELb0EEENS1_21CollectiveEpilogueFwdINS6_IJSA_NS7_ILi256EEESB_EEES9_SE_SG_Li256ELb1ELb1ELb0ELb0EEENS1_36VarlenDynamicPersistentTileSchedulerILi128ELi96ELi256ELi128ELb0ELb1ELb1ELb1ELb0ELb1EEEEEEEEEvNT_6ParamsE,@function
        .size           _ZN7cutlass13device_kernelIN5flash11enable_sm90INS1_16FlashAttnFwdSm90INS1_25CollectiveMainloopFwdSm90ILi2EN4cute5tupleIJNS5_1CILi1EEES8_S8_EEENS6_IJNS7_ILi128EEENS7_ILi96EEENS7_ILi64EEEEEELi256ENS_6half_tEfNS_4arch4Sm90ELb0ELb1ELb0ELb1ELb0ELb1ELb0ELb1ELb0ELb1ELb0ELb0EEENS1_21CollectiveEpilogueFwdINS6_IJSA_NS7_ILi256EEESB_EEES9_SE_SG_Li256ELb1ELb1ELb0ELb0EEENS1_36VarlenDynamicPersistentTileSchedulerILi128ELi96ELi256ELi128ELb0ELb1ELb1ELb1ELb0ELb1EEEEEEEEEvNT_6ParamsE,(.L_x_6044 - _ZN7cutlass13device_kernelIN5flash11enable_sm90INS1_16FlashAttnFwdSm90INS1_25CollectiveMainloopFwdSm90ILi2EN4cute5tupleIJNS5_1CILi1EEES8_S8_EEENS6_IJNS7_ILi128EEENS7_ILi96EEENS7_ILi64EEEEEELi256ENS_6half_tEfNS_4arch4Sm90ELb0ELb1ELb0ELb1ELb0ELb1ELb0ELb1ELb0ELb1ELb0ELb0EEENS1_21CollectiveEpilogueFwdINS6_IJSA_NS7_ILi256EEESB_EEES9_SE_SG_Li256ELb1ELb1ELb0ELb0EEENS1_36VarlenDynamicPersistentTileSchedulerILi128ELi96ELi256ELi128ELb0ELb1ELb1ELb1ELb0ELb1EEEEEEEEEvNT_6ParamsE)
        .other          _ZN7cutlass13device_kernelIN5flash11enable_sm90INS1_16FlashAttnFwdSm90INS1_25CollectiveMainloopFwdSm90ILi2EN4cute5tupleIJNS5_1CILi1EEES8_S8_EEENS6_IJNS7_ILi128EEENS7_ILi96EEENS7_ILi64EEEEEELi256ENS_6half_tEfNS_4arch4Sm90ELb0ELb1ELb0ELb1ELb0ELb1ELb0ELb1ELb0ELb1ELb0ELb0EEENS1_21CollectiveEpilogueFwdINS6_IJSA_NS7_ILi256EEESB_EEES9_SE_SG_Li256ELb1ELb1ELb0ELb0EEENS1_36VarlenDynamicPersistentTileSchedulerILi128ELi96ELi256ELi128ELb0ELb1ELb1ELb1ELb0ELb1EEEEEEEEEvNT_6ParamsE,@"STO_CUDA_ENTRY STV_DEFAULT"
_ZN7cutlass13device_kernelIN5flash11enable_sm90INS1_16FlashAttnFwdSm90INS1_25CollectiveMainloopFwdSm90ILi2EN4cute5tupleIJNS5_1CILi1EEES8_S8_EEENS6_IJNS7_ILi128EEENS7_ILi96EEENS7_ILi64EEEEEELi256ENS_6half_tEfNS_4arch4Sm90ELb0ELb1ELb0ELb1ELb0ELb1ELb0ELb1ELb0ELb1ELb0ELb0EEENS1_21CollectiveEpilogueFwdINS6_IJSA_NS7_ILi256EEESB_EEES9_SE_SG_Li256ELb1ELb1ELb0ELb0EEENS1_36VarlenDynamicPersistentTileSchedulerILi128ELi96ELi256ELi128ELb0ELb1ELb1ELb1ELb0ELb1EEEEEEEEEvNT_6ParamsE:
        /* <DEDUP_REMOVED lines=23> */
.L_x_2651:
[----:B------:R-:W-:Y:S05]  /*0170*/  BSYNC B0 ;  /* 0x0000000000007941 */ /* 0x000fea0003800000 */
.L_x_2650:
        /* <DEDUP_REMOVED lines=40> */
.L_x_2652:
        /* <DEDUP_REMOVED lines=22> */
.L_x_2653:
        /* <DEDUP_REMOVED lines=18> */
.L_x_2654:
        /* <DEDUP_REMOVED lines=22> */
.L_x_2655:
        /* <DEDUP_REMOVED lines=22> */
.L_x_2656:
        /* <DEDUP_REMOVED lines=9> */
.L_x_2659:
[----:B------:R-:W-:-:S08]  /*09d0*/  NOP ;  /* 0x0000000000007918 */ /* 0x000fd00000000000 */
[----:B------:R-:W0:Y:S02]  /*09e0*/  USETMAXREG.TRY_ALLOC.CTAPOOL UP0, 0xf0 ;  /* 0x000000f0000079c8 */ /* 0x000e240008000600 */
[----:B0-----:R-:W-:-:S13]  /*09f0*/  PLOP3.LUT P0, PT, PT, PT, UP0, 0x80, 0x0 ;  /* 0x000000000000781c */ /* 0x001fda0003f0f008 */
[----:B------:R-:W-:Y:S05]  /*0a00*/  @!P0 BRA `(.L_x_2659) ;  /* 0xfffffffc00f08947 */ /* 0x000fea000383ffff */
[----:B------:R-:W3:Y:S01]  /*0a10*/  LDL.LU R0, [R1] ;  /* 0x0000000001007983 */ /* 0x000ee20000300800 */
[----:B--2---:R-:W-:Y:S01]  /*0a20*/  SHF.R.U32.HI R2, RZ, 0x7, R4 ;  /* 0x00000007ff027819 */ /* 0x004fe20000011604 */
[----:B------:R-:W0:Y:S01]  /*0a30*/  S2UR UR5, SR_CgaCtaId ;  /* 0x00000000000579c3 */ /* 0x000e220000008800 */
[----:B------:R-:W-:-:S07]  /*0a40*/  UMOV UR4, 0x400 ;  /* 0x0000040000047882 */ /* 0x000fce0000000000 */
[----:B------:R-:W-:Y:S06]  /*0a50*/  BAR.ARV 0x8, 0x180 ;  /* 0x0206000000007b1d */ /* 0x000fec0000002000 */
[----:B------:R-:W-:-:S13]  /*0a60*/  ISETP.NE.AND P0, PT, R2, 0x1, PT ;  /* 0x000000010200780c */ /* 0x000fda0003f05270 */
[----:B------:R-:W-:Y:S06]  /*0a70*/  @!P0 BAR.ARV 0x9, 0x100 ;  /* 0x0244000000008b1d */ /* 0x000fec0000002000 */
[----:B0-----:R-:W-:Y:S02]  /*0a80*/  ULEA UR4, UR5, UR4, 0x18 ;  /* 0x0000000405047291 */ /* 0x001fe4000f8ec03f */
[----:B------:R-:W-:Y:S04]  /*0a90*/  BAR.SYNC.DEFER_BLOCKING 0x5, 0x180 ;  /* 0x0146000000007b1d */ /* 0x000fe80000010000 */
[----:B------:R-:W-:-:S02]  /*0aa0*/  IMAD.U32 R16, RZ, RZ, UR4 ;  /* 0x00000004ff107e24 */ /* 0x000fc4000f8e00ff */
[----:B------:R-:W-:-:S03]  /*0ab0*/  ULDC UR4, c[0x0][0xc3c] ;  /* 0x00030f0000047ab9 */ /* 0x000fc60000000800 */
[----:B------:R-:W0:Y:S01]  /*0ac0*/  LDS.128 R88, [R16+0x228d0] ;  /* 0x0228d00010587984 */ /* 0x000e220000000c00 */
[----:B------:R-:W-:Y:S06]  /*0ad0*/  BAR.ARV 0x4, 0x180 ;  /* 0x0106000000007b1d */ /* 0x000fec0000002000 */
[----:B---3--:R-:W-:-:S04]  /*0ae0*/  LOP3.LUT R0, R0, 0xffbfffff, RZ, 0xc0, !PT ;  /* 0xffbfffff00007812 */ /* 0x008fc800078ec0ff */
[----:B------:R-:W-:Y:S02]  /*0af0*/  @P0 LOP3.LUT R0, R0, 0x400000, RZ, 0xfc, !PT ;  /* 0x0040000000000812 */ /* 0x000fe400078efcff */
[----:B0-----:R-:W-:-:S03]  /*0b00*/  ISETP.GE.AND P0, PT, R91, UR4, PT ;  /* 0x000000045b007c0c */ /* 0x001fc6000bf06270 */
[----:B------:R0:W-:Y:S10]  /*0b10*/  STL [R1], R0 ;  /* 0x0000000001007387 */ /* 0x0001f40000100800 */
[----:B0-----:R-:W-:Y:S05]  /*0b20*/  @P0 BRA `(.L_x_2660) ;  /* 0x000001ec009c0947 */ /* 0x001fea0003800000 */
[----:B------:R-:W2:Y:S01]  /*0b30*/  LDL.LU R12, [R1+0x50] ;  /* 0x00005000010c7983 */ /* 0x000ea20000300800 */
[----:B------:R-:W-:Y:S02]  /*0b40*/  VIADD R11, R4, 0xffffff80 ;  /* 0xffffff80040b7836 */ /* 0x000fe40000000000 */
[----:B------:R-:W-:Y:S02]  /*0b50*/  IMAD.MOV.U32 R235, RZ, RZ, RZ ;  /* 0x000000ffffeb7224 */ /* 0x000fe400078e00ff */
[----:B------:R-:W-:Y:S01]  /*0b60*/  IMAD.MOV.U32 R17, RZ, RZ, RZ ;  /* 0x000000ffff117224 */ /* 0x000fe200078e00ff */
[----:B------:R-:W-:Y:S01]  /*0b70*/  SHF.R.S32.HI R0, RZ, 0x1f, R11 ;  /* 0x0000001fff007819 */ /* 0x000fe2000001140b */
[----:B------:R-:W-:Y:S02]  /*0b80*/  IMAD.MOV.U32 R208, RZ, RZ, RZ ;  /* 0x000000ffffd07224 */ /* 0x000fe400078e00ff */
[----:B------:R-:W-:Y:S01]  /*0b90*/  IMAD.MOV.U32 R19, RZ, RZ, RZ ;  /* 0x000000ffff137224 */ /* 0x000fe200078e00ff */
[----:B------:R-:W-:-:S02]  /*0ba0*/  LEA.HI R2, R0, R11, RZ, 0x7 ;  /* 0x0000000b00027211 */ /* 0x000fc400078f38ff */
[----:B------:R-:W-:Y:S02]  /*0bb0*/  LEA.HI R220, R0, R11, RZ, 0x5 ;  /* 0x0000000b00dc7211 */ /* 0x000fe400078f28ff */
[----:B------:R-:W-:Y:S02]  /*0bc0*/  LOP3.LUT R3, R2, 0xffffff80, RZ, 0xc0, !PT ;  /* 0xffffff8002037812 */ /* 0x000fe400078ec0ff */
[----:B------:R-:W-:Y:S02]  /*0bd0*/  SHF.R.S32.HI R220, RZ, 0x5, R220 ;  /* 0x00000005ffdc7819 */ /* 0x000fe400000114dc */
[----:B------:R-:W-:Y:S01]  /*0be0*/  SHF.R.S32.HI R13, RZ, 0x7, R2 ;  /* 0x00000007ff0d7819 */ /* 0x000fe20000011402 */
[----:B------:R-:W-:-:S03]  /*0bf0*/  IMAD.IADD R10, R11, 0x1, -R3 ;  /* 0x000000010b0a7824 */ /* 0x000fc600078e0a03 */
[----:B------:R-:W-:Y:S02]  /*0c00*/  LEA.HI R2, R2, R13, RZ, 0x1 ;  /* 0x0000000d02027211 */ /* 0x000fe400078f08ff */
[----:B------:R-:W-:Y:S02]  /*0c10*/  SHF.R.S32.HI R5, RZ, 0x1f, R10 ;  /* 0x0000001fff057819 */ /* 0x000fe4000001140a */
[----:B------:R-:W-:Y:S02]  /*0c20*/  LOP3.LUT R2, R2, 0x3fffffe, RZ, 0xc0, !PT ;  /* 0x03fffffe02027812 */ /* 0x000fe400078ec0ff */
[CC--:B------:R-:W-:Y:S02]  /*0c30*/  LEA.HI R7, R5.reuse, R10.reuse, RZ, 0x2 ;  /* 0x0000000a05077211 */ /* 0x0c0fe400078f10ff */
[----:B------:R-:W-:Y:S01]  /*0c40*/  LEA.HI R8, R5, R10, RZ, 0x5 ;  /* 0x0000000a05087211 */ /* 0x000fe200078f28ff */
[----:B------:R-:W-:Y:S01]  /*0c50*/  IMAD.IADD R2, R13, 0x1, -R2 ;  /* 0x000000010d027824 */ /* 0x000fe200078e0a02 */
[----:B------:R-:W-:-:S02]  /*0c60*/  SHF.R.S32.HI R4, RZ, 0x2, R7 ;  /* 0x00000002ff047819 */ /* 0x000fc40000011407 */
[----:B------:R-:W-:Y:S02]  /*0c70*/  SHF.R.S32.HI R3, RZ, 0x1f, R7 ;  /* 0x0000001fff037819 */ /* 0x000fe40000011407 */
[----:B------:R-:W-:Y:S02]  /*0c80*/  SHF.R.S32.HI R8, RZ, 0x5, R8 ;  /* 0x00000005ff087819 */ /* 0x000fe40000011408 */
[----:B------:R-:W-:Y:S02]  /*0c90*/  LEA.HI R6, R3, R4, RZ, 0x3 ;  /* 0x0000000403067211 */ /* 0x000fe400078f18ff */
[----:B------:R-:W-:Y:S02]  /*0ca0*/  LEA.HI R3, R0, R11, RZ, 0x4 ;  /* 0x0000000b00037211 */ /* 0x000fe400078f20ff */
[----:B------:R-:W-:Y:S02]  /*0cb0*/  LOP3.LUT R9, R6, 0xfffffff8, RZ, 0xc0, !PT ;  /* 0xfffffff806097812 */ /* 0x000fe400078ec0ff */
[----:B------:R-:W-:-:S02]  /*0cc0*/  SHF.R.S32.HI R6, RZ, 0x4, R3 ;  /* 0x00000004ff067819 */ /* 0x000fc40000011403 */
[----:B------:R-:W-:Y:S01]  /*0cd0*/  LOP3.LUT R206, R7, 0x7ffffffc, RZ, 0xc0, !PT ;  /* 0x7ffffffc07ce7812 */ /* 0x000fe200078ec0ff */
[----:B------:R-:W-:Y:S01]  /*0ce0*/  IMAD.IADD R9, R4, 0x1, -R9 ;  /* 0x0000000104097824 */ /* 0x000fe200078e0a09 */
[C---:B------:R-:W-:Y:S02]  /*0cf0*/  LOP3.LUT R4, R3.reuse, 0x3fffff0, RZ, 0xc0, !PT ;  /* 0x03fffff003047812 */ /* 0x040fe400078ec0ff */
[----:B------:R-:W-:Y:S01]  /*0d00*/  LEA.HI R3, R3, R6, RZ, 0x1 ;  /* 0x0000000603037211 */ /* 0x000fe200078f08ff */
[----:B------:R-:W-:Y:S02]  /*0d10*/  IMAD R9, R8, 0x10, R9 ;  /* 0x0000001008097824 */ /* 0x000fe400078e0209 */
[----:B------:R-:W-:Y:S01]  /*0d20*/  IMAD.IADD R206, R10, 0x1, -R206 ;  /* 0x000000010ace7824 */ /* 0x000fe200078e0ace */
[----:B------:R-:W-:Y:S01]  /*0d30*/  LOP3.LUT R5, R3, 0x1ffffffe, RZ, 0xc0, !PT ;  /* 0x1ffffffe03057812 */ /* 0x000fe200078ec0ff */
[----:B------:R-:W-:Y:S02]  /*0d40*/  IMAD.IADD R3, R11, 0x1, -R4 ;  /* 0x000000010b037824 */ /* 0x000fe400078e0a04 */
[----:B------:R-:W-:-:S02]  /*0d50*/  IMAD R8, R2, 0x40, R9 ;  /* 0x0000004002087824 */ /* 0x000fc400078e0209 */
[----:B------:R-:W-:Y:S01]  /*0d60*/  IMAD R4, R220, 0x10, R3 ;  /* 0x00000010dc047824 */ /* 0x000fe200078e0203 */
[-C--:B------:R-:W-:Y:S01]  /*0d70*/  LEA.HI R3, R0, R11.reuse, RZ, 0x2 ;  /* 0x0000000b00037211 */ /* 0x080fe200078f10ff */
[----:B------:R-:W-:Y:S01]  /*0d80*/  IMAD.IADD R5, R6, 0x1, -R5 ;  /* 0x0000000106057824 */ /* 0x000fe200078e0a05 */
[----:B------:R-:W-:Y:S01]  /*0d90*/  LEA.HI R0, R0, R11, RZ, 0x3 ;  /* 0x0000000b00007211 */ /* 0x000fe200078f18ff */
[----:B------:R0:W-:Y:S01]  /*0da0*/  STL [R1+0x18], R8 ;  /* 0x0000180801007387 */ /* 0x0001e20000100800 */
[----:B------:R-:W-:Y:S01]  /*0db0*/  SHF.R.S32.HI R18, RZ, 0x2, R3 ;  /* 0x00000002ff127819 */ /* 0x000fe20000011403 */
[----:B------:R-:W-:Y:S01]  /*0dc0*/  IMAD R6, R4, 0x8, R5 ;  /* 0x0000000804067824 */ /* 0x000fe200078e0205 */
[----:B------:R-:W-:Y:S01]  /*0dd0*/  LOP3.LUT R225, R0, 0xfffffff8, RZ, 0xc0, !PT ;  /* 0xfffffff800e17812 */ /* 0x000fe200078ec0ff */
[----:B------:R-:W-:Y:S01]  /*0de0*/  IMAD.MOV.U32 R2, RZ, RZ, RZ ;  /* 0x000000ffff027224 */ /* 0x000fe200078e00ff */
[----:B------:R-:W-:Y:S01]  /*0df0*/  SHF.R.S32.HI R5, RZ, 0x1f, R3 ;  /* 0x0000001fff057819 */ /* 0x000fe20000011403 */
[----:B------:R-:W-:Y:S01]  /*0e00*/  VIADD R232, R18, 0x40 ;  /* 0x0000004012e87836 */ /* 0x000fe20000000000 */
[----:B------:R-:W-:Y:S01]  /*0e10*/  LOP3.LUT R233, R3, 0xfffffffc, RZ, 0xc0, !PT ;  /* 0xfffffffc03e97812 */ /* 0x000fe200078ec0ff */
[----:B------:R-:W-:Y:S01]  /*0e20*/  IMAD.IADD R225, R11, 0x1, -R225 ;  /* 0x000000010be17824 */ /* 0x000fe200078e0ae1 */
[----:B------:R-:W-:Y:S01]  /*0e30*/  LEA.HI R5, R5, R18, RZ, 0x3 ;  /* 0x0000001205057211 */ /* 0x000fe200078f18ff */
[----:B------:R-:W-:Y:S01]  /*0e40*/  IMAD.SHL.U32 R218, R232, 0x40, RZ ;  /* 0x00000040e8da7824 */ /* 0x000fe200078e00ff */
[----:B------:R-:W-:Y:S01]  /*0e50*/  SHF.R.S32.HI R9, RZ, 0x1f, R232 ;  /* 0x0000001fff097819 */ /* 0x000fe200000114e8 */
[----:B------:R-:W-:Y:S01]  /*0e60*/  IMAD.IADD R233, R11, 0x1, -R233 ;  /* 0x000000010be97824 */ /* 0x000fe200078e0ae9 */
[----:B------:R-:W-:Y:S01]  /*0e70*/  LOP3.LUT R5, R5, 0xfffffff8, RZ, 0xc0, !PT ;  /* 0xfffffff805057812 */ /* 0x000fe200078ec0ff */
[----:B------:R-:W-:Y:S01]  /*0e80*/  IMAD.SHL.U32 R214, R225, 0x8, RZ ;  /* 0x00000008e1d67824 */ /* 0x000fe200078e00ff */
[----:B------:R-:W-:Y:S01]  /*0e90*/  LEA.HI R9, R9, R232, RZ, 0x3 ;  /* 0x000000e809097211 */ /* 0x000fe200078f18ff */
[----:B------:R-:W-:Y:S01]  /*0ea0*/  IMAD.SHL.U32 R3, R233, 0x8, RZ ;  /* 0x00000008e9037824 */ /* 0x000fe200078e00ff */
[----:B------:R-:W-:Y:S01]  /*0eb0*/  LOP3.LUT R218, R218, 0x1c0, RZ, 0xc0, !PT ;  /* 0x000001c0dada7812 */ /* 0x000fe200078ec0ff */
[----:B------:R-:W-:Y:S01]  /*0ec0*/  VIADD R223, R214, 0x40 ;  /* 0x00000040d6df7836 */ /* 0x000fe20000000000 */
[----:B------:R-:W-:Y:S01]  /*0ed0*/  SHF.R.S32.HI R4, RZ, 0x1f, R214 ;  /* 0x0000001fff047819 */ /* 0x000fe200000114d6 */
[----:B------:R-:W-:Y:S01]  /*0ee0*/  IMAD.SHL.U32 R9, R9, 0x40, RZ ;  /* 0x0000004009097824 */ /* 0x000fe200078e00ff */
[----:B------:R-:W-:Y:S01]  /*0ef0*/  LOP3.LUT R4, R218, 0x38, R3, 0xf8, !PT ;  /* 0x00000038da047812 */ /* 0x000fe200078ef803 */
[----:B------:R-:W-:Y:S01]  /*0f00*/  IMAD.IADD R237, R18, 0x1, -R5 ;  /* 0x0000000112ed7824 */ /* 0x000fe200078e0a05 */
[----:B------:R-:W-:Y:S01]  /*0f10*/  SHF.R.U32.HI R5, RZ, 0x3, R218 ;  /* 0x00000003ff057819 */ /* 0x000fe200000116da */
[C---:B------:R-:W-:Y:S01]  /*0f20*/  VIADD R222, R214.reuse, 0x80 ;  /* 0x00000080d6de7836 */ /* 0x040fe20000000000 */
[----:B------:R-:W-:Y:S01]  /*0f30*/  LOP3.LUT R221, R9, 0xfffffe00, RZ, 0xc0, !PT ;  /* 0xfffffe0009dd7812 */ /* 0x000fe200078ec0ff */
[----:B------:R-:W-:Y:S01]  /*0f40*/  VIADD R224, R214, 0xc0 ;  /* 0x000000c0d6e07836 */ /* 0x000fe20000000000 */
[----:B------:R-:W-:Y:S01]  /*0f50*/  SHF.R.S32.HI R3, RZ, 0x1f, R223 ;  /* 0x0000001fff037819 */ /* 0x000fe200000114df */
[----:B------:R-:W-:Y:S01]  /*0f60*/  IMAD.SHL.U32 R22, R233, 0x4, RZ ;  /* 0x00000004e9167824 */ /* 0x000fe200078e00ff */
[----:B------:R-:W-:Y:S01]  /*0f70*/  LOP3.LUT R3, R221, R4, R5, 0xf6, !PT ;  /* 0x00000004dd037212 */ /* 0x000fe200078ef605 */
[----:B------:R-:W-:Y:S01]  /*0f80*/  IMAD.SHL.U32 R4, R6, 0x8, RZ ;  /* 0x0000000806047824 */ /* 0x000fe200078e00ff */
[----:B------:R-:W-:Y:S01]  /*0f90*/  SHF.R.S32.HI R236, RZ, 0x3, R0 ;  /* 0x00000003ffec7819 */ /* 0x000fe20000011400 */
[----:B------:R-:W-:Y:S01]  /*0fa0*/  VIADD R209, R22, 0x10 ;  /* 0x0000001016d17836 */ /* 0x000fe20000000000 */
[----:B------:R-:W-:Y:S01]  /*0fb0*/  LEA.HI R0, R233, R233, RZ, 0x1 ;  /* 0x000000e9e9007211 */ /* 0x000fe200078f08ff */
[----:B------:R-:W-:Y:S01]  /*0fc0*/  IMAD R3, R3, 0x2, R16 ;  /* 0x0000000203037824 */ /* 0x000fe200078e0210 */
[----:B------:R0:W-:Y:S01]  /*0fd0*/  STL [R1+0x1c], R4 ;  /* 0x00001c0401007387 */ /* 0x0001e20000100800 */
[----:B------:R-:W-:-:S02]  /*0fe0*/  SHF.R.S32.HI R7, RZ, 0x1f, R222 ;  /* 0x0000001fff077819 */ /* 0x000fc400000114de */
[----:B------:R-:W-:Y:S01]  /*0ff0*/  LOP3.LUT R0, R0, 0x1ffffffe, RZ, 0xc0, !PT ;  /* 0x1ffffffe00007812 */ /* 0x000fe200078ec0ff */
[----:B------:R0:W-:Y:S01]  /*1000*/  STL [R1+0xc], R3 ;  /* 0x00000c0301007387 */ /* 0x0001e20000100800 */
[----:B------:R-:W-:-:S03]  /*1010*/  SHF.R.S32.HI R5, RZ, 0x1f, R224 ;  /* 0x0000001fff057819 */ /* 0x000fc600000114e0 */
[----:B------:R-:W-:-:S04]  /*1020*/  IMAD.IADD R0, R233, 0x1, -R0 ;  /* 0x00000001e9007824 */ /* 0x000fc800078e0a00 */
[----:B------:R-:W-:Y:S01]  /*1030*/  IMAD R215, R0, 0x8, R8 ;  /* 0x0000000800d77824 */ /* 0x000fe200078e0208 */
[----:B0-2---:R-:W-:-:S07]  /*1040*/  LOP3.LUT R207, R12, 0x1, RZ, 0xfc, !PT ;  /* 0x000000010ccf7812 */ /* 0x005fce00078efcff */
.L_x_2866:
[----:B------:R-:W-:Y:S05]  /*1050*/  YIELD ;  /* 0x0000000000007946 */ /* 0x000fea0003800000 */
[----:B------:R-:W-:Y:S01]  /*1060*/  ULDC.64 UR4, c[0x0][0xa28] ;  /* 0x00028a0000047ab9 */ /* 0x000fe20000000a00 */
[----:B0-----:R-:W0:Y:S01]  /*1070*/  LDC.64 R6, c[0x0][0xa08] ;  /* 0x00028200ff067b82 */ /* 0x001e220000000a00 */
[----:B------:R-:W-:Y:S01]  /*1080*/  ISETP.NE.U32.AND P1, PT, RZ, UR4, PT ;  /* 0x00000004ff007c0c */ /* 0x000fe2000bf25070 */
[----:B------:R-:W-:Y:S02]  /*1090*/  IMAD.MOV.U32 R0, RZ, RZ, RZ ;  /* 0x000000ffff007224 */ /* 0x000fe400078e00ff */
[----:B------:R-:W-:Y:S01]  /*10a0*/  IMAD.MOV.U32 R32, RZ, RZ, RZ ;  /* 0x000000ffff207224 */ /* 0x000fe200078e00ff */
[----:B------:R-:W-:Y:S01]  /*10b0*/  ISETP.NE.AND.EX P1, PT, RZ, UR5, PT, P1 ;  /* 0x00000005ff007c0c */ /* 0x000fe2000bf25310 */
[----:B------:R-:W-:-:S02]  /*10c0*/  ULDC.64 UR4, c[0x0][0xa18] ;  /* 0x0002860000047ab9 */ /* 0x000fc40000000a00 */
[----:B------:R-:W-:-:S04]  /*10d0*/  ISETP.NE.U32.AND P2, PT, RZ, UR4, PT ;  /* 0x00000004ff007c0c */ /* 0x000fc8000bf45070 */
[----:B------:R-:W-:Y:S01]  /*10e0*/  ISETP.NE.AND.EX P2, PT, RZ, UR5, PT, P2 ;  /* 0x00000005ff007c0c */ /* 0x000fe2000bf45320 */
[----:B------:R-:W-:Y:S02]  /*10f0*/  ULDC.64 UR4, c[0x0][0xa08] ;  /* 0x0002820000047ab9 */ /* 0x000fe40000000a00 */
[----:B------:R-:W-:-:S03]  /*1100*/  ISETP.NE.U32.AND P0, PT, RZ, UR4, PT ;  /* 0x00000004ff007c0c */ /* 0x000fc6000bf05070 */
[----:B-1----:R-:W1:Y:S01]  /*1110*/  @P1 LDC.64 R4, c[0x0][0xa28] ;  /* 0x00028a00ff041b82 */ /* 0x002e620000000a00 */
[----:B------:R-:W-:Y:S01]  /*1120*/  ISETP.NE.AND.EX P0, PT, RZ, UR5, PT, P0 ;  /* 0x00000005ff007c0c */ /* 0x000fe2000bf05300 */
[----:B0-----:R-:W-:-:S06]  /*1130*/  IMAD.WIDE R10, R91, 0x4, R6 ;  /* 0x000000045b0a7825 */ /* 0x001fcc00078e0206 */
[----:B------:R-:W0:Y:S01]  /*1140*/  @P2 LDC.64 R8, c[0x0][0xa18] ;  /* 0x00028600ff082b82 */ /* 0x000e220000000a00 */
[----:B------:R-:W-:Y:S02]  /*1150*/  ULDC UR4, c[0x0][0x288] ;  /* 0x0000a20000047ab9 */ /* 0x000fe40000000800 */
[----:B------:R-:W-:Y:S01]  /*1160*/  IMAD.U32 R204, RZ, RZ, UR4 ;  /* 0x00000004ffcc7e24 */ /* 0x000fe2000f8e00ff */
[----:B------:R-:W-:Y:S02]  /*1170*/  ULDC.64 UR4, c[0x0][0x418] ;  /* 0x0001060000047ab9 */ /* 0x000fe40000000a00 */
[----:B--2---:R2:W5:Y:S01]  /*1180*/  @P0 LDG.E R32, desc[UR40][R10.64] ;  /* 0x000000280a200981 */ /* 0x004562000c1e1900 */
[----:B-1----:R-:W-:-:S05]  /*1190*/  @P1 IMAD.WIDE R4, R91, 0x4, R4 ;  /* 0x000000045b041825 */ /* 0x002fca00078e0204 */
[----:B------:R2:W5:Y:S01]  /*11a0*/  @P1 LDG.E R0, desc[UR40][R4.64] ;  /* 0x0000002804001981 */ /* 0x000562000c1e1900 */
[----:B0-----:R-:W-:-:S05]  /*11b0*/  @P2 IMAD.WIDE R6, R91, 0x4, R8 ;  /* 0x000000045b062825 */ /* 0x001fca00078e0208 */
        /* <DEDUP_REMOVED lines=10> */
[----:B--2-4-:R-:W-:Y:S06]  /*1260*/  @P2 BRA `(.L_x_2661) ;  /* 0x0000000000242947 */ /* 0x014fec0003800000 */
        /* <DEDUP_REMOVED lines=9> */
.L_x_2661:
[----:B------:R-:W-:Y:S01]  /*1300*/  ULDC.64 UR4, c[0x0][0xa20] ;  /* 0x0002880000047ab9 */ /* 0x000fe20000000a00 */
[----:B------:R-:W-:Y:S01]  /*1310*/  IMAD.MOV.U32 R230, RZ, RZ, R90 ;  /* 0x000000ffffe67224 */ /* 0x000fe200078e005a */
[----:B------:R-:W-:Y:S01]  /*1320*/  ISETP.NE.U32.AND P1, PT, RZ, UR4, PT ;  /* 0x00000004ff007c0c */ /* 0x000fe2000bf25070 */
[----:B------:R-:W-:-:S03]  /*1330*/  IMAD.MOV.U32 R231, RZ, RZ, R91 ;  /* 0x000000ffffe77224 */ /* 0x000fc600078e005b */
[----:B------:R-:W-:-:S13]  /*1340*/  ISETP.NE.AND.EX P1, PT, RZ, UR5, PT, P1 ;  /* 0x00000005ff007c0c */ /* 0x000fda000bf25310 */
[----:B------:R-:W-:Y:S05]  /*1350*/  @!P1 BRA `(.L_x_2662) ;  /* 0x0000000000109947 */ /* 0x000fea0003800000 */
[----:B------:R-:W0:Y:S02]  /*1360*/  LDC.64 R4, c[0x0][0xa20] ;  /* 0x00028800ff047b82 */ /* 0x000e240000000a00 */
[----:B0-----:R-:W-:-:S05]  /*1370*/  IMAD.WIDE R4, R91, 0x4, R4 ;  /* 0x000000045b047825 */ /* 0x001fca00078e0204 */
[----:B------:R0:W5:Y:S01]  /*1380*/  LDG.E R31, desc[UR40][R4.64] ;  /* 0x00000028041f7981 */ /* 0x000162000c1e1900 */
[----:B------:R-:W-:Y:S05]  /*1390*/  BRA `(.L_x_2663) ;  /* 0x0000000000107947 */ /* 0x000fea0003800000 */
.L_x_2662:
[----:B------:R-:W-:Y:S05]  /*13a0*/  @!P0 BRA `(.L_x_2663) ;  /* 0x00000000000c8947 */ /* 0x000fea0003800000 */
[----:B------:R-:W2:Y:S04]  /*13b0*/  LDG.E R4, desc[UR40][R10.64] ;  /* 0x000000280a047981 */ /* 0x000ea8000c1e1900 */
[----:B------:R-:W2:Y:S02]  /*13c0*/  LDG.E R31, desc[UR40][R10.64+0x4] ;  /* 0x000004280a1f7981 */ /* 0x000ea4000c1e1900 */
[----:B--2---:R-:W-:-:S07]  /*13d0*/  IMAD.IADD R31, R31, 0x1, -R4 ;  /* 0x000000011f1f7824 */ /* 0x004fce00078e0a04 */
.L_x_2663:
[----:B------:R-:W-:Y:S01]  /*13e0*/  ULDC.64 UR4, c[0x0][0xa10] ;  /* 0x0002840000047ab9 */ /* 0x000fe20000000a00 */
[----:B------:R-:W1:Y:S01]  /*13f0*/  LDC R9, c[0x0][0x448] ;  /* 0x00011200ff097b82 */ /* 0x000e620000000800 */
[----:B------:R-:W-:-:S04]  /*1400*/  ISETP.NE.U32.AND P0, PT, RZ, UR4, PT ;  /* 0x00000004ff007c0c */ /* 0x000fc8000bf05070 */
[----:B------:R-:W-:Y:S01]  /*1410*/  ISETP.NE.AND.EX P0, PT, RZ, UR5, PT, P0 ;  /* 0x00000005ff007c0c */ /* 0x000fe2000bf05300 */
[----:B------:R-:W-:Y:S02]  /*1420*/  ULDC.64 UR4, c[0x0][0xa30] ;  /* 0x00028c0000047ab9 */ /* 0x000fe40000000a00 */
[----:B------:R-:W-:Y:S01]  /*1430*/  ISETP.NE.U32.AND P1, PT, RZ, UR4, PT ;  /* 0x00000004ff007c0c */ /* 0x000fe2000bf25070 */
[----:B-----5:R-:W-:Y:S01]  /*1440*/  IMAD.MOV.U32 R30, RZ, RZ, R31 ;  /* 0x000000ffff1e7224 */ /* 0x020fe200078e001f */
[----:B------:R-:W2:Y:S02]  /*1450*/  LDC.64 R14, c[0x0][0x9e0] ;  /* 0x00027800ff0e7b82 */ /* 0x000ea40000000a00 */
[----:B------:R-:W-:-:S06]  /*1460*/  ISETP.NE.AND.EX P1, PT, RZ, UR5, PT, P1 ;  /* 0x00000005ff007c0c */ /* 0x000fcc000bf25310 */
[----:B0-----:R-:W0:Y:S08]  /*1470*/  @P0 LDC.64 R4, c[0x0][0xa10] ;  /* 0x00028400ff040b82 */ /* 0x001e300000000a00 */
[----:B------:R-:W3:Y:S01]  /*1480*/  @P1 LDC.64 R6, c[0x0][0xa30] ;  /* 0x00028c00ff061b82 */ /* 0x000ee20000000a00 */
[----:B0-----:R-:W-:-:S05]  /*1490*/  @P0 IMAD.WIDE R4, R91, 0x4, R4 ;  /* 0x000000045b040825 */ /* 0x001fca00078e0204 */
[----:B------:R-:W4:Y:S04]  /*14a0*/  @P0 LDG.E R3, desc[UR40][R4.64] ;  /* 0x0000002804030981 */ /* 0x000f28000c1e1900 */
[----:B------:R-:W4:Y:S01]  /*14b0*/  @P0 LDG.E R8, desc[UR40][R4.64+0x4] ;  /* 0x0000042804080981 */ /* 0x000f22000c1e1900 */
[----:B---3--:R-:W-:-:S05]  /*14c0*/  @P1 IMAD.WIDE R6, R91, 0x4, R6 ;  /* 0x000000045b061825 */ /* 0x008fca00078e0206 */
[----:B------:R0:W5:Y:S01]  /*14d0*/  @P1 LDG.E R30, desc[UR40][R6.64] ;  /* 0x00000028061e1981 */ /* 0x000162000c1e1900 */
[----:B-1----:R-:W-:Y:S01]  /*14e0*/  ISETP.NE.AND P1, PT, R9, 0x1, PT ;  /* 0x000000010900780c */ /* 0x002fe20003f25270 */
[----:B------:R-:W-:Y:S01]  /*14f0*/  IMAD.SHL.U32 R210, R89, 0x80, RZ ;  /* 0x0000008059d27824 */ /* 0x000fe200078e00ff */
[----:B--2---:R-:W-:-:S11]  /*1500*/  ISETP.GE.AND P2, PT, R15, 0x1, PT ;  /* 0x000000010f00780c */ /* 0x004fd60003f46270 */
[----:B------:R-:W1:Y:S08]  /*1510*/  @P1 LDC R10, c[0x0][0x44c] ;  /* 0x00011300ff0a1b82 */ /* 0x000e700000000800 */
[----:B------:R-:W2:Y:S01]  /*1520*/  @P1 LDC R12, c[0x0][0x450] ;  /* 0x00011400ff0c1b82 */ /* 0x000ea20000000800 */
[----:B----4-:R-:W-:Y:S02]  /*1530*/  @P0 IMAD.IADD R24, R8, 0x1, -R3 ;  /* 0x0000000108180824 */ /* 0x010fe400078e0a03 */
[----:B------:R-:W-:-:S02]  /*1540*/  IMAD.IADD R8, R31, 0x1, -R0 ;  /* 0x000000011f087824 */ /* 0x000fc400078e0a00 */
[----:B------:R-:W-:Y:S02]  /*1550*/  VIADD R3, R210, 0x7f ;  /* 0x0000007fd2037836 */ /* 0x000fe40000000000 */
[----:B------:R-:W-:Y:S02]  /*1560*/  IMAD.IADD R205, R8, 0x1, R24 ;  /* 0x0000000108cd7824 */ /* 0x000fe400078e0218 */
[----:B-1----:R-:W-:-:S04]  /*1570*/  @P1 IMAD.HI.U32 R5, R3, R10, RZ ;  /* 0x0000000a03051227 */ /* 0x002fc800078e00ff */
[C---:B------:R-:W-:Y:S02]  /*1580*/  VIADD R0, R205.reuse, 0x5f ;  /* 0x0000005fcd007836 */ /* 0x040fe40000000000 */
[----:B------:R-:W-:Y:S01]  /*1590*/  IMAD.MOV.U32 R4, RZ, RZ, R3 ;  /* 0x000000ffff047224 */ /* 0x000fe200078e0003 */
[----:B--2---:R-:W-:Y:S01]  /*15a0*/  @P1 SHF.R.U32.HI R4, RZ, R12, R5 ;  /* 0x0000000cff041219 */ /* 0x004fe20000011605 */
[----:B------:R-:W-:Y:S01]  /*15b0*/  IMAD.HI R0, R0, 0x2aaaaaab, RZ ;  /* 0x2aaaaaab00007827 */ /* 0x000fe200078e02ff */
[----:B------:R-:W-:-:S04]  /*15c0*/  IADD3 R5, R205, 0x1, -R204 ;  /* 0x00000001cd057810 */ /* 0x000fc80007ffe8cc */
[----:B------:R-:W-:Y:S01]  /*15d0*/  SHF.R.U32.HI R3, RZ, 0x1f, R0 ;  /* 0x0000001fff037819 */ /* 0x000fe20000011600 */
[----:B0-----:R-:W-:-:S03]  /*15e0*/  IMAD.IADD R7, R5, 0x1, R4 ;  /* 0x0000000105077824 */ /* 0x001fc600078e0204 */
[----:B------:R-:W-:Y:S01]  /*15f0*/  LEA.HI.SX32 R178, R0, R3, 0x1c ;  /* 0x0000000300b27211 */ /* 0x000fe200078fe2ff */
[----:B------:R-:W-:Y:S01]  /*1600*/  IMAD.IADD R0, R7, 0x1, R14 ;  /* 0x0000000107007824 */ /* 0x000fe200078e020e */
[----:B------:R-:W-:Y:S06]  /*1610*/  @!P2 BRA `(.L_x_2664) ;  /* 0x000000000048a947 */ /* 0x000fec0003800000 */
[C---:B------:R-:W-:Y:S01]  /*1620*/  ISETP.GT.AND P0, PT, R7.reuse, RZ, PT ;  /* 0x000000ff0700720c */ /* 0x040fe20003f04270 */
[----:B------:R-:W-:Y:S01]  /*1630*/  BSSY B0, `(.L_x_2665) ;  /* 0x000000e000007945 */ /* 0x000fe20003800000 */
[----:B------:R-:W-:-:S11]  /*1640*/  VIADD R3, R7, 0xffffffff ;  /* 0xffffffff07037836 */ /* 0x000fd60000000000 */
        /* <DEDUP_REMOVED lines=8> */
.L_x_2666:
[----:B------:R-:W-:-:S13]  /*16d0*/  ISETP.NE.AND P0, PT, R15, 0x1, PT ;  /* 0x000000010f00780c */ /* 0x000fda0003f05270 */
[----:B------:R-:W0:Y:S02]  /*16e0*/  @P0 LDC.64 R4, c[0x0][0x9e8] ;  /* 0x00027a00ff040b82 */ /* 0x000e240000000a00 */
[----:B0-----:R-:W-:-:S05]  /*16f0*/  @P0 IMAD.HI.U32 R4, R3, R4, RZ ;  /* 0x0000000403040227 */ /* 0x001fca00078e00ff */
[----:B------:R-:W-:-:S07]  /*1700*/  @P0 SHF.R.U32.HI R3, RZ, R5, R4 ;  /* 0x00000005ff030219 */ /* 0x000fce0000011604 */
.L_x_2667:
[----:B------:R-:W-:Y:S05]  /*1710*/  BSYNC B0 ;  /* 0x0000000000007941 */ /* 0x000fea0003800000 */
.L_x_2665:
[----:B------:R-:W-:-:S05]  /*1720*/  IMAD R3, R3, R15, R15 ;  /* 0x0000000f03037224 */ /* 0x000fca00078e020f */
[----:B------:R-:W-:-:S07]  /*1730*/  VIMNMX R0, R0, R3, PT ;  /* 0x0000000300007248 */ /* 0x000fce0003fe0100 */
.L_x_2664:
[----:B------:R-:W0:Y:S01]  /*1740*/  @P1 LDC R3, c[0x0][0x44c] ;  /* 0x00011300ff031b82 */ /* 0x000e220000000800 */
[----:B------:R-:W-:-:S07]  /*1750*/  ULDC UR4, c[0x0][0x9dc] ;  /* 0x0002770000047ab9 */ /* 0x000fce0000000800 */
[----:B------:R-:W1:Y:S01]  /*1760*/  @P1 LDC R5, c[0x0][0x450] ;  /* 0x00011400ff051b82 */ /* 0x000e620000000800 */
[----:B0-----:R-:W-:-:S04]  /*1770*/  @P1 IMAD.HI.U32 R4, R210, R3, RZ ;  /* 0x00000003d2041227 */ /* 0x001fc800078e00ff */
[----:B------:R-:W-:Y:S01]  /*1780*/  IMAD.MOV.U32 R3, RZ, RZ, R210 ;  /* 0x000000ffff037224 */ /* 0x000fe200078e00d2 */
[----:B-1----:R-:W-:-:S04]  /*1790*/  @P1 SHF.R.U32.HI R3, RZ, R5, R4 ;  /* 0x00000005ff031219 */ /* 0x002fc80000011604 */
[----:B------:R-:W-:-:S05]  /*17a0*/  IADD3 R3, R3, R205, -R204 ;  /* 0x000000cd03037210 */ /* 0x000fca0007ffe8cc */
[----:B------:R-:W-:Y:S01]  /*17b0*/  VIADD R4, R3, -UR4 ;  /* 0x8000000403047c36 */ /* 0x000fe20008000000 */
[----:B------:R-:W-:Y:S06]  /*17c0*/  @!P2 BRA `(.L_x_2668) ;  /* 0x000000000044a947 */ /* 0x000fec0003800000 */
        /* <DEDUP_REMOVED lines=10> */
.L_x_2670:
[----:B------:R-:W-:-:S13]  /*1870*/  ISETP.NE.AND P0, PT, R15, 0x1, PT ;  /* 0x000000010f00780c */ /* 0x000fda0003f05270 */
[----:B------:R-:W0:Y:S02]  /*1880*/  @P0 LDC.64 R6, c[0x0][0x9e8] ;  /* 0x00027a00ff060b82 */ /* 0x000e240000000a00 */
[----:B0-----:R-:W-:-:S05]  /*1890*/  @P0 IMAD.HI.U32 R6, R3, R6, RZ ;  /* 0x0000000603060227 */ /* 0x001fca00078e00ff */
[----:B------:R-:W-:-:S07]  /*18a0*/  @P0 SHF.R.U32.HI R3, RZ, R7, R6 ;  /* 0x00000007ff030219 */ /* 0x000fce0000011606 */
.L_x_2671:
[----:B------:R-:W-:Y:S05]  /*18b0*/  BSYNC B0 ;  /* 0x0000000000007941 */ /* 0x000fea0003800000 */
.L_x_2669:
[----:B------:R-:W-:-:S05]  /*18c0*/  IMAD R3, R3, R15, RZ ;  /* 0x0000000f03037224 */ /* 0x000fca00078e02ff */
[----:B------:R-:W-:-:S07]  /*18d0*/  VIMNMX R4, R4, R3, !PT ;  /* 0x0000000304047248 */ /* 0x000fce0007fe0100 */
.L_x_2668:
[----:B------:R-:W-:Y:S02]  /*18e0*/  VIADD R0, R0, 0x5f ;  /* 0x0000005f00007836 */ /* 0x000fe40000000000 */
[----:B------:R-:W-:-:S04]  /*18f0*/  IMAD.HI R4, R4, 0x2aaaaaab, RZ ;  /* 0x2aaaaaab04047827 */ /* 0x000fc800078e02ff */
[----:B------:R-:W-:Y:S01]  /*1900*/  IMAD.HI R0, R0, 0x2aaaaaab, RZ ;  /* 0x2aaaaaab00007827 */ /* 0x000fe200078e02ff */
[----:B------:R-:W-:-:S04]  /*1910*/  SHF.R.U32.HI R5, RZ, 0x1f, R4 ;  /* 0x0000001fff057819 */ /* 0x000fc80000011604 */
[----:B------:R-:W-:Y:S02]  /*1920*/  SHF.R.U32.HI R3, RZ, 0x1f, R0 ;  /* 0x0000001fff037819 */ /* 0x000fe40000011600 */
[----:B------:R-:W-:Y:S02]  /*1930*/  LEA.HI.SX32 R5, R4, R5, 0x1c ;  /* 0x0000000504057211 */ /* 0x000fe400078fe2ff */
[----:B------:R-:W-:Y:S02]  /*1940*/  LEA.HI.SX32 R3, R0, R3, 0x1c ;  /* 0x0000000300037211 */ /* 0x000fe400078fe2ff */
[----:B------:R-:W-:Y:S02]  /*1950*/  VIMNMX R5, RZ, R5, !PT ;  /* 0x00000005ff057248 */ /* 0x000fe40007fe0100 */
[----:B------:R-:W-:-:S03]  /*1960*/  VIMNMX R3, R178, R3, PT ;  /* 0x00000003b2037248 */ /* 0x000fc60003fe0100 */
[--C-:B------:R-:W-:Y:S02]  /*1970*/  IMAD R5, R5, 0x60, -R8.reuse ;  /* 0x0000006005057824 */ /* 0x100fe400078e0a08 */
[----:B------:R-:W-:-:S03]  /*1980*/  IMAD R3, R3, 0x60, -R8 ;  /* 0x0000006003037824 */ /* 0x000fc600078e0a08 */
[----:B------:R-:W-:Y:S02]  /*1990*/  VIMNMX R5, RZ, R5, !PT ;  /* 0x00000005ff057248 */ /* 0x000fe40007fe0100 */
[----:B------:R-:W-:-:S03]  /*19a0*/  VIMNMX R0, R3, R24, PT ;  /* 0x0000001803007248 */ /* 0x000fc60003fe0100 */
[----:B------:R-:W-:Y:S01]  /*19b0*/  IMAD.WIDE.U32 R28, R5, -0x55555555, RZ ;  /* 0xaaaaaaab051c7825 */ /* 0x000fe200078e00ff */
[----:B------:R-:W-:-:S04]  /*19c0*/  ISETP.GT.AND P0, PT, R0, R5, PT ;  /* 0x000000050000720c */ /* 0x000fc80003f04270 */
[----:B------:R-:W-:-:S05]  /*19d0*/  SHF.R.U32.HI R28, RZ, 0x6, R29 ;  /* 0x00000006ff1c7819 */ /* 0x000fca000001161d */
[----:B------:R-:W-:-:S04]  /*19e0*/  IMAD.MOV.U32 R27, RZ, RZ, R28 ;  /* 0x000000ffff1b7224 */ /* 0x000fc800078e001c */
[----:B------:R-:W-:-:S04]  /*19f0*/  @P0 VIADD R0, R0, 0x5f ;  /* 0x0000005f00000836 */ /* 0x000fc80000000000 */
[----:B------:R-:W-:-:S05]  /*1a00*/  @P0 IMAD.HI R0, R0, 0x2aaaaaab, RZ ;  /* 0x2aaaaaab00000827 */ /* 0x000fca00078e02ff */
[----:B------:R-:W-:-:S04]  /*1a10*/  @P0 SHF.R.U32.HI R3, RZ, 0x1f, R0 ;  /* 0x0000001fff030819 */ /* 0x000fc80000011600 */
[----:B------:R-:W-:Y:S02]  /*1a20*/  @P0 LEA.HI.SX32 R27, R0, R3, 0x1c ;  /* 0x00000003001b0211 */ /* 0x000fe400078fe2ff */
[----:B------:R-:W-:Y:S02]  /*1a30*/  PLOP3.LUT P0, PT, PT, PT, PT, 0x80, 0x0 ;  /* 0x000000000000781c */ /* 0x000fe40003f0f070 */
[----:B------:R-:W-:-:S13]  /*1a40*/  ISETP.GT.AND P1, PT, R27, R28, PT ;  /* 0x0000001c1b00720c */ /* 0x000fda0003f24270 */
[----:B------:R-:W-:Y:S05]  /*1a50*/  @!P1 BRA `(.L_x_2672) ;  /* 0x0000003c00d09947 */ /* 0x000fea0003800000 */
        /* <DEDUP_REMOVED lines=20> */
.L_x_2674:
[----:B------:R-:W-:Y:S05]  /*1ba0*/  BSYNC B6 ;  /* 0x0000000000067941 */ /* 0x000fea0003800000 */
.L_x_2673:
        /* <DEDUP_REMOVED lines=20> */
.L_x_2676:
[----:B------:R-:W-:Y:S05]  /*1cf0*/  BSYNC B6 ;  /* 0x0000000000067941 */ /* 0x000fea0003800000 */
.L_x_2675:
[----:B------:R-:W-:Y:S01]  /*1d00*/  ULDC.64 UR4, c[0x0][0x9f8] ;  /* 0x00027e0000047ab9 */ /* 0x000fe20000000a00 */
[----:B------:R-:W0:Y:S01]  /*1d10*/  S2R R38, SR_TID.X ;  /* 0x0000000000267919 */ /* 0x000e220000002100 */
[----:B------:R-:W-:Y:S01]  /*1d20*/  ISETP.NE.U32.AND P0, PT, RZ, UR4, PT ;  /* 0x00000004ff007c0c */ /* 0x000fe2000bf05070 */
[----:B------:R-:W1:Y:S01]  /*1d30*/  LDC.64 R10, c[0x0][0x300] ;  /* 0x0000c000ff0a7b82 */ /* 0x000e620000000a00 */
[----:B------:R-:W-:Y:S01]  /*1d40*/  IMAD.IADD R63, R32, 0x1, R31 ;  /* 0x00000001203f7824 */ /* 0x000fe200078e021f */
[----:B------:R-:W-:Y:S01]  /*1d50*/  ULDC.64 UR6, c[0x0][0xa08] ;  /* 0x0002820000067ab9 */ /* 0x000fe20000000a00 */
[----:B------:R-:W-:Y:S01]  /*1d60*/  ISETP.NE.AND.EX P0, PT, RZ, UR5, PT, P0 ;  /* 0x00000005ff007c0c */ /* 0x000fe2000bf05300 */
[----:B------:R-:W-:Y:S01]  /*1d70*/  ULDC.64 UR4, c[0x0][0x308] ;  /* 0x0000c20000047ab9 */ /* 0x000fe20000000a00 */
[----:B------:R-:W-:Y:S02]  /*1d80*/  SHF.R.S32.HI R12, RZ, 0x1f, R90 ;  /* 0x0000001fff0c7819 */ /* 0x000fe4000001145a */
[----:B------:R-:W-:Y:S01]  /*1d90*/  SHF.R.S32.HI R64, RZ, 0x1f, R18 ;  /* 0x0000001fff407819 */ /* 0x000fe20000011412 */
[----:B------:R-:W2:Y:S08]  /*1da0*/  LDC.64 R82, c[0x0][0x408] ;  /* 0x00010200ff527b82 */ /* 0x000eb00000000a00 */
[----:B------:R-:W3:Y:S08]  /*1db0*/  @P0 LDC.64 R4, c[0x0][0x9f8] ;  /* 0x00027e00ff040b82 */ /* 0x000ef00000000a00 */
[----:B------:R-:W4:Y:S08]  /*1dc0*/  LDC.64 R60, c[0x0][0x3f8] ;  /* 0x0000fe00ff3c7b82 */ /* 0x000f300000000a00 */
[----:B------:R-:W4:Y:S01]  /*1dd0*/  LDC R41, c[0x0][0x3f4] ;  /* 0x0000fd00ff297b82 */ /* 0x000f220000000800 */
[----:B---3--:R-:W-:-:S05]  /*1de0*/  @P0 IMAD.WIDE R4, R91, 0x4, R4 ;  /* 0x000000045b040825 */ /* 0x008fca00078e0204 */
[----:B------:R3:W4:Y:S01]  /*1df0*/  @P0 LDG.E R91, desc[UR40][R4.64] ;  /* 0x00000028045b0981 */ /* 0x000722000c1e1900 */
[----:B------:R-:W-:Y:S01]  /*1e00*/  SHF.R.S32.HI R43, RZ, 0x1f, R63 ;  /* 0x0000001fff2b7819 */ /* 0x000fe2000001143f */
[-C--:B-1----:R-:W-:Y:S01]  /*1e10*/  IMAD.WIDE.U32 R6, R63, R10.reuse, RZ ;  /* 0x0000000a3f067225 */ /* 0x082fe200078e00ff */
[----:B------:R-:W-:Y:S02]  /*1e20*/  ISETP.NE.U32.AND P0, PT, RZ, UR6, PT ;  /* 0x00000006ff007c0c */ /* 0x000fe4000bf05070 */
[----:B0-----:R-:W-:Y:S01]  /*1e30*/  SHF.R.U32.HI R38, RZ, 0x7, R38 ;  /* 0x00000007ff267819 */ /* 0x001fe20000011626 */
[----:B------:R-:W-:Y:S01]  /*1e40*/  IMAD R0, R43, R10, RZ ;  /* 0x0000000a2b007224 */ /* 0x000fe200078e02ff */
[----:B------:R-:W-:Y:S01]  /*1e50*/  ISETP.NE.AND.EX P0, PT, RZ, UR7, PT, P0 ;  /* 0x00000007ff007c0c */ /* 0x000fe2000bf05300 */
[----:B------:R-:W-:Y:S01]  /*1e60*/  IMAD.SHL.U32 R73, R237, 0x40, RZ ;  /* 0x00000040ed497824 */ /* 0x000fe200078e00ff */
[----:B------:R-:W-:Y:S01]  /*1e70*/  ISETP.NE.AND P6, PT, R38, 0x1, PT ;  /* 0x000000012600780c */ /* 0x000fe20003fc5270 */
[----:B------:R-:W-:Y:S01]  /*1e80*/  IMAD R3, R63, R11, R0 ;  /* 0x0000000b3f037224 */ /* 0x000fe200078e0200 */
[----:B------:R-:W-:Y:S01]  /*1e90*/  SHF.R.S32.HI R23, RZ, 0x1f, R22 ;  /* 0x0000001fff177819 */ /* 0x000fe20000011416 */
[----:B---3--:R-:W-:Y:S01]  /*1ea0*/  IMAD.SHL.U32 R4, R233, 0x8, RZ ;  /* 0x00000008e9047824 */ /* 0x008fe200078e00ff */
[----:B------:R-:W-:Y:S01]  /*1eb0*/  LOP3.LUT R73, R73, 0x1c0, RZ, 0xc0, !PT ;  /* 0x000001c049497812 */ /* 0x000fe200078ec0ff */
[----:B------:R-:W-:Y:S01]  /*1ec0*/  IMAD.IADD R7, R7, 0x1, R3 ;  /* 0x0000000107077824 */ /* 0x000fe200078e0203 */
[----:B------:R-:W-:Y:S01]  /*1ed0*/  SHF.L.U64.HI R69, R10, 0x6, R11 ;  /* 0x000000060a457819 */ /* 0x000fe2000001020b */
[----:B------:R-:W-:Y:S01]  /*1ee0*/  IMAD R3, R12, UR4, RZ ;  /* 0x000000040c037c24 */ /* 0x000fe2000f8e02ff */
[----:B------:R-:W-:Y:S01]  /*1ef0*/  SHF.R.S32.HI R5, RZ, 0x1f, R4 ;  /* 0x0000001fff057819 */ /* 0x000fe20000011404 */
[----:B------:R-:W-:Y:S01]  /*1f00*/  IMAD.WIDE.U32 R6, R90, UR4, R6 ;  /* 0x000000045a067c25 */ /* 0x000fe2000f8e0006 */
[----:B------:R-:W-:-:S02]  /*1f10*/  SHF.R.U32.HI R76, RZ, 0x3, R73 ;  /* 0x00000003ff4c7819 */ /* 0x000fc40000011649 */
[----:B--2---:R-:W-:Y:S01]  /*1f20*/  SHF.L.U64.HI R71, R82, 0x6, R83 ;  /* 0x0000000652477819 */ /* 0x004fe20000010253 */
[----:B------:R-:W-:Y:S01]  /*1f30*/  IMAD R3, R90, UR5, R3 ;  /* 0x000000055a037c24 */ /* 0x000fe2000f8e0203 */
[----:B------:R-:W-:Y:S01]  /*1f40*/  ULDC.64 UR4, c[0x0][0x310] ;  /* 0x0000c40000047ab9 */ /* 0x000fe20000000a00 */
[----:B------:R-:W-:Y:S01]  /*1f50*/  VIADD R31, R4, 0x20 ;  /* 0x00000020041f7836 */ /* 0x000fe20000000000 */
[----:B----4-:R-:W-:Y:S01]  /*1f60*/  SHF.L.U64.HI R74, R60, 0x6, R61 ;  /* 0x000000063c4a7819 */ /* 0x010fe2000001023d */
[----:B------:R-:W-:Y:S01]  /*1f70*/  IMAD.IADD R7, R7, 0x1, R3 ;  /* 0x0000000107077824 */ /* 0x000fe200078e0203 */
[----:B------:R-:W-:Y:S01]  /*1f80*/  SHF.R.S32.HI R77, RZ, 0x1f, R232 ;  /* 0x0000001fff4d7819 */ /* 0x000fe200000114e8 */
[----:B------:R-:W-:-:S04]  /*1f90*/  IMAD.WIDE.U32 R8, R18, R10, R4 ;  /* 0x0000000a12087225 */ /* 0x000fc800078e0004 */
[C---:B------:R-:W-:Y:S02]  /*1fa0*/  VIADD R13, R4.reuse, 0xc0 ;  /* 0x000000c0040d7836 */ /* 0x040fe40000000000 */
[C---:B------:R-:W-:Y:S02]  /*1fb0*/  VIADD R65, R4.reuse, 0x40 ;  /* 0x0000004004417836 */ /* 0x040fe40000000000 */
[C---:B------:R-:W-:Y:S02]  /*1fc0*/  VIADD R66, R4.reuse, 0x60 ;  /* 0x0000006004427836 */ /* 0x040fe40000000000 */
[C---:B------:R-:W-:Y:S02]  /*1fd0*/  VIADD R14, R4.reuse, 0xe0 ;  /* 0x000000e0040e7836 */ /* 0x040fe40000000000 */
[C---:B------:R-:W-:Y:S02]  /*1fe0*/  VIADD R67, R4.reuse, 0x80 ;  /* 0x0000008004437836 */ /* 0x040fe40000000000 */
[----:B------:R-:W-:-:S02]  /*1ff0*/  VIADD R68, R4, 0xa0 ;  /* 0x000000a004447836 */ /* 0x000fc40000000000 */
[----:B------:R-:W-:-:S04]  /*2000*/  IMAD.WIDE.U32 R32, R18, R82, R4 ;  /* 0x0000005212207225 */ /* 0x000fc800078e0004 */
[----:B------:R-:W-:Y:S02]  /*2010*/  IMAD.MOV.U32 R79, RZ, RZ, 0x20 ;  /* 0x00000020ff4f7424 */ /* 0x000fe400078e00ff */
[----:B------:R-:W-:Y:S01]  /*2020*/  VIADD R78, R38, 0x8 ;  /* 0x00000008264e7836 */ /* 0x000fe20000000000 */
[----:B------:R-:W-:Y:S01]  /*2030*/  SHF.R.U32.HI R38, RZ, 0x3, R218 ;  /* 0x00000003ff267819 */ /* 0x000fe200000116da */
[----:B------:R-:W-:Y:S02]  /*2040*/  IMAD.SHL.U32 R70, R10, 0x40, RZ ;  /* 0x000000400a467824 */ /* 0x000fe400078e00ff */
[----:B------:R-:W-:Y:S02]  /*2050*/  IMAD R39, R61, 0x60, RZ ;  /* 0x000000603d277824 */ /* 0x000fe400078e02ff */
[----:B------:R-:W-:Y:S02]  /*2060*/  IMAD.SHL.U32 R75, R60, 0x40, RZ ;  /* 0x000000403c4b7824 */ /* 0x000fe400078e00ff */
[----:B------:R-:W-:-:S02]  /*2070*/  IMAD.SHL.U32 R72, R82, 0x40, RZ ;  /* 0x0000004052487824 */ /* 0x000fc400078e00ff */
[----:B------:R-:W-:Y:S01]  /*2080*/  IMAD.SHL.U32 R80, R41, 0x2, RZ ;  /* 0x0000000229507824 */ /* 0x000fe200078e00ff */
[----:B------:R-:W-:Y:S02]  /*2090*/  SHF.R.S32.HI R0, RZ, 0x1f, R91 ;  /* 0x0000001fff007819 */ /* 0x000fe4000001145b */
[----:B------:R-:W-:Y:S02]  /*20a0*/  SEL R91, R91, RZ, !P0 ;  /* 0x000000ff5b5b7207 */ /* 0x000fe40004000000 */
[----:B------:R-:W-:-:S03]  /*20b0*/  SEL R20, R0, RZ, !P0 ;  /* 0x000000ff00147207 */ /* 0x000fc60004000000 */
[----:B------:R-:W-:-:S04]  /*20c0*/  IMAD.WIDE.U32 R6, R91, UR4, R6 ;  /* 0x000000045b067c25 */ /* 0x000fc8000f8e0006 */
[----:B------:R-:W-:Y:S01]  /*20d0*/  IMAD R0, R20, UR4, RZ ;  /* 0x0000000414007c24 */ /* 0x000fe2000f8e02ff */
[----:B------:R-:W-:-:S03]  /*20e0*/  IADD3 R3, P0, R6, R8, RZ ;  /* 0x0000000806037210 */ /* 0x000fc60007f1e0ff */
[----:B------:R-:W-:Y:S01]  /*20f0*/  IMAD R29, R91, UR5, R0 ;  /* 0x000000055b1d7c24 */ /* 0x000fe2000f8e0200 */
[----:B------:R-:W-:Y:S05]  /*2100*/  @!P6 WARPSYNC.ALL ;  /* 0x000000000000e948 */ /* 0x000fea0003800000 */
[----:B------:R-:W-:Y:S01]  /*2110*/  IMAD R0, R64, R10, RZ ;  /* 0x0000000a40007224 */ /* 0x000fe200078e02ff */
[----:B------:R-:W-:Y:S01]  /*2120*/  ULDC UR4, c[0x0][0x320] ;  /* 0x0000c80000047ab9 */ /* 0x000fe20000000800 */
[----:B------:R-:W-:Y:S01]  /*2130*/  IMAD.IADD R29, R7, 0x1, R29 ;  /* 0x00000001071d7824 */ /* 0x000fe200078e021d */
[----:B------:R-:W-:Y:S01]  /*2140*/  @!P6 BAR.SYNC.DEFER_BLOCKING 0x9, 0x100 ;  /* 0x024400000000eb1d */ /* 0x000fe20000010000 */
[----:B------:R-:W-:Y:S01]  /*2150*/  ISETP.GE.AND P2, PT, R31, UR4, PT ;  /* 0x000000041f007c0c */ /* 0x000fe2000bf46270 */
[----:B------:R-:W-:Y:S01]  /*2160*/  IMAD R0, R18, R11, R0 ;  /* 0x0000000b12007224 */ /* 0x000fe200078e0200 */
[----:B------:R-:W-:-:S02]  /*2170*/  ISETP.GE.AND P1, PT, R4, UR4, PT ;  /* 0x0000000404007c0c */ /* 0x000fc4000bf26270 */
[----:B------:R-:W-:Y:S01]  /*2180*/  SEL R8, RZ, 0xffffffff, P2 ;  /* 0xffffffffff087807 */ /* 0x000fe20001000000 */
[----:B------:R-:W-:Y:S01]  /*2190*/  ULDC.64 UR6, c[0x0][0x330] ;  /* 0x0000cc0000067ab9 */ /* 0x000fe20000000a00 */
[----:B------:R-:W-:Y:S01]  /*21a0*/  IADD3.X R0, R29, R9, R0, P0, !PT ;  /* 0x000000091d007210 */ /* 0x000fe200007fe400 */
[----:B------:R-:W-:Y:S01]  /*21b0*/  IMAD R9, R12, UR6, RZ ;  /* 0x000000060c097c24 */ /* 0x000fe2000f8e02ff */
[----:B------:R-:W-:Y:S01]  /*21c0*/  ISETP.GE.AND P0, PT, R13, UR4, PT ;  /* 0x000000040d007c0c */ /* 0x000fe2000bf06270 */
[----:B------:R-:W-:Y:S01]  /*21d0*/  IMAD.SHL.U32 R13, R8, 0x2, RZ ;  /* 0x00000002080d7824 */ /* 0x000fe200078e00ff */
[----:B------:R-:W-:Y:S01]  /*21e0*/  SEL R12, RZ, 0x1, P1 ;  /* 0x00000001ff0c7807 */ /* 0x000fe20000800000 */
[C---:B------:R-:W-:Y:S01]  /*21f0*/  IMAD R15, R90.reuse, UR7, R9 ;  /* 0x000000075a0f7c24 */ /* 0x040fe2000f8e0209 */
[----:B------:R-:W-:Y:S01]  /*2200*/  ISETP.GE.AND P1, PT, R65, UR4, PT ;  /* 0x0000000441007c0c */ /* 0x000fe2000bf26270 */
[----:B------:R-:W-:Y:S01]  /*2210*/  IMAD.WIDE.U32 R8, R90, UR6, R4 ;  /* 0x000000065a087c25 */ /* 0x000fe2000f8e0004 */
[----:B------:R-:W-:-:S02]  /*2220*/  ISETP.GE.AND P2, PT, R66, UR4, PT ;  /* 0x0000000442007c0c */ /* 0x000fc4000bf46270 */
[----:B------:R-:W-:Y:S01]  /*2230*/  ISETP.GE.AND P3, PT, R14, UR4, PT ;  /* 0x000000040e007c0c */ /* 0x000fe2000bf66270 */
[----:B------:R-:W-:Y:S01]  /*2240*/  IMAD.IADD R9, R9, 0x1, R15 ;  /* 0x0000000109097824 */ /* 0x000fe200078e020f */
[----:B------:R-:W-:Y:S02]  /*2250*/  LOP3.LUT R12, R13, 0x2, R12, 0xe2, !PT ;  /* 0x000000020d0c7812 */ /* 0x000fe400078ee20c */
[----:B------:R-:W-:Y:S02]  /*2260*/  SEL R13, RZ, 0x4, P1 ;  /* 0x00000004ff0d7807 */ /* 0x000fe40000800000 */
[----:B------:R-:W-:Y:S02]  /*2270*/  SEL R14, RZ, 0x8, P2 ;  /* 0x00000008ff0e7807 */ /* 0x000fe40001000000 */
[----:B------:R-:W-:Y:S02]  /*2280*/  ISETP.GE.AND P1, PT, R67, UR4, PT ;  /* 0x0000000443007c0c */ /* 0x000fe4000bf26270 */
[----:B------:R-:W-:Y:S01]  /*2290*/  ISETP.GE.AND P2, PT, R68, UR4, PT ;  /* 0x0000000444007c0c */ /* 0x000fe2000bf46270 */
[----:B------:R-:W-:Y:S01]  /*22a0*/  ULDC.64 UR4, c[0x0][0x338] ;  /* 0x0000ce0000047ab9 */ /* 0x000fe20000000a00 */
[----:B------:R-:W-:Y:S01]  /*22b0*/  LOP3.LUT R12, R14, R12, R13, 0xfe, !PT ;  /* 0x0000000c0e0c7212 */ /* 0x000fe200078efe0d */
[----:B------:R-:W-:Y:S01]  /*22c0*/  IMAD R15, R20, UR4, RZ ;  /* 0x00000004140f7c24 */ /* 0x000fe2000f8e02ff */
[----:B------:R-:W-:Y:S01]  /*22d0*/  SEL R13, RZ, 0x10, P1 ;  /* 0x00000010ff0d7807 */ /* 0x000fe20000800000 */
[----:B------:R-:W-:Y:S01]  /*22e0*/  IMAD R20, R64, R60, RZ ;  /* 0x0000003c40147224 */ /* 0x000fe200078e02ff */
[----:B------:R-:W-:Y:S01]  /*22f0*/  SEL R14, RZ, 0x20, P2 ;  /* 0x00000020ff0e7807 */ /* 0x000fe20001000000 */
[----:B------:R-:W-:Y:S01]  /*2300*/  IMAD R95, R91, UR5, R15 ;  /* 0x000000055b5f7c24 */ /* 0x000fe2000f8e020f */
[----:B------:R-:W-:Y:S01]  /*2310*/  LOP3.LUT P1, RZ, R237, 0x4, RZ, 0xc0, !PT ;  /* 0x00000004edff7812 */ /* 0x000fe2000782c0ff */
[----:B------:R-:W-:Y:S01]  /*2320*/  IMAD R59, R18, R61, R20 ;  /* 0x0000003d123b7224 */ /* 0x000fe200078e0214 */
[----:B------:R-:W-:Y:S01]  /*2330*/  LOP3.LUT R13, R14, R12, R13, 0xfe, !PT ;  /* 0x0000000c0e0d7212 */ /* 0x000fe200078efe0d */
[----:B------:R-:W-:Y:S01]  /*2340*/  IMAD.WIDE.U32 R14, R18, R82, R22 ;  /* 0x00000052120e7225 */ /* 0x000fe200078e0016 */
[----:B------:R-:W-:-:S02]  /*2350*/  SEL R12, RZ, 0x40, P0 ;  /* 0x00000040ff0c7807 */ /* 0x000fc40000000000 */
[----:B------:R-:W-:Y:S01]  /*2360*/  ISETP.GE.AND P0, PT, R4, R41, PT ;  /* 0x000000290400720c */ /* 0x000fe20003f06270 */
[----:B------:R-:W-:Y:S01]  /*2370*/  IMAD.WIDE.U32 R20, R18, R60, R4 ;  /* 0x0000003c12147225 */ /* 0x000fe200078e0004 */
[----:B------:R-:W-:Y:S02]  /*2380*/  LOP3.LUT R97, R13, R12, RZ, 0xfc, !PT ;  /* 0x0000000c0d617212 */ /* 0x000fe400078efcff */
[----:B------:R-:W-:Y:S01]  /*2390*/  SEL R35, R41, RZ, P0 ;  /* 0x000000ff29237207 */ /* 0x000fe20000000000 */
[----:B------:R-:W-:Y:S01]  /*23a0*/  IMAD R12, R64, R82, RZ ;  /* 0x00000052400c7224 */ /* 0x000fe200078e02ff */
[C---:B------:R-:W-:Y:S01]  /*23b0*/  IADD3 R62, P2, R18.reuse, R63, RZ ;  /* 0x0000003f123e7210 */ /* 0x040fe20007f5e0ff */
[----:B------:R-:W-:Y:S01]  /*23c0*/  IMAD.MOV.U32 R58, RZ, RZ, R20 ;  /* 0x000000ffff3a7224 */ /* 0x000fe200078e0014 */
[----:B------:R-:W-:Y:S01]  /*23d0*/  SEL R79, R79, 0xffffffe0, !P1 ;  /* 0xffffffe04f4f7807 */ /* 0x000fe20004800000 */
[C---:B------:R-:W-:Y:S01]  /*23e0*/  IMAD R37, R18.reuse, R83, R12 ;  /* 0x0000005312257224 */ /* 0x040fe200078e020c */
[----:B------:R-:W-:Y:S01]  /*23f0*/  SEL R96, RZ, 0xffffff80, P3 ;  /* 0xffffff80ff607807 */ /* 0x000fe20001800000 */
[----:B------:R-:W-:-:S03]  /*2400*/  IMAD.WIDE.U32 R12, R18, R60, R22 ;  /* 0x0000003c120c7225 */ /* 0x000fc600078e0016 */
[----:B------:R-:W-:Y:S01]  /*2410*/  LOP3.LUT R96, R97, 0x80, R96, 0xc8, !PT ;  /* 0x0000008061607812 */ /* 0x000fe200078ec860 */
[----:B------:R-:W-:Y:S01]  /*2420*/  IMAD.IADD R57, R13, 0x1, R59 ;  /* 0x000000010d397824 */ /* 0x000fe200078e023b */
[----:B-----5:R-:W-:Y:S01]  /*2430*/  SHF.R.S32.HI R13, RZ, 0x1f, R30 ;  /* 0x0000001fff0d7819 */ /* 0x020fe2000001141e */
[----:B------:R-:W-:Y:S01]  /*2440*/  IMAD.MOV.U32 R56, RZ, RZ, R12 ;  /* 0x000000ffff387224 */ /* 0x000fe200078e000c */
[----:B------:R-:W-:Y:S01]  /*2450*/  LOP3.LUT R97, R97, 0x40, RZ, 0xc0, !PT ;  /* 0x0000004061617812 */ /* 0x000fe200078ec0ff */
[----:B------:R-:W-:Y:S02]  /*2460*/  IMAD.IADD R15, R15, 0x1, R37 ;  /* 0x000000010f0f7824 */ /* 0x000fe400078e0225 */
[----:B------:R-:W-:Y:S02]  /*2470*/  IMAD R12, R13, R82, RZ ;  /* 0x000000520d0c7224 */ /* 0x000fe400078e02ff */
[----:B------:R-:W-:Y:S02]  /*2480*/  IMAD.IADD R33, R37, 0x1, R33 ;  /* 0x0000000125217824 */ /* 0x000fe400078e0221 */
[----:B------:R-:W-:-:S02]  /*2490*/  IMAD.IADD R35, R4, 0x1, R35 ;  /* 0x0000000104237824 */ /* 0x000fc400078e0223 */
[C---:B------:R-:W-:Y:S02]  /*24a0*/  IMAD R37, R30.reuse, R83, R12 ;  /* 0x000000531e257224 */ /* 0x040fe400078e020c */
[----:B------:R-:W-:Y:S01]  /*24b0*/  IMAD R36, R13, R60, RZ ;  /* 0x0000003c0d247224 */ /* 0x000fe200078e02ff */
[----:B------:R-:W-:Y:S01]  /*24c0*/  SHF.R.S32.HI R34, RZ, 0x1f, R35 ;  /* 0x0000001fff227819 */ /* 0x000fe20000011423 */
[----:B------:R-:W-:-:S03]  /*24d0*/  IMAD.WIDE.U32 R12, R30, R82, R14 ;  /* 0x000000521e0c7225 */ /* 0x000fc600078e000e */
[----:B------:R-:W-:Y:S01]  /*24e0*/  LEA.HI R34, R34, R35, RZ, 0x3 ;  /* 0x0000002322227211 */ /* 0x000fe200078f18ff */
[----:B------:R-:W-:Y:S01]  /*24f0*/  IMAD.WIDE.U32 R14, R30, R82, R32 ;  /* 0x000000521e0e7225 */ /* 0x000fe200078e0020 */
[----:B------:R-:W-:Y:S02]  /*2500*/  LOP3.LUT R33, R73, 0x18, R4, 0xf8, !PT ;  /* 0x0000001849217812 */ /* 0x000fe400078ef804 */
[----:B------:R-:W-:Y:S01]  /*2510*/  SHF.R.S32.HI R88, RZ, 0x3, R34 ;  /* 0x00000003ff587819 */ /* 0x000fe20000011422 */
[----:B------:R-:W-:Y:S01]  /*2520*/  IMAD.IADD R59, R59, 0x1, R21 ;  /* 0x000000013b3b7824 */ /* 0x000fe200078e0215 */
[-C--:B------:R-:W-:Y:S01]  /*2530*/  LOP3.LUT R33, R33, R76.reuse, RZ, 0x3c, !PT ;  /* 0x0000004c21217212 */ /* 0x080fe200078e3cff */
[----:B------:R-:W-:Y:S01]  /*2540*/  IMAD.WIDE.U32 R8, R91, UR4, R8 ;  /* 0x000000045b087c25 */ /* 0x000fe2000f8e0008 */
[----:B------:R-:W-:Y:S01]  /*2550*/  LOP3.LUT R89, R34, 0xfffffff8, RZ, 0xc0, !PT ;  /* 0xfffffff822597812 */ /* 0x000fe200078ec0ff */
[----:B------:R-:W-:Y:S02]  /*2560*/  ULDC UR4, c[0x0][0x2f4] ;  /* 0x0000bd0000047ab9 */ /* 0x000fe40000000800 */
[----:B------:R-:W-:Y:S01]  /*2570*/  IMAD R81, R220, 0x200, R33 ;  /* 0x00000200dc517824 */ /* 0x000fe200078e0221 */
[--C-:B------:R-:W-:Y:S01]  /*2580*/  LOP3.LUT R33, R73, 0x38, R34.reuse, 0xf8, !PT ;  /* 0x0000003849217812 */ /* 0x100fe200078ef822 */
[----:B------:R-:W-:Y:S01]  /*2590*/  IMAD R35, R11, 0x60, RZ ;  /* 0x000000600b237824 */ /* 0x000fe200078e02ff */
[----:B------:R-:W-:Y:S01]  /*25a0*/  LOP3.LUT R34, R218, 0x38, R34, 0xf8, !PT ;  /* 0x00000038da227812 */ /* 0x000fe200078ef822 */
[C---:B------:R-:W-:Y:S01]  /*25b0*/  IMAD R91, R30.reuse, R61, R36 ;  /* 0x0000003d1e5b7224 */ /* 0x040fe200078e0224 */
[----:B------:R-:W-:Y:S01]  /*25c0*/  LOP3.LUT R33, R33, R76, RZ, 0x3c, !PT ;  /* 0x0000004c21217212 */ /* 0x000fe200078e3cff */
[----:B------:R-:W-:Y:S01]  /*25d0*/  IMAD.WIDE.U32 R56, R30, R60, R56 ;  /* 0x0000003c1e387225 */ /* 0x000fe200078e0038 */
[----:B------:R-:W-:-:S02]  /*25e0*/  LOP3.LUT R34, R34, R38, RZ, 0x3c, !PT ;  /* 0x0000002622227212 */ /* 0x000fc400078e3cff */
[----:B------:R-:W-:Y:S01]  /*25f0*/  SHF.R.S32.HI R92, RZ, 0x1f, R89 ;  /* 0x0000001fff5c7819 */ /* 0x000fe20000011459 */
[----:B------:R-:W-:Y:S01]  /*2600*/  IMAD.WIDE.U32 R58, R30, R60, R58 ;  /* 0x0000003c1e3a7225 */ /* 0x000fe200078e003a */
[----:B------:R-:W-:-:S03]  /*2610*/  ISETP.GE.AND P1, PT, R4, UR4, PT ;  /* 0x0000000404007c0c */ /* 0x000fc6000bf26270 */
[----:B------:R-:W-:-:S04]  /*2620*/  IMAD.WIDE.U32 R10, R10, 0x60, RZ ;  /* 0x000000600a0a7825 */ /* 0x000fc800078e00ff */
[----:B------:R-:W-:Y:S02]  /*2630*/  IMAD R83, R83, 0x60, RZ ;  /* 0x0000006053537824 */ /* 0x000fe400078e02ff */
        /* <DEDUP_REMOVED lines=12> */
[----:B------:R-:W-:Y:S02]  /*2700*/  IMAD R93, R220, 0x200, R33 ;  /* 0x00000200dc5d7824 */ /* 0x000fe400078e0221 */
[----:B------:R-:W-:Y:S02]  /*2710*/  IMAD.IADD R94, R221, 0x1, R34 ;  /* 0x00000001dd5e7824 */ /* 0x000fe400078e0222 */
[----:B------:R-:W-:-:S07]  /*2720*/  IMAD.IADD R95, R9, 0x1, R95 ;  /* 0x00000001095f7824 */ /* 0x000fce00078e025f */
.L_x_2724:
        /* <DEDUP_REMOVED lines=9> */
[----:B------:R-:W-:-:S03]  /*27c0*/  IADD3 R33, P5, R3, R104, RZ ;  /* 0x0000006803217210 */ /* 0x000fc60007fbe0ff */
[----:B------:R-:W-:Y:S01]  /*27d0*/  IMAD.IADD R109, R105, 0x1, R27 ;  /* 0x00000001696d7824 */ /* 0x000fe200078e021b */
[----:B------:R-:W-:-:S03]  /*27e0*/  IADD3 R27, P3, P4, R3, R104, R70 ;  /* 0x00000068031b7210 */ /* 0x000fc60007c7e046 */
[----:B------:R-:W-:Y:S01]  /*27f0*/  IMAD.X R34, R109, 0x1, R0, P5 ;  /* 0x000000016d227824 */ /* 0x000fe200028e0600 */
[----:B------:R-:W-:Y:S02]  /*2800*/  IADD3.X R32, R0, R109, R69, P3, P4 ;  /* 0x0000006d00207210 */ /* 0x000fe40001fe8445 */
[-C--:B0-----:R-:W-:Y:S02]  /*2810*/  LEA R40, P3, R27, R100.reuse, 0x1 ;  /* 0x000000641b287211 */ /* 0x081fe400078608ff */
[----:B------:R-:W-:Y:S02]  /*2820*/  LEA R42, P5, R33, R100, 0x1 ;  /* 0x00000064212a7211 */ /* 0x000fe400078a08ff */
[-C--:B------:R-:W-:Y:S01]  /*2830*/  LEA.HI.X R41, R27, R101.reuse, R32, 0x1, P3 ;  /* 0x000000651b297211 */ /* 0x080fe200018f0c20 */
[----:B------:R-:W-:Y:S01]  /*2840*/  IMAD R27, R17, 0x1800, R81 ;  /* 0x00001800111b7824 */ /* 0x000fe200078e0251 */
[----:B-1----:R-:W-:Y:S02]  /*2850*/  ISETP.GE.AND P3, PT, R107, 0x1, PT ;  /* 0x000000016b00780c */ /* 0x002fe40003f66270 */
[----:B------:R-:W-:Y:S01]  /*2860*/  LEA.HI.X R43, R33, R101, R34, 0x1, P5 ;  /* 0x00000065212b7211 */ /* 0x000fe200028f0c22 */
[----:B------:R-:W-:Y:S01]  /*2870*/  IMAD R33, R17, 0x1800, R85 ;  /* 0x0000180011217824 */ /* 0x000fe200078e0255 */
[----:B------:R-:W-:Y:S01]  /*2880*/  ISETP.GT.AND P4, PT, R45, R28, PT ;  /* 0x0000001c2d00720c */ /* 0x000fe20003f84270 */
[----:B------:R-:W-:-:S02]  /*2890*/  IMAD R106, R27, 0x2, R26 ;  /* 0x000000021b6a7824 */ /* 0x000fc400078e021a */
[----:B------:R-:W-:Y:S01]  /*28a0*/  IMAD R102, R33, 0x2, R26 ;  /* 0x0000000221667824 */ /* 0x000fe200078e021a */
[----:B------:R-:W-:Y:S01]  /*28b0*/  P2R R99, PR, RZ, 0x10 ;  /* 0x00000010ff637803 */ /* 0x000fe20000000000 */
[----:B------:R-:W-:-:S04]  /*28c0*/  IMAD.MOV.U32 R27, RZ, RZ, R45 ;  /* 0x000000ffff1b7224 */ /* 0x000fc800078e002d */
        /* <DEDUP_REMOVED lines=42> */
.L_x_2681:
[----:B------:R-:W-:Y:S05]  /*2b70*/  BSYNC B1 ;  /* 0x0000000000017941 */ /* 0x000fea0003800000 */
.L_x_2680:
[----:B------:R-:W-:Y:S01]  /*2b80*/  ISETP.GE.AND P5, PT, R232, R103, PT ;  /* 0x00000067e800720c */ /* 0x000fe20003fa6270 */
[----:B------:R-:W-:Y:S01]  /*2b90*/  BSSY B1, `(.L_x_2682) ;  /* 0x000001b000017945 */ /* 0x000fe20003800000 */
[----:B------:R-:W-:Y:S02]  /*2ba0*/  CS2R R46, SRZ ;  /* 0x00000000002e7805 */ /* 0x000fe4000001ff00 */
[----:B0-----:R-:W-:Y:S01]  /*2bb0*/  CS2R R38, SRZ ;  /* 0x0000000000267805 */ /* 0x001fe2000001ff00 */
        /* <DEDUP_REMOVED lines=24> */
.L_x_2683:
[----:B------:R-:W-:Y:S05]  /*2d40*/  BSYNC B1 ;  /* 0x0000000000017941 */ /* 0x000fea0003800000 */
.L_x_2682:
        /* <DEDUP_REMOVED lines=27> */
.L_x_2684:
[----:B------:R-:W-:Y:S01]  /*2f00*/  IMAD R98, R17, 0x8, R16 ;  /* 0x0000000811627824 */ /* 0x000fe200078e0210 */
[----:B------:R-:W-:Y:S01]  /*2f10*/  SHF.L.U32 R111, R208, 0x1f, RZ ;  /* 0x0000001fd06f7819 */ /* 0x000fe200000006ff */
[----:B------:R-:W-:Y:S03]  /*2f20*/  BSSY B1, `(.L_x_2685) ;  /* 0x0000003000017945 */ /* 0x000fe60003800000 */
[----:B------:R-:W0:Y:S02]  /*2f30*/  SYNCS.PHASECHK.TRANS64.TRYWAIT P6, [R98+URZ+0x22890], R111 ;  /* 0x0228906f620075a7 */ /* 0x000e2400080c017f */
[----:B0-----:R-:W-:Y:S05]  /*2f40*/  @!P6 BRA `(.L_x_2686) ;  /* 0x000001c8009ce947 */ /* 0x001fea0003800000 */
.L_x_3043:
[----:B------:R-:W-:Y:S05]  /*2f50*/  BSYNC B1 ;  /* 0x0000000000017941 */ /* 0x000fea0003800000 */
.L_x_2685:
        /* <DEDUP_REMOVED lines=49> */
.L_x_2692:
[----:B------:R-:W-:Y:S05]  /*3270*/  BSYNC B3 ;  /* 0x0000000000037941 */ /* 0x000fea0003800000 */
.L_x_2691:
[----:B--2---:R1:W-:Y:S02]  /*3280*/  STG.E.128 desc[UR40][R42.64], R32 ;  /* 0x000000202a007986 */ /* 0x0043e4000c101d28 */
.L_x_2690:
[----:B------:R-:W-:Y:S05]  /*3290*/  BSYNC B2 ;  /* 0x0000000000027941 */ /* 0x000fea0003800000 */
.L_x_2689:
[----:B------:R-:W-:Y:S05]  /*32a0*/  @P2 BRA `(.L_x_2688) ;  /* 0x0000000000bc2947 */ /* 0x000fea0003800000 */
[----:B-1----:R1:W2:Y:S01]  /*32b0*/  LDS.128 R32, [R102] ;  /* 0x0000000066207984 */ /* 0x0022a20000000c00 */
        /* <DEDUP_REMOVED lines=19> */
[-C--:B------:R-:W-:Y:S01]  /*33f0*/  FFMA.FTZ R108, R33, R50.reuse, -R108 ;  /* 0x00000032216c7223 */ /* 0x080fe2000001086c */
[----:B------:R-:W-:Y:S01]  /*3400*/  FFMA.FTZ R55, R34, R50, R51 ;  /* 0x0000003222377223 */ /* 0x000fe20000010033 */
[----:B------:R-:W-:Y:S01]  /*3410*/  FMUL.FTZ R54, R35, R54 ;  /* 0x0000003623367220 */ /* 0x000fe20000410000 */
        /* <DEDUP_REMOVED lines=22> */
.L_x_2694:
[----:B------:R-:W-:Y:S05]  /*3580*/  BSYNC B2 ;  /* 0x0000000000027941 */ /* 0x000fea0003800000 */
.L_x_2693:
[----:B--2---:R2:W-:Y:S02]  /*3590*/  STG.E.128 desc[UR40][R42.64+0x40], R32 ;  /* 0x000040202a007986 */ /* 0x0045e4000c101d28 */
.L_x_2688:
[----:B------:R-:W-:Y:S05]  /*35a0*/  BSYNC B1 ;  /* 0x0000000000017941 */ /* 0x000fea0003800000 */
.L_x_2687:
        /* <DEDUP_REMOVED lines=10> */
[----:B------:R-:W-:Y:S01]  /*3650*/  HADD2.F32 R34, -RZ, R33.H1_H1 ;  /* 0x30000021ff227230 */ /* 0x000fe20000004100 */
[--C-:B------:R-:W-:Y:S01]  /*3660*/  SHF.R.U64 R49, R46, 0x10, R47.reuse ;  /* 0x000000102e317819 */ /* 0x100fe2000000122f */
[----:B------:R-:W-:Y:S01]  /*3670*/  HADD2.F32 R45, -RZ, R43.H0_H0 ;  /* 0x2000002bff2d7230 */ /* 0x000fe20000004100 */
[----:B------:R-:W-:Y:S01]  /*3680*/  SHF.R.U32.HI R46, RZ, 0x10, R47 ;  /* 0x00000010ff2e7819 */ /* 0x000fe2000001162f */
[----:B------:R-:W-:Y:S02]  /*3690*/  HADD2.F32 R48, -RZ, R48.H0_H0 ;  /* 0x20000030ff307230 */ /* 0x000fe40000004100 */
[----:B------:R-:W-:Y:S02]  /*36a0*/  HADD2.F32 R33, -RZ, R33.H0_H0 ;  /* 0x20000021ff217230 */ /* 0x000fe40000004100 */
[----:B------:R-:W-:Y:S01]  /*36b0*/  FMUL.FTZ R50, R34, R45 ;  /* 0x0000002d22327220 */ /* 0x000fe20000410000 */
[----:B------:R-:W-:-:S02]  /*36c0*/  HADD2.F32 R43, -RZ, R35.H1_H1 ;  /* 0x30000023ff2b7230 */ /* 0x000fc40000004100 */
[----:B------:R-:W-:Y:S02]  /*36d0*/  HADD2.F32 R44, -RZ, R49.H0_H0 ;  /* 0x20000031ff2c7230 */ /* 0x000fe40000004100 */
[----:B------:R-:W-:Y:S01]  /*36e0*/  FMUL.FTZ R45, R33, R45 ;  /* 0x0000002d212d7220 */ /* 0x000fe20000410000 */
[----:B------:R-:W-:Y:S02]  /*36f0*/  HADD2.F32 R35, -RZ, R35.H0_H0 ;  /* 0x20000023ff237230 */ /* 0x000fe40000004100 */
[----:B------:R-:W-:Y:S01]  /*3700*/  FMUL.FTZ R52, R43, R48 ;  /* 0x000000302b347220 */ /* 0x000fe20000410000 */
[----:B------:R-:W-:Y:S02]  /*3710*/  HADD2.F32 R46, -RZ, R46.H0_H0 ;  /* 0x2000002eff2e7230 */ /* 0x000fe40000004100 */
[-C--:B------:R-:W-:Y:S01]  /*3720*/  FFMA.FTZ R50, R33, R44.reuse, -R50 ;  /* 0x0000002c21327223 */ /* 0x080fe20000010832 */
[----:B------:R-:W-:Y:S01]  /*3730*/  FFMA.FTZ R49, R34, R44, R45 ;  /* 0x0000002c22317223 */ /* 0x000fe2000001002d */
[----:B------:R-:W-:Y:S01]  /*3740*/  FMUL.FTZ R48, R35, R48 ;  /* 0x0000003023307220 */ /* 0x000fe20000410000 */
[----:B------:R-:W-:-:S02]  /*3750*/  HADD2.F32 R45, -RZ, R104.H1_H1 ;  /* 0x30000068ff2d7230 */ /* 0x000fc40000004100 */
[-C--:B------:R-:W-:Y:S01]  /*3760*/  FFMA.FTZ R52, R35, R46.reuse, -R52 ;  /* 0x0000002e23347223 */ /* 0x080fe20000010834 */
[--C-:B------:R-:W-:Y:S02]  /*3770*/  HADD2.F32 R35, -RZ, R105.reuse.H1_H1 ;  /* 0x30000069ff237230 */ /* 0x100fe40000004100 */
        /* <DEDUP_REMOVED lines=19> */
.L_x_2699:
[----:B------:R-:W-:Y:S05]  /*38b0*/  BSYNC B2 ;  /* 0x0000000000027941 */ /* 0x000fea0003800000 */
.L_x_2698:
[----:B--2---:R3:W-:Y:S02]  /*38c0*/  STG.E.128 desc[UR40][R40.64], R32 ;  /* 0x0000002028007986 */ /* 0x0047e4000c101d28 */
.L_x_2697:
[----:B------:R-:W-:Y:S05]  /*38d0*/  BSYNC B1 ;  /* 0x0000000000017941 */ /* 0x000fea0003800000 */
.L_x_2696:
[----:B------:R-:W-:Y:S05]  /*38e0*/  @P2 BRA `(.L_x_2695) ;  /* 0x0000001800302947 */ /* 0x000fea0003800000 */
[----:B-123--:R1:W2:Y:S01]  /*38f0*/  LDS.128 R32, [R102+0x2000] ;  /* 0x0020000066207984 */ /* 0x00e2a20000000c00 */
        /* <DEDUP_REMOVED lines=44> */
.L_x_2701:
[----:B------:R-:W-:Y:S05]  /*3bc0*/  BSYNC B1 ;  /* 0x0000000000017941 */ /* 0x000fea0003800000 */
.L_x_2700:
[----:B--2---:R4:W-:Y:S01]  /*3bd0*/  STG.E.128 desc[UR40][R40.64+0x40], R32 ;  /* 0x0000402028007986 */ /* 0x0049e2000c101d28 */
[----:B------:R-:W-:Y:S05]  /*3be0*/  BRA `(.L_x_2695) ;  /* 0x0000001400707947 */ /* 0x000fea0003800000 */
.L_x_2679:
        /* <DEDUP_REMOVED lines=18> */
[----:B------:R-:W-:Y:S02]  /*3d10*/  CS2R R34, SRZ ;  /* 0x0000000000227805 */ /* 0x000fe4000001ff00 */
[----:B------:R-:W-:-:S05]  /*3d20*/  @!P4 IADD3 R32, P5, R14, R32, RZ ;  /* 0x000000200e20c210 */ /* 0x000fca0007fbe0ff */
[----:B------:R-:W-:Y:S01]  /*3d30*/  @!P4 IMAD.X R33, R111, 0x1, R90, P5 ;  /* 0x000000016f21c824 */ /* 0x000fe200028e065a */
[----:B---3--:R-:W-:-:S04]  /*3d40*/  @!P4 LEA R50, P5, R32, R50, 0x1 ;  /* 0x000000322032c211 */ /* 0x008fc800078a08ff */
[----:B------:R-:W-:Y:S02]  /*3d50*/  @!P4 LEA.HI.X R51, R32, R51, R33, 0x1, P5 ;  /* 0x000000332033c211 */ /* 0x000fe400028f0c21 */
[----:B------:R-:W-:-:S03]  /*3d60*/  CS2R R32, SRZ ;  /* 0x0000000000207805 */ /* 0x000fc6000001ff00 */
[----:B------:R2:W3:Y:S04]  /*3d70*/  @!P4 LDG.E.128 R36, desc[UR40][R50.64] ;  /* 0x000000283224c981 */ /* 0x0004e8000c1e1d00 */
[----:B------:R-:W4:Y:S01]  /*3d80*/  @!P4 LDG.E.128 R32, desc[UR40][R48.64] ;  /* 0x000000283020c981 */ /* 0x000f22000c1e1d00 */
[C---:B0-----:R-:W-:Y:S02]  /*3d90*/  @!P3 LEA R52, P4, R40.reuse, R52, 0x1 ;  /* 0x000000342834b211 */ /* 0x041fe400078808ff */
[----:B------:R-:W-:Y:S02]  /*3da0*/  CS2R R42, SRZ ;  /* 0x00000000002a7805 */ /* 0x000fe4000001ff00 */
[----:B------:R-:W-:Y:S02]  /*3db0*/  @!P3 LEA.HI.X R53, R40, R53, R41, 0x1, P4 ;  /* 0x000000352835b211 */ /* 0x000fe400020f0c29 */
[----:B------:R-:W-:-:S02]  /*3dc0*/  CS2R R40, SRZ ;  /* 0x0000000000287805 */ /* 0x000fc4000001ff00 */
[----:B-1----:R-:W-:-:S04]  /*3dd0*/  @!P3 LEA R54, P4, R46, R44, 0x1 ;  /* 0x0000002c2e36b211 */ /* 0x002fc800078808ff */
[----:B------:R-:W-:Y:S01]  /*3de0*/  @!P3 LEA.HI.X R55, R46, R45, R47, 0x1, P4 ;  /* 0x0000002d2e37b211 */ /* 0x000fe200020f0c2f */
[----:B------:R-:W5:Y:S01]  /*3df0*/  @!P3 LDG.E.128 R40, desc[UR40][R52.64] ;  /* 0x000000283428b981 */ /* 0x000f62000c1e1d00 */
[----:B------:R-:W-:Y:S02]  /*3e00*/  CS2R R46, SRZ ;  /* 0x00000000002e7805 */ /* 0x000fe4000001ff00 */
[----:B------:R-:W-:-:S06]  /*3e10*/  CS2R R44, SRZ ;  /* 0x00000000002c7805 */ /* 0x000fcc000001ff00 */
[----:B------:R-:W5:Y:S01]  /*3e20*/  @!P3 LDG.E.128 R44, desc[UR40][R54.64] ;  /* 0x00000028362cb981 */ /* 0x000f62000c1e1d00 */
[----:B------:R-:W-:Y:S02]  /*3e30*/  ISETP.NE.AND P3, PT, R207, 0x3, PT ;  /* 0x00000003cf00780c */ /* 0x000fe40003f65270 */
[----:B------:R-:W-:Y:S01]  /*3e40*/  ISETP.GE.AND P4, PT, R4, R107, PT ;  /* 0x0000006b0400720c */ /* 0x000fe20003f86270 */
[----:B----4-:R-:W-:Y:S02]  /*3e50*/  IMAD.MOV.U32 R48, RZ, RZ, R34 ;  /* 0x000000ffff307224 */ /* 0x010fe400078e0022 */
[----:B------:R-:W-:Y:S02]  /*3e60*/  IMAD.MOV.U32 R49, RZ, RZ, R35 ;  /* 0x000000ffff317224 */ /* 0x000fe400078e0023 */
[----:B--2---:R-:W-:Y:S02]  /*3e70*/  IMAD.MOV.U32 R50, RZ, RZ, R32 ;  /* 0x000000ffff327224 */ /* 0x004fe400078e0020 */
        /* <DEDUP_REMOVED lines=10> */
[----:B-----5:R-:W-:Y:S01]  /*3f20*/  IMAD.MOV.U32 R48, RZ, RZ, R42 ;  /* 0x000000ffff307224 */ /* 0x020fe200078e002a */
[----:B------:R-:W-:Y:S01]  /*3f30*/  PRMT R125, R125, 0x5410, R49 ;  /* 0x000054107d7d7816 */ /* 0x000fe20000000031 */
[----:B------:R-:W-:Y:S01]  /*3f40*/  IMAD.MOV.U32 R49, RZ, RZ, R43 ;  /* 0x000000ffff317224 */ /* 0x000fe200078e002b */
[----:B------:R-:W-:Y:S01]  /*3f50*/  PRMT R133, R133, 0x5410, R50 ;  /* 0x0000541085857816 */ /* 0x000fe20000000032 */
[----:B------:R-:W-:Y:S01]  /*3f60*/  IMAD.MOV.U32 R50, RZ, RZ, R40 ;  /* 0x000000ffff327224 */ /* 0x000fe200078e0028 */
[----:B------:R-:W-:Y:S01]  /*3f70*/  PRMT R122, R122, 0x5410, R51 ;  /* 0x000054107a7a7816 */ /* 0x000fe20000000033 */
[----:B------:R-:W-:Y:S01]  /*3f80*/  IMAD.MOV.U32 R51, RZ, RZ, R41 ;  /* 0x000000ffff337224 */ /* 0x000fe200078e0029 */
[----:B------:R-:W-:Y:S01]  /*3f90*/  PRMT R114, R48, 0x5410, R49 ;  /* 0x0000541030727816 */ /* 0x000fe20000000031 */
[----:B------:R-:W-:-:S02]  /*3fa0*/  IMAD.MOV.U32 R48, RZ, RZ, R46 ;  /* 0x000000ffff307224 */ /* 0x000fc400078e002e */
[----:B------:R-:W-:Y:S01]  /*3fb0*/  IMAD.MOV.U32 R49, RZ, RZ, R47 ;  /* 0x000000ffff317224 */ /* 0x000fe200078e002f */
[----:B------:R-:W-:Y:S01]  /*3fc0*/  PRMT R116, R50, 0x5410, R51 ;  /* 0x0000541032747816 */ /* 0x000fe20000000033 */
[----:B------:R-:W-:Y:S02]  /*3fd0*/  IMAD.MOV.U32 R50, RZ, RZ, R44 ;  /* 0x000000ffff327224 */ /* 0x000fe400078e002c */
[----:B------:R-:W-:Y:S01]  /*3fe0*/  IMAD.MOV.U32 R51, RZ, RZ, R45 ;  /* 0x000000ffff337224 */ /* 0x000fe200078e002d */
[----:B------:R-:W-:-:S04]  /*3ff0*/  PRMT R117, R48, 0x5410, R49 ;  /* 0x0000541030757816 */ /* 0x000fc80000000031 */
[----:B------:R-:W-:Y:S01]  /*4000*/  PRMT R118, R50, 0x5410, R51 ;  /* 0x0000541032767816 */ /* 0x000fe20000000033 */
[----:B------:R-:W-:Y:S06]  /*4010*/  @!P3 BRA `(.L_x_2702) ;  /* 0x000000000004b947 */ /* 0x000fec0003800000 */
[----:B------:R-:W-:Y:S01]  /*4020*/  BPT.TRAP 0x1 ;  /* 0x000000040000795c */ /* 0x000fe20000300000 */
.L_x_2702:
        /* <DEDUP_REMOVED lines=9> */
.L_x_3044:
[----:B------:R-:W-:Y:S05]  /*40c0*/  BSYNC B1 ;  /* 0x0000000000017941 */ /* 0x000fea0003800000 */
.L_x_2703:
        /* <DEDUP_REMOVED lines=16> */
[----:B------:R-:W-:-:S05]  /*41d0*/  LOP3.LUT R49, R49, R76, RZ, 0x3c, !PT ;  /* 0x0000004c31317212 */ /* 0x000fca00078e3cff */
[----:B------:R-:W-:Y:S02]  /*41e0*/  IMAD R48, R220, 0x200, R49 ;  /* 0x00000200dc307824 */ /* 0x000fe400078e0231 */
        /* <DEDUP_REMOVED lines=16> */
[----:B------:R-:W-:Y:S01]  /*42f0*/  HADD2.F32 R35, -RZ, R122.H1_H1 ;  /* 0x3000007aff237230 */ /* 0x000fe20000004100 */
[--C-:B------:R-:W-:Y:S01]  /*4300*/  SHF.R.U64 R127, R38, 0x10, R39.reuse ;  /* 0x00000010267f7819 */ /* 0x100fe20000001227 */
[----:B------:R-:W-:Y:S01]  /*4310*/  HADD2.F32 R38, -RZ, R36.H0_H0 ;  /* 0x20000024ff267230 */ /* 0x000fe20000004100 */
[----:B------:R-:W-:Y:S01]  /*4320*/  SHF.R.U32.HI R39, RZ, 0x10, R39 ;  /* 0x00000010ff277819 */ /* 0x000fe20000011627 */
[----:B------:R-:W-:-:S02]  /*4330*/  HADD2.F32 R49, -RZ, R49.H1_H1 ;  /* 0x30000031ff317230 */ /* 0x000fc40000004100 */
[-C--:B------:R-:W-:Y:S01]  /*4340*/  FMUL.FTZ R37, R33, R35.reuse ;  /* 0x0000002321257220 */ /* 0x080fe20000410000 */
[----:B------:R-:W-:Y:S02]  /*4350*/  HADD2.F32 R34, -RZ, R122.H0_H0 ;  /* 0x2000007aff227230 */ /* 0x000fe40000004100 */
[C---:B------:R-:W-:Y:S01]  /*4360*/  FMUL.FTZ R122, R32.reuse, R35 ;  /* 0x00000023207a7220 */ /* 0x040fe20000410000 */
[----:B------:R-:W-:Y:S02]  /*4370*/  HADD2.F32 R36, -RZ, R121.H0_H0 ;  /* 0x20000079ff247230 */ /* 0x000fe40000004100 */
[-C--:B------:R-:W-:Y:S01]  /*4380*/  FMUL.FTZ R124, R53, R38.reuse ;  /* 0x00000026357c7220 */ /* 0x080fe20000410000 */
[----:B------:R-:W-:Y:S01]  /*4390*/  FMUL.FTZ R38, R49, R38 ;  /* 0x0000002631267220 */ /* 0x000fe20000410000 */
[-C--:B------:R-:W-:Y:S01]  /*43a0*/  FFMA.FTZ R121, R32, R34.reuse, -R37 ;  /* 0x0000002220797223 */ /* 0x080fe20000010825 */
[----:B------:R-:W-:Y:S01]  /*43b0*/  FFMA.FTZ R122, R33, R34, R122 ;  /* 0x00000022217a7223 */ /* 0x000fe2000001007a */
[----:B------:R-:W-:-:S02]  /*43c0*/  HADD2.F32 R33, -RZ, R55.H0_H0 ;  /* 0x20000037ff217230 */ /* 0x000fc40000004100 */
[-C--:B------:R-:W-:Y:S01]  /*43d0*/  FFMA.FTZ R53, R53, R36.reuse, R38 ;  /* 0x0000002435357223 */ /* 0x080fe20000010026 */
[----:B------:R-:W-:Y:S02]  /*43e0*/  HADD2.F32 R32, -RZ, R51.H0_H0 ;  /* 0x20000033ff207230 */ /* 0x000fe40000004100 */
[----:B------:R-:W-:Y:S01]  /*43f0*/  FFMA.FTZ R124, R49, R36, -R124 ;  /* 0x00000024317c7223 */ /* 0x000fe2000001087c */
[----:B------:R-:W-:Y:S02]  /*4400*/  HADD2.F32 R35, -RZ, R125.H1_H1 ;  /* 0x3000007dff237230 */ /* 0x000fe40000004100 */
[----:B------:R-:W-:Y:S01]  /*4410*/  HADD2.F32 R55, -RZ, R55.H1_H1 ;  /* 0x30000037ff377230 */ /* 0x000fe20000004100 */
[----:B------:R-:W-:Y:S01]  /*4420*/  F2FP.F16.F32.PACK_AB R53, R53, R122 ;  /* 0x0000007a3535723e */ /* 0x000fe200000000ff */
[----:B------:R-:W-:Y:S02]  /*4430*/  HADD2.F32 R38, -RZ, R39.H0_H0 ;  /* 0x20000027ff267230 */ /* 0x000fe40000004100 */
[----:B------:R-:W-:Y:S01]  /*4440*/  FMUL.FTZ R126, R32, R35 ;  /* 0x00000023207e7220 */ /* 0x000fe20000410000 */
[----:B------:R-:W-:-:S02]  /*4450*/  HADD2.F32 R51, -RZ, R51.H1_H1 ;  /* 0x30000033ff337230 */ /* 0x000fc40000004100 */
[----:B------:R-:W-:Y:S01]  /*4460*/  FMUL.FTZ R37, R33, R35 ;  /* 0x0000002321257220 */ /* 0x000fe20000410000 */
[----:B------:R-:W-:Y:S02]  /*4470*/  HADD2.F32 R34, -RZ, R125.H0_H0 ;  /* 0x2000007dff227230 */ /* 0x000fe40000004100 */
[-C--:B------:R-:W-:Y:S01]  /*4480*/  FMUL.FTZ R128, R55, R38.reuse ;  /* 0x0000002637807220 */ /* 0x080fe20000410000 */
[----:B------:R-:W-:Y:S02]  /*4490*/  HADD2.F32 R36, -RZ, R123.H0_H0 ;  /* 0x2000007bff247230 */ /* 0x000fe40000004100 */
[----:B------:R-:W-:Y:S01]  /*44a0*/  FMUL.FTZ R130, R51, R38 ;  /* 0x0000002633827220 */ /* 0x000fe20000410000 */
[----:B------:R-:W-:Y:S02]  /*44b0*/  HADD2.F32 R35, -RZ, R132.H0_H0 ;  /* 0x20000084ff237230 */ /* 0x000fe40000004100 */
[-C--:B------:R-:W-:Y:S01]  /*44c0*/  FFMA.FTZ R126, R33, R34.reuse, R126 ;  /* 0x00000022217e7223 */ /* 0x080fe2000001007e */
[----:B------:R-:W-:Y:S01]  /*44d0*/  FFMA.FTZ R38, R32, R34, -R37 ;  /* 0x0000002220267223 */ /* 0x000fe20000010825 */
[-C--:B------:R-:W-:Y:S01]  /*44e0*/  FFMA.FTZ R123, R51, R36.reuse, -R128 ;  /* 0x00000024337b7223 */ /* 0x080fe20000010880 */
[----:B------:R-:W-:Y:S01]  /*44f0*/  FFMA.FTZ R125, R55, R36, R130 ;  /* 0x00000024377d7223 */ /* 0x000fe20000010082 */
[----:B------:R-:W-:Y:S01]  /*4500*/  HADD2.F32 R36, -RZ, R133.H1_H1 ;  /* 0x30000085ff247230 */ /* 0x000fe20000004100 */
[----:B------:R-:W-:Y:S01]  /*4510*/  F2FP.F16.F32.PACK_AB R121, R124, R121 ;  /* 0x000000797c79723e */ /* 0x000fe200000000ff */
[----:B------:R-:W-:Y:S01]  /*4520*/  HADD2.F32 R33, -RZ, R52.H0_H0 ;  /* 0x20000034ff217230 */ /* 0x000fe20000004100 */
[----:B------:R-:W-:Y:S01]  /*4530*/  F2FP.F16.F32.PACK_AB R38, R123, R38 ;  /* 0x000000267b26723e */ /* 0x000fe200000000ff */
[----:B------:R-:W-:-:S02]  /*4540*/  HADD2.F32 R37, -RZ, R129.H0_H0 ;  /* 0x20000081ff257230 */ /* 0x000fc40000004100 */
[----:B------:R-:W-:Y:S02]  /*4550*/  HADD2.F32 R32, -RZ, R48.H0_H0 ;  /* 0x20000030ff207230 */ /* 0x000fe40000004100 */
[-C--:B------:R-:W-:Y:S01]  /*4560*/  FMUL.FTZ R39, R33, R36.reuse ;  /* 0x0000002421277220 */ /* 0x080fe20000410000 */
[----:B------:R-:W-:Y:S02]  /*4570*/  HADD2.F32 R52, -RZ, R52.H1_H1 ;  /* 0x30000034ff347230 */ /* 0x000fe40000004100 */
[----:B------:R-:W-:Y:S02]  /*4580*/  HADD2.F32 R48, -RZ, R48.H1_H1 ;  /* 0x30000030ff307230 */ /* 0x000fe40000004100 */
[----:B------:R-:W-:Y:S01]  /*4590*/  FMUL.FTZ R36, R32, R36 ;  /* 0x0000002420247220 */ /* 0x000fe20000410000 */
[----:B------:R-:W-:Y:S02]  /*45a0*/  HADD2.F32 R34, -RZ, R133.H0_H0 ;  /* 0x20000085ff227230 */ /* 0x000fe40000004100 */
[-C--:B------:R-:W-:Y:S01]  /*45b0*/  FMUL.FTZ R49, R52, R37.reuse ;  /* 0x0000002534317220 */ /* 0x080fe20000410000 */
[----:B------:R-:W-:-:S02]  /*45c0*/  FMUL.FTZ R37, R48, R37 ;  /* 0x0000002530257220 */ /* 0x000fc40000410000 */
[-C--:B------:R-:W-:Y:S01]  /*45d0*/  FFMA.FTZ R39, R32, R34.reuse, -R39 ;  /* 0x0000002220277223 */ /* 0x080fe20000010827 */
[----:B------:R-:W-:Y:S01]  /*45e0*/  FFMA.FTZ R36, R33, R34, R36 ;  /* 0x0000002221247223 */ /* 0x000fe20000010024 */
[-C--:B------:R-:W-:Y:S01]  /*45f0*/  FFMA.FTZ R48, R48, R35.reuse, -R49 ;  /* 0x0000002330307223 */ /* 0x080fe20000010831 */
[----:B------:R-:W-:Y:S01]  /*4600*/  FFMA.FTZ R49, R52, R35, R37 ;  /* 0x0000002334317223 */ /* 0x000fe20000010025 */
[----:B------:R-:W-:Y:S02]  /*4610*/  HADD2.F32 R34, -RZ, R120.H0_H0 ;  /* 0x20000078ff227230 */ /* 0x000fe40000004100 */
[----:B------:R-:W-:Y:S01]  /*4620*/  HADD2.F32 R33, -RZ, R54.H0_H0 ;  /* 0x20000036ff217230 */ /* 0x000fe20000004100 */
[----:B------:R-:W-:Y:S01]  /*4630*/  F2FP.F16.F32.PACK_AB R48, R48, R39 ;  /* 0x000000273030723e */ /* 0x000fe200000000ff */
[----:B------:R-:W-:Y:S01]  /*4640*/  HADD2.F32 R120, -RZ, R120.H1_H1 ;  /* 0x30000078ff787230 */ /* 0x000fe20000004100 */
[----:B------:R-:W-:Y:S01]  /*4650*/  F2FP.F16.F32.PACK_AB R52, R49, R36 ;  /* 0x000000243134723e */ /* 0x000fe200000000ff */
[----:B------:R-:W-:-:S02]  /*4660*/  HADD2.F32 R37, -RZ, R127.H0_H0 ;  /* 0x2000007fff257230 */ /* 0x000fc40000004100 */
[----:B------:R-:W-:Y:S02]  /*4670*/  HADD2.F32 R32, -RZ, R50.H0_H0 ;  /* 0x20000032ff207230 */ /* 0x000fe40000004100 */
[CC--:B------:R-:W-:Y:S01]  /*4680*/  FMUL.FTZ R51, R33.reuse, R120.reuse ;  /* 0x0000007821337220 */ /* 0x0c0fe20000410000 */
[----:B------:R-:W-:Y:S02]  /*4690*/  HADD2.F32 R54, -RZ, R54.H1_H1 ;  /* 0x30000036ff367230 */ /* 0x000fe40000004100 */
[----:B------:R-:W-:Y:S02]  /*46a0*/  HADD2.F32 R50, -RZ, R50.H1_H1 ;  /* 0x30000032ff327230 */ /* 0x000fe40000004100 */
[----:B------:R-:W-:Y:S01]  /*46b0*/  FMUL.FTZ R120, R32, R120 ;  /* 0x0000007820787220 */ /* 0x000fe20000410000 */
[----:B------:R-:W-:Y:S02]  /*46c0*/  HADD2.F32 R35, -RZ, R131.H0_H0 ;  /* 0x20000083ff237230 */ /* 0x000fe40000004100 */
[-C--:B------:R-:W-:Y:S01]  /*46d0*/  FMUL.FTZ R55, R54, R37.reuse ;  /* 0x0000002536377220 */ /* 0x080fe20000410000 */
[-C--:B------:R-:W-:Y:S01]  /*46e0*/  FFMA.FTZ R51, R32, R34.reuse, -R51 ;  /* 0x0000002220337223 */ /* 0x080fe20000010833 */
[C---:B------:R-:W-:Y:S01]  /*46f0*/  FMUL.FTZ R37, R50.reuse, R37 ;  /* 0x0000002532257220 */ /* 0x040fe20000410000 */
[----:B------:R-:W-:Y:S01]  /*4700*/  FFMA.FTZ R120, R33, R34, R120 ;  /* 0x0000002221787223 */ /* 0x000fe20000010078 */
[-C--:B------:R-:W-:Y:S01]  /*4710*/  FFMA.FTZ R50, R50, R35.reuse, -R55 ;  /* 0x0000002332327223 */ /* 0x080fe20000010837 */
[----:B------:R-:W-:Y:S01]  /*4720*/  F2FP.F16.F32.PACK_AB R55, R125, R126 ;  /* 0x0000007e7d37723e */ /* 0x000fe200000000ff */
[----:B------:R-:W-:Y:S01]  /*4730*/  FFMA.FTZ R37, R54, R35, R37 ;  /* 0x0000002336257223 */ /* 0x000fe20000010025 */
[----:B------:R-:W-:-:S02]  /*4740*/  IMAD.MOV.U32 R49, RZ, RZ, R121 ;  /* 0x000000ffff317224 */ /* 0x000fc400078e0079 */
[----:B------:R-:W-:Y:S01]  /*4750*/  F2FP.F16.F32.PACK_AB R50, R50, R51 ;  /* 0x000000333232723e */ /* 0x000fe200000000ff */
[----:B------:R-:W-:Y:S01]  /*4760*/  IMAD.MOV.U32 R51, RZ, RZ, R38 ;  /* 0x000000ffff337224 */ /* 0x000fe200078e0026 */
[----:B------:R-:W-:-:S07]  /*4770*/  F2FP.F16.F32.PACK_AB R54, R37, R120 ;  /* 0x000000782536723e */ /* 0x000fce00000000ff */
.L_x_2708:
[----:B------:R-:W-:Y:S05]  /*4780*/  BSYNC B2 ;  /* 0x0000000000027941 */ /* 0x000fea0003800000 */
.L_x_2707:
        /* <DEDUP_REMOVED lines=12> */
.L_x_2706:
[----:B------:R-:W-:Y:S05]  /*4850*/  BSYNC B1 ;  /* 0x0000000000017941 */ /* 0x000fea0003800000 */
.L_x_2705:
        /* <DEDUP_REMOVED lines=12> */
[----:B------:R-:W-:Y:S01]  /*4920*/  LEA.HI.X R49, R32, R101, R33, 0x1, P5 ;  /* 0x0000006520317211 */ /* 0x000fe200028f0c21 */
[----:B------:R-:W-:Y:S01]  /*4930*/  IMAD R33, R17, 0x1800, R94 ;  /* 0x0000180011217824 */ /* 0x000fe200078e025e */
[----:B------:R-:W-:-:S03]  /*4940*/  SHF.R.S32.HI R32, RZ, 0x1f, R115 ;  /* 0x0000001fff207819 */ /* 0x000fc60000011473 */
[----:B------:R-:W-:Y:S01]  /*4950*/  IMAD R33, R33, 0x2, R16 ;  /* 0x0000000221217824 */ /* 0x000fe200078e0210 */
[----:B------:R-:W-:-:S04]  /*4960*/  LEA.HI R115, R32, R115, RZ, 0x4 ;  /* 0x0000007320737211 */ /* 0x000fc800078f20ff */
[----:B------:R-:W-:-:S05]  /*4970*/  LEA.HI.SX32 R51, R115, R88, 0x1c ;  /* 0x0000005873337211 */ /* 0x000fca00078fe2ff */
[----:B------:R-:W-:-:S05]  /*4980*/  IMAD.SHL.U32 R51, R51, 0x8, RZ ;  /* 0x0000000833337824 */ /* 0x000fca00078e00ff */
[----:B------:R-:W-:-:S04]  /*4990*/  LOP3.LUT R32, R218, 0x38, R51, 0xf8, !PT ;  /* 0x00000038da207812 */ /* 0x000fc800078ef833 */
[----:B------:R-:W-:-:S05]  /*49a0*/  LOP3.LUT R32, R32, R34, RZ, 0x3c, !PT ;  /* 0x0000002220207212 */ /* 0x000fca00078e3cff */
[----:B------:R-:W-:-:S04]  /*49b0*/  IMAD.IADD R32, R221, 0x1, R32 ;  /* 0x00000001dd207824 */ /* 0x000fc800078e0220 */
        /* <DEDUP_REMOVED lines=91> */
.L_x_2710:
[----:B------:R-:W-:Y:S05]  /*4f70*/  BSYNC B1 ;  /* 0x0000000000017941 */ /* 0x000fea0003800000 */
.L_x_2709:
[----:B-1----:R1:W-:Y:S01]  /*4f80*/  STG.E.128 desc[UR40][R48.64], R32 ;  /* 0x0000002030007986 */ /* 0x0023e2000c101d28 */
[----:B------:R-:W-:-:S13]  /*4f90*/  ISETP.GE.AND P4, PT, R51, R113, PT ;  /* 0x000000713300720c */ /* 0x000fda0003f86270 */
[----:B------:R-:W-:Y:S05]  /*4fa0*/  @P4 BRA `(.L_x_2695) ;  /* 0x0000000000804947 */ /* 0x000fea0003800000 */
[--C-:B-1----:R-:W-:Y:S02]  /*4fb0*/  SHF.R.S32.HI R32, RZ, 0x1f, R51.reuse ;  /* 0x0000001fff207819 */ /* 0x102fe40000011433 */
[----:B------:R-:W-:-:S04]  /*4fc0*/  IADD3 R51, P4, P5, R6, R104, R51 ;  /* 0x0000006806337210 */ /* 0x000fc80007d9e033 */
[----:B------:R-:W-:Y:S02]  /*4fd0*/  IADD3.X R50, R29, R50, R32, P4, P5 ;  /* 0x000000321d327210 */ /* 0x000fe400027ea420 */
[----:B------:R-:W-:-:S04]  /*4fe0*/  LEA R100, P4, R51, R100, 0x1 ;  /* 0x0000006433647211 */ /* 0x000fc800078808ff */
[----:B------:R-:W-:-:S05]  /*4ff0*/  LEA.HI.X R101, R51, R101, R50, 0x1, P4 ;  /* 0x0000006533657211 */ /* 0x000fca00020f0c32 */
[----:B--2---:R1:W-:Y:S01]  /*5000*/  STG.E.128 desc[UR40][R100.64], R36 ;  /* 0x0000002464007986 */ /* 0x0043e2000c101d28 */
[----:B------:R-:W-:Y:S05]  /*5010*/  BRA `(.L_x_2695) ;  /* 0x0000000000647947 */ /* 0x000fea0003800000 */
.L_x_2678:
[----:B------:R-:W-:-:S13]  /*5020*/  ISETP.NE.AND P3, PT, R207, 0x3, PT ;  /* 0x00000003cf00780c */ /* 0x000fda0003f65270 */
[----:B------:R-:W-:Y:S05]  /*5030*/  @!P3 BRA `(.L_x_2711) ;  /* 0x000000000004b947 */ /* 0x000fea0003800000 */
[----:B------:R-:W-:Y:S01]  /*5040*/  BPT.TRAP 0x1 ;  /* 0x000000040000795c */ /* 0x000fe20000300000 */
.L_x_2711:
[----:B------:R-:W-:Y:S01]  /*5050*/  IMAD R98, R17, 0x8, R16 ;  /* 0x0000000811627824 */ /* 0x000fe200078e0210 */
[----:B------:R-:W-:Y:S01]  /*5060*/  SHF.L.U32 R111, R208, 0x1f, RZ ;  /* 0x0000001fd06f7819 */ /* 0x000fe200000006ff */
[----:B------:R-:W-:Y:S01]  /*5070*/  IMAD R103, R27, -0x60, R24 ;  /* 0xffffffa01b677824 */ /* 0x000fe200078e0218 */
[----:B------:R-:W-:Y:S02]  /*5080*/  BSSY B1, `(.L_x_2712) ;  /* 0x0000004000017945 */ /* 0x000fe40003800000 */
[----:B------:R-:W0:Y:S02]  /*5090*/  SYNCS.PHASECHK.TRANS64.TRYWAIT P4, [R98+URZ+0x22890], R111 ;  /* 0x0228906f620075a7 */ /* 0x000e24000808017f */
[----:B------:R-:W-:Y:S01]  /*50a0*/  VIMNMX R103, R103, 0x60, PT ;  /* 0x0000006067677848 */ /* 0x000fe20003fe0100 */
[----:B0-----:R-:W-:Y:S06]  /*50b0*/  @!P4 BRA `(.L_x_2713) ;  /* 0x000001a80068c947 */ /* 0x001fec0003800000 */
.L_x_3045:
[----:B------:R-:W-:Y:S05]  /*50c0*/  BSYNC B1 ;  /* 0x0000000000017941 */ /* 0x000fea0003800000 */
.L_x_2712:
        /* <DEDUP_REMOVED lines=8> */
.L_x_2715:
[----:B------:R-:W-:Y:S05]  /*5150*/  BSYNC B1 ;  /* 0x0000000000017941 */ /* 0x000fea0003800000 */
.L_x_2714:
[----:B------:R-:W-:Y:S05]  /*5160*/  @P4 BRA `(.L_x_2695) ;  /* 0x0000000000104947 */ /* 0x000fea0003800000 */
[----:B-1----:R-:W1:Y:S04]  /*5170*/  @!P1 LDS.128 R32, [R106+0x2000] ;  /* 0x002000006a209984 */ /* 0x002e680000000c00 */
[----:B------:R-:W2:Y:S04]  /*5180*/  @!P2 LDS.128 R36, [R102+0x2000] ;  /* 0x002000006624a984 */ /* 0x000ea80000000c00 */
[----:B-1----:R1:W-:Y:S04]  /*5190*/  @!P1 STG.E.128 desc[UR40][R40.64], R32 ;  /* 0x0000002028009986 */ /* 0x0023e8000c101d28 */
[----:B--2---:R1:W-:Y:S02]  /*51a0*/  @!P2 STG.E.128 desc[UR40][R40.64+0x40], R36 ;  /* 0x000040242800a986 */ /* 0x0043e4000c101d28 */
.L_x_2695:
[----:B------:R-:W-:Y:S05]  /*51b0*/  BSYNC B0 ;  /* 0x0000000000007941 */ /* 0x000fea0003800000 */
.L_x_2677:
        /* <DEDUP_REMOVED lines=17> */
.L_x_2717:
[----:B------:R-:W-:Y:S05]  /*52d0*/  BSYNC B0 ;  /* 0x0000000000007941 */ /* 0x000fea0003800000 */
.L_x_2716:
[----:B------:R-:W2:Y:S01]  /*52e0*/  SYNCS.PHASECHK.TRANS64.TRYWAIT P3, [R98+URZ+0x228b0], R111 ;  /* 0x0228b06f620075a7 */ /* 0x000ea2000806017f */
[----:B------:R-:W-:Y:S01]  /*52f0*/  ULDC UR51, c[0x0][0x320] ;  /* 0x0000c80000337ab9 */ /* 0x000fe20000000800 */
[----:B------:R-:W-:Y:S01]  /*5300*/  ULDC.64 UR48, c[0x0][0x328] ;  /* 0x0000ca0000307ab9 */ /* 0x000fe20000000a00 */
[----:B------:R-:W-:Y:S01]  /*5310*/  ULDC.64 UR46, c[0x0][0x318] ;  /* 0x0000c600002e7ab9 */ /* 0x000fe20000000a00 */
[----:B------:R-:W-:Y:S01]  /*5320*/  BSSY B0, `(.L_x_2718) ;  /* 0x0000003000007945 */ /* 0x000fe20003800000 */
[----:B-1----:R-:W-:-:S03]  /*5330*/  IMAD R32, R17, 0x6000, R81 ;  /* 0x0000600011207824 */ /* 0x002fc600078e0251 */
[----:B--2---:R-:W-:Y:S05]  /*5340*/  @!P3 BRA `(.L_x_2719) ;  /* 0x000001a400d8b947 */ /* 0x004fea0003800000 */
.L_x_3046:
[----:B------:R-:W-:Y:S05]  /*5350*/  BSYNC B0 ;  /* 0x0000000000007941 */ /* 0x000fea0003800000 */
.L_x_2718:
[----:B------:R-:W-:Y:S01]  /*5360*/  ISETP.GE.AND P3, PT, R18, R103, PT ;  /* 0x000000671200720c */ /* 0x000fe20003f66270 */
[----:B------:R-:W-:Y:S01]  /*5370*/  IMAD.IADD R34, R79, 0x1, R32 ;  /* 0x000000014f227824 */ /* 0x000fe200078e0220 */
[----:B------:R-:W-:Y:S01]  /*5380*/  BSSY B0, `(.L_x_2720) ;  /* 0x0000025000007945 */ /* 0x000fe20003800000 */
[----:B------:R-:W-:Y:S02]  /*5390*/  IMAD R40, R32, 0x2, R25 ;  /* 0x0000000220287824 */ /* 0x000fe400078e0219 */
[----:B------:R-:W-:-:S04]  /*53a0*/  IMAD.WIDE R36, R27, 0x60, R62 ;  /* 0x000000601b247825 */ /* 0x000fc800078e023e */
[----:B------:R-:W-:-:S04]  /*53b0*/  IMAD R41, R34, 0x2, R25 ;  /* 0x0000000222297824 */ /* 0x000fc800078e0219 */
[----:B------:R-:W-:Y:S05]  /*53c0*/  @P3 BRA `(.L_x_2721) ;  /* 0x0000000000803947 */ /* 0x000fea0003800000 */
[----:B------:R-:W-:Y:S02]  /*53d0*/  IMAD R35, R37, UR48, RZ ;  /* 0x0000003025237c24 */ /* 0x000fe4000f8e02ff */
        /* <DEDUP_REMOVED lines=31> */
.L_x_2721:
[----:B------:R-:W-:Y:S05]  /*55d0*/  BSYNC B0 ;  /* 0x0000000000007941 */ /* 0x000fea0003800000 */
.L_x_2720:
        /* <DEDUP_REMOVED lines=37> */
.L_x_2723:
[----:B------:R-:W-:Y:S05]  /*5830*/  BSYNC B0 ;  /* 0x0000000000007941 */ /* 0x000fea0003800000 */
.L_x_2722:
        /* <DEDUP_REMOVED lines=22> */
.L_x_2672:
[----:B------:R-:W0:Y:S01]  /*59a0*/  LDC R0, c[0x0][0x448] ;  /* 0x00011200ff007b82 */ /* 0x000e220000000800 */
[----:B------:R-:W-:-:S07]  /*59b0*/  IADD3 R5, R205, 0x1, -R204 ;  /* 0x00000001cd057810 */ /* 0x000fce0007ffe8cc */
[----:B------:R-:W1:Y:S01]  /*59c0*/  LDC.64 R6, c[0x0][0x9e0] ;  /* 0x00027800ff067b82 */ /* 0x000e620000000a00 */
[----:B0-----:R-:W-:Y:S01]  /*59d0*/  ISETP.NE.AND P1, PT, R0, 0x1, PT ;  /* 0x000000010000780c */ /* 0x001fe20003f25270 */
[----:B------:R-:W-:Y:S01]  /*59e0*/  VIADD R0, R210, 0x7f ;  /* 0x0000007fd2007836 */ /* 0x000fe20000000000 */
[----:B-1----:R-:W-:-:S11]  /*59f0*/  ISETP.GE.AND P2, PT, R7, 0x1, PT ;  /* 0x000000010700780c */ /* 0x002fd60003f46270 */
[----:B------:R-:W0:Y:S08]  /*5a00*/  @P1 LDC R3, c[0x0][0x44c] ;  /* 0x00011300ff031b82 */ /* 0x000e300000000800 */
[----:B------:R-:W1:Y:S01]  /*5a10*/  @P1 LDC R4, c[0x0][0x450] ;  /* 0x00011400ff041b82 */ /* 0x000e620000000800 */
[----:B0-----:R-:W-:-:S05]  /*5a20*/  @P1 IMAD.HI.U32 R3, R0, R3, RZ ;  /* 0x0000000300031227 */ /* 0x001fca00078e00ff */
[----:B-1----:R-:W-:-:S05]  /*5a30*/  @P1 SHF.R.U32.HI R0, RZ, R4, R3 ;  /* 0x00000004ff001219 */ /* 0x002fca0000011603 */
[----:B------:R-:W-:Y:S01]  /*5a40*/  IMAD.IADD R5, R5, 0x1, R0 ;  /* 0x0000000105057824 */ /* 0x000fe200078e0200 */
[----:B------:R-:W-:Y:S06]  /*5a50*/  @P0 BRA `(.L_x_2725) ;  /* 0x00000000000c0947 */ /* 0x000fec0003800000 */
[----:B------:R-:W0:Y:S01]  /*5a60*/  FENCE.VIEW.ASYNC.G ;  /* 0x00000000000073c6 */ /* 0x000e220000000100 */
[----:B------:R-:W-:Y:S05]  /*5a70*/  WARPSYNC.ALL ;  /* 0x0000000000007948 */ /* 0x000fea0003800000 */
[----:B0-----:R-:W-:Y:S06]  /*5a80*/  BAR.ARV 0xc, 0x180 ;  /* 0x0306000000007b1d */ /* 0x001fec0000002000 */
.L_x_2725:
        /* <DEDUP_REMOVED lines=13> */
.L_x_2728:
[----:B------:R-:W-:-:S13]  /*5b60*/  ISETP.NE.AND P0, PT, R7, 0x1, PT ;  /* 0x000000010700780c */ /* 0x000fda0003f05270 */
[----:B------:R-:W0:Y:S02]  /*5b70*/  @P0 LDC.64 R4, c[0x0][0x9e8] ;  /* 0x00027a00ff040b82 */ /* 0x000e240000000a00 */
[----:B0-----:R-:W-:-:S05]  /*5b80*/  @P0 IMAD.HI.U32 R4, R3, R4, RZ ;  /* 0x0000000403040227 */ /* 0x001fca00078e00ff */
[----:B------:R-:W-:-:S07]  /*5b90*/  @P0 SHF.R.U32.HI R3, RZ, R5, R4 ;  /* 0x00000005ff030219 */ /* 0x000fce0000011604 */
.L_x_2729:
[----:B------:R-:W-:Y:S05]  /*5ba0*/  BSYNC B0 ;  /* 0x0000000000007941 */ /* 0x000fea0003800000 */
.L_x_2727:
[----:B------:R-:W-:-:S05]  /*5bb0*/  IMAD R3, R3, R7, R7 ;  /* 0x0000000703037224 */ /* 0x000fca00078e0207 */
[----:B------:R-:W-:-:S07]  /*5bc0*/  VIMNMX R0, R0, R3, PT ;  /* 0x0000000300007248 */ /* 0x000fce0003fe0100 */
.L_x_2726:
[----:B------:R-:W0:Y:S01]  /*5bd0*/  @P1 LDC R3, c[0x0][0x44c] ;  /* 0x00011300ff031b82 */ /* 0x000e220000000800 */
[----:B------:R-:W-:Y:S01]  /*5be0*/  VIADD R0, R0, 0x5f ;  /* 0x0000005f00007836 */ /* 0x000fe20000000000 */
[----:B------:R-:W-:Y:S01]  /*5bf0*/  ULDC UR4, c[0x0][0x9dc] ;  /* 0x0002770000047ab9 */ /* 0x000fe20000000800 */
[----:B------:R-:W-:Y:S02]  /*5c00*/  IMAD.MOV.U32 R4, RZ, RZ, R210 ;  /* 0x000000ffff047224 */ /* 0x000fe400078e00d2 */
[----:B------:R-:W-:-:S03]  /*5c10*/  IMAD.HI R0, R0, 0x2aaaaaab, RZ ;  /* 0x2aaaaaab00007827 */ /* 0x000fc600078e02ff */
[----:B------:R-:W1:Y:S01]  /*5c20*/  @P1 LDC R6, c[0x0][0x450] ;  /* 0x00011400ff061b82 */ /* 0x000e620000000800 */
[----:B0-----:R-:W-:Y:S01]  /*5c30*/  @P1 IMAD.HI.U32 R5, R210, R3, RZ ;  /* 0x00000003d2051227 */ /* 0x001fe200078e00ff */
[----:B------:R-:W-:-:S04]  /*5c40*/  SHF.R.U32.HI R3, RZ, 0x1f, R0 ;  /* 0x0000001fff037819 */ /* 0x000fc80000011600 */
[----:B------:R-:W-:Y:S02]  /*5c50*/  LEA.HI.SX32 R3, R0, R3, 0x1c ;  /* 0x0000000300037211 */ /* 0x000fe400078fe2ff */
[----:B-1----:R-:W-:Y:S02]  /*5c60*/  @P1 SHF.R.U32.HI R4, RZ, R6, R5 ;  /* 0x00000006ff041219 */ /* 0x002fe40000011605 */
[----:B------:R-:W-:Y:S02]  /*5c70*/  VIMNMX R178, R178, R3, PT ;  /* 0x00000003b2b27248 */ /* 0x000fe40003fe0100 */
        /* <DEDUP_REMOVED lines=13> */
.L_x_2732:
[----:B------:R-:W-:-:S13]  /*5d50*/  ISETP.NE.AND P0, PT, R7, 0x1, PT ;  /* 0x000000010700780c */ /* 0x000fda0003f05270 */
[----:B------:R-:W0:Y:S02]  /*5d60*/  @P0 LDC.64 R4, c[0x0][0x9e8] ;  /* 0x00027a00ff040b82 */ /* 0x000e240000000a00 */
[----:B0-----:R-:W-:-:S05]  /*5d70*/  @P0 IMAD.HI.U32 R4, R0, R4, RZ ;  /* 0x0000000400040227 */ /* 0x001fca00078e00ff */
[----:B------:R-:W-:-:S07]  /*5d80*/  @P0 SHF.R.U32.HI R0, RZ, R5, R4 ;  /* 0x00000005ff000219 */ /* 0x000fce0000011604 */
.L_x_2733:
[----:B------:R-:W-:Y:S05]  /*5d90*/  BSYNC B0 ;  /* 0x0000000000007941 */ /* 0x000fea0003800000 */
.L_x_2731:
[----:B------:R-:W-:-:S05]  /*5da0*/  IMAD R0, R0, R7, RZ ;  /* 0x0000000700007224 */ /* 0x000fca00078e02ff */
[----:B------:R-:W-:-:S07]  /*5db0*/  VIMNMX R3, R3, R0, !PT ;  /* 0x0000000003037248 */ /* 0x000fce0007fe0100 */
.L_x_2730:
[----:B------:R-:W-:Y:S01]  /*5dc0*/  IMAD.HI R3, R3, 0x2aaaaaab, RZ ;  /* 0x2aaaaaab03037827 */ /* 0x000fe200078e02ff */
[----:B------:R-:W-:Y:S02]  /*5dd0*/  PLOP3.LUT P0, PT, PT, PT, PT, 0x80, 0x0 ;  /* 0x000000000000781c */ /* 0x000fe40003f0f070 */
[----:B------:R-:W-:Y:S02]  /*5de0*/  CS2R R4, SRZ ;  /* 0x0000000000047805 */ /* 0x000fe4000001ff00 */
[----:B------:R-:W-:Y:S01]  /*5df0*/  CS2R R148, SRZ ;  /* 0x0000000000947805 */ /* 0x000fe2000001ff00 */
[----:B------:R-:W-:Y:S01]  /*5e00*/  IMAD.MOV.U32 R6, RZ, RZ, RZ ;  /* 0x000000ffff067224 */ /* 0x000fe200078e00ff */
[----:B------:R-:W-:Y:S01]  /*5e10*/  SHF.R.U32.HI R0, RZ, 0x1f, R3 ;  /* 0x0000001fff007819 */ /* 0x000fe20000011603 */
[----:B------:R-:W-:Y:S01]  /*5e20*/  IMAD.MOV.U32 R150, RZ, RZ, RZ ;  /* 0x000000ffff967224 */ /* 0x000fe200078e00ff */
[----:B------:R-:W-:Y:S02]  /*5e30*/  CS2R R146, SRZ ;  /* 0x0000000000927805 */ /* 0x000fe4000001ff00 */
[----:B------:R-:W-:-:S02]  /*5e40*/  CS2R R144, SRZ ;  /* 0x0000000000907805 */ /* 0x000fc4000001ff00 */
[----:B------:R-:W-:Y:S01]  /*5e50*/  LEA.HI.SX32 R0, R3, R0, 0x1c ;  /* 0x0000000003007211 */ /* 0x000fe200078fe2ff */
[----:B------:R-:W-:Y:S01]  /*5e60*/  IMAD.MOV.U32 R3, RZ, RZ, RZ ;  /* 0x000000ffff037224 */ /* 0x000fe200078e00ff */
[----:B------:R-:W-:Y:S02]  /*5e70*/  CS2R R142, SRZ ;  /* 0x00000000008e7805 */ /* 0x000fe4000001ff00 */
[----:B------:R-:W-:Y:S02]  /*5e80*/  CS2R R140, SRZ ;  /* 0x00000000008c7805 */ /* 0x000fe4000001ff00 */
[----:B------:R-:W-:Y:S02]  /*5e90*/  VIMNMX R219, RZ, R0, !PT ;  /* 0x00000000ffdb7248 */ /* 0x000fe40007fe0100 */
[----:B------:R-:W-:Y:S02]  /*5ea0*/  CS2R R138, SRZ ;  /* 0x00000000008a7805 */ /* 0x000fe4000001ff00 */
[----:B------:R-:W-:-:S02]  /*5eb0*/  CS2R R136, SRZ ;  /* 0x0000000000887805 */ /* 0x000fc4000001ff00 */
[----:B------:R-:W-:Y:S02]  /*5ec0*/  CS2R R162, SRZ ;  /* 0x0000000000a27805 */ /* 0x000fe4000001ff00 */
[----:B------:R-:W-:Y:S02]  /*5ed0*/  ISETP.GT.AND P1, PT, R178, R219, PT ;  /* 0x000000dbb200720c */ /* 0x000fe40003f24270 */
[----:B------:R-:W-:Y:S02]  /*5ee0*/  CS2R R160, SRZ ;  /* 0x0000000000a07805 */ /* 0x000fe4000001ff00 */
[----:B------:R-:W-:Y:S02]  /*5ef0*/  CS2R R132, SRZ ;  /* 0x0000000000847805 */ /* 0x000fe4000001ff00 */
[----:B------:R-:W-:Y:S02]  /*5f00*/  CS2R R158, SRZ ;  /* 0x00000000009e7805 */ /* 0x000fe4000001ff00 */
        /* <DEDUP_REMOVED lines=52> */
[----:B------:R-:W-:Y:S06]  /*6250*/  @!P1 BRA `(.L_x_2734) ;  /* 0x000000e800709947 */ /* 0x000fec0003800000 */
[----:B------:R-:W-:-:S03]  /*6260*/  UMOV UR4, 0xffffffff ;  /* 0xffffffff00047882 */ /* 0x000fc60000000000 */
[----:B------:R-:W-:Y:S05]  /*6270*/  BRA.DIV UR4, `(.L_x_2735) ;  /* 0x0000019a04207947 */ /* 0x000fea000b800000 */
[----:B------:R-:W0:Y:S02]  /*6280*/  S2R R3, SR_TID.X ;  /* 0x0000000000037919 */ /* 0x000e240000002100 */
[----:B0-----:R-:W-:-:S05]  /*6290*/  VIADD R3, R3, 0xffffff80 ;  /* 0xffffff8003037836 */ /* 0x001fca0000000000 */
[----:B------:R-:W-:-:S04]  /*62a0*/  SHF.R.S32.HI R0, RZ, 0x1f, R3 ;  /* 0x0000001fff007819 */ /* 0x000fc80000011403 */
[----:B------:R-:W-:-:S04]  /*62b0*/  LEA.HI R0, R0, R3, RZ, 0x7 ;  /* 0x0000000300007211 */ /* 0x000fc800078f38ff */
[----:B------:R-:W-:-:S05]  /*62c0*/  SHF.R.S32.HI R0, RZ, 0x7, R0 ;  /* 0x00000007ff007819 */ /* 0x000fca0000011400 */
[----:B------:R0:W1:Y:S02]  /*62d0*/  SHFL.IDX PT, R14, R0, RZ, 0x1f ;  /* 0x00001fff000e7589 */ /* 0x00006400000e0000 */
.L_x_3049:
[----:B01----:R-:W-:Y:S01]  /*62e0*/  LEA.HI R0, R14, R14, RZ, 0x1 ;  /* 0x0000000e0e007211 */ /* 0x003fe200078f08ff */
[----:B------:R-:W-:Y:S01]  /*62f0*/  VIADD R24, R16, 0x18400 ;  /* 0x0001840010187836 */ /* 0x000fe20000000000 */
[----:B------:R-:W-:Y:S02]  /*6300*/  BSSY B6, `(.L_x_2736) ;  /* 0x0000018000067945 */ /* 0x000fe40003800000 */
[----:B------:R-:W-:Y:S02]  /*6310*/  LOP3.LUT R3, R0, 0x1e, RZ, 0xc0, !PT ;  /* 0x0000001e00037812 */ /* 0x000fe400078ec0ff */
[----:B------:R-:W-:-:S03]  /*6320*/  LOP3.LUT P0, RZ, R24, 0x1bf, RZ, 0xc0, !PT ;  /* 0x000001bf18ff7812 */ /* 0x000fc6000780c0ff */
[----:B------:R-:W-:-:S04]  /*6330*/  IMAD.IADD R3, R14, 0x1, -R3 ;  /* 0x000000010e037824 */ /* 0x000fc800078e0a03 */
[----:B------:R-:W-:-:S05]  /*6340*/  IMAD R3, R3, 0x2000, R24 ;  /* 0x0000200003037824 */ /* 0x000fca00078e0218 */
[----:B------:R-:W-:-:S04]  /*6350*/  SHF.R.U32.HI R3, RZ, 0x4, R3 ;  /* 0x00000004ff037819 */ /* 0x000fc80000011603 */
[----:B------:R-:W-:Y:S01]  /*6360*/  LOP3.LUT R36, R3, 0x3fff, RZ, 0xc0, !PT ;  /* 0x00003fff03247812 */ /* 0x000fe200078ec0ff */
[----:B------:R-:W-:Y:S06]  /*6370*/  @!P0 BRA `(.L_x_2737) ;  /* 0x0000000000408947 */ /* 0x000fec0003800000 */
        /* <DEDUP_REMOVED lines=16> */
.L_x_2737:
[----:B------:R-:W-:Y:S05]  /*6480*/  BSYNC B6 ;  /* 0x0000000000067941 */ /* 0x000fea0003800000 */
.L_x_2736:
[----:B------:R-:W-:Y:S02]  /*6490*/  ULDC UR4, c[0x0][0x3f4] ;  /* 0x0000fd0000047ab9 */ /* 0x000fe40000000800 */
[----:B------:R-:W-:-:S13]  /*64a0*/  ISETP.LT.AND P0, PT, RZ, UR4, PT ;  /* 0x00000004ff007c0c */ /* 0x000fda000bf01270 */
[----:B------:R-:W-:Y:S05]  /*64b0*/  @P0 BRA `(.L_x_2738) ;  /* 0x00000000003c0947 */ /* 0x000fea0003800000 */
[----:B------:R-:W-:-:S04]  /*64c0*/  LEA.HI R0, R235, R235, RZ, 0x1 ;  /* 0x000000ebeb007211 */ /* 0x000fc800078f08ff */
[----:B------:R-:W-:-:S05]  /*64d0*/  LOP3.LUT R0, R0, 0xfffffffe, RZ, 0xc0, !PT ;  /* 0xfffffffe00007812 */ /* 0x000fca00078ec0ff */
[----:B------:R-:W-:-:S05]  /*64e0*/  IMAD.IADD R0, R235, 0x1, -R0 ;  /* 0x00000001eb007824 */ /* 0x000fca00078e0a00 */
[----:B------:R-:W-:-:S04]  /*64f0*/  SHF.L.U32 R3, R0, 0x1f, RZ ;  /* 0x0000001f00037819 */ /* 0x000fc800000006ff */
[----:B------:R0:W1:Y:S03]  /*6500*/  SYNCS.PHASECHK.TRANS64.TRYWAIT P0, [R16+URZ+0x22800], R3 ;  /* 0x02280003100075a7 */ /* 0x000066000800017f */
[----:B-1----:R-:W-:Y:S05]  /*6510*/  @!P0 NANOSLEEP.SYNCS 0x989680 ;  /* 0x009896800000895d */ /* 0x002fea0003900000 */
[----:B------:R-:W1:Y:S01]  /*6520*/  @!P0 SYNCS.PHASECHK.TRANS64 P0, [R16+URZ+0x22800], R3 ;  /* 0x02280003100085a7 */ /* 0x000e62000800007f */
[----:B------:R-:W-:Y:S04]  /*6530*/  BSSY B0, `(.L_x_2739) ;  /* 0x0000006000007945 */ /* 0x000fe80003800000 */
[----:B-1----:R-:W-:Y:S05]  /*6540*/  @P0 BRA `(.L_x_2740) ;  /* 0x0000000000100947 */ /* 0x002fea0003800000 */
.L_x_2741:
[----:B-1----:R1:W2:Y:S02]  /*6550*/  SYNCS.PHASECHK.TRANS64.TRYWAIT P0, [R16+URZ+0x22800], R3 ;  /* 0x02280003100075a7 */ /* 0x0022a4000800017f */
[----:B--2---:R-:W-:Y:S05]  /*6560*/  @!P0 NANOSLEEP.SYNCS 0x989680 ;  /* 0x009896800000895d */ /* 0x004fea0003900000 */
[----:B------:R-:W2:Y:S02]  /*6570*/  @!P0 SYNCS.PHASECHK.TRANS64 P0, [R16+URZ+0x22800], R3 ;  /* 0x02280003100085a7 */ /* 0x000ea4000800007f */
[----:B--2---:R-:W-:Y:S05]  /*6580*/  @!P0 BRA `(.L_x_2741) ;  /* 0xfffffffc00f08947 */ /* 0x004fea000383ffff */
.L_x_2740:
[----:B------:R-:W-:Y:S05]  /*6590*/  BSYNC B0 ;  /* 0x0000000000007941 */ /* 0x000fea0003800000 */
.L_x_2739:
[----:B------:R-:W-:Y:S05]  /*65a0*/  BRA `(.L_x_2742) ;  /* 0x0000002800d87947 */ /* 0x000fea0003800000 */
.L_x_2738:
[----:B------:R-:W-:Y:S01]  /*65b0*/  LOP3.LUT P0, RZ, R24, 0x3ff, RZ, 0xc0, !PT ;  /* 0x000003ff18ff7812 */ /* 0x000fe2000780c0ff */
[----:B------:R-:W-:Y:S01]  /*65c0*/  ULDC.64 UR4, c[0x0][0x3f8] ;  /* 0x0000fe0000047ab9 */ /* 0x000fe20000000a00 */
[----:B-----5:R-:W-:Y:S01]  /*65d0*/  SHF.R.S32.HI R0, RZ, 0x1f, R30 ;  /* 0x0000001fff007819 */ /* 0x020fe2000001141e */
[----:B------:R-:W-:Y:S01]  /*65e0*/  ULDC.64 UR6, c[0x0][0x408] ;  /* 0x0001020000067ab9 */ /* 0x000fe20000000a00 */
[----:B------:R-:W-:Y:S01]  /*65f0*/  IMAD.WIDE.U32 R24, R30, UR4, RZ ;  /* 0x000000041e187c25 */ /* 0x000fe2000f8e00ff */
[----:B------:R-:W-:Y:S03]  /*6600*/  BSSY B6, `(.L_x_2743) ;  /* 0x0000019000067945 */ /* 0x000fe60003800000 */
[C---:B------:R-:W-:Y:S02]  /*6610*/  IMAD R3, R0.reuse, UR4, RZ ;  /* 0x0000000400037c24 */ /* 0x040fe4000f8e02ff */
[----:B------:R-:W-:-:S02]  /*6620*/  IMAD R5, R0, UR6, RZ ;  /* 0x0000000600057c24 */ /* 0x000fc4000f8e02ff */
[C---:B------:R-:W-:Y:S02]  /*6630*/  IMAD R3, R30.reuse, UR5, R3 ;  /* 0x000000051e037c24 */ /* 0x040fe4000f8e0203 */
[C---:B------:R-:W-:Y:S02]  /*6640*/  IMAD R5, R30.reuse, UR7, R5 ;  /* 0x000000071e057c24 */ /* 0x040fe4000f8e0205 */
[----:B------:R-:W-:-:S04]  /*6650*/  IMAD.WIDE.U32 R26, R30, UR6, RZ ;  /* 0x000000061e1a7c25 */ /* 0x000fc8000f8e00ff */
[----:B------:R-:W-:Y:S02]  /*6660*/  IMAD.IADD R29, R3, 0x1, R25 ;  /* 0x00000001031d7824 */ /* 0x000fe400078e0219 */
[----:B------:R-:W-:Y:S01]  /*6670*/  IMAD.IADD R31, R5, 0x1, R27 ;  /* 0x00000001051f7824 */ /* 0x000fe200078e021b */
        /* <DEDUP_REMOVED lines=17> */
.L_x_2744:
[----:B------:R-:W-:Y:S05]  /*6790*/  BSYNC B6 ;  /* 0x0000000000067941 */ /* 0x000fea0003800000 */
.L_x_2743:
[----:B------:R-:W-:Y:S01]  /*67a0*/  ULDC.U8 UR4, c[0x0][0x410] ;  /* 0x0001040000047ab9 */ /* 0x000fe20000000000 */
[----:B------:R-:W-:Y:S01]  /*67b0*/  BSSY B0, `(.L_x_2745) ;  /* 0x000028d000007945 */ /* 0x000fe20003800000 */
[----:B------:R-:W-:Y:S01]  /*67c0*/  ISETP.NE.AND P0, PT, RZ, UR4, PT ;  /* 0x00000004ff007c0c */ /* 0x000fe2000bf05270 */
[----:B------:R-:W-:Y:S02]  /*67d0*/  IMAD.SHL.U32 R30, R233, 0x8, RZ ;  /* 0x00000008e91e7824 */ /* 0x000fe400078e00ff */
[----:B------:R-:W-:-:S10]  /*67e0*/  IMAD.IADD R42, R18, 0x1, R210 ;  /* 0x00000001122a7824 */ /* 0x000fd400078e02d2 */
[----:B------:R-:W-:Y:S05]  /*67f0*/  @!P0 BRA `(.L_x_2746) ;  /* 0x00000014004c8947 */ /* 0x000fea0003800000 */
[----:B------:R-:W0:Y:S01]  /*6800*/  LDC R37, c[0x0][0x448] ;  /* 0x00011200ff257b82 */ /* 0x000e220000000800 */
[----:B------:R-:W-:Y:S01]  /*6810*/  IMAD R3, R233, 0x40, R42 ;  /* 0x00000040e9037824 */ /* 0x000fe200078e022a */
[----:B------:R-:W-:Y:S01]  /*6820*/  ULDC.64 UR4, c[0x0][0x3f8] ;  /* 0x0000fe0000047ab9 */ /* 0x000fe20000000a00 */
[----:B------:R-:W-:Y:S01]  /*6830*/  ULDC.64 UR6, c[0x0][0x408] ;  /* 0x0001020000067ab9 */ /* 0x000fe20000000a00 */
[----:B------:R-:W-:Y:S01]  /*6840*/  IMAD.MOV.U32 R6, RZ, RZ, R24 ;  /* 0x000000ffff067224 */ /* 0x000fe200078e0018 */
[----:B------:R-:W-:Y:S01]  /*6850*/  SHF.R.S32.HI R40, RZ, 0x1f, R209 ;  /* 0x0000001fff287819 */ /* 0x000fe200000114d1 */
[----:B------:R-:W-:Y:S02]  /*6860*/  IMAD.MOV.U32 R7, RZ, RZ, R29 ;  /* 0x000000ffff077224 */ /* 0x000fe400078e001d */
[----:B------:R-:W-:Y:S02]  /*6870*/  IMAD.MOV.U32 R8, RZ, RZ, R26 ;  /* 0x000000ffff087224 */ /* 0x000fe400078e001a */
[----:B------:R-:W-:Y:S01]  /*6880*/  IMAD.MOV.U32 R9, RZ, RZ, R31 ;  /* 0x000000ffff097224 */ /* 0x000fe200078e001f */
[----:B0-----:R-:W-:-:S13]  /*6890*/  ISETP.NE.AND P0, PT, R37, 0x1, PT ;  /* 0x000000012500780c */ /* 0x001fda0003f05270 */
[----:B------:R-:W0:Y:S08]  /*68a0*/  @P0 LDC R0, c[0x0][0x44c] ;  /* 0x00011300ff000b82 */ /* 0x000e300000000800 */
[----:B------:R-:W1:Y:S01]  /*68b0*/  @P0 LDC R5, c[0x0][0x450] ;  /* 0x00011400ff050b82 */ /* 0x000e620000000800 */
[----:B0-----:R-:W-:-:S05]  /*68c0*/  @P0 IMAD.HI.U32 R0, R3, R0, RZ ;  /* 0x0000000003000227 */ /* 0x001fca00078e00ff */
[----:B-1----:R-:W-:-:S04]  /*68d0*/  @P0 SHF.R.U32.HI R3, RZ, R5, R0 ;  /* 0x00000005ff030219 */ /* 0x002fc80000011600 */
[----:B------:R-:W-:Y:S01]  /*68e0*/  SHF.R.S32.HI R0, RZ, 0x1f, R3 ;  /* 0x0000001fff007819 */ /* 0x000fe20000011403 */
[----:B------:R-:W-:-:S04]  /*68f0*/  IMAD.WIDE.U32 R6, R3, UR4, R6 ;  /* 0x0000000403067c25 */ /* 0x000fc8000f8e0006 */
[C---:B------:R-:W-:Y:S02]  /*6900*/  IMAD R4, R0.reuse, UR4, RZ ;  /* 0x0000000400047c24 */ /* 0x040fe4000f8e02ff */
[----:B------:R-:W-:Y:S02]  /*6910*/  IMAD R0, R0, UR6, RZ ;  /* 0x0000000600007c24 */ /* 0x000fe4000f8e02ff */
[C---:B------:R-:W-:Y:S01]  /*6920*/  IMAD R5, R3.reuse, UR5, R4 ;  /* 0x0000000503057c24 */ /* 0x040fe2000f8e0204 */
[----:B------:R-:W-:Y:S01]  /*6930*/  ULDC.64 UR4, c[0x0][0x3e8] ;  /* 0x0000fa0000047ab9 */ /* 0x000fe20000000a00 */
[C---:B------:R-:W-:Y:S01]  /*6940*/  IMAD.WIDE.U32 R8, R3.reuse, UR6, R8 ;  /* 0x0000000603087c25 */ /* 0x040fe2000f8e0008 */
[----:B------:R-:W-:Y:S01]  /*6950*/  LEA R4, P0, R6, UR4, 0x1 ;  /* 0x0000000406047c11 */ /* 0x000fe2000f8008ff */
[----:B------:R-:W-:Y:S02]  /*6960*/  UMOV UR4, 0xffffffff ;  /* 0xffffffff00047882 */ /* 0x000fe40000000000 */
[----:B------:R-:W-:Y:S01]  /*6970*/  IMAD R3, R3, UR7, R0 ;  /* 0x0000000703037c24 */ /* 0x000fe2000f8e0200 */
[----:B------:R-:W-:Y:S01]  /*6980*/  ULDC.64 UR6, c[0x0][0x400] ;  /* 0x0001000000067ab9 */ /* 0x000fe20000000a00 */
[----:B------:R-:W-:Y:S01]  /*6990*/  IMAD.IADD R5, R7, 0x1, R5 ;  /* 0x0000000107057824 */ /* 0x000fe200078e0205 */
[----:B------:R-:W-:Y:S01]  /*69a0*/  LEA R7, P1, R8, UR6, 0x1 ;  /* 0x0000000608077c11 */ /* 0x000fe2000f8208ff */
[----:B------:R-:W-:-:S03]  /*69b0*/  IMAD.IADD R3, R9, 0x1, R3 ;  /* 0x0000000109037824 */ /* 0x000fc600078e0203 */
[----:B------:R-:W-:Y:S02]  /*69c0*/  LEA.HI.X R6, R6, UR5, R5, 0x1, P0 ;  /* 0x0000000506067c11 */ /* 0x000fe400080f0c05 */
[----:B------:R-:W-:Y:S01]  /*69d0*/  LEA.HI.X R8, R8, UR7, R3, 0x1, P1 ;  /* 0x0000000708087c11 */ /* 0x000fe200088f0c03 */
[----:B------:R-:W-:Y:S06]  /*69e0*/  BRA.DIV UR4, `(.L_x_2747) ;  /* 0x0000019204807947 */ /* 0x000fec000b800000 */
[----:B------:R0:W1:Y:S04]  /*69f0*/  SHFL.IDX PT, R3, R6, RZ, 0x1c1f ;  /* 0x001c1fff06037589 */ /* 0x00006800000e0000 */
[----:B------:R0:W2:Y:S04]  /*6a00*/  SHFL.IDX PT, R0, R4, RZ, 0x1c1f ;  /* 0x001c1fff04007589 */ /* 0x0000a800000e0000 */
[----:B------:R0:W3:Y:S04]  /*6a10*/  SHFL.IDX PT, R5, R8, RZ, 0x1c1f ;  /* 0x001c1fff08057589 */ /* 0x0000e800000e0000 */
[----:B------:R0:W4:Y:S02]  /*6a20*/  SHFL.IDX PT, R14, R7, RZ, 0x1c1f ;  /* 0x001c1fff070e7589 */ /* 0x00012400000e0000 */
.L_x_3055:
[----:B------:R-:W-:Y:S01]  /*6a30*/  IMAD R37, R204, R37, RZ ;  /* 0x00000025cc257224 */ /* 0x000fe200078e02ff */
[----:B------:R-:W-:Y:S01]  /*6a40*/  BSSY B1, `(.L_x_2748) ;  /* 0x000001d000017945 */ /* 0x000fe20003800000 */
[----:B------:R-:W-:Y:S02]  /*6a50*/  CS2R R32, SRZ ;  /* 0x0000000000207805 */ /* 0x000fe4000001ff00 */
[----:B------:R-:W-:Y:S02]  /*6a60*/  CS2R R20, SRZ ;  /* 0x0000000000147805 */ /* 0x000fe4000001ff00 */
[----:B------:R-:W-:Y:S02]  /*6a70*/  CS2R R28, SRZ ;  /* 0x00000000001c7805 */ /* 0x000fe4000001ff00 */
[----:B------:R-:W-:Y:S02]  /*6a80*/  ISETP.GE.AND P0, PT, R42, R37, PT ;  /* 0x000000252a00720c */ /* 0x000fe40003f06270 */
[----:B------:R-:W-:-:S11]  /*6a90*/  CS2R R24, SRZ ;  /* 0x0000000000187805 */ /* 0x000fd6000001ff00 */
[----:B------:R-:W-:Y:S05]  /*6aa0*/  @P0 BRA `(.L_x_2749) ;  /* 0x0000000000580947 */ /* 0x000fea0003800000 */
[----:B------:R-:W-:Y:S01]  /*6ab0*/  ULDC UR4, c[0x0][0x3f4] ;  /* 0x0000fd0000047ab9 */ /* 0x000fe20000000800 */
[----:B--2---:R-:W-:Y:S01]  /*6ac0*/  IMAD.MOV.U32 R10, RZ, RZ, R0 ;  /* 0x000000ffff0a7224 */ /* 0x004fe200078e0000 */
[----:B------:R-:W-:Y:S01]  /*6ad0*/  ISETP.GE.AND P3, PT, R209, UR4, PT ;  /* 0x00000004d1007c0c */ /* 0x000fe2000bf66270 */
[----:B-1----:R-:W-:Y:S01]  /*6ae0*/  IMAD.MOV.U32 R11, RZ, RZ, R3 ;  /* 0x000000ffff0b7224 */ /* 0x002fe200078e0003 */
[----:B------:R-:W-:Y:S01]  /*6af0*/  ISETP.GE.AND P2, PT, R22, UR4, PT ;  /* 0x0000000416007c0c */ /* 0x000fe2000bf46270 */
[----:B---3--:R-:W-:Y:S01]  /*6b00*/  IMAD.MOV.U32 R15, RZ, RZ, R5 ;  /* 0x000000ffff0f7224 */ /* 0x008fe200078e0005 */
[----:B------:R-:W-:-:S09]  /*6b10*/  CS2R R28, SRZ ;  /* 0x00000000001c7805 */ /* 0x000fd2000001ff00 */
[C---:B------:R-:W-:Y:S01]  /*6b20*/  @!P3 IMAD.SHL.U32 R35, R209.reuse, 0x2, RZ ;  /* 0x00000002d123b824 */ /* 0x040fe200078e00ff */
[----:B------:R-:W-:Y:S02]  /*6b30*/  @!P3 SHF.L.U64.HI R20, R209, 0x1, R40 ;  /* 0x00000001d114b819 */ /* 0x000fe40000010228 */
[----:B------:R-:W-:Y:S02]  /*6b40*/  CS2R R32, SRZ ;  /* 0x0000000000207805 */ /* 0x000fe4000001ff00 */
[----:B------:R-:W-:Y:S01]  /*6b50*/  CS2R R24, SRZ ;  /* 0x0000000000187805 */ /* 0x000fe2000001ff00 */
[----:B------:R-:W-:Y:S01]  /*6b60*/  @!P2 IMAD.WIDE R10, R22, 0x2, R10 ;  /* 0x00000002160aa825 */ /* 0x000fe200078e020a */
[-C--:B------:R-:W-:Y:S02]  /*6b70*/  @!P3 IADD3 R26, P0, R0, R35.reuse, RZ ;  /* 0x00000023001ab210 */ /* 0x080fe40007f1e0ff */
[----:B----4-:R-:W-:Y:S01]  /*6b80*/  @!P3 IADD3 R34, P1, R14, R35, RZ ;  /* 0x000000230e22b210 */ /* 0x010fe20007f3e0ff */
[----:B------:R-:W-:Y:S01]  /*6b90*/  @!P2 IMAD.WIDE R12, R22, 0x2, R14 ;  /* 0x00000002160ca825 */ /* 0x000fe200078e020e */
[----:B------:R1:W5:Y:S03]  /*6ba0*/  @!P2 LD.E.64 R28, desc[UR40][R10.64] ;  /* 0x000000280a1ca980 */ /* 0x000366000c101b00 */
[--C-:B------:R-:W-:Y:S01]  /*6bb0*/  @!P3 IMAD.X R27, R3, 0x1, R20.reuse, P0 ;  /* 0x00000001031bb824 */ /* 0x100fe200000e0614 */
[----:B------:R1:W5:Y:S01]  /*6bc0*/  @!P2 LD.E.64 R32, desc[UR40][R12.64] ;  /* 0x000000280c20a980 */ /* 0x000362000c101b00 */
[----:B------:R-:W-:Y:S01]  /*6bd0*/  @!P3 IMAD.X R35, R5, 0x1, R20, P1 ;  /* 0x000000010523b824 */ /* 0x000fe200008e0614 */
[----:B------:R-:W-:-:S02]  /*6be0*/  CS2R R20, SRZ ;  /* 0x0000000000147805 */ /* 0x000fc4000001ff00 */
[----:B------:R1:W5:Y:S04]  /*6bf0*/  @!P3 LD.E.64 R24, desc[UR40][R26.64] ;  /* 0x000000281a18b980 */ /* 0x000368000c101b00 */
[----:B------:R1:W5:Y:S02]  /*6c00*/  @!P3 LD.E.64 R20, desc[UR40][R34.64] ;  /* 0x000000282214b980 */ /* 0x000364000c101b00 */
.L_x_2749:
[----:B------:R-:W-:Y:S05]  /*6c10*/  BSYNC B1 ;  /* 0x0000000000017941 */ /* 0x000fea0003800000 */
.L_x_2748:
[----:B--2--5:R-:W-:Y:S01]  /*6c20*/  IMAD.MOV.U32 R0, RZ, RZ, R32 ;  /* 0x000000ffff007224 */ /* 0x024fe200078e0020 */
[----:B------:R-:W-:Y:S01]  /*6c30*/  UMOV UR4, 0xffffffff ;  /* 0xffffffff00047882 */ /* 0x000fe20000000000 */
[----:B-1----:R-:W-:Y:S01]  /*6c40*/  IMAD.MOV.U32 R3, RZ, RZ, R33 ;  /* 0x000000ffff037224 */ /* 0x002fe200078e0021 */
[----:B------:R-:W-:Y:S01]  /*6c50*/  CS2R R26, SRZ ;  /* 0x00000000001a7805 */ /* 0x000fe2000001ff00 */
[----:B---3--:R-:W-:Y:S02]  /*6c60*/  IMAD.MOV.U32 R5, RZ, RZ, R20 ;  /* 0x000000ffff057224 */ /* 0x008fe400078e0014 */
        /* <DEDUP_REMOVED lines=9> */
[----:B------:R-:W-:Y:S06]  /*6d00*/  BRA.DIV UR4, `(.L_x_2750) ;  /* 0x0000019204287947 */ /* 0x000fec000b800000 */
[----:B------:R1:W2:Y:S04]  /*6d10*/  SHFL.IDX PT, R3, R6, 0x1, 0x1c1f ;  /* 0x003c1f0006037f89 */ /* 0x0002a800000e0000 */
[----:B------:R1:W3:Y:S04]  /*6d20*/  SHFL.IDX PT, R0, R4, 0x1, 0x1c1f ;  /* 0x003c1f0004007f89 */ /* 0x0002e800000e0000 */
[----:B------:R1:W0:Y:S04]  /*6d30*/  SHFL.IDX PT, R5, R8, 0x1, 0x1c1f ;  /* 0x003c1f0008057f89 */ /* 0x00022800000e0000 */
[----:B----4-:R1:W4:Y:S02]  /*6d40*/  SHFL.IDX PT, R14, R7, 0x1, 0x1c1f ;  /* 0x003c1f00070e7f89 */ /* 0x01032400000e0000 */
.L_x_3061:
[----:B01----:R-:W-:Y:S01]  /*6d50*/  VIADD R4, R42, 0x40 ;  /* 0x000000402a047836 */ /* 0x003fe20000000000 */
[----:B------:R-:W-:Y:S01]  /*6d60*/  LEA.HI R6, R235, R235, RZ, 0x1 ;  /* 0x000000ebeb067211 */ /* 0x000fe200078f08ff */
[----:B------:R-:W-:Y:S01]  /*6d70*/  BSSY B1, `(.L_x_2751) ;  /* 0x0000020000017945 */ /* 0x000fe20003800000 */
[----:B------:R-:W-:Y:S01]  /*6d80*/  IMAD.SHL.U32 R38, R237, 0x40, RZ ;  /* 0x00000040ed267824 */ /* 0x000fe200078e00ff */
[----:B------:R-:W-:Y:S02]  /*6d90*/  CS2R R8, SRZ ;  /* 0x0000000000087805 */ /* 0x000fe4000001ff00 */
[----:B------:R-:W-:Y:S02]  /*6da0*/  ISETP.GE.AND P0, PT, R4, R37, PT ;  /* 0x000000250400720c */ /* 0x000fe40003f06270 */
[----:B------:R-:W-:Y:S02]  /*6db0*/  CS2R R12, SRZ ;  /* 0x00000000000c7805 */ /* 0x000fe4000001ff00 */
[----:B------:R-:W-:-:S02]  /*6dc0*/  LOP3.LUT R6, R6, 0xfffffffe, RZ, 0xc0, !PT ;  /* 0xfffffffe06067812 */ /* 0x000fc400078ec0ff */
[----:B------:R-:W-:-:S03]  /*6dd0*/  CS2R R10, SRZ ;  /* 0x00000000000a7805 */ /* 0x000fc6000001ff00 */
[----:B------:R-:W-:-:S05]  /*6de0*/  IMAD.IADD R6, R235, 0x1, -R6 ;  /* 0x00000001eb067824 */ /* 0x000fca00078e0a06 */
[----:B------:R-:W-:Y:S01]  /*6df0*/  SHF.L.U32 R31, R6, 0x1f, RZ ;  /* 0x0000001f061f7819 */ /* 0x000fe200000006ff */
[----:B------:R-:W-:Y:S06]  /*6e00*/  @P0 BRA `(.L_x_2752) ;  /* 0x0000000000580947 */ /* 0x000fec0003800000 */
[----:B------:R-:W-:Y:S01]  /*6e10*/  ULDC UR4, c[0x0][0x3f4] ;  /* 0x0000fd0000047ab9 */ /* 0x000fe20000000800 */
[----:B---3--:R-:W-:Y:S01]  /*6e20*/  IMAD.MOV.U32 R6, RZ, RZ, R0 ;  /* 0x000000ffff067224 */ /* 0x008fe200078e0000 */
[----:B------:R-:W-:Y:S01]  /*6e30*/  ISETP.GE.AND P3, PT, R209, UR4, PT ;  /* 0x00000004d1007c0c */ /* 0x000fe2000bf66270 */
[----:B--2---:R-:W-:Y:S01]  /*6e40*/  IMAD.MOV.U32 R7, RZ, RZ, R3 ;  /* 0x000000ffff077224 */ /* 0x004fe200078e0003 */
[----:B------:R-:W-:Y:S01]  /*6e50*/  ISETP.GE.AND P2, PT, R22, UR4, PT ;  /* 0x0000000416007c0c */ /* 0x000fe2000bf46270 */
[----:B------:R-:W-:Y:S01]  /*6e60*/  IMAD.MOV.U32 R15, RZ, RZ, R5 ;  /* 0x000000ffff0f7224 */ /* 0x000fe200078e0005 */
        /* <DEDUP_REMOVED lines=16> */
.L_x_2752:
[----:B------:R-:W-:Y:S05]  /*6f70*/  BSYNC B1 ;  /* 0x0000000000017941 */ /* 0x000fea0003800000 */
.L_x_2751:
[----:B------:R-:W1:Y:S01]  /*6f80*/  SYNCS.PHASECHK.TRANS64.TRYWAIT P0, [R16+URZ+0x22800], R31 ;  /* 0x0228001f100075a7 */ /* 0x000e62000800017f */
[----:B--2---:R-:W-:Y:S01]  /*6f90*/  LOP3.LUT R3, R38, 0x1c0, RZ, 0xc0, !PT ;  /* 0x000001c026037812 */ /* 0x004fe200078ec0ff */
[----:B---3-5:R-:W-:Y:S01]  /*6fa0*/  IMAD.MOV.U32 R0, RZ, RZ, R26 ;  /* 0x000000ffff007224 */ /* 0x028fe200078e001a */
[----:B------:R-:W-:Y:S01]  /*6fb0*/  VIADDMNMX R41, R37, -R210, 0x80, PT ;  /* 0x0000008025297446 */ /* 0x000fe200038009d2 */
[----:B0-----:R-:W-:Y:S01]  /*6fc0*/  IMAD.MOV.U32 R4, RZ, RZ, R8 ;  /* 0x000000ffff047224 */ /* 0x001fe200078e0008 */
[----:B------:R-:W-:Y:S01]  /*6fd0*/  LOP3.LUT R30, R3, 0x18, R30, 0xf8, !PT ;  /* 0x00000018031e7812 */ /* 0x000fe200078ef81e */
[----:B------:R-:W-:Y:S01]  /*6fe0*/  IMAD.MOV.U32 R5, RZ, RZ, R9 ;  /* 0x000000ffff057224 */ /* 0x000fe200078e0009 */
[----:B------:R-:W-:Y:S01]  /*6ff0*/  SHF.R.U32.HI R3, RZ, 0x3, R3 ;  /* 0x00000003ff037819 */ /* 0x000fe20000011603 */
[----:B------:R-:W-:Y:S01]  /*7000*/  IMAD.MOV.U32 R6, RZ, RZ, R12 ;  /* 0x000000ffff067224 */ /* 0x000fe200078e000c */
[----:B------:R-:W-:Y:S01]  /*7010*/  PRMT R42, R0, 0x7610, R42 ;  /* 0x00007610002a7816 */ /* 0x000fe2000000002a */
[----:B------:R-:W-:Y:S01]  /*7020*/  IMAD.MOV.U32 R0, RZ, RZ, R27 ;  /* 0x000000ffff007224 */ /* 0x000fe200078e001b */
[----:B------:R-:W-:Y:S01]  /*7030*/  LOP3.LUT R3, R30, R3, RZ, 0x3c, !PT ;  /* 0x000000031e037212 */ /* 0x000fe200078e3cff */
[----:B------:R-:W-:Y:S01]  /*7040*/  BSSY B1, `(.L_x_2753) ;  /* 0x0000010000017945 */ /* 0x000fe20003800000 */
[----:B------:R-:W-:Y:S01]  /*7050*/  PRMT R47, R4, 0x5410, R5 ;  /* 0x00005410042f7816 */ /* 0x000fe20000000005 */
[----:B------:R-:W-:Y:S01]  /*7060*/  IMAD.MOV.U32 R4, RZ, RZ, R10 ;  /* 0x000000ffff047224 */ /* 0x000fe200078e000a */
[----:B------:R-:W-:Y:S01]  /*7070*/  PRMT R42, R42, 0x5410, R0 ;  /* 0x000054102a2a7816 */ /* 0x000fe20000000000 */
[----:B------:R-:W-:Y:S01]  /*7080*/  IMAD R3, R220, 0x200, R3 ;  /* 0x00000200dc037824 */ /* 0x000fe200078e0203 */
[----:B------:R-:W-:Y:S01]  /*7090*/  PRMT R48, R6, 0x7610, R48 ;  /* 0x0000761006307816 */ /* 0x000fe20000000030 */
[----:B------:R-:W-:Y:S01]  /*70a0*/  IMAD.MOV.U32 R0, RZ, RZ, R13 ;  /* 0x000000ffff007224 */ /* 0x000fe200078e000d */
[----:B------:R-:W-:Y:S01]  /*70b0*/  PRMT R49, R4, 0x7610, R49 ;  /* 0x0000761004317816 */ /* 0x000fe20000000031 */
[----:B------:R-:W-:Y:S01]  /*70c0*/  IMAD R3, R3, 0x2, R16 ;  /* 0x0000000203037824 */ /* 0x000fe200078e0210 */
[----:B------:R-:W-:Y:S01]  /*70d0*/  LOP3.LUT P2, RZ, R237, 0x4, RZ, 0xc0, !PT ;  /* 0x00000004edff7812 */ /* 0x000fe2000784c0ff */
[----:B------:R-:W-:Y:S01]  /*70e0*/  IMAD.MOV.U32 R5, RZ, RZ, R11 ;  /* 0x000000ffff057224 */ /* 0x000fe200078e000b */
[----:B------:R-:W-:Y:S01]  /*70f0*/  PRMT R48, R48, 0x5410, R0 ;  /* 0x0000541030307816 */ /* 0x000fe20000000000 */
[C---:B------:R-:W-:Y:S01]  /*7100*/  VIADD R4, R3.reuse, 0x18400 ;  /* 0x0001840003047836 */ /* 0x040fe20000000000 */
[----:B------:R-:W-:Y:S01]  /*7110*/  ISETP.GE.AND P1, PT, R18, R41, PT ;  /* 0x000000291200720c */ /* 0x000fe20003f26270 */
[----:B------:R-:W-:Y:S01]  /*7120*/  VIADD R0, R3, 0x18440 ;  /* 0x0001844003007836 */ /* 0x000fe20000000000 */
[----:B-1----:R-:W-:Y:S11]  /*7130*/  @!P0 BRA `(.L_x_2754) ;  /* 0x0000018c008c8947 */ /* 0x002ff60003800000 */
.L_x_3062:
[----:B------:R-:W-:Y:S05]  /*7140*/  BSYNC B1 ;  /* 0x0000000000017941 */ /* 0x000fea0003800000 */
.L_x_2753:
[----:B------:R-:W-:Y:S01]  /*7150*/  BSSY B1, `(.L_x_2755) ;  /* 0x000005f000017945 */ /* 0x000fe20003800000 */
[----:B------:R-:W-:Y:S01]  /*7160*/  PRMT R49, R49, 0x5410, R5 ;  /* 0x0000541031317816 */ /* 0x000fe20000000005 */
[----:B------:R-:W-:Y:S02]  /*7170*/  @P2 VIADD R0, R4, 0xffffffc0 ;  /* 0xffffffc004002836 */ /* 0x000fe40000000000 */
[----:B------:R-:W-:Y:S05]  /*7180*/  @P1 BRA `(.L_x_2756) ;  /* 0x00000004006c1947 */ /* 0x000fea0003800000 */
[----:B------:R-:W1:Y:S01]  /*7190*/  LDC R4, c[0x0][0x3f4] ;  /* 0x0000fd00ff047b82 */ /* 0x000e620000000800 */
[----:B------:R-:W-:Y:S01]  /*71a0*/  BSSY B2, `(.L_x_2757) ;  /* 0x000002e000027945 */ /* 0x000fe20003800000 */
[-C--:B-1----:R-:W-:Y:S02]  /*71b0*/  ISETP.GE.AND P0, PT, R22, R4.reuse, PT ;  /* 0x000000041600720c */ /* 0x082fe40003f06270 */
[----:B------:R-:W-:-:S11]  /*71c0*/  ISETP.GE.AND P1, PT, R209, R4, PT ;  /* 0x00000004d100720c */ /* 0x000fd60003f26270 */
[----:B------:R-:W-:Y:S05]  /*71d0*/  @P0 BRA `(.L_x_2758) ;  /* 0x0000000000a80947 */ /* 0x000fea0003800000 */
[----:B------:R-:W1:Y:S01]  /*71e0*/  LDS.128 R4, [R3+0x18400] ;  /* 0x0184000003047984 */ /* 0x000e620000000c00 */
[----:B0-----:R-:W-:Y:S01]  /*71f0*/  SHF.R.U32.HI R31, RZ, 0x10, R29 ;  /* 0x00000010ff1f7819 */ /* 0x001fe2000001161d */
[----:B------:R-:W-:Y:S01]  /*7200*/  HADD2.F32 R30, -RZ, R45.H0_H0 ;  /* 0x2000002dff1e7230 */ /* 0x000fe20000004100 */
[--C-:B------:R-:W-:Y:S01]  /*7210*/  SHF.R.U64 R37, R32, 0x10, R33.reuse ;  /* 0x0000001020257819 */ /* 0x100fe20000001221 */
[----:B------:R-:W-:Y:S01]  /*7220*/  HADD2.F32 R32, -RZ, R43.H0_H0 ;  /* 0x2000002bff207230 */ /* 0x000fe20000004100 */
[----:B------:R-:W-:Y:S01]  /*7230*/  SHF.R.U32.HI R33, RZ, 0x10, R33 ;  /* 0x00000010ff217819 */ /* 0x000fe20000011621 */
[----:B------:R-:W-:Y:S01]  /*7240*/  HADD2.F32 R31, -RZ, R31.H0_H0 ;  /* 0x2000001fff1f7230 */ /* 0x000fe20000004100 */
[----:B------:R-:W-:-:S03]  /*7250*/  SHF.R.U64 R39, R28, 0x10, R29 ;  /* 0x000000101c277819 */ /* 0x000fc6000000121d */
[----:B------:R-:W-:Y:S02]  /*7260*/  HADD2.F32 R33, -RZ, R33.H0_H0 ;  /* 0x20000021ff217230 */ /* 0x000fe40000004100 */
[--C-:B-1----:R-:W-:Y:S02]  /*7270*/  HADD2.F32 R28, -RZ, R7.reuse.H0_H0 ;  /* 0x20000007ff1c7230 */ /* 0x102fe40000004100 */
[----:B------:R-:W-:Y:S02]  /*7280*/  HADD2.F32 R29, -RZ, R7.H1_H1 ;  /* 0x30000007ff1d7230 */ /* 0x000fe40000004100 */
[--C-:B------:R-:W-:Y:S02]  /*7290*/  HADD2.F32 R7, -RZ, R4.reuse.H0_H0 ;  /* 0x20000004ff077230 */ /* 0x100fe40000004100 */
[----:B------:R-:W-:Y:S02]  /*72a0*/  HADD2.F32 R4, -RZ, R4.H1_H1 ;  /* 0x30000004ff047230 */ /* 0x000fe40000004100 */
[C---:B------:R-:W-:Y:S01]  /*72b0*/  FMUL.FTZ R38, R29.reuse, R31 ;  /* 0x0000001f1d267220 */ /* 0x040fe20000410000 */
[----:B------:R-:W-:Y:S01]  /*72c0*/  FMUL.FTZ R35, R29, R33 ;  /* 0x000000211d237220 */ /* 0x000fe20000410000 */
[----:B----4-:R-:W-:-:S02]  /*72d0*/  HADD2.F32 R14, -RZ, R6.H0_H0 ;  /* 0x20000006ff0e7230 */ /* 0x010fc40000004100 */
[----:B------:R-:W-:Y:S01]  /*72e0*/  FMUL.FTZ R34, R4, R32 ;  /* 0x0000002004227220 */ /* 0x000fe20000410000 */
[----:B------:R-:W-:Y:S01]  /*72f0*/  FFMA.FTZ R40, R28, R33, R38 ;  /* 0x000000211c287223 */ /* 0x000fe20000010026 */
[----:B------:R-:W-:Y:S02]  /*7300*/  HADD2.F32 R15, -RZ, R6.H1_H1 ;  /* 0x30000006ff0f7230 */ /* 0x000fe40000004100 */
[-C--:B------:R-:W-:Y:S01]  /*7310*/  FMUL.FTZ R38, R4, R30.reuse ;  /* 0x0000001e04267220 */ /* 0x080fe20000410000 */
[C---:B------:R-:W-:Y:S01]  /*7320*/  FFMA.FTZ R34, R7.reuse, R30, -R34 ;  /* 0x0000001e07227223 */ /* 0x040fe20000010822 */
[----:B------:R-:W-:Y:S02]  /*7330*/  HADD2.F32 R6, -RZ, R5.H0_H0 ;  /* 0x20000005ff067230 */ /* 0x000fe40000004100 */
[----:B------:R-:W-:Y:S01]  /*7340*/  FFMA.FTZ R35, R28, R31, -R35 ;  /* 0x0000001f1c237223 */ /* 0x000fe20000010823 */
[----:B------:R-:W-:Y:S02]  /*7350*/  HADD2.F32 R30, -RZ, R43.H1_H1 ;  /* 0x3000002bff1e7230 */ /* 0x000fe40000004100 */
[----:B------:R-:W-:Y:S01]  /*7360*/  FFMA.FTZ R31, R7, R32, R38 ;  /* 0x00000020071f7223 */ /* 0x000fe20000010026 */
[----:B------:R-:W-:-:S02]  /*7370*/  HADD2.F32 R5, -RZ, R5.H1_H1 ;  /* 0x30000005ff057230 */ /* 0x000fc40000004100 */
[----:B------:R-:W-:Y:S02]  /*7380*/  HADD2.F32 R28, -RZ, R45.H1_H1 ;  /* 0x3000002dff1c7230 */ /* 0x000fe40000004100 */
[C---:B------:R-:W-:Y:S01]  /*7390*/  FMUL.FTZ R33, R15.reuse, R30 ;  /* 0x0000001e0f217220 */ /* 0x040fe20000410000 */
[----:B------:R-:W-:Y:S02]  /*73a0*/  HADD2.F32 R29, -RZ, R37.H0_H0 ;  /* 0x20000025ff1d7230 */ /* 0x000fe40000004100 */
[----:B------:R-:W-:Y:S02]  /*73b0*/  HADD2.F32 R4, -RZ, R39.H0_H0 ;  /* 0x20000027ff047230 */ /* 0x000fe40000004100 */
[-C--:B------:R-:W-:Y:S01]  /*73c0*/  FMUL.FTZ R15, R15, R28.reuse ;  /* 0x0000001c0f0f7220 */ /* 0x080fe20000410000 */
[C---:B------:R-:W-:Y:S01]  /*73d0*/  FFMA.FTZ R33, R14.reuse, R28, -R33 ;  /* 0x0000001c0e217223 */ /* 0x040fe20000010821 */
[C---:B------:R-:W-:Y:S01]  /*73e0*/  FMUL.FTZ R7, R5.reuse, R29 ;  /* 0x0000001d05077220 */ /* 0x040fe20000410000 */
[----:B------:R-:W-:Y:S01]  /*73f0*/  FMUL.FTZ R32, R5, R4 ;  /* 0x0000000405207220 */ /* 0x000fe20000410000 */
[----:B------:R-:W-:-:S02]  /*7400*/  FFMA.FTZ R14, R14, R30, R15 ;  /* 0x0000001e0e0e7223 */ /* 0x000fc4000001000f */
[----:B------:R-:W-:Y:S01]  /*7410*/  FFMA.FTZ R5, R6, R4, -R7 ;  /* 0x0000000406057223 */ /* 0x000fe20000010807 */
[----:B------:R-:W-:Y:S01]  /*7420*/  F2FP.F16.F32.PACK_AB R7, R40, R35 ;  /* 0x000000232807723e */ /* 0x000fe200000000ff */
[----:B------:R-:W-:Y:S01]  /*7430*/  FFMA.FTZ R32, R6, R29, R32 ;  /* 0x0000001d06207223 */ /* 0x000fe20000010020 */
[----:B------:R-:W-:Y:S02]  /*7440*/  F2FP.F16.F32.PACK_AB R4, R31, R34 ;  /* 0x000000221f04723e */ /* 0x000fe400000000ff */
[----:B------:R-:W-:Y:S02]  /*7450*/  F2FP.F16.F32.PACK_AB R6, R14, R33 ;  /* 0x000000210e06723e */ /* 0x000fe400000000ff */
[----:B------:R-:W-:-:S05]  /*7460*/  F2FP.F16.F32.PACK_AB R5, R32, R5 ;  /* 0x000000052005723e */ /* 0x000fca00000000ff */
[----:B------:R1:W-:Y:S02]  /*7470*/  STS.128 [R3+0x18400], R4 ;  /* 0x0184000403007388 */ /* 0x0003e40000000c00 */
.L_x_2758:
[----:B------:R-:W-:Y:S05]  /*7480*/  BSYNC B2 ;  /* 0x0000000000027941 */ /* 0x000fea0003800000 */
.L_x_2757:
[----:B------:R-:W-:Y:S05]  /*7490*/  @P1 BRA `(.L_x_2756) ;  /* 0x0000000000a81947 */ /* 0x000fea0003800000 */
[----:B-1----:R-:W1:Y:S01]  /*74a0*/  LDS.128 R4, [R0] ;  /* 0x0000000000047984 */ /* 0x002e620000000c00 */
[--C-:B------:R-:W-:Y:S01]  /*74b0*/  SHF.R.U64 R35, R24, 0x10, R25.reuse ;  /* 0x0000001018237819 */ /* 0x100fe20000001219 */
[----:B------:R-:W-:Y:S01]  /*74c0*/  HADD2.F32 R28, -RZ, R44.H0_H0 ;  /* 0x2000002cff1c7230 */ /* 0x000fe20000004100 */
[----:B------:R-:W-:Y:S01]  /*74d0*/  SHF.R.U32.HI R25, RZ, 0x10, R25 ;  /* 0x00000010ff197819 */ /* 0x000fe20000011619 */
[----:B------:R-:W-:Y:S01]  /*74e0*/  HADD2.F32 R24, -RZ, R46.H0_H0 ;  /* 0x2000002eff187230 */ /* 0x000fe20000004100 */
[--C-:B------:R-:W-:Y:S02]  /*74f0*/  SHF.R.U32.HI R29, RZ, 0x10, R21.reuse ;  /* 0x00000010ff1d7819 */ /* 0x100fe40000011615 */
[----:B------:R-:W-:Y:S01]  /*7500*/  SHF.R.U64 R33, R20, 0x10, R21 ;  /* 0x0000001014217819 */ /* 0x000fe20000001215 */
[----:B------:R-:W-:Y:S02]  /*7510*/  HADD2.F32 R25, -RZ, R25.H0_H0 ;  /* 0x20000019ff197230 */ /* 0x000fe40000004100 */
[----:B------:R-:W-:-:S02]  /*7520*/  HADD2.F32 R29, -RZ, R29.H0_H0 ;  /* 0x2000001dff1d7230 */ /* 0x000fc40000004100 */
[--C-:B-1----:R-:W-:Y:S02]  /*7530*/  HADD2.F32 R20, -RZ, R7.reuse.H0_H0 ;  /* 0x20000007ff147230 */ /* 0x102fe40000004100 */
[----:B------:R-:W-:Y:S02]  /*7540*/  HADD2.F32 R21, -RZ, R7.H1_H1 ;  /* 0x30000007ff157230 */ /* 0x000fe40000004100 */
[--C-:B------:R-:W-:Y:S02]  /*7550*/  HADD2.F32 R7, -RZ, R4.reuse.H0_H0 ;  /* 0x20000004ff077230 */ /* 0x100fe40000004100 */
[----:B------:R-:W-:Y:S02]  /*7560*/  HADD2.F32 R4, -RZ, R4.H1_H1 ;  /* 0x30000004ff047230 */ /* 0x000fe40000004100 */
[C---:B------:R-:W-:Y:S01]  /*7570*/  FMUL.FTZ R32, R21.reuse, R25 ;  /* 0x0000001915207220 */ /* 0x040fe20000410000 */
[----:B0-----:R-:W-:Y:S01]  /*7580*/  FMUL.FTZ R31, R21, R29 ;  /* 0x0000001d151f7220 */ /* 0x001fe20000410000 */
[----:B----4-:R-:W-:-:S02]  /*7590*/  HADD2.F32 R14, -RZ, R6.H0_H0 ;  /* 0x20000006ff0e7230 */ /* 0x010fc40000004100 */
[----:B------:R-:W-:Y:S01]  /*75a0*/  FMUL.FTZ R30, R4, R28 ;  /* 0x0000001c041e7220 */ /* 0x000fe20000410000 */
[----:B------:R-:W-:Y:S01]  /*75b0*/  FFMA.FTZ R34, R20, R29, R32 ;  /* 0x0000001d14227223 */ /* 0x000fe20000010020 */
[----:B------:R-:W-:Y:S02]  /*75c0*/  HADD2.F32 R15, -RZ, R6.H1_H1 ;  /* 0x30000006ff0f7230 */ /* 0x000fe40000004100 */
[-C--:B------:R-:W-:Y:S01]  /*75d0*/  FMUL.FTZ R32, R4, R24.reuse ;  /* 0x0000001804207220 */ /* 0x080fe20000410000 */
[C---:B------:R-:W-:Y:S01]  /*75e0*/  FFMA.FTZ R30, R7.reuse, R24, -R30 ;  /* 0x00000018071e7223 */ /* 0x040fe2000001081e */
[--C-:B------:R-:W-:Y:S02]  /*75f0*/  HADD2.F32 R6, -RZ, R5.reuse.H0_H0 ;  /* 0x20000005ff067230 */ /* 0x100fe40000004100 */
        /* <DEDUP_REMOVED lines=19> */
[----:B------:R2:W-:Y:S02]  /*7730*/  STS.128 [R0], R4 ;  /* 0x0000000400007388 */ /* 0x0005e40000000c00 */
.L_x_2756:
[----:B------:R-:W-:Y:S05]  /*7740*/  BSYNC B1 ;  /* 0x0000000000017941 */ /* 0x000fea0003800000 */
.L_x_2755:
[----:B------:R-:W-:-:S13]  /*7750*/  ISETP.GE.AND P0, PT, R232, R41, PT ;  /* 0x00000029e800720c */ /* 0x000fda0003f06270 */
[----:B------:R-:W-:Y:S05]  /*7760*/  @P0 BRA `(.L_x_2759) ;  /* 0x0000001800440947 */ /* 0x000fea0003800000 */
[----:B-12---:R-:W1:Y:S01]  /*7770*/  LDC R4, c[0x0][0x3f4] ;  /* 0x0000fd00ff047b82 */ /* 0x006e620000000800 */
[----:B------:R-:W-:Y:S01]  /*7780*/  BSSY B1, `(.L_x_2760) ;  /* 0x000002e000017945 */ /* 0x000fe20003800000 */
[-C--:B-1----:R-:W-:Y:S02]  /*7790*/  ISETP.GE.AND P0, PT, R22, R4.reuse, PT ;  /* 0x000000041600720c */ /* 0x082fe40003f06270 */
[----:B------:R-:W-:-:S11]  /*77a0*/  ISETP.GE.AND P1, PT, R209, R4, PT ;  /* 0x00000004d100720c */ /* 0x000fd60003f26270 */
[----:B------:R-:W-:Y:S05]  /*77b0*/  @P0 BRA `(.L_x_2761) ;  /* 0x0000000000a80947 */ /* 0x000fea0003800000 */
[----:B------:R-:W4:Y:S01]  /*77c0*/  LDS.128 R4, [R3+0x1a400] ;  /* 0x01a4000003047984 */ /* 0x000f220000000c00 */
[----:B------:R-:W-:Y:S01]  /*77d0*/  SHF.R.U32.HI R21, RZ, 0x10, R13 ;  /* 0x00000010ff157819 */ /* 0x000fe2000001160d */
[----:B------:R-:W-:Y:S01]  /*77e0*/  HADD2.F32 R24, -RZ, R42.H0_H0 ;  /* 0x2000002aff187230 */ /* 0x000fe20000004100 */
[--C-:B------:R-:W-:Y:S01]  /*77f0*/  SHF.R.U32.HI R25, RZ, 0x10, R27.reuse ;  /* 0x00000010ff197819 */ /* 0x100fe2000001161b */
[----:B------:R-:W-:Y:S01]  /*7800*/  HADD2.F32 R20, -RZ, R48.H0_H0 ;  /* 0x20000030ff147230 */ /* 0x000fe20000004100 */
[----:B------:R-:W-:Y:S01]  /*7810*/  SHF.R.U64 R29, R26, 0x10, R27 ;  /* 0x000000101a1d7819 */ /* 0x000fe2000000121b */
[----:B------:R-:W-:Y:S01]  /*7820*/  HADD2.F32 R21, -RZ, R21.H0_H0 ;  /* 0x20000015ff157230 */ /* 0x000fe20000004100 */
[----:B0-----:R-:W-:Y:S01]  /*7830*/  SHF.R.U64 R31, R12, 0x10, R13 ;  /* 0x000000100c1f7819 */ /* 0x001fe2000000120d */
[----:B------:R-:W-:Y:S02]  /*7840*/  HADD2.F32 R25, -RZ, R25.H0_H0 ;  /* 0x20000019ff197230 */ /* 0x000fe40000004100 */
[----:B----4-:R-:W-:-:S02]  /*7850*/  HADD2.F32 R14, -RZ, R7.H0_H0 ;  /* 0x20000007ff0e7230 */ /* 0x010fc40000004100 */
[----:B------:R-:W-:Y:S02]  /*7860*/  HADD2.F32 R15, -RZ, R7.H1_H1 ;  /* 0x30000007ff0f7230 */ /* 0x000fe40000004100 */
[--C-:B------:R-:W-:Y:S02]  /*7870*/  HADD2.F32 R7, -RZ, R4.reuse.H0_H0 ;  /* 0x20000004ff077230 */ /* 0x100fe40000004100 */
[----:B------:R-:W-:Y:S02]  /*7880*/  HADD2.F32 R4, -RZ, R4.H1_H1 ;  /* 0x30000004ff047230 */ /* 0x000fe40000004100 */
[C---:B------:R-:W-:Y:S01]  /*7890*/  FMUL.FTZ R28, R15.reuse, R21 ;  /* 0x000000150f1c7220 */ /* 0x040fe20000410000 */
[-C--:B------:R-:W-:Y:S01]  /*78a0*/  FMUL.FTZ R27, R15, R25.reuse ;  /* 0x000000190f1b7220 */ /* 0x080fe20000410000 */
[--C-:B------:R-:W-:Y:S02]  /*78b0*/  HADD2.F32 R12, -RZ, R6.reuse.H0_H0 ;  /* 0x20000006ff0c7230 */ /* 0x100fe40000004100 */
[----:B------:R-:W-:Y:S01]  /*78c0*/  FMUL.FTZ R26, R4, R24 ;  /* 0x00000018041a7220 */ /* 0x000fe20000410000 */
[----:B------:R-:W-:Y:S01]  /*78d0*/  FFMA.FTZ R30, R14, R25, R28 ;  /* 0x000000190e1e7223 */ /* 0x000fe2000001001c */
[----:B------:R-:W-:-:S02]  /*78e0*/  HADD2.F32 R13, -RZ, R6.H1_H1 ;  /* 0x30000006ff0d7230 */ /* 0x000fc40000004100 */
[-C--:B------:R-:W-:Y:S01]  /*78f0*/  FMUL.FTZ R28, R4, R20.reuse ;  /* 0x00000014041c7220 */ /* 0x080fe20000410000 */
[C---:B------:R-:W-:Y:S01]  /*7900*/  FFMA.FTZ R26, R7.reuse, R20, -R26 ;  /* 0x00000014071a7223 */ /* 0x040fe2000001081a */
[--C-:B------:R-:W-:Y:S02]  /*7910*/  HADD2.F32 R6, -RZ, R5.reuse.H0_H0 ;  /* 0x20000005ff067230 */ /* 0x100fe40000004100 */
[----:B------:R-:W-:Y:S01]  /*7920*/  FFMA.FTZ R27, R14, R21, -R27 ;  /* 0x000000150e1b7223 */ /* 0x000fe2000001081b */
[----:B------:R-:W-:Y:S02]  /*7930*/  HADD2.F32 R20, -RZ, R42.H1_H1 ;  /* 0x3000002aff147230 */ /* 0x000fe40000004100 */
[----:B------:R-:W-:Y:S01]  /*7940*/  FFMA.FTZ R21, R7, R24, R28 ;  /* 0x0000001807157223 */ /* 0x000fe2000001001c */
[----:B------:R-:W-:Y:S02]  /*7950*/  HADD2.F32 R5, -RZ, R5.H1_H1 ;  /* 0x30000005ff057230 */ /* 0x000fe40000004100 */
[----:B------:R-:W-:-:S02]  /*7960*/  HADD2.F32 R14, -RZ, R48.H1_H1 ;  /* 0x30000030ff0e7230 */ /* 0x000fc40000004100 */
[C---:B------:R-:W-:Y:S01]  /*7970*/  FMUL.FTZ R25, R13.reuse, R20 ;  /* 0x000000140d197220 */ /* 0x040fe20000410000 */
[----:B------:R-:W-:Y:S02]  /*7980*/  HADD2.F32 R15, -RZ, R29.H0_H0 ;  /* 0x2000001dff0f7230 */ /* 0x000fe40000004100 */
[----:B------:R-:W-:Y:S02]  /*7990*/  HADD2.F32 R4, -RZ, R31.H0_H0 ;  /* 0x2000001fff047230 */ /* 0x000fe40000004100 */
[-C--:B------:R-:W-:Y:S01]  /*79a0*/  FMUL.FTZ R13, R13, R14.reuse ;  /* 0x0000000e0d0d7220 */ /* 0x080fe20000410000 */
[C---:B------:R-:W-:Y:S01]  /*79b0*/  FFMA.FTZ R25, R12.reuse, R14, -R25 ;  /* 0x0000000e0c197223 */ /* 0x040fe20000010819 */
[C---:B------:R-:W-:Y:S01]  /*79c0*/  FMUL.FTZ R7, R5.reuse, R15 ;  /* 0x0000000f05077220 */ /* 0x040fe20000410000 */
[----:B------:R-:W-:Y:S01]  /*79d0*/  FMUL.FTZ R24, R5, R4 ;  /* 0x0000000405187220 */ /* 0x000fe20000410000 */
[----:B------:R-:W-:Y:S02]  /*79e0*/  FFMA.FTZ R12, R12, R20, R13 ;  /* 0x000000140c0c7223 */ /* 0x000fe4000001000d */
[----:B------:R-:W-:Y:S01]  /*79f0*/  FFMA.FTZ R5, R6, R4, -R7 ;  /* 0x0000000406057223 */ /* 0x000fe20000010807 */
[----:B------:R-:W-:Y:S01]  /*7a00*/  F2FP.F16.F32.PACK_AB R7, R30, R27 ;  /* 0x0000001b1e07723e */ /* 0x000fe200000000ff */
[----:B------:R-:W-:Y:S01]  /*7a10*/  FFMA.FTZ R24, R6, R15, R24 ;  /* 0x0000000f06187223 */ /* 0x000fe20000010018 */
[----:B------:R-:W-:-:S02]  /*7a20*/  F2FP.F16.F32.PACK_AB R4, R21, R26 ;  /* 0x0000001a1504723e */ /* 0x000fc400000000ff */
[----:B------:R-:W-:Y:S02]  /*7a30*/  F2FP.F16.F32.PACK_AB R6, R12, R25 ;  /* 0x000000190c06723e */ /* 0x000fe400000000ff */
[----:B------:R-:W-:-:S05]  /*7a40*/  F2FP.F16.F32.PACK_AB R5, R24, R5 ;  /* 0x000000051805723e */ /* 0x000fca00000000ff */
[----:B------:R1:W-:Y:S02]  /*7a50*/  STS.128 [R3+0x1a400], R4 ;  /* 0x01a4000403007388 */ /* 0x0003e40000000c00 */
.L_x_2761:
[----:B------:R-:W-:Y:S05]  /*7a60*/  BSYNC B1 ;  /* 0x0000000000017941 */ /* 0x000fea0003800000 */
.L_x_2760:
[----:B------:R-:W-:Y:S05]  /*7a70*/  @P1 BRA `(.L_x_2759) ;  /* 0x0000001400801947 */ /* 0x000fea0003800000 */
[----:B-1----:R-:W1:Y:S01]  /*7a80*/  LDS.128 R4, [R0+0x2000] ;  /* 0x0020000000047984 */ /* 0x002e620000000c00 */
[----:B------:R-:W-:Y:S01]  /*7a90*/  SHF.R.U32.HI R12, RZ, 0x10, R11 ;  /* 0x00000010ff0c7819 */ /* 0x000fe2000001160b */
[----:B------:R-:W-:Y:S01]  /*7aa0*/  HADD2.F32 R13, -RZ, R47.H0_H0 ;  /* 0x2000002fff0d7230 */ /* 0x000fe20000004100 */
[----:B----4-:R-:W-:Y:S02]  /*7ab0*/  SHF.R.U32.HI R14, RZ, 0x10, R9 ;  /* 0x00000010ff0e7819 */ /* 0x010fe40000011609 */
[----:B------:R-:W-:Y:S01]  /*7ac0*/  SHF.R.U64 R24, R10, 0x10, R11 ;  /* 0x000000100a187819 */ /* 0x000fe2000000120b */
[----:B------:R-:W-:Y:S01]  /*7ad0*/  HADD2.F32 R12, -RZ, R12.H0_H0 ;  /* 0x2000000cff0c7230 */ /* 0x000fe20000004100 */
[----:B------:R-:W-:Y:S01]  /*7ae0*/  SHF.R.U64 R21, R8, 0x10, R9 ;  /* 0x0000001008157819 */ /* 0x000fe20000001209 */
[----:B------:R-:W-:Y:S02]  /*7af0*/  HADD2.F32 R14, -RZ, R14.H0_H0 ;  /* 0x2000000eff0e7230 */ /* 0x000fe40000004100 */
[----:B------:R-:W-:-:S02]  /*7b00*/  HADD2.F32 R11, -RZ, R49.H0_H0 ;  /* 0x20000031ff0b7230 */ /* 0x000fc40000004100 */
[--C-:B-1----:R-:W-:Y:S02]  /*7b10*/  HADD2.F32 R10, -RZ, R7.reuse.H1_H1 ;  /* 0x30000007ff0a7230 */ /* 0x102fe40000004100 */
[--C-:B------:R-:W-:Y:S02]  /*7b20*/  HADD2.F32 R3, -RZ, R4.reuse.H0_H0 ;  /* 0x20000004ff037230 */ /* 0x100fe40000004100 */
[----:B------:R-:W-:Y:S02]  /*7b30*/  HADD2.F32 R4, -RZ, R4.H1_H1 ;  /* 0x30000004ff047230 */ /* 0x000fe40000004100 */
[C---:B------:R-:W-:Y:S01]  /*7b40*/  FMUL.FTZ R20, R10.reuse, R14 ;  /* 0x0000000e0a147220 */ /* 0x040fe20000410000 */
[----:B------:R-:W-:Y:S02]  /*7b50*/  HADD2.F32 R9, -RZ, R7.H0_H0 ;  /* 0x20000007ff097230 */ /* 0x000fe40000004100 */
[----:B------:R-:W-:Y:S01]  /*7b60*/  FMUL.FTZ R15, R10, R12 ;  /* 0x0000000c0a0f7220 */ /* 0x000fe20000410000 */
[----:B------:R-:W-:-:S02]  /*7b70*/  HADD2.F32 R7, -RZ, R6.H0_H0 ;  /* 0x20000006ff077230 */ /* 0x000fc40000004100 */
[C---:B------:R-:W-:Y:S01]  /*7b80*/  FMUL.FTZ R10, R4.reuse, R13 ;  /* 0x0000000d040a7220 */ /* 0x040fe20000410000 */
[----:B------:R-:W-:Y:S02]  /*7b90*/  HADD2.F32 R8, -RZ, R6.H1_H1 ;  /* 0x30000006ff087230 */ /* 0x000fe40000004100 */
[C---:B------:R-:W-:Y:S01]  /*7ba0*/  FFMA.FTZ R20, R9.reuse, R12, -R20 ;  /* 0x0000000c09147223 */ /* 0x040fe20000010814 */
[----:B------:R-:W-:Y:S01]  /*7bb0*/  FFMA.FTZ R15, R9, R14, R15 ;  /* 0x0000000e090f7223 */ /* 0x000fe2000001000f */
[--C-:B------:R-:W-:Y:S02]  /*7bc0*/  HADD2.F32 R6, -RZ, R5.reuse.H0_H0 ;  /* 0x20000005ff067230 */ /* 0x100fe40000004100 */
[-C--:B------:R-:W-:Y:S01]  /*7bd0*/  FMUL.FTZ R14, R4, R11.reuse ;  /* 0x0000000b040e7220 */ /* 0x080fe20000410000 */
[----:B------:R-:W-:Y:S01]  /*7be0*/  FFMA.FTZ R12, R3, R11, -R10 ;  /* 0x0000000b030c7223 */ /* 0x000fe2000001080a */
[----:B------:R-:W-:Y:S01]  /*7bf0*/  HADD2.F32 R5, -RZ, R5.H1_H1 ;  /* 0x30000005ff057230 */ /* 0x000fe20000004100 */
[----:B------:R-:W-:Y:S01]  /*7c00*/  F2FP.F16.F32.PACK_AB R15, R15, R20 ;  /* 0x000000140f0f723e */ /* 0x000fe200000000ff */
[----:B------:R-:W-:-:S02]  /*7c10*/  HADD2.F32 R11, -RZ, R47.H1_H1 ;  /* 0x3000002fff0b7230 */ /* 0x000fc40000004100 */
[----:B------:R-:W-:Y:S01]  /*7c20*/  FFMA.FTZ R3, R3, R13, R14 ;  /* 0x0000000d03037223 */ /* 0x000fe2000001000e */
[----:B------:R-:W-:Y:S02]  /*7c30*/  HADD2.F32 R10, -RZ, R21.H0_H0 ;  /* 0x20000015ff0a7230 */ /* 0x000fe40000004100 */
[----:B------:R-:W-:Y:S02]  /*7c40*/  HADD2.F32 R9, -RZ, R49.H1_H1 ;  /* 0x30000031ff097230 */ /* 0x000fe40000004100 */
[C---:B------:R-:W-:Y:S01]  /*7c50*/  FMUL.FTZ R14, R8.reuse, R11 ;  /* 0x0000000b080e7220 */ /* 0x040fe20000410000 */
[----:B------:R-:W-:Y:S02]  /*7c60*/  HADD2.F32 R4, -RZ, R24.H0_H0 ;  /* 0x20000018ff047230 */ /* 0x000fe40000004100 */
[----:B------:R-:W-:Y:S01]  /*7c70*/  FMUL.FTZ R13, R5, R10 ;  /* 0x0000000a050d7220 */ /* 0x000fe20000410000 */
[----:B------:R-:W-:Y:S01]  /*7c80*/  F2FP.F16.F32.PACK_AB R12, R3, R12 ;  /* 0x0000000c030c723e */ /* 0x000fe200000000ff */
[-C--:B------:R-:W-:Y:S01]  /*7c90*/  FMUL.FTZ R8, R8, R9.reuse ;  /* 0x0000000908087220 */ /* 0x080fe20000410000 */
[----:B------:R-:W-:Y:S01]  /*7ca0*/  FFMA.FTZ R14, R7, R9, -R14 ;  /* 0x00000009070e7223 */ /* 0x000fe2000001080e */
[-C--:B------:R-:W-:Y:S01]  /*7cb0*/  FMUL.FTZ R5, R5, R4.reuse ;  /* 0x0000000405057220 */ /* 0x080fe20000410000 */
[----:B------:R-:W-:Y:S01]  /*7cc0*/  FFMA.FTZ R13, R6, R4, -R13 ;  /* 0x00000004060d7223 */ /* 0x000fe2000001080d */
[----:B------:R-:W-:-:S02]  /*7cd0*/  FFMA.FTZ R7, R7, R11, R8 ;  /* 0x0000000b07077223 */ /* 0x000fc40000010008 */
[----:B------:R-:W-:-:S03]  /*7ce0*/  FFMA.FTZ R6, R6, R10, R5 ;  /* 0x0000000a06067223 */ /* 0x000fc60000010005 */
[----:B------:R-:W-:Y:S02]  /*7cf0*/  F2FP.F16.F32.PACK_AB R14, R7, R14 ;  /* 0x0000000e070e723e */ /* 0x000fe400000000ff */
[----:B------:R-:W-:-:S05]  /*7d00*/  F2FP.F16.F32.PACK_AB R13, R6, R13 ;  /* 0x0000000d060d723e */ /* 0x000fca00000000ff */
[----:B------:R1:W-:Y:S01]  /*7d10*/  STS.128 [R0+0x2000], R12 ;  /* 0x0020000c00007388 */ /* 0x0003e20000000c00 */
[----:B------:R-:W-:Y:S05]  /*7d20*/  BRA `(.L_x_2759) ;  /* 0x0000001000d47947 */ /* 0x000fea0003800000 */
.L_x_2746:
[----:B------:R-:W0:Y:S01]  /*7d30*/  LDC R9, c[0x0][0x448] ;  /* 0x00011200ff097b82 */ /* 0x000e220000000800 */
[----:B------:R-:W-:Y:S01]  /*7d40*/  IMAD R3, R233, 0x40, R42 ;  /* 0x00000040e9037824 */ /* 0x000fe200078e022a */
[----:B------:R-:W-:Y:S01]  /*7d50*/  ULDC.64 UR4, c[0x0][0x3f8] ;  /* 0x0000fe0000047ab9 */ /* 0x000fe20000000a00 */
[----:B------:R-:W-:Y:S01]  /*7d60*/  ULDC.64 UR6, c[0x0][0x408] ;  /* 0x0001020000067ab9 */ /* 0x000fe20000000a00 */
[----:B------:R-:W-:Y:S01]  /*7d70*/  IMAD.MOV.U32 R20, RZ, RZ, R24 ;  /* 0x000000ffff147224 */ /* 0x000fe200078e0018 */
[----:B------:R-:W-:Y:S01]  /*7d80*/  SHF.R.S32.HI R43, RZ, 0x1f, R30 ;  /* 0x0000001fff2b7819 */ /* 0x000fe2000001141e */
[----:B------:R-:W-:Y:S02]  /*7d90*/  IMAD.MOV.U32 R21, RZ, RZ, R29 ;  /* 0x000000ffff157224 */ /* 0x000fe400078e001d */
[----:B------:R-:W-:Y:S01]  /*7da0*/  IMAD.MOV.U32 R4, RZ, RZ, R26 ;  /* 0x000000ffff047224 */ /* 0x000fe200078e001a */
[----:B0-----:R-:W-:-:S13]  /*7db0*/  ISETP.NE.AND P0, PT, R9, 0x1, PT ;  /* 0x000000010900780c */ /* 0x001fda0003f05270 */
[----:B------:R-:W0:Y:S08]  /*7dc0*/  @P0 LDC R0, c[0x0][0x44c] ;  /* 0x00011300ff000b82 */ /* 0x000e300000000800 */
[----:B------:R-:W1:Y:S01]  /*7dd0*/  @P0 LDC R5, c[0x0][0x450] ;  /* 0x00011400ff050b82 */ /* 0x000e620000000800 */
[----:B0-----:R-:W-:-:S05]  /*7de0*/  @P0 IMAD.HI.U32 R0, R3, R0, RZ ;  /* 0x0000000003000227 */ /* 0x001fca00078e00ff */
[----:B-1----:R-:W-:Y:S01]  /*7df0*/  @P0 SHF.R.U32.HI R3, RZ, R5, R0 ;  /* 0x00000005ff030219 */ /* 0x002fe20000011600 */
[----:B------:R-:W-:-:S03]  /*7e00*/  IMAD.MOV.U32 R5, RZ, RZ, R31 ;  /* 0x000000ffff057224 */ /* 0x000fc600078e001f */
        /* <DEDUP_REMOVED lines=17> */
[----:B------:R-:W0:Y:S01]  /*7f20*/  LDC R37, c[0x0][0x3f4] ;  /* 0x0000fd00ff257b82 */ /* 0x000e220000000800 */
[----:B------:R-:W1:Y:S01]  /*7f30*/  SHFL.IDX PT, R3, R10, RZ, 0x1c1f ;  /* 0x001c1fff0a037589 */ /* 0x000e6200000e0000 */
[----:B------:R-:W-:-:S03]  /*7f40*/  IMAD R31, R204, R9, RZ ;  /* 0x00000009cc1f7224 */ /* 0x000fc600078e02ff */
[----:B------:R-:W2:Y:S04]  /*7f50*/  SHFL.IDX PT, R0, R20, RZ, 0x1c1f ;  /* 0x001c1fff14007589 */ /* 0x000ea800000e0000 */
[----:B------:R-:W3:Y:S04]  /*7f60*/  SHFL.IDX PT, R14, R28, RZ, 0x1c1f ;  /* 0x001c1fff1c0e7589 */ /* 0x000ee800000e0000 */
[----:B------:R-:W4:Y:S01]  /*7f70*/  SHFL.IDX PT, R8, R29, RZ, 0x1c1f ;  /* 0x001c1fff1d087589 */ /* 0x000f2200000e0000 */
[----:B0-----:R-:W-:-:S04]  /*7f80*/  ISETP.GE.AND P0, PT, R30, R37, PT ;  /* 0x000000251e00720c */ /* 0x001fc80003f06270 */
[----:B------:R-:W-:-:S13]  /*7f90*/  ISETP.GE.OR P1, PT, R42, R31, P0 ;  /* 0x0000001f2a00720c */ /* 0x000fda0000726670 */
[C---:B------:R-:W-:Y:S01]  /*7fa0*/  @!P1 IMAD.SHL.U32 R9, R30.reuse, 0x2, RZ ;  /* 0x000000021e099824 */ /* 0x040fe200078e00ff */
[----:B------:R-:W-:-:S04]  /*7fb0*/  @!P1 SHF.L.U64.HI R21, R30, 0x1, R43 ;  /* 0x000000011e159819 */ /* 0x000fc8000001022b */
[----:B-1----:R-:W-:-:S05]  /*7fc0*/  @!P1 IADD3 R4, P2, R3, R9, RZ ;  /* 0x0000000903049210 */ /* 0x002fca0007f5e0ff */
[----:B--2---:R-:W-:-:S06]  /*7fd0*/  @!P1 IMAD.X R5, R0, 0x1, R21, P2 ;  /* 0x0000000100059824 */ /* 0x004fcc00010e0615 */
[----:B------:R-:W2:Y:S01]  /*7fe0*/  @!P1 LD.E.128 R4, desc[UR40][R4.64] ;  /* 0x0000002804049980 */ /* 0x000ea2000c101d00 */
[----:B---3--:R-:W-:-:S05]  /*7ff0*/  @!P1 IADD3 R14, P2, R14, R9, RZ ;  /* 0x000000090e0e9210 */ /* 0x008fca0007f5e0ff */
[----:B----4-:R-:W-:-:S04]  /*8000*/  @!P1 IMAD.X R3, R8, 0x1, R21, P2 ;  /* 0x0000000108039824 */ /* 0x010fc800010e0615 */
[----:B------:R-:W-:-:S05]  /*8010*/  @!P1 IMAD.MOV.U32 R15, RZ, RZ, R3 ;  /* 0x000000ffff0f9224 */ /* 0x000fca00078e0003 */
[----:B------:R0:W3:Y:S01]  /*8020*/  @!P1 LD.E.128 R24, desc[UR40][R14.64] ;  /* 0x000000280e189980 */ /* 0x0000e2000c101d00 */
[----:B------:R-:W-:Y:S02]  /*8030*/  CS2R R40, SRZ ;  /* 0x0000000000287805 */ /* 0x000fe4000001ff00 */
[----:B------:R-:W-:Y:S01]  /*8040*/  CS2R R38, SRZ ;  /* 0x0000000000267805 */ /* 0x000fe2000001ff00 */
[----:B------:R-:W1:Y:S04]  /*8050*/  SHFL.IDX PT, R8, R29, 0x1, 0x1c1f ;  /* 0x003c1f001d087f89 */ /* 0x000e6800000e0000 */
[----:B0-----:R-:W0:Y:S01]  /*8060*/  SHFL.IDX PT, R14, R28, 0x1, 0x1c1f ;  /* 0x003c1f001c0e7f89 */ /* 0x001e2200000e0000 */
[----:B--2---:R-:W-:Y:S02]  /*8070*/  @!P1 IMAD.MOV.U32 R40, RZ, RZ, R4 ;  /* 0x000000ffff289224 */ /* 0x004fe400078e0004 */
[----:B------:R-:W-:Y:S01]  /*8080*/  @!P1 IMAD.MOV.U32 R41, RZ, RZ, R5 ;  /* 0x000000ffff299224 */ /* 0x000fe200078e0005 */
[----:B------:R-:W-:Y:S01]  /*8090*/  CS2R R4, SRZ ;  /* 0x0000000000047805 */ /* 0x000fe2000001ff00 */
[----:B------:R-:W-:-:S02]  /*80a0*/  IMAD.MOV.U32 R0, RZ, RZ, R40 ;  /* 0x000000ffff007224 */ /* 0x000fc400078e0028 */
[----:B------:R-:W-:Y:S02]  /*80b0*/  IMAD.MOV.U32 R3, RZ, RZ, R41 ;  /* 0x000000ffff037224 */ /* 0x000fe400078e0029 */
[----:B------:R-:W-:Y:S02]  /*80c0*/  @!P1 IMAD.MOV.U32 R38, RZ, RZ, R6 ;  /* 0x000000ffff269224 */ /* 0x000fe400078e0006 */
[----:B------:R-:W-:Y:S01]  /*80d0*/  @!P1 IMAD.MOV.U32 R39, RZ, RZ, R7 ;  /* 0x000000ffff279224 */ /* 0x000fe200078e0007 */
[----:B------:R-:W-:Y:S02]  /*80e0*/  PRMT R53, R0, 0x5410, R3 ;  /* 0x0000541000357816 */ /* 0x000fe40000000003 */
[----:B------:R-:W-:Y:S01]  /*80f0*/  CS2R R6, SRZ ;  /* 0x0000000000067805 */ /* 0x000fe2000001ff00 */
[----:B------:R-:W2:Y:S01]  /*8100*/  SHFL.IDX PT, R0, R20, 0x1, 0x1c1f ;  /* 0x003c1f0014007f89 */ /* 0x000ea200000e0000 */
[----:B------:R-:W-:Y:S02]  /*8110*/  IMAD.MOV.U32 R9, RZ, RZ, R38 ;  /* 0x000000ffff097224 */ /* 0x000fe400078e0026 */
[----:B------:R-:W-:Y:S01]  /*8120*/  IMAD.MOV.U32 R11, RZ, RZ, R39 ;  /* 0x000000ffff0b7224 */ /* 0x000fe200078e0027 */
[----:B------:R4:W0:Y:S01]  /*8130*/  SHFL.IDX PT, R3, R10, 0x1, 0x1c1f ;  /* 0x003c1f000a037f89 */ /* 0x00082200000e0000 */
[----:B---3--:R-:W-:-:S02]  /*8140*/  @!P1 IMAD.MOV.U32 R6, RZ, RZ, R24 ;  /* 0x000000ffff069224 */ /* 0x008fc400078e0018 */
[----:B------:R-:W-:Y:S01]  /*8150*/  @!P1 IMAD.MOV.U32 R7, RZ, RZ, R25 ;  /* 0x000000ffff079224 */ /* 0x000fe200078e0019 */
[----:B------:R-:W-:Y:S01]  /*8160*/  PRMT R9, R9, 0x5410, R11 ;  /* 0x0000541009097816 */ /* 0x000fe2000000000b */
[----:B------:R-:W-:Y:S01]  /*8170*/  @!P1 IMAD.MOV.U32 R4, RZ, RZ, R26 ;  /* 0x000000ffff049224 */ /* 0x000fe200078e001a */
[----:B------:R-:W-:Y:S01]  /*8180*/  CS2R R24, SRZ ;  /* 0x0000000000187805 */ /* 0x000fe2000001ff00 */
[----:B------:R-:W-:Y:S02]  /*8190*/  @!P1 IMAD.MOV.U32 R5, RZ, RZ, R27 ;  /* 0x000000ffff059224 */ /* 0x000fe400078e001b */
[----:B----4-:R-:W-:Y:S02]  /*81a0*/  IMAD.MOV.U32 R10, RZ, RZ, R6 ;  /* 0x000000ffff0a7224 */ /* 0x010fe400078e0006 */
[----:B------:R-:W-:Y:S02]  /*81b0*/  IMAD.MOV.U32 R11, RZ, RZ, R7 ;  /* 0x000000ffff0b7224 */ /* 0x000fe400078e0007 */
[----:B------:R-:W-:-:S02]  /*81c0*/  IMAD.MOV.U32 R12, RZ, RZ, R4 ;  /* 0x000000ffff0c7224 */ /* 0x000fc400078e0004 */
[----:B------:R-:W-:Y:S01]  /*81d0*/  IMAD.MOV.U32 R13, RZ, RZ, R5 ;  /* 0x000000ffff0d7224 */ /* 0x000fe200078e0005 */
[----:B------:R-:W-:-:S04]  /*81e0*/  PRMT R48, R10, 0x5410, R11 ;  /* 0x000054100a307816 */ /* 0x000fc8000000000b */
[----:B-12---:R-:W-:-:S07]  /*81f0*/  PRMT R52, R12, 0x5410, R13 ;  /* 0x000054100c347816 */ /* 0x006fce000000000d */
.L_x_3072:
[----:B------:R-:W-:Y:S01]  /*8200*/  VIADD R42, R42, 0x40 ;  /* 0x000000402a2a7836 */ /* 0x000fe20000000000 */
[----:B------:R-:W-:Y:S01]  /*8210*/  LEA.HI R10, R235, R235, RZ, 0x1 ;  /* 0x000000ebeb0a7211 */ /* 0x000fe200078f08ff */
[----:B------:R-:W-:Y:S01]  /*8220*/  BSSY B1, `(.L_x_2763) ;  /* 0x0000015000017945 */ /* 0x000fe20003800000 */
[----:B------:R-:W-:Y:S02]  /*8230*/  CS2R R26, SRZ ;  /* 0x00000000001a7805 */ /* 0x000fe4000001ff00 */
[----:B------:R-:W-:Y:S02]  /*8240*/  CS2R R32, SRZ ;  /* 0x0000000000207805 */ /* 0x000fe4000001ff00 */
[----:B------:R-:W-:Y:S02]  /*8250*/  ISETP.GE.AND P1, PT, R42, R31, PT ;  /* 0x0000001f2a00720c */ /* 0x000fe40003f26270 */
[----:B------:R-:W-:Y:S02]  /*8260*/  CS2R R34, SRZ ;  /* 0x0000000000227805 */ /* 0x000fe4000001ff00 */
[----:B------:R-:W-:-:S05]  /*8270*/  LOP3.LUT R10, R10, 0xfffffffe, RZ, 0xc0, !PT ;  /* 0xfffffffe0a0a7812 */ /* 0x000fca00078ec0ff */
[----:B------:R-:W-:-:S05]  /*8280*/  IMAD.IADD R10, R235, 0x1, -R10 ;  /* 0x00000001eb0a7824 */ /* 0x000fca00078e0a0a */
[----:B------:R-:W-:Y:S01]  /*8290*/  SHF.L.U32 R11, R10, 0x1f, RZ ;  /* 0x0000001f0a0b7819 */ /* 0x000fe200000006ff */
[----:B------:R-:W-:Y:S06]  /*82a0*/  @P1 BRA `(.L_x_2764) ;  /* 0x0000000000301947 */ /* 0x000fec0003800000 */
[----:B------:R-:W-:Y:S02]  /*82b0*/  CS2R R26, SRZ ;  /* 0x00000000001a7805 */ /* 0x000fe4000001ff00 */
[----:B------:R-:W-:Y:S02]  /*82c0*/  CS2R R32, SRZ ;  /* 0x0000000000207805 */ /* 0x000fe4000001ff00 */
[----:B------:R-:W-:Y:S01]  /*82d0*/  CS2R R34, SRZ ;  /* 0x0000000000227805 */ /* 0x000fe2000001ff00 */
[----:B------:R-:W-:Y:S06]  /*82e0*/  @P0 BRA `(.L_x_2764) ;  /* 0x0000000000200947 */ /* 0x000fec0003800000 */
[C---:B------:R-:W-:Y:S01]  /*82f0*/  IMAD.SHL.U32 R15, R30.reuse, 0x2, RZ ;  /* 0x000000021e0f7824 */ /* 0x040fe200078e00ff */
[----:B------:R-:W-:-:S04]  /*8300*/  SHF.L.U64.HI R13, R30, 0x1, R43 ;  /* 0x000000011e0d7819 */ /* 0x000fc8000001022b */
[-C--:B0-----:R-:W-:Y:S02]  /*8310*/  IADD3 R32, P1, R3, R15.reuse, RZ ;  /* 0x0000000f03207210 */ /* 0x081fe40007f3e0ff */
[----:B------:R-:W-:-:S03]  /*8320*/  IADD3 R14, P2, R14, R15, RZ ;  /* 0x0000000f0e0e7210 */ /* 0x000fc60007f5e0ff */
[--C-:B------:R-:W-:Y:S02]  /*8330*/  IMAD.X R33, R0, 0x1, R13.reuse, P1 ;  /* 0x0000000100217824 */ /* 0x100fe400008e060d */
[----:B------:R-:W-:-:S04]  /*8340*/  IMAD.X R15, R8, 0x1, R13, P2 ;  /* 0x00000001080f7824 */ /* 0x000fc800010e060d */
[----:B------:R-:W5:Y:S04]  /*8350*/  LD.E.128 R32, desc[UR40][R32.64] ;  /* 0x0000002820207980 */ /* 0x000f68000c101d00 */
[----:B------:R1:W5:Y:S02]  /*8360*/  LD.E.128 R24, desc[UR40][R14.64] ;  /* 0x000000280e187980 */ /* 0x000364000c101d00 */
.L_x_2764:
[----:B------:R-:W-:Y:S05]  /*8370*/  BSYNC B1 ;  /* 0x0000000000017941 */ /* 0x000fea0003800000 */
.L_x_2763:
[----:B------:R-:W2:Y:S01]  /*8380*/  SYNCS.PHASECHK.TRANS64.TRYWAIT P1, [R16+URZ+0x22800], R11 ;  /* 0x0228000b100075a7 */ /* 0x000ea2000802017f */
[----:B-----5:R-:W-:Y:S01]  /*8390*/  IMAD.MOV.U32 R0, RZ, RZ, R24 ;  /* 0x000000ffff007224 */ /* 0x020fe200078e0018 */
[----:B------:R-:W-:Y:S01]  /*83a0*/  VIADDMNMX R31, R31, -R210, 0x80, PT ;  /* 0x000000801f1f7446 */ /* 0x000fe200038009d2 */
[----:B0-----:R-:W-:Y:S01]  /*83b0*/  IMAD.MOV.U32 R3, RZ, RZ, R25 ;  /* 0x000000ffff037224 */ /* 0x001fe200078e0019 */
[----:B------:R-:W-:Y:S01]  /*83c0*/  BSSY B1, `(.L_x_2765) ;  /* 0x000000c000017945 */ /* 0x000fe20003800000 */
[----:B------:R-:W-:Y:S01]  /*83d0*/  IMAD.MOV.U32 R8, RZ, RZ, R32 ;  /* 0x000000ffff087224 */ /* 0x000fe200078e0020 */
[-C--:B------:R-:W-:Y:S01]  /*83e0*/  ISETP.GE.OR P2, PT, R18, R31.reuse, P0 ;  /* 0x0000001f1200720c */ /* 0x080fe20000746670 */
[----:B------:R-:W-:Y:S01]  /*83f0*/  IMAD.MOV.U32 R10, RZ, RZ, R33 ;  /* 0x000000ffff0a7224 */ /* 0x000fe200078e0021 */
[----:B------:R-:W-:Y:S01]  /*8400*/  PRMT R54, R0, 0x5410, R3 ;  /* 0x0000541000367816 */ /* 0x000fe20000000003 */
[----:B------:R-:W-:Y:S01]  /*8410*/  IMAD.MOV.U32 R0, RZ, RZ, R26 ;  /* 0x000000ffff007224 */ /* 0x000fe200078e001a */
[----:B------:R-:W-:Y:S01]  /*8420*/  ISETP.GE.OR P0, PT, R232, R31, P0 ;  /* 0x0000001fe800720c */ /* 0x000fe20000706670 */
[----:B------:R-:W-:Y:S01]  /*8430*/  IMAD.MOV.U32 R3, RZ, RZ, R27 ;  /* 0x000000ffff037224 */ /* 0x000fe200078e001b */
[----:B------:R-:W-:-:S04]  /*8440*/  PRMT R56, R8, 0x5410, R10 ;  /* 0x0000541008387816 */ /* 0x000fc8000000000a */
[----:B------:R-:W-:Y:S01]  /*8450*/  PRMT R55, R0, 0x5410, R3 ;  /* 0x0000541000377816 */ /* 0x000fe20000000003 */
[----:B------:R-:W-:Y:S01]  /*8460*/  IMAD.IADD R0, R30, 0x1, R37 ;  /* 0x000000011e007824 */ /* 0x000fe200078e0225 */
[----:B--2---:R-:W-:Y:S06]  /*8470*/  @!P1 BRA `(.L_x_2766) ;  /* 0x00000180002c9947 */ /* 0x004fec0003800000 */
.L_x_3073:
[----:B------:R-:W-:Y:S05]  /*8480*/  BSYNC B1 ;  /* 0x0000000000017941 */ /* 0x000fea0003800000 */
.L_x_2765:
[----:B------:R-:W-:Y:S01]  /*8490*/  BSSY B1, `(.L_x_2767) ;  /* 0x0000063000017945 */ /* 0x000fe20003800000 */
[----:B------:R-:W-:Y:S01]  /*84a0*/  IMAD.MOV.U32 R57, RZ, RZ, R34 ;  /* 0x000000ffff397224 */ /* 0x000fe200078e0022 */
[----:B------:R-:W-:Y:S01]  /*84b0*/  LOP3.LUT R3, R0, 0x38, RZ, 0xc0, !PT ;  /* 0x0000003800037812 */ /* 0x000fe200078ec0ff */
[----:B------:R-:W-:Y:S01]  /*84c0*/  IMAD.MOV.U32 R58, RZ, RZ, R35 ;  /* 0x000000ffff3a7224 */ /* 0x000fe200078e0023 */
[----:B------:R-:W-:Y:S06]  /*84d0*/  @P2 BRA `(.L_x_2768) ;  /* 0x0000000400782947 */ /* 0x000fec0003800000 */
[----:B------:R-:W-:Y:S01]  /*84e0*/  IMAD.SHL.U32 R0, R237, 0x40, RZ ;  /* 0x00000040ed007824 */ /* 0x000fe200078e00ff */
[----:B------:R-:W-:Y:S01]  /*84f0*/  SHF.R.U32.HI R20, RZ, 0x10, R7 ;  /* 0x00000010ff147819 */ /* 0x000fe20000011607 */
[----:B------:R-:W-:Y:S01]  /*8500*/  HADD2.F32 R21, -RZ, R53.H1_H1 ;  /* 0x30000035ff157230 */ /* 0x000fe20000004100 */
[--C-:B------:R-:W-:Y:S01]  /*8510*/  SHF.R.U64 R51, R40, 0x10, R41.reuse ;  /* 0x0000001028337819 */ /* 0x100fe20000001229 */
[----:B------:R-:W-:Y:S01]  /*8520*/  HADD2.F32 R37, -RZ, R48.H1_H1 ;  /* 0x30000030ff257230 */ /* 0x000fe20000004100 */
[----:B------:R-:W-:Y:S01]  /*8530*/  LOP3.LUT R0, R0, 0x1c0, RZ, 0xc0, !PT ;  /* 0x000001c000007812 */ /* 0x000fe200078ec0ff */
[----:B------:R-:W-:Y:S01]  /*8540*/  HADD2.F32 R20, -RZ, R20.H0_H0 ;  /* 0x20000014ff147230 */ /* 0x000fe20000004100 */
[----:B------:R-:W-:Y:S02]  /*8550*/  SHF.R.U32.HI R40, RZ, 0x10, R41 ;  /* 0x00000010ff287819 */ /* 0x000fe40000011629 */
[----:B------:R-:W-:Y:S02]  /*8560*/  LOP3.LUT R30, R0, 0x38, R30, 0xf8, !PT ;  /* 0x00000038001e7812 */ /* 0x000fe400078ef81e */
[----:B------:R-:W-:-:S02]  /*8570*/  SHF.R.U32.HI R13, RZ, 0x3, R0 ;  /* 0x00000003ff0d7819 */ /* 0x000fc40000011600 */
[----:B------:R-:W-:Y:S02]  /*8580*/  SHF.R.U64 R47, R4, 0x10, R5 ;  /* 0x00000010042f7819 */ /* 0x000fe40000001205 */
[----:B0-----:R-:W-:Y:S02]  /*8590*/  LOP3.LUT R11, R30, R13, RZ, 0x3c, !PT ;  /* 0x0000000d1e0b7212 */ /* 0x001fe400078e3cff */
[--C-:B------:R-:W-:Y:S02]  /*85a0*/  SHF.R.U64 R50, R38, 0x10, R39.reuse ;  /* 0x0000001026327819 */ /* 0x100fe40000001227 */
[----:B------:R-:W-:Y:S01]  /*85b0*/  SHF.R.U32.HI R46, RZ, 0x10, R39 ;  /* 0x00000010ff2e7819 */ /* 0x000fe20000011627 */
[----:B------:R-:W-:Y:S01]  /*85c0*/  IMAD R11, R220, 0x200, R11 ;  /* 0x00000200dc0b7824 */ /* 0x000fe200078e020b */
[----:B------:R-:W-:Y:S02]  /*85d0*/  SHF.R.U32.HI R44, RZ, 0x10, R5 ;  /* 0x00000010ff2c7819 */ /* 0x000fe40000011605 */
[----:B------:R-:W-:Y:S01]  /*85e0*/  SHF.R.U64 R49, R6, 0x10, R7 ;  /* 0x0000001006317819 */ /* 0x000fe20000001207 */
[----:B------:R-:W-:Y:S01]  /*85f0*/  IMAD R43, R11, 0x2, R16 ;  /* 0x000000020b2b7824 */ /* 0x000fe200078e0210 */
[----:B------:R-:W-:-:S04]  /*8600*/  LOP3.LUT R11, R13, R3, R0, 0x1e, !PT ;  /* 0x000000030d0b7212 */ /* 0x000fc800078e1e00 */
[----:B-1----:R-:W0:Y:S01]  /*8610*/  LDS.128 R12, [R43+0x18400] ;  /* 0x018400002b0c7984 */ /* 0x002e220000000c00 */
[----:B------:R-:W-:-:S04]  /*8620*/  IMAD R11, R220, 0x200, R11 ;  /* 0x00000200dc0b7824 */ /* 0x000fc800078e020b */
[----:B------:R-:W-:-:S05]  /*8630*/  IMAD R45, R11, 0x2, R16 ;  /* 0x000000020b2d7824 */ /* 0x000fca00078e0210 */
[----:B------:R-:W1:Y:S01]  /*8640*/  LDS.128 R28, [R45+0x18400] ;  /* 0x018400002d1c7984 */ /* 0x000e620000000c00 */
[--C-:B0-----:R-:W-:Y:S02]  /*8650*/  HADD2.F32 R4, -RZ, R13.reuse.H0_H0 ;  /* 0x2000000dff047230 */ /* 0x101fe40000004100 */
[----:B------:R-:W-:Y:S02]  /*8660*/  HADD2.F32 R13, -RZ, R13.H1_H1 ;  /* 0x3000000dff0d7230 */ /* 0x000fe40000004100 */
[--C-:B------:R-:W-:Y:S02]  /*8670*/  HADD2.F32 R6, -RZ, R15.reuse.H0_H0 ;  /* 0x2000000fff067230 */ /* 0x100fe40000004100 */
[----:B------:R-:W-:Y:S02]  /*8680*/  HADD2.F32 R15, -RZ, R15.H1_H1 ;  /* 0x3000000fff0f7230 */ /* 0x000fe40000004100 */
[----:B------:R-:W-:Y:S02]  /*8690*/  HADD2.F32 R0, -RZ, R12.H0_H0 ;  /* 0x2000000cff007230 */ /* 0x000fe40000004100 */
[----:B-1----:R-:W-:-:S02]  /*86a0*/  HADD2.F32 R8, -RZ, R29.H0_H0 ;  /* 0x2000001dff087230 */ /* 0x002fc40000004100 */
[----:B------:R-:W-:Y:S02]  /*86b0*/  HADD2.F32 R29, -RZ, R29.H1_H1 ;  /* 0x3000001dff1d7230 */ /* 0x000fe40000004100 */
[----:B------:R-:W-:Y:S02]  /*86c0*/  HADD2.F32 R11, -RZ, R31.H0_H0 ;  /* 0x2000001fff0b7230 */ /* 0x000fe40000004100 */
[C---:B------:R-:W-:Y:S01]  /*86d0*/  FMUL.FTZ R39, R8.reuse, R37 ;  /* 0x0000002508277220 */ /* 0x040fe20000410000 */
[-C--:B------:R-:W-:Y:S01]  /*86e0*/  FMUL.FTZ R41, R8, R21.reuse ;  /* 0x0000001508297220 */ /* 0x080fe20000410000 */
[----:B------:R-:W-:Y:S02]  /*86f0*/  HADD2.F32 R8, -RZ, R40.H0_H0 ;  /* 0x20000028ff087230 */ /* 0x000fe40000004100 */
[----:B------:R-:W-:Y:S01]  /*8700*/  FMUL.FTZ R38, R29, R20 ;  /* 0x000000141d267220 */ /* 0x000fe20000410000 */
[C---:B------:R-:W-:Y:S01]  /*8710*/  FFMA.FTZ R39, R4.reuse, R21, -R39 ;  /* 0x0000001504277223 */ /* 0x040fe20000010827 */
[----:B------:R-:W-:Y:S01]  /*8720*/  FFMA.FTZ R41, R4, R37, R41 ;  /* 0x0000002504297223 */ /* 0x000fe20000010029 */
[----:B------:R-:W-:-:S02]  /*8730*/  HADD2.F32 R21, -RZ, R52.H1_H1 ;  /* 0x30000034ff157230 */ /* 0x000fc40000004100 */
[-C--:B------:R-:W-:Y:S01]  /*8740*/  FFMA.FTZ R40, R13, R8.reuse, -R38 ;  /* 0x000000080d287223 */ /* 0x080fe20000010826 */
[----:B------:R-:W-:Y:S02]  /*8750*/  HADD2.F32 R4, -RZ, R9.H1_H1 ;  /* 0x30000009ff047230 */ /* 0x000fe40000004100 */
[----:B------:R-:W-:Y:S01]  /*8760*/  FMUL.FTZ R42, R29, R8 ;  /* 0x000000081d2a7220 */ /* 0x000fe20000410000 */
[----:B------:R-:W-:Y:S02]  /*8770*/  HADD2.F32 R31, -RZ, R31.H1_H1 ;  /* 0x3000001fff1f7230 */ /* 0x000fe40000004100 */
[C---:B------:R-:W-:Y:S01]  /*8780*/  FMUL.FTZ R29, R11.reuse, R21 ;  /* 0x000000150b1d7220 */ /* 0x040fe20000410000 */
[----:B------:R-:W-:Y:S02]  /*8790*/  HADD2.F32 R38, -RZ, R44.H0_H0 ;  /* 0x2000002cff267230 */ /* 0x000fe40000004100 */
[----:B------:R-:W-:Y:S01]  /*87a0*/  FMUL.FTZ R44, R11, R4 ;  /* 0x000000040b2c7220 */ /* 0x000fe20000410000 */
[----:B------:R-:W-:Y:S01]  /*87b0*/  FFMA.FTZ R42, R13, R20, R42 ;  /* 0x000000140d2a7223 */ /* 0x000fe2000001002a */
[----:B------:R-:W-:-:S02]  /*87c0*/  HADD2.F32 R8, -RZ, R46.H0_H0 ;  /* 0x2000002eff087230 */ /* 0x000fc40000004100 */
[C---:B------:R-:W-:Y:S01]  /*87d0*/  FFMA.FTZ R37, R6.reuse, R4, -R29 ;  /* 0x0000000406257223 */ /* 0x040fe2000001081d */
[C---:B------:R-:W-:Y:S01]  /*87e0*/  FMUL.FTZ R20, R31.reuse, R38 ;  /* 0x000000261f147220 */ /* 0x040fe20000410000 */
[----:B------:R-:W-:Y:S01]  /*87f0*/  FFMA.FTZ R44, R6, R21, R44 ;  /* 0x00000015062c7223 */ /* 0x000fe2000001002c */
[----:B------:R-:W-:Y:S02]  /*8800*/  HADD2.F32 R7, -RZ, R28.H0_H0 ;  /* 0x2000001cff077230 */ /* 0x000fe40000004100 */
[----:B------:R-:W-:Y:S02]  /*8810*/  HADD2.F32 R6, -RZ, R48.H0_H0 ;  /* 0x20000030ff067230 */ /* 0x000fe40000004100 */
[-C--:B------:R-:W-:Y:S01]  /*8820*/  FMUL.FTZ R48, R31, R8.reuse ;  /* 0x000000081f307220 */ /* 0x080fe20000410000 */
[----:B------:R-:W-:Y:S02]  /*8830*/  HADD2.F32 R4, -RZ, R53.H0_H0 ;  /* 0x20000035ff047230 */ /* 0x000fe40000004100 */
[----:B------:R-:W-:Y:S01]  /*8840*/  FFMA.FTZ R46, R15, R8, -R20 ;  /* 0x000000080f2e7223 */ /* 0x000fe20000010814 */
[----:B------:R-:W-:-:S02]  /*8850*/  HADD2.F32 R10, -RZ, R30.H0_H0 ;  /* 0x2000001eff0a7230 */ /* 0x000fc40000004100 */
[C---:B------:R-:W-:Y:S01]  /*8860*/  FMUL.FTZ R11, R7.reuse, R6 ;  /* 0x00000006070b7220 */ /* 0x040fe20000410000 */
[----:B------:R-:W-:Y:S02]  /*8870*/  HADD2.F32 R8, -RZ, R52.H0_H0 ;  /* 0x20000034ff087230 */ /* 0x000fe40000004100 */
[-C--:B------:R-:W-:Y:S01]  /*8880*/  FMUL.FTZ R7, R7, R4.reuse ;  /* 0x0000000407077220 */ /* 0x080fe20000410000 */
[----:B------:R-:W-:Y:S02]  /*8890*/  HADD2.F32 R5, -RZ, R14.H0_H0 ;  /* 0x2000000eff057230 */ /* 0x000fe40000004100 */
[----:B------:R-:W-:Y:S01]  /*88a0*/  FFMA.FTZ R4, R0, R4, -R11 ;  /* 0x0000000400047223 */ /* 0x000fe2000001080b */
[----:B------:R-:W-:Y:S02]  /*88b0*/  HADD2.F32 R9, -RZ, R9.H0_H0 ;  /* 0x20000009ff097230 */ /* 0x000fe40000004100 */
[----:B------:R-:W-:Y:S01]  /*88c0*/  FMUL.FTZ R20, R10, R8 ;  /* 0x000000080a147220 */ /* 0x000fe20000410000 */
[----:B------:R-:W-:Y:S01]  /*88d0*/  FFMA.FTZ R0, R0, R6, R7 ;  /* 0x0000000600007223 */ /* 0x000fe20000010007 */
[----:B------:R-:W-:-:S02]  /*88e0*/  HADD2.F32 R28, -RZ, R28.H1_H1 ;  /* 0x3000001cff1c7230 */ /* 0x000fc40000004100 */
[----:B------:R-:W-:Y:S01]  /*88f0*/  FFMA.FTZ R31, R15, R38, R48 ;  /* 0x000000260f1f7223 */ /* 0x000fe20000010030 */
[----:B------:R-:W-:Y:S02]  /*8900*/  HADD2.F32 R30, -RZ, R30.H1_H1 ;  /* 0x3000001eff1e7230 */ /* 0x000fe40000004100 */
[-C--:B------:R-:W-:Y:S01]  /*8910*/  FMUL.FTZ R10, R10, R9.reuse ;  /* 0x000000090a0a7220 */ /* 0x080fe20000410000 */
[C---:B------:R-:W-:Y:S01]  /*8920*/  FFMA.FTZ R6, R5.reuse, R9, -R20 ;  /* 0x0000000905067223 */ /* 0x040fe20000010814 */
[----:B------:R-:W-:Y:S02]  /*8930*/  HADD2.F32 R11, -RZ, R49.H0_H0 ;  /* 0x20000031ff0b7230 */ /* 0x000fe40000004100 */
[----:B------:R-:W-:Y:S02]  /*8940*/  HADD2.F32 R13, -RZ, R47.H0_H0 ;  /* 0x2000002fff0d7230 */ /* 0x000fe40000004100 */
[----:B------:R-:W-:Y:S01]  /*8950*/  FFMA.FTZ R10, R5, R8, R10 ;  /* 0x00000008050a7223 */ /* 0x000fe2000001000a */
[----:B------:R-:W-:-:S02]  /*8960*/  HADD2.F32 R7, -RZ, R51.H0_H0 ;  /* 0x20000033ff077230 */ /* 0x000fc40000004100 */
[----:B------:R-:W-:Y:S01]  /*8970*/  FMUL.FTZ R5, R28, R11 ;  /* 0x0000000b1c057220 */ /* 0x000fe20000410000 */
[----:B------:R-:W-:Y:S02]  /*8980*/  HADD2.F32 R9, -RZ, R50.H0_H0 ;  /* 0x20000032ff097230 */ /* 0x000fe40000004100 */
[----:B------:R-:W-:Y:S01]  /*8990*/  FMUL.FTZ R29, R30, R13 ;  /* 0x0000000d1e1d7220 */ /* 0x000fe20000410000 */
[----:B------:R-:W-:Y:S02]  /*89a0*/  HADD2.F32 R12, -RZ, R12.H1_H1 ;  /* 0x3000000cff0c7230 */ /* 0x000fe40000004100 */
[----:B------:R-:W-:Y:S01]  /*89b0*/  FMUL.FTZ R28, R28, R7 ;  /* 0x000000071c1c7220 */ /* 0x000fe20000410000 */
[----:B------:R-:W-:Y:S02]  /*89c0*/  HADD2.F32 R14, -RZ, R14.H1_H1 ;  /* 0x3000000eff0e7230 */ /* 0x000fe40000004100 */
[----:B------:R-:W-:Y:S01]  /*89d0*/  FMUL.FTZ R30, R30, R9 ;  /* 0x000000091e1e7220 */ /* 0x000fe20000410000 */
        /* <DEDUP_REMOVED lines=11> */
[----:B------:R-:W-:-:S02]  /*8a90*/  F2FP.F16.F32.PACK_AB R8, R21, R0 ;  /* 0x000000001508723e */ /* 0x000fc400000000ff */
[----:B------:R-:W-:-:S05]  /*8aa0*/  F2FP.F16.F32.PACK_AB R10, R13, R10 ;  /* 0x0000000a0d0a723e */ /* 0x000fca00000000ff */
[----:B------:R2:W-:Y:S02]  /*8ab0*/  STS.128 [R45+0x18400], R8 ;  /* 0x018400082d007388 */ /* 0x0005e40000000c00 */
.L_x_2768:
[----:B------:R-:W-:Y:S05]  /*8ac0*/  BSYNC B1 ;  /* 0x0000000000017941 */ /* 0x000fea0003800000 */
.L_x_2767:
[----:B------:R-:W-:Y:S01]  /*8ad0*/  PRMT R40, R57, 0x5410, R58 ;  /* 0x0000541039287816 */ /* 0x000fe2000000003a */
[----:B------:R-:W-:Y:S06]  /*8ae0*/  @P0 BRA `(.L_x_2759) ;  /* 0x0000000400640947 */ /* 0x000fec0003800000 */
[----:B------:R-:W3:Y:S01]  /*8af0*/  LDL R41, [R1+0xc] ;  /* 0x00000c0001297983 */ /* 0x000ee20000100800 */
[----:B------:R-:W-:-:S04]  /*8b00*/  SHF.R.U32.HI R0, RZ, 0x3, R218 ;  /* 0x00000003ff007819 */ /* 0x000fc800000116da */
[----:B------:R-:W-:-:S05]  /*8b10*/  LOP3.LUT R0, R0, R3, R218, 0x1e, !PT ;  /* 0x0000000300007212 */ /* 0x000fca00078e1eda */
[----:B------:R-:W-:-:S04]  /*8b20*/  IMAD.IADD R3, R221, 0x1, R0 ;  /* 0x00000001dd037824 */ /* 0x000fc800078e0200 */
[----:B------:R-:W-:-:S05]  /*8b30*/  IMAD R3, R3, 0x2, R16 ;  /* 0x0000000203037824 */ /* 0x000fca00078e0210 */
[----:B0-2---:R-:W1:Y:S01]  /*8b40*/  LDS.128 R8, [R3+0x18400] ;  /* 0x0184000003087984 */ /* 0x005e620000000c00 */
[--C-:B------:R-:W-:Y:S02]  /*8b50*/  SHF.R.U64 R38, R34, 0x10, R35.reuse ;  /* 0x0000001022267819 */ /* 0x100fe40000001223 */
[----:B------:R-:W-:Y:S02]  /*8b60*/  SHF.R.U32.HI R34, RZ, 0x10, R35 ;  /* 0x00000010ff227819 */ /* 0x000fe40000011623 */
[----:B------:R-:W-:Y:S01]  /*8b70*/  SHF.R.U64 R35, R26, 0x10, R27 ;  /* 0x000000101a237819 */ /* 0x000fe2000000121b */
[----:B------:R-:W-:Y:S01]  /*8b80*/  HADD2.F32 R26, -RZ, R54.H1_H1 ;  /* 0x30000036ff1a7230 */ /* 0x000fe20000004100 */
[--C-:B------:R-:W-:Y:S02]  /*8b90*/  SHF.R.U32.HI R28, RZ, 0x10, R25.reuse ;  /* 0x00000010ff1c7819 */ /* 0x100fe40000011619 */
[----:B------:R-:W-:Y:S01]  /*8ba0*/  SHF.R.U64 R37, R24, 0x10, R25 ;  /* 0x0000001018257819 */ /* 0x000fe20000001219 */
[----:B------:R-:W-:Y:S01]  /*8bb0*/  HADD2.F32 R25, -RZ, R56.H1_H1 ;  /* 0x30000038ff197230 */ /* 0x000fe20000004100 */
[----:B------:R-:W-:-:S02]  /*8bc0*/  SHF.R.U64 R39, R32, 0x10, R33 ;  /* 0x0000001020277819 */ /* 0x000fc40000001221 */
[----:B------:R-:W-:Y:S02]  /*8bd0*/  SHF.R.U32.HI R32, RZ, 0x10, R33 ;  /* 0x00000010ff207819 */ /* 0x000fe40000011621 */
[----:B------:R-:W-:Y:S01]  /*8be0*/  SHF.R.U32.HI R33, RZ, 0x10, R27 ;  /* 0x00000010ff217819 */ /* 0x000fe2000001161b */
[----:B------:R-:W-:Y:S02]  /*8bf0*/  HADD2.F32 R27, -RZ, R28.H0_H0 ;  /* 0x2000001cff1b7230 */ /* 0x000fe40000004100 */
[--C-:B-1----:R-:W-:Y:S02]  /*8c00*/  HADD2.F32 R15, -RZ, R9.reuse.H0_H0 ;  /* 0x20000009ff0f7230 */ /* 0x102fe40000004100 */
[----:B------:R-:W-:-:S03]  /*8c10*/  HADD2.F32 R20, -RZ, R9.H1_H1 ;  /* 0x30000009ff147230 */ /* 0x000fc60000004100 */
[C---:B------:R-:W-:Y:S01]  /*8c20*/  FMUL.FTZ R29, R15.reuse, R26 ;  /* 0x0000001a0f1d7220 */ /* 0x040fe20000410000 */
[----:B------:R-:W-:Y:S01]  /*8c30*/  FMUL.FTZ R31, R15, R25 ;  /* 0x000000190f1f7220 */ /* 0x000fe20000410000 */
[----:B------:R-:W-:Y:S02]  /*8c40*/  HADD2.F32 R15, -RZ, R32.H0_H0 ;  /* 0x20000020ff0f7230 */ /* 0x000fe40000004100 */
[C---:B------:R-:W-:Y:S01]  /*8c50*/  FMUL.FTZ R28, R20.reuse, R27 ;  /* 0x0000001b141c7220 */ /* 0x040fe20000410000 */
[----:B------:R-:W-:Y:S02]  /*8c60*/  HADD2.F32 R9, -RZ, R8.H0_H0 ;  /* 0x20000008ff097230 */ /* 0x000fe40000004100 */
[----:B------:R-:W-:Y:S01]  /*8c70*/  FMUL.FTZ R30, R20, R15 ;  /* 0x0000000f141e7220 */ /* 0x000fe20000410000 */
[----:B------:R-:W-:Y:S02]  /*8c80*/  HADD2.F32 R21, -RZ, R10.H0_H0 ;  /* 0x2000000aff157230 */ /* 0x000fe40000004100 */
[----:B------:R-:W-:-:S02]  /*8c90*/  HADD2.F32 R20, -RZ, R55.H0_H0 ;  /* 0x20000037ff147230 */ /* 0x000fc40000004100 */
[--C-:B------:R-:W-:Y:S02]  /*8ca0*/  HADD2.F32 R24, -RZ, R11.reuse.H0_H0 ;  /* 0x2000000bff187230 */ /* 0x100fe40000004100 */
[----:B------:R-:W-:Y:S02]  /*8cb0*/  HADD2.F32 R11, -RZ, R11.H1_H1 ;  /* 0x3000000bff0b7230 */ /* 0x000fe40000004100 */
[----:B------:R-:W-:Y:S02]  /*8cc0*/  HADD2.F32 R8, -RZ, R8.H1_H1 ;  /* 0x30000008ff087230 */ /* 0x000fe40000004100 */
[----:B------:R-:W-:Y:S01]  /*8cd0*/  HADD2.F32 R10, -RZ, R10.H1_H1 ;  /* 0x3000000aff0a7230 */ /* 0x000fe20000004100 */
[----:B---3--:R-:W0:Y:S02]  /*8ce0*/  LDS.128 R4, [R41+0x18400] ;  /* 0x0184000029047984 */ /* 0x008e240000000c00 */
[--C-:B0-----:R-:W-:Y:S02]  /*8cf0*/  HADD2.F32 R12, -RZ, R5.reuse.H0_H0 ;  /* 0x20000005ff0c7230 */ /* 0x101fe40000004100 */
[----:B------:R-:W-:-:S03]  /*8d00*/  HADD2.F32 R5, -RZ, R5.H1_H1 ;  /* 0x30000005ff057230 */ /* 0x000fc60000004100 */
[C---:B------:R-:W-:Y:S01]  /*8d10*/  FFMA.FTZ R29, R12.reuse, R25, -R29 ;  /* 0x000000190c1d7223 */ /* 0x040fe2000001081d */
[----:B------:R-:W-:Y:S02]  /*8d20*/  HADD2.F32 R25, -RZ, R54.H0_H0 ;  /* 0x20000036ff197230 */ /* 0x000fe40000004100 */
[----:B------:R-:W-:Y:S01]  /*8d30*/  FFMA.FTZ R31, R12, R26, R31 ;  /* 0x0000001a0c1f7223 */ /* 0x000fe2000001001f */
[----:B------:R-:W-:Y:S02]  /*8d40*/  HADD2.F32 R12, -RZ, R56.H0_H0 ;  /* 0x20000038ff0c7230 */ /* 0x000fe40000004100 */
[----:B------:R-:W-:Y:S01]  /*8d50*/  FFMA.FTZ R28, R5, R15, -R28 ;  /* 0x0000000f051c7223 */ /* 0x000fe2000001081c */
[----:B------:R-:W-:Y:S02]  /*8d60*/  HADD2.F32 R0, -RZ, R4.H0_H0 ;  /* 0x20000004ff007230 */ /* 0x000fe40000004100 */
[C---:B------:R-:W-:Y:S01]  /*8d70*/  FMUL.FTZ R15, R9.reuse, R25 ;  /* 0x00000019090f7220 */ /* 0x040fe20000410000 */
[----:B------:R-:W-:-:S03]  /*8d80*/  FMUL.FTZ R26, R9, R12 ;  /* 0x0000000c091a7220 */ /* 0x000fc60000410000 */
[C---:B------:R-:W-:Y:S01]  /*8d90*/  FFMA.FTZ R15, R0.reuse, R12, -R15 ;  /* 0x0000000c000f7223 */ /* 0x040fe2000001080f */
[----:B------:R-:W-:Y:S02]  /*8da0*/  HADD2.F32 R12, -RZ, R40.H0_H0 ;  /* 0x20000028ff0c7230 */ /* 0x000fe40000004100 */
[----:B------:R-:W-:Y:S01]  /*8db0*/  FFMA.FTZ R30, R5, R27, R30 ;  /* 0x0000001b051e7223 */ /* 0x000fe2000001001e */
[----:B------:R-:W-:Y:S02]  /*8dc0*/  HADD2.F32 R13, -RZ, R6.H0_H0 ;  /* 0x20000006ff0d7230 */ /* 0x000fe40000004100 */
[----:B------:R-:W-:Y:S01]  /*8dd0*/  FFMA.FTZ R26, R0, R25, R26 ;  /* 0x00000019001a7223 */ /* 0x000fe2000001001a */
[----:B------:R-:W-:Y:S02]  /*8de0*/  HADD2.F32 R9, -RZ, R55.H1_H1 ;  /* 0x30000037ff097230 */ /* 0x000fe40000004100 */
[----:B------:R-:W-:Y:S01]  /*8df0*/  FMUL.FTZ R0, R21, R20 ;  /* 0x0000001415007220 */ /* 0x000fe20000410000 */
[----:B------:R-:W-:-:S02]  /*8e00*/  HADD2.F32 R5, -RZ, R40.H1_H1 ;  /* 0x30000028ff057230 */ /* 0x000fc40000004100 */
[-C--:B------:R-:W-:Y:S01]  /*8e10*/  FMUL.FTZ R32, R21, R12.reuse ;  /* 0x0000000c15207220 */ /* 0x080fe20000410000 */
[----:B------:R-:W-:Y:S02]  /*8e20*/  HADD2.F32 R14, -RZ, R7.H0_H0 ;  /* 0x20000007ff0e7230 */ /* 0x000fe40000004100 */
[C---:B------:R-:W-:Y:S01]  /*8e30*/  FFMA.FTZ R25, R13.reuse, R12, -R0 ;  /* 0x0000000c0d197223 */ /* 0x040fe20000010800 */
[C---:B------:R-:W-:Y:S01]  /*8e40*/  FMUL.FTZ R21, R24.reuse, R9 ;  /* 0x0000000918157220 */ /* 0x040fe20000410000 */
[----:B------:R-:W-:Y:S02]  /*8e50*/  HADD2.F32 R12, -RZ, R33.H0_H0 ;  /* 0x20000021ff0c7230 */ /* 0x000fe40000004100 */
[-C--:B------:R-:W-:Y:S01]  /*8e60*/  FMUL.FTZ R24, R24, R5.reuse ;  /* 0x0000000518187220 */ /* 0x080fe20000410000 */
[----:B------:R-:W-:Y:S02]  /*8e70*/  HADD2.F32 R0, -RZ, R34.H0_H0 ;  /* 0x20000022ff007230 */ /* 0x000fe40000004100 */
[----:B------:R-:W-:Y:S01]  /*8e80*/  FFMA.FTZ R32, R13, R20, R32 ;  /* 0x000000140d207223 */ /* 0x000fe20000010020 */
[C---:B------:R-:W-:Y:S01]  /*8e90*/  FFMA.FTZ R20, R14.reuse, R5, -R21 ;  /* 0x000000050e147223 */ /* 0x040fe20000010815 */
[----:B------:R-:W-:Y:S01]  /*8ea0*/  FFMA.FTZ R24, R14, R9, R24 ;  /* 0x000000090e187223 */ /* 0x000fe20000010018 */
[----:B------:R-:W-:-:S02]  /*8eb0*/  HADD2.F32 R7, -RZ, R7.H1_H1 ;  /* 0x30000007ff077230 */ /* 0x000fc40000004100 */
[C---:B------:R-:W-:Y:S01]  /*8ec0*/  FMUL.FTZ R34, R11.reuse, R12 ;  /* 0x0000000c0b227220 */ /* 0x040fe20000410000 */
[-C--:B------:R-:W-:Y:S01]  /*8ed0*/  FMUL.FTZ R14, R11, R0.reuse ;  /* 0x000000000b0e7220 */ /* 0x080fe20000410000 */
[----:B------:R-:W-:Y:S02]  /*8ee0*/  HADD2.F32 R11, -RZ, R37.H0_H0 ;  /* 0x20000025ff0b7230 */ /* 0x000fe40000004100 */
[----:B------:R-:W-:Y:S02]  /*8ef0*/  HADD2.F32 R13, -RZ, R35.H0_H0 ;  /* 0x20000023ff0d7230 */ /* 0x000fe40000004100 */
[----:B------:R-:W-:Y:S02]  /*8f00*/  HADD2.F32 R5, -RZ, R39.H0_H0 ;  /* 0x20000027ff057230 */ /* 0x000fe40000004100 */
[----:B------:R-:W-:Y:S02]  /*8f10*/  HADD2.F32 R9, -RZ, R38.H0_H0 ;  /* 0x20000026ff097230 */ /* 0x000fe40000004100 */
[----:B------:R-:W-:Y:S01]  /*8f20*/  FFMA.FTZ R33, R7, R0, -R34 ;  /* 0x0000000007217223 */ /* 0x000fe20000010822 */
[----:B------:R-:W-:-:S02]  /*8f30*/  HADD2.F32 R4, -RZ, R4.H1_H1 ;  /* 0x30000004ff047230 */ /* 0x000fc40000004100 */
[----:B------:R-:W-:Y:S01]  /*8f40*/  FFMA.FTZ R35, R7, R12, R14 ;  /* 0x0000000c07237223 */ /* 0x000fe2000001000e */
[----:B------:R-:W-:Y:S02]  /*8f50*/  HADD2.F32 R6, -RZ, R6.H1_H1 ;  /* 0x30000006ff067230 */ /* 0x000fe40000004100 */
[----:B------:R-:W-:Y:S01]  /*8f60*/  FMUL.FTZ R7, R8, R11 ;  /* 0x0000000b08077220 */ /* 0x000fe20000410000 */
[----:B------:R-:W-:Y:S01]  /*8f70*/  FMUL.FTZ R27, R10, R13 ;  /* 0x0000000d0a1b7220 */ /* 0x000fe20000410000 */
[----:B------:R-:W-:Y:S01]  /*8f80*/  FMUL.FTZ R8, R8, R5 ;  /* 0x0000000508087220 */ /* 0x000fe20000410000 */
        /* <DEDUP_REMOVED lines=10> */
[----:B------:R-:W-:Y:S02]  /*9030*/  F2FP.F16.F32.PACK_AB R9, R30, R31 ;  /* 0x0000001f1e09723e */ /* 0x000fe400000000ff */
[----:B------:R-:W-:-:S02]  /*9040*/  F2FP.F16.F32.PACK_AB R8, R21, R26 ;  /* 0x0000001a1508723e */ /* 0x000fc400000000ff */
[----:B------:R-:W-:Y:S01]  /*9050*/  F2FP.F16.F32.PACK_AB R10, R13, R32 ;  /* 0x000000200d0a723e */ /* 0x000fe200000000ff */
[----:B------:R3:W-:Y:S04]  /*9060*/  STS.128 [R41+0x18400], R4 ;  /* 0x0184000429007388 */ /* 0x0007e80000000c00 */
[----:B------:R3:W-:Y:S02]  /*9070*/  STS.128 [R3+0x18400], R8 ;  /* 0x0184000803007388 */ /* 0x0007e40000000c00 */
.L_x_2759:
[----:B------:R-:W-:Y:S05]  /*9080*/  BSYNC B0 ;  /* 0x0000000000007941 */ /* 0x000fea0003800000 */
.L_x_2745:
        /* <DEDUP_REMOVED lines=8> */
.L_x_2742:
[----:B-12---:R-:W1:Y:S01]  /*9110*/  S2R R0, SR_TID.X ;  /* 0x0000000000007919 */ /* 0x006e620000002100 */
[----:B------:R-:W-:Y:S01]  /*9120*/  ISETP.NE.AND P0, PT, R207, 0x3, PT ;  /* 0x00000003cf00780c */ /* 0x000fe20003f05270 */
[----:B------:R-:W-:Y:S05]  /*9130*/  WARPSYNC.ALL ;  /* 0x0000000000007948 */ /* 0x000fea0003800000 */
[----:B-1----:R-:W-:-:S05]  /*9140*/  SHF.R.U32.HI R0, RZ, 0x7, R0 ;  /* 0x00000007ff007819 */ /* 0x002fca0000011600 */
[----:B------:R-:W-:-:S05]  /*9150*/  VIADD R179, R0, 0x8 ;  /* 0x0000000800b37836 */ /* 0x000fca0000000000 */
[----:B------:R1:W-:Y:S06]  /*9160*/  BAR.SYNC.DEFER_BLOCKING R179, 0x100 ;  /* 0x000400b30000751d */ /* 0x0003ec0000010000 */
[----:B------:R-:W-:Y:S05]  /*9170*/  @!P0 BRA `(.L_x_2769) ;  /* 0x0000000000048947 */ /* 0x000fea0003800000 */
[----:B------:R-:W-:Y:S01]  /*9180*/  BPT.TRAP 0x1 ;  /* 0x000000040000795c */ /* 0x000fe20000300000 */
.L_x_2769:
[----:B---3--:R-:W-:Y:S01]  /*9190*/  IMAD R6, R2, 0x8, R16 ;  /* 0x0000000802067824 */ /* 0x008fe200078e0210 */
[----:B0-----:R-:W-:-:S04]  /*91a0*/  SHF.L.U32 R11, R19, 0x1f, RZ ;  /* 0x0000001f130b7819 */ /* 0x001fc800000006ff */
[----:B------:R0:W2:Y:S01]  /*91b0*/  SYNCS.PHASECHK.TRANS64.TRYWAIT P2, [R6+URZ+0x22830], R11 ;  /* 0x0228300b060075a7 */ /* 0x0000a2000804017f */
[----:B------:R-:W-:Y:S05]  /*91c0*/  @!P0 BRA `(.L_x_2770) ;  /* 0x0000000000048947 */ /* 0x000fea0003800000 */
[----:B------:R-:W-:Y:S01]  /*91d0*/  BPT.TRAP 0x1 ;  /* 0x000000040000795c */ /* 0x000fe20000300000 */
.L_x_2770:
[----:B------:R-:W3:Y:S01]  /*91e0*/  S2R R3, SR_TID.X ;  /* 0x0000000000037919 */ /* 0x000ee20000002100 */
[----:B------:R-:W-:-:S05]  /*91f0*/  VIADD R0, R16, 0x1c400 ;  /* 0x0001c40010007836 */ /* 0x000fca0000000000 */
[----:B------:R-:W-:-:S04]  /*9200*/  SHF.R.U32.HI R0, RZ, 0x4, R0 ;  /* 0x00000004ff007819 */ /* 0x000fc80000011600 */
[----:B------:R-:W-:Y:S02]  /*9210*/  LOP3.LUT R0, R0, 0x3fff, RZ, 0xc0, !PT ;  /* 0x00003fff00007812 */ /* 0x000fe400078ec0ff */
[----:B---3--:R-:W-:-:S04]  /*9220*/  LOP3.LUT R3, R3, 0x7f, RZ, 0xc0, !PT ;  /* 0x0000007f03037812 */ /* 0x008fc800078ec0ff */
[----:B------:R-:W-:Y:S01]  /*9230*/  ISETP.NE.AND P1, PT, R3, RZ, PT ;  /* 0x000000ff0300720c */ /* 0x000fe20003f25270 */
[----:B--2---:R-:W-:-:S12]  /*9240*/  @P2 BRA `(.L_x_2771) ;  /* 0x0000000000082947 */ /* 0x004fd80003800000 */
[----:B------:R-:W2:Y:S02]  /*9250*/  SYNCS.PHASECHK.TRANS64.TRYWAIT P2, [R6+URZ+0x22830], R11 ;  /* 0x0228300b060075a7 */ /* 0x000ea4000804017f */
[----:B--2---:R-:W-:Y:S05]  /*9260*/  @!P2 BRA `(.L_x_2772) ;  /* 0x0000017000c4a947 */ /* 0x004fea0003800000 */
.L_x_2771:
[----:B------:R-:W-:Y:S05]  /*9270*/  WARPSYNC.ALL ;  /* 0x0000000000007948 */ /* 0x000fea0003800000 */
[----:B------:R-:W-:-:S05]  /*9280*/  LOP3.LUT R211, R0, 0x10000, RZ, 0xfc, !PT ;  /* 0x0001000000d37812 */ /* 0x000fca00078efcff */
[----:B------:R-:W-:Y:S01]  /*9290*/  IMAD R4, R2, 0x300, R211 ;  /* 0x0000030002047824 */ /* 0x000fe200078e02d3 */
[----:B------:R-:W-:Y:S01]  /*92a0*/  LOP3.LUT R8, R36, 0x10000, RZ, 0xfc, !PT ;  /* 0x0001000024087812 */ /* 0x000fe200078efcff */
[----:B------:R-:W-:Y:S01]  /*92b0*/  IMAD.MOV.U32 R5, RZ, RZ, 0x40000040 ;  /* 0x40000040ff057424 */ /* 0x000fe200078e00ff */
[----:B------:R-:W3:Y:S01]  /*92c0*/  LDL.LU R76, [R1] ;  /* 0x00000000014c7983 */ /* 0x000ee20000300800 */
[----:B------:R-:W-:Y:S01]  /*92d0*/  IMAD.MOV.U32 R9, RZ, RZ, 0x40000040 ;  /* 0x40000040ff097424 */ /* 0x000fe200078e00ff */
[C---:B------:R-:W-:Y:S01]  /*92e0*/  R2UR UR6, R4.reuse ;  /* 0x00000000040672ca */ /* 0x040fe200000e0000 */
[----:B-----5:R-:W-:Y:S01]  /*92f0*/  WARPGROUP.ARRIVE ;  /* 0x00000000000079c5 */ /* 0x020fe20000000000 */
[----:B------:R-:W-:Y:S01]  /*9300*/  R2UR UR7, R5 ;  /* 0x00000000050772ca */ /* 0x000fe200000e0000 */
[----:B------:R-:W-:Y:S01]  /*9310*/  VIADD R12, R4, 0x2 ;  /* 0x00000002040c7836 */ /* 0x000fe20000000000 */
[C---:B------:R-:W-:Y:S01]  /*9320*/  R2UR UR4, R8.reuse ;  /* 0x00000000080472ca */ /* 0x040fe200000e0000 */
[C---:B------:R-:W-:Y:S01]  /*9330*/  VIADD R20, R8.reuse, 0x2 ;  /* 0x0000000208147836 */ /* 0x040fe20000000000 */
[----:B------:R-:W-:Y:S01]  /*9340*/  R2UR UR5, R9 ;  /* 0x00000000090572ca */ /* 0x000fe200000e0000 */
[----:B------:R-:W-:Y:S01]  /*9350*/  IMAD.MOV.U32 R13, RZ, RZ, 0x40000040 ;  /* 0x40000040ff0d7424 */ /* 0x000fe200078e00ff */
[----:B------:R-:W0:Y:S01]  /*9360*/  LDC R0, c[0x0][0x448] ;  /* 0x00011200ff007b82 */ /* 0x000e220000000800 */
[----:B------:R-:W-:Y:S01]  /*9370*/  IMAD.MOV.U32 R21, RZ, RZ, 0x40000040 ;  /* 0x40000040ff157424 */ /* 0x000fe200078e00ff */
[----:B------:R-:W1:Y:S01]  /*9380*/  S2R R7, SR_TID.X ;  /* 0x0000000000077919 */ /* 0x000e620000002100 */
[----:B----4-:R-:W-:-:S02]  /*9390*/  VIADD R14, R8, 0x4 ;  /* 0x00000004080e7836 */ /* 0x010fc40000000000 */
[----:B------:R-:W-:Y:S02]  /*93a0*/  IMAD.MOV.U32 R15, RZ, RZ, 0x40000040 ;  /* 0x40000040ff0f7424 */ /* 0x000fe400078e00ff */
[----:B------:R-:W-:Y:S01]  /*93b0*/  IMAD.MOV.U32 R5, RZ, RZ, 0x40000040 ;  /* 0x40000040ff057424 */ /* 0x000fe200078e00ff */
[----:B------:R-:W4:Y:S01]  /*93c0*/  LDC.64 R176, c[0x0][0x9e0] ;  /* 0x00027800ffb07b82 */ /* 0x000f220000000a00 */
[----:B------:R-:W-:Y:S02]  /*93d0*/  IMAD R3, R178, -0x60, R205 ;  /* 0xffffffa0b2037824 */ /* 0x000fe400078e02cd */
[----:B------:R-:W-:Y:S01]  /*93e0*/  HGMMA.64x96x16.F32 R24, gdesc[UR4], RZ, !UPT, gsb0 ;  /* 0x01600000041879f0 */ /* 0x000fe2000c0008ff */
[----:B------:R-:W-:Y:S01]  /*93f0*/  R2UR UR6, R12 ;  /* 0x000000000c0672ca */ /* 0x000fe200000e0000 */
[----:B------:R-:W-:Y:S01]  /*9400*/  VIADD R12, R4, 0x4 ;  /* 0x00000004040c7836 */ /* 0x000fe20000000000 */
[----:B------:R-:W-:Y:S01]  /*9410*/  R2UR UR7, R13 ;  /* 0x000000000d0772ca */ /* 0x000fe200000e0000 */
[----:B------:R-:W-:Y:S01]  /*9420*/  IMAD.MOV.U32 R13, RZ, RZ, 0x40000040 ;  /* 0x40000040ff0d7424 */ /* 0x000fe200078e00ff */
[----:B------:R-:W-:Y:S01]  /*9430*/  R2UR UR4, R20 ;  /* 0x00000000140472ca */ /* 0x000fe200000e0000 */
[----:B------:R-:W-:Y:S01]  /*9440*/  VIADD R4, R4, 0x6 ;  /* 0x0000000604047836 */ /* 0x000fe20000000000 */
[----:B------:R-:W-:Y:S01]  /*9450*/  R2UR UR5, R21 ;  /* 0x00000000150572ca */ /* 0x000fe200000e0000 */
[----:B------:R-:W-:-:S04]  /*9460*/  IMAD.MOV.U32 R73, RZ, RZ, -0x60 ;  /* 0xffffffa0ff497424 */ /* 0x000fc800078e00ff */
[----:B------:R-:W-:Y:S01]  /*9470*/  IMAD R77, R178, R73, 0x60 ;  /* 0x00000060b24d7424 */ /* 0x000fe200078e0249 */
[----:B0-----:R-:W-:Y:S01]  /*9480*/  ISETP.NE.AND P2, PT, R0, 0x1, PT ;  /* 0x000000010000780c */ /* 0x001fe20003f45270 */
[----:B------:R-:W-:Y:S01]  /*9490*/  IMAD.IADD R0, R215, 0x1, R210 ;  /* 0x00000001d7007824 */ /* 0x000fe200078e02d2 */
[----:B-1----:R-:W-:-:S11]  /*94a0*/  SHF.R.U32.HI R7, RZ, 0x7, R7 ;  /* 0x00000007ff077819 */ /* 0x002fd60000011607 */
[----:B------:R-:W0:Y:S01]  /*94b0*/  @P2 LDC R10, c[0x0][0x450] ;  /* 0x00011400ff0a2b82 */ /* 0x000e220000000800 */
[----:B------:R-:W-:Y:S02]  /*94c0*/  WARPGROUP.DEPBAR.LE gsb0, 0x0 ;  /* 0x00008000000079c5 */ /* 0x000fe40000010000 */
[----:B------:R-:W-:-:S06]  /*94d0*/  WARPGROUP.ARRIVE ;  /* 0x00000000000079c5 */ /* 0x000fcc0000000000 */
[----:B------:R-:W-:Y:S01]  /*94e0*/  HGMMA.64x96x16.F32 R24, gdesc[UR4], R24, gsb0 ;  /* 0x01600000041879f0 */ /* 0x000fe20008000818 */
[----:B------:R-:W-:Y:S01]  /*94f0*/  R2UR UR6, R12 ;  /* 0x000000000c0672ca */ /* 0x000fe200000e0000 */
[----:B------:R-:W-:Y:S01]  /*9500*/  VIADD R12, R8, 0x6 ;  /* 0x00000006080c7836 */ /* 0x000fe20000000000 */
[----:B------:R-:W-:Y:S01]  /*9510*/  R2UR UR7, R13 ;  /* 0x000000000d0772ca */ /* 0x000fe200000e0000 */
[----:B------:R-:W-:Y:S01]  /*9520*/  IMAD.MOV.U32 R13, RZ, RZ, 0x40000040 ;  /* 0x40000040ff0d7424 */ /* 0x000fe200078e00ff */
[----:B------:R-:W-:Y:S02]  /*9530*/  R2UR UR4, R14 ;  /* 0x000000000e0472ca */ /* 0x000fe400000e0000 */
[----:B------:R-:W-:Y:S01]  /*9540*/  R2UR UR5, R15 ;  /* 0x000000000f0572ca */ /* 0x000fe200000e0000 */
[----:B------:R-:W-:Y:S02]  /*9550*/  WARPGROUP.DEPBAR.LE gsb0, 0x0 ;  /* 0x00008000000079c5 */ /* 0x000fe40000010000 */
[----:B------:R-:W-:-:S10]  /*9560*/  WARPGROUP.ARRIVE ;  /* 0x00000000000079c5 */ /* 0x000fd40000000000 */
[----:B------:R-:W-:Y:S01]  /*9570*/  HGMMA.64x96x16.F32 R24, gdesc[UR4], R24, gsb0 ;  /* 0x01600000041879f0 */ /* 0x000fe20008000818 */
[----:B------:R-:W-:Y:S01]  /*9580*/  R2UR UR6, R4 ;  /* 0x00000000040672ca */ /* 0x000fe200000e0000 */
[----:B------:R-:W-:Y:S01]  /*9590*/  IMAD.MOV.U32 R4, RZ, RZ, R0 ;  /* 0x000000ffff047224 */ /* 0x000fe200078e0000 */
[----:B------:R-:W-:Y:S02]  /*95a0*/  R2UR UR7, R5 ;  /* 0x00000000050772ca */ /* 0x000fe400000e0000 */
[----:B------:R-:W-:Y:S01]  /*95b0*/  R2UR UR4, R12 ;  /* 0x000000000c0472ca */ /* 0x000fe200000e0000 */
[----:B------:R-:W1:Y:S01]  /*95c0*/  @P2 LDC R5, c[0x0][0x44c] ;  /* 0x00011300ff052b82 */ /* 0x000e620000000800 */
[----:B------:R-:W-:Y:S01]  /*95d0*/  R2UR UR5, R13 ;  /* 0x000000000d0572ca */ /* 0x000fe200000e0000 */
[----:B-1----:R-:W-:-:S04]  /*95e0*/  @P2 IMAD.HI.U32 R5, R0, R5, RZ ;  /* 0x0000000500052227 */ /* 0x002fc800078e00ff */
[----:B------:R-:W-:Y:S01]  /*95f0*/  @!P1 VIADD R0, R6, 0x22840 ;  /* 0x0002284006009836 */ /* 0x000fe20000000000 */
[----:B0-----:R-:W-:Y:S02]  /*9600*/  @P2 SHF.R.U32.HI R4, RZ, R10, R5 ;  /* 0x0000000aff042219 */ /* 0x001fe40000011605 */
[----:B------:R-:W-:Y:S01]  /*9610*/  IADD3 R5, -R7, 0xb, RZ ;  /* 0x0000000b07057810 */ /* 0x000fe20007ffe1ff */
[C---:B------:R-:W-:Y:S01]  /*9620*/  VIADD R7, R3.reuse, 0x61 ;  /* 0x0000006103077836 */ /* 0x040fe20000000000 */
[----:B------:R-:W-:Y:S01]  /*9630*/  @!P1 PRMT R0, RZ, 0x654, R0 ;  /* 0x00000654ff009816 */ /* 0x000fe20000000000 */
[----:B------:R-:W0:Y:S01]  /*9640*/  SHFL.IDX PT, R72, R4, RZ, 0x1c1f ;  /* 0x001c1fff04487589 */ /* 0x000e2200000e0000 */
[----:B------:R-:W-:Y:S02]  /*9650*/  VIADD R3, R3, 0x60 ;  /* 0x0000006003037836 */ /* 0x000fe40000000000 */
[C---:B------:R-:W-:Y:S02]  /*9660*/  IMAD R7, R206.reuse, -0x2, R7 ;  /* 0xfffffffece077824 */ /* 0x040fe400078e0207 */
[----:B------:R-:W-:-:S02]  /*9670*/  IMAD R73, R206, -0x2, R3 ;  /* 0xfffffffece497824 */ /* 0x000fc400078e0203 */
[----:B------:R-:W-:-:S04]  /*9680*/  IMAD.IADD R7, R7, 0x1, -R204 ;  /* 0x0000000107077824 */ /* 0x000fc800078e0acc */
[----:B----4-:R-:W-:Y:S01]  /*9690*/  IMAD.IADD R74, R7, 0x1, R176 ;  /* 0x00000001074a7824 */ /* 0x010fe200078e02b0 */
[----:B---3--:R-:W-:-:S04]  /*96a0*/  LOP3.LUT R76, R76, 0xffdfffff, RZ, 0xc0, !PT ;  /* 0xffdfffff4c4c7812 */ /* 0x008fc800078ec0ff */
[----:B------:R-:W-:Y:S02]  /*96b0*/  @P2 LOP3.LUT R76, R76, 0x200000, RZ, 0xfc, !PT ;  /* 0x002000004c4c2812 */ /* 0x000fe400078efcff */
[----:B------:R-:W-:Y:S02]  /*96c0*/  ISETP.GE.AND P2, PT, R177, 0x1, PT ;  /* 0x00000001b100780c */ /* 0x000fe40003f46270 */
[----:B------:R-:W-:-:S11]  /*96d0*/  LOP3.LUT R76, R76, 0xffefffff, RZ, 0xc0, !PT ;  /* 0xffefffff4c4c7812 */ /* 0x000fd600078ec0ff */
[----:B------:R-:W-:-:S05]  /*96e0*/  @P2 LOP3.LUT R76, R76, 0x100000, RZ, 0xfc, !PT ;  /* 0x001000004c4c2812 */ /* 0x000fca00078efcff */
[----:B------:R1:W-:Y:S02]  /*96f0*/  STL [R1], R76 ;  /* 0x0000004c01007387 */ /* 0x0003e40000100800 */
[----:B-1----:R-:W-:Y:S01]  /*9700*/  IMAD R76, R206, -0x2, R77 ;  /* 0xfffffffece4c7824 */ /* 0x002fe200078e024d */
[----:B------:R-:W-:Y:S02]  /*9710*/  WARPGROUP.DEPBAR.LE gsb0, 0x0 ;  /* 0x00008000000079c5 */ /* 0x000fe40000010000 */
[----:B------:R-:W-:-:S06]  /*9720*/  WARPGROUP.ARRIVE ;  /* 0x00000000000079c5 */ /* 0x000fcc0000000000 */
[----:B------:R-:W-:Y:S01]  /*9730*/  HGMMA.64x96x16.F32 R24, gdesc[UR4], R24, gsb0 ;  /* 0x01600000041879f0 */ /* 0x000fe20008000818 */
[----:B------:R-:W-:Y:S02]  /*9740*/  ULDC UR4, c[0x0][0x9dc] ;  /* 0x0002770000047ab9 */ /* 0x000fe40000000800 */
[----:B------:R-:W-:Y:S01]  /*9750*/  IMAD.U32 R200, RZ, RZ, UR4 ;  /* 0x00000004ffc87e24 */ /* 0x000fe2000f8e00ff */
[----:B------:R-:W-:Y:S02]  /*9760*/  WARPGROUP.DEPBAR.LE gsb0, 0x0 ;  /* 0x00008000000079c5 */ /* 0x000fe40000010000 */
[----:B------:R1:W-:Y:S06]  /*9770*/  BAR.ARV R5, 0x100 ;  /* 0x000400050000751d */ /* 0x0003ec0000002000 */
[----:B------:R3:W-:Y:S02]  /*9780*/  @!P1 SYNCS.ARRIVE.TRANS64.RED.A1T0 RZ, [R0+URZ], RZ ;  /* 0x000000ff00ff99a7 */ /* 0x0007e4000810043f */
[----:B---3--:R-:W-:-:S05]  /*9790*/  LOP3.LUT R0, RZ, R200, RZ, 0x33, !PT ;  /* 0x000000c8ff007212 */ /* 0x008fca00078e33ff */
[----:B------:R-:W-:Y:S01]  /*97a0*/  IMAD.IADD R75, R7, 0x1, R0 ;  /* 0x00000001074b7824 */ /* 0x000fe200078e0200 */
[----:B0-----:R-:W-:-:S03]  /*97b0*/  VIADDMNMX R0, R72, R74, R73, PT ;  /* 0x0000004a48007246 */ /* 0x001fc60003800149 */
[----:B------:R-:W-:Y:S01]  /*97c0*/  IMAD.IADD R10, R75, 0x1, R72 ;  /* 0x000000014b0a7824 */ /* 0x000fe200078e0248 */
[----:B-1----:R-:W-:Y:S06]  /*97d0*/  @!P2 BRA `(.L_x_2773) ;  /* 0x00000000004ca947 */ /* 0x002fec0003800000 */
[----:B------:R-:W-:Y:S01]  /*97e0*/  IADD3 R3, -R204, R205, R72 ;  /* 0x000000cdcc037210 */ /* 0x000fe20007ffe148 */
[----:B------:R-:W-:Y:S03]  /*97f0*/  BSSY B0, `(.L_x_2774) ;  /* 0x000000e000007945 */ /* 0x000fe60003800000 */
        /* <DEDUP_REMOVED lines=9> */
.L_x_2775:
[----:B------:R-:W-:-:S13]  /*9890*/  ISETP.NE.AND P2, PT, R177, 0x1, PT ;  /* 0x00000001b100780c */ /* 0x000fda0003f45270 */
[----:B------:R-:W0:Y:S02]  /*98a0*/  @P2 LDC.64 R78, c[0x0][0x9e8] ;  /* 0x00027a00ff4e2b82 */ /* 0x000e240000000a00 */
[----:B0-----:R-:W-:-:S05]  /*98b0*/  @P2 IMAD.HI.U32 R72, R3, R78, RZ ;  /* 0x0000004e03482227 */ /* 0x001fca00078e00ff */
[----:B------:R-:W-:-:S07]  /*98c0*/  @P2 SHF.R.U32.HI R3, RZ, R79, R72 ;  /* 0x0000004fff032219 */ /* 0x000fce0000011648 */
.L_x_2776:
[----:B------:R-:W-:Y:S05]  /*98d0*/  BSYNC B0 ;  /* 0x0000000000007941 */ /* 0x000fea0003800000 */
.L_x_2774:
[----:B------:R-:W-:-:S05]  /*98e0*/  IMAD R3, R3, R177, R76 ;  /* 0x000000b103037224 */ /* 0x000fca00078e024c */
[----:B------:R-:W-:Y:S02]  /*98f0*/  VIMNMX R10, R10, R3, !PT ;  /* 0x000000030a0a7248 */ /* 0x000fe40007fe0100 */
[----:B------:R-:W-:-:S07]  /*9900*/  VIADDMNMX R0, R3, R177, R0, PT ;  /* 0x000000b103007246 */ /* 0x000fce0003800100 */
.L_x_2773:
[C---:B------:R-:W-:Y:S02]  /*9910*/  ISETP.GE.AND P2, PT, R77.reuse, 0x2, PT ;  /* 0x000000024d00780c */ /* 0x040fe40003f46270 */
[C---:B------:R-:W-:Y:S02]  /*9920*/  ISETP.GE.AND P6, PT, R77.reuse, 0x9, PT ;  /* 0x000000094d00780c */ /* 0x040fe40003fc6270 */
[----:B------:R-:W-:Y:S02]  /*9930*/  ISETP.GT.AND P3, PT, R10, 0x1, !P2 ;  /* 0x000000010a00780c */ /* 0x000fe40005764270 */
[----:B------:R-:W-:Y:S02]  /*9940*/  ISETP.GE.AND P4, PT, R77, 0xa, PT ;  /* 0x0000000a4d00780c */ /* 0x000fe40003f86270 */
[----:B------:R-:W-:Y:S02]  /*9950*/  ISETP.LT.OR P3, PT, R0, 0x2, P3 ;  /* 0x000000020000780c */ /* 0x000fe40001f61670 */
[----:B------:R-:W-:-:S02]  /*9960*/  P2R R72, PR, RZ, 0x10 ;  /* 0x00000010ff487803 */ /* 0x000fc40000000000 */
[----:B------:R-:W-:Y:S02]  /*9970*/  FSEL R109, R25, -INF , !P3 ;  /* 0xff800000196d7808 */ /* 0x000fe40005800000 */
[----:B------:R-:W-:-:S04]  /*9980*/  ISETP.GT.AND P3, PT, R10, 0x8, !P6 ;  /* 0x000000080a00780c */ /* 0x000fc80007764270 */
[----:B------:R-:W-:-:S04]  /*9990*/  ISETP.LT.OR P3, PT, R0, 0x9, P3 ;  /* 0x000000090000780c */ /* 0x000fc80001f61670 */
[----:B------:R-:W-:Y:S02]  /*99a0*/  FSEL R111, R28, -INF , !P3 ;  /* 0xff8000001c6f7808 */ /* 0x000fe40005800000 */
[----:B------:R-:W-:Y:S02]  /*99b0*/  ISETP.GT.AND P3, PT, R10, 0x9, !P4 ;  /* 0x000000090a00780c */ /* 0x000fe40006764270 */
[----:B------:R-:W-:Y:S02]  /*99c0*/  ISETP.GE.AND P4, PT, R77, 0x11, PT ;  /* 0x000000114d00780c */ /* 0x000fe40003f86270 */
[----:B------:R-:W-:Y:S02]  /*99d0*/  ISETP.LT.OR P3, PT, R0, 0xa, P3 ;  /* 0x0000000a0000780c */ /* 0x000fe40001f61670 */
[----:B------:R-:W-:Y:S02]  /*99e0*/  P2R R78, PR, RZ, 0x10 ;  /* 0x00000010ff4e7803 */ /* 0x000fe40000000000 */
[----:B------:R-:W-:-:S02]  /*99f0*/  FSEL R113, R29, -INF , !P3 ;  /* 0xff8000001d717808 */ /* 0x000fc40005800000 */
[----:B------:R-:W-:Y:S02]  /*9a00*/  ISETP.GT.AND P3, PT, R10, 0x10, !P4 ;  /* 0x000000100a00780c */ /* 0x000fe40006764270 */
[----:B------:R-:W-:Y:S02]  /*9a10*/  ISETP.GE.AND P4, PT, R77, 0x12, PT ;  /* 0x000000124d00780c */ /* 0x000fe40003f86270 */
[----:B------:R-:W-:Y:S02]  /*9a20*/  ISETP.LT.OR P3, PT, R0, 0x11, P3 ;  /* 0x000000110000780c */ /* 0x000fe40001f61670 */
[----:B------:R-:W-:Y:S02]  /*9a30*/  P2R R79, PR, RZ, 0x10 ;  /* 0x00000010ff4f7803 */ /* 0x000fe40000000000 */
[----:B------:R-:W-:Y:S02]  /*9a40*/  FSEL R107, R32, -INF , !P3 ;  /* 0xff800000206b7808 */ /* 0x000fe40005800000 */
[----:B------:R-:W-:-:S02]  /*9a50*/  ISETP.GT.AND P3, PT, R10, 0x11, !P4 ;  /* 0x000000110a00780c */ /* 0x000fc40006764270 */
[----:B------:R-:W-:Y:S02]  /*9a60*/  ISETP.GE.AND P4, PT, R77, 0x19, PT ;  /* 0x000000194d00780c */ /* 0x000fe40003f86270 */
[----:B------:R-:W-:Y:S02]  /*9a70*/  ISETP.LT.OR P3, PT, R0, 0x12, P3 ;  /* 0x000000120000780c */ /* 0x000fe40001f61670 */
[----:B------:R-:W-:Y:S02]  /*9a80*/  P2R R80, PR, RZ, 0x10 ;  /* 0x00000010ff507803 */ /* 0x000fe40000000000 */
[----:B------:R-:W-:Y:S02]  /*9a90*/  FSEL R87, R33, -INF , !P3 ;  /* 0xff80000021577808 */ /* 0x000fe40005800000 */
[----:B------:R-:W-:Y:S02]  /*9aa0*/  ISETP.GT.AND P3, PT, R10, 0x18, !P4 ;  /* 0x000000180a00780c */ /* 0x000fe40006764270 */
[----:B------:R-:W-:-:S02]  /*9ab0*/  ISETP.GE.AND P4, PT, R77, 0x1a, PT ;  /* 0x0000001a4d00780c */ /* 0x000fc40003f86270 */
[----:B------:R-:W-:-:S04]  /*9ac0*/  ISETP.LT.OR P3, PT, R0, 0x19, P3 ;  /* 0x000000190000780c */ /* 0x000fc80001f61670 */
        /* <DEDUP_REMOVED lines=73> */
[----:B------:R-:W-:-:S04]  /*9f60*/  ISETP.LT.OR P3, PT, R0, 0x52, P3 ;  /* 0x000000520000780c */ /* 0x000fc80001f61670 */
[----:B------:R-:W-:Y:S02]  /*9f70*/  FSEL R65, R65, -INF , !P3 ;  /* 0xff80000041417808 */ /* 0x000fe40005800000 */
[----:B------:R-:W-:-:S04]  /*9f80*/  ISETP.GE.AND P3, PT, R77, 0x59, PT ;  /* 0x000000594d00780c */ /* 0x000fc80003f66270 */
[----:B------:R-:W-:-:S04]  /*9f90*/  ISETP.GT.AND P4, PT, R10, 0x58, !P3 ;  /* 0x000000580a00780c */ /* 0x000fc80005f84270 */
[----:B------:R-:W-:-:S04]  /*9fa0*/  ISETP.LT.OR P4, PT, R0, 0x59, P4 ;  /* 0x000000590000780c */ /* 0x000fc80002781670 */
[----:B------:R-:W-:Y:S02]  /*9fb0*/  FSEL R29, R68, -INF , !P4 ;  /* 0xff800000441d7808 */ /* 0x000fe40006000000 */
[----:B------:R-:W-:-:S04]  /*9fc0*/  ISETP.GE.AND P4, PT, R77, 0x1, PT ;  /* 0x000000014d00780c */ /* 0x000fc80003f86270 */
[----:B------:R-:W-:-:S04]  /*9fd0*/  ISETP.GT.AND P5, PT, R10, RZ, !P4 ;  /* 0x000000ff0a00720c */ /* 0x000fc800067a4270 */
[----:B------:R-:W-:-:S04]  /*9fe0*/  ISETP.LT.OR P5, PT, R0, 0x1, P5 ;  /* 0x000000010000780c */ /* 0x000fc80002fa1670 */
[----:B------:R-:W-:Y:S02]  /*9ff0*/  FSEL R85, R24, -INF , !P5 ;  /* 0xff80000018557808 */ /* 0x000fe40006800000 */
[----:B------:R-:W-:-:S04]  /*a000*/  ISETP.GE.AND P5, PT, R77, 0x5a, PT ;  /* 0x0000005a4d00780c */ /* 0x000fc80003fa6270 */
[----:B------:R-:W-:Y:S02]  /*a010*/  P2R R68, PR, RZ, 0x20 ;  /* 0x00000020ff447803 */ /* 0x000fe40000000000 */
[----:B------:R-:W-:-:S04]  /*a020*/  ISETP.GT.AND P5, PT, R10, 0x59, !P5 ;  /* 0x000000590a00780c */ /* 0x000fc80006fa4270 */
[----:B------:R-:W-:Y:S02]  /*a030*/  ISETP.LT.OR P5, PT, R0, 0x5a, P5 ;  /* 0x0000005a0000780c */ /* 0x000fe40002fa1670 */
[----:B------:R-:W0:Y:S02]  /*a040*/  SHFL.IDX PT, R0, R4, 0x1, 0x1c1f ;  /* 0x003c1f0004007f89 */ /* 0x000e2400000e0000 */
[----:B------:R-:W-:Y:S02]  /*a050*/  FSEL R69, R69, -INF , !P5 ;  /* 0xff80000045457808 */ /* 0x000fe40006800000 */
[----:B------:R-:W-:Y:S02]  /*a060*/  ISETP.GE.AND P5, PT, R177, 0x1, PT ;  /* 0x00000001b100780c */ /* 0x000fe40003fa6270 */
[----:B0-----:R-:W-:Y:S01]  /*a070*/  VIADDMNMX R24, R0, R74, R73, PT ;  /* 0x0000004a00187246 */ /* 0x001fe20003800149 */
[----:B------:R-:W-:-:S10]  /*a080*/  IMAD.IADD R28, R75, 0x1, R0 ;  /* 0x000000014b1c7824 */ /* 0x000fd400078e0200 */
[----:B------:R-:W-:Y:S05]  /*a090*/  @!P5 BRA `(.L_x_2777) ;  /* 0x00000000004cd947 */ /* 0x000fea0003800000 */
        /* <DEDUP_REMOVED lines=11> */
.L_x_2779:
[----:B------:R-:W-:-:S13]  /*a150*/  ISETP.NE.AND P5, PT, R177, 0x1, PT ;  /* 0x00000001b100780c */ /* 0x000fda0003fa5270 */
[----:B------:R-:W0:Y:S02]  /*a160*/  @P5 LDC.64 R32, c[0x0][0x9e8] ;  /* 0x00027a00ff205b82 */ /* 0x000e240000000a00 */
[----:B0-----:R-:W-:-:S05]  /*a170*/  @P5 IMAD.HI.U32 R32, R0, R32, RZ ;  /* 0x0000002000205227 */ /* 0x001fca00078e00ff */
[----:B------:R-:W-:-:S07]  /*a180*/  @P5 SHF.R.U32.HI R0, RZ, R33, R32 ;  /* 0x00000021ff005219 */ /* 0x000fce0000011620 */
.L_x_2780:
[----:B------:R-:W-:Y:S05]  /*a190*/  BSYNC B0 ;  /* 0x0000000000007941 */ /* 0x000fea0003800000 */
.L_x_2778:
[----:B------:R-:W-:-:S05]  /*a1a0*/  IMAD R33, R0, R177, R76 ;  /* 0x000000b100217224 */ /* 0x000fca00078e024c */
[----:B------:R-:W-:Y:S02]  /*a1b0*/  VIMNMX R28, R28, R33, !PT ;  /* 0x000000211c1c7248 */ /* 0x000fe40007fe0100 */
[----:B------:R-:W-:-:S07]  /*a1c0*/  VIADDMNMX R24, R33, R177, R24, PT ;  /* 0x000000b121187246 */ /* 0x000fce0003800118 */
.L_x_2777:
[----:B------:R-:W-:Y:S01]  /*a1d0*/  ISETP.GT.AND P2, PT, R28, 0x1, !P2 ;  /* 0x000000011c00780c */ /* 0x000fe20005744270 */
[----:B------:R-:W-:Y:S01]  /*a1e0*/  ULDC UR4, c[0x0][0x988] ;  /* 0x0002620000047ab9 */ /* 0x000fe20000000800 */
[----:B------:R-:W-:Y:S01]  /*a1f0*/  FMNMX.FTZ R0, R85, R109, !PT ;  /* 0x0000006d55007209 */ /* 0x000fe20007810000 */
[----:B------:R-:W-:Y:S01]  /*a200*/  IMAD.U32 R10, RZ, RZ, UR4 ;  /* 0x00000004ff0a7e24 */ /* 0x000fe2000f8e00ff */
        /* <DEDUP_REMOVED lines=8> */
[----:B------:R-:W-:Y:S02]  /*a290*/  ISETP.GT.AND P6, PT, R28, 0x8, !P6 ;  /* 0x000000081c00780c */ /* 0x000fe400077c4270 */
[----:B------:R-:W-:-:S02]  /*a2a0*/  FSEL R31, R31, -INF , !P2 ;  /* 0xff8000001f1f7808 */ /* 0x000fc40005000000 */
[----:B------:R-:W-:Y:S02]  /*a2b0*/  ISETP.NE.AND P2, PT, R78, RZ, PT ;  /* 0x000000ff4e00720c */ /* 0x000fe40003f45270 */
[----:B------:R-:W-:Y:S02]  /*a2c0*/  FMNMX.FTZ R0, R87, R0, !PT ;  /* 0x0000000057007209 */ /* 0x000fe40007810000 */
[----:B------:R-:W-:Y:S02]  /*a2d0*/  ISETP.GT.AND P2, PT, R28, 0x10, !P2 ;  /* 0x000000101c00780c */ /* 0x000fe40005744270 */
[C---:B------:R-:W-:Y:S02]  /*a2e0*/  ISETP.LT.OR P6, PT, R24.reuse, 0x9, P6 ;  /* 0x000000091800780c */ /* 0x040fe400037c1670 */
[----:B------:R-:W-:Y:S02]  /*a2f0*/  ISETP.LT.OR P2, PT, R24, 0x11, P2 ;  /* 0x000000111800780c */ /* 0x000fe40001741670 */
[----:B------:R-:W-:-:S02]  /*a300*/  FMNMX.FTZ R0, R105, R0, !PT ;  /* 0x0000000069007209 */ /* 0x000fc40007810000 */
[----:B------:R-:W-:Y:S02]  /*a310*/  FSEL R37, R34, -INF , !P2 ;  /* 0xff80000022257808 */ /* 0x000fe40005000000 */
[----:B------:R-:W-:Y:S02]  /*a320*/  ISETP.NE.AND P2, PT, R79, RZ, PT ;  /* 0x000000ff4f00720c */ /* 0x000fe40003f45270 */
[----:B------:R-:W-:Y:S02]  /*a330*/  FSEL R33, R30, -INF , !P6 ;  /* 0xff8000001e217808 */ /* 0x000fe40007000000 */
[----:B------:R-:W-:Y:S02]  /*a340*/  ISETP.GT.AND P2, PT, R28, 0x11, !P2 ;  /* 0x000000111c00780c */ /* 0x000fe40005744270 */
[----:B------:R-:W-:Y:S02]  /*a350*/  ISETP.NE.AND P6, PT, R81, RZ, PT ;  /* 0x000000ff5100720c */ /* 0x000fe40003fc5270 */
[----:B------:R-:W-:-:S02]  /*a360*/  ISETP.LT.OR P2, PT, R24, 0x12, P2 ;  /* 0x000000121800780c */ /* 0x000fc40001741670 */
[----:B------:R-:W-:Y:S02]  /*a370*/  FMNMX.FTZ R0, R89, R0, !PT ;  /* 0x0000000059007209 */ /* 0x000fe40007810000 */
[----:B------:R-:W-:Y:S02]  /*a380*/  FSEL R35, R35, -INF , !P2 ;  /* 0xff80000023237808 */ /* 0x000fe40005000000 */
[----:B------:R-:W-:Y:S02]  /*a390*/  ISETP.NE.AND P2, PT, R80, RZ, PT ;  /* 0x000000ff5000720c */ /* 0x000fe40003f45270 */
[----:B------:R-:W-:Y:S02]  /*a3a0*/  FMNMX.FTZ R0, R103, R0, !PT ;  /* 0x0000000067007209 */ /* 0x000fe40007810000 */
[----:B------:R-:W-:Y:S02]  /*a3b0*/  ISETP.GT.AND P2, PT, R28, 0x18, !P2 ;  /* 0x000000181c00780c */ /* 0x000fe40005744270 */
[----:B------:R-:W-:-:S02]  /*a3c0*/  ISETP.NE.AND P5, PT, R40, RZ, PT ;  /* 0x000000ff2800720c */ /* 0x000fc40003fa5270 */
        /* <DEDUP_REMOVED lines=39> */
[----:B------:R-:W-:Y:S01]  /*a640*/  ISETP.GT.AND P4, PT, R28, RZ, !P4 ;  /* 0x000000ff1c00720c */ /* 0x000fe20006784270 */
[----:B------:R-:W0:Y:S01]  /*a650*/  SHFL.BFLY PT, R83, R4, 0x2, 0x1f ;  /* 0x0c401f0004537f89 */ /* 0x000e2200000e0000 */
[----:B------:R-:W-:Y:S02]  /*a660*/  FSEL R73, R50, -INF , !P2 ;  /* 0xff80000032497808 */ /* 0x000fe40005000000 */
[----:B------:R-:W-:-:S02]  /*a670*/  ISETP.NE.AND P2, PT, R48, RZ, PT ;  /* 0x000000ff3000720c */ /* 0x000fc40003f45270 */
[----:B------:R-:W-:Y:S02]  /*a680*/  ISETP.LT.OR P4, PT, R24, 0x1, P4 ;  /* 0x000000011800780c */ /* 0x000fe40002781670 */
[----:B------:R-:W-:Y:S02]  /*a690*/  ISETP.GT.AND P2, PT, R28, 0x31, !P2 ;  /* 0x000000311c00780c */ /* 0x000fe40005744270 */
[----:B------:R-:W-:Y:S02]  /*a6a0*/  FSEL R26, R26, -INF , !P4 ;  /* 0xff8000001a1a7808 */ /* 0x000fe40006000000 */
[----:B------:R-:W-:Y:S02]  /*a6b0*/  ISETP.LT.OR P2, PT, R24, 0x32, P2 ;  /* 0x000000321800780c */ /* 0x000fe40001741670 */
[----:B------:R-:W-:Y:S02]  /*a6c0*/  ISETP.NE.AND P5, PT, R60, RZ, PT ;  /* 0x000000ff3c00720c */ /* 0x000fe40003fa5270 */
[----:B------:R-:W-:-:S02]  /*a6d0*/  FSEL R51, R51, -INF , !P2 ;  /* 0xff80000033337808 */ /* 0x000fc40005000000 */
[----:B------:R-:W-:Y:S02]  /*a6e0*/  ISETP.NE.AND P2, PT, R84, RZ, PT ;  /* 0x000000ff5400720c */ /* 0x000fe40003f45270 */
[C---:B------:R-:W-:Y:S02]  /*a6f0*/  ISETP.GT.AND P3, PT, R28.reuse, 0x58, !P3 ;  /* 0x000000581c00780c */ /* 0x040fe40005f64270 */
[----:B------:R-:W-:Y:S02]  /*a700*/  ISETP.GT.AND P2, PT, R28, 0x38, !P2 ;  /* 0x000000381c00780c */ /* 0x000fe40005744270 */
[C---:B------:R-:W-:Y:S02]  /*a710*/  ISETP.LT.OR P3, PT, R24.reuse, 0x59, P3 ;  /* 0x000000591800780c */ /* 0x040fe40001f61670 */
[----:B------:R-:W-:Y:S02]  /*a720*/  ISETP.LT.OR P2, PT, R24, 0x39, P2 ;  /* 0x000000391800780c */ /* 0x000fe40001741670 */
[----:B0-----:R-:W-:-:S02]  /*a730*/  FMNMX.FTZ R83, R4, R83, !PT ;  /* 0x0000005304537209 */ /* 0x001fc40007810000 */
[----:B------:R-:W-:Y:S02]  /*a740*/  FSEL R75, R54, -INF , !P2 ;  /* 0xff800000364b7808 */ /* 0x000fe40005000000 */
[----:B------:R-:W-:Y:S01]  /*a750*/  ISETP.NE.AND P2, PT, R52, RZ, PT ;  /* 0x000000ff3400720c */ /* 0x000fe20003f45270 */
[----:B------:R-:W0:Y:S01]  /*a760*/  SHFL.BFLY PT, R0, R83, 0x1, 0x1f ;  /* 0x0c201f0053007f89 */ /* 0x000e2200000e0000 */
        /* <DEDUP_REMOVED lines=27> */
[----:B------:R-:W-:-:S02]  /*a920*/  ISETP.GT.AND P2, PT, R28, 0x49, !P6 ;  /* 0x000000491c00780c */ /* 0x000fc40007744270 */
[----:B------:R-:W-:Y:S02]  /*a930*/  FMNMX.FTZ R4, R51, R4, !PT ;  /* 0x0000000433047209 */ /* 0x000fe40007810000 */
[----:B------:R-:W-:Y:S02]  /*a940*/  ISETP.LT.OR P2, PT, R24, 0x4a, P2 ;  /* 0x0000004a1800780c */ /* 0x000fe40001741670 */
[----:B------:R-:W-:Y:S02]  /*a950*/  FMNMX.FTZ R4, R75, R4, !PT ;  /* 0x000000044b047209 */ /* 0x000fe40007810000 */
[----:B------:R-:W-:Y:S02]  /*a960*/  FSEL R63, R63, -INF , !P2 ;  /* 0xff8000003f3f7808 */ /* 0x000fe40005000000 */
[----:B------:R-:W-:Y:S02]  /*a970*/  ISETP.GT.AND P2, PT, R28, 0x50, !P5 ;  /* 0x000000501c00780c */ /* 0x000fe40006f44270 */
[----:B0-----:R-:W-:-:S02]  /*a980*/  FMNMX.FTZ R0, R83, R0, !PT ;  /* 0x0000000053007209 */ /* 0x001fc40007810000 */
[----:B------:R-:W-:Y:S02]  /*a990*/  FMNMX.FTZ R4, R55, R4, !PT ;  /* 0x0000000437047209 */ /* 0x000fe40007810000 */
[----:B------:R-:W-:Y:S01]  /*a9a0*/  ISETP.LT.OR P2, PT, R24, 0x51, P2 ;  /* 0x000000511800780c */ /* 0x000fe20001741670 */
[----:B------:R-:W-:Y:S01]  /*a9b0*/  FMUL.FTZ R30, R0, R10 ;  /* 0x0000000a001e7220 */ /* 0x000fe20000410000 */
[----:B------:R-:W-:Y:S02]  /*a9c0*/  FMNMX.FTZ R4, R77, R4, !PT ;  /* 0x000000044d047209 */ /* 0x000fe40007810000 */
[----:B------:R-:W-:Y:S02]  /*a9d0*/  FSEL R81, R66, -INF , !P2 ;  /* 0xff80000042517808 */ /* 0x000fe40005000000 */
[----:B------:R-:W-:Y:S02]  /*a9e0*/  FSETP.NEU.FTZ.AND P2, PT, R0, -INF , PT ;  /* 0xff8000000000780b */ /* 0x000fe40003f5d000 */
[----:B------:R-:W-:-:S02]  /*a9f0*/  ISETP.NE.AND P5, PT, R64, RZ, PT ;  /* 0x000000ff4000720c */ /* 0x000fc40003fa5270 */
[----:B------:R-:W-:Y:S02]  /*aa00*/  FMNMX.FTZ R4, R59, R4, !PT ;  /* 0x000000043b047209 */ /* 0x000fe40007810000 */
[----:B------:R-:W-:Y:S02]  /*aa10*/  FSEL R30, R30, RZ, P2 ;  /* 0x000000ff1e1e7208 */ /* 0x000fe40001000000 */
[----:B------:R-:W-:Y:S02]  /*aa20*/  ISETP.GT.AND P2, PT, R28, 0x51, !P5 ;  /* 0x000000511c00780c */ /* 0x000fe40006f44270 */
[----:B------:R-:W-:Y:S01]  /*aa30*/  FMNMX.FTZ R4, R79, R4, !PT ;  /* 0x000000044f047209 */ /* 0x000fe20007810000 */
[-CC-:B------:R-:W-:Y:S01]  /*aa40*/  FFMA.FTZ R160, R103, R10.reuse, -R30.reuse ;  /* 0x0000000a67a07223 */ /* 0x180fe2000001081e */
[----:B------:R-:W-:Y:S01]  /*aa50*/  ISETP.LT.OR P2, PT, R24, 0x52, P2 ;  /* 0x000000521800780c */ /* 0x000fe20001741670 */
[-CC-:B------:R-:W-:Y:S01]  /*aa60*/  FFMA.FTZ R152, R85, R10.reuse, -R30.reuse ;  /* 0x0000000a55987223 */ /* 0x180fe2000001081e */
[----:B------:R-:W-:Y:S01]  /*aa70*/  ISETP.NE.AND P5, PT, R68, RZ, PT ;  /* 0x000000ff4400720c */ /* 0x000fe20003fa5270 */
[--C-:B------:R-:W-:Y:S01]  /*aa80*/  FFMA.FTZ R83, R109, R10, -R30.reuse ;  /* 0x0000000a6d537223 */ /* 0x100fe2000001081e */
[----:B------:R-:W-:Y:S01]  /*aa90*/  FMNMX.FTZ R4, R63, R4, !PT ;  /* 0x000000043f047209 */ /* 0x000fe20007810000 */
[-CC-:B------:R-:W-:Y:S01]  /*aaa0*/  FFMA.FTZ R154, R111, R10.reuse, -R30.reuse ;  /* 0x0000000a6f9a7223 */ /* 0x180fe2000001081e */
[----:B------:R-:W-:Y:S01]  /*aab0*/  FSEL R67, R67, -INF , !P2 ;  /* 0xff80000043437808 */ /* 0x000fe20005000000 */
[----:B------:R-:W-:Y:S01]  /*aac0*/  MUFU.EX2 R152, R152 ;  /* 0x0000009800987308 */ /* 0x000fe20000000800 */
[----:B------:R-:W-:Y:S01]  /*aad0*/  ISETP.GT.AND P2, PT, R28, 0x59, !P5 ;  /* 0x000000591c00780c */ /* 0x000fe20006f44270 */
[--C-:B------:R-:W-:Y:S01]  /*aae0*/  FFMA.FTZ R28, R101, R10, -R30.reuse ;  /* 0x0000000a651c7223 */ /* 0x100fe2000001081e */
[----:B------:R-:W-:Y:S01]  /*aaf0*/  FMNMX.FTZ R4, R81, R4, !PT ;  /* 0x0000000451047209 */ /* 0x000fe20007810000 */
[-CC-:B------:R-:W-:Y:S01]  /*ab00*/  FFMA.FTZ R85, R113, R10.reuse, -R30.reuse ;  /* 0x0000000a71557223 */ /* 0x180fe2000001081e */
[----:B------:R-:W-:Y:S01]  /*ab10*/  ISETP.LT.OR P2, PT, R24, 0x5a, P2 ;  /* 0x0000005a1800780c */ /* 0x000fe20001741670 */
[--C-:B------:R-:W-:Y:S01]  /*ab20*/  FFMA.FTZ R24, R97, R10, -R30.reuse ;  /* 0x0000000a61187223 */ /* 0x100fe2000001081e */
[----:B------:R-:W-:Y:S01]  /*ab30*/  FSEL R101, R70, -INF , !P3 ;  /* 0xff80000046657808 */ /* 0x000fe20005800000 */
[----:B------:R0:W-:Y:S01]  /*ab40*/  MUFU.EX2 R103, R28 ;  /* 0x0000001c00677308 */ /* 0x0001e20000000800 */
[----:B------:R-:W-:Y:S01]  /*ab50*/  FMNMX.FTZ R4, R67, R4, !PT ;  /* 0x0000000443047209 */ /* 0x000fe20007810000 */
[-CC-:B------:R-:W-:Y:S01]  /*ab60*/  FFMA.FTZ R156, R107, R10.reuse, -R30.reuse ;  /* 0x0000000a6b9c7223 */ /* 0x180fe2000001081e */
[----:B------:R-:W-:Y:S01]  /*ab70*/  FSEL R71, R71, -INF , !P2 ;  /* 0xff80000047477808 */ /* 0x000fe20005000000 */
[--C-:B------:R-:W-:Y:S01]  /*ab80*/  FFMA.FTZ R87, R87, R10, -R30.reuse ;  /* 0x0000000a57577223 */ /* 0x100fe2000001081e */
[----:B------:R-:W-:Y:S01]  /*ab90*/  FMNMX.FTZ R4, R101, R4, !PT ;  /* 0x0000000465047209 */ /* 0x000fe20007810000 */
[-CC-:B------:R-:W-:Y:S01]  /*aba0*/  FFMA.FTZ R158, R105, R10.reuse, -R30.reuse ;  /* 0x0000000a699e7223 */ /* 0x180fe2000001081e */
[--C-:B------:R-:W-:Y:S01]  /*abb0*/  FFMA.FTZ R89, R89, R10, -R30.reuse ;  /* 0x0000000a59597223 */ /* 0x100fe2000001081e */
[----:B------:R-:W-:Y:S01]  /*abc0*/  MUFU.EX2 R83, R83 ;  /* 0x0000005300537308 */ /* 0x000fe20000000800 */
[----:B------:R-:W-:Y:S01]  /*abd0*/  FMNMX.FTZ R4, R71, R4, !PT ;  /* 0x0000000447047209 */ /* 0x000fe20007810000 */
[-CC-:B0-----:R-:W-:Y:S01]  /*abe0*/  FFMA.FTZ R28, R7, R10.reuse, -R30.reuse ;  /* 0x0000000a071c7223 */ /* 0x181fe2000001081e */
[-CC-:B------:R-:W-:Y:S01]  /*abf0*/  FFMA.FTZ R99, R99, R10.reuse, -R30.reuse ;  /* 0x0000000a63637223 */ /* 0x180fe2000001081e */
[-CC-:B------:R-:W-:Y:S01]  /*ac00*/  FFMA.FTZ R95, R95, R10.reuse, -R30.reuse ;  /* 0x0000000a5f5f7223 */ /* 0x180fe2000001081e */
[-CC-:B------:R-:W-:Y:S01]  /*ac10*/  FFMA.FTZ R93, R93, R10.reuse, -R30.reuse ;  /* 0x0000000a5d5d7223 */ /* 0x180fe2000001081e */
[----:B------:R-:W0:Y:S01]  /*ac20*/  SHFL.BFLY PT, R97, R4, 0x2, 0x1f ;  /* 0x0c401f0004617f89 */ /* 0x000e2200000e0000 */
        /* <DEDUP_REMOVED lines=9> */
[----:B------:R-:W-:Y:S01]  /*acc0*/  MUFU.EX2 R85, R85 ;  /* 0x0000005500557308 */ /* 0x000fe20000000800 */
[----:B------:R-:W-:-:S07]  /*acd0*/  FFMA.FTZ R30, R69, R10, -R30 ;  /* 0x0000000a451e7223 */ /* 0x000fce000001081e */
[----:B------:R-:W-:Y:S01]  /*ace0*/  MUFU.EX2 R156, R156 ;  /* 0x0000009c009c7308 */ /* 0x000fe20000000800 */
[----:B0-----:R-:W-:-:S07]  /*acf0*/  FMNMX.FTZ R97, R4, R97, !PT ;  /* 0x0000006104617209 */ /* 0x001fce0007810000 */
[----:B------:R-:W-:Y:S01]  /*ad00*/  MUFU.EX2 R87, R87 ;  /* 0x0000005700577308 */ /* 0x000fe20000000800 */
[----:B------:R-:W0:Y:S07]  /*ad10*/  SHFL.BFLY PT, R4, R97, 0x1, 0x1f ;  /* 0x0c201f0061047f89 */ /* 0x000e2e00000e0000 */
[----:B------:R-:W-:Y:S08]  /*ad20*/  MUFU.EX2 R158, R158 ;  /* 0x0000009e009e7308 */ /* 0x000ff00000000800 */
[----:B------:R-:W-:Y:S08]  /*ad30*/  MUFU.EX2 R89, R89 ;  /* 0x0000005900597308 */ /* 0x000ff00000000800 */
[----:B------:R-:W-:Y:S01]  /*ad40*/  MUFU.EX2 R160, R160 ;  /* 0x000000a000a07308 */ /* 0x000fe20000000800 */
[----:B0-----:R-:W-:-:S04]  /*ad50*/  FMNMX.FTZ R7, R97, R4, !PT ;  /* 0x0000000461077209 */ /* 0x001fc80007810000 */
[C---:B------:R-:W-:Y:S01]  /*ad60*/  FSETP.NEU.FTZ.AND P2, PT, R7.reuse, -INF , PT ;  /* 0xff8000000700780b */ /* 0x040fe20003f5d000 */
[----:B------:R-:W-:Y:S02]  /*ad70*/  FMUL.FTZ R4, R7, R10 ;  /* 0x0000000a07047220 */ /* 0x000fe40000410000 */
[----:B------:R-:W-:Y:S03]  /*ad80*/  MUFU.EX2 R99, R99 ;  /* 0x0000006300637308 */ /* 0x000fe60000000800 */
[----:B------:R-:W-:-:S05]  /*ad90*/  FSEL R4, R4, RZ, P2 ;  /* 0x000000ff04047208 */ /* 0x000fca0001000000 */
        /* <DEDUP_REMOVED lines=24> */
[----:B------:R3:W-:Y:S01]  /*af20*/  MUFU.EX2 R32, R31 ;  /* 0x0000001f00207308 */ /* 0x0007e20000000800 */
[-CC-:B------:R-:W-:Y:S01]  /*af30*/  FFMA.FTZ R67, R67, R10.reuse, -R4.reuse ;  /* 0x0000000a43437223 */ /* 0x180fe20000010804 */
[-CC-:B------:R-:W-:Y:S01]  /*af40*/  FFMA.FTZ R101, R101, R10.reuse, -R4.reuse ;  /* 0x0000000a65657223 */ /* 0x180fe20000010804 */
[----:B------:R-:W-:Y:S01]  /*af50*/  FFMA.FTZ R71, R71, R10, -R4 ;  /* 0x0000000a47477223 */ /* 0x000fe20000010804 */
[----:B0-----:R-:W-:-:S04]  /*af60*/  F2FP.F16.F32.PACK_AB R162, R24, R99 ;  /* 0x0000006318a2723e */ /* 0x001fc800000000ff */
[----:B------:R-:W0:Y:S01]  /*af70*/  MUFU.EX2 R33, R33 ;  /* 0x0000002100217308 */ /* 0x000e220000000800 */
[----:B---3--:R-:W-:Y:S01]  /*af80*/  FADD.FTZ R31, R152, R83 ;  /* 0x00000053981f7221 */ /* 0x008fe20000010000 */
[----:B-1----:R-:W-:Y:S02]  /*af90*/  F2FP.F16.F32.PACK_AB R153, R27, R26 ;  /* 0x0000001a1b99723e */ /* 0x002fe400000000ff */
[----:B------:R-:W-:Y:S01]  /*afa0*/  F2FP.F16.F32.PACK_AB R152, R83, R152 ;  /* 0x000000985398723e */ /* 0x000fe200000000ff */
[----:B------:R-:W-:Y:S01]  /*afb0*/  FADD.FTZ R44, R154, R31 ;  /* 0x0000001f9a2c7221 */ /* 0x000fe20000010000 */
[C---:B------:R-:W-:Y:S02]  /*afc0*/  F2FP.F16.F32.PACK_AB R154, R85.reuse, R154 ;  /* 0x0000009a559a723e */ /* 0x040fe400000000ff */
[----:B------:R-:W1:Y:S01]  /*afd0*/  MUFU.EX2 R37, R37 ;  /* 0x0000002500257308 */ /* 0x000e620000000800 */
[----:B------:R-:W-:Y:S01]  /*afe0*/  FADD.FTZ R31, R85, R44 ;  /* 0x0000002c551f7221 */ /* 0x000fe20000010000 */
[----:B------:R-:W-:-:S03]  /*aff0*/  FADD.FTZ R44, R26, R27 ;  /* 0x0000001b1a2c7221 */ /* 0x000fc60000010000 */
[----:B------:R-:W-:Y:S01]  /*b000*/  FADD.FTZ R46, R156, R31 ;  /* 0x0000001f9c2e7221 */ /* 0x000fe20000010000 */
[----:B------:R-:W-:Y:S02]  /*b010*/  F2FP.F16.F32.PACK_AB R156, R87, R156 ;  /* 0x0000009c579c723e */ /* 0x000fe400000000ff */
[----:B------:R3:W4:Y:S01]  /*b020*/  MUFU.EX2 R34, R35 ;  /* 0x0000002300227308 */ /* 0x0007220000000800 */
[----:B0-----:R-:W-:Y:S01]  /*b030*/  FADD.FTZ R31, R33, R44 ;  /* 0x0000002c211f7221 */ /* 0x001fe20000010000 */
[----:B------:R-:W-:-:S06]  /*b040*/  F2FP.F16.F32.PACK_AB R155, R32, R33 ;  /* 0x00000021209b723e */ /* 0x000fcc00000000ff */
[----:B------:R-:W0:Y:S01]  /*b050*/  MUFU.EX2 R41, R41 ;  /* 0x0000002900297308 */ /* 0x000e220000000800 */
[----:B---3--:R-:W-:Y:S01]  /*b060*/  FADD.FTZ R35, R87, R46 ;  /* 0x0000002e57237221 */ /* 0x008fe20000010000 */
[----:B------:R-:W-:-:S03]  /*b070*/  FADD.FTZ R46, R32, R31 ;  /* 0x0000001f202e7221 */ /* 0x000fc60000010000 */
[----:B------:R-:W-:Y:S01]  /*b080*/  FADD.FTZ R48, R158, R35 ;  /* 0x000000239e307221 */ /* 0x000fe20000010000 */
[----:B-1----:R-:W-:Y:S01]  /*b090*/  FADD.FTZ R31, R37, R46 ;  /* 0x0000002e251f7221 */ /* 0x002fe20000010000 */
[C---:B------:R-:W-:Y:S01]  /*b0a0*/  F2FP.F16.F32.PACK_AB R158, R89.reuse, R158 ;  /* 0x0000009e599e723e */ /* 0x040fe200000000ff */
[----:B------:R-:W1:Y:S01]  /*b0b0*/  MUFU.EX2 R36, R39 ;  /* 0x0000002700247308 */ /* 0x000e620000000800 */
[----:B------:R-:W-:Y:S01]  /*b0c0*/  FADD.FTZ R35, R89, R48 ;  /* 0x0000003059237221 */ /* 0x000fe20000010000 */
[C---:B----4-:R-:W-:Y:S01]  /*b0d0*/  FADD.FTZ R46, R34.reuse, R31 ;  /* 0x0000001f222e7221 */ /* 0x050fe20000010000 */
[----:B------:R-:W-:Y:S02]  /*b0e0*/  F2FP.F16.F32.PACK_AB R157, R34, R37 ;  /* 0x00000025229d723e */ /* 0x000fe400000000ff */
[----:B------:R-:W-:Y:S01]  /*b0f0*/  FADD.FTZ R48, R160, R35 ;  /* 0x00000023a0307221 */ /* 0x000fe20000010000 */
[C---:B------:R-:W-:Y:S02]  /*b100*/  F2FP.F16.F32.PACK_AB R160, R103.reuse, R160 ;  /* 0x000000a067a0723e */ /* 0x040fe400000000ff */
[----:B------:R-:W3:Y:S01]  /*b110*/  MUFU.EX2 R45, R45 ;  /* 0x0000002d002d7308 */ /* 0x000ee20000000800 */
[----:B------:R-:W-:Y:S01]  /*b120*/  FADD.FTZ R48, R103, R48 ;  /* 0x0000003067307221 */ /* 0x000fe20000010000 */
[----:B0-----:R-:W-:-:S03]  /*b130*/  FADD.FTZ R31, R41, R46 ;  /* 0x0000002e291f7221 */ /* 0x001fc60000010000 */
[----:B------:R-:W-:-:S03]  /*b140*/  FADD.FTZ R35, R99, R48 ;  /* 0x0000003063237221 */ /* 0x000fc60000010000 */
[----:B------:R-:W0:Y:S01]  /*b150*/  MUFU.EX2 R95, R95 ;  /* 0x0000005f005f7308 */ /* 0x000e220000000800 */
[----:B-1----:R-:W-:Y:S01]  /*b160*/  FADD.FTZ R48, R36, R31 ;  /* 0x0000001f24307221 */ /* 0x002fe20000010000 */
[----:B------:R-:W-:Y:S01]  /*b170*/  FADD.FTZ R50, R24, R35 ;  /* 0x0000002318327221 */ /* 0x000fe20000010000 */
[----:B------:R-:W-:-:S05]  /*b180*/  F2FP.F16.F32.PACK_AB R159, R36, R41 ;  /* 0x00000029249f723e */ /* 0x000fca00000000ff */
[----:B------:R-:W1:Y:S01]  /*b190*/  MUFU.EX2 R38, R43 ;  /* 0x0000002b00267308 */ /* 0x000e620000000800 */
[----:B---3--:R-:W-:-:S07]  /*b1a0*/  FADD.FTZ R31, R45, R48 ;  /* 0x000000302d1f7221 */ /* 0x008fce0000010000 */
[----:B------:R-:W3:Y:S01]  /*b1b0*/  MUFU.EX2 R164, R93 ;  /* 0x0000005d00a47308 */ /* 0x000ee20000000800 */
[----:B0-----:R-:W-:-:S07]  /*b1c0*/  FADD.FTZ R35, R95, R50 ;  /* 0x000000325f237221 */ /* 0x001fce0000010000 */
[----:B------:R-:W0:Y:S01]  /*b1d0*/  MUFU.EX2 R49, R49 ;  /* 0x0000003100317308 */ /* 0x000e220000000800 */
[C---:B-1----:R-:W-:Y:S01]  /*b1e0*/  FADD.FTZ R48, R38.reuse, R31 ;  /* 0x0000001f26307221 */ /* 0x042fe20000010000 */
[----:B------:R-:W-:-:S06]  /*b1f0*/  F2FP.F16.F32.PACK_AB R161, R38, R45 ;  /* 0x0000002d26a1723e */ /* 0x000fcc00000000ff */
[----:B------:R-:W1:Y:S01]  /*b200*/  MUFU.EX2 R91, R91 ;  /* 0x0000005b005b7308 */ /* 0x000e620000000800 */
[C---:B---3--:R-:W-:Y:S01]  /*b210*/  FADD.FTZ R50, R164.reuse, R35 ;  /* 0x00000023a4327221 */ /* 0x048fe20000010000 */
[----:B------:R-:W-:-:S06]  /*b220*/  F2FP.F16.F32.PACK_AB R164, R164, R95 ;  /* 0x0000005fa4a4723e */ /* 0x000fcc00000000ff */
[----:B------:R-:W3:Y:S01]  /*b230*/  MUFU.EX2 R40, R47 ;  /* 0x0000002f00287308 */ /* 0x000ee20000000800 */
[----:B0-----:R-:W-:-:S07]  /*b240*/  FADD.FTZ R31, R49, R48 ;  /* 0x00000030311f7221 */ /* 0x001fce0000010000 */
[----:B------:R-:W0:Y:S01]  /*b250*/  MUFU.EX2 R166, R53 ;  /* 0x0000003500a67308 */ /* 0x000e220000000800 */
[----:B-1----:R-:W-:-:S07]  /*b260*/  FADD.FTZ R35, R91, R50 ;  /* 0x000000325b237221 */ /* 0x002fce0000010000 */
[----:B------:R-:W1:Y:S01]  /*b270*/  MUFU.EX2 R73, R73 ;  /* 0x0000004900497308 */ /* 0x000e620000000800 */
[C---:B---3--:R-:W-:Y:S01]  /*b280*/  FADD.FTZ R50, R40.reuse, R31 ;  /* 0x0000001f28327221 */ /* 0x048fe20000010000 */
[----:B------:R-:W-:-:S06]  /*b290*/  F2FP.F16.F32.PACK_AB R163, R40, R49 ;  /* 0x0000003128a3723e */ /* 0x000fcc00000000ff */
[----:B------:R-:W3:Y:S01]  /*b2a0*/  MUFU.EX2 R3, R3 ;  /* 0x0000000300037308 */ /* 0x000ee20000000800 */
[C---:B0-----:R-:W-:Y:S01]  /*b2b0*/  FADD.FTZ R52, R166.reuse, R35 ;  /* 0x00000023a6347221 */ /* 0x041fe20000010000 */
[----:B------:R-:W-:-:S06]  /*b2c0*/  F2FP.F16.F32.PACK_AB R166, R166, R91 ;  /* 0x0000005ba6a6723e */ /* 0x000fcc00000000ff */
[----:B------:R-:W0:Y:S01]  /*b2d0*/  MUFU.EX2 R42, R51 ;  /* 0x00000033002a7308 */ /* 0x000e220000000800 */
[----:B-1----:R-:W-:-:S07]  /*b2e0*/  FADD.FTZ R31, R73, R50 ;  /* 0x00000032491f7221 */ /* 0x002fce0000010000 */
[----:B------:R-:W1:Y:S01]  /*b2f0*/  MUFU.EX2 R168, R57 ;  /* 0x0000003900a87308 */ /* 0x000e620000000800 */
[----:B---3--:R-:W-:-:S07]  /*b300*/  FADD.FTZ R35, R3, R52 ;  /* 0x0000003403237221 */ /* 0x008fce0000010000 */
[----:B------:R-:W3:Y:S01]  /*b310*/  MUFU.EX2 R75, R75 ;  /* 0x0000004b004b7308 */ /* 0x000ee20000000800 */
[C---:B0-----:R-:W-:Y:S01]  /*b320*/  FADD.FTZ R4, R42.reuse, R31 ;  /* 0x0000001f2a047221 */ /* 0x041fe20000010000 */
[----:B------:R-:W-:-:S06]  /*b330*/  F2FP.F16.F32.PACK_AB R165, R42, R73 ;  /* 0x000000492aa5723e */ /* 0x000fcc00000000ff */
[----:B------:R-:W0:Y:S01]  /*b340*/  MUFU.EX2 R28, R28 ;  /* 0x0000001c001c7308 */ /* 0x000e220000000800 */
[C---:B-1----:R-:W-:Y:S01]  /*b350*/  FADD.FTZ R35, R168.reuse, R35 ;  /* 0x00000023a8237221 */ /* 0x042fe20000010000 */
[----:B------:R-:W-:-:S06]  /*b360*/  F2FP.F16.F32.PACK_AB R168, R168, R3 ;  /* 0x00000003a8a8723e */ /* 0x000fcc00000000ff */
        /* <DEDUP_REMOVED lines=28> */
[----:B-1----:R-:W-:-:S07]  /*b530*/  FADD.FTZ R3, R81, R28 ;  /* 0x0000001c51037221 */ /* 0x002fce0000010000 */
[----:B------:R-:W1:Y:S01]  /*b540*/  MUFU.EX2 R30, R30 ;  /* 0x0000001e001e7308 */ /* 0x000e620000000800 */
[C---:B---3--:R-:W-:Y:S01]  /*b550*/  FADD.FTZ R26, R50.reuse, R3 ;  /* 0x00000003321a7221 */ /* 0x048fe20000010000 */
[----:B------:R-:W-:-:S06]  /*b560*/  F2FP.F16.F32.PACK_AB R173, R50, R81 ;  /* 0x0000005132ad723e */ /* 0x000fcc00000000ff */
[----:B------:R-:W3:Y:S01]  /*b570*/  MUFU.EX2 R24, R71 ;  /* 0x0000004700187308 */ /* 0x000ee20000000800 */
[----:B0-----:R-:W-:Y:S01]  /*b580*/  FADD.FTZ R3, R101, R26 ;  /* 0x0000001a65037221 */ /* 0x001fe20000010000 */
[C---:B-1----:R-:W-:Y:S01]  /*b590*/  FADD.FTZ R4, R30.reuse, R31 ;  /* 0x0000001f1e047221 */ /* 0x042fe20000010000 */
[----:B------:R-:W-:Y:S02]  /*b5a0*/  F2FP.F16.F32.PACK_AB R174, R30, R29 ;  /* 0x0000001d1eae723e */ /* 0x000fe400000000ff */
[C---:B---3--:R-:W-:Y:S01]  /*b5b0*/  FADD.FTZ R3, R24.reuse, R3 ;  /* 0x0000000318037221 */ /* 0x048fe20000010000 */
[----:B------:R-:W-:Y:S01]  /*b5c0*/  F2FP.F16.F32.PACK_AB R175, R24, R101 ;  /* 0x0000006518af723e */ /* 0x000fe200000000ff */
[----:B------:R-:W-:Y:S06]  /*b5d0*/  @!P0 BRA `(.L_x_2781) ;  /* 0x0000000000048947 */ /* 0x000fec0003800000 */
[----:B------:R-:W-:Y:S01]  /*b5e0*/  BPT.TRAP 0x1 ;  /* 0x000000040000795c */ /* 0x000fe20000300000 */
.L_x_2781:
[----:B------:R0:W1:Y:S01]  /*b5f0*/  SYNCS.PHASECHK.TRANS64.TRYWAIT P2, [R6+URZ+0x22850], R11 ;  /* 0x0228500b060075a7 */ /* 0x000062000804017f */
[----:B------:R-:W-:Y:S05]  /*b600*/  @!P0 BRA `(.L_x_2782) ;  /* 0x0000000000048947 */ /* 0x000fea0003800000 */
[----:B------:R-:W-:Y:S01]  /*b610*/  BPT.TRAP 0x1 ;  /* 0x000000040000795c */ /* 0x000fe20000300000 */
.L_x_2782:
[----:B------:R-:W-:Y:S04]  /*b620*/  BSSY B0, `(.L_x_2783) ;  /* 0x0000004000007945 */ /* 0x000fe80003800000 */
[----:B-1----:R-:W-:Y:S05]  /*b630*/  @P2 BRA `(.L_x_2784) ;  /* 0x0000000000082947 */ /* 0x002fea0003800000 */
[----:B------:R-:W1:Y:S02]  /*b640*/  SYNCS.PHASECHK.TRANS64.TRYWAIT P2, [R6+URZ+0x22850], R11 ;  /* 0x0228500b060075a7 */ /* 0x000e64000804017f */
[----:B-1----:R-:W-:Y:S05]  /*b650*/  @!P2 BRA `(.L_x_2785) ;  /* 0x0000014c00dca947 */ /* 0x002fea0003800000 */
.L_x_2784:
[----:B------:R-:W-:Y:S05]  /*b660*/  BSYNC B0 ;  /* 0x0000000000007941 */ /* 0x000fea0003800000 */
.L_x_2783:
[----:B------:R-:W-:Y:S05]  /*b670*/  WARPSYNC.ALL ;  /* 0x0000000000007948 */ /* 0x000fea0003800000 */
[----:B012---:R-:W-:Y:S01]  /*b680*/  VIADD R11, R16, 0x400 ;  /* 0x00000400100b7836 */ /* 0x007fe20000000000 */
[----:B------:R0:W-:Y:S01]  /*b690*/  BAR.SYNC.DEFER_BLOCKING R179, 0x100 ;  /* 0x000400b30000751d */ /* 0x0001e20000010000 */
[----:B------:R-:W-:Y:S02]  /*b6a0*/  IMAD.MOV.U32 R181, RZ, RZ, 0x40000040 ;  /* 0x40000040ffb57424 */ /* 0x000fe400078e00ff */
[----:B------:R-:W-:Y:S01]  /*b6b0*/  @!P1 VIADD R6, R6, 0x22860 ;  /* 0x0002286006069836 */ /* 0x000fe20000000000 */
[----:B------:R-:W-:-:S02]  /*b6c0*/  SHF.R.U32.HI R11, RZ, 0x4, R11 ;  /* 0x00000004ff0b7819 */ /* 0x000fc4000001160b */
[----:B------:R-:W-:Y:S01]  /*b6d0*/  R2UR UR7, R181 ;  /* 0x00000000b50772ca */ /* 0x000fe200000e0000 */
[----:B------:R-:W-:Y:S01]  /*b6e0*/  IMAD.MOV.U32 R181, RZ, RZ, 0x40000040 ;  /* 0x40000040ffb57424 */ /* 0x000fe200078e00ff */
[----:B------:R-:W-:Y:S01]  /*b6f0*/  LOP3.LUT R11, R11, 0x3fff, RZ, 0xc0, !PT ;  /* 0x00003fff0b0b7812 */ /* 0x000fe200078ec0ff */
[----:B------:R-:W1:Y:S01]  /*b700*/  LDC R182, c[0x0][0x448] ;  /* 0x00011200ffb67b82 */ /* 0x000e620000000800 */
[----:B------:R-:W-:Y:S02]  /*b710*/  @!P1 PRMT R6, RZ, 0x654, R6 ;  /* 0x00000654ff069816 */ /* 0x000fe40000000006 */
[----:B------:R-:W-:-:S05]  /*b720*/  LOP3.LUT R11, R11, 0x3000000, RZ, 0xfc, !PT ;  /* 0x030000000b0b7812 */ /* 0x000fca00078efcff */
[----:B------:R-:W-:-:S05]  /*b730*/  IMAD R180, R2, 0xc00, R11 ;  /* 0x00000c0002b47824 */ /* 0x000fca00078e020b */
[----:B------:R-:W-:Y:S01]  /*b740*/  R2UR UR6, R180 ;  /* 0x00000000b40672ca */ /* 0x000fe200000e0000 */
[----:B------:R-:W-:Y:S01]  /*b750*/  WARPGROUP.ARRIVE ;  /* 0x00000000000079c5 */ /* 0x000fe20000000000 */
[----:B-1----:R-:W-:-:S11]  /*b760*/  ISETP.NE.AND P2, PT, R182, 0x1, PT ;  /* 0x00000001b600780c */ /* 0x002fd60003f45270 */
[----:B------:R-:W-:Y:S03]  /*b770*/  HGMMA.64x256x16.F32 R24, R152, gdesc[UR4].tnspB, RZ, !UPT, gsb0 ;  /* 0x43e0000498187df0 */ /* 0x000fe6000c0008ff */
        /* <DEDUP_REMOVED lines=10> */
[----:B------:R-:W-:Y:S01]  /*b820*/  VIADD R152, R180, 0x180 ;  /* 0x00000180b4987836 */ /* 0x000fe20000000000 */
[----:B------:R-:W-:Y:S01]  /*b830*/  R2UR UR7, R153 ;  /* 0x00000000990772ca */ /* 0x000fe200000e0000 */
[----:B------:R-:W-:Y:S01]  /*b840*/  IMAD.MOV.U32 R153, RZ, RZ, 0x40000040 ;  /* 0x40000040ff997424 */ /* 0x000fe200078e00ff */
[----:B------:R-:W-:Y:S02]  /*b850*/  WARPGROUP.DEPBAR.LE gsb0, 0x0 ;  /* 0x00008000000079c5 */ /* 0x000fe40000010000 */
[----:B------:R-:W-:-:S15]  /*b860*/  WARPGROUP.ARRIVE ;  /* 0x00000000000079c5 */ /* 0x000fde0000000000 */
[----:B------:R-:W-:-:S06]  /*b870*/  NOP ;  /* 0x0000000000007918 */ /* 0x000fcc0000000000 */
        /* <DEDUP_REMOVED lines=12> */
[----:B------:R-:W1:Y:S08]  /*b940*/  @P2 LDC R152, c[0x0][0x450] ;  /* 0x00011400ff982b82 */ /* 0x000e700000000800 */
[----:B------:R-:W2:Y:S02]  /*b950*/  @P2 LDC R153, c[0x0][0x44c] ;  /* 0x00011300ff992b82 */ /* 0x000ea40000000800 */
[----:B--2---:R-:W-:Y:S01]  /*b960*/  @P2 IMAD.HI.U32 R153, R210, R153, RZ ;  /* 0x00000099d2992227 */ /* 0x004fe200078e00ff */
[----:B------:R-:W-:-:S02]  /*b970*/  WARPGROUP.DEPBAR.LE gsb0, 0x0 ;  /* 0x00008000000079c5 */ /* 0x000fc40000010000 */
[----:B------:R-:W-:-:S11]  /*b980*/  WARPGROUP.ARRIVE ;  /* 0x00000000000079c5 */ /* 0x000fd60000000000 */
        /* <DEDUP_REMOVED lines=8> */
[----:B------:R2:W-:Y:S02]  /*ba10*/  @!P1 SYNCS.ARRIVE.TRANS64.RED.A1T0 RZ, [R6+URZ], RZ ;  /* 0x000000ff06ff99a7 */ /* 0x0005e4000810043f */
[----:B--2---:R-:W-:Y:S01]  /*ba20*/  IMAD.MOV.U32 R6, RZ, RZ, R210 ;  /* 0x000000ffff067224 */ /* 0x004fe200078e00d2 */
[----:B-1----:R-:W-:Y:S02]  /*ba30*/  @P2 SHF.R.U32.HI R6, RZ, R152, R153 ;  /* 0x00000098ff062219 */ /* 0x002fe40000011699 */
[----:B------:R-:W-:-:S02]  /*ba40*/  ISETP.GE.AND P2, PT, R177, 0x1, PT ;  /* 0x00000001b100780c */ /* 0x000fc40003f46270 */
[----:B------:R-:W-:Y:S01]  /*ba50*/  IADD3 R155, R6, R205, -R204 ;  /* 0x000000cd069b7210 */ /* 0x000fe20007ffe8cc */
[----:B------:R-:W-:-:S04]  /*ba60*/  VIADD R6, R178, 0xfffffffe ;  /* 0xfffffffeb2067836 */ /* 0x000fc80000000000 */
[----:B------:R-:W-:-:S06]  /*ba70*/  IMAD.IADD R176, R155, 0x1, R176 ;  /* 0x000000019bb07824 */ /* 0x000fcc00078e02b0 */
[----:B0-----:R-:W-:Y:S05]  /*ba80*/  @!P2 BRA `(.L_x_2786) ;  /* 0x000000000048a947 */ /* 0x001fea0003800000 */
        /* <DEDUP_REMOVED lines=11> */
.L_x_2788:
[----:B------:R-:W-:-:S13]  /*bb40*/  ISETP.NE.AND P2, PT, R177, 0x1, PT ;  /* 0x00000001b100780c */ /* 0x000fda0003f45270 */
[----:B------:R-:W0:Y:S02]  /*bb50*/  @P2 LDC.64 R152, c[0x0][0x9e8] ;  /* 0x00027a00ff982b82 */ /* 0x000e240000000a00 */
[----:B0-----:R-:W-:-:S05]  /*bb60*/  @P2 IMAD.HI.U32 R152, R154, R152, RZ ;  /* 0x000000989a982227 */ /* 0x001fca00078e00ff */
[----:B------:R-:W-:-:S07]  /*bb70*/  @P2 SHF.R.U32.HI R154, RZ, R153, R152 ;  /* 0x00000099ff9a2219 */ /* 0x000fce0000011698 */
.L_x_2789:
[----:B------:R-:W-:Y:S05]  /*bb80*/  BSYNC B0 ;  /* 0x0000000000007941 */ /* 0x000fea0003800000 */
.L_x_2787:
[----:B------:R-:W-:-:S05]  /*bb90*/  IMAD R177, R154, R177, R177 ;  /* 0x000000b19ab17224 */ /* 0x000fca00078e02b1 */
[----:B------:R-:W-:-:S07]  /*bba0*/  VIMNMX R176, R176, R177, PT ;  /* 0x000000b1b0b07248 */ /* 0x000fce0003fe0100 */
.L_x_2786:
[----:B------:R-:W-:Y:S01]  /*bbb0*/  IMAD.HI R176, R176, 0x2aaaaaab, RZ ;  /* 0x2aaaaaabb0b07827 */ /* 0x000fe200078e02ff */
[----:B------:R-:W-:Y:S01]  /*bbc0*/  ULDC UR42, c[0x0][0x9e4] ;  /* 0x00027900002a7ab9 */ /* 0x000fe20000000800 */
[----:B------:R-:W-:Y:S01]  /*bbd0*/  ULDC UR37, c[0x0][0x9e4] ;  /* 0x0002790000257ab9 */ /* 0x000fe20000000800 */
[----:B------:R-:W-:Y:S01]  /*bbe0*/  ULDC UR43, c[0x0][0x9dc] ;  /* 0x00027700002b7ab9 */ /* 0x000fe20000000800 */
[----:B------:R-:W-:Y:S01]  /*bbf0*/  ULDC UR45, c[0x0][0x9dc] ;  /* 0x00027700002d7ab9 */ /* 0x000fe20000000800 */
[----:B------:R-:W-:Y:S01]  /*bc00*/  SHF.R.U32.HI R153, RZ, 0x1f, R176 ;  /* 0x0000001fff997819 */ /* 0x000fe200000116b0 */
[----:B------:R-:W-:Y:S01]  /*bc10*/  ULDC UR36, c[0x0][0x988] ;  /* 0x0002620000247ab9 */ /* 0x000fe20000000800 */
[----:B------:R-:W-:Y:S01]  /*bc20*/  ULDC UR39, c[0x0][0x988] ;  /* 0x0002620000277ab9 */ /* 0x000fe20000000800 */
[----:B------:R-:W-:Y:S01]  /*bc30*/  ULDC UR38, c[0x0][0x988] ;  /* 0x0002620000267ab9 */ /* 0x000fe20000000800 */
[----:B------:R-:W-:Y:S01]  /*bc40*/  LEA.HI.SX32 R176, R176, R153, 0x1c ;  /* 0x00000099b0b07211 */ /* 0x000fe200078fe2ff */
[----:B------:R-:W-:Y:S01]  /*bc50*/  ULDC UR50, c[0x0][0x9e0] ;  /* 0x0002780000327ab9 */ /* 0x000fe20000000800 */
[----:B------:R-:W-:-:S02]  /*bc60*/  ULDC UR44, c[0x0][0x9e0] ;  /* 0x00027800002c7ab9 */ /* 0x000fc40000000800 */
[----:B------:R-:W-:-:S04]  /*bc70*/  VIMNMX R203, R219, R176, !PT ;  /* 0x000000b0dbcb7248 */ /* 0x000fc80007fe0100 */
[----:B------:R-:W-:-:S13]  /*bc80*/  ISETP.GE.AND P2, PT, R6, R203, PT ;  /* 0x000000cb0600720c */ /* 0x000fda0003f46270 */
[----:B------:R-:W-:Y:S05]  /*bc90*/  @!P2 BRA `(.L_x_2790) ;  /* 0x000000300078a947 */ /* 0x000fea0003800000 */
.L_x_2808:
[----:B------:R-:W-:Y:S01]  /*bca0*/  VIADD R2, R2, 0x1 ;  /* 0x0000000102027836 */ /* 0x000fe20000000000 */
[----:B------:R-:W-:Y:S05]  /*bcb0*/  YIELD ;  /* 0x0000000000007946 */ /* 0x000fea0003800000 */
[----:B------:R-:W-:-:S04]  /*bcc0*/  ISETP.NE.AND P2, PT, R2, 0x2, PT ;  /* 0x000000020200780c */ /* 0x000fc80003f45270 */
[----:B------:R-:W-:Y:S02]  /*bcd0*/  SEL R10, RZ, 0x1, P2 ;  /* 0x00000001ff0a7807 */ /* 0x000fe40001000000 */
[----:B------:R-:W-:Y:S02]  /*bce0*/  SEL R2, R2, RZ, P2 ;  /* 0x000000ff02027207 */ /* 0x000fe40001000000 */
[----:B------:R-:W-:Y:S01]  /*bcf0*/  LOP3.LUT R19, R19, R10, RZ, 0x3c, !PT ;  /* 0x0000000a13137212 */ /* 0x000fe200078e3cff */
[----:B0-----:R-:W-:Y:S06]  /*bd00*/  @!P0 BRA `(.L_x_2791) ;  /* 0x0000000000048947 */ /* 0x001fec0003800000 */
[----:B------:R-:W-:Y:S01]  /*bd10*/  BPT.TRAP 0x1 ;  /* 0x000000040000795c */ /* 0x000fe20000300000 */
.L_x_2791:
[----:B------:R-:W-:Y:S01]  /*bd20*/  IMAD R201, R2, 0x8, R16 ;  /* 0x0000000802c97824 */ /* 0x000fe200078e0210 */
[----:B------:R-:W-:-:S04]  /*bd30*/  SHF.L.U32 R202, R19, 0x1f, RZ ;  /* 0x0000001f13ca7819 */ /* 0x000fc800000006ff */
[----:B------:R0:W1:Y:S01]  /*bd40*/  SYNCS.PHASECHK.TRANS64.TRYWAIT P2, [R201+URZ+0x22830], R202 ;  /* 0x022830cac90075a7 */ /* 0x000062000804017f */
[----:B------:R-:W-:Y:S05]  /*bd50*/  @!P0 BRA `(.L_x_2792) ;  /* 0x0000000000048947 */ /* 0x000fea0003800000 */
[----:B------:R-:W-:Y:S01]  /*bd60*/  BPT.TRAP 0x1 ;  /* 0x000000040000795c */ /* 0x000fe20000300000 */
.L_x_2792:
[----:B------:R-:W-:Y:S02]  /*bd70*/  IMAD R212, R2, 0x300, R211 ;  /* 0x0000030002d47824 */ /* 0x000fe400078e02d3 */
[----:B------:R-:W-:Y:S01]  /*bd80*/  IMAD.MOV.U32 R213, RZ, RZ, 0x40000040 ;  /* 0x40000040ffd57424 */ /* 0x000fe200078e00ff */
[----:B-1----:R-:W-:Y:S06]  /*bd90*/  @P2 BRA `(.L_x_2793) ;  /* 0x0000000000082947 */ /* 0x002fec0003800000 */
[----:B------:R-:W1:Y:S02]  /*bda0*/  SYNCS.PHASECHK.TRANS64.TRYWAIT P2, [R201+URZ+0x22830], R202 ;  /* 0x022830cac90075a7 */ /* 0x000e64000804017f */
[----:B-1----:R-:W-:Y:S05]  /*bdb0*/  @!P2 BRA `(.L_x_2794) ;  /* 0x000001480018a947 */ /* 0x002fea0003800000 */
.L_x_2793:
[----:B------:R-:W-:Y:S05]  /*bdc0*/  WARPSYNC.ALL ;  /* 0x0000000000007948 */ /* 0x000fea0003800000 */
[----:B------:R-:W-:Y:S01]  /*bdd0*/  R2UR UR6, R212 ;  /* 0x00000000d40672ca */ /* 0x000fe200000e0000 */
[----:B------:R-:W2:Y:S01]  /*bde0*/  LDL R5, [R1] ;  /* 0x0000000001057983 */ /* 0x000ea20000100800 */
[----:B------:R-:W-:Y:S01]  /*bdf0*/  R2UR UR7, R213 ;  /* 0x00000000d50772ca */ /* 0x000fe200000e0000 */
[----:B------:R-:W-:Y:S01]  /*be00*/  WARPGROUP.ARRIVE ;  /* 0x00000000000079c5 */ /* 0x000fe20000000000 */
[----:B------:R-:W-:Y:S01]  /*be10*/  R2UR UR4, R8 ;  /* 0x00000000080472ca */ /* 0x000fe200000e0000 */
[----:B------:R-:W-:Y:S01]  /*be20*/  VIADD R216, R212, 0x2 ;  /* 0x00000002d4d87836 */ /* 0x000fe20000000000 */
[----:B------:R-:W-:Y:S01]  /*be30*/  R2UR UR5, R9 ;  /* 0x00000000090572ca */ /* 0x000fe200000e0000 */
[----:B------:R-:W-:-:S02]  /*be40*/  IMAD.MOV.U32 R217, RZ, RZ, 0x40000040 ;  /* 0x40000040ffd97424 */ /* 0x000fc400078e00ff */
[----:B------:R-:W3:Y:S01]  /*be50*/  S2R R200, SR_TID.X ;  /* 0x0000000000c87919 */ /* 0x000ee20000002100 */
[----:B------:R-:W-:Y:S02]  /*be60*/  IMAD.MOV.U32 R213, RZ, RZ, 0x40000040 ;  /* 0x40000040ffd57424 */ /* 0x000fe400078e00ff */
[----:B------:R-:W-:-:S07]  /*be70*/  IMAD.IADD R228, R215, 0x1, R210 ;  /* 0x00000001d7e47824 */ /* 0x000fce00078e02d2 */
[----:B------:R-:W-:Y:S01]  /*be80*/  HGMMA.64x96x16.F32 R152, gdesc[UR4], RZ, !UPT, gsb0 ;  /* 0x01600000049879f0 */ /* 0x000fe2000c0008ff */
[----:B------:R-:W-:Y:S01]  /*be90*/  R2UR UR6, R216 ;  /* 0x00000000d80672ca */ /* 0x000fe200000e0000 */
[----:B------:R-:W-:Y:S01]  /*bea0*/  VIADD R216, R212, 0x4 ;  /* 0x00000004d4d87836 */ /* 0x000fe20000000000 */
[----:B------:R-:W-:Y:S01]  /*beb0*/  R2UR UR7, R217 ;  /* 0x00000000d90772ca */ /* 0x000fe200000e0000 */
[----:B------:R-:W-:Y:S01]  /*bec0*/  IMAD.MOV.U32 R217, RZ, RZ, 0x40000040 ;  /* 0x40000040ffd97424 */ /* 0x000fe200078e00ff */
[----:B------:R-:W-:Y:S01]  /*bed0*/  R2UR UR4, R20 ;  /* 0x00000000140472ca */ /* 0x000fe200000e0000 */
[----:B------:R-:W-:Y:S01]  /*bee0*/  VIADD R212, R212, 0x6 ;  /* 0x00000006d4d47836 */ /* 0x000fe20000000000 */
[----:B------:R-:W-:Y:S02]  /*bef0*/  R2UR UR5, R21 ;  /* 0x00000000150572ca */ /* 0x000fe400000e0000 */
[----:B---3--:R-:W-:Y:S01]  /*bf00*/  SHF.R.U32.HI R200, RZ, 0x7, R200 ;  /* 0x00000007ffc87819 */ /* 0x008fe200000116c8 */
[----:B------:R-:W-:-:S02]  /*bf10*/  WARPGROUP.DEPBAR.LE gsb0, 0x0 ;  /* 0x00008000000079c5 */ /* 0x000fc40000010000 */
[----:B------:R-:W-:-:S08]  /*bf20*/  WARPGROUP.ARRIVE ;  /* 0x00000000000079c5 */ /* 0x000fd00000000000 */
        /* <DEDUP_REMOVED lines=12> */
[----:B--2---:R-:W-:Y:S02]  /*bff0*/  LOP3.LUT P2, RZ, R5, 0x100000, RZ, 0xc0, !PT ;  /* 0x0010000005ff7812 */ /* 0x004fe4000784c0ff */
[----:B------:R-:W2:Y:S02]  /*c000*/  LDC R5, c[0x0][0x448] ;  /* 0x00011200ff057b82 */ /* 0x000ea40000000800 */
[----:B--2---:R-:W-:-:S13]  /*c010*/  ISETP.NE.AND P3, PT, R5, 0x1, PT ;  /* 0x000000010500780c */ /* 0x004fda0003f65270 */
[----:B------:R-:W2:Y:S01]  /*c020*/  @P3 LDC R10, c[0x0][0x44c] ;  /* 0x00011300ff0a3b82 */ /* 0x000ea20000000800 */
[----:B------:R-:W-:Y:S02]  /*c030*/  WARPGROUP.DEPBAR.LE gsb0, 0x0 ;  /* 0x00008000000079c5 */ /* 0x000fe40000010000 */
[----:B------:R-:W-:-:S05]  /*c040*/  WARPGROUP.ARRIVE ;  /* 0x00000000000079c5 */ /* 0x000fca0000000000 */
[----:B------:R-:W3:Y:S01]  /*c050*/  @P3 LDC R5, c[0x0][0x450] ;  /* 0x00011400ff053b82 */ /* 0x000ee20000000800 */
[----:B------:R-:W-:Y:S01]  /*c060*/  HGMMA.64x96x16.F32 R152, gdesc[UR4], R152, gsb0 ;  /* 0x01600000049879f0 */ /* 0x000fe20008000898 */
[----:B--2---:R-:W-:-:S05]  /*c070*/  @P3 IMAD.HI.U32 R10, R228, R10, RZ ;  /* 0x0000000ae40a3227 */ /* 0x004fca00078e00ff */
[----:B---3--:R-:W-:Y:S01]  /*c080*/  @P3 SHF.R.U32.HI R228, RZ, R5, R10 ;  /* 0x00000005ffe43219 */ /* 0x008fe2000001160a */
[----:B------:R-:W-:Y:S01]  /*c090*/  @!P1 VIADD R10, R201, 0x22840 ;  /* 0x00022840c90a9836 */ /* 0x000fe20000000000 */
[----:B------:R-:W-:Y:S01]  /*c0a0*/  IADD3 R5, -R200, 0xb, RZ ;  /* 0x0000000bc8057810 */ /* 0x000fe20007ffe1ff */
[----:B------:R-:W-:Y:S02]  /*c0b0*/  IMAD.U32 R200, RZ, RZ, UR43 ;  /* 0x0000002bffc87e24 */ /* 0x000fe4000f8e00ff */
[----:B------:R-:W2:Y:S01]  /*c0c0*/  SHFL.IDX PT, R229, R228, RZ, 0x1c1f ;  /* 0x001c1fffe4e57589 */ /* 0x000ea200000e0000 */
[----:B------:R-:W-:Y:S02]  /*c0d0*/  @!P1 PRMT R10, RZ, 0x654, R10 ;  /* 0x00000654ff0a9816 */ /* 0x000fe4000000000a */
[----:B------:R-:W-:Y:S01]  /*c0e0*/  LOP3.LUT R227, RZ, R200, RZ, 0x33, !PT ;  /* 0x000000c8ffe37212 */ /* 0x000fe200078e33ff */
[----:B------:R-:W-:Y:S02]  /*c0f0*/  WARPGROUP.DEPBAR.LE gsb0, 0x0 ;  /* 0x00008000000079c5 */ /* 0x000fe40000010000 */
[----:B------:R3:W-:Y:S06]  /*c100*/  BAR.ARV R5, 0x100 ;  /* 0x000400050000751d */ /* 0x0007ec0000002000 */
[----:B------:R4:W-:Y:S02]  /*c110*/  @!P1 SYNCS.ARRIVE.TRANS64.RED.A1T0 RZ, [R10+URZ], RZ ;  /* 0x000000ff0aff99a7 */ /* 0x0009e4000810043f */
[----:B----4-:R-:W-:-:S04]  /*c120*/  IMAD R10, R6, -0x60, RZ ;  /* 0xffffffa0060a7824 */ /* 0x010fc800078e02ff */
[----:B------:R-:W-:-:S04]  /*c130*/  VIADD R226, R10, 0x1 ;  /* 0x000000010ae27836 */ /* 0x000fc80000000000 */
[----:B------:R-:W-:-:S05]  /*c140*/  IMAD R226, R206, -0x2, R226 ;  /* 0xfffffffecee27824 */ /* 0x000fca00078e02e2 */
[----:B------:R-:W-:-:S05]  /*c150*/  IADD3 R226, -R204, R226, R205 ;  /* 0x000000e2cce27210 */ /* 0x000fca0007ffe1cd */
[----:B------:R-:W-:Y:S02]  /*c160*/  IMAD.IADD R227, R227, 0x1, R226 ;  /* 0x00000001e3e37824 */ /* 0x000fe400078e02e2 */
[----:B------:R-:W-:Y:S02]  /*c170*/  VIADD R226, R226, UR50 ;  /* 0x00000032e2e27c36 */ /* 0x000fe40008000000 */
[C---:B--2---:R-:W-:Y:S02]  /*c180*/  IMAD.IADD R216, R229.reuse, 0x1, R227 ;  /* 0x00000001e5d87824 */ /* 0x044fe400078e02e3 */
[----:B------:R-:W-:Y:S01]  /*c190*/  IMAD.IADD R217, R229, 0x1, R226 ;  /* 0x00000001e5d97824 */ /* 0x000fe200078e02e2 */
[----:B---3--:R-:W-:Y:S06]  /*c1a0*/  @!P2 BRA `(.L_x_2795) ;  /* 0x000000000058a947 */ /* 0x008fec0003800000 */
[----:B------:R-:W-:Y:S01]  /*c1b0*/  IADD3 R229, -R204, R205, R229 ;  /* 0x000000cdcce57210 */ /* 0x000fe20007ffe1e5 */
[----:B------:R-:W-:Y:S03]  /*c1c0*/  BSSY B0, `(.L_x_2796) ;  /* 0x0000010000007945 */ /* 0x000fe60003800000 */
[----:B------:R-:W-:-:S13]  /*c1d0*/  ISETP.GT.AND P2, PT, R229, -0x1, PT ;  /* 0xffffffffe500780c */ /* 0x000fda0003f44270 */
[----:B------:R-:W-:Y:S05]  /*c1e0*/  @P2 BRA `(.L_x_2797) ;  /* 0x0000000000202947 */ /* 0x000fea0003800000 */
[----:B------:R-:W-:Y:S01]  /*c1f0*/  IMAD.U32 R234, RZ, RZ, UR42 ;  /* 0x0000002affea7e24 */ /* 0x000fe2000f8e00ff */
[----:B------:R-:W-:-:S04]  /*c200*/  LOP3.LUT R229, RZ, R229, RZ, 0x33, !PT ;  /* 0x000000e5ffe57212 */ /* 0x000fc800078e33ff */
[----:B------:R-:W-:-:S13]  /*c210*/  ISETP.NE.AND P2, PT, R234, 0x1, PT ;  /* 0x00000001ea00780c */ /* 0x000fda0003f45270 */
[----:B------:R-:W2:Y:S02]  /*c220*/  @P2 LDC.64 R212, c[0x0][0x9e8] ;  /* 0x00027a00ffd42b82 */ /* 0x000ea40000000a00 */
[----:B--2---:R-:W-:-:S05]  /*c230*/  @P2 IMAD.HI.U32 R212, R229, R212, RZ ;  /* 0x000000d4e5d42227 */ /* 0x004fca00078e00ff */
[----:B------:R-:W-:-:S04]  /*c240*/  @P2 SHF.R.U32.HI R229, RZ, R213, R212 ;  /* 0x000000d5ffe52219 */ /* 0x000fc800000116d4 */
[----:B------:R-:W-:Y:S01]  /*c250*/  LOP3.LUT R229, RZ, R229, RZ, 0x33, !PT ;  /* 0x000000e5ffe57212 */ /* 0x000fe200078e33ff */
[----:B------:R-:W-:Y:S06]  /*c260*/  BRA `(.L_x_2798) ;  /* 0x0000000000147947 */ /* 0x000fec0003800000 */
.L_x_2797:
[----:B------:R-:W-:-:S05]  /*c270*/  IMAD.U32 R234, RZ, RZ, UR42 ;  /* 0x0000002affea7e24 */ /* 0x000fca000f8e00ff */
[----:B------:R-:W-:-:S13]  /*c280*/  ISETP.NE.AND P2, PT, R234, 0x1, PT ;  /* 0x00000001ea00780c */ /* 0x000fda0003f45270 */
[----:B------:R-:W2:Y:S02]  /*c290*/  @P2 LDC.64 R212, c[0x0][0x9e8] ;  /* 0x00027a00ffd42b82 */ /* 0x000ea40000000a00 */
[----:B--2---:R-:W-:-:S05]  /*c2a0*/  @P2 IMAD.HI.U32 R212, R229, R212, RZ ;  /* 0x000000d4e5d42227 */ /* 0x004fca00078e00ff */
[----:B------:R-:W-:-:S07]  /*c2b0*/  @P2 SHF.R.U32.HI R229, RZ, R213, R212 ;  /* 0x000000d5ffe52219 */ /* 0x000fce00000116d4 */
.L_x_2798:
[----:B------:R-:W-:Y:S05]  /*c2c0*/  BSYNC B0 ;  /* 0x0000000000007941 */ /* 0x000fea0003800000 */
.L_x_2796:
[----:B------:R-:W-:-:S04]  /*c2d0*/  IMAD R212, R206, -0x2, R10 ;  /* 0xfffffffeced47824 */ /* 0x000fc800078e020a */
[----:B------:R-:W-:-:S05]  /*c2e0*/  IMAD R212, R229, R234, R212 ;  /* 0x000000eae5d47224 */ /* 0x000fca00078e02d4 */
[----:B------:R-:W-:Y:S02]  /*c2f0*/  VIMNMX R216, R216, R212, !PT ;  /* 0x000000d4d8d87248 */ /* 0x000fe40007fe0100 */
[----:B------:R-:W-:-:S07]  /*c300*/  VIADDMNMX R217, R212, R234, R217, PT ;  /* 0x000000ead4d97246 */ /* 0x000fce00038001d9 */
.L_x_2795:
[----:B------:R-:W2:Y:S01]  /*c310*/  LDL.LU R229, [R1] ;  /* 0x0000000001e57983 */ /* 0x000ea20000300800 */
[C---:B------:R-:W-:Y:S02]  /*c320*/  ISETP.GE.AND P2, PT, R10.reuse, 0x1, PT ;  /* 0x000000010a00780c */ /* 0x040fe40003f46270 */
[----:B------:R-:W-:Y:S02]  /*c330*/  ISETP.GE.AND P4, PT, R10, 0x9, PT ;  /* 0x000000090a00780c */ /* 0x000fe40003f86270 */
[----:B--2---:R-:W-:-:S09]  /*c340*/  LOP3.LUT R229, R229, 0xfff7ffff, RZ, 0xc0, !PT ;  /* 0xfff7ffffe5e57812 */ /* 0x004fd200078ec0ff */
[----:B------:R-:W-:Y:S02]  /*c350*/  @P2 LOP3.LUT R229, R229, 0x80000, RZ, 0xfc, !PT ;  /* 0x00080000e5e52812 */ /* 0x000fe400078efcff */
[----:B------:R-:W-:Y:S02]  /*c360*/  ISETP.GT.AND P2, PT, R216, RZ, !P2 ;  /* 0x000000ffd800720c */ /* 0x000fe40005744270 */
[----:B------:R-:W-:Y:S02]  /*c370*/  LOP3.LUT R229, R229, 0xfffffffd, RZ, 0xc0, !PT ;  /* 0xfffffffde5e57812 */ /* 0x000fe400078ec0ff */
[----:B------:R-:W-:Y:S02]  /*c380*/  ISETP.LT.OR P2, PT, R217, 0x1, P2 ;  /* 0x00000001d900780c */ /* 0x000fe40001741670 */
[----:B------:R-:W-:Y:S02]  /*c390*/  @P4 LOP3.LUT R229, R229, 0x2, RZ, 0xfc, !PT ;  /* 0x00000002e5e54812 */ /* 0x000fe400078efcff */
[----:B------:R-:W-:-:S02]  /*c3a0*/  FSEL R212, R152, -INF , !P2 ;  /* 0xff80000098d47808 */ /* 0x000fc40005000000 */
[----:B------:R-:W-:Y:S02]  /*c3b0*/  ISETP.GE.AND P2, PT, R10, 0x2, PT ;  /* 0x000000020a00780c */ /* 0x000fe40003f46270 */
[----:B------:R-:W-:Y:S02]  /*c3c0*/  LOP3.LUT R229, R229, 0xfffffffb, RZ, 0xc0, !PT ;  /* 0xfffffffbe5e57812 */ /* 0x000fe400078ec0ff */
[----:B------:R-:W-:-:S04]  /*c3d0*/  ISETP.GT.AND P3, PT, R216, 0x1, !P2 ;  /* 0x00000001d800780c */ /* 0x000fc80005764270 */
[----:B------:R-:W-:-:S04]  /*c3e0*/  ISETP.LT.OR P3, PT, R217, 0x2, P3 ;  /* 0x00000002d900780c */ /* 0x000fc80001f61670 */
[----:B------:R-:W-:Y:S02]  /*c3f0*/  FSEL R213, R153, -INF , !P3 ;  /* 0xff80000099d57808 */ /* 0x000fe40005800000 */
[----:B------:R-:W-:Y:S02]  /*c400*/  ISETP.GT.AND P3, PT, R216, 0x8, !P4 ;  /* 0x00000008d800780c */ /* 0x000fe40006764270 */
[----:B------:R-:W-:Y:S02]  /*c410*/  ISETP.GE.AND P4, PT, R10, 0xa, PT ;  /* 0x0000000a0a00780c */ /* 0x000fe40003f86270 */
[----:B------:R-:W-:-:S04]  /*c420*/  ISETP.LT.OR P3, PT, R217, 0x9, P3 ;  /* 0x00000009d900780c */ /* 0x000fc80001f61670 */
        /* <DEDUP_REMOVED lines=116> */
[----:B------:R-:W-:Y:S02]  /*cb70*/  ISETP.GT.AND P6, PT, R216, 0x59, !P6 ;  /* 0x00000059d800780c */ /* 0x000fe400077c4270 */
[----:B------:R-:W2:Y:S02]  /*cb80*/  SHFL.IDX PT, R216, R228, 0x1, 0x1c1f ;  /* 0x003c1f00e4d87f89 */ /* 0x000ea400000e0000 */
[----:B------:R-:W-:Y:S02]  /*cb90*/  ISETP.LT.OR P6, PT, R217, 0x5a, P6 ;  /* 0x0000005ad900780c */ /* 0x000fe400037c1670 */
[----:B------:R3:W-:Y:S02]  /*cba0*/  STL [R1], R229 ;  /* 0x000000e501007387 */ /* 0x0007e40000100800 */
[----:B------:R-:W-:-:S02]  /*cbb0*/  FSEL R197, R197, -INF , !P6 ;  /* 0xff800000c5c57808 */ /* 0x000fc40007000000 */
[----:B------:R-:W-:Y:S01]  /*cbc0*/  LOP3.LUT P6, RZ, R229, 0x100000, RZ, 0xc0, !PT ;  /* 0x00100000e5ff7812 */ /* 0x000fe200078cc0ff */
[--C-:B--2---:R-:W-:Y:S02]  /*cbd0*/  IMAD.IADD R226, R226, 0x1, R216.reuse ;  /* 0x00000001e2e27824 */ /* 0x104fe400078e02d8 */
[----:B------:R-:W-:-:S10]  /*cbe0*/  IMAD.IADD R227, R227, 0x1, R216 ;  /* 0x00000001e3e37824 */ /* 0x000fd400078e02d8 */
[----:B---3--:R-:W-:Y:S05]  /*cbf0*/  @!P6 BRA `(.L_x_2799) ;  /* 0x000000000058e947 */ /* 0x008fea0003800000 */
        /* <DEDUP_REMOVED lines=12> */
.L_x_2801:
[----:B------:R-:W-:-:S05]  /*ccc0*/  IMAD.U32 R217, RZ, RZ, UR42 ;  /* 0x0000002affd97e24 */ /* 0x000fca000f8e00ff */
[----:B------:R-:W-:-:S13]  /*ccd0*/  ISETP.NE.AND P6, PT, R217, 0x1, PT ;  /* 0x00000001d900780c */ /* 0x000fda0003fc5270 */
[----:B------:R-:W2:Y:S02]  /*cce0*/  @P6 LDC.64 R152, c[0x0][0x9e8] ;  /* 0x00027a00ff986b82 */ /* 0x000ea40000000a00 */
[----:B--2---:R-:W-:-:S05]  /*ccf0*/  @P6 IMAD.HI.U32 R152, R216, R152, RZ ;  /* 0x00000098d8986227 */ /* 0x004fca00078e00ff */
[----:B------:R-:W-:-:S07]  /*cd00*/  @P6 SHF.R.U32.HI R216, RZ, R153, R152 ;  /* 0x00000099ffd86219 */ /* 0x000fce0000011698 */
.L_x_2802:
[----:B------:R-:W-:Y:S05]  /*cd10*/  BSYNC B0 ;  /* 0x0000000000007941 */ /* 0x000fea0003800000 */
.L_x_2800:
[----:B------:R-:W-:-:S04]  /*cd20*/  IMAD R10, R206, -0x2, R10 ;  /* 0xfffffffece0a7824 */ /* 0x000fc800078e020a */
[----:B------:R-:W-:-:S05]  /*cd30*/  IMAD R10, R216, R217, R10 ;  /* 0x000000d9d80a7224 */ /* 0x000fca00078e020a */
[----:B------:R-:W-:Y:S02]  /*cd40*/  VIMNMX R227, R227, R10, !PT ;  /* 0x0000000ae3e37248 */ /* 0x000fe40007fe0100 */
[----:B------:R-:W-:-:S07]  /*cd50*/  VIADDMNMX R226, R10, R217, R226, PT ;  /* 0x000000d90ae27246 */ /* 0x000fce00038001e2 */
.L_x_2799:
[----:B------:R-:W-:Y:S02]  /*cd60*/  ISETP.GT.AND P2, PT, R227, 0x1, !P2 ;  /* 0x00000001e300780c */ /* 0x000fe40005744270 */
[----:B------:R-:W-:Y:S02]  /*cd70*/  FMNMX.FTZ R10, R212, R0, !PT ;  /* 0x00000000d40a7209 */ /* 0x000fe40007810000 */
[----:B------:R-:W-:Y:S02]  /*cd80*/  ISETP.LT.OR P2, PT, R226, 0x2, P2 ;  /* 0x00000002e200780c */ /* 0x000fe40001741670 */
[----:B------:R-:W-:Y:S02]  /*cd90*/  LOP3.LUT P6, RZ, R229, 0x8000, RZ, 0xc0, !PT ;  /* 0x00008000e5ff7812 */ /* 0x000fe400078cc0ff */
        /* <DEDUP_REMOVED lines=56> */
[----:B------:R-:W2:Y:S01]  /*d120*/  SHFL.BFLY PT, R152, R10, 0x2, 0x1f ;  /* 0x0c401f000a987f89 */ /* 0x000ea200000e0000 */
[----:B------:R-:W-:-:S02]  /*d130*/  LOP3.LUT P6, RZ, R229, 0x10, RZ, 0xc0, !PT ;  /* 0x00000010e5ff7812 */ /* 0x000fc400078cc0ff */
[C---:B------:R-:W-:Y:S02]  /*d140*/  ISETP.GT.AND P2, PT, R227.reuse, 0x28, !P2 ;  /* 0x00000028e300780c */ /* 0x040fe40005744270 */
[----:B------:R-:W-:Y:S02]  /*d150*/  ISETP.GT.AND P3, PT, R227, 0x50, !P3 ;  /* 0x00000050e300780c */ /* 0x000fe40005f64270 */
[C---:B------:R-:W-:Y:S02]  /*d160*/  ISETP.LT.OR P2, PT, R226.reuse, 0x29, P2 ;  /* 0x00000029e200780c */ /* 0x040fe40001741670 */
[----:B------:R-:W-:Y:S02]  /*d170*/  ISETP.LT.OR P3, PT, R226, 0x51, P3 ;  /* 0x00000051e200780c */ /* 0x000fe40001f61670 */
[----:B------:R-:W-:Y:S02]  /*d180*/  FSEL R174, R174, -INF , !P2 ;  /* 0xff800000aeae7808 */ /* 0x000fe40005000000 */
[----:B------:R-:W-:-:S02]  /*d190*/  LOP3.LUT P2, RZ, R229, 0x1000, RZ, 0xc0, !PT ;  /* 0x00001000e5ff7812 */ /* 0x000fc4000784c0ff */
[----:B------:R-:W-:Y:S02]  /*d1a0*/  FSEL R194, R194, -INF , !P3 ;  /* 0xff800000c2c27808 */ /* 0x000fe40005800000 */
[----:B------:R-:W-:Y:S02]  /*d1b0*/  ISETP.GT.AND P2, PT, R227, 0x29, !P2 ;  /* 0x00000029e300780c */ /* 0x000fe40005744270 */
[----:B------:R-:W-:Y:S02]  /*d1c0*/  LOP3.LUT P3, RZ, R229, 0x80000, RZ, 0xc0, !PT ;  /* 0x00080000e5ff7812 */ /* 0x000fe4000786c0ff */
[----:B------:R-:W-:Y:S02]  /*d1d0*/  ISETP.LT.OR P2, PT, R226, 0x2a, P2 ;  /* 0x0000002ae200780c */ /* 0x000fe40001741670 */
[----:B------:R-:W-:Y:S02]  /*d1e0*/  ISETP.GT.AND P4, PT, R227, 0x51, !P4 ;  /* 0x00000051e300780c */ /* 0x000fe40006784270 */
[----:B------:R-:W-:-:S02]  /*d1f0*/  FSEL R175, R175, -INF , !P2 ;  /* 0xff800000afaf7808 */ /* 0x000fc40005000000 */
[----:B------:R-:W-:Y:S02]  /*d200*/  LOP3.LUT P2, RZ, R229, 0x800, RZ, 0xc0, !PT ;  /* 0x00000800e5ff7812 */ /* 0x000fe4000784c0ff */
[----:B--2---:R-:W-:Y:S02]  /*d210*/  FMNMX.FTZ R152, R10, R152, !PT ;  /* 0x000000980a987209 */ /* 0x004fe40007810000 */
[C---:B------:R-:W-:Y:S02]  /*d220*/  ISETP.GT.AND P2, PT, R227.reuse, 0x30, !P2 ;  /* 0x00000030e300780c */ /* 0x040fe40005744270 */
[C---:B------:R-:W-:Y:S02]  /*d230*/  ISETP.LT.OR P4, PT, R226.reuse, 0x52, P4 ;  /* 0x00000052e200780c */ /* 0x040fe40002781670 */
[----:B------:R-:W-:Y:S02]  /*d240*/  ISETP.LT.OR P2, PT, R226, 0x31, P2 ;  /* 0x00000031e200780c */ /* 0x000fe40001741670 */
[----:B------:R-:W-:-:S02]  /*d250*/  ISETP.GT.AND P5, PT, R227, 0x58, !P5 ;  /* 0x00000058e300780c */ /* 0x000fc40006fa4270 */
[----:B------:R-:W-:Y:S02]  /*d260*/  FSEL R153, R178, -INF , !P2 ;  /* 0xff800000b2997808 */ /* 0x000fe40005000000 */
[----:B------:R-:W-:Y:S01]  /*d270*/  LOP3.LUT P2, RZ, R229, 0x400, RZ, 0xc0, !PT ;  /* 0x00000400e5ff7812 */ /* 0x000fe2000784c0ff */
[----:B------:R-:W2:Y:S01]  /*d280*/  SHFL.BFLY PT, R178, R152, 0x1, 0x1f ;  /* 0x0c201f0098b27f89 */ /* 0x000ea200000e0000 */
[----:B------:R-:W-:Y:S02]  /*d290*/  FSEL R195, R195, -INF , !P4 ;  /* 0xff800000c3c37808 */ /* 0x000fe40006000000 */
[----:B------:R-:W-:Y:S02]  /*d2a0*/  ISETP.GT.AND P2, PT, R227, 0x31, !P2 ;  /* 0x00000031e300780c */ /* 0x000fe40005744270 */
[C---:B------:R-:W-:Y:S02]  /*d2b0*/  ISETP.LT.OR P5, PT, R226.reuse, 0x59, P5 ;  /* 0x00000059e200780c */ /* 0x040fe40002fa1670 */
[----:B------:R-:W-:-:S02]  /*d2c0*/  ISETP.LT.OR P2, PT, R226, 0x32, P2 ;  /* 0x00000032e200780c */ /* 0x000fc40001741670 */
[----:B------:R-:W-:Y:S02]  /*d2d0*/  FSEL R198, R198, -INF , !P5 ;  /* 0xff800000c6c67808 */ /* 0x000fe40006800000 */
[----:B------:R-:W-:Y:S02]  /*d2e0*/  FSEL R179, R179, -INF , !P2 ;  /* 0xff800000b3b37808 */ /* 0x000fe40005000000 */
[----:B------:R-:W-:-:S04]  /*d2f0*/  LOP3.LUT P2, RZ, R229, 0x200, RZ, 0xc0, !PT ;  /* 0x00000200e5ff7812 */ /* 0x000fc8000784c0ff */
[----:B------:R-:W-:-:S04]  /*d300*/  ISETP.GT.AND P2, PT, R227, 0x38, !P2 ;  /* 0x00000038e300780c */ /* 0x000fc80005744270 */
[----:B------:R-:W-:Y:S02]  /*d310*/  ISETP.LT.OR P2, PT, R226, 0x39, P2 ;  /* 0x00000039e200780c */ /* 0x000fe40001741670 */
[----:B--2---:R-:W-:Y:S02]  /*d320*/  FMNMX.FTZ R178, R152, R178, !PT ;  /* 0x000000b298b27209 */ /* 0x004fe40007810000 */
        /* <DEDUP_REMOVED lines=21> */
[----:B------:R-:W-:-:S04]  /*d480*/  FSETP.NEU.FTZ.AND P2, PT, R178, -INF , PT ;  /* 0xff800000b200780b */ /* 0x000fc80003f5d000 */
[----:B------:R-:W-:-:S05]  /*d490*/  FSEL R10, R178, RZ, P2 ;  /* 0x000000ffb20a7208 */ /* 0x000fca0001000000 */
[----:B------:R-:W-:Y:S01]  /*d4a0*/  FADD.FTZ R0, -R10, R0 ;  /* 0x000000000a007221 */ /* 0x000fe20000010100 */
[----:B------:R-:W-:-:S04]  /*d4b0*/  IMAD.U32 R10, RZ, RZ, UR39 ;  /* 0x00000027ff0a7e24 */ /* 0x000fc8000f8e00ff */
[-C--:B------:R-:W-:Y:S01]  /*d4c0*/  FMUL.FTZ R217, R178, R10.reuse ;  /* 0x0000000ab2d97220 */ /* 0x080fe20000410000 */
[----:B------:R-:W-:-:S04]  /*d4d0*/  FMUL.FTZ R0, R0, R10 ;  /* 0x0000000a00007220 */ /* 0x000fc80000410000 */
[----:B------:R-:W-:Y:S02]  /*d4e0*/  FSEL R217, R217, RZ, P2 ;  /* 0x000000ffd9d97208 */ /* 0x000fe40001000000 */
[----:B------:R-:W-:Y:S01]  /*d4f0*/  ISETP.GT.AND P2, PT, R227, RZ, !P3 ;  /* 0x000000ffe300720c */ /* 0x000fe20005f44270 */
[----:B------:R-:W-:Y:S02]  /*d500*/  MUFU.EX2 R0, R0 ;  /* 0x0000000000007308 */ /* 0x000fe40000000800 */
[-CC-:B------:R-:W-:Y:S01]  /*d510*/  FFMA.FTZ R212, R212, R10.reuse, -R217.reuse ;  /* 0x0000000ad4d47223 */ /* 0x180fe200000108d9 */
[----:B------:R-:W-:Y:S01]  /*d520*/  ISETP.LT.OR P2, PT, R226, 0x1, P2 ;  /* 0x00000001e200780c */ /* 0x000fe20001741670 */
[-CC-:B------:R-:W-:Y:S01]  /*d530*/  FFMA.FTZ R213, R213, R10.reuse, -R217.reuse ;  /* 0x0000000ad5d57223 */ /* 0x180fe200000108d9 */
[-CC-:B------:R-:W-:Y:S01]  /*d540*/  FFMA.FTZ R156, R156, R10.reuse, -R217.reuse ;  /* 0x0000000a9c9c7223 */ /* 0x180fe200000108d9 */
[-CC-:B------:R-:W-:Y:S01]  /*d550*/  FFMA.FTZ R157, R157, R10.reuse, -R217.reuse ;  /* 0x0000000a9d9d7223 */ /* 0x180fe200000108d9 */
[----:B------:R-:W-:Y:S01]  /*d560*/  FSEL R154, R154, -INF , !P2 ;  /* 0xff8000009a9a7808 */ /* 0x000fe20005000000 */
[----:B------:R2:W3:Y:S01]  /*d570*/  MUFU.EX2 R152, R212 ;  /* 0x000000d400987308 */ /* 0x0004e20000000800 */
[----:B------:R-:W-:Y:S01]  /*d580*/  ISETP.GT.AND P2, PT, R227, 0x59, !P6 ;  /* 0x00000059e300780c */ /* 0x000fe20007744270 */
[-CC-:B------:R-:W-:Y:S01]  /*d590*/  FFMA.FTZ R160, R160, R10.reuse, -R217.reuse ;  /* 0x0000000aa0a07223 */ /* 0x180fe200000108d9 */
[-CC-:B------:R-:W-:Y:S01]  /*d5a0*/  FFMA.FTZ R161, R161, R10.reuse, -R217.reuse ;  /* 0x0000000aa1a17223 */ /* 0x180fe200000108d9 */
[-CC-:B------:R-:W-:Y:S01]  /*d5b0*/  FFMA.FTZ R164, R164, R10.reuse, -R217.reuse ;  /* 0x0000000aa4a47223 */ /* 0x180fe200000108d9 */
[----:B------:R-:W-:Y:S01]  /*d5c0*/  ISETP.LT.OR P2, PT, R226, 0x5a, P2 ;  /* 0x0000005ae200780c */ /* 0x000fe20001741670 */
[-CC-:B------:R-:W-:Y:S01]  /*d5d0*/  FFMA.FTZ R165, R165, R10.reuse, -R217.reuse ;  /* 0x0000000aa5a57223 */ /* 0x180fe200000108d9 */
[-CC-:B------:R-:W-:Y:S01]  /*d5e0*/  FFMA.FTZ R168, R168, R10.reuse, -R217.reuse ;  /* 0x0000000aa8a87223 */ /* 0x180fe200000108d9 */
[----:B------:R-:W4:Y:S01]  /*d5f0*/  MUFU.EX2 R213, R213 ;  /* 0x000000d500d57308 */ /* 0x000f220000000800 */
[----:B--2---:R-:W-:Y:S01]  /*d600*/  FMNMX.FTZ R212, R154, R7, !PT ;  /* 0x000000079ad47209 */ /* 0x004fe20007810000 */
[-CC-:B------:R-:W-:Y:S01]  /*d610*/  FFMA.FTZ R169, R169, R10.reuse, -R217.reuse ;  /* 0x0000000aa9a97223 */ /* 0x180fe200000108d9 */
[----:B------:R-:W-:Y:S01]  /*d620*/  FSEL R199, R199, -INF , !P2 ;  /* 0xff800000c7c77808 */ /* 0x000fe20005000000 */
[--C-:B------:R-:W-:Y:S01]  /*d630*/  FFMA.FTZ R172, R172, R10, -R217.reuse ;  /* 0x0000000aacac7223 */ /* 0x100fe200000108d9 */
[----:B------:R-:W-:Y:S01]  /*d640*/  FMNMX.FTZ R212, R155, R212, !PT ;  /* 0x000000d49bd47209 */ /* 0x000fe20007810000 */
[-CC-:B------:R-:W-:Y:S01]  /*d650*/  FFMA.FTZ R173, R173, R10.reuse, -R217.reuse ;  /* 0x0000000aadad7223 */ /* 0x180fe200000108d9 */
[--C-:B------:R-:W-:Y:S01]  /*d660*/  FFMA.FTZ R176, R176, R10, -R217.reuse ;  /* 0x0000000ab0b07223 */ /* 0x100fe200000108d9 */
[----:B------:R-:W2:Y:S01]  /*d670*/  MUFU.EX2 R156, R156 ;  /* 0x0000009c009c7308 */ /* 0x000ea20000000800 */
[----:B------:R-:W-:Y:S01]  /*d680*/  FMNMX.FTZ R212, R158, R212, !PT ;  /* 0x000000d49ed47209 */ /* 0x000fe20007810000 */
[----:B---3--:R-:W-:Y:S01]  /*d690*/  FFMA.FTZ R4, R0, R4, R152 ;  /* 0x0000000400047223 */ /* 0x008fe20000010098 */
[-CC-:B------:R-:W-:Y:S01]  /*d6a0*/  FFMA.FTZ R177, R177, R10.reuse, -R217.reuse ;  /* 0x0000000ab1b17223 */ /* 0x180fe200000108d9 */
[--C-:B------:R-:W-:Y:S01]  /*d6b0*/  FFMA.FTZ R180, R180, R10, -R217.reuse ;  /* 0x0000000ab4b47223 */ /* 0x100fe200000108d9 */
[----:B------:R-:W-:Y:S01]  /*d6c0*/  FMNMX.FTZ R212, R159, R212, !PT ;  /* 0x000000d49fd47209 */ /* 0x000fe20007810000 */
[-CC-:B------:R-:W-:Y:S01]  /*d6d0*/  FFMA.FTZ R181, R181, R10.reuse, -R217.reuse ;  /* 0x0000000ab5b57223 */ /* 0x180fe200000108d9 */
[--C-:B------:R-:W-:Y:S01]  /*d6e0*/  FFMA.FTZ R184, R184, R10, -R217.reuse ;  /* 0x0000000ab8b87223 */ /* 0x100fe200000108d9 */
[----:B------:R-:W3:Y:S01]  /*d6f0*/  MUFU.EX2 R157, R157 ;  /* 0x0000009d009d7308 */ /* 0x000ee20000000800 */
[----:B------:R-:W-:Y:S01]  /*d700*/  FMNMX.FTZ R212, R162, R212, !PT ;  /* 0x000000d4a2d47209 */ /* 0x000fe20007810000 */
[C---:B----4-:R-:W-:Y:S01]  /*d710*/  FADD.FTZ R4, R213.reuse, R4 ;  /* 0x00000004d5047221 */ /* 0x050fe20000010000 */
[----:B------:R-:W-:Y:S01]  /*d720*/  F2FP.F16.F32.PACK_AB R152, R213, R152 ;  /* 0x00000098d598723e */ /* 0x000fe200000000ff */
[--C-:B------:R-:W-:Y:S01]  /*d730*/  FFMA.FTZ R185, R185, R10, -R217.reuse ;  /* 0x0000000ab9b97223 */ /* 0x100fe200000108d9 */
[----:B------:R-:W-:Y:S01]  /*d740*/  FMNMX.FTZ R212, R163, R212, !PT ;  /* 0x000000d4a3d47209 */ /* 0x000fe20007810000 */
[-CC-:B------:R-:W-:Y:S01]  /*d750*/  FFMA.FTZ R188, R188, R10.reuse, -R217.reuse ;  /* 0x0000000abcbc7223 */ /* 0x180fe200000108d9 */
[--C-:B------:R-:W-:Y:S01]  /*d760*/  FFMA.FTZ R189, R189, R10, -R217.reuse ;  /* 0x0000000abdbd7223 */ /* 0x100fe200000108d9 */
[----:B------:R-:W4:Y:S01]  /*d770*/  MUFU.EX2 R160, R160 ;  /* 0x000000a000a07308 */ /* 0x000f220000000800 */
[----:B------:R-:W-:Y:S01]  /*d780*/  FMNMX.FTZ R212, R166, R212, !PT ;  /* 0x000000d4a6d47209 */ /* 0x000fe20007810000 */
[----:B--2---:R-:W-:Y:S01]  /*d790*/  FADD.FTZ R4, R156, R4 ;  /* 0x000000049c047221 */ /* 0x004fe20000010000 */
[-CC-:B------:R-:W-:Y:S01]  /*d7a0*/  FFMA.FTZ R192, R192, R10.reuse, -R217.reuse ;  /* 0x0000000ac0c07223 */ /* 0x180fe200000108d9 */
[--C-:B------:R-:W-:Y:S01]  /*d7b0*/  FFMA.FTZ R193, R193, R10, -R217.reuse ;  /* 0x0000000ac1c17223 */ /* 0x100fe200000108d9 */
[----:B------:R-:W-:Y:S01]  /*d7c0*/  FMNMX.FTZ R212, R167, R212, !PT ;  /* 0x000000d4a7d47209 */ /* 0x000fe20007810000 */
[-CC-:B------:R-:W-:Y:S01]  /*d7d0*/  FFMA.FTZ R196, R196, R10.reuse, -R217.reuse ;  /* 0x0000000ac4c47223 */ /* 0x180fe200000108d9 */
[----:B------:R-:W-:Y:S01]  /*d7e0*/  FFMA.FTZ R197, R197, R10, -R217 ;  /* 0x0000000ac5c57223 */ /* 0x000fe200000108d9 */
[----:B------:R-:W2:Y:S01]  /*d7f0*/  MUFU.EX2 R161, R161 ;  /* 0x000000a100a17308 */ /* 0x000ea20000000800 */
[----:B------:R-:W-:Y:S01]  /*d800*/  FMNMX.FTZ R212, R170, R212, !PT ;  /* 0x000000d4aad47209 */ /* 0x000fe20007810000 */
[----:B---3--:R-:W-:Y:S01]  /*d810*/  FADD.FTZ R4, R157, R4 ;  /* 0x000000049d047221 */ /* 0x008fe20000010000 */
[-C--:B------:R-:W-:Y:S01]  /*d820*/  FMUL.FTZ R24, R24, R0.reuse ;  /* 0x0000000018187220 */ /* 0x080fe20000410000 */
[----:B------:R-:W-:Y:S01]  /*d830*/  FMUL.FTZ R25, R25, R0 ;  /* 0x0000000019197220 */ /* 0x000fe20000410000 */
[----:B------:R-:W-:Y:S01]  /*d840*/  FMNMX.FTZ R212, R171, R212, !PT ;  /* 0x000000d4abd47209 */ /* 0x000fe20007810000 */
[-C--:B------:R-:W-:Y:S01]  /*d850*/  FMUL.FTZ R28, R28, R0.reuse ;  /* 0x000000001c1c7220 */ /* 0x080fe20000410000 */
[----:B------:R-:W-:Y:S01]  /*d860*/  FMUL.FTZ R29, R29, R0 ;  /* 0x000000001d1d7220 */ /* 0x000fe20000410000 */
[----:B------:R-:W3:Y:S01]  /*d870*/  MUFU.EX2 R164, R164 ;  /* 0x000000a400a47308 */ /* 0x000ee20000000800 */
[----:B------:R-:W-:Y:S01]  /*d880*/  FMNMX.FTZ R212, R174, R212, !PT ;  /* 0x000000d4aed47209 */ /* 0x000fe20007810000 */
[----:B----4-:R-:W-:Y:S01]  /*d890*/  FADD.FTZ R4, R160, R4 ;  /* 0x00000004a0047221 */ /* 0x010fe20000010000 */
[-C--:B------:R-:W-:Y:S01]  /*d8a0*/  FMUL.FTZ R32, R32, R0.reuse ;  /* 0x0000000020207220 */ /* 0x080fe20000410000 */
[----:B------:R-:W-:Y:S01]  /*d8b0*/  FMUL.FTZ R33, R33, R0 ;  /* 0x0000000021217220 */ /* 0x000fe20000410000 */
[----:B------:R-:W-:Y:S01]  /*d8c0*/  FMNMX.FTZ R212, R175, R212, !PT ;  /* 0x000000d4afd47209 */ /* 0x000fe20007810000 */
[-C--:B------:R-:W-:Y:S01]  /*d8d0*/  FMUL.FTZ R36, R36, R0.reuse ;  /* 0x0000000024247220 */ /* 0x080fe20000410000 */
[----:B------:R-:W-:Y:S01]  /*d8e0*/  FMUL.FTZ R37, R37, R0 ;  /* 0x0000000025257220 */ /* 0x000fe20000410000 */
[----:B------:R-:W4:Y:S01]  /*d8f0*/  MUFU.EX2 R165, R165 ;  /* 0x000000a500a57308 */ /* 0x000f220000000800 */
[----:B------:R-:W-:Y:S01]  /*d900*/  FMNMX.FTZ R212, R153, R212, !PT ;  /* 0x000000d499d47209 */ /* 0x000fe20007810000 */
[----:B--2---:R-:W-:Y:S01]  /*d910*/  FADD.FTZ R4, R161, R4 ;  /* 0x00000004a1047221 */ /* 0x004fe20000010000 */
[-C--:B------:R-:W-:Y:S01]  /*d920*/  FMUL.FTZ R40, R40, R0.reuse ;  /* 0x0000000028287220 */ /* 0x080fe20000410000 */
[----:B------:R-:W-:Y:S01]  /*d930*/  FMUL.FTZ R41, R41, R0 ;  /* 0x0000000029297220 */ /* 0x000fe20000410000 */
[----:B------:R-:W-:Y:S01]  /*d940*/  FMNMX.FTZ R212, R179, R212, !PT ;  /* 0x000000d4b3d47209 */ /* 0x000fe20007810000 */
[-C--:B------:R-:W-:Y:S01]  /*d950*/  FMUL.FTZ R44, R44, R0.reuse ;  /* 0x000000002c2c7220 */ /* 0x080fe20000410000 */
[----:B------:R-:W-:Y:S01]  /*d960*/  FMUL.FTZ R45, R45, R0 ;  /* 0x000000002d2d7220 */ /* 0x000fe20000410000 */
        /* <DEDUP_REMOVED lines=39> */
[-C--:B------:R-:W-:Y:S01]  /*dbe0*/  FMUL.FTZ R85, R85, R0.reuse ;  /* 0x0000000055557220 */ /* 0x080fe20000410000 */
[----:B------:R-:W4:Y:S01]  /*dbf0*/  MUFU.EX2 R177, R177 ;  /* 0x000000b100b17308 */ /* 0x000f220000000800 */
[----:B--2---:R-:W-:Y:S01]  /*dc00*/  FADD.FTZ R4, R173, R4 ;  /* 0x00000004ad047221 */ /* 0x004fe20000010000 */
[----:B------:R-:W2:Y:S01]  /*dc10*/  SHFL.BFLY PT, R213, R212, 0x2, 0x1f ;  /* 0x0c401f00d4d57f89 */ /* 0x000ea200000e0000 */
[-C--:B------:R-:W-:Y:S01]  /*dc20*/  FMUL.FTZ R88, R88, R0.reuse ;  /* 0x0000000058587220 */ /* 0x080fe20000410000 */
[-C--:B------:R-:W-:Y:S01]  /*dc30*/  FMUL.FTZ R89, R89, R0.reuse ;  /* 0x0000000059597220 */ /* 0x080fe20000410000 */
[-C--:B------:R-:W-:Y:S01]  /*dc40*/  FMUL.FTZ R92, R92, R0.reuse ;  /* 0x000000005c5c7220 */ /* 0x080fe20000410000 */
[-C--:B------:R-:W-:Y:S01]  /*dc50*/  FMUL.FTZ R93, R93, R0.reuse ;  /* 0x000000005d5d7220 */ /* 0x080fe20000410000 */
[-C--:B------:R-:W-:Y:S01]  /*dc60*/  FMUL.FTZ R96, R96, R0.reuse ;  /* 0x0000000060607220 */ /* 0x080fe20000410000 */
[----:B------:R-:W5:Y:S01]  /*dc70*/  MUFU.EX2 R180, R180 ;  /* 0x000000b400b47308 */ /* 0x000f620000000800 */
        /* <DEDUP_REMOVED lines=16> */
[----:B-----5:R-:W-:Y:S01]  /*dd80*/  FADD.FTZ R4, R180, R4 ;  /* 0x00000004b4047221 */ /* 0x020fe20000010000 */
[----:B--2---:R-:W-:Y:S01]  /*dd90*/  FMNMX.FTZ R212, R212, R213, !PT ;  /* 0x000000d5d4d47209 */ /* 0x004fe20007810000 */
[-C--:B------:R-:W-:Y:S01]  /*dda0*/  FMUL.FTZ R121, R121, R0.reuse ;  /* 0x0000000079797220 */ /* 0x080fe20000410000 */
[-C--:B------:R-:W-:Y:S01]  /*ddb0*/  FMUL.FTZ R124, R124, R0.reuse ;  /* 0x000000007c7c7220 */ /* 0x080fe20000410000 */
[-C--:B------:R-:W-:Y:S01]  /*ddc0*/  FMUL.FTZ R125, R125, R0.reuse ;  /* 0x000000007d7d7220 */ /* 0x080fe20000410000 */
[-C--:B------:R-:W-:Y:S01]  /*ddd0*/  FMUL.FTZ R128, R128, R0.reuse ;  /* 0x0000000080807220 */ /* 0x080fe20000410000 */
[----:B------:R-:W2:Y:S01]  /*dde0*/  SHFL.BFLY PT, R213, R212, 0x1, 0x1f ;  /* 0x0c201f00d4d57f89 */ /* 0x000ea200000e0000 */
        /* <DEDUP_REMOVED lines=14> */
[----:B------:R-:W-:-:S02]  /*ded0*/  FMUL.FTZ R149, R149, R0 ;  /* 0x0000000095957220 */ /* 0x000fc40000410000 */
[----:B------:R-:W4:Y:S01]  /*dee0*/  MUFU.EX2 R189, R189 ;  /* 0x000000bd00bd7308 */ /* 0x000f220000000800 */
[----:B-----5:R-:W-:Y:S01]  /*def0*/  FADD.FTZ R4, R185, R4 ;  /* 0x00000004b9047221 */ /* 0x020fe20000010000 */
[----:B--2---:R-:W-:-:S06]  /*df00*/  FMNMX.FTZ R176, R212, R213, !PT ;  /* 0x000000d5d4b07209 */ /* 0x004fcc0007810000 */
[----:B------:R-:W2:Y:S01]  /*df10*/  MUFU.EX2 R192, R192 ;  /* 0x000000c000c07308 */ /* 0x000ea20000000800 */
[----:B---3--:R-:W-:Y:S01]  /*df20*/  FADD.FTZ R4, R188, R4 ;  /* 0x00000004bc047221 */ /* 0x008fe20000010000 */
[C---:B------:R-:W-:Y:S01]  /*df30*/  FSETP.NEU.FTZ.AND P2, PT, R176.reuse, -INF , PT ;  /* 0xff800000b000780b */ /* 0x040fe20003f5d000 */
[----:B------:R-:W-:-:S05]  /*df40*/  FMUL.FTZ R213, R176, R10 ;  /* 0x0000000ab0d57220 */ /* 0x000fca0000410000 */
[----:B------:R-:W3:Y:S01]  /*df50*/  MUFU.EX2 R193, R193 ;  /* 0x000000c100c17308 */ /* 0x000ee20000000800 */
[----:B------:R-:W-:-:S05]  /*df60*/  FSEL R213, R213, RZ, P2 ;  /* 0x000000ffd5d57208 */ /* 0x000fca0001000000 */
[--C-:B------:R-:W-:Y:S01]  /*df70*/  FFMA.FTZ R226, R166, R10, -R213.reuse ;  /* 0x0000000aa6e27223 */ /* 0x100fe200000108d5 */
[----:B------:R-:W-:Y:S01]  /*df80*/  F2FP.F16.F32.PACK_AB R166, R181, R180 ;  /* 0x000000b4b5a6723e */ /* 0x000fe200000000ff */
[-CC-:B------:R-:W-:Y:S01]  /*df90*/  FFMA.FTZ R229, R154, R10.reuse, -R213.reuse ;  /* 0x0000000a9ae57223 */ /* 0x180fe200000108d5 */
[----:B------:R-:W-:Y:S01]  /*dfa0*/  FSEL R180, R176, RZ, P2 ;  /* 0x000000ffb0b47208 */ /* 0x000fe20001000000 */
[-CC-:B------:R-:W-:Y:S01]  /*dfb0*/  FFMA.FTZ R212, R155, R10.reuse, -R213.reuse ;  /* 0x0000000a9bd47223 */ /* 0x180fe200000108d5 */
[-CC-:B------:R-:W-:Y:S01]  /*dfc0*/  FFMA.FTZ R228, R158, R10.reuse, -R213.reuse ;  /* 0x0000000a9ee47223 */ /* 0x180fe200000108d5 */
[-CC-:B------:R-:W-:Y:S01]  /*dfd0*/  FFMA.FTZ R159, R159, R10.reuse, -R213.reuse ;  /* 0x0000000a9f9f7223 */ /* 0x180fe200000108d5 */
[-C--:B------:R-:W-:Y:S01]  /*dfe0*/  FFMA.FTZ R227, R162, R10.reuse, -R213 ;  /* 0x0000000aa2e37223 */ /* 0x080fe200000108d5 */
[----:B------:R-:W-:Y:S01]  /*dff0*/  FADD.FTZ R7, -R180, R7 ;  /* 0x00000007b4077221 */ /* 0x000fe20000010100 */
[----:B------:R-:W-:Y:S01]  /*e000*/  MUFU.EX2 R229, R229 ;  /* 0x000000e500e57308 */ /* 0x000fe20000000800 */
[--C-:B------:R-:W-:Y:S01]  /*e010*/  FFMA.FTZ R163, R163, R10, -R213.reuse ;  /* 0x0000000aa3a37223 */ /* 0x100fe200000108d5 */
[----:B------:R-:W-:Y:S01]  /*e020*/  F2FP.F16.F32.PACK_AB R154, R157, R156 ;  /* 0x0000009c9d9a723e */ /* 0x000fe200000000ff */
[-C--:B------:R-:W-:Y:S01]  /*e030*/  FMUL.FTZ R7, R7, R10.reuse ;  /* 0x0000000a07077220 */ /* 0x080fe20000410000 */
[--C-:B------:R-:W-:Y:S01]  /*e040*/  FFMA.FTZ R155, R174, R10, -R213.reuse ;  /* 0x0000000aae9b7223 */ /* 0x100fe200000108d5 */
[----:B------:R-:W-:Y:S01]  /*e050*/  F2FP.F16.F32.PACK_AB R156, R161, R160 ;  /* 0x000000a0a19c723e */ /* 0x000fe200000000ff */
[-CC-:B------:R-:W-:Y:S01]  /*e060*/  FFMA.FTZ R167, R167, R10.reuse, -R213.reuse ;  /* 0x0000000aa7a77223 */ /* 0x180fe200000108d5 */
[----:B----4-:R-:W-:Y:S01]  /*e070*/  FADD.FTZ R161, R189, R4 ;  /* 0x00000004bda17221 */ /* 0x010fe20000010000 */
[----:B------:R-:W-:Y:S01]  /*e080*/  MUFU.EX2 R212, R212 ;  /* 0x000000d400d47308 */ /* 0x000fe20000000800 */
[----:B------:R-:W-:Y:S01]  /*e090*/  FFMA.FTZ R217, R170, R10, -R213 ;  /* 0x0000000aaad97223 */ /* 0x000fe200000108d5 */
[----:B------:R-:W-:Y:S01]  /*e0a0*/  F2FP.F16.F32.PACK_AB R158, R165, R164 ;  /* 0x000000a4a59e723e */ /* 0x000fe200000000ff */
[----:B--2---:R-:W-:Y:S01]  /*e0b0*/  FADD.FTZ R4, R192, R161 ;  /* 0x000000a1c0047221 */ /* 0x004fe20000010000 */
[-CC-:B------:R-:W-:Y:S01]  /*e0c0*/  FFMA.FTZ R171, R171, R10.reuse, -R213.reuse ;  /* 0x0000000aabab7223 */ /* 0x180fe200000108d5 */
[-CC-:B------:R-:W-:Y:S01]  /*e0d0*/  FFMA.FTZ R175, R175, R10.reuse, -R213.reuse ;  /* 0x0000000aafaf7223 */ /* 0x180fe200000108d5 */
[-CC-:B------:R-:W-:Y:S01]  /*e0e0*/  FFMA.FTZ R153, R153, R10.reuse, -R213.reuse ;  /* 0x0000000a99997223 */ /* 0x180fe200000108d5 */
[----:B---3--:R-:W-:Y:S01]  /*e0f0*/  FADD.FTZ R165, R193, R4 ;  /* 0x00000004c1a57221 */ /* 0x008fe20000010000 */
[----:B------:R-:W2:Y:S01]  /*e100*/  MUFU.EX2 R7, R7 ;  /* 0x0000000700077308 */ /* 0x000ea20000000800 */
[--C-:B------:R-:W-:Y:S01]  /*e110*/  FFMA.FTZ R179, R179, R10, -R213.reuse ;  /* 0x0000000ab3b37223 */ /* 0x100fe200000108d5 */
[----:B------:R-:W-:Y:S01]  /*e120*/  F2FP.F16.F32.PACK_AB R160, R169, R168 ;  /* 0x000000a8a9a0723e */ /* 0x000fe200000000ff */
        /* <DEDUP_REMOVED lines=8> */
[--C-:B------:R-:W-:Y:S01]  /*e1b0*/  FFMA.FTZ R195, R195, R10, -R213.reuse ;  /* 0x0000000ac3c37223 */ /* 0x100fe200000108d5 */
[----:B------:R-:W-:Y:S01]  /*e1c0*/  F2FP.F16.F32.PACK_AB R162, R173, R172 ;  /* 0x000000acada2723e */ /* 0x000fe200000000ff */
[-CC-:B------:R-:W-:Y:S01]  /*e1d0*/  FFMA.FTZ R198, R198, R10.reuse, -R213.reuse ;  /* 0x0000000ac6c67223 */ /* 0x180fe200000108d5 */
[----:B------:R-:W-:Y:S01]  /*e1e0*/  FFMA.FTZ R199, R199, R10, -R213 ;  /* 0x0000000ac7c77223 */ /* 0x000fe200000108d5 */
[----:B------:R-:W-:Y:S01]  /*e1f0*/  F2FP.F16.F32.PACK_AB R164, R177, R216 ;  /* 0x000000d8b1a4723e */ /* 0x000fe200000000ff */
[----:B------:R-:W4:Y:S01]  /*e200*/  MUFU.EX2 R159, R159 ;  /* 0x0000009f009f7308 */ /* 0x000f220000000800 */
[----:B--2---:R-:W-:Y:S01]  /*e210*/  FFMA.FTZ R3, R7, R3, R229 ;  /* 0x0000000307037223 */ /* 0x004fe200000100e5 */
[----:B------:R-:W-:Y:S01]  /*e220*/  F2FP.F16.F32.PACK_AB R168, R185, R184 ;  /* 0x000000b8b9a8723e */ /* 0x000fe200000000ff */
[-C--:B------:R-:W-:Y:S01]  /*e230*/  FMUL.FTZ R26, R26, R7.reuse ;  /* 0x000000071a1a7220 */ /* 0x080fe20000410000 */
[----:B------:R-:W-:Y:S01]  /*e240*/  F2FP.F16.F32.PACK_AB R170, R189, R188 ;  /* 0x000000bcbdaa723e */ /* 0x000fe200000000ff */
[----:B------:R-:W-:Y:S01]  /*e250*/  FADD.FTZ R3, R212, R3 ;  /* 0x00000003d4037221 */ /* 0x000fe20000010000 */
[----:B------:R-:W-:Y:S01]  /*e260*/  F2FP.F16.F32.PACK_AB R172, R193, R192 ;  /* 0x000000c0c1ac723e */ /* 0x000fe200000000ff */
        /* <DEDUP_REMOVED lines=34> */
[C---:B----4-:R-:W-:Y:S01]  /*e490*/  FADD.FTZ R3, R163.reuse, R180 ;  /* 0x000000b4a3037221 */ /* 0x050fe20000010000 */
[----:B------:R-:W-:Y:S01]  /*e4a0*/  F2FP.F16.F32.PACK_AB R157, R163, R157 ;  /* 0x0000009da39d723e */ /* 0x000fe200000000ff */
[-C--:B------:R-:W-:Y:S01]  /*e4b0*/  FMUL.FTZ R78, R78, R7.reuse ;  /* 0x000000074e4e7220 */ /* 0x080fe20000410000 */
[-C--:B------:R-:W-:Y:S01]  /*e4c0*/  FMUL.FTZ R79, R79, R7.reuse ;  /* 0x000000074f4f7220 */ /* 0x080fe20000410000 */
[-C--:B------:R-:W-:Y:S01]  /*e4d0*/  FMUL.FTZ R82, R82, R7.reuse ;  /* 0x0000000752527220 */ /* 0x080fe20000410000 */
[-C--:B------:R-:W-:Y:S01]  /*e4e0*/  FMUL.FTZ R83, R83, R7.reuse ;  /* 0x0000000753537220 */ /* 0x080fe20000410000 */
[-C--:B------:R-:W-:Y:S01]  /*e4f0*/  FMUL.FTZ R86, R86, R7.reuse ;  /* 0x0000000756567220 */ /* 0x080fe20000410000 */
[----:B------:R-:W4:Y:S01]  /*e500*/  MUFU.EX2 R167, R167 ;  /* 0x000000a700a77308 */ /* 0x000f220000000800 */
        /* <DEDUP_REMOVED lines=23> */
[----:B------:R4:W5:Y:S01]  /*e680*/  MUFU.EX2 R165, R155 ;  /* 0x0000009b00a57308 */ /* 0x0009620000000800 */
        /* <DEDUP_REMOVED lines=9> */
[----:B----4-:R-:W-:Y:S01]  /*e720*/  F2FP.F16.F32.PACK_AB R155, R159, R228 ;  /* 0x000000e49f9b723e */ /* 0x010fe200000000ff */
[-C--:B------:R-:W-:Y:S01]  /*e730*/  FMUL.FTZ R134, R134, R7.reuse ;  /* 0x0000000786867220 */ /* 0x080fe20000410000 */
[----:B------:R-:W-:Y:S01]  /*e740*/  F2FP.F16.F32.PACK_AB R159, R167, R226 ;  /* 0x000000e2a79f723e */ /* 0x000fe200000000ff */
[----:B------:R-:W-:Y:S01]  /*e750*/  FMUL.FTZ R135, R135, R7 ;  /* 0x0000000787877220 */ /* 0x000fe20000410000 */
[----:B------:R-:W-:Y:S01]  /*e760*/  F2FP.F16.F32.PACK_AB R161, R171, R161 ;  /* 0x000000a1aba1723e */ /* 0x000fe200000000ff */
[-C--:B------:R-:W-:Y:S01]  /*e770*/  FMUL.FTZ R138, R138, R7.reuse ;  /* 0x000000078a8a7220 */ /* 0x080fe20000410000 */
[----:B------:R3:W4:Y:S01]  /*e780*/  MUFU.EX2 R169, R153 ;  /* 0x0000009900a97308 */ /* 0x0007220000000800 */
[----:B-----5:R-:W-:Y:S01]  /*e790*/  FADD.FTZ R180, R165, R180 ;  /* 0x000000b4a5b47221 */ /* 0x020fe20000010000 */
[-C--:B------:R-:W-:Y:S01]  /*e7a0*/  FMUL.FTZ R139, R139, R7.reuse ;  /* 0x000000078b8b7220 */ /* 0x080fe20000410000 */
[-C--:B------:R-:W-:Y:S01]  /*e7b0*/  FMUL.FTZ R142, R142, R7.reuse ;  /* 0x000000078e8e7220 */ /* 0x080fe20000410000 */
[-C--:B------:R-:W-:Y:S01]  /*e7c0*/  FMUL.FTZ R143, R143, R7.reuse ;  /* 0x000000078f8f7220 */ /* 0x080fe20000410000 */
[-C--:B------:R-:W-:Y:S01]  /*e7d0*/  FMUL.FTZ R146, R146, R7.reuse ;  /* 0x0000000792927220 */ /* 0x080fe20000410000 */
[-C--:B------:R-:W-:Y:S01]  /*e7e0*/  FMUL.FTZ R147, R147, R7.reuse ;  /* 0x0000000793937220 */ /* 0x080fe20000410000 */
[----:B------:R-:W-:Y:S01]  /*e7f0*/  FMUL.FTZ R150, R150, R7 ;  /* 0x0000000796967220 */ /* 0x000fe20000410000 */
[----:B------:R-:W5:Y:S01]  /*e800*/  MUFU.EX2 R179, R179 ;  /* 0x000000b300b37308 */ /* 0x000f620000000800 */
[C---:B--2---:R-:W-:Y:S01]  /*e810*/  FADD.FTZ R180, R175.reuse, R180 ;  /* 0x000000b4afb47221 */ /* 0x044fe20000010000 */
[----:B------:R-:W-:Y:S01]  /*e820*/  F2FP.F16.F32.PACK_AB R163, R175, R165 ;  /* 0x000000a5afa3723e */ /* 0x000fe200000000ff */
[----:B------:R-:W-:Y:S01]  /*e830*/  FMUL.FTZ R151, R151, R7 ;  /* 0x0000000797977220 */ /* 0x000fe20000410000 */
[----:B---3--:R-:W-:-:S04]  /*e840*/  F2FP.F16.F32.PACK_AB R153, R212, R229 ;  /* 0x000000e5d499723e */ /* 0x008fc800000000ff */
[----:B------:R-:W2:Y:S01]  /*e850*/  MUFU.EX2 R182, R182 ;  /* 0x000000b600b67308 */ /* 0x000ea20000000800 */
[----:B----4-:R-:W-:-:S07]  /*e860*/  FADD.FTZ R180, R169, R180 ;  /* 0x000000b4a9b47221 */ /* 0x010fce0000010000 */
[----:B------:R-:W3:Y:S01]  /*e870*/  MUFU.EX2 R183, R183 ;  /* 0x000000b700b77308 */ /* 0x000ee20000000800 */
[C---:B-----5:R-:W-:Y:S01]  /*e880*/  FADD.FTZ R3, R179.reuse, R180 ;  /* 0x000000b4b3037221 */ /* 0x060fe20000010000 */
[----:B------:R-:W-:-:S06]  /*e890*/  F2FP.F16.F32.PACK_AB R165, R179, R169 ;  /* 0x000000a9b3a5723e */ /* 0x000fcc00000000ff */
[----:B------:R-:W4:Y:S01]  /*e8a0*/  MUFU.EX2 R186, R186 ;  /* 0x000000ba00ba7308 */ /* 0x000f220000000800 */
[----:B--2---:R-:W-:-:S07]  /*e8b0*/  FADD.FTZ R0, R182, R3 ;  /* 0x00000003b6007221 */ /* 0x004fce0000010000 */
[----:B------:R-:W2:Y:S01]  /*e8c0*/  MUFU.EX2 R187, R187 ;  /* 0x000000bb00bb7308 */ /* 0x000ea20000000800 */
[C---:B---3--:R-:W-:Y:S01]  /*e8d0*/  FADD.FTZ R3, R183.reuse, R0 ;  /* 0x00000000b7037221 */ /* 0x048fe20000010000 */
[----:B------:R-:W-:-:S06]  /*e8e0*/  F2FP.F16.F32.PACK_AB R167, R183, R182 ;  /* 0x000000b6b7a7723e */ /* 0x000fcc00000000ff */
        /* <DEDUP_REMOVED lines=11> */
[----:B--2---:R-:W-:-:S07]  /*e9a0*/  FADD.FTZ R0, R173, R0 ;  /* 0x00000000ad007221 */ /* 0x004fce0000010000 */
[----:B------:R-:W2:Y:S01]  /*e9b0*/  MUFU.EX2 R199, R199 ;  /* 0x000000c700c77308 */ /* 0x000ea20000000800 */
[C---:B---3--:R-:W-:Y:S01]  /*e9c0*/  FADD.FTZ R3, R195.reuse, R0 ;  /* 0x00000000c3037221 */ /* 0x048fe20000010000 */
[----:B------:R-:W-:-:S03]  /*e9d0*/  F2FP.F16.F32.PACK_AB R173, R195, R173 ;  /* 0x000000adc3ad723e */ /* 0x000fc600000000ff */
[----:B----4-:R-:W-:-:S04]  /*e9e0*/  FADD.FTZ R0, R198, R3 ;  /* 0x00000003c6007221 */ /* 0x010fc80000010000 */
[C---:B--2---:R-:W-:Y:S01]  /*e9f0*/  FADD.FTZ R3, R199.reuse, R0 ;  /* 0x00000000c7037221 */ /* 0x044fe20000010000 */
[----:B------:R-:W-:Y:S01]  /*ea00*/  F2FP.F16.F32.PACK_AB R175, R199, R198 ;  /* 0x000000c6c7af723e */ /* 0x000fe200000000ff */
[----:B------:R-:W-:Y:S06]  /*ea10*/  @!P0 BRA `(.L_x_2803) ;  /* 0x0000000000048947 */ /* 0x000fec0003800000 */
[----:B------:R-:W-:Y:S01]  /*ea20*/  BPT.TRAP 0x1 ;  /* 0x000000040000795c */ /* 0x000fe20000300000 */
.L_x_2803:
[----:B------:R2:W3:Y:S01]  /*ea30*/  SYNCS.PHASECHK.TRANS64.TRYWAIT P2, [R201+URZ+0x22850], R202 ;  /* 0x022850cac90075a7 */ /* 0x0004e2000804017f */
[----:B------:R-:W-:Y:S05]  /*ea40*/  @!P0 BRA `(.L_x_2804) ;  /* 0x0000000000048947 */ /* 0x000fea0003800000 */
[----:B------:R-:W-:Y:S01]  /*ea50*/  BPT.TRAP 0x1 ;  /* 0x000000040000795c */ /* 0x000fe20000300000 */
.L_x_2804:
[----:B------:R-:W-:Y:S04]  /*ea60*/  BSSY B0, `(.L_x_2805) ;  /* 0x0000004000007945 */ /* 0x000fe80003800000 */
[----:B---3--:R-:W-:Y:S05]  /*ea70*/  @P2 BRA `(.L_x_2806) ;  /* 0x0000000000082947 */ /* 0x008fea0003800000 */
[----:B------:R-:W3:Y:S02]  /*ea80*/  SYNCS.PHASECHK.TRANS64.TRYWAIT P2, [R201+URZ+0x22850], R202 ;  /* 0x022850cac90075a7 */ /* 0x000ee4000804017f */
[----:B---3--:R-:W-:Y:S05]  /*ea90*/  @!P2 BRA `(.L_x_2807) ;  /* 0x0000011800f4a947 */ /* 0x008fea0003800000 */
.L_x_2806:
[----:B------:R-:W-:Y:S05]  /*eaa0*/  BSYNC B0 ;  /* 0x0000000000007941 */ /* 0x000fea0003800000 */
.L_x_2805:
[----:B------:R-:W4:Y:S01]  /*eab0*/  S2R R0, SR_TID.X ;  /* 0x0000000000007919 */ /* 0x000f220000002100 */
[----:B------:R-:W-:Y:S05]  /*eac0*/  WARPSYNC.ALL ;  /* 0x0000000000007948 */ /* 0x000fea0003800000 */
[----:B------:R-:W-:Y:S01]  /*ead0*/  IMAD R180, R2, 0xc00, R11 ;  /* 0x00000c0002b47824 */ /* 0x000fe200078e020b */
[----:B------:R-:W-:Y:S01]  /*eae0*/  ISETP.GT.AND P2, PT, R6, R203, PT ;  /* 0x000000cb0600720c */ /* 0x000fe20003f44270 */
[----:B------:R-:W-:Y:S02]  /*eaf0*/  IMAD.MOV.U32 R181, RZ, RZ, 0x40000040 ;  /* 0x40000040ffb57424 */ /* 0x000fe400078e00ff */
[----:B0123--:R-:W-:Y:S01]  /*eb00*/  @!P1 VIADD R201, R201, 0x22860 ;  /* 0x00022860c9c99836 */ /* 0x00ffe20000000000 */
[----:B------:R-:W-:Y:S01]  /*eb10*/  R2UR UR6, R180 ;  /* 0x00000000b40672ca */ /* 0x000fe200000e0000 */
[----:B------:R-:W-:Y:S01]  /*eb20*/  VIADD R6, R6, 0xffffffff ;  /* 0xffffffff06067836 */ /* 0x000fe20000000000 */
[----:B------:R-:W-:Y:S01]  /*eb30*/  R2UR UR7, R181 ;  /* 0x00000000b50772ca */ /* 0x000fe200000e0000 */
[----:B------:R-:W-:Y:S01]  /*eb40*/  IMAD.MOV.U32 R181, RZ, RZ, 0x40000040 ;  /* 0x40000040ffb57424 */ /* 0x000fe200078e00ff */
[----:B------:R-:W-:Y:S01]  /*eb50*/  @!P1 PRMT R201, RZ, 0x654, R201 ;  /* 0x00000654ffc99816 */ /* 0x000fe200000000c9 */
[----:B------:R-:W-:Y:S01]  /*eb60*/  IMAD.MOV.U32 R7, RZ, RZ, R176 ;  /* 0x000000ffff077224 */ /* 0x000fe200078e00b0 */
[----:B----4-:R-:W-:-:S05]  /*eb70*/  SHF.R.U32.HI R0, RZ, 0x7, R0 ;  /* 0x00000007ff007819 */ /* 0x010fca0000011600 */
[----:B------:R-:W-:-:S05]  /*eb80*/  VIADD R0, R0, 0x8 ;  /* 0x0000000800007836 */ /* 0x000fca0000000000 */
[----:B------:R0:W-:Y:S02]  /*eb90*/  BAR.SYNC.DEFER_BLOCKING R0, 0x100 ;  /* 0x000400000000751d */ /* 0x0001e40000010000 */
[----:B0-----:R-:W-:-:S04]  /*eba0*/  IMAD.MOV.U32 R0, RZ, RZ, R178 ;  /* 0x000000ffff007224 */ /* 0x001fc800078e00b2 */
[----:B------:R-:W-:-:S06]  /*ebb0*/  WARPGROUP.ARRIVE ;  /* 0x00000000000079c5 */ /* 0x000fcc0000000000 */
        /* <DEDUP_REMOVED lines=42> */
[----:B------:R-:W-:Y:S02]  /*ee60*/  IMAD.MOV.U32 R7, RZ, RZ, R176 ;  /* 0x000000ffff077224 */ /* 0x000fe400078e00b0 */
[----:B------:R-:W-:-:S07]  /*ee70*/  IMAD.MOV.U32 R0, RZ, RZ, R178 ;  /* 0x000000ffff007224 */ /* 0x000fce00078e00b2 */
.L_x_2790:
[----:B------:R-:W2:Y:S01]  /*ee80*/  LDL.LU R156, [R1] ;  /* 0x00000000019c7983 */ /* 0x000ea20000300800 */
[----:B------:R-:W1:Y:S01]  /*ee90*/  LDC R234, c[0x0][0x448] ;  /* 0x00011200ffea7b82 */ /* 0x000e620000000800 */
[----:B------:R-:W-:Y:S01]  /*eea0*/  VIADD R152, R210, 0x7f ;  /* 0x0000007fd2987836 */ /* 0x000fe20000000000 */
[----:B------:R-:W-:-:S06]  /*eeb0*/  IADD3 R155, R205, 0x1, -R204 ;  /* 0x00000001cd9b7810 */ /* 0x000fcc0007ffe8cc */
[----:B------:R-:W3:Y:S01]  /*eec0*/  LDC R229, c[0x0][0x9e4] ;  /* 0x00027900ffe57b82 */ /* 0x000ee20000000800 */
[----:B-1----:R-:W-:-:S13]  /*eed0*/  ISETP.NE.AND P2, PT, R234, 0x1, PT ;  /* 0x00000001ea00780c */ /* 0x002fda0003f45270 */
[----:B------:R-:W1:Y:S08]  /*eee0*/  @P2 LDC R153, c[0x0][0x44c] ;  /* 0x00011300ff992b82 */ /* 0x000e700000000800 */
[----:B------:R-:W4:Y:S01]  /*eef0*/  @P2 LDC R154, c[0x0][0x450] ;  /* 0x00011400ff9a2b82 */ /* 0x000f220000000800 */
[----:B-1----:R-:W-:-:S05]  /*ef00*/  @P2 IMAD.HI.U32 R153, R152, R153, RZ ;  /* 0x0000009998992227 */ /* 0x002fca00078e00ff */
[----:B----4-:R-:W-:-:S05]  /*ef10*/  @P2 SHF.R.U32.HI R152, RZ, R154, R153 ;  /* 0x0000009aff982219 */ /* 0x010fca0000011699 */
[----:B------:R-:W-:-:S04]  /*ef20*/  IMAD.IADD R153, R155, 0x1, R152 ;  /* 0x000000019b997824 */ /* 0x000fc800078e0298 */
[----:B------:R-:W-:Y:S01]  /*ef30*/  IMAD.IADD R200, R153, 0x1, -R200 ;  /* 0x0000000199c87824 */ /* 0x000fe200078e0ac8 */
[----:B--2---:R-:W-:-:S04]  /*ef40*/  LOP3.LUT R156, R156, 0xffefffff, RZ, 0xc0, !PT ;  /* 0xffefffff9c9c7812 */ /* 0x004fc800078ec0ff */
[----:B------:R-:W-:Y:S02]  /*ef50*/  @P2 LOP3.LUT R156, R156, 0x100000, RZ, 0xfc, !PT ;  /* 0x001000009c9c2812 */ /* 0x000fe400078efcff */
[----:B---3--:R-:W-:Y:S02]  /*ef60*/  ISETP.GE.AND P2, PT, R229, 0x1, PT ;  /* 0x00000001e500780c */ /* 0x008fe40003f46270 */
[----:B------:R-:W-:-:S11]  /*ef70*/  LOP3.LUT R156, R156, 0xffdfffff, RZ, 0xc0, !PT ;  /* 0xffdfffff9c9c7812 */ /* 0x000fd600078ec0ff */
[----:B------:R-:W-:-:S05]  /*ef80*/  @P2 LOP3.LUT R156, R156, 0x200000, RZ, 0xfc, !PT ;  /* 0x002000009c9c2812 */ /* 0x000fca00078efcff */
[----:B------:R1:W-:Y:S01]  /*ef90*/  STL [R1], R156 ;  /* 0x0000009c01007387 */ /* 0x0003e20000100800 */
[----:B------:R-:W-:Y:S05]  /*efa0*/  @!P2 BRA `(.L_x_2809) ;  /* 0x000000000048a947 */ /* 0x000fea0003800000 */
[----:B------:R-:W-:Y:S01]  /*efb0*/  IMAD.MOV.U32 R154, RZ, RZ, R153 ;  /* 0x000000ffff9a7224 */ /* 0x000fe200078e0099 */
[----:B------:R-:W-:Y:S04]  /*efc0*/  BSSY B0, `(.L_x_2810) ;  /* 0x000000e000007945 */ /* 0x000fe80003800000 */
[----:B------:R-:W-:-:S13]  /*efd0*/  ISETP.GT.AND P2, PT, R154, -0x1, PT ;  /* 0xffffffff9a00780c */ /* 0x000fda0003f44270 */
[----:B------:R-:W-:Y:S05]  /*efe0*/  @P2 BRA `(.L_x_2811) ;  /* 0x00000000001c2947 */ /* 0x000fea0003800000 */
[----:B------:R-:W-:Y:S02]  /*eff0*/  ISETP.NE.AND P2, PT, R229, 0x1, PT ;  /* 0x00000001e500780c */ /* 0x000fe40003f45270 */
[----:B------:R-:W-:-:S11]  /*f000*/  LOP3.LUT R155, RZ, R154, RZ, 0x33, !PT ;  /* 0x0000009aff9b7212 */ /* 0x000fd600078e33ff */
[----:B------:R-:W2:Y:S02]  /*f010*/  @P2 LDC.64 R152, c[0x0][0x9e8] ;  /* 0x00027a00ff982b82 */ /* 0x000ea40000000a00 */
[----:B--2---:R-:W-:-:S05]  /*f020*/  @P2 IMAD.HI.U32 R152, R155, R152, RZ ;  /* 0x000000989b982227 */ /* 0x004fca00078e00ff */
[----:B------:R-:W-:-:S04]  /*f030*/  @P2 SHF.R.U32.HI R155, RZ, R153, R152 ;  /* 0x00000099ff9b2219 */ /* 0x000fc80000011698 */
[----:B------:R-:W-:Y:S01]  /*f040*/  LOP3.LUT R154, RZ, R155, RZ, 0x33, !PT ;  /* 0x0000009bff9a7212 */ /* 0x000fe200078e33ff */
[----:B------:R-:W-:Y:S06]  /*f050*/  BRA `(.L_x_2812) ;  /* 0x0000000000107947 */ /* 0x000fec0003800000 */
.L_x_2811:
[----:B------:R-:W-:-:S13]  /*f060*/  ISETP.NE.AND P2, PT, R229, 0x1, PT ;  /* 0x00000001e500780c */ /* 0x000fda0003f45270 */
[----:B------:R-:W2:Y:S02]  /*f070*/  @P2 LDC.64 R152, c[0x0][0x9e8] ;  /* 0x00027a00ff982b82 */ /* 0x000ea40000000a00 */
[----:B--2---:R-:W-:-:S05]  /*f080*/  @P2 IMAD.HI.U32 R152, R154, R152, RZ ;  /* 0x000000989a982227 */ /* 0x004fca00078e00ff */
[----:B------:R-:W-:-:S07]  /*f090*/  @P2 SHF.R.U32.HI R154, RZ, R153, R152 ;  /* 0x00000099ff9a2219 */ /* 0x000fce0000011698 */
.L_x_2812:
[----:B------:R-:W-:Y:S05]  /*f0a0*/  BSYNC B0 ;  /* 0x0000000000007941 */ /* 0x000fea0003800000 */
.L_x_2810:
[----:B------:R-:W-:-:S05]  /*f0b0*/  IMAD R153, R154, R229, RZ ;  /* 0x000000e59a997224 */ /* 0x000fca00078e02ff */
[----:B------:R-:W-:-:S07]  /*f0c0*/  VIMNMX R200, R200, R153, !PT ;  /* 0x00000099c8c87248 */ /* 0x000fce0007fe0100 */
.L_x_2809:
[----:B------:R-:W-:-:S04]  /*f0d0*/  VIADD R200, R200, 0x5f ;  /* 0x0000005fc8c87836 */ /* 0x000fc80000000000 */
[----:B------:R-:W-:-:S05]  /*f0e0*/  IMAD.HI R200, R200, 0x2aaaaaab, RZ ;  /* 0x2aaaaaabc8c87827 */ /* 0x000fca00078e02ff */
[----:B------:R-:W-:-:S04]  /*f0f0*/  SHF.R.U32.HI R153, RZ, 0x1f, R200 ;  /* 0x0000001fff997819 */ /* 0x000fc800000116c8 */
[----:B------:R-:W-:-:S04]  /*f100*/  LEA.HI.SX32 R212, R200, R153, 0x1c ;  /* 0x00000099c8d47211 */ /* 0x000fc800078fe2ff */
[----:B------:R-:W-:-:S04]  /*f110*/  VIMNMX R212, R219, R212, !PT ;  /* 0x000000d4dbd47248 */ /* 0x000fc80007fe0100 */
[----:B------:R-:W-:-:S13]  /*f120*/  ISETP.GE.AND P2, PT, R6, R212, PT ;  /* 0x000000d40600720c */ /* 0x000fda0003f46270 */
[----:B------:R-:W-:Y:S05]  /*f130*/  @!P2 BRA `(.L_x_2813) ;  /* 0x0000001c00bca947 */ /* 0x000fea0003800000 */
[----:B0-----:R-:W-:Y:S02]  /*f140*/  IMAD.MOV.U32 R201, RZ, RZ, R7 ;  /* 0x000000ffffc97224 */ /* 0x001fe400078e0007 */
[----:B------:R-:W-:Y:S02]  /*f150*/  IMAD.MOV.U32 R200, RZ, RZ, R0 ;  /* 0x000000ffffc87224 */ /* 0x000fe400078e0000 */
[----:B------:R-:W-:-:S07]  /*f160*/  IMAD.MOV.U32 R216, RZ, RZ, R6 ;  /* 0x000000ffffd87224 */ /* 0x000fce00078e0006 */
.L_x_2823:
[----:B------:R-:W-:Y:S01]  /*f170*/  VIADD R2, R2, 0x1 ;  /* 0x0000000102027836 */ /* 0x000fe20000000000 */
[----:B------:R-:W-:Y:S05]  /*f180*/  YIELD ;  /* 0x0000000000007946 */ /* 0x000fea0003800000 */
[----:B------:R-:W-:Y:S01]  /*f190*/  ISETP.NE.AND P3, PT, R2, 0x2, PT ;  /* 0x000000020200780c */ /* 0x000fe20003f65270 */
[----:B------:R-:W-:Y:S02]  /*f1a0*/  IMAD.MOV.U32 R5, RZ, RZ, R216 ;  /* 0x000000ffff057224 */ /* 0x000fe400078e00d8 */
[----:B------:R-:W-:Y:S01]  /*f1b0*/  VIADD R216, R216, 0xffffffff ;  /* 0xffffffffd8d87836 */ /* 0x000fe20000000000 */
[----:B------:R-:W-:-:S02]  /*f1c0*/  SEL R0, RZ, 0x1, P3 ;  /* 0x00000001ff007807 */ /* 0x000fc40001800000 */
[----:B------:R-:W-:Y:S02]  /*f1d0*/  ISETP.GT.AND P2, PT, R5, R212, PT ;  /* 0x000000d40500720c */ /* 0x000fe40003f44270 */
[----:B------:R-:W-:Y:S02]  /*f1e0*/  LOP3.LUT R19, R19, R0, RZ, 0x3c, !PT ;  /* 0x0000000013137212 */ /* 0x000fe400078e3cff */
[----:B------:R-:W-:Y:S01]  /*f1f0*/  SEL R2, R2, RZ, P3 ;  /* 0x000000ff02027207 */ /* 0x000fe20001800000 */
[----:B0-----:R-:W-:Y:S08]  /*f200*/  @!P0 BRA `(.L_x_2814) ;  /* 0x0000000000048947 */ /* 0x001ff00003800000 */
[----:B------:R-:W-:Y:S01]  /*f210*/  BPT.TRAP 0x1 ;  /* 0x000000040000795c */ /* 0x000fe20000300000 */
.L_x_2814:
[----:B------:R-:W-:Y:S01]  /*f220*/  IMAD R6, R2, 0x8, R16 ;  /* 0x0000000802067824 */ /* 0x000fe200078e0210 */
[----:B------:R-:W-:-:S04]  /*f230*/  SHF.L.U32 R213, R19, 0x1f, RZ ;  /* 0x0000001f13d57819 */ /* 0x000fc800000006ff */
[----:B------:R0:W2:Y:S01]  /*f240*/  SYNCS.PHASECHK.TRANS64.TRYWAIT P3, [R6+URZ+0x22830], R213 ;  /* 0x022830d5060075a7 */ /* 0x0000a2000806017f */
[----:B------:R-:W-:Y:S05]  /*f250*/  @!P0 BRA `(.L_x_2815) ;  /* 0x0000000000048947 */ /* 0x000fea0003800000 */
[----:B------:R-:W-:Y:S01]  /*f260*/  BPT.TRAP 0x1 ;  /* 0x000000040000795c */ /* 0x000fe20000300000 */
.L_x_2815:
[----:B-1----:R-:W-:Y:S02]  /*f270*/  IMAD R156, R2, 0x300, R211 ;  /* 0x00000300029c7824 */ /* 0x002fe400078e02d3 */
[----:B------:R-:W-:Y:S01]  /*f280*/  IMAD.MOV.U32 R157, RZ, RZ, 0x40000040 ;  /* 0x40000040ff9d7424 */ /* 0x000fe200078e00ff */
[----:B--2---:R-:W-:Y:S06]  /*f290*/  @P3 BRA `(.L_x_2816) ;  /* 0x0000000000083947 */ /* 0x004fec0003800000 */
[----:B------:R-:W1:Y:S02]  /*f2a0*/  SYNCS.PHASECHK.TRANS64.TRYWAIT P3, [R6+URZ+0x22830], R213 ;  /* 0x022830d5060075a7 */ /* 0x000e64000806017f */
[----:B-1----:R-:W-:Y:S05]  /*f2b0*/  @!P3 BRA `(.L_x_2817) ;  /* 0x000001140000b947 */ /* 0x002fea0003800000 */
.L_x_2816:
        /* <DEDUP_REMOVED lines=13> */
[----:B------:R-:W-:Y:S01]  /*f390*/  R2UR UR11, R155 ;  /* 0x000000009b0b72ca */ /* 0x000fe200000e0000 */
[----:B------:R-:W-:Y:S01]  /*f3a0*/  IMAD.U32 R10, RZ, RZ, UR38 ;  /* 0x00000026ff0a7e24 */ /* 0x000fe2000f8e00ff */
[----:B------:R-:W-:Y:S01]  /*f3b0*/  R2UR UR15, R153 ;  /* 0x00000000990f72ca */ /* 0x000fe200000e0000 */
[----:B------:R-:W2:Y:S01]  /*f3c0*/  S2R R217, SR_TID.X ;  /* 0x0000000000d97919 */ /* 0x000ea20000002100 */
[----:B------:R-:W-:-:S02]  /*f3d0*/  R2UR UR18, R156 ;  /* 0x000000009c1272ca */ /* 0x000fc400000e0000 */
[----:B------:R-:W-:Y:S02]  /*f3e0*/  R2UR UR19, R157 ;  /* 0x000000009d1372ca */ /* 0x000fe400000e0000 */
[----:B------:R-:W-:Y:S01]  /*f3f0*/  WARPGROUP.ARRIVE ;  /* 0x00000000000079c5 */ /* 0x000fe20000000000 */
[----:B------:R-:W-:Y:S02]  /*f400*/  R2UR UR8, R20 ;  /* 0x00000000140872ca */ /* 0x000fe400000e0000 */
[----:B------:R-:W-:Y:S02]  /*f410*/  R2UR UR9, R21 ;  /* 0x00000000150972ca */ /* 0x000fe400000e0000 */
[----:B------:R-:W-:Y:S01]  /*f420*/  R2UR UR12, R14 ;  /* 0x000000000e0c72ca */ /* 0x000fe200000e0000 */
[----:B------:R-:W-:Y:S01]  /*f430*/  HGMMA.64x96x16.F32 R152, gdesc[UR4], RZ, !UPT, gsb0 ;  /* 0x01600000049879f0 */ /* 0x000fe2000c0008ff */
[----:B------:R-:W-:Y:S02]  /*f440*/  R2UR UR13, R15 ;  /* 0x000000000f0d72ca */ /* 0x000fe400000e0000 */
[----:B------:R-:W-:-:S02]  /*f450*/  R2UR UR16, R12 ;  /* 0x000000000c1072ca */ /* 0x000fc400000e0000 */
[----:B------:R-:W-:Y:S02]  /*f460*/  R2UR UR17, R13 ;  /* 0x000000000d1172ca */ /* 0x000fe400000e0000 */
[----:B--2---:R-:W-:Y:S01]  /*f470*/  SHF.R.U32.HI R217, RZ, 0x7, R217 ;  /* 0x00000007ffd97819 */ /* 0x004fe200000116d9 */
        /* <DEDUP_REMOVED lines=37> */
[----:B--2---:R-:W-:-:S05]  /*f6d0*/  FMNMX.FTZ R0, R0, R5, !PT ;  /* 0x0000000500007209 */ /* 0x004fca0007810000 */
[C---:B------:R-:W-:Y:S01]  /*f6e0*/  FMUL.FTZ R5, R0.reuse, R10 ;  /* 0x0000000a00057220 */ /* 0x040fe20000410000 */
[----:B------:R-:W-:-:S03]  /*f6f0*/  FADD.FTZ R7, -R0, R200 ;  /* 0x000000c800077221 */ /* 0x000fc60000010100 */
[-CC-:B------:R-:W-:Y:S01]  /*f700*/  FFMA.FTZ R152, R152, R10.reuse, -R5.reuse ;  /* 0x0000000a98987223 */ /* 0x180fe20000010805 */
        /* <DEDUP_REMOVED lines=92> */
[----:B------:R-:W-:Y:S01]  /*fcd0*/  FFMA.FTZ R4, R7, R4, R152 ;  /* 0x0000000407047223 */ /* 0x000fe20000010098 */
[----:B------:R-:W-:Y:S01]  /*fce0*/  FMNMX.FTZ R7, R154, R201, !PT ;  /* 0x000000c99a077209 */ /* 0x000fe20007810000 */
[----:B------:R-:W2:Y:S01]  /*fcf0*/  MUFU.EX2 R157, R157 ;  /* 0x0000009d009d7308 */ /* 0x000ea20000000800 */
[C---:B---3--:R-:W-:Y:S01]  /*fd00*/  F2FP.F16.F32.PACK_AB R200, R153.reuse, R152 ;  /* 0x0000009899c8723e */ /* 0x048fe200000000ff */
[----:B------:R-:W-:Y:S01]  /*fd10*/  FADD.FTZ R4, R153, R4 ;  /* 0x0000000499047221 */ /* 0x000fe20000010000 */
[----:B------:R-:W-:-:S03]  /*fd20*/  FMNMX.FTZ R7, R155, R7, !PT ;  /* 0x000000079b077209 */ /* 0x000fc60007810000 */
[----:B----4-:R-:W-:Y:S01]  /*fd30*/  FADD.FTZ R4, R156, R4 ;  /* 0x000000049c047221 */ /* 0x010fe20000010000 */
[----:B------:R-:W-:Y:S01]  /*fd40*/  FMNMX.FTZ R7, R158, R7, !PT ;  /* 0x000000079e077209 */ /* 0x000fe20007810000 */
[----:B------:R-:W3:Y:S03]  /*fd50*/  MUFU.EX2 R152, R160 ;  /* 0x000000a000987308 */ /* 0x000ee60000000800 */
[----:B------:R-:W-:-:S04]  /*fd60*/  FMNMX.FTZ R7, R159, R7, !PT ;  /* 0x000000079f077209 */ /* 0x000fc80007810000 */
[----:B------:R-:W-:Y:S01]  /*fd70*/  FMNMX.FTZ R7, R162, R7, !PT ;  /* 0x00000007a2077209 */ /* 0x000fe20007810000 */
[----:B------:R-:W4:Y:S01]  /*fd80*/  MUFU.EX2 R161, R161 ;  /* 0x000000a100a17308 */ /* 0x000f220000000800 */
[C---:B--2---:R-:W-:Y:S01]  /*fd90*/  FADD.FTZ R4, R157.reuse, R4 ;  /* 0x000000049d047221 */ /* 0x044fe20000010000 */
[----:B------:R-:W-:Y:S02]  /*fda0*/  F2FP.F16.F32.PACK_AB R202, R157, R156 ;  /* 0x0000009c9dca723e */ /* 0x000fe400000000ff */
[----:B------:R-:W-:-:S04]  /*fdb0*/  FMNMX.FTZ R7, R163, R7, !PT ;  /* 0x00000007a3077209 */ /* 0x000fc80007810000 */
[----:B------:R-:W-:Y:S01]  /*fdc0*/  FMNMX.FTZ R7, R166, R7, !PT ;  /* 0x00000007a6077209 */ /* 0x000fe20007810000 */
[----:B------:R-:W2:Y:S01]  /*fdd0*/  MUFU.EX2 R164, R164 ;  /* 0x000000a400a47308 */ /* 0x000ea20000000800 */
[----:B---3--:R-:W-:Y:S02]  /*fde0*/  FADD.FTZ R4, R152, R4 ;  /* 0x0000000498047221 */ /* 0x008fe40000010000 */
[----:B------:R-:W-:-:S04]  /*fdf0*/  FMNMX.FTZ R7, R167, R7, !PT ;  /* 0x00000007a7077209 */ /* 0x000fc80007810000 */
[----:B------:R-:W-:Y:S01]  /*fe00*/  FMNMX.FTZ R7, R170, R7, !PT ;  /* 0x00000007aa077209 */ /* 0x000fe20007810000 */
[----:B------:R-:W3:Y:S01]  /*fe10*/  MUFU.EX2 R165, R165 ;  /* 0x000000a500a57308 */ /* 0x000ee20000000800 */
[C---:B----4-:R-:W-:Y:S01]  /*fe20*/  FADD.FTZ R4, R161.reuse, R4 ;  /* 0x00000004a1047221 */ /* 0x050fe20000010000 */
[----:B------:R-:W-:Y:S02]  /*fe30*/  F2FP.F16.F32.PACK_AB R152, R161, R152 ;  /* 0x00000098a198723e */ /* 0x000fe400000000ff */
[----:B------:R-:W-:-:S04]  /*fe40*/  FMNMX.FTZ R7, R171, R7, !PT ;  /* 0x00000007ab077209 */ /* 0x000fc80007810000 */
[----:B------:R-:W-:Y:S01]  /*fe50*/  FMNMX.FTZ R7, R174, R7, !PT ;  /* 0x00000007ae077209 */ /* 0x000fe20007810000 */
[----:B------:R-:W4:Y:S01]  /*fe60*/  MUFU.EX2 R156, R168 ;  /* 0x000000a8009c7308 */ /* 0x000f220000000800 */
[----:B--2---:R-:W-:Y:S02]  /*fe70*/  FADD.FTZ R4, R164, R4 ;  /* 0x00000004a4047221 */ /* 0x004fe40000010000 */
[----:B------:R-:W-:-:S04]  /*fe80*/  FMNMX.FTZ R7, R175, R7, !PT ;  /* 0x00000007af077209 */ /* 0x000fc80007810000 */
[----:B------:R-:W-:Y:S01]  /*fe90*/  FMNMX.FTZ R7, R178, R7, !PT ;  /* 0x00000007b2077209 */ /* 0x000fe20007810000 */
[----:B------:R-:W2:Y:S01]  /*fea0*/  MUFU.EX2 R169, R169 ;  /* 0x000000a900a97308 */ /* 0x000ea20000000800 */
[----:B---3--:R-:W-:Y:S02]  /*feb0*/  FADD.FTZ R4, R165, R4 ;  /* 0x00000004a5047221 */ /* 0x008fe40000010000 */
[----:B------:R-:W-:-:S04]  /*fec0*/  FMNMX.FTZ R7, R179, R7, !PT ;  /* 0x00000007b3077209 */ /* 0x000fc80007810000 */
[----:B------:R-:W-:Y:S01]  /*fed0*/  FMNMX.FTZ R7, R182, R7, !PT ;  /* 0x00000007b6077209 */ /* 0x000fe20007810000 */
[----:B------:R-:W3:Y:S01]  /*fee0*/  MUFU.EX2 R172, R172 ;  /* 0x000000ac00ac7308 */ /* 0x000ee20000000800 */
[----:B----4-:R-:W-:Y:S02]  /*fef0*/  FADD.FTZ R4, R156, R4 ;  /* 0x000000049c047221 */ /* 0x010fe40000010000 */
        /* <DEDUP_REMOVED lines=15> */
[----:B------:R-:W-:Y:S01]  /*fff0*/  MUFU.EX2 R168, R192 ;  /* 0x000000c000a87308 */ /* 0x000fe20000000800 */
[----:B--2---:R-:W-:Y:S02]  /*10000*/  FADD.FTZ R4, R160, R4 ;  /* 0x00000004a0047221 */ /* 0x004fe40000010000 */
[----:B------:R-:W-:-:S05]  /*10010*/  FMNMX.FTZ R7, R199, R7, !PT ;  /* 0x00000007c7077209 */ /* 0x000fca0007810000 */
[----:B------:R-:W2:Y:S01]  /*10020*/  SHFL.BFLY PT, R153, R7, 0x2, 0x1f ;  /* 0x0c401f0007997f89 */ /* 0x000ea200000e0000 */
[----:B------:R-:W4:Y:S01]  /*10030*/  MUFU.EX2 R180, R180 ;  /* 0x000000b400b47308 */ /* 0x000f220000000800 */
[C---:B---3--:R-:W-:Y:S01]  /*10040*/  FADD.FTZ R4, R177.reuse, R4 ;  /* 0x00000004b1047221 */ /* 0x048fe20000010000 */
[----:B------:R-:W-:-:S06]  /*10050*/  F2FP.F16.F32.PACK_AB R160, R177, R160 ;  /* 0x000000a0b1a0723e */ /* 0x000fcc00000000ff */
[----:B------:R-:W3:Y:S08]  /*10060*/  MUFU.EX2 R181, R181 ;  /* 0x000000b500b57308 */ /* 0x000ef00000000800 */
[----:B------:R-:W5:Y:S01]  /*10070*/  MUFU.EX2 R184, R184 ;  /* 0x000000b800b87308 */ /* 0x000f620000000800 */
[----:B----4-:R-:W-:Y:S01]  /*10080*/  FADD.FTZ R4, R180, R4 ;  /* 0x00000004b4047221 */ /* 0x010fe20000010000 */
[----:B--2---:R-:W-:-:S06]  /*10090*/  FMNMX.FTZ R7, R7, R153, !PT ;  /* 0x0000009907077209 */ /* 0x004fcc0007810000 */
[----:B------:R-:W2:Y:S01]  /*100a0*/  MUFU.EX2 R185, R185 ;  /* 0x000000b900b97308 */ /* 0x000ea20000000800 */
[----:B---3--:R-:W-:Y:S01]  /*100b0*/  FADD.FTZ R4, R181, R4 ;  /* 0x00000004b5047221 */ /* 0x008fe20000010000 */
[----:B------:R-:W3:Y:S06]  /*100c0*/  SHFL.BFLY PT, R153, R7, 0x1, 0x1f ;  /* 0x0c201f0007997f89 */ /* 0x000eec00000e0000 */
[----:B------:R-:W4:Y:S01]  /*100d0*/  MUFU.EX2 R188, R188 ;  /* 0x000000bc00bc7308 */ /* 0x000f220000000800 */
[----:B-----5:R-:W-:-:S07]  /*100e0*/  FADD.FTZ R4, R184, R4 ;  /* 0x00000004b8047221 */ /* 0x020fce0000010000 */
[----:B------:R-:W5:Y:S01]  /*100f0*/  MUFU.EX2 R189, R189 ;  /* 0x000000bd00bd7308 */ /* 0x000f620000000800 */
[----:B--2---:R-:W-:-:S07]  /*10100*/  FADD.FTZ R4, R185, R4 ;  /* 0x00000004b9047221 */ /* 0x004fce0000010000 */
[----:B------:R-:W-:Y:S01]  /*10110*/  MUFU.EX2 R193, R193 ;  /* 0x000000c100c17308 */ /* 0x000fe20000000800 */
[----:B----4-:R-:W-:Y:S01]  /*10120*/  FADD.FTZ R4, R188, R4 ;  /* 0x00000004bc047221 */ /* 0x010fe20000010000 */
[----:B---3--:R-:W-:-:S06]  /*10130*/  FMNMX.FTZ R7, R7, R153, !PT ;  /* 0x0000009907077209 */ /* 0x008fcc0007810000 */
[----:B------:R-:W-:Y:S01]  /*10140*/  MUFU.EX2 R196, R196 ;  /* 0x000000c400c47308 */ /* 0x000fe20000000800 */
[C---:B------:R-:W-:Y:S01]  /*10150*/  FADD.FTZ R157, -R7.reuse, R201 ;  /* 0x000000c9079d7221 */ /* 0x040fe20000010100 */
[-C--:B------:R-:W-:Y:S01]  /*10160*/  FMUL.FTZ R153, R7, R10.reuse ;  /* 0x0000000a07997220 */ /* 0x080fe20000410000 */
[----:B-----5:R-:W-:Y:S02]  /*10170*/  FADD.FTZ R169, R189, R4 ;  /* 0x00000004bda97221 */ /* 0x020fe40000010000 */
[-C--:B------:R-:W-:Y:S01]  /*10180*/  FMUL.FTZ R157, R157, R10.reuse ;  /* 0x0000000a9d9d7220 */ /* 0x080fe20000410000 */
[-CC-:B------:R-:W-:Y:S01]  /*10190*/  FFMA.FTZ R154, R154, R10.reuse, -R153.reuse ;  /* 0x0000000a9a9a7223 */ /* 0x180fe20000010899 */
[-CC-:B------:R-:W-:Y:S01]  /*101a0*/  FFMA.FTZ R155, R155, R10.reuse, -R153.reuse ;  /* 0x0000000a9b9b7223 */ /* 0x180fe20000010899 */
[-CC-:B------:R-:W-:Y:S01]  /*101b0*/  FFMA.FTZ R158, R158, R10.reuse, -R153.reuse ;  /* 0x0000000a9e9e7223 */ /* 0x180fe20000010899 */
[-CC-:B------:R-:W-:Y:S01]  /*101c0*/  FFMA.FTZ R159, R159, R10.reuse, -R153.reuse ;  /* 0x0000000a9f9f7223 */ /* 0x180fe20000010899 */
[----:B------:R2:W-:Y:S01]  /*101d0*/  MUFU.EX2 R201, R154 ;  /* 0x0000009a00c97308 */ /* 0x0005e20000000800 */
        /* <DEDUP_REMOVED lines=21> */
[----:B------:R-:W-:Y:S01]  /*10330*/  FFMA.FTZ R199, R199, R10, -R153 ;  /* 0x0000000ac7c77223 */ /* 0x000fe20000010899 */
[----:B--2---:R-:W-:Y:S01]  /*10340*/  @!P1 VIADD R154, R6, 0x22840 ;  /* 0x00022840069a9836 */ /* 0x004fe20000000000 */
[----:B------:R2:W5:Y:S01]  /*10350*/  MUFU.EX2 R203, R158 ;  /* 0x0000009e00cb7308 */ /* 0x0005620000000800 */
[----:B------:R-:W-:Y:S01]  /*10360*/  FADD.FTZ R4, R168, R169 ;  /* 0x000000a9a8047221 */ /* 0x000fe20000010000 */
[-C--:B---3--:R-:W-:Y:S01]  /*10370*/  FMUL.FTZ R26, R26, R157.reuse ;  /* 0x0000009d1a1a7220 */ /* 0x088fe20000410000 */
[-C--:B------:R-:W-:Y:S01]  /*10380*/  FMUL.FTZ R27, R27, R157.reuse ;  /* 0x0000009d1b1b7220 */ /* 0x080fe20000410000 */
[----:B------:R-:W-:Y:S01]  /*10390*/  @!P1 PRMT R154, RZ, 0x654, R154 ;  /* 0x00000654ff9a9816 */ /* 0x000fe2000000009a */
[----:B------:R-:W-:Y:S01]  /*103a0*/  FADD.FTZ R169, R193, R4 ;  /* 0x00000004c1a97221 */ /* 0x000fe20000010000 */
[-C--:B------:R-:W-:Y:S01]  /*103b0*/  FMUL.FTZ R30, R30, R157.reuse ;  /* 0x0000009d1e1e7220 */ /* 0x080fe20000410000 */
[----:B------:R-:W-:Y:S01]  /*103c0*/  FMUL.FTZ R31, R31, R157 ;  /* 0x0000009d1f1f7220 */ /* 0x000fe20000410000 */
[----:B------:R-:W3:Y:S01]  /*103d0*/  MUFU.EX2 R159, R159 ;  /* 0x0000009f009f7308 */ /* 0x000ee20000000800 */
[----:B--2---:R-:W-:Y:S01]  /*103e0*/  F2FP.F16.F32.PACK_AB R158, R173, R172 ;  /* 0x000000acad9e723e */ /* 0x004fe200000000ff */
[----:B------:R-:W-:Y:S01]  /*103f0*/  FFMA.FTZ R172, R157, R3, R201 ;  /* 0x000000039dac7223 */ /* 0x000fe200000100c9 */
[----:B------:R-:W-:Y:S01]  /*10400*/  FADD.FTZ R169, R196, R169 ;  /* 0x000000a9c4a97221 */ /* 0x000fe20000010000 */
[C---:B----4-:R-:W-:Y:S01]  /*10410*/  F2FP.F16.F32.PACK_AB R201, R155.reuse, R201 ;  /* 0x000000c99bc9723e */ /* 0x050fe200000000ff */
[-C--:B------:R-:W-:Y:S01]  /*10420*/  FMUL.FTZ R34, R34, R157.reuse ;  /* 0x0000009d22227220 */ /* 0x080fe20000410000 */
[----:B------:R-:W-:Y:S01]  /*10430*/  FADD.FTZ R172, R155, R172 ;  /* 0x000000ac9bac7221 */ /* 0x000fe20000010000 */
[-C--:B------:R-:W-:Y:S01]  /*10440*/  FMUL.FTZ R35, R35, R157.reuse ;  /* 0x0000009d23237220 */ /* 0x080fe20000410000 */
[----:B------:R-:W2:Y:S01]  /*10450*/  MUFU.EX2 R153, R162 ;  /* 0x000000a200997308 */ /* 0x000ea20000000800 */
[-C--:B------:R-:W-:Y:S01]  /*10460*/  FMUL.FTZ R38, R38, R157.reuse ;  /* 0x0000009d26267220 */ /* 0x080fe20000410000 */
[----:B-----5:R-:W-:Y:S01]  /*10470*/  FADD.FTZ R172, R203, R172 ;  /* 0x000000accbac7221 */ /* 0x020fe20000010000 */
        /* <DEDUP_REMOVED lines=70> */
[C---:B----4-:R-:W-:Y:S01]  /*108e0*/  FADD.FTZ R172, R175.reuse, R172 ;  /* 0x000000acafac7221 */ /* 0x050fe20000010000 */
[----:B------:R-:W-:Y:S01]  /*108f0*/  F2FP.F16.F32.PACK_AB R159, R175, R174 ;  /* 0x000000aeaf9f723e */ /* 0x000fe200000000ff */
[-C--:B------:R-:W-:Y:S01]  /*10900*/  FMUL.FTZ R142, R142, R157.reuse ;  /* 0x0000009d8e8e7220 */ /* 0x080fe20000410000 */
[-C--:B------:R-:W-:Y:S01]  /*10910*/  FMUL.FTZ R143, R143, R157.reuse ;  /* 0x0000009d8f8f7220 */ /* 0x080fe20000410000 */
[-C--:B------:R-:W-:Y:S01]  /*10920*/  FMUL.FTZ R146, R146, R157.reuse ;  /* 0x0000009d92927220 */ /* 0x080fe20000410000 */
[-C--:B------:R-:W-:Y:S01]  /*10930*/  FMUL.FTZ R147, R147, R157.reuse ;  /* 0x0000009d93937220 */ /* 0x080fe20000410000 */
[-C--:B------:R-:W-:Y:S01]  /*10940*/  FMUL.FTZ R150, R150, R157.reuse ;  /* 0x0000009d96967220 */ /* 0x080fe20000410000 */
[----:B------:R4:W5:Y:S01]  /*10950*/  MUFU.EX2 R170, R5 ;  /* 0x0000000500aa7308 */ /* 0x0009620000000800 */
[----:B---3--:R-:W-:Y:S01]  /*10960*/  FADD.FTZ R172, R161, R172 ;  /* 0x000000aca1ac7221 */ /* 0x008fe20000010000 */
[----:B------:R-:W-:Y:S01]  /*10970*/  FMUL.FTZ R151, R151, R157 ;  /* 0x0000009d97977220 */ /* 0x000fe20000410000 */
[----:B------:R-:W-:-:S02]  /*10980*/  F2FP.F16.F32.PACK_AB R153, R163, R153 ;  /* 0x00000099a399723e */ /* 0x000fc400000000ff */
[----:B------:R-:W-:Y:S02]  /*10990*/  F2FP.F16.F32.PACK_AB R157, R171, R167 ;  /* 0x000000a7ab9d723e */ /* 0x000fe400000000ff */
[----:B------:R-:W-:Y:S01]  /*109a0*/  F2FP.F16.F32.PACK_AB R162, R181, R180 ;  /* 0x000000b4b5a2723e */ /* 0x000fe200000000ff */
[----:B------:R-:W3:Y:S01]  /*109b0*/  MUFU.EX2 R182, R182 ;  /* 0x000000b600b67308 */ /* 0x000ee20000000800 */
[----:B----4-:R-:W-:Y:S01]  /*109c0*/  IADD3 R5, -R217, 0xb, RZ ;  /* 0x0000000bd9057810 */ /* 0x010fe20007ffe1ff */
[----:B--2---:R-:W-:Y:S01]  /*109d0*/  FADD.FTZ R3, R179, R172 ;  /* 0x000000acb3037221 */ /* 0x004fe20000010000 */
[----:B------:R-:W-:Y:S02]  /*109e0*/  F2FP.F16.F32.PACK_AB R166, R189, R188 ;  /* 0x000000bcbda6723e */ /* 0x000fe400000000ff */
[----:B------:R-:W-:Y:S01]  /*109f0*/  F2FP.F16.F32.PACK_AB R168, R193, R168 ;  /* 0x000000a8c1a8723e */ /* 0x000fe200000000ff */
[----:B------:R2:W-:Y:S06]  /*10a00*/  BAR.ARV R5, 0x100 ;  /* 0x000400050000751d */ /* 0x0005ec0000002000 */
[----:B------:R-:W4:Y:S01]  /*10a10*/  MUFU.EX2 R183, R183 ;  /* 0x000000b700b77308 */ /* 0x000f220000000800 */
[----:B------:R0:W-:Y:S01]  /*10a20*/  @!P1 SYNCS.ARRIVE.TRANS64.RED.A1T0 RZ, [R154+URZ], RZ ;  /* 0x000000ff9aff99a7 */ /* 0x0001e2000810043f */
[C---:B-----5:R-:W-:Y:S01]  /*10a30*/  FADD.FTZ R4, R170.reuse, R169 ;  /* 0x000000a9aa047221 */ /* 0x060fe20000010000 */
[----:B------:R-:W-:Y:S01]  /*10a40*/  F2FP.F16.F32.PACK_AB R170, R170, R196 ;  /* 0x000000c4aaaa723e */ /* 0x000fe200000000ff */
[----:B---3--:R-:W-:Y:S01]  /*10a50*/  FADD.FTZ R178, R182, R3 ;  /* 0x00000003b6b27221 */ /* 0x008fe20000010000 */
[----:B------:R-:W-:-:S03]  /*10a60*/  F2FP.F16.F32.PACK_AB R161, R179, R161 ;  /* 0x000000a1b3a1723e */ /* 0x000fc600000000ff */
[----:B------:R-:W-:Y:S01]  /*10a70*/  MUFU.EX2 R187, R187 ;  /* 0x000000bb00bb7308 */ /* 0x000fe20000000800 */
[----:B0-----:R-:W-:Y:S02]  /*10a80*/  F2FP.F16.F32.PACK_AB R154, R165, R164 ;  /* 0x000000a4a59a723e */ /* 0x001fe400000000ff */
[----:B------:R-:W-:-:S05]  /*10a90*/  F2FP.F16.F32.PACK_AB R164, R185, R184 ;  /* 0x000000b8b9a4723e */ /* 0x000fca00000000ff */
[----:B------:R-:W0:Y:S01]  /*10aa0*/  MUFU.EX2 R165, R186 ;  /* 0x000000ba00a57308 */ /* 0x000e220000000800 */
[C---:B----4-:R-:W-:Y:S01]  /*10ab0*/  FADD.FTZ R178, R183.reuse, R178 ;  /* 0x000000b2b7b27221 */ /* 0x050fe20000010000 */
[----:B------:R-:W-:-:S06]  /*10ac0*/  F2FP.F16.F32.PACK_AB R163, R183, R182 ;  /* 0x000000b6b7a3723e */ /* 0x000fcc00000000ff */
[----:B------:R-:W3:Y:S08]  /*10ad0*/  MUFU.EX2 R190, R190 ;  /* 0x000000be00be7308 */ /* 0x000ef00000000800 */
[----:B------:R-:W4:Y:S01]  /*10ae0*/  MUFU.EX2 R191, R191 ;  /* 0x000000bf00bf7308 */ /* 0x000f220000000800 */
[----:B0-----:R-:W-:Y:S01]  /*10af0*/  FADD.FTZ R178, R165, R178 ;  /* 0x000000b2a5b27221 */ /* 0x001fe20000010000 */
[----:B------:R-:W-:-:S03]  /*10b00*/  F2FP.F16.F32.PACK_AB R165, R187, R165 ;  /* 0x000000a5bba5723e */ /* 0x000fc600000000ff */
[----:B------:R-:W-:-:S03]  /*10b10*/  FADD.FTZ R3, R187, R178 ;  /* 0x000000b2bb037221 */ /* 0x000fc60000010000 */
[----:B------:R-:W0:Y:S01]  /*10b20*/  MUFU.EX2 R169, R194 ;  /* 0x000000c200a97308 */ /* 0x000e220000000800 */
[----:B---3--:R-:W-:-:S07]  /*10b30*/  FADD.FTZ R176, R190, R3 ;  /* 0x00000003beb07221 */ /* 0x008fce0000010000 */
[----:B------:R-:W3:Y:S01]  /*10b40*/  MUFU.EX2 R172, R195 ;  /* 0x000000c300ac7308 */ /* 0x000ee20000000800 */
[C---:B----4-:R-:W-:Y:S01]  /*10b50*/  FADD.FTZ R176, R191.reuse, R176 ;  /* 0x000000b0bfb07221 */ /* 0x050fe20000010000 */
[----:B------:R-:W-:-:S06]  /*10b60*/  F2FP.F16.F32.PACK_AB R167, R191, R190 ;  /* 0x000000bebfa7723e */ /* 0x000fcc00000000ff */
[----:B------:R-:W4:Y:S01]  /*10b70*/  MUFU.EX2 R198, R198 ;  /* 0x000000c600c67308 */ /* 0x000f220000000800 */
[----:B0-----:R-:W-:-:S07]  /*10b80*/  FADD.FTZ R3, R169, R176 ;  /* 0x000000b0a9037221 */ /* 0x001fce0000010000 */
[----:B------:R-:W0:Y:S01]  /*10b90*/  MUFU.EX2 R199, R199 ;  /* 0x000000c700c77308 */ /* 0x000e220000000800 */
[C---:B---3--:R-:W-:Y:S01]  /*10ba0*/  FADD.FTZ R3, R172.reuse, R3 ;  /* 0x00000003ac037221 */ /* 0x048fe20000010000 */
[----:B------:R-:W-:-:S03]  /*10bb0*/  F2FP.F16.F32.PACK_AB R169, R172, R169 ;  /* 0x000000a9aca9723e */ /* 0x000fc600000000ff */
[----:B----4-:R-:W-:-:S04]  /*10bc0*/  FADD.FTZ R174, R198, R3 ;  /* 0x00000003c6ae7221 */ /* 0x010fc80000010000 */
[C---:B0-----:R-:W-:Y:S01]  /*10bd0*/  FADD.FTZ R3, R199.reuse, R174 ;  /* 0x000000aec7037221 */ /* 0x041fe20000010000 */
[----:B------:R-:W-:Y:S01]  /*10be0*/  F2FP.F16.F32.PACK_AB R171, R199, R198 ;  /* 0x000000c6c7ab723e */ /* 0x000fe200000000ff */
[----:B--2---:R-:W-:Y:S06]  /*10bf0*/  @!P0 BRA `(.L_x_2818) ;  /* 0x0000000000048947 */ /* 0x004fec0003800000 */
[----:B------:R-:W-:Y:S01]  /*10c00*/  BPT.TRAP 0x1 ;  /* 0x000000040000795c */ /* 0x000fe20000300000 */
.L_x_2818:
[----:B------:R0:W2:Y:S01]  /*10c10*/  SYNCS.PHASECHK.TRANS64.TRYWAIT P3, [R6+URZ+0x22850], R213 ;  /* 0x022850d5060075a7 */ /* 0x0000a2000806017f */
[----:B------:R-:W-:Y:S05]  /*10c20*/  @!P0 BRA `(.L_x_2819) ;  /* 0x0000000000048947 */ /* 0x000fea0003800000 */
[----:B------:R-:W-:Y:S01]  /*10c30*/  BPT.TRAP 0x1 ;  /* 0x000000040000795c */ /* 0x000fe20000300000 */
.L_x_2819:
[----:B------:R-:W-:Y:S04]  /*10c40*/  BSSY B0, `(.L_x_2820) ;  /* 0x0000004000007945 */ /* 0x000fe80003800000 */
[----:B--2---:R-:W-:Y:S05]  /*10c50*/  @P3 BRA `(.L_x_2821) ;  /* 0x0000000000083947 */ /* 0x004fea0003800000 */
[----:B------:R-:W2:Y:S02]  /*10c60*/  SYNCS.PHASECHK.TRANS64.TRYWAIT P3, [R6+URZ+0x22850], R213 ;  /* 0x022850d5060075a7 */ /* 0x000ea4000806017f */
[----:B--2---:R-:W-:Y:S05]  /*10c70*/  @!P3 BRA `(.L_x_2822) ;  /* 0x000000f800a4b947 */ /* 0x004fea0003800000 */
.L_x_2821:
[----:B------:R-:W-:Y:S05]  /*10c80*/  BSYNC B0 ;  /* 0x0000000000007941 */ /* 0x000fea0003800000 */
.L_x_2820:
[----:B------:R-:W3:Y:S01]  /*10c90*/  S2R R174, SR_TID.X ;  /* 0x0000000000ae7919 */ /* 0x000ee20000002100 */
[----:B------:R-:W-:Y:S01]  /*10ca0*/  IMAD.MOV.U32 R173, RZ, RZ, 0x40000040 ;  /* 0x40000040ffad7424 */ /* 0x000fe200078e00ff */
[----:B------:R-:W-:Y:S05]  /*10cb0*/  WARPSYNC.ALL ;  /* 0x0000000000007948 */ /* 0x000fea0003800000 */
[----:B------:R-:W-:Y:S01]  /*10cc0*/  R2UR UR7, R173 ;  /* 0x00000000ad0772ca */ /* 0x000fe200000e0000 */
[----:B------:R-:W-:Y:S02]  /*10cd0*/  IMAD R172, R2, 0xc00, R11 ;  /* 0x00000c0002ac7824 */ /* 0x000fe400078e020b */
[----:B------:R-:W-:-:S02]  /*10ce0*/  IMAD.MOV.U32 R175, RZ, RZ, 0x40000040 ;  /* 0x40000040ffaf7424 */ /* 0x000fc400078e00ff */
[----:B012---:R-:W-:Y:S01]  /*10cf0*/  @!P1 VIADD R6, R6, 0x22860 ;  /* 0x0002286006069836 */ /* 0x007fe20000000000 */
[----:B------:R-:W-:-:S04]  /*10d00*/  R2UR UR6, R172 ;  /* 0x00000000ac0672ca */ /* 0x000fc800000e0000 */
[----:B------:R-:W-:Y:S02]  /*10d10*/  @!P1 PRMT R6, RZ, 0x654, R6 ;  /* 0x00000654ff069816 */ /* 0x000fe40000000006 */
[----:B---3--:R-:W-:-:S05]  /*10d20*/  SHF.R.U32.HI R174, RZ, 0x7, R174 ;  /* 0x00000007ffae7819 */ /* 0x008fca00000116ae */
[----:B------:R-:W-:Y:S02]  /*10d30*/  VIADD R173, R174, 0x8 ;  /* 0x00000008aead7836 */ /* 0x000fe40000000000 */
[----:B------:R-:W-:-:S03]  /*10d40*/  VIADD R174, R172, 0x80 ;  /* 0x00000080acae7836 */ /* 0x000fc60000000000 */
        /* <DEDUP_REMOVED lines=45> */
[----:B0-----:R-:W-:-:S07]  /*11020*/  IMAD.MOV.U32 R6, RZ, RZ, R216 ;  /* 0x000000ffff067224 */ /* 0x001fce00078e00d8 */
.L_x_2813:
[----:B------:R-:W-:-:S13]  /*11030*/  ISETP.GE.AND P2, PT, R6, R219, PT ;  /* 0x000000db0600720c */ /* 0x000fda0003f46270 */
[----:B------:R-:W-:Y:S05]  /*11040*/  @!P2 BRA `(.L_x_2824) ;  /* 0x00000030006ca947 */ /* 0x000fea0003800000 */
[----:B------:R-:W-:Y:S02]  /*11050*/  IMAD.MOV.U32 R216, RZ, RZ, R7 ;  /* 0x000000ffffd87224 */ /* 0x000fe400078e0007 */
[----:B------:R-:W-:-:S07]  /*11060*/  IMAD.MOV.U32 R217, RZ, RZ, R0 ;  /* 0x000000ffffd97224 */ /* 0x000fce00078e0000 */
.L_x_2842:
[----:B------:R-:W-:Y:S01]  /*11070*/  VIADD R2, R2, 0x1 ;  /* 0x0000000102027836 */ /* 0x000fe20000000000 */
[----:B------:R-:W-:Y:S05]  /*11080*/  YIELD ;  /* 0x0000000000007946 */ /* 0x000fea0003800000 */
[----:B------:R-:W-:-:S04]  /*11090*/  ISETP.NE.AND P2, PT, R2, 0x2, PT ;  /* 0x000000020200780c */ /* 0x000fc80003f45270 */
[----:B------:R-:W-:Y:S02]  /*110a0*/  SEL R0, RZ, 0x1, P2 ;  /* 0x00000001ff007807 */ /* 0x000fe40001000000 */
[----:B------:R-:W-:Y:S02]  /*110b0*/  SEL R2, R2, RZ, P2 ;  /* 0x000000ff02027207 */ /* 0x000fe40001000000 */
[----:B------:R-:W-:Y:S01]  /*110c0*/  LOP3.LUT R19, R19, R0, RZ, 0x3c, !PT ;  /* 0x0000000013137212 */ /* 0x000fe200078e3cff */
[----:B--2---:R-:W-:Y:S06]  /*110d0*/  @!P0 BRA `(.L_x_2825) ;  /* 0x0000000000048947 */ /* 0x004fec0003800000 */
[----:B------:R-:W-:Y:S01]  /*110e0*/  BPT.TRAP 0x1 ;  /* 0x000000040000795c */ /* 0x000fe20000300000 */
.L_x_2825:
[----:B0-----:R-:W-:Y:S01]  /*110f0*/  IMAD R201, R2, 0x8, R16 ;  /* 0x0000000802c97824 */ /* 0x001fe200078e0210 */
[----:B------:R-:W-:-:S04]  /*11100*/  SHF.L.U32 R200, R19, 0x1f, RZ ;  /* 0x0000001f13c87819 */ /* 0x000fc800000006ff */
[----:B------:R0:W2:Y:S01]  /*11110*/  SYNCS.PHASECHK.TRANS64.TRYWAIT P2, [R201+URZ+0x22830], R200 ;  /* 0x022830c8c90075a7 */ /* 0x0000a2000804017f */
[----:B------:R-:W-:Y:S05]  /*11120*/  @!P0 BRA `(.L_x_2826) ;  /* 0x0000000000048947 */ /* 0x000fea0003800000 */
[----:B------:R-:W-:Y:S01]  /*11130*/  BPT.TRAP 0x1 ;  /* 0x000000040000795c */ /* 0x000fe20000300000 */
.L_x_2826:
[----:B------:R-:W-:Y:S02]  /*11140*/  IMAD R202, R2, 0x300, R211 ;  /* 0x0000030002ca7824 */ /* 0x000fe400078e02d3 */
[----:B------:R-:W-:Y:S01]  /*11150*/  IMAD.MOV.U32 R203, RZ, RZ, 0x40000040 ;  /* 0x40000040ffcb7424 */ /* 0x000fe200078e00ff */
[----:B--2---:R-:W-:Y:S06]  /*11160*/  @P2 BRA `(.L_x_2827) ;  /* 0x0000000000082947 */ /* 0x004fec0003800000 */
[----:B------:R-:W2:Y:S02]  /*11170*/  SYNCS.PHASECHK.TRANS64.TRYWAIT P2, [R201+URZ+0x22830], R200 ;  /* 0x022830c8c90075a7 */ /* 0x000ea4000804017f */
[----:B--2---:R-:W-:Y:S05]  /*11180*/  @!P2 BRA `(.L_x_2828) ;  /* 0x000000f40074a947 */ /* 0x004fea0003800000 */
.L_x_2827:
[----:B------:R-:W-:Y:S05]  /*11190*/  WARPSYNC.ALL ;  /* 0x0000000000007948 */ /* 0x000fea0003800000 */
[C---:B------:R-:W-:Y:S01]  /*111a0*/  R2UR UR6, R202.reuse ;  /* 0x00000000ca0672ca */ /* 0x040fe200000e0000 */
[----:B-1----:R-:W-:Y:S01]  /*111b0*/  WARPGROUP.ARRIVE ;  /* 0x00000000000079c5 */ /* 0x002fe20000000000 */
[----:B------:R-:W-:Y:S01]  /*111c0*/  R2UR UR7, R203 ;  /* 0x00000000cb0772ca */ /* 0x000fe200000e0000 */
[----:B------:R-:W-:Y:S01]  /*111d0*/  VIADD R212, R202, 0x2 ;  /* 0x00000002cad47836 */ /* 0x000fe20000000000 */
[----:B------:R-:W-:Y:S01]  /*111e0*/  R2UR UR4, R8 ;  /* 0x00000000080472ca */ /* 0x000fe200000e0000 */
[----:B------:R-:W-:Y:S01]  /*111f0*/  IMAD.MOV.U32 R213, RZ, RZ, 0x40000040 ;  /* 0x40000040ffd57424 */ /* 0x000fe200078e00ff */
[----:B------:R-:W-:Y:S01]  /*11200*/  R2UR UR5, R9 ;  /* 0x00000000090572ca */ /* 0x000fe200000e0000 */
[----:B------:R-:W-:Y:S01]  /*11210*/  IMAD.MOV.U32 R203, RZ, RZ, 0x40000040 ;  /* 0x40000040ffcb7424 */ /* 0x000fe200078e00ff */
[----:B------:R-:W-:Y:S01]  /*11220*/  ISETP.NE.AND P2, PT, R234, 0x1, PT ;  /* 0x00000001ea00780c */ /* 0x000fe20003f45270 */
[----:B------:R-:W1:Y:S01]  /*11230*/  S2R R7, SR_TID.X ;  /* 0x0000000000077919 */ /* 0x000e620000002100 */
[----:B------:R-:W-:-:S09]  /*11240*/  IMAD.IADD R227, R215, 0x1, R210 ;  /* 0x00000001d7e37824 */ /* 0x000fd200078e02d2 */
        /* <DEDUP_REMOVED lines=8> */
[----:B------:R-:W3:Y:S08]  /*112d0*/  @P2 LDC R5, c[0x0][0x44c] ;  /* 0x00011300ff052b82 */ /* 0x000ef00000000800 */
[----:B------:R-:W4:Y:S01]  /*112e0*/  @P2 LDC R0, c[0x0][0x450] ;  /* 0x00011400ff002b82 */ /* 0x000f220000000800 */
[----:B-1----:R-:W-:Y:S01]  /*112f0*/  SHF.R.U32.HI R7, RZ, 0x7, R7 ;  /* 0x00000007ff077819 */ /* 0x002fe20000011607 */
[----:B---3--:R-:W-:-:S05]  /*11300*/  @P2 IMAD.HI.U32 R5, R227, R5, RZ ;  /* 0x00000005e3052227 */ /* 0x008fca00078e00ff */
[----:B----4-:R-:W-:Y:S01]  /*11310*/  @P2 SHF.R.U32.HI R227, RZ, R0, R5 ;  /* 0x00000000ffe32219 */ /* 0x010fe20000011605 */
[----:B------:R-:W-:Y:S01]  /*11320*/  @!P1 VIADD R0, R201, 0x22840 ;  /* 0x00022840c9009836 */ /* 0x000fe20000000000 */
[----:B------:R-:W-:Y:S02]  /*11330*/  IADD3 R5, -R7, 0xb, RZ ;  /* 0x0000000b07057810 */ /* 0x000fe40007ffe1ff */
[----:B------:R-:W-:Y:S01]  /*11340*/  ISETP.GE.AND P2, PT, R229, 0x1, PT ;  /* 0x00000001e500780c */ /* 0x000fe20003f46270 */
[----:B------:R-:W1:Y:S01]  /*11350*/  SHFL.IDX PT, R7, R227, RZ, 0x1c1f ;  /* 0x001c1fffe3077589 */ /* 0x000e6200000e0000 */
[----:B------:R-:W-:Y:S01]  /*11360*/  @!P1 PRMT R0, RZ, 0x654, R0 ;  /* 0x00000654ff009816 */ /* 0x000fe20000000000 */
[----:B------:R-:W-:Y:S02]  /*11370*/  WARPGROUP.DEPBAR.LE gsb0, 0x0 ;  /* 0x00008000000079c5 */ /* 0x000fe40000010000 */
[----:B------:R-:W-:-:S06]  /*11380*/  WARPGROUP.ARRIVE ;  /* 0x00000000000079c5 */ /* 0x000fcc0000000000 */
        /* <DEDUP_REMOVED lines=15> */
[----:B------:R-:W-:Y:S02]  /*11480*/  ULOP3.LUT UR4, URZ, UR45, URZ, 0x33, !UPT ;  /* 0x0000002d3f047292 */ /* 0x000fe4000f8e333f */
[----:B------:R-:W-:Y:S02]  /*11490*/  WARPGROUP.DEPBAR.LE gsb0, 0x0 ;  /* 0x00008000000079c5 */ /* 0x000fe40000010000 */
[----:B------:R3:W-:Y:S06]  /*114a0*/  BAR.ARV R5, 0x100 ;  /* 0x000400050000751d */ /* 0x0007ec0000002000 */
[----:B------:R4:W-:Y:S02]  /*114b0*/  @!P1 SYNCS.ARRIVE.TRANS64.RED.A1T0 RZ, [R0+URZ], RZ ;  /* 0x000000ff00ff99a7 */ /* 0x0009e4000810043f */
[----:B----4-:R-:W-:-:S04]  /*114c0*/  IMAD R0, R6, -0x60, RZ ;  /* 0xffffffa006007824 */ /* 0x010fc800078e02ff */
[----:B------:R-:W-:-:S04]  /*114d0*/  VIADD R10, R0, 0x1 ;  /* 0x00000001000a7836 */ /* 0x000fc80000000000 */
[----:B------:R-:W-:-:S05]  /*114e0*/  IMAD R10, R206, -0x2, R10 ;  /* 0xfffffffece0a7824 */ /* 0x000fca00078e020a */
[----:B------:R-:W-:-:S05]  /*114f0*/  IADD3 R213, -R204, R10, R205 ;  /* 0x0000000accd57210 */ /* 0x000fca0007ffe1cd */
[C---:B------:R-:W-:Y:S02]  /*11500*/  VIADD R226, R213.reuse, UR44 ;  /* 0x0000002cd5e27c36 */ /* 0x040fe40008000000 */
[----:B------:R-:W-:Y:S02]  /*11510*/  VIADD R213, R213, UR4 ;  /* 0x00000004d5d57c36 */ /* 0x000fe40008000000 */
[C---:B-1----:R-:W-:Y:S02]  /*11520*/  IMAD.IADD R212, R7.reuse, 0x1, R226 ;  /* 0x0000000107d47824 */ /* 0x042fe400078e02e2 */
        /* <DEDUP_REMOVED lines=14> */
.L_x_2831:
[----:B------:R-:W-:-:S05]  /*11610*/  IMAD.U32 R228, RZ, RZ, UR37 ;  /* 0x00000025ffe47e24 */ /* 0x000fca000f8e00ff */
[----:B------:R-:W-:-:S13]  /*11620*/  ISETP.NE.AND P2, PT, R228, 0x1, PT ;  /* 0x00000001e400780c */ /* 0x000fda0003f45270 */
[----:B------:R-:W1:Y:S02]  /*11630*/  @P2 LDC.64 R202, c[0x0][0x9e8] ;  /* 0x00027a00ffca2b82 */ /* 0x000e640000000a00 */
[----:B-1----:R-:W-:-:S05]  /*11640*/  @P2 IMAD.HI.U32 R202, R7, R202, RZ ;  /* 0x000000ca07ca2227 */ /* 0x002fca00078e00ff */
[----:B------:R-:W-:-:S07]  /*11650*/  @P2 SHF.R.U32.HI R7, RZ, R203, R202 ;  /* 0x000000cbff072219 */ /* 0x000fce00000116ca */
.L_x_2832:
[----:B------:R-:W-:Y:S05]  /*11660*/  BSYNC B0 ;  /* 0x0000000000007941 */ /* 0x000fea0003800000 */
.L_x_2830:
[----:B------:R-:W-:-:S04]  /*11670*/  IMAD R202, R206, -0x2, R0 ;  /* 0xfffffffececa7824 */ /* 0x000fc800078e0200 */
[----:B------:R-:W-:-:S05]  /*11680*/  IMAD R202, R7, R228, R202 ;  /* 0x000000e407ca7224 */ /* 0x000fca00078e02ca */
[----:B------:R-:W-:Y:S02]  /*11690*/  VIMNMX R10, R10, R202, !PT ;  /* 0x000000ca0a0a7248 */ /* 0x000fe40007fe0100 */
[----:B------:R-:W-:-:S07]  /*116a0*/  VIADDMNMX R212, R202, R228, R212, PT ;  /* 0x000000e4cad47246 */ /* 0x000fce00038001d4 */
.L_x_2829:
[----:B------:R-:W3:Y:S01]  /*116b0*/  LDL.LU R228, [R1] ;  /* 0x0000000001e47983 */ /* 0x000ee20000300800 */
[C---:B------:R-:W-:Y:S02]  /*116c0*/  ISETP.GE.AND P2, PT, R0.reuse, 0x1, PT ;  /* 0x000000010000780c */ /* 0x040fe40003f46270 */
[----:B------:R-:W-:Y:S02]  /*116d0*/  ISETP.GE.AND P4, PT, R0, 0x9, PT ;  /* 0x000000090000780c */ /* 0x000fe40003f86270 */
[----:B---3--:R-:W-:-:S09]  /*116e0*/  LOP3.LUT R228, R228, 0xfff7ffff, RZ, 0xc0, !PT ;  /* 0xfff7ffffe4e47812 */ /* 0x008fd200078ec0ff */
        /* <DEDUP_REMOVED lines=131> */
[----:B------:R-:W1:Y:S02]  /*11f20*/  SHFL.IDX PT, R10, R227, 0x1, 0x1c1f ;  /* 0x003c1f00e30a7f89 */ /* 0x000e6400000e0000 */
[----:B------:R-:W-:Y:S02]  /*11f30*/  ISETP.LT.OR P6, PT, R212, 0x5a, P6 ;  /* 0x0000005ad400780c */ /* 0x000fe400037c1670 */
[----:B------:R3:W-:Y:S02]  /*11f40*/  STL [R1], R228 ;  /* 0x000000e401007387 */ /* 0x0007e40000100800 */
[----:B------:R-:W-:-:S02]  /*11f50*/  FSEL R197, R197, -INF , !P6 ;  /* 0xff800000c5c57808 */ /* 0x000fc40007000000 */
[----:B------:R-:W-:Y:S01]  /*11f60*/  ISETP.GE.AND P6, PT, R229, 0x1, PT ;  /* 0x00000001e500780c */ /* 0x000fe20003fc6270 */
[--C-:B-1----:R-:W-:Y:S02]  /*11f70*/  IMAD.IADD R226, R226, 0x1, R10.reuse ;  /* 0x00000001e2e27824 */ /* 0x102fe400078e020a */
        /* <DEDUP_REMOVED lines=14> */
.L_x_2835:
[----:B------:R-:W-:-:S05]  /*12060*/  IMAD.U32 R203, RZ, RZ, UR37 ;  /* 0x00000025ffcb7e24 */ /* 0x000fca000f8e00ff */
[----:B------:R-:W-:-:S13]  /*12070*/  ISETP.NE.AND P6, PT, R203, 0x1, PT ;  /* 0x00000001cb00780c */ /* 0x000fda0003fc5270 */
[----:B------:R-:W1:Y:S02]  /*12080*/  @P6 LDC.64 R152, c[0x0][0x9e8] ;  /* 0x00027a00ff986b82 */ /* 0x000e640000000a00 */
[----:B-1----:R-:W-:-:S05]  /*12090*/  @P6 IMAD.HI.U32 R152, R10, R152, RZ ;  /* 0x000000980a986227 */ /* 0x002fca00078e00ff */
[----:B------:R-:W-:-:S07]  /*120a0*/  @P6 SHF.R.U32.HI R10, RZ, R153, R152 ;  /* 0x00000099ff0a6219 */ /* 0x000fce0000011698 */
.L_x_2836:
[----:B------:R-:W-:Y:S05]  /*120b0*/  BSYNC B0 ;  /* 0x0000000000007941 */ /* 0x000fea0003800000 */
.L_x_2834:
[----:B------:R-:W-:-:S04]  /*120c0*/  IMAD R0, R206, -0x2, R0 ;  /* 0xfffffffece007824 */ /* 0x000fc800078e0200 */
[----:B------:R-:W-:-:S05]  /*120d0*/  IMAD R0, R10, R203, R0 ;  /* 0x000000cb0a007224 */ /* 0x000fca00078e0200 */
[----:B------:R-:W-:Y:S02]  /*120e0*/  VIMNMX R213, R213, R0, !PT ;  /* 0x00000000d5d57248 */ /* 0x000fe40007fe0100 */
[----:B------:R-:W-:-:S07]  /*120f0*/  VIADDMNMX R226, R0, R203, R226, PT ;  /* 0x000000cb00e27246 */ /* 0x000fce00038001e2 */
.L_x_2833:
[----:B------:R-:W-:Y:S02]  /*12100*/  ISETP.GT.AND P2, PT, R213, 0x1, !P2 ;  /* 0x00000001d500780c */ /* 0x000fe40005744270 */
[----:B------:R-:W-:Y:S02]  /*12110*/  FMNMX.FTZ R0, R7, R217, !PT ;  /* 0x000000d907007209 */ /* 0x000fe40007810000 */
[----:B------:R-:W-:Y:S02]  /*12120*/  ISETP.LT.OR P2, PT, R226, 0x2, P2 ;  /* 0x00000002e200780c */ /* 0x000fe40001741670 */
[C---:B------:R-:W-:Y:S02]  /*12130*/  LOP3.LUT P6, RZ, R228.reuse, 0x8000, RZ, 0xc0, !PT ;  /* 0x00008000e4ff7812 */ /* 0x040fe400078cc0ff */
        /* <DEDUP_REMOVED lines=65> */
[C---:B------:R-:W-:Y:S02]  /*12550*/  ISETP.GT.AND P2, PT, R213.reuse, 0x29, !P2 ;  /* 0x00000029d500780c */ /* 0x040fe40005744270 */
[----:B------:R-:W-:Y:S02]  /*12560*/  LOP3.LUT P3, RZ, R228, 0x80000, RZ, 0xc0, !PT ;  /* 0x00080000e4ff7812 */ /* 0x000fe4000786c0ff */
        /* <DEDUP_REMOVED lines=12> */
[----:B------:R-:W-:Y:S02]  /*12630*/  FSEL R195, R195, -INF , !P4 ;  /* 0xff800000c3c37808 */ /* 0x000fe40006000000 */
[----:B------:R-:W-:Y:S02]  /*12640*/  ISETP.GT.AND P2, PT, R213, 0x31, !P2 ;  /* 0x00000031d500780c */ /* 0x000fe40005744270 */
[C---:B------:R-:W-:Y:S02]  /*12650*/  ISETP.LT.OR P5, PT, R226.reuse, 0x59, P5 ;  /* 0x00000059e200780c */ /* 0x040fe40002fa1670 */
[----:B------:R-:W-:-:S02]  /*12660*/  ISETP.LT.OR P2, PT, R226, 0x32, P2 ;  /* 0x00000032e200780c */ /* 0x000fc40001741670 */
[----:B------:R-:W-:Y:S02]  /*12670*/  FSEL R198, R198, -INF , !P5 ;  /* 0xff800000c6c67808 */ /* 0x000fe40006800000 */
[----:B------:R-:W-:Y:S02]  /*12680*/  FSEL R179, R179, -INF , !P2 ;  /* 0xff800000b3b37808 */ /* 0x000fe40005000000 */
[----:B------:R-:W-:Y:S02]  /*12690*/  LOP3.LUT P2, RZ, R228, 0x200, RZ, 0xc0, !PT ;  /* 0x00000200e4ff7812 */ /* 0x000fe4000784c0ff */
[----:B-1----:R-:W-:Y:S01]  /*126a0*/  FMNMX.FTZ R0, R0, R10, !PT ;  /* 0x0000000a00007209 */ /* 0x002fe20007810000 */
[----:B------:R-:W-:Y:S01]  /*126b0*/  IMAD.U32 R10, RZ, RZ, UR36 ;  /* 0x00000024ff0a7e24 */ /* 0x000fe2000f8e00ff */
[----:B------:R-:W-:-:S03]  /*126c0*/  ISETP.GT.AND P2, PT, R213, 0x38, !P2 ;  /* 0x00000038d500780c */ /* 0x000fc60005744270 */
[----:B------:R-:W-:Y:S01]  /*126d0*/  FMUL.FTZ R153, R0, R10 ;  /* 0x0000000a00997220 */ /* 0x000fe20000410000 */
        /* <DEDUP_REMOVED lines=23> */
[----:B------:R-:W-:Y:S02]  /*12850*/  FSEL R152, R0, RZ, P2 ;  /* 0x000000ff00987208 */ /* 0x000fe40001000000 */
[----:B------:R-:W-:Y:S02]  /*12860*/  FSEL R153, R153, RZ, P2 ;  /* 0x000000ff99997208 */ /* 0x000fe40001000000 */
[----:B------:R-:W-:Y:S01]  /*12870*/  ISETP.GT.AND P2, PT, R213, RZ, !P3 ;  /* 0x000000ffd500720c */ /* 0x000fe20005f44270 */
[----:B------:R-:W-:Y:S02]  /*12880*/  FADD.FTZ R152, -R152, R217 ;  /* 0x000000d998987221 */ /* 0x000fe40000010100 */
[-CC-:B------:R-:W-:Y:S01]  /*12890*/  FFMA.FTZ R7, R7, R10.reuse, -R153.reuse ;  /* 0x0000000a07077223 */ /* 0x180fe20000010899 */
[-CC-:B------:R-:W-:Y:S01]  /*128a0*/  FFMA.FTZ R202, R202, R10.reuse, -R153.reuse ;  /* 0x0000000acaca7223 */ /* 0x180fe20000010899 */
[-C--:B------:R-:W-:Y:S01]  /*128b0*/  FMUL.FTZ R152, R152, R10.reuse ;  /* 0x0000000a98987220 */ /* 0x080fe20000410000 */
        /* <DEDUP_REMOVED lines=23> */
[----:B------:R-:W-:-:S04]  /*12a30*/  ISETP.LT.OR P2, PT, R226, 0x1, P2 ;  /* 0x00000001e200780c */ /* 0x000fc80001741670 */
[----:B------:R-:W-:Y:S02]  /*12a40*/  FSEL R154, R154, -INF , !P2 ;  /* 0xff8000009a9a7808 */ /* 0x000fe40005000000 */
[----:B------:R-:W-:Y:S01]  /*12a50*/  ISETP.GT.AND P2, PT, R213, 0x59, !P6 ;  /* 0x00000059d500780c */ /* 0x000fe20007744270 */
[----:B------:R-:W1:Y:S03]  /*12a60*/  MUFU.EX2 R153, R152 ;  /* 0x0000009800997308 */ /* 0x000e660000000800 */
[----:B------:R-:W-:-:S04]  /*12a70*/  ISETP.LT.OR P2, PT, R226, 0x5a, P2 ;  /* 0x0000005ae200780c */ /* 0x000fc80001741670 */
[----:B------:R-:W-:Y:S01]  /*12a80*/  FSEL R199, R199, -INF , !P2 ;  /* 0xff800000c7c77808 */ /* 0x000fe20005000000 */
[----:B------:R-:W3:Y:S08]  /*12a90*/  MUFU.EX2 R152, R202 ;  /* 0x000000ca00987308 */ /* 0x000ef00000000800 */
[----:B------:R-:W4:Y:S01]  /*12aa0*/  MUFU.EX2 R156, R156 ;  /* 0x0000009c009c7308 */ /* 0x000f220000000800 */
[----:B-1----:R-:W-:Y:S01]  /*12ab0*/  FFMA.FTZ R4, R153, R4, R7 ;  /* 0x0000000499047223 */ /* 0x002fe20000010007 */
[-C--:B------:R-:W-:Y:S01]  /*12ac0*/  FMUL.FTZ R24, R24, R153.reuse ;  /* 0x0000009918187220 */ /* 0x080fe20000410000 */
[-C--:B------:R-:W-:Y:S01]  /*12ad0*/  FMUL.FTZ R25, R25, R153.reuse ;  /* 0x0000009919197220 */ /* 0x080fe20000410000 */
[-C--:B------:R-:W-:Y:S01]  /*12ae0*/  FMUL.FTZ R28, R28, R153.reuse ;  /* 0x000000991c1c7220 */ /* 0x080fe20000410000 */
[-C--:B------:R-:W-:Y:S01]  /*12af0*/  FMUL.FTZ R29, R29, R153.reuse ;  /* 0x000000991d1d7220 */ /* 0x080fe20000410000 */
[-C--:B------:R-:W-:Y:S01]  /*12b00*/  FMUL.FTZ R32, R32, R153.reuse ;  /* 0x0000009920207220 */ /* 0x080fe20000410000 */
[----:B------:R-:W-:Y:S01]  /*12b10*/  FMUL.FTZ R33, R33, R153 ;  /* 0x0000009921217220 */ /* 0x000fe20000410000 */
[----:B------:R-:W1:Y:S01]  /*12b20*/  MUFU.EX2 R157, R157 ;  /* 0x0000009d009d7308 */ /* 0x000e620000000800 */
[C---:B---3--:R-:W-:Y:S01]  /*12b30*/  FADD.FTZ R4, R152.reuse, R4 ;  /* 0x0000000498047221 */ /* 0x048fe20000010000 */
[----:B------:R-:W-:Y:S01]  /*12b40*/  F2FP.F16.F32.PACK_AB R152, R152, R7 ;  /* 0x000000079898723e */ /* 0x000fe200000000ff */
[-C--:B------:R-:W-:Y:S01]  /*12b50*/  FMUL.FTZ R36, R36, R153.reuse ;  /* 0x0000009924247220 */ /* 0x080fe20000410000 */
[----:B------:R-:W-:Y:S01]  /*12b60*/  FMNMX.FTZ R7, R154, R216, !PT ;  /* 0x000000d89a077209 */ /* 0x000fe20007810000 */
[-C--:B------:R-:W-:Y:S01]  /*12b70*/  FMUL.FTZ R37, R37, R153.reuse ;  /* 0x0000009925257220 */ /* 0x080fe20000410000 */
[-C--:B------:R-:W-:Y:S01]  /*12b80*/  FMUL.FTZ R40, R40, R153.reuse ;  /* 0x0000009928287220 */ /* 0x080fe20000410000 */
[----:B------:R-:W-:Y:S01]  /*12b90*/  FMUL.FTZ R41, R41, R153 ;  /* 0x0000009929297220 */ /* 0x000fe20000410000 */
[----:B------:R-:W-:Y:S01]  /*12ba0*/  FMNMX.FTZ R7, R155, R7, !PT ;  /* 0x000000079b077209 */ /* 0x000fe20007810000 */
[----:B------:R-:W3:Y:S01]  /*12bb0*/  MUFU.EX2 R160, R160 ;  /* 0x000000a000a07308 */ /* 0x000ee20000000800 */
[----:B----4-:R-:W-:Y:S01]  /*12bc0*/  FADD.FTZ R4, R156, R4 ;  /* 0x000000049c047221 */ /* 0x010fe20000010000 */
[----:B------:R-:W-:Y:S01]  /*12bd0*/  FMUL.FTZ R44, R44, R153 ;  /* 0x000000992c2c7220 */ /* 0x000fe20000410000 */
[----:B------:R-:W-:Y:S01]  /*12be0*/  FMNMX.FTZ R7, R158, R7, !PT ;  /* 0x000000079e077209 */ /* 0x000fe20007810000 */
[-C--:B------:R-:W-:Y:S01]  /*12bf0*/  FMUL.FTZ R45, R45, R153.reuse ;  /* 0x000000992d2d7220 */ /* 0x080fe20000410000 */
[-C--:B------:R-:W-:Y:S01]  /*12c00*/  FMUL.FTZ R48, R48, R153.reuse ;  /* 0x0000009930307220 */ /* 0x080fe20000410000 */
[----:B------:R-:W-:Y:S01]  /*12c10*/  FMUL.FTZ R49, R49, R153 ;  /* 0x0000009931317220 */ /* 0x000fe20000410000 */
[----:B------:R-:W-:Y:S01]  /*12c20*/  FMNMX.FTZ R7, R159, R7, !PT ;  /* 0x000000079f077209 */ /* 0x000fe20007810000 */
[----:B------:R-:W4:Y:S01]  /*12c30*/  MUFU.EX2 R161, R161 ;  /* 0x000000a100a17308 */ /* 0x000f220000000800 */
[----:B-1----:R-:W-:Y:S01]  /*12c40*/  FADD.FTZ R4, R157, R4 ;  /* 0x000000049d047221 */ /* 0x002fe20000010000 */
[----:B------:R-:W-:Y:S01]  /*12c50*/  FMUL.FTZ R52, R52, R153 ;  /* 0x0000009934347220 */ /* 0x000fe20000410000 */
[----:B------:R-:W-:Y:S01]  /*12c60*/  FMNMX.FTZ R7, R162, R7, !PT ;  /* 0x00000007a2077209 */ /* 0x000fe20007810000 */
[-C--:B------:R-:W-:Y:S01]  /*12c70*/  FMUL.FTZ R53, R53, R153.reuse ;  /* 0x0000009935357220 */ /* 0x080fe20000410000 */
[-C--:B------:R-:W-:Y:S01]  /*12c80*/  FMUL.FTZ R56, R56, R153.reuse ;  /* 0x0000009938387220 */ /* 0x080fe20000410000 */
[----:B------:R-:W-:Y:S01]  /*12c90*/  FMUL.FTZ R57, R57, R153 ;  /* 0x0000009939397220 */ /* 0x000fe20000410000 */
[----:B------:R-:W-:Y:S01]  /*12ca0*/  FMNMX.FTZ R7, R163, R7, !PT ;  /* 0x00000007a3077209 */ /* 0x000fe20007810000 */
[----:B------:R-:W1:Y:S01]  /*12cb0*/  MUFU.EX2 R164, R164 ;  /* 0x000000a400a47308 */ /* 0x000e620000000800 */
[----:B---3--:R-:W-:Y:S01]  /*12cc0*/  FADD.FTZ R4, R160, R4 ;  /* 0x00000004a0047221 */ /* 0x008fe20000010000 */
[----:B------:R-:W-:Y:S01]  /*12cd0*/  FMUL.FTZ R60, R60, R153 ;  /* 0x000000993c3c7220 */ /* 0x000fe20000410000 */
        /* <DEDUP_REMOVED lines=71> */
[-C--:B------:R-:W-:Y:S01]  /*13150*/  FMUL.FTZ R132, R132, R153.reuse ;  /* 0x0000009984847220 */ /* 0x080fe20000410000 */
[-C--:B------:R-:W-:Y:S01]  /*13160*/  FMUL.FTZ R133, R133, R153.reuse ;  /* 0x0000009985857220 */ /* 0x080fe20000410000 */
[----:B------:R-:W3:Y:S01]  /*13170*/  SHFL.BFLY PT, R202, R7, 0x2, 0x1f ;  /* 0x0c401f0007ca7f89 */ /* 0x000ee200000e0000 */
[-C--:B------:R-:W-:Y:S01]  /*13180*/  FMUL.FTZ R136, R136, R153.reuse ;  /* 0x0000009988887220 */ /* 0x080fe20000410000 */
[-C--:B------:R-:W-:Y:S01]  /*13190*/  FMUL.FTZ R137, R137, R153.reuse ;  /* 0x0000009989897220 */ /* 0x080fe20000410000 */
[-C--:B------:R-:W-:Y:S01]  /*131a0*/  FMUL.FTZ R140, R140, R153.reuse ;  /* 0x000000998c8c7220 */ /* 0x080fe20000410000 */
[----:B------:R-:W5:Y:S01]  /*131b0*/  MUFU.EX2 R184, R184 ;  /* 0x000000b800b87308 */ /* 0x000f620000000800 */
[----:B----4-:R-:W-:Y:S01]  /*131c0*/  FADD.FTZ R4, R180, R4 ;  /* 0x00000004b4047221 */ /* 0x010fe20000010000 */
[-C--:B------:R-:W-:Y:S01]  /*131d0*/  FMUL.FTZ R141, R141, R153.reuse ;  /* 0x000000998d8d7220 */ /* 0x080fe20000410000 */
[-C--:B------:R-:W-:Y:S01]  /*131e0*/  FMUL.FTZ R144, R144, R153.reuse ;  /* 0x0000009990907220 */ /* 0x080fe20000410000 */
[-C--:B------:R-:W-:Y:S01]  /*131f0*/  FMUL.FTZ R145, R145, R153.reuse ;  /* 0x0000009991917220 */ /* 0x080fe20000410000 */
[-C--:B------:R-:W-:Y:S01]  /*13200*/  FMUL.FTZ R148, R148, R153.reuse ;  /* 0x0000009994947220 */ /* 0x080fe20000410000 */
[----:B------:R-:W-:-:S02]  /*13210*/  FMUL.FTZ R149, R149, R153 ;  /* 0x0000009995957220 */ /* 0x000fc40000410000 */
[----:B------:R-:W4:Y:S01]  /*13220*/  MUFU.EX2 R185, R185 ;  /* 0x000000b900b97308 */ /* 0x000f220000000800 */
[----:B-1----:R-:W-:-:S07]  /*13230*/  FADD.FTZ R4, R181, R4 ;  /* 0x00000004b5047221 */ /* 0x002fce0000010000 */
[----:B------:R-:W1:Y:S01]  /*13240*/  MUFU.EX2 R188, R188 ;  /* 0x000000bc00bc7308 */ /* 0x000e620000000800 */
[----:B-----5:R-:W-:Y:S01]  /*13250*/  FADD.FTZ R4, R184, R4 ;  /* 0x00000004b8047221 */ /* 0x020fe20000010000 */
[----:B---3--:R-:W-:-:S06]  /*13260*/  FMNMX.FTZ R7, R7, R202, !PT ;  /* 0x000000ca07077209 */ /* 0x008fcc0007810000 */
[----:B------:R-:W3:Y:S01]  /*13270*/  MUFU.EX2 R189, R189 ;  /* 0x000000bd00bd7308 */ /* 0x000ee20000000800 */
[----:B------:R-:W5:Y:S07]  /*13280*/  SHFL.BFLY PT, R202, R7, 0x1, 0x1f ;  /* 0x0c201f0007ca7f89 */ /* 0x000f6e00000e0000 */
[----:B------:R-:W0:Y:S08]  /*13290*/  MUFU.EX2 R192, R192 ;  /* 0x000000c000c07308 */ /* 0x000e300000000800 */
[----:B------:R-:W2:Y:S08]  /*132a0*/  MUFU.EX2 R193, R193 ;  /* 0x000000c100c17308 */ /* 0x000eb00000000800 */
[----:B------:R-:W2:Y:S01]  /*132b0*/  MUFU.EX2 R196, R196 ;  /* 0x000000c400c47308 */ /* 0x000ea20000000800 */
[----:B-----5:R-:W-:-:S04]  /*132c0*/  FMNMX.FTZ R7, R7, R202, !PT ;  /* 0x000000ca07077209 */ /* 0x020fc80007810000 */
[C---:B------:R-:W-:Y:S01]  /*132d0*/  FSETP.NEU.FTZ.AND P2, PT, R7.reuse, -INF , PT ;  /* 0xff8000000700780b */ /* 0x040fe20003f5d000 */
[----:B------:R-:W-:-:S05]  /*132e0*/  FMUL.FTZ R203, R7, R10 ;  /* 0x0000000a07cb7220 */ /* 0x000fca0000410000 */
[----:B------:R-:W-:-:S05]  /*132f0*/  FSEL R203, R203, RZ, P2 ;  /* 0x000000ffcbcb7208 */ /* 0x000fca0001000000 */
[--C-:B------:R-:W-:Y:S01]  /*13300*/  FFMA.FTZ R227, R154, R10, -R203.reuse ;  /* 0x0000000a9ae37223 */ /* 0x100fe200000108cb */
[----:B------:R-:W-:Y:S01]  /*13310*/  F2FP.F16.F32.PACK_AB R154, R157, R156 ;  /* 0x0000009c9d9a723e */ /* 0x000fe200000000ff */
[--C-:B------:R-:W-:Y:S01]  /*13320*/  FFMA.FTZ R226, R158, R10, -R203.reuse ;  /* 0x0000000a9ee27223 */ /* 0x100fe200000108cb */
[----:B------:R-:W-:Y:S01]  /*13330*/  F2FP.F16.F32.PACK_AB R156, R161, R160 ;  /* 0x000000a0a19c723e */ /* 0x000fe200000000ff */
[--C-:B------:R-:W-:Y:S01]  /*13340*/  FFMA.FTZ R202, R155, R10, -R203.reuse ;  /* 0x0000000a9bca7223 */ /* 0x100fe200000108cb */
[----:B------:R-:W-:Y:S01]  /*13350*/  F2FP.F16.F32.PACK_AB R160, R169, R168 ;  /* 0x000000a8a9a0723e */ /* 0x000fe200000000ff */
[----:B------:R-:W-:Y:S01]  /*13360*/  MUFU.EX2 R227, R227 ;  /* 0x000000e300e37308 */ /* 0x000fe20000000800 */
[----:B------:R-:W-:Y:S01]  /*13370*/  FSEL R169, R7, RZ, P2 ;  /* 0x000000ff07a97208 */ /* 0x000fe20001000000 */
[--C-:B------:R-:W-:Y:S01]  /*13380*/  FFMA.FTZ R159, R159, R10, -R203.reuse ;  /* 0x0000000a9f9f7223 */ /* 0x100fe200000108cb */
[----:B------:R-:W-:Y:S01]  /*13390*/  F2FP.F16.F32.PACK_AB R158, R165, R164 ;  /* 0x000000a4a59e723e */ /* 0x000fe200000000ff */
[--C-:B------:R-:W-:Y:S01]  /*133a0*/  FFMA.FTZ R217, R162, R10, -R203.reuse ;  /* 0x0000000aa2d97223 */ /* 0x100fe200000108cb */
[----:B------:R-:W-:Y:S01]  /*133b0*/  F2FP.F16.F32.PACK_AB R164, R177, R176 ;  /* 0x000000b0b1a4723e */ /* 0x000fe200000000ff */
[----:B------:R-:W-:Y:S01]  /*133c0*/  FADD.FTZ R169, -R169, R216 ;  /* 0x000000d8a9a97221 */ /* 0x000fe20000010100 */
[-CC-:B------:R-:W-:Y:S01]  /*133d0*/  FFMA.FTZ R163, R163, R10.reuse, -R203.reuse ;  /* 0x0000000aa3a37223 */ /* 0x180fe200000108cb */
[----:B------:R-:W-:Y:S01]  /*133e0*/  MUFU.EX2 R202, R202 ;  /* 0x000000ca00ca7308 */ /* 0x000fe20000000800 */
[----:B----4-:R-:W-:Y:S01]  /*133f0*/  FADD.FTZ R161, R185, R4 ;  /* 0x00000004b9a17221 */ /* 0x010fe20000010000 */
[-C--:B------:R-:W-:Y:S01]  /*13400*/  FMUL.FTZ R169, R169, R10.reuse ;  /* 0x0000000aa9a97220 */ /* 0x080fe20000410000 */
[-CC-:B------:R-:W-:Y:S01]  /*13410*/  FFMA.FTZ R213, R166, R10.reuse, -R203.reuse ;  /* 0x0000000aa6d57223 */ /* 0x180fe200000108cb */
[-C--:B------:R-:W-:Y:S01]  /*13420*/  FFMA.FTZ R155, R174, R10.reuse, -R203 ;  /* 0x0000000aae9b7223 */ /* 0x080fe200000108cb */
[----:B-1----:R-:W-:Y:S01]  /*13430*/  FADD.FTZ R4, R188, R161 ;  /* 0x000000a1bc047221 */ /* 0x002fe20000010000 */
[--C-:B------:R-:W-:Y:S01]  /*13440*/  FFMA.FTZ R167, R167, R10, -R203.reuse ;  /* 0x0000000aa7a77223 */ /* 0x100fe200000108cb */
[----:B------:R-:W-:Y:S01]  /*13450*/  F2FP.F16.F32.PACK_AB R166, R181, R180 ;  /* 0x000000b4b5a6723e */ /* 0x000fe200000000ff */
[----:B------:R-:W1:Y:S01]  /*13460*/  MUFU.EX2 R176, R169 ;  /* 0x000000a900b07308 */ /* 0x000e620000000800 */
[----:B---3--:R-:W-:Y:S01]  /*13470*/  FADD.FTZ R161, R189, R4 ;  /* 0x00000004bda17221 */ /* 0x008fe20000010000 */
[-CC-:B------:R-:W-:Y:S01]  /*13480*/  FFMA.FTZ R212, R170, R10.reuse, -R203.reuse ;  /* 0x0000000aaad47223 */ /* 0x180fe200000108cb */
[-CC-:B------:R-:W-:Y:S01]  /*13490*/  FFMA.FTZ R171, R171, R10.reuse, -R203.reuse ;  /* 0x0000000aabab7223 */ /* 0x180fe200000108cb */
[-C--:B------:R-:W-:Y:S01]  /*134a0*/  FFMA.FTZ R175, R175, R10.reuse, -R203 ;  /* 0x0000000aafaf7223 */ /* 0x080fe200000108cb */
[----:B0-----:R-:W-:Y:S01]  /*134b0*/  FADD.FTZ R4, R192, R161 ;  /* 0x000000a1c0047221 */ /* 0x001fe20000010000 */
[-CC-:B------:R-:W-:Y:S01]  /*134c0*/  FFMA.FTZ R178, R178, R10.reuse, -R203.reuse ;  /* 0x0000000ab2b27223 */ /* 0x180fe200000108cb */
[-CC-:B------:R-:W-:Y:S01]  /*134d0*/  FFMA.FTZ R179, R179, R10.reuse, -R203.reuse ;  /* 0x0000000ab3b37223 */ /* 0x180fe200000108cb */
[----:B------:R-:W0:Y:S01]  /*134e0*/  MUFU.EX2 R226, R226 ;  /* 0x000000e200e27308 */ /* 0x000e220000000800 */
[----:B--2---:R-:W-:Y:S01]  /*134f0*/  FADD.FTZ R165, R193, R4 ;  /* 0x00000004c1a57221 */ /* 0x004fe20000010000 */
[-CC-:B------:R-:W-:Y:S01]  /*13500*/  FFMA.FTZ R182, R182, R10.reuse, -R203.reuse ;  /* 0x0000000ab6b67223 */ /* 0x180fe200000108cb */
[-CC-:B------:R-:W-:Y:S01]  /*13510*/  FFMA.FTZ R183, R183, R10.reuse, -R203.reuse ;  /* 0x0000000ab7b77223 */ /* 0x180fe200000108cb */
[-C--:B------:R-:W-:Y:S01]  /*13520*/  FFMA.FTZ R186, R186, R10.reuse, -R203 ;  /* 0x0000000ababa7223 */ /* 0x080fe200000108cb */
[----:B------:R-:W-:Y:S01]  /*13530*/  FADD.FTZ R165, R196, R165 ;  /* 0x000000a5c4a57221 */ /* 0x000fe20000010000 */
[-CC-:B------:R-:W-:Y:S01]  /*13540*/  FFMA.FTZ R187, R187, R10.reuse, -R203.reuse ;  /* 0x0000000abbbb7223 */ /* 0x180fe200000108cb */
[-C--:B------:R-:W-:Y:S01]  /*13550*/  FFMA.FTZ R190, R190, R10.reuse, -R203 ;  /* 0x0000000abebe7223 */ /* 0x080fe200000108cb */
[----:B------:R-:W2:Y:S01]  /*13560*/  MUFU.EX2 R159, R159 ;  /* 0x0000009f009f7308 */ /* 0x000ea20000000800 */
[----:B-1----:R-:W-:Y:S01]  /*13570*/  FFMA.FTZ R3, R176, R3, R227 ;  /* 0x00000003b0037223 */ /* 0x002fe200000100e3 */
[-CC-:B------:R-:W-:Y:S01]  /*13580*/  FFMA.FTZ R191, R191, R10.reuse, -R203.reuse ;  /* 0x0000000abfbf7223 */ /* 0x180fe200000108cb */
[-CC-:B------:R-:W-:Y:S01]  /*13590*/  FFMA.FTZ R194, R194, R10.reuse, -R203.reuse ;  /* 0x0000000ac2c27223 */ /* 0x180fe200000108cb */
[----:B------:R-:W-:Y:S01]  /*135a0*/  FFMA.FTZ R195, R195, R10, -R203 ;  /* 0x0000000ac3c37223 */ /* 0x000fe200000108cb */
[----:B------:R-:W-:Y:S01]  /*135b0*/  FADD.FTZ R3, R202, R3 ;  /* 0x00000003ca037221 */ /* 0x000fe20000010000 */
[----:B------:R-:W-:Y:S01]  /*135c0*/  F2FP.F16.F32.PACK_AB R162, R173, R172 ;  /* 0x000000acada2723e */ /* 0x000fe200000000ff */
[-C--:B------:R-:W-:Y:S01]  /*135d0*/  FFMA.FTZ R198, R198, R10.reuse, -R203 ;  /* 0x0000000ac6c67223 */ /* 0x080fe200000108cb */
[----:B------:R-:W1:Y:S01]  /*135e0*/  MUFU.EX2 R157, R217 ;  /* 0x000000d9009d7308 */ /* 0x000e620000000800 */
[----:B0-----:R-:W-:Y:S01]  /*135f0*/  FADD.FTZ R180, R226, R3 ;  /* 0x00000003e2b47221 */ /* 0x001fe20000010000 */
[----:B------:R-:W-:Y:S01]  /*13600*/  FFMA.FTZ R199, R199, R10, -R203 ;  /* 0x0000000ac7c77223 */ /* 0x000fe200000108cb */
[----:B------:R-:W-:Y:S01]  /*13610*/  F2FP.F16.F32.PACK_AB R168, R185, R184 ;  /* 0x000000b8b9a8723e */ /* 0x000fe200000000ff */
[----:B------:R-:W-:Y:S01]  /*13620*/  FMUL.FTZ R26, R26, R176 ;  /* 0x000000b01a1a7220 */ /* 0x000fe20000410000 */
[----:B------:R-:W-:Y:S01]  /*13630*/  F2FP.F16.F32.PACK_AB R170, R189, R188 ;  /* 0x000000bcbdaa723e */ /* 0x000fe200000000ff */
[----:B------:R-:W-:Y:S01]  /*13640*/  FMUL.FTZ R27, R27, R176 ;  /* 0x000000b01b1b7220 */ /* 0x000fe20000410000 */
[----:B------:R-:W-:Y:S01]  /*13650*/  F2FP.F16.F32.PACK_AB R172, R193, R192 ;  /* 0x000000c0c1ac723e */ /* 0x000fe200000000ff */
[----:B------:R-:W0:Y:S01]  /*13660*/  MUFU.EX2 R163, R163 ;  /* 0x000000a300a37308 */ /* 0x000e220000000800 */
[----:B--2---:R-:W-:Y:S01]  /*13670*/  FADD.FTZ R180, R159, R180 ;  /* 0x000000b49fb47221 */ /* 0x004fe20000010000 */
        /* <DEDUP_REMOVED lines=15> */
[C---:B0-----:R-:W-:Y:S01]  /*13770*/  FADD.FTZ R180, R163.reuse, R180 ;  /* 0x000000b4a3b47221 */ /* 0x041fe20000010000 */
[----:B------:R-:W-:Y:S01]  /*13780*/  F2FP.F16.F32.PACK_AB R157, R163, R157 ;  /* 0x0000009da39d723e */ /* 0x000fe200000000ff */
[-C--:B------:R-:W-:Y:S01]  /*13790*/  FMUL.FTZ R51, R51, R176.reuse ;  /* 0x000000b033337220 */ /* 0x080fe20000410000 */
[-C--:B------:R-:W-:Y:S01]  /*137a0*/  FMUL.FTZ R54, R54, R176.reuse ;  /* 0x000000b036367220 */ /* 0x080fe20000410000 */
[-C--:B------:R-:W-:Y:S01]  /*137b0*/  FMUL.FTZ R55, R55, R176.reuse ;  /* 0x000000b037377220 */ /* 0x080fe20000410000 */
[-C--:B------:R-:W-:Y:S01]  /*137c0*/  FMUL.FTZ R58, R58, R176.reuse ;  /* 0x000000b03a3a7220 */ /* 0x080fe20000410000 */
[----:B------:R-:W-:Y:S01]  /*137d0*/  FMUL.FTZ R59, R59, R176 ;  /* 0x000000b03b3b7220 */ /* 0x000fe20000410000 */
[----:B------:R-:W0:Y:S01]  /*137e0*/  MUFU.EX2 R167, R167 ;  /* 0x000000a700a77308 */ /* 0x000e220000000800 */
        /* <DEDUP_REMOVED lines=23> */
[----:B------:R0:W3:Y:S01]  /*13960*/  MUFU.EX2 R165, R155 ;  /* 0x0000009b00a57308 */ /* 0x0000e20000000800 */
        /* <DEDUP_REMOVED lines=8> */
[----:B-1----:R-:W-:Y:S01]  /*139f0*/  FADD.FTZ R180, R171, R180 ;  /* 0x000000b4abb47221 */ /* 0x002fe20000010000 */
[----:B0-----:R-:W-:Y:S01]  /*13a00*/  F2FP.F16.F32.PACK_AB R155, R159, R226 ;  /* 0x000000e29f9b723e */ /* 0x001fe200000000ff */
[-C--:B------:R-:W-:Y:S01]  /*13a10*/  FMUL.FTZ R107, R107, R176.reuse ;  /* 0x000000b06b6b7220 */ /* 0x080fe20000410000 */
[----:B------:R-:W-:Y:S01]  /*13a20*/  F2FP.F16.F32.PACK_AB R159, R167, R213 ;  /* 0x000000d5a79f723e */ /* 0x000fe200000000ff */
[-C--:B------:R-:W-:Y:S01]  /*13a30*/  FMUL.FTZ R110, R110, R176.reuse ;  /* 0x000000b06e6e7220 */ /* 0x080fe20000410000 */
[----:B------:R-:W-:Y:S01]  /*13a40*/  F2FP.F16.F32.PACK_AB R161, R171, R161 ;  /* 0x000000a1aba1723e */ /* 0x000fe200000000ff */
        /* <DEDUP_REMOVED lines=24> */
[----:B------:R-:W-:Y:S01]  /*13bd0*/  FMUL.FTZ R146, R146, R176 ;  /* 0x000000b092927220 */ /* 0x000fe20000410000 */
[----:B------:R-:W0:Y:S01]  /*13be0*/  MUFU.EX2 R183, R183 ;  /* 0x000000b700b77308 */ /* 0x000e220000000800 */
[C---:B-1----:R-:W-:Y:S01]  /*13bf0*/  FADD.FTZ R3, R179.reuse, R180 ;  /* 0x000000b4b3037221 */ /* 0x042fe20000010000 */
[----:B------:R-:W-:Y:S01]  /*13c00*/  F2FP.F16.F32.PACK_AB R165, R179, R178 ;  /* 0x000000b2b3a5723e */ /* 0x000fe200000000ff */
[-C--:B------:R-:W-:Y:S01]  /*13c10*/  FMUL.FTZ R147, R147, R176.reuse ;  /* 0x000000b093937220 */ /* 0x080fe20000410000 */
[-C--:B------:R-:W-:Y:S01]  /*13c20*/  FMUL.FTZ R150, R150, R176.reuse ;  /* 0x000000b096967220 */ /* 0x080fe20000410000 */
[----:B------:R-:W-:-:S03]  /*13c30*/  FMUL.FTZ R151, R151, R176 ;  /* 0x000000b097977220 */ /* 0x000fc60000410000 */
        /* <DEDUP_REMOVED lines=25> */
.L_x_2837:
[----:B------:R0:W1:Y:S01]  /*13dd0*/  SYNCS.PHASECHK.TRANS64.TRYWAIT P2, [R201+URZ+0x22850], R200 ;  /* 0x022850c8c90075a7 */ /* 0x000062000804017f */
[----:B------:R-:W-:Y:S05]  /*13de0*/  @!P0 BRA `(.L_x_2838) ;  /* 0x0000000000048947 */ /* 0x000fea0003800000 */
[----:B------:R-:W-:Y:S01]  /*13df0*/  BPT.TRAP 0x1 ;  /* 0x000000040000795c */ /* 0x000fe20000300000 */
.L_x_2838:
[----:B------:R-:W-:Y:S04]  /*13e00*/  BSSY B0, `(.L_x_2839) ;  /* 0x0000004000007945 */ /* 0x000fe80003800000 */
[----:B-1----:R-:W-:Y:S05]  /*13e10*/  @P2 BRA `(.L_x_2840) ;  /* 0x0000000000082947 */ /* 0x002fea0003800000 */
[----:B------:R-:W1:Y:S02]  /*13e20*/  SYNCS.PHASECHK.TRANS64.TRYWAIT P2, [R201+URZ+0x22850], R200 ;  /* 0x022850c8c90075a7 */ /* 0x000e64000804017f */
[----:B-1----:R-:W-:Y:S05]  /*13e30*/  @!P2 BRA `(.L_x_2841) ;  /* 0x000000c8005ca947 */ /* 0x002fea0003800000 */
.L_x_2840:
[----:B------:R-:W-:Y:S05]  /*13e40*/  BSYNC B0 ;  /* 0x0000000000007941 */ /* 0x000fea0003800000 */
.L_x_2839:
[----:B------:R-:W2:Y:S01]  /*13e50*/  S2R R178, SR_TID.X ;  /* 0x0000000000b27919 */ /* 0x000ea20000002100 */
[----:B------:R-:W-:Y:S01]  /*13e60*/  IMAD.MOV.U32 R177, RZ, RZ, 0x40000040 ;  /* 0x40000040ffb17424 */ /* 0x000fe200078e00ff */
[----:B------:R-:W-:Y:S05]  /*13e70*/  WARPSYNC.ALL ;  /* 0x0000000000007948 */ /* 0x000fea0003800000 */
[----:B------:R-:W-:Y:S01]  /*13e80*/  R2UR UR7, R177 ;  /* 0x00000000b10772ca */ /* 0x000fe200000e0000 */
[----:B------:R-:W-:Y:S01]  /*13e90*/  IMAD R176, R2, 0xc00, R11 ;  /* 0x00000c0002b07824 */ /* 0x000fe200078e020b */
[----:B------:R-:W-:Y:S01]  /*13ea0*/  ISETP.GT.AND P2, PT, R6, R219, PT ;  /* 0x000000db0600720c */ /* 0x000fe20003f44270 */
[----:B01----:R-:W-:-:S02]  /*13eb0*/  @!P1 VIADD R201, R201, 0x22860 ;  /* 0x00022860c9c99836 */ /* 0x003fc40000000000 */
[----:B------:R-:W-:Y:S01]  /*13ec0*/  VIADD R6, R6, 0xffffffff ;  /* 0xffffffff06067836 */ /* 0x000fe20000000000 */
[----:B------:R-:W-:Y:S01]  /*13ed0*/  R2UR UR6, R176 ;  /* 0x00000000b00672ca */ /* 0x000fe200000e0000 */
[----:B------:R-:W-:Y:S01]  /*13ee0*/  IMAD.MOV.U32 R216, RZ, RZ, R7 ;  /* 0x000000ffffd87224 */ /* 0x000fe200078e0007 */
[----:B------:R-:W-:Y:S01]  /*13ef0*/  @!P1 PRMT R201, RZ, 0x654, R201 ;  /* 0x00000654ffc99816 */ /* 0x000fe200000000c9 */
[----:B------:R-:W-:Y:S01]  /*13f00*/  IMAD.MOV.U32 R217, RZ, RZ, R0 ;  /* 0x000000ffffd97224 */ /* 0x000fe200078e0000 */
[----:B--2---:R-:W-:-:S05]  /*13f10*/  SHF.R.U32.HI R178, RZ, 0x7, R178 ;  /* 0x00000007ffb27819 */ /* 0x004fca00000116b2 */
[----:B------:R-:W-:-:S05]  /*13f20*/  VIADD R177, R178, 0x8 ;  /* 0x00000008b2b17836 */ /* 0x000fca0000000000 */
[----:B------:R0:W-:Y:S02]  /*13f30*/  BAR.SYNC.DEFER_BLOCKING R177, 0x100 ;  /* 0x000400b10000751d */ /* 0x0001e40000010000 */
[----:B0-----:R-:W-:-:S04]  /*13f40*/  IMAD.MOV.U32 R177, RZ, RZ, 0x40000040 ;  /* 0x40000040ffb17424 */ /* 0x001fc800078e00ff */
        /* <DEDUP_REMOVED lines=43> */
.L_x_2824:
[----:B------:R-:W-:Y:S05]  /*14200*/  WARPSYNC.ALL ;  /* 0x0000000000007948 */ /* 0x000fea0003800000 */
[----:B------:R-:W3:Y:S01]  /*14210*/  SHFL.BFLY PT, R9, R4, 0x2, 0x1f ;  /* 0x0c401f0004097f89 */ /* 0x000ee200000e0000 */
[----:B------:R-:W-:Y:S01]  /*14220*/  VIADD R2, R2, 0x1 ;  /* 0x0000000102027836 */ /* 0x000fe20000000000 */
[----:B------:R4:W-:Y:S08]  /*14230*/  BAR.ARV R5, 0x100 ;  /* 0x000400050000751d */ /* 0x0009f00000002000 */
[----:B------:R-:W-:Y:S06]  /*14240*/  BAR.ARV 0x8, 0x180 ;  /* 0x0206000000007b1d */ /* 0x000fec0000002000 */
[C---:B------:R-:W-:Y:S01]  /*14250*/  ISETP.NE.AND P1, PT, R2.reuse, 0x2, PT ;  /* 0x000000020200780c */ /* 0x040fe20003f25270 */
[----:B----4-:R-:W-:Y:S01]  /*14260*/  IMAD.MOV.U32 R5, RZ, RZ, -0x800000 ;  /* 0xff800000ff057424 */ /* 0x010fe200078e00ff */
[----:B------:R-:W4:Y:S01]  /*14270*/  SHFL.BFLY PT, R6, R3, 0x2, 0x1f ;  /* 0x0c401f0003067f89 */ /* 0x000f2200000e0000 */
[----:B------:R-:W-:Y:S01]  /*14280*/  PLOP3.LUT P0, PT, PT, PT, PT, 0x8, 0x0 ;  /* 0x000000000000781c */ /* 0x000fe20003f0e170 */
[----:B------:R-:W-:Y:S01]  /*14290*/  VIADD R235, R235, 0x1 ;  /* 0x00000001ebeb7836 */ /* 0x000fe20000000000 */
[----:B------:R-:W-:Y:S01]  /*142a0*/  SEL R2, R2, RZ, P1 ;  /* 0x000000ff02027207 */ /* 0x000fe20000800000 */
[----:B---3--:R-:W-:Y:S01]  /*142b0*/  FADD.FTZ R11, R9, R4 ;  /* 0x00000004090b7221 */ /* 0x008fe20000010000 */
[----:B------:R-:W-:-:S04]  /*142c0*/  SEL R4, RZ, 0x1, P1 ;  /* 0x00000001ff047807 */ /* 0x000fc80000800000 */
[----:B------:R-:W3:Y:S01]  /*142d0*/  SHFL.BFLY PT, R8, R11, 0x1, 0x1f ;  /* 0x0c201f000b087f89 */ /* 0x000ee200000e0000 */
[----:B------:R-:W-:Y:S01]  /*142e0*/  LOP3.LUT R19, R19, R4, RZ, 0x3c, !PT ;  /* 0x0000000413137212 */ /* 0x000fe200078e3cff */
[----:B----4-:R-:W-:Y:S01]  /*142f0*/  FADD.FTZ R12, R6, R3 ;  /* 0x00000003060c7221 */ /* 0x010fe20000010000 */
[----:B------:R-:W-:Y:S02]  /*14300*/  IMAD.MOV.U32 R6, RZ, RZ, RZ ;  /* 0x000000ffff067224 */ /* 0x000fe400078e00ff */
[----:B------:R-:W-:Y:S02]  /*14310*/  IMAD.MOV.U32 R3, RZ, RZ, RZ ;  /* 0x000000ffff037224 */ /* 0x000fe400078e00ff */
[----:B------:R-:W4:Y:S01]  /*14320*/  SHFL.BFLY PT, R9, R12, 0x1, 0x1f ;  /* 0x0c201f000c097f89 */ /* 0x000f2200000e0000 */
[----:B---3--:R-:W-:-:S05]  /*14330*/  FADD.FTZ R8, R11, R8 ;  /* 0x000000080b087221 */ /* 0x008fca0000010000 */
[----:B------:R-:W-:-:S13]  /*14340*/  FSETP.NE.FTZ.AND P2, PT, R8, RZ, PT ;  /* 0x000000ff0800720b */ /* 0x000fda0003f55000 */
[----:B------:R-:W3:Y:S01]  /*14350*/  @P2 MUFU.LG2 R14, R8 ;  /* 0x00000008000e2308 */ /* 0x000ee20000000c00 */
[----:B----4-:R-:W-:Y:S01]  /*14360*/  FADD.FTZ R9, R12, R9 ;  /* 0x000000090c097221 */ /* 0x010fe20000010000 */
[----:B------:R-:W-:-:S04]  /*14370*/  @P2 FMUL.FTZ R12, R10, 0.69314718246459960938 ;  /* 0x3f3172180a0c2820 */ /* 0x000fc80000410000 */
[----:B------:R-:W-:Y:S02]  /*14380*/  FSETP.NE.FTZ.AND P3, PT, R9, RZ, PT ;  /* 0x000000ff0900720b */ /* 0x000fe40003f75000 */
[----:B------:R-:W4:Y:S01]  /*14390*/  @P2 MUFU.RCP R6, R8 ;  /* 0x0000000800062308 */ /* 0x000f220000001000 */
[----:B---3--:R-:W-:-:S10]  /*143a0*/  @P2 FMUL.FTZ R21, R14, 0.69314718246459960938 ;  /* 0x3f3172180e152820 */ /* 0x008fd40000410000 */
[----:B------:R-:W3:Y:S01]  /*143b0*/  @P3 MUFU.LG2 R15, R9 ;  /* 0x00000009000f3308 */ /* 0x000ee20000000c00 */
[----:B------:R-:W-:Y:S01]  /*143c0*/  @P3 FMUL.FTZ R13, R10, 0.69314718246459960938 ;  /* 0x3f3172180a0d3820 */ /* 0x000fe20000410000 */
[-C--:B----4-:R-:W-:Y:S01]  /*143d0*/  FMUL.FTZ R163, R68, R6.reuse ;  /* 0x0000000644a37220 */ /* 0x090fe20000410000 */
[-C--:B------:R-:W-:Y:S01]  /*143e0*/  FMUL.FTZ R165, R76, R6.reuse ;  /* 0x000000064ca57220 */ /* 0x080fe20000410000 */
[----:B------:R-:W-:-:S04]  /*143f0*/  FMUL.FTZ R24, R24, R6 ;  /* 0x0000000618187220 */ /* 0x000fc80000410000 */
[----:B------:R-:W4:Y:S01]  /*14400*/  @P3 MUFU.RCP R3, R9 ;  /* 0x0000000900033308 */ /* 0x000f220000001000 */
        /* <DEDUP_REMOVED lines=8> */
[----:B---3--:R-:W-:Y:S01]  /*14490*/  @P3 FMUL.FTZ R14, R15, 0.69314718246459960938 ;  /* 0x3f3172180f0e3820 */ /* 0x008fe20000410000 */
[-C--:B------:R-:W-:Y:S01]  /*144a0*/  FMUL.FTZ R41, R41, R6.reuse ;  /* 0x0000000629297220 */ /* 0x080fe20000410000 */
[-C--:B------:R-:W-:Y:S01]  /*144b0*/  FMUL.FTZ R44, R44, R6.reuse ;  /* 0x000000062c2c7220 */ /* 0x080fe20000410000 */
[-C--:B------:R-:W-:Y:S01]  /*144c0*/  FMUL.FTZ R45, R45, R6.reuse ;  /* 0x000000062d2d7220 */ /* 0x080fe20000410000 */
[-C--:B------:R-:W-:Y:S01]  /*144d0*/  FMUL.FTZ R48, R48, R6.reuse ;  /* 0x0000000630307220 */ /* 0x080fe20000410000 */
[-C--:B------:R-:W-:Y:S01]  /*144e0*/  FMUL.FTZ R49, R49, R6.reuse ;  /* 0x0000000631317220 */ /* 0x080fe20000410000 */
[-C--:B------:R-:W-:Y:S01]  /*144f0*/  FMUL.FTZ R52, R52, R6.reuse ;  /* 0x0000000634347220 */ /* 0x080fe20000410000 */
[-C--:B------:R-:W-:Y:S01]  /*14500*/  FMUL.FTZ R53, R53, R6.reuse ;  /* 0x0000000635357220 */ /* 0x080fe20000410000 */
[-C--:B----4-:R-:W-:Y:S01]  /*14510*/  FMUL.FTZ R10, R43, R3.reuse ;  /* 0x000000032b0a7220 */ /* 0x090fe20000410000 */
        /* <DEDUP_REMOVED lines=112> */
.L_x_2734:
[----:B------:R-:W-:Y:S05]  /*14c20*/  WARPSYNC.ALL ;  /* 0x0000000000007948 */ /* 0x000fea0003800000 */
[----:B------:R-:W1:Y:S08]  /*14c30*/  S2UR UR5, SR_CgaCtaId ;  /* 0x00000000000579c3 */ /* 0x000e700000008800 */
[----:B------:R-:W-:Y:S06]  /*14c40*/  BAR.SYNC.DEFER_BLOCKING 0x5, 0x180 ;  /* 0x0146000000007b1d */ /* 0x000fec0000010000 */
[----:B------:R-:W-:Y:S01]  /*14c50*/  UMOV UR4, 0x400 ;  /* 0x0000040000047882 */ /* 0x000fe20000000000 */
[----:B------:R-:W-:Y:S01]  /*14c60*/  BSSY B0, `(.L_x_2843) ;  /* 0x00002e4000007945 */ /* 0x000fe20003800000 */
[----:B-1----:R-:W-:-:S06]  /*14c70*/  ULEA UR4, UR5, UR4, 0x18 ;  /* 0x0000000405047291 */ /* 0x002fcc000f8ec03f */
[----:B------:R-:W-:-:S05]  /*14c80*/  IMAD.U32 R16, RZ, RZ, UR4 ;  /* 0x00000004ff107e24 */ /* 0x000fca000f8e00ff */
[----:B------:R1:W3:Y:S01]  /*14c90*/  LDS.128 R88, [R16+0x228d0] ;  /* 0x0228d00010587984 */ /* 0x0002e20000000c00 */
[----:B------:R-:W-:Y:S06]  /*14ca0*/  BAR.ARV 0x4, 0x180 ;  /* 0x0106000000007b1d */ /* 0x000fec0000002000 */
[----:B------:R-:W-:Y:S05]  /*14cb0*/  @P0 BRA `(.L_x_2844) ;  /* 0x0000001c00e00947 */ /* 0x000fea0003800000 */
[----:B------:R-:W4:Y:S01]  /*14cc0*/  LDL R0, [R1+0x1c] ;  /* 0x00001c0001007983 */ /* 0x000f220000100800 */
[----:B------:R-:W-:Y:S05]  /*14cd0*/  WARPSYNC.ALL ;  /* 0x0000000000007948 */ /* 0x000fea0003800000 */
[----:B------:R-:W0:Y:S01]  /*14ce0*/  S2R R7, SR_SWINHI ;  /* 0x0000000000077919 */ /* 0x000e220000002f00 */
        /* <DEDUP_REMOVED lines=17> */
[----:B0-----:R-:W-:Y:S02]  /*14e00*/  MOV R13, R7 ;  /* 0x00000007000d7202 */ /* 0x001fe40000000f00 */
        /* <DEDUP_REMOVED lines=24> */
[----:B------:R-:W-:Y:S01]  /*14f90*/  F2FP.F16.F32.PACK_AB R147, R3, R150 ;  /* 0x000000960393723e */ /* 0x000fe200000000ff */
[----:B------:R-:W-:Y:S01]  /*14fa0*/  BAR.SYNC.DEFER_BLOCKING 0x1, 0x100 ;  /* 0x0044000000007b1d */ /* 0x000fe20000010000 */
[----:B----4-:R-:W-:-:S03]  /*14fb0*/  IMAD.WIDE R134, R0, 0x2, R12 ;  /* 0x0000000200867825 */ /* 0x010fc600078e020c */
[C---:B------:R-:W-:Y:S02]  /*14fc0*/  IADD3 R151, P1, R134.reuse, 0x20, RZ ;  /* 0x0000002086977810 */ /* 0x040fe40007f3e0ff */
[C---:B------:R-:W-:Y:S02]  /*14fd0*/  IADD3 R181, P2, R134.reuse, 0x40, RZ ;  /* 0x0000004086b57810 */ /* 0x040fe40007f5e0ff */
[----:B------:R-:W-:Y:S01]  /*14fe0*/  IADD3 R183, P3, R134, 0x60, RZ ;  /* 0x0000006086b77810 */ /* 0x000fe20007f7e0ff */
[--C-:B------:R-:W-:Y:S01]  /*14ff0*/  IMAD.X R21, RZ, RZ, R135.reuse, P1 ;  /* 0x000000ffff157224 */ /* 0x100fe200008e0687 */
[----:B------:R-:W-:Y:S01]  /*15000*/  LOP3.LUT R20, R151, 0x380, RZ, 0xc0, !PT ;  /* 0x0000038097147812 */ /* 0x000fe200078ec0ff */
[--C-:B------:R-:W-:Y:S01]  /*15010*/  IMAD.X R31, RZ, RZ, R135.reuse, P2 ;  /* 0x000000ffff1f7224 */ /* 0x100fe200010e0687 */
[----:B-----5:R-:W-:Y:S01]  /*15020*/  LOP3.LUT R30, R181, 0x380, RZ, 0xc0, !PT ;  /* 0x00000380b51e7812 */ /* 0x020fe200078ec0ff */
[----:B------:R-:W-:Y:S01]  /*15030*/  IMAD.X R39, RZ, RZ, R135, P3 ;  /* 0x000000ffff277224 */ /* 0x000fe200018e0687 */
[----:B------:R-:W-:-:S02]  /*15040*/  LOP3.LUT R38, R183, 0x380, RZ, 0xc0, !PT ;  /* 0x00000380b7267812 */ /* 0x000fc400078ec0ff */
[----:B------:R-:W-:Y:S02]  /*15050*/  SHF.R.U64 R20, R20, 0x3, RZ ;  /* 0x0000000314147819 */ /* 0x000fe400000012ff */
[----:B------:R-:W-:Y:S02]  /*15060*/  IADD3 R86, P4, R134, 0x4000, RZ ;  /* 0x0000400086567810 */ /* 0x000fe40007f9e0ff */
[----:B------:R-:W-:Y:S02]  /*15070*/  SHF.R.U64 R30, R30, 0x3, RZ ;  /* 0x000000031e1e7819 */ /* 0x000fe400000012ff */
[----:B------:R-:W-:Y:S01]  /*15080*/  IADD3 R94, P5, R134, 0x4020, RZ ;  /* 0x00004020865e7810 */ /* 0x000fe20007fbe0ff */
[--C-:B------:R-:W-:Y:S01]  /*15090*/  IMAD.X R87, RZ, RZ, R135.reuse, P4 ;  /* 0x000000ffff577224 */ /* 0x100fe200020e0687 */
[----:B------:R-:W-:Y:S02]  /*150a0*/  SHF.R.U64 R38, R38, 0x3, RZ ;  /* 0x0000000326267819 */ /* 0x000fe400000012ff */
[----:B------:R-:W-:Y:S01]  /*150b0*/  IADD3 R98, P0, R134, 0x4040, RZ ;  /* 0x0000404086627810 */ /* 0x000fe20007f1e0ff */
[----:B------:R-:W-:Y:S01]  /*150c0*/  IMAD.X R95, RZ, RZ, R135, P5 ;  /* 0x000000ffff5f7224 */ /* 0x000fe200028e0687 */
[----:B------:R-:W-:-:S02]  /*150d0*/  LOP3.LUT R20, R20, R151, RZ, 0x3c, !PT ;  /* 0x0000009714147212 */ /* 0x000fc400078e3cff */
[----:B------:R-:W-:Y:S01]  /*150e0*/  LOP3.LUT R30, R30, R181, RZ, 0x3c, !PT ;  /* 0x000000b51e1e7212 */ /* 0x000fe200078e3cff */
[----:B------:R-:W-:Y:S01]  /*150f0*/  IMAD.X R99, RZ, RZ, R135, P0 ;  /* 0x000000ffff637224 */ /* 0x000fe200000e0687 */
[----:B------:R-:W-:Y:S02]  /*15100*/  LOP3.LUT R151, R86, 0x380, RZ, 0xc0, !PT ;  /* 0x0000038056977812 */ /* 0x000fe400078ec0ff */
[----:B------:R-:W-:Y:S02]  /*15110*/  LOP3.LUT R38, R38, R183, RZ, 0x3c, !PT ;  /* 0x000000b726267212 */ /* 0x000fe400078e3cff */
[----:B------:R-:W-:Y:S02]  /*15120*/  LOP3.LUT R181, R94, 0x380, RZ, 0xc0, !PT ;  /* 0x000003805eb57812 */ /* 0x000fe400078ec0ff */
[----:B------:R-:W-:Y:S02]  /*15130*/  LOP3.LUT R183, R98, 0x380, RZ, 0xc0, !PT ;  /* 0x0000038062b77812 */ /* 0x000fe400078ec0ff */
[----:B------:R-:W-:-:S02]  /*15140*/  IADD3 R102, P1, R134, 0x4060, RZ ;  /* 0x0000406086667810 */ /* 0x000fc40007f3e0ff */
[C---:B------:R-:W-:Y:S02]  /*15150*/  LOP3.LUT R15, R134.reuse, 0x380, RZ, 0xc0, !PT ;  /* 0x00000380860f7812 */ /* 0x040fe400078ec0ff */
[C---:B------:R-:W-:Y:S01]  /*15160*/  IADD3 R0, P0, R134.reuse, 0xc000, RZ ;  /* 0x0000c00086007810 */ /* 0x040fe20007f1e0ff */
[--C-:B------:R-:W-:Y:S01]  /*15170*/  IMAD.X R103, RZ, RZ, R135.reuse, P1 ;  /* 0x000000ffff677224 */ /* 0x100fe200008e0687 */
[----:B------:R-:W-:Y:S02]  /*15180*/  SHF.R.U64 R151, R151, 0x3, RZ ;  /* 0x0000000397977819 */ /* 0x000fe400000012ff */
[C---:B------:R-:W-:Y:S01]  /*15190*/  IADD3 R106, P2, R134.reuse, 0x8000, RZ ;  /* 0x00008000866a7810 */ /* 0x040fe20007f5e0ff */
[--C-:B------:R-:W-:Y:S01]  /*151a0*/  IMAD.X R123, RZ, RZ, R135.reuse, P0 ;  /* 0x000000ffff7b7224 */ /* 0x100fe200000e0687 */
[C---:B------:R-:W-:Y:S02]  /*151b0*/  IADD3 R110, P3, R134.reuse, 0x8020, RZ ;  /* 0x00008020866e7810 */ /* 0x040fe40007f7e0ff */
[----:B------:R-:W-:Y:S01]  /*151c0*/  SHF.R.U64 R181, R181, 0x3, RZ ;  /* 0x00000003b5b57819 */ /* 0x000fe200000012ff */
[--C-:B------:R-:W-:Y:S01]  /*151d0*/  IMAD.X R107, RZ, RZ, R135.reuse, P2 ;  /* 0x000000ffff6b7224 */ /* 0x100fe200010e0687 */
[----:B------:R-:W-:Y:S01]  /*151e0*/  SHF.R.U64 R183, R183, 0x3, RZ ;  /* 0x00000003b7b77819 */ /* 0x000fe200000012ff */
[----:B------:R-:W-:Y:S01]  /*151f0*/  IMAD.X R111, RZ, RZ, R135, P3 ;  /* 0x000000ffff6f7224 */ /* 0x000fe200018e0687 */
[----:B------:R-:W-:-:S02]  /*15200*/  IADD3 R114, P4, R134, 0x8040, RZ ;  /* 0x0000804086727810 */ /* 0x000fc40007f9e0ff */
[----:B------:R-:W-:Y:S02]  /*15210*/  LOP3.LUT R185, R102, 0x380, RZ, 0xc0, !PT ;  /* 0x0000038066b97812 */ /* 0x000fe400078ec0ff */
[----:B------:R-:W-:Y:S01]  /*15220*/  SHF.R.U64 R15, R15, 0x3, RZ ;  /* 0x000000030f0f7819 */ /* 0x000fe200000012ff */
[----:B------:R-:W-:Y:S01]  /*15230*/  IMAD.X R115, RZ, RZ, R135, P4 ;  /* 0x000000ffff737224 */ /* 0x000fe200020e0687 */
[----:B------:R-:W-:Y:S02]  /*15240*/  LOP3.LUT R86, R151, R86, RZ, 0x3c, !PT ;  /* 0x0000005697567212 */ /* 0x000fe400078e3cff */
[----:B------:R-:W-:Y:S02]  /*15250*/  LOP3.LUT R94, R181, R94, RZ, 0x3c, !PT ;  /* 0x0000005eb55e7212 */ /* 0x000fe400078e3cff */
[----:B------:R-:W-:Y:S02]  /*15260*/  LOP3.LUT R151, R106, 0x380, RZ, 0xc0, !PT ;  /* 0x000003806a977812 */ /* 0x000fe400078ec0ff */
[----:B------:R-:W-:-:S02]  /*15270*/  LOP3.LUT R98, R183, R98, RZ, 0x3c, !PT ;  /* 0x00000062b7627212 */ /* 0x000fc400078e3cff */
[----:B------:R-:W-:Y:S02]  /*15280*/  LOP3.LUT R181, R110, 0x380, RZ, 0xc0, !PT ;  /* 0x000003806eb57812 */ /* 0x000fe400078ec0ff */
[----:B------:R-:W-:Y:S02]  /*15290*/  ISETP.NE.U32.AND P0, PT, RZ, UR4, PT ;  /* 0x00000004ff007c0c */ /* 0x000fe4000bf05070 */
[C---:B------:R-:W-:Y:S02]  /*152a0*/  IADD3 R118, P5, R134.reuse, 0x8060, RZ ;  /* 0x0000806086767810 */ /* 0x040fe40007fbe0ff */
[C---:B------:R-:W-:Y:S02]  /*152b0*/  IADD3 R14, P1, R134.reuse, 0xc020, RZ ;  /* 0x0000c020860e7810 */ /* 0x040fe40007f3e0ff */
[C---:B---3--:R-:W-:Y:S01]  /*152c0*/  IADD3 R88, P2, R134.reuse, 0xc040, RZ ;  /* 0x0000c04086587810 */ /* 0x048fe20007f5e0ff */
        /* <DEDUP_REMOVED lines=9> */
[----:B------:R-:W-:Y:S02]  /*15360*/  SHF.R.U64 R181, R181, 0x3, RZ ;  /* 0x00000003b5b57819 */ /* 0x000fe400000012ff */
[----:B------:R-:W-:Y:S01]  /*15370*/  ISETP.NE.AND.EX P0, PT, RZ, UR5, PT, P0 ;  /* 0x00000005ff007c0c */ /* 0x000fe2000bf05300 */
[----:B------:R-:W-:Y:S01]  /*15380*/  ULDC.64 UR4, c[0x0][0xc08] ;  /* 0x0003020000047ab9 */ /* 0x000fe20000000a00 */
[----:B------:R-:W-:Y:S02]  /*15390*/  LOP3.LUT R102, R185, R102, RZ, 0x3c, !PT ;  /* 0x00000066b9667212 */ /* 0x000fe400078e3cff */
[----:B------:R-:W-:-:S02]  /*153a0*/  SHF.R.U64 R183, R183, 0x3, RZ ;  /* 0x00000003b7b77819 */ /* 0x000fc400000012ff */
[----:B------:R-:W-:Y:S02]  /*153b0*/  LOP3.LUT R185, R118, 0x380, RZ, 0xc0, !PT ;  /* 0x0000038076b97812 */ /* 0x000fe400078ec0ff */
[----:B------:R-:W-:Y:S02]  /*153c0*/  MOV R134, R134 ;  /* 0x0000008600867202 */ /* 0x000fe40000000f00 */
[----:B------:R-:W-:Y:S02]  /*153d0*/  LOP3.LUT R106, R151, R106, RZ, 0x3c, !PT ;  /* 0x0000006a976a7212 */ /* 0x000fe400078e3cff */
[----:B------:R-:W-:Y:S01]  /*153e0*/  MOV R20, R20 ;  /* 0x0000001400147202 */ /* 0x000fe20000000f00 */
[----:B------:R0:W-:Y:S01]  /*153f0*/  STSM.16.M88.4 [R134], R24 ;  /* 0x0000001886007844 */ /* 0x0001e20000000200 */
[----:B------:R-:W-:Y:S02]  /*15400*/  ISETP.NE.U32.AND P2, PT, RZ, UR4, PT ;  /* 0x00000004ff007c0c */ /* 0x000fe4000bf45070 */
[----:B------:R-:W-:Y:S01]  /*15410*/  LOP3.LUT R110, R181, R110, RZ, 0x3c, !PT ;  /* 0x0000006eb56e7212 */ /* 0x000fe200078e3cff */
[----:B------:R3:W-:Y:S01]  /*15420*/  STSM.16.M88.4 [R20], R32 ;  /* 0x0000002014007844 */ /* 0x0007e20000000200 */
[----:B------:R-:W-:-:S02]  /*15430*/  LOP3.LUT R151, R0, 0x380, RZ, 0xc0, !PT ;  /* 0x0000038000977812 */ /* 0x000fc400078ec0ff */
[----:B------:R-:W-:Y:S02]  /*15440*/  MOV R30, R30 ;  /* 0x0000001e001e7202 */ /* 0x000fe40000000f00 */
[----:B------:R-:W-:Y:S02]  /*15450*/  LOP3.LUT R114, R183, R114, RZ, 0x3c, !PT ;  /* 0x00000072b7727212 */ /* 0x000fe400078e3cff */
[----:B------:R-:W-:Y:S01]  /*15460*/  LOP3.LUT R181, R14, 0x380, RZ, 0xc0, !PT ;  /* 0x000003800eb57812 */ /* 0x000fe200078ec0ff */
[----:B------:R4:W-:Y:S01]  /*15470*/  STSM.16.M88.4 [R30], R40 ;  /* 0x000000281e007844 */ /* 0x0009e20000000200 */
[----:B------:R-:W-:Y:S02]  /*15480*/  MOV R38, R38 ;  /* 0x0000002600267202 */ /* 0x000fe40000000f00 */
[----:B------:R-:W-:Y:S02]  /*15490*/  SHF.R.U64 R185, R185, 0x3, RZ ;  /* 0x00000003b9b97819 */ /* 0x000fe400000012ff */
[----:B------:R-:W-:Y:S01]  /*154a0*/  LOP3.LUT R183, R88, 0x380, RZ, 0xc0, !PT ;  /* 0x0000038058b77812 */ /* 0x000fe200078ec0ff */
[----:B------:R2:W-:Y:S01]  /*154b0*/  STSM.16.M88.4 [R38], R48 ;  /* 0x0000003026007844 */ /* 0x0005e20000000200 */
[----:B------:R-:W-:-:S02]  /*154c0*/  LOP3.LUT R178, R7, 0x380, RZ, 0xc0, !PT ;  /* 0x0000038007b27812 */ /* 0x000fc400078ec0ff */
[----:B------:R-:W-:Y:S02]  /*154d0*/  MOV R86, R86 ;  /* 0x0000005600567202 */ /* 0x000fe40000000f00 */
[----:B------:R-:W-:Y:S02]  /*154e0*/  MOV R94, R94 ;  /* 0x0000005e005e7202 */ /* 0x000fe40000000f00 */
[----:B------:R-:W-:Y:S01]  /*154f0*/  MOV R98, R98 ;  /* 0x0000006200627202 */ /* 0x000fe20000000f00 */
[----:B------:R-:W-:Y:S01]  /*15500*/  STSM.16.M88.4 [R86], R56 ;  /* 0x0000003856007844 */ /* 0x000fe20000000200 */
[----:B------:R-:W-:Y:S02]  /*15510*/  ISETP.NE.AND.EX P2, PT, RZ, UR5, PT, P2 ;  /* 0x00000005ff007c0c */ /* 0x000fe4000bf45320 */
[----:B------:R-:W-:Y:S01]  /*15520*/  MOV R102, R102 ;  /* 0x0000006600667202 */ /* 0x000fe20000000f00 */
[----:B------:R-:W-:Y:S01]  /*15530*/  STSM.16.M88.4 [R94], R64 ;  /* 0x000000405e007844 */ /* 0x000fe20000000200 */
[----:B------:R-:W-:-:S02]  /*15540*/  SHF.R.U64 R151, R151, 0x3, RZ ;  /* 0x0000000397977819 */ /* 0x000fc400000012ff */
[----:B0-----:R-:W-:Y:S01]  /*15550*/  F2FP.F16.F32.PACK_AB R24, R81, R166 ;  /* 0x000000a65118723e */ /* 0x001fe200000000ff */
[----:B------:R0:W-:Y:S01]  /*15560*/  STSM.16.M88.4 [R98], R8 ;  /* 0x0000000862007844 */ /* 0x0001e20000000200 */
[----:B------:R-:W-:Y:S02]  /*15570*/  SHF.R.U64 R181, R181, 0x3, RZ ;  /* 0x00000003b5b57819 */ /* 0x000fe400000012ff */
[----:B------:R-:W-:Y:S02]  /*15580*/  F2FP.F16.F32.PACK_AB R25, R83, R82 ;  /* 0x000000525319723e */ /* 0x000fe400000000ff */
[----:B------:R-:W-:Y:S02]  /*15590*/  F2FP.F16.F32.PACK_AB R26, R85, R167 ;  /* 0x000000a7551a723e */ /* 0x000fe400000000ff */
[----:B------:R-:W-:Y:S02]  /*155a0*/  F2FP.F16.F32.PACK_AB R27, R54, R46 ;  /* 0x0000002e361b723e */ /* 0x000fe400000000ff */
[----:B------:R-:W-:Y:S01]  /*155b0*/  MOV R106, R106 ;  /* 0x0000006a006a7202 */ /* 0x000fe20000000f00 */
[----:B------:R-:W-:Y:S01]  /*155c0*/  ULDC UR4, c[0x0][0xa88] ;  /* 0x0002a20000047ab9 */ /* 0x000fe20000000800 */
[----:B------:R-:W-:Y:S01]  /*155d0*/  LOP3.LUT R118, R185, R118, RZ, 0x3c, !PT ;  /* 0x00000076b9767212 */ /* 0x000fe200078e3cff */
[----:B------:R1:W-:Y:S01]  /*155e0*/  STSM.16.M88.4 [R102], R24 ;  /* 0x0000001866007844 */ /* 0x0003e20000000200 */
[----:B------:R-:W-:Y:S01]  /*155f0*/  SHF.R.U64 R183, R183, 0x3, RZ ;  /* 0x00000003b7b77819 */ /* 0x000fe200000012ff */
[----:B---3--:R-:W-:Y:S01]  /*15600*/  IMAD.MOV.U32 R20, RZ, RZ, RZ ;  /* 0x000000ffff147224 */ /* 0x008fe200078e00ff */
[----:B------:R-:W-:-:S02]  /*15610*/  SHF.R.U64 R178, R178, 0x3, RZ ;  /* 0x00000003b2b27819 */ /* 0x000fc400000012ff */
[----:B----4-:R-:W-:Y:S02]  /*15620*/  F2FP.F16.F32.PACK_AB R30, R93, R169 ;  /* 0x000000a95d1e723e */ /* 0x010fe400000000ff */
[----:B------:R-:W-:Y:S02]  /*15630*/  F2FP.F16.F32.PACK_AB R31, R92, R84 ;  /* 0x000000545c1f723e */ /* 0x000fe400000000ff */
[----:B------:R-:W-:Y:S02]  /*15640*/  LOP3.LUT R122, R151, R0, RZ, 0x3c, !PT ;  /* 0x00000000977a7212 */ /* 0x000fe400078e3cff */
[----:B------:R-:W-:Y:S01]  /*15650*/  MOV R110, R110 ;  /* 0x0000006e006e7202 */ /* 0x000fe20000000f00 */
[----:B------:R3:W-:Y:S01]  /*15660*/  STSM.16.M88.4 [R106], R28 ;  /* 0x0000001c6a007844 */ /* 0x0007e20000000200 */
[----:B------:R-:W-:Y:S01]  /*15670*/  F2FP.F16.F32.PACK_AB R32, R97, R170 ;  /* 0x000000aa6120723e */ /* 0x000fe200000000ff */
[----:B------:R-:W4:Y:S01]  /*15680*/  LDC R0, c[0x0][0xbe8] ;  /* 0x0002fa00ff007b82 */ /* 0x000f220000000800 */
[----:B------:R-:W-:-:S02]  /*15690*/  F2FP.F16.F32.PACK_AB R33, R100, R96 ;  /* 0x000000606421723e */ /* 0x000fc400000000ff */
[----:B------:R-:W-:Y:S02]  /*156a0*/  F2FP.F16.F32.PACK_AB R34, R101, R171 ;  /* 0x000000ab6522723e */ /* 0x000fe400000000ff */
[----:B------:R-:W-:Y:S02]  /*156b0*/  F2FP.F16.F32.PACK_AB R35, R108, R104 ;  /* 0x000000686c23723e */ /* 0x000fe400000000ff */
[----:B------:R-:W-:Y:S02]  /*156c0*/  LOP3.LUT R126, R181, R14, RZ, 0x3c, !PT ;  /* 0x0000000eb57e7212 */ /* 0x000fe400078e3cff */
[----:B------:R-:W-:Y:S01]  /*156d0*/  MOV R114, R114 ;  /* 0x0000007200727202 */ /* 0x000fe20000000f00 */
[----:B------:R-:W-:Y:S01]  /*156e0*/  STSM.16.M88.4 [R110], R32 ;  /* 0x000000206e007844 */ /* 0x000fe20000000200 */
[----:B--2---:R-:W-:Y:S02]  /*156f0*/  F2FP.F16.F32.PACK_AB R38, R109, R173 ;  /* 0x000000ad6d26723e */ /* 0x004fe400000000ff */
[----:B------:R-:W-:-:S02]  /*15700*/  F2FP.F16.F32.PACK_AB R39, R124, R120 ;  /* 0x000000787c27723e */ /* 0x000fc400000000ff */
[----:B------:R-:W-:Y:S02]  /*15710*/  LOP3.LUT R130, R183, R88, RZ, 0x3c, !PT ;  /* 0x00000058b7827212 */ /* 0x000fe400078e3cff */
[----:B------:R-:W-:Y:S01]  /*15720*/  LOP3.LUT R14, R178, R7, RZ, 0x3c, !PT ;  /* 0x00000007b20e7212 */ /* 0x000fe200078e3cff */
[----:B------:R-:W-:Y:S01]  /*15730*/  STSM.16.M88.4 [R114], R36 ;  /* 0x0000002472007844 */ /* 0x000fe20000000200 */
[----:B------:R-:W-:Y:S02]  /*15740*/  MOV R118, R118 ;  /* 0x0000007600767202 */ /* 0x000fe40000000f00 */
[----:B0-----:R-:W-:Y:S02]  /*15750*/  F2FP.F16.F32.PACK_AB R8, R113, R174 ;  /* 0x000000ae7108723e */ /* 0x001fe400000000ff */
[----:B------:R-:W-:Y:S02]  /*15760*/  F2FP.F16.F32.PACK_AB R9, R152, R128 ;  /* 0x000000809809723e */ /* 0x000fe400000000ff */
[----:B------:R-:W-:-:S02]  /*15770*/  F2FP.F16.F32.PACK_AB R10, R117, R175 ;  /* 0x000000af750a723e */ /* 0x000fc400000000ff */
[----:B------:R-:W-:Y:S02]  /*15780*/  F2FP.F16.F32.PACK_AB R11, R154, R153 ;  /* 0x000000999a0b723e */ /* 0x000fe400000000ff */
[----:B------:R-:W-:Y:S02]  /*15790*/  MOV R122, R122 ;  /* 0x0000007a007a7202 */ /* 0x000fe40000000f00 */
[----:B-1----:R-:W-:Y:S01]  /*157a0*/  F2FP.F16.F32.PACK_AB R24, R121, R176 ;  /* 0x000000b07918723e */ /* 0x002fe200000000ff */
[----:B------:R0:W-:Y:S01]  /*157b0*/  STSM.16.M88.4 [R118], R8 ;  /* 0x0000000876007844 */ /* 0x0001e20000000200 */
[----:B------:R-:W-:Y:S02]  /*157c0*/  F2FP.F16.F32.PACK_AB R25, R156, R155 ;  /* 0x0000009b9c19723e */ /* 0x000fe400000000ff */
[----:B------:R-:W-:Y:S02]  /*157d0*/  F2FP.F16.F32.PACK_AB R26, R125, R177 ;  /* 0x000000b17d1a723e */ /* 0x000fe400000000ff */
[----:B------:R-:W-:-:S02]  /*157e0*/  F2FP.F16.F32.PACK_AB R27, R158, R157 ;  /* 0x0000009d9e1b723e */ /* 0x000fc400000000ff */
[----:B------:R-:W-:Y:S02]  /*157f0*/  MOV R126, R126 ;  /* 0x0000007e007e7202 */ /* 0x000fe40000000f00 */
[----:B---3--:R-:W-:Y:S01]  /*15800*/  F2FP.F16.F32.PACK_AB R28, R129, R179 ;  /* 0x000000b3811c723e */ /* 0x008fe200000000ff */
[----:B------:R-:W-:Y:S01]  /*15810*/  STSM.16.M88.4 [R122], R24 ;  /* 0x000000187a007844 */ /* 0x000fe20000000200 */
[----:B------:R-:W-:Y:S02]  /*15820*/  F2FP.F16.F32.PACK_AB R29, R160, R159 ;  /* 0x0000009fa01d723e */ /* 0x000fe400000000ff */
[----:B------:R-:W-:Y:S02]  /*15830*/  F2FP.F16.F32.PACK_AB R30, R133, R132 ;  /* 0x00000084851e723e */ /* 0x000fe400000000ff */
[----:B------:R-:W-:Y:S01]  /*15840*/  F2FP.F16.F32.PACK_AB R31, R162, R161 ;  /* 0x000000a1a21f723e */ /* 0x000fe200000000ff */
[----:B0-----:R-:W0:Y:S01]  /*15850*/  @P2 LDC.64 R8, c[0x0][0xc08] ;  /* 0x00030200ff082b82 */ /* 0x001e220000000a00 */
[----:B------:R-:W-:-:S02]  /*15860*/  MOV R130, R130 ;  /* 0x0000008200827202 */ /* 0x000fc40000000f00 */
[----:B------:R-:W-:Y:S01]  /*15870*/  MOV R7, R14 ;  /* 0x0000000e00077202 */ /* 0x000fe20000000f00 */
[----:B------:R-:W-:Y:S04]  /*15880*/  STSM.16.M88.4 [R126], R28 ;  /* 0x0000001c7e007844 */ /* 0x000fe80000000200 */
[----:B------:R-:W1:Y:S01]  /*15890*/  LDC.64 R14, c[0x0][0xc00] ;  /* 0x00030000ff0e7b82 */ /* 0x000e620000000a00 */
[----:B------:R-:W-:Y:S04]  /*158a0*/  STSM.16.M88.4 [R130], R136 ;  /* 0x0000008882007844 */ /* 0x000fe80000000200 */
[----:B------:R2:W-:Y:S01]  /*158b0*/  STSM.16.M88.4 [R7], R144 ;  /* 0x0000009007007844 */ /* 0x0005e20000000200 */
[----:B0-----:R-:W-:-:S04]  /*158c0*/  @P2 IMAD.WIDE R8, R231, 0x4, R8 ;  /* 0x00000004e7082825 */ /* 0x001fc800078e0208 */
[----:B--2---:R-:W-:Y:S01]  /*158d0*/  IMAD.U32 R7, RZ, RZ, UR4 ;  /* 0x00000004ff077e24 */ /* 0x004fe2000f8e00ff */
[----:B------:R-:W-:Y:S01]  /*158e0*/  BAR.SYNC.DEFER_BLOCKING 0x1, 0x100 ;  /* 0x0044000000007b1d */ /* 0x000fe20000010000 */
[----:B-1----:R-:W-:-:S05]  /*158f0*/  IMAD.WIDE R14, R231, 0x4, R14 ;  /* 0x00000004e70e7825 */ /* 0x002fca00078e020e */
[----:B------:R0:W5:Y:S01]  /*15900*/  @P0 LDG.E R20, desc[UR40][R14.64] ;  /* 0x000000280e140981 */ /* 0x000162000c1e1900 */
[----:B----4-:R-:W-:Y:S01]  /*15910*/  ISETP.NE.AND P1, PT, R0, 0x1, PT ;  /* 0x000000010000780c */ /* 0x010fe20003f25270 */
[----:B------:R-:W-:Y:S02]  /*15920*/  IMAD.IADD R10, R215, 0x1, R210 ;  /* 0x00000001d70a7824 */ /* 0x000fe400078e02d2 */
[----:B------:R0:W5:Y:S10]  /*15930*/  @P2 LDG.E R7, desc[UR40][R8.64] ;  /* 0x0000002808072981 */ /* 0x000174000c1e1900 */
[----:B------:R-:W1:Y:S08]  /*15940*/  @P1 LDC R3, c[0x0][0xbec] ;  /* 0x0002fb00ff031b82 */ /* 0x000e700000000800 */
[----:B------:R-:W2:Y:S01]  /*15950*/  @P1 LDC R4, c[0x0][0xbf0] ;  /* 0x0002fc00ff041b82 */ /* 0x000ea20000000800 */
[----:B0-----:R-:W-:Y:S05]  /*15960*/  @P2 BRA `(.L_x_2845) ;  /* 0x0000000000102947 */ /* 0x001fea0003800000 */
[----:B------:R-:W-:Y:S05]  /*15970*/  @!P0 BRA `(.L_x_2845) ;  /* 0x00000000000c8947 */ /* 0x000fea0003800000 */
[----:B------:R-:W3:Y:S04]  /*15980*/  LDG.E R8, desc[UR40][R14.64] ;  /* 0x000000280e087981 */ /* 0x000ee8000c1e1900 */
[----:B-----5:R-:W3:Y:S02]  /*15990*/  LDG.E R7, desc[UR40][R14.64+0x4] ;  /* 0x000004280e077981 */ /* 0x020ee4000c1e1900 */
[----:B---3--:R-:W-:-:S07]  /*159a0*/  IMAD.IADD R7, R7, 0x1, -R8 ;  /* 0x0000000107077824 */ /* 0x008fce00078e0a08 */
.L_x_2845:
[----:B------:R-:W3:Y:S01]  /*159b0*/  LDL R26, [R1+0x18] ;  /* 0x00001800011a7983 */ /* 0x000ee20000100800 */
[----:B------:R-:W-:Y:S01]  /*159c0*/  SHF.R.S32.HI R77, RZ, 0x1f, R230 ;  /* 0x0000001fff4d7819 */ /* 0x000fe200000114e6 */
[----:B-1----:R-:W-:Y:S01]  /*159d0*/  @P1 IMAD.HI.U32 R3, R10, R3, RZ ;  /* 0x000000030a031227 */ /* 0x002fe200078e00ff */
[----:B------:R-:W-:Y:S01]  /*159e0*/  ULDC.64 UR4, c[0x0][0xb90] ;  /* 0x0002e40000047ab9 */ /* 0x000fe20000000a00 */
[----:B-----5:R-:W-:Y:S01]  /*159f0*/  SHF.R.S32.HI R21, RZ, 0x1f, R20 ;  /* 0x0000001fff157819 */ /* 0x020fe20000011414 */
[----:B------:R-:W0:Y:S01]  /*15a00*/  S2R R31, SR_TID.X ;  /* 0x00000000001f7919 */ /* 0x000e220000002100 */
[----:B------:R-:W-:Y:S01]  /*15a10*/  IMAD R15, R77, UR4, RZ ;  /* 0x000000044d0f7c24 */ /* 0x000fe2000f8e02ff */
[----:B------:R-:W-:Y:S01]  /*15a20*/  SEL R76, R231, RZ, !P0 ;  /* 0x000000ffe74c7207 */ /* 0x000fe20004000000 */
[----:B------:R-:W-:Y:S01]  /*15a30*/  IMAD.MOV.U32 R11, RZ, RZ, R10 ;  /* 0x000000ffff0b7224 */ /* 0x000fe200078e000a */
[----:B--2---:R-:W-:Y:S01]  /*15a40*/  @P1 SHF.R.U32.HI R11, RZ, R4, R3 ;  /* 0x00000004ff0b1219 */ /* 0x004fe20000011603 */
[C---:B------:R-:W-:Y:S01]  /*15a50*/  IMAD.WIDE.U32 R8, R230.reuse, UR4, R20 ;  /* 0x00000004e6087c25 */ /* 0x040fe2000f8e0014 */
[----:B------:R-:W-:Y:S01]  /*15a60*/  SHF.R.S32.HI R3, RZ, 0x1f, R231 ;  /* 0x0000001fff037819 */ /* 0x000fe200000114e7 */
[----:B------:R-:W1:Y:S02]  /*15a70*/  @P1 LDC R85, c[0x0][0xbec] ;  /* 0x0002fb00ff551b82 */ /* 0x000e640000000800 */
[----:B------:R-:W-:Y:S01]  /*15a80*/  IMAD R15, R230, UR5, R15 ;  /* 0x00000005e60f7c24 */ /* 0x000fe2000f8e020f */
[----:B------:R-:W-:Y:S01]  /*15a90*/  SEL R3, R3, RZ, !P0 ;  /* 0x000000ff03037207 */ /* 0x000fe20004000000 */
[----:B------:R-:W-:Y:S01]  /*15aa0*/  IMAD.MOV R27, RZ, RZ, -R11 ;  /* 0x000000ffff1b7224 */ /* 0x000fe200078e0a0b */
[----:B------:R-:W-:Y:S01]  /*15ab0*/  ULDC.64 UR4, c[0x0][0xb98] ;  /* 0x0002e60000047ab9 */ /* 0x000fe20000000a00 */
[----:B------:R-:W-:-:S02]  /*15ac0*/  IMAD.IADD R9, R9, 0x1, R15 ;  /* 0x0000000109097824 */ /* 0x000fc400078e020f */
[----:B------:R-:W-:Y:S01]  /*15ad0*/  IMAD R15, R0, R27, R10 ;  /* 0x0000001b000f7224 */ /* 0x000fe200078e020a */
[----:B------:R-:W2:Y:S01]  /*15ae0*/  @P1 LDC R87, c[0x0][0xbf0] ;  /* 0x0002fc00ff571b82 */ /* 0x000ea20000000800 */
        /* <DEDUP_REMOVED lines=12> */
[----:B0-----:R-:W-:Y:S01]  /*15bb0*/  VIADD R31, R31, 0xffffff80 ;  /* 0xffffff801f1f7836 */ /* 0x001fe20000000000 */
[----:B------:R-:W-:Y:S01]  /*15bc0*/  IADD3.X R9, R25, R9, R27, P0, !PT ;  /* 0x0000000919097210 */ /* 0x000fe200007fe41b */
[----:B------:R-:W-:Y:S01]  /*15bd0*/  IMAD R25, R15, UR5, R4 ;  /* 0x000000050f197c24 */ /* 0x000fe2000f8e0204 */
[----:B------:R-:W-:Y:S01]  /*15be0*/  LOP3.LUT R36, R37, 0x380, RZ, 0xc0, !PT ;  /* 0x0000038025247812 */ /* 0x000fe200078ec0ff */
[----:B------:R-:W-:Y:S01]  /*15bf0*/  IMAD R83, R7, R0, RZ ;  /* 0x0000000007537224 */ /* 0x000fe200078e02ff */
[----:B------:R-:W-:Y:S01]  /*15c00*/  SHF.R.S32.HI R30, RZ, 0x1f, R31 ;  /* 0x0000001fff1e7819 */ /* 0x000fe2000001141f */
[----:B------:R-:W-:Y:S01]  /*15c10*/  IMAD.WIDE.U32 R8, R15, UR4, R8 ;  /* 0x000000040f087c25 */ /* 0x000fe2000f8e0008 */
[----:B------:R-:W-:Y:S01]  /*15c20*/  ULDC.64 UR4, c[0x0][0xb50] ;  /* 0x0002d40000047ab9 */ /* 0x000fe20000000a00 */
[----:B------:R-:W-:-:S02]  /*15c30*/  SHF.R.U64 R36, R36, 0x3, RZ ;  /* 0x0000000324247819 */ /* 0x000fc400000012ff */
[----:B------:R-:W-:Y:S01]  /*15c40*/  IMAD.IADD R9, R9, 0x1, R25 ;  /* 0x0000000109097824 */ /* 0x000fe200078e0219 */
[----:B------:R-:W-:Y:S01]  /*15c50*/  LEA R10, P0, R8, UR4, 0x2 ;  /* 0x00000004080a7c11 */ /* 0x000fe2000f8010ff */
[----:B------:R-:W-:Y:S01]  /*15c60*/  IMAD.X R15, RZ, RZ, R13, P2 ;  /* 0x000000ffff0f7224 */ /* 0x000fe200010e060d */
[----:B------:R-:W-:Y:S02]  /*15c70*/  IADD3 R25, P3, R12, 0x2000, RZ ;  /* 0x000020000c197810 */ /* 0x000fe40007f7e0ff */
[----:B------:R-:W-:Y:S01]  /*15c80*/  LEA.HI.X R8, R8, UR5, R9, 0x2, P0 ;  /* 0x0000000508087c11 */ /* 0x000fe200080f1409 */
[----:B------:R-:W-:Y:S01]  /*15c90*/  SHFL.IDX PT, R54, R10, RZ, 0x1c1f ;  /* 0x001c1fff0a367589 */ /* 0x000fe200000e0000 */
[----:B------:R-:W-:Y:S01]  /*15ca0*/  IADD3 R33, P0, R12, 0x4000, RZ ;  /* 0x000040000c217810 */ /* 0x000fe20007f1e0ff */
[----:B------:R-:W-:Y:S01]  /*15cb0*/  ULDC.64 UR4, c[0x0][0xaa0] ;  /* 0x0002a80000047ab9 */ /* 0x000fe20000000a00 */
[----:B------:R-:W-:Y:S01]  /*15cc0*/  LOP3.LUT R24, R25, 0x380, RZ, 0xc0, !PT ;  /* 0x0000038019187812 */ /* 0x000fe200078ec0ff */
[----:B------:R-:W0:Y:S01]  /*15cd0*/  SHFL.IDX PT, R55, R8, RZ, 0x1c1f ;  /* 0x001c1fff08377589 */ /* 0x000e2200000e0000 */
[----:B------:R-:W-:-:S02]  /*15ce0*/  LOP3.LUT R32, R33, 0x380, RZ, 0xc0, !PT ;  /* 0x0000038021207812 */ /* 0x000fc400078ec0ff */
[----:B------:R-:W-:Y:S01]  /*15cf0*/  SHF.R.U64 R24, R24, 0x3, RZ ;  /* 0x0000000318187819 */ /* 0x000fe200000012ff */
[----:B------:R-:W-:Y:S01]  /*15d00*/  SHFL.IDX PT, R58, R10, 0x1, 0x1c1f ;  /* 0x003c1f000a3a7f89 */ /* 0x000fe200000e0000 */
[----:B------:R-:W-:Y:S02]  /*15d10*/  IADD3 R41, P2, R12, 0x6000, RZ ;  /* 0x000060000c297810 */ /* 0x000fe40007f5e0ff */
[----:B------:R-:W-:Y:S01]  /*15d20*/  SHF.R.U64 R32, R32, 0x3, RZ ;  /* 0x0000000320207819 */ /* 0x000fe200000012ff */
[----:B------:R4:W1:Y:S01]  /*15d30*/  SHFL.IDX PT, R59, R8, 0x1, 0x1c1f ;  /* 0x003c1f00083b7f89 */ /* 0x00086200000e0000 */
[----:B------:R-:W-:Y:S01]  /*15d40*/  LOP3.LUT R24, R24, R25, RZ, 0x3c, !PT ;  /* 0x0000001918187212 */ /* 0x000fe200078e3cff */
[----:B------:R-:W-:Y:S01]  /*15d50*/  IMAD.X R25, RZ, RZ, R13, P3 ;  /* 0x000000ffff197224 */ /* 0x000fe200018e060d */
[----:B------:R-:W-:Y:S02]  /*15d60*/  LOP3.LUT R40, R41, 0x380, RZ, 0xc0, !PT ;  /* 0x0000038029287812 */ /* 0x000fe400078ec0ff */
[----:B------:R-:W-:-:S02]  /*15d70*/  IADD3 R45, P3, R12, 0x7000, RZ ;  /* 0x000070000c2d7810 */ /* 0x000fc40007f7e0ff */
[----:B------:R-:W-:Y:S01]  /*15d80*/  LOP3.LUT R32, R32, R33, RZ, 0x3c, !PT ;  /* 0x0000002120207212 */ /* 0x000fe200078e3cff */
[--C-:B------:R-:W-:Y:S01]  /*15d90*/  IMAD.X R33, RZ, RZ, R13.reuse, P0 ;  /* 0x000000ffff217224 */ /* 0x100fe200000e060d */
[----:B------:R-:W-:Y:S02]  /*15da0*/  SHF.R.U64 R40, R40, 0x3, RZ ;  /* 0x0000000328287819 */ /* 0x000fe400000012ff */
[----:B------:R-:W-:Y:S02]  /*15db0*/  IADD3 R53, P0, R12, 0x9000, RZ ;  /* 0x000090000c357810 */ /* 0x000fe40007f1e0ff */
[----:B------:R-:W-:Y:S02]  /*15dc0*/  LOP3.LUT R44, R45, 0x380, RZ, 0xc0, !PT ;  /* 0x000003802d2c7812 */ /* 0x000fe400078ec0ff */
[----:B------:R-:W-:Y:S02]  /*15dd0*/  LEA.HI R30, R30, R31, RZ, 0x7 ;  /* 0x0000001f1e1e7211 */ /* 0x000fe400078f38ff */
[----:B------:R-:W-:Y:S01]  /*15de0*/  LOP3.LUT R40, R40, R41, RZ, 0x3c, !PT ;  /* 0x0000002928287212 */ /* 0x000fe200078e3cff */
[----:B------:R-:W-:Y:S01]  /*15df0*/  IMAD.X R41, RZ, RZ, R13, P2 ;  /* 0x000000ffff297224 */ /* 0x000fe200010e060d */
[----:B------:R-:W-:-:S02]  /*15e00*/  LOP3.LUT R52, R53, 0x380, RZ, 0xc0, !PT ;  /* 0x0000038035347812 */ /* 0x000fc400078ec0ff */
[----:B------:R-:W-:Y:S02]  /*15e10*/  SHF.R.U64 R44, R44, 0x3, RZ ;  /* 0x000000032c2c7819 */ /* 0x000fe400000012ff */
[----:B------:R-:W-:Y:S02]  /*15e20*/  IADD3 R57, P2, R12, 0xb000, RZ ;  /* 0x0000b0000c397810 */ /* 0x000fe40007f5e0ff */
[----:B------:R-:W-:Y:S02]  /*15e30*/  LOP3.LUT R30, R30, 0xffffff80, RZ, 0xc0, !PT ;  /* 0xffffff801e1e7812 */ /* 0x000fe400078ec0ff */
[----:B------:R-:W-:Y:S02]  /*15e40*/  SHF.R.U64 R52, R52, 0x3, RZ ;  /* 0x0000000334347819 */ /* 0x000fe400000012ff */
[----:B------:R-:W-:Y:S01]  /*15e50*/  LOP3.LUT R44, R44, R45, RZ, 0x3c, !PT ;  /* 0x0000002d2c2c7212 */ /* 0x000fe200078e3cff */
[----:B------:R-:W-:Y:S01]  /*15e60*/  IMAD.X R45, RZ, RZ, R13, P3 ;  /* 0x000000ffff2d7224 */ /* 0x000fe200018e060d */
[----:B------:R-:W-:Y:S01]  /*15e70*/  LOP3.LUT R56, R57, 0x380, RZ, 0xc0, !PT ;  /* 0x0000038039387812 */ /* 0x000fe200078ec0ff */
[----:B------:R-:W-:Y:S01]  /*15e80*/  IMAD.IADD R30, R31, 0x1, -R30 ;  /* 0x000000011f1e7824 */ /* 0x000fe200078e0a1e */
[----:B------:R-:W-:-:S02]  /*15e90*/  IADD3 R61, P3, R12, 0xc000, RZ ;  /* 0x0000c0000c3d7810 */ /* 0x000fc40007f7e0ff */
[----:B------:R-:W-:Y:S01]  /*15ea0*/  LOP3.LUT R52, R52, R53, RZ, 0x3c, !PT ;  /* 0x0000003534347212 */ /* 0x000fe200078e3cff */
[--C-:B------:R-:W-:Y:S01]  /*15eb0*/  IMAD.X R53, RZ, RZ, R13.reuse, P0 ;  /* 0x000000ffff357224 */ /* 0x100fe200000e060d */
[----:B------:R-:W-:Y:S02]  /*15ec0*/  SHF.R.U64 R56, R56, 0x3, RZ ;  /* 0x0000000338387819 */ /* 0x000fe400000012ff */
[----:B------:R-:W-:Y:S02]  /*15ed0*/  LOP3.LUT R60, R61, 0x380, RZ, 0xc0, !PT ;  /* 0x000003803d3c7812 */ /* 0x000fe400078ec0ff */
[----:B------:R-:W-:Y:S02]  /*15ee0*/  LOP3.LUT P0, RZ, R30, 0x3, RZ, 0xc0, !PT ;  /* 0x000000031eff7812 */ /* 0x000fe4000780c0ff */
[----:B------:R-:W-:Y:S01]  /*15ef0*/  LOP3.LUT R56, R56, R57, RZ, 0x3c, !PT ;  /* 0x0000003938387212 */ /* 0x000fe200078e3cff */
[--C-:B------:R-:W-:Y:S01]  /*15f00*/  IMAD.X R57, RZ, RZ, R13.reuse, P2 ;  /* 0x000000ffff397224 */ /* 0x100fe200010e060d */
[----:B------:R-:W-:Y:S01]  /*15f10*/  LOP3.LUT R36, R36, R37, RZ, 0x3c, !PT ;  /* 0x0000002524247212 */ /* 0x000fe200078e3cff */
[----:B------:R-:W-:Y:S01]  /*15f20*/  IMAD.X R37, RZ, RZ, R13, P4 ;  /* 0x000000ffff257224 */ /* 0x000fe200020e060d */
[----:B------:R-:W-:-:S02]  /*15f30*/  SHF.R.U64 R60, R60, 0x3, RZ ;  /* 0x000000033c3c7819 */ /* 0x000fc400000012ff */
[C---:B------:R-:W-:Y:S02]  /*15f40*/  IADD3 R29, P5, R12.reuse, 0x3000, RZ ;  /* 0x000030000c1d7810 */ /* 0x040fe40007fbe0ff */
[----:B------:R-:W-:Y:S02]  /*15f50*/  IADD3 R79, P4, R12, 0xa000, RZ ;  /* 0x0000a0000c4f7810 */ /* 0x000fe40007f9e0ff */
[----:B------:R-:W-:Y:S01]  /*15f60*/  LOP3.LUT R60, R60, R61, RZ, 0x3c, !PT ;  /* 0x0000003d3c3c7212 */ /* 0x000fe200078e3cff */
[----:B------:R-:W-:Y:S01]  /*15f70*/  IMAD.X R61, RZ, RZ, R13, P3 ;  /* 0x000000ffff3d7224 */ /* 0x000fe200018e060d */
[----:B------:R-:W-:Y:S02]  /*15f80*/  LOP3.LUT R28, R29, 0x380, RZ, 0xc0, !PT ;  /* 0x000003801d1c7812 */ /* 0x000fe400078ec0ff */
[----:B------:R-:W-:Y:S02]  /*15f90*/  LOP3.LUT R78, R79, 0x380, RZ, 0xc0, !PT ;  /* 0x000003804f4e7812 */ /* 0x000fe400078ec0ff */
[----:B------:R-:W-:-:S02]  /*15fa0*/  IADD3 R7, P3, R12, 0xf000, RZ ;  /* 0x0000f0000c077810 */ /* 0x000fc40007f7e0ff */
[----:B------:R-:W-:Y:S02]  /*15fb0*/  SHF.R.U64 R28, R28, 0x3, RZ ;  /* 0x000000031c1c7819 */ /* 0x000fe400000012ff */
[----:B------:R-:W-:Y:S01]  /*15fc0*/  SHF.R.U64 R78, R78, 0x3, RZ ;  /* 0x000000034e4e7819 */ /* 0x000fe200000012ff */
[----:B------:R-:W-:Y:S01]  /*15fd0*/  IMAD R21, R21, UR4, RZ ;  /* 0x0000000415157c24 */ /* 0x000fe2000f8e02ff */
[----:B------:R-:W-:Y:S01]  /*15fe0*/  LOP3.LUT R28, R28, R29, RZ, 0x3c, !PT ;  /* 0x0000001d1c1c7212 */ /* 0x000fe200078e3cff */
[--C-:B------:R-:W-:Y:S01]  /*15ff0*/  IMAD.X R29, RZ, RZ, R13.reuse, P5 ;  /* 0x000000ffff1d7224 */ /* 0x100fe200028e060d */
[----:B------:R-:W-:Y:S01]  /*16000*/  LOP3.LUT R78, R78, R79, RZ, 0x3c, !PT ;  /* 0x0000004f4e4e7212 */ /* 0x000fe200078e3cff */
[----:B------:R-:W-:Y:S01]  /*16010*/  IMAD.X R79, RZ, RZ, R13, P4 ;  /* 0x000000ffff4f7224 */ /* 0x000fe200020e060d */
[----:B------:R-:W-:Y:S01]  /*16020*/  IADD3 R49, P5, R12, 0x8000, RZ ;  /* 0x000080000c317810 */ /* 0x000fe20007fbe0ff */
[----:B------:R-:W-:Y:S01]  /*16030*/  IMAD R81, R20, UR5, R21 ;  /* 0x0000000514517c24 */ /* 0x000fe2000f8e0215 */
[----:B------:R-:W-:Y:S01]  /*16040*/  IADD3 R69, P4, R12, 0xe000, RZ ;  /* 0x0000e0000c457810 */ /* 0x000fe20007f9e0ff */
[----:B------:R-:W-:Y:S01]  /*16050*/  IMAD.WIDE.U32 R20, R20, UR4, RZ ;  /* 0x0000000414147c25 */ /* 0x000fe2000f8e00ff */
[----:B------:R-:W-:Y:S01]  /*16060*/  LOP3.LUT R48, R49, 0x380, RZ, 0xc0, !PT ;  /* 0x0000038031307812 */ /* 0x000fe200078ec0ff */
[----:B------:R-:W-:Y:S01]  /*16070*/  ULDC.64 UR4, c[0x0][0xae8] ;  /* 0x0002ba0000047ab9 */ /* 0x000fe20000000a00 */
[----:B------:R-:W-:Y:S01]  /*16080*/  LOP3.LUT R68, R69, 0x380, RZ, 0xc0, !PT ;  /* 0x0000038045447812 */ /* 0x000fe200078ec0ff */
[----:B------:R-:W-:Y:S01]  /*16090*/  IMAD.IADD R21, R21, 0x1, R81 ;  /* 0x0000000115157824 */ /* 0x000fe200078e0251 */
[----:B------:R-:W-:Y:S01]  /*160a0*/  SHF.R.U64 R48, R48, 0x3, RZ ;  /* 0x0000000330307819 */ /* 0x000fe200000012ff */
[----:B------:R-:W-:Y:S01]  /*160b0*/  IMAD.X R73, RZ, RZ, R13, P3 ;  /* 0x000000ffff497224 */ /* 0x000fe200018e060d */
[----:B------:R-:W-:Y:S01]  /*160c0*/  LOP3.LUT R9, R12, 0x380, RZ, 0xc0, !PT ;  /* 0x000003800c097812 */ /* 0x000fe200078ec0ff */
[----:B------:R-:W-:Y:S01]  /*160d0*/  IMAD.WIDE.U32 R20, R230, UR4, R20 ;  /* 0x00000004e6147c25 */ /* 0x000fe2000f8e0014 */
[----:B------:R-:W-:-:S02]  /*160e0*/  LOP3.LUT R48, R48, R49, RZ, 0x3c, !PT ;  /* 0x0000003130307212 */ /* 0x000fc400078e3cff */
[----:B------:R-:W-:Y:S01]  /*160f0*/  LOP3.LUT R14, R11, 0x380, RZ, 0xc0, !PT ;  /* 0x000003800b0e7812 */ /* 0x000fe200078ec0ff */
[----:B------:R-:W-:Y:S01]  /*16100*/  IMAD.X R49, RZ, RZ, R13, P5 ;  /* 0x000000ffff317224 */ /* 0x000fe200028e060d */
[----:B------:R-:W-:Y:S02]  /*16110*/  IADD3 R65, P5, R12, 0xd000, RZ ;  /* 0x0000d0000c417810 */ /* 0x000fe40007fbe0ff */
[----:B------:R-:W-:Y:S02]  /*16120*/  SHF.R.U64 R68, R68, 0x3, RZ ;  /* 0x0000000344447819 */ /* 0x000fe400000012ff */
[----:B------:R-:W-:Y:S02]  /*16130*/  LOP3.LUT R64, R65, 0x380, RZ, 0xc0, !PT ;  /* 0x0000038041407812 */ /* 0x000fe400078ec0ff */
[----:B------:R-:W-:Y:S02]  /*16140*/  SHF.R.U64 R9, R9, 0x3, RZ ;  /* 0x0000000309097819 */ /* 0x000fe400000012ff */
[----:B------:R-:W-:-:S02]  /*16150*/  SHF.R.U64 R64, R64, 0x3, RZ ;  /* 0x0000000340407819 */ /* 0x000fc400000012ff */
[----:B------:R-:W-:Y:S02]  /*16160*/  SHF.R.U64 R14, R14, 0x3, RZ ;  /* 0x000000030e0e7819 */ /* 0x000fe400000012ff */
[----:B------:R-:W-:Y:S01]  /*16170*/  LOP3.LUT R64, R64, R65, RZ, 0x3c, !PT ;  /* 0x0000004140407212 */ /* 0x000fe200078e3cff */
[--C-:B------:R-:W-:Y:S01]  /*16180*/  IMAD.X R65, RZ, RZ, R13.reuse, P5 ;  /* 0x000000ffff417224 */ /* 0x100fe200028e060d */
[----:B------:R-:W-:Y:S01]  /*16190*/  LOP3.LUT R68, R68, R69, RZ, 0x3c, !PT ;  /* 0x0000004544447212 */ /* 0x000fe200078e3cff */
[--C-:B------:R-:W-:Y:S01]  /*161a0*/  IMAD.X R69, RZ, RZ, R13.reuse, P4 ;  /* 0x000000ffff457224 */ /* 0x100fe200020e060d */
[----:B----4-:R-:W-:Y:S01]  /*161b0*/  LOP3.LUT R8, R9, R12, RZ, 0x3c, !PT ;  /* 0x0000000c09087212 */ /* 0x010fe200078e3cff */
[----:B------:R-:W-:Y:S01]  /*161c0*/  IMAD.MOV.U32 R9, RZ, RZ, R13 ;  /* 0x000000ffff097224 */ /* 0x000fe200078e000d */
[----:B------:R-:W-:Y:S01]  /*161d0*/  LOP3.LUT R14, R14, R11, RZ, 0x3c, !PT ;  /* 0x0000000b0e0e7212 */ /* 0x000fe200078e3cff */
[----:B------:R-:W-:Y:S01]  /*161e0*/  BSSY B1, `(.L_x_2846) ;  /* 0x0000062000017945 */ /* 0x000fe20003800000 */
[----:B------:R-:W-:-:S02]  /*161f0*/  SHF.R.S32.HI R86, RZ, 0x1f, R224 ;  /* 0x0000001fff567819 */ /* 0x000fc400000114e0 */
[----:B------:R-:W-:Y:S02]  /*16200*/  SHF.R.S32.HI R88, RZ, 0x1f, R222 ;  /* 0x0000001fff587819 */ /* 0x000fe400000114de */
[----:B------:R-:W-:Y:S02]  /*16210*/  SHF.R.S32.HI R92, RZ, 0x1f, R223 ;  /* 0x0000001fff5c7819 */ /* 0x000fe400000114df */
[----:B------:R-:W-:Y:S01]  /*16220*/  SHF.R.S32.HI R93, RZ, 0x1f, R214 ;  /* 0x0000001fff5d7819 */ /* 0x000fe200000114d6 */
[----:B---3--:R-:W-:-:S05]  /*16230*/  IMAD.IADD R4, R26, 0x1, R210 ;  /* 0x000000011a047824 */ /* 0x008fca00078e02d2 */
[C---:B------:R-:W-:Y:S01]  /*16240*/  ISETP.GE.OR P2, PT, R4.reuse, R83, P0 ;  /* 0x000000530400720c */ /* 0x040fe20000746670 */
[----:B------:R-:W-:-:S05]  /*16250*/  VIADD R4, R4, 0x8 ;  /* 0x0000000804047836 */ /* 0x000fca0000000000 */
[----:B------:R-:W-:Y:S02]  /*16260*/  ISETP.GE.OR P0, PT, R4, R83, P0 ;  /* 0x000000530400720c */ /* 0x000fe40000706670 */
[----:B------:R-:W-:-:S04]  /*16270*/  LOP3.LUT R4, R7, 0x380, RZ, 0xc0, !PT ;  /* 0x0000038007047812 */ /* 0x000fc800078ec0ff */
[----:B------:R-:W-:Y:S01]  /*16280*/  SHF.R.U64 R4, R4, 0x3, RZ ;  /* 0x0000000304047819 */ /* 0x000fe200000012ff */
[----:B0-----:R-:W-:Y:S03]  /*16290*/  @!P2 ST.E desc[UR40][R54.64], R6 ;  /* 0x000000063600a985 */ /* 0x001fe6000c101928 */
[----:B------:R-:W-:-:S03]  /*162a0*/  LOP3.LUT R72, R4, R7, RZ, 0x3c, !PT ;  /* 0x0000000704487212 */ /* 0x000fc600078e3cff */
[----:B-1----:R0:W-:Y:S04]  /*162b0*/  @!P0 ST.E desc[UR40][R58.64], R5 ;  /* 0x000000053a008985 */ /* 0x0021e8000c101928 */
[----:B------:R-:W5:Y:S04]  /*162c0*/  LD.E.128 R8, desc[UR40][R8.64] ;  /* 0x0000002808087980 */ /* 0x000f68000c101d00 */
[----:B------:R-:W5:Y:S04]  /*162d0*/  LD.E.128 R12, desc[UR40][R14.64] ;  /* 0x000000280e0c7980 */ /* 0x000f68000c101d00 */
[----:B0-----:R0:W5:Y:S04]  /*162e0*/  LD.E.128 R4, desc[UR40][R78.64] ;  /* 0x000000284e047980 */ /* 0x001168000c101d00 */
[----:B------:R-:W5:Y:S04]  /*162f0*/  LD.E.128 R24, desc[UR40][R24.64] ;  /* 0x0000002818187980 */ /* 0x000f68000c101d00 */
[----:B------:R-:W5:Y:S01]  /*16300*/  LD.E.128 R28, desc[UR40][R28.64] ;  /* 0x000000281c1c7980 */ /* 0x000f62000c101d00 */
[----:B0-----:R-:W-:-:S02]  /*16310*/  IMAD R79, R77, UR4, RZ ;  /* 0x000000044d4f7c24 */ /* 0x001fc4000f8e02ff */
[----:B------:R-:W-:Y:S01]  /*16320*/  IMAD R77, R225, 0x20, R236 ;  /* 0x00000020e14d7824 */ /* 0x000fe200078e02ec */
[----:B------:R-:W5:Y:S01]  /*16330*/  LD.E.128 R32, desc[UR40][R32.64] ;  /* 0x0000002820207980 */ /* 0x000f62000c101d00 */
[----:B------:R-:W-:Y:S01]  /*16340*/  IMAD R79, R230, UR5, R79 ;  /* 0x00000005e64f7c24 */ /* 0x000fe2000f8e024f */
[----:B------:R-:W-:Y:S01]  /*16350*/  ULDC.64 UR4, c[0x0][0xaf0] ;  /* 0x0002bc0000047ab9 */ /* 0x000fe20000000a00 */
[----:B------:R-:W-:Y:S01]  /*16360*/  IMAD.IADD R80, R210, 0x1, R77 ;  /* 0x00000001d2507824 */ /* 0x000fe200078e024d */
[----:B------:R-:W5:Y:S01]  /*16370*/  LD.E.128 R36, desc[UR40][R36.64] ;  /* 0x0000002824247980 */ /* 0x000f62000c101d00 */
[----:B------:R-:W-:Y:S02]  /*16380*/  IMAD R77, R3, UR4, RZ ;  /* 0x00000004034d7c24 */ /* 0x000fe4000f8e02ff */
[----:B------:R-:W-:Y:S01]  /*16390*/  @P1 IMAD.HI.U32 R78, R80, R85, RZ ;  /* 0x00000055504e1227 */ /* 0x000fe200078e00ff */
[----:B------:R-:W5:Y:S03]  /*163a0*/  LD.E.128 R40, desc[UR40][R40.64] ;  /* 0x0000002828287980 */ /* 0x000f66000c101d00 */
[----:B------:R-:W-:Y:S01]  /*163b0*/  IMAD.IADD R21, R21, 0x1, R79 ;  /* 0x0000000115157824 */ /* 0x000fe200078e024f */
[----:B------:R-:W5:Y:S01]  /*163c0*/  LD.E.128 R44, desc[UR40][R44.64] ;  /* 0x000000282c2c7980 */ /* 0x000f62000c101d00 */
[----:B------:R-:W-:Y:S01]  /*163d0*/  IMAD.MOV.U32 R3, RZ, RZ, R80 ;  /* 0x000000ffff037224 */ /* 0x000fe200078e0050 */
[----:B--2---:R-:W-:Y:S01]  /*163e0*/  @P1 SHF.R.U32.HI R3, RZ, R87, R78 ;  /* 0x00000057ff031219 */ /* 0x004fe2000001164e */
[C---:B------:R-:W-:Y:S01]  /*163f0*/  IMAD R79, R76.reuse, UR5, R77 ;  /* 0x000000054c4f7c24 */ /* 0x040fe2000f8e024d */
[----:B------:R-:W5:Y:S01]  /*16400*/  LD.E.128 R48, desc[UR40][R48.64] ;  /* 0x0000002830307980 */ /* 0x000f62000c101d00 */
[----:B------:R-:W-:Y:S01]  /*16410*/  IMAD.WIDE.U32 R76, R76, UR4, R20 ;  /* 0x000000044c4c7c25 */ /* 0x000fe2000f8e0014 */
[----:B------:R-:W-:Y:S01]  /*16420*/  SHF.R.S32.HI R20, RZ, 0x1f, R3 ;  /* 0x0000001fff147819 */ /* 0x000fe20000011403 */
[----:B------:R-:W-:Y:S01]  /*16430*/  ULDC.64 UR4, c[0x0][0xae0] ;  /* 0x0002b80000047ab9 */ /* 0x000fe20000000a00 */
[----:B------:R-:W5:Y:S01]  /*16440*/  LD.E.128 R52, desc[UR40][R52.64] ;  /* 0x0000002834347980 */ /* 0x000f62000c101d00 */
[----:B------:R-:W-:-:S02]  /*16450*/  IMAD.IADD R77, R77, 0x1, R79 ;  /* 0x000000014d4d7824 */ /* 0x000fc400078e024f */
[----:B------:R-:W-:Y:S01]  /*16460*/  IMAD.MOV R79, RZ, RZ, -R3 ;  /* 0x000000ffff4f7224 */ /* 0x000fe200078e0a03 */
[----:B------:R-:W5:Y:S01]  /*16470*/  LD.E.128 R56, desc[UR40][R56.64] ;  /* 0x0000002838387980 */ /* 0x000f62000c101d00 */
[----:B------:R-:W-:Y:S02]  /*16480*/  IMAD R20, R20, UR4, RZ ;  /* 0x0000000414147c24 */ /* 0x000fe4000f8e02ff */
[----:B------:R-:W-:Y:S01]  /*16490*/  IMAD R79, R0, R79, R80 ;  /* 0x0000004f004f7224 */ /* 0x000fe200078e0250 */
[----:B------:R-:W5:Y:S01]  /*164a0*/  LD.E.128 R60, desc[UR40][R60.64] ;  /* 0x000000283c3c7980 */ /* 0x000f62000c101d00 */
[C---:B------:R-:W-:Y:S02]  /*164b0*/  IMAD R81, R3.reuse, UR5, R20 ;  /* 0x0000000503517c24 */ /* 0x040fe4000f8e0214 */
[----:B------:R-:W-:Y:S01]  /*164c0*/  IMAD.WIDE.U32 R20, R3, UR4, R76 ;  /* 0x0000000403147c25 */ /* 0x000fe2000f8e004c */
[----:B------:R-:W5:Y:S01]  /*164d0*/  LD.E.128 R64, desc[UR40][R64.64] ;  /* 0x0000002840407980 */ /* 0x000f62000c101d00 */
[----:B------:R-:W-:Y:S01]  /*164e0*/  SHF.R.S32.HI R3, RZ, 0x1f, R79 ;  /* 0x0000001fff037819 */ /* 0x000fe2000001144f */
[----:B------:R-:W-:-:S02]  /*164f0*/  ULDC.64 UR4, c[0x0][0xad8] ;  /* 0x0002b60000047ab9 */ /* 0x000fc40000000a00 */
        /* <DEDUP_REMOVED lines=9> */
[----:B------:R-:W-:Y:S02]  /*16590*/  IMAD.IADD R21, R21, 0x1, R81 ;  /* 0x0000000115157824 */ /* 0x000fe400078e0251 */
[----:B------:R-:W-:Y:S02]  /*165a0*/  IMAD R76, R3, UR4, RZ ;  /* 0x00000004034c7c24 */ /* 0x000fe4000f8e02ff */
[C---:B------:R-:W-:Y:S02]  /*165b0*/  VIADD R0, R210.reuse, 0x20 ;  /* 0x00000020d2007836 */ /* 0x040fe40000000000 */
[C---:B------:R-:W-:Y:S02]  /*165c0*/  IMAD R77, R79.reuse, UR5, R76 ;  /* 0x000000054f4d7c24 */ /* 0x040fe4000f8e024c */
[----:B------:R-:W-:Y:S01]  /*165d0*/  IMAD.WIDE.U32 R20, R79, UR4, R20 ;  /* 0x000000044f147c25 */ /* 0x000fe2000f8e0014 */
[-C--:B------:R-:W-:Y:S01]  /*165e0*/  ISETP.GE.AND P2, PT, R210, R83.reuse, PT ;  /* 0x00000053d200720c */ /* 0x080fe20003f46270 */
[----:B------:R-:W-:Y:S01]  /*165f0*/  ULDC.64 UR4, c[0x0][0xa80] ;  /* 0x0002a00000047ab9 */ /* 0x000fe20000000a00 */
[----:B------:R-:W-:Y:S01]  /*16600*/  ISETP.GE.AND P0, PT, R0, R83, PT ;  /* 0x000000530000720c */ /* 0x000fe20003f06270 */
[----:B------:R-:W-:Y:S01]  /*16610*/  VIADD R3, R210, 0x40 ;  /* 0x00000040d2037836 */ /* 0x000fe20000000000 */
[----:B------:R-:W-:Y:S01]  /*16620*/  LEA R82, P3, R20, UR4, 0x1 ;  /* 0x0000000414527c11 */ /* 0x000fe2000f8608ff */
[----:B------:R-:W-:-:S02]  /*16630*/  IMAD.IADD R21, R21, 0x1, R77 ;  /* 0x0000000115157824 */ /* 0x000fc400078e024d */
[----:B------:R-:W-:Y:S01]  /*16640*/  VIADD R0, R16, 0x22820 ;  /* 0x0002282010007836 */ /* 0x000fe20000000000 */
[----:B------:R-:W-:Y:S01]  /*16650*/  P2R R84, PR, RZ, 0x1 ;  /* 0x00000001ff547803 */ /* 0x000fe20000000000 */
[----:B------:R-:W-:Y:S01]  /*16660*/  VIADD R76, R210, 0x60 ;  /* 0x00000060d24c7836 */ /* 0x000fe20000000000 */
[-C--:B------:R-:W-:Y:S02]  /*16670*/  ISETP.GE.AND P0, PT, R3, R83.reuse, PT ;  /* 0x000000530300720c */ /* 0x080fe40003f06270 */
[----:B------:R-:W-:Y:S02]  /*16680*/  LEA.HI.X R3, R20, UR5, R21, 0x1, P3 ;  /* 0x0000000514037c11 */ /* 0x000fe400098f0c15 */
[----:B------:R-:W-:Y:S02]  /*16690*/  PRMT R0, RZ, 0x654, R0 ;  /* 0x00000654ff007816 */ /* 0x000fe40000000000 */
[----:B------:R-:W-:Y:S01]  /*166a0*/  ISETP.GE.AND P1, PT, R76, R83, PT ;  /* 0x000000534c00720c */ /* 0x000fe20003f26270 */
[----:B0-----:R0:W1:Y:S01]  /*166b0*/  SHFL.IDX PT, R81, R3, RZ, 0x181f ;  /* 0x00181fff03517589 */ /* 0x00106200000e0000 */
[----:B------:R0:W-:Y:S03]  /*166c0*/  SYNCS.ARRIVE.TRANS64.RED.A1T0 RZ, [R0+URZ], RZ ;  /* 0x000000ff00ff79a7 */ /* 0x0001e6000810043f */
[----:B------:R0:W2:Y:S01]  /*166d0*/  SHFL.IDX PT, R83, R82, RZ, 0x181f ;  /* 0x00181fff52537589 */ /* 0x0000a200000e0000 */
[----:B------:R-:W-:Y:S07]  /*166e0*/  @P2 BRA `(.L_x_2847) ;  /* 0x0000000000442947 */ /* 0x000fee0003800000 */
[----:B------:R-:W-:Y:S02]  /*166f0*/  ULDC UR4, c[0x0][0xac8] ;  /* 0x0002b20000047ab9 */ /* 0x000fe40000000800 */
[----:B------:R-:W-:Y:S02]  /*16700*/  ISETP.GE.AND P2, PT, R214, UR4, PT ;  /* 0x00000004d6007c0c */ /* 0x000fe4000bf46270 */
[----:B------:R-:W-:-:S11]  /*16710*/  ISETP.GE.AND P3, PT, R223, UR4, PT ;  /* 0x00000004df007c0c */ /* 0x000fd6000bf66270 */
[----:B--2---:R-:W-:-:S04]  /*16720*/  @!P2 LEA R20, P4, R214, R83, 0x1 ;  /* 0x00000053d614a211 */ /* 0x004fc800078808ff */
[----:B-1----:R-:W-:Y:S02]  /*16730*/  @!P2 LEA.HI.X R21, R214, R81, R93, 0x1, P4 ;  /* 0x00000051d615a211 */ /* 0x002fe400020f0c5d */
        /* <DEDUP_REMOVED lines=12> */
.L_x_2847:
[----:B------:R-:W-:Y:S05]  /*16800*/  BSYNC B1 ;  /* 0x0000000000017941 */ /* 0x000fea0003800000 */
.L_x_2846:
[----:B------:R-:W-:Y:S01]  /*16810*/  ISETP.NE.AND P2, PT, R84, RZ, PT ;  /* 0x000000ff5400720c */ /* 0x000fe20003f45270 */
[----:B---3-5:R3:W4:Y:S01]  /*16820*/  SHFL.IDX PT, R33, R3, 0x1, 0x181f ;  /* 0x00381f0003217f89 */ /* 0x02872200000e0000 */
[----:B------:R-:W-:Y:S03]  /*16830*/  BSSY B1, `(.L_x_2848) ;  /* 0x0000014000017945 */ /* 0x000fe60003800000 */
[----:B------:R3:W0:Y:S08]  /*16840*/  SHFL.IDX PT, R35, R82, 0x1, 0x181f ;  /* 0x00381f0052237f89 */ /* 0x00063000000e0000 */
[----:B---3--:R-:W-:Y:S05]  /*16850*/  @P2 BRA `(.L_x_2849) ;  /* 0x0000000000442947 */ /* 0x008fea0003800000 */
[----:B------:R-:W-:Y:S02]  /*16860*/  ULDC UR4, c[0x0][0xac8] ;  /* 0x0002b20000047ab9 */ /* 0x000fe40000000800 */
[----:B------:R-:W-:Y:S02]  /*16870*/  ISETP.GE.AND P2, PT, R214, UR4, PT ;  /* 0x00000004d6007c0c */ /* 0x000fe4000bf46270 */
[----:B------:R-:W-:Y:S02]  /*16880*/  ISETP.GE.AND P3, PT, R223, UR4, PT ;  /* 0x00000004df007c0c */ /* 0x000fe4000bf66270 */
[----:B------:R-:W-:-:S09]  /*16890*/  ISETP.GE.AND P4, PT, R222, UR4, PT ;  /* 0x00000004de007c0c */ /* 0x000fd2000bf86270 */
[----:B0-----:R-:W-:-:S04]  /*168a0*/  @!P2 LEA R8, P5, R214, R35, 0x1 ;  /* 0x00000023d608a211 */ /* 0x001fc800078a08ff */
        /* <DEDUP_REMOVED lines=12> */
.L_x_2849:
[----:B------:R-:W-:Y:S05]  /*16970*/  BSYNC B1 ;  /* 0x0000000000017941 */ /* 0x000fea0003800000 */
.L_x_2848:
[----:B---3--:R3:W0:Y:S01]  /*16980*/  SHFL.IDX PT, R15, R3, 0x2, 0x181f ;  /* 0x00581f00030f7f89 */ /* 0x00862200000e0000 */
        /* <DEDUP_REMOVED lines=8> */
[----:B0-----:R-:W-:-:S04]  /*16a10*/  @!P4 LEA R8, P5, R214, R21, 0x1 ;  /* 0x00000015d608c211 */ /* 0x001fc800078a08ff */
[----:B------:R-:W-:Y:S02]  /*16a20*/  @!P4 LEA.HI.X R9, R214, R15, R93, 0x1, P5 ;  /* 0x0000000fd609c211 */ /* 0x000fe400028f0c5d */
        /* <DEDUP_REMOVED lines=10> */
.L_x_2851:
[----:B------:R-:W-:Y:S05]  /*16ad0*/  BSYNC B1 ;  /* 0x0000000000017941 */ /* 0x000fea0003800000 */
.L_x_2850:
[----:B0--3--:R-:W0:Y:S04]  /*16ae0*/  SHFL.IDX PT, R3, R3, 0x3, 0x181f ;  /* 0x00781f0003037f89 */ /* 0x009e2800000e0000 */
[----:B------:R3:W0:Y:S01]  /*16af0*/  SHFL.IDX PT, R11, R82, 0x3, 0x181f ;  /* 0x00781f00520b7f89 */ /* 0x00062200000e0000 */
[----:B------:R-:W-:Y:S05]  /*16b00*/  @P1 BRA `(.L_x_2852) ;  /* 0x0000000c00e41947 */ /* 0x000fea0003800000 */
        /* <DEDUP_REMOVED lines=19> */
.L_x_2844:
[----:B------:R-:W-:Y:S01]  /*16c40*/  ULDC.64 UR4, c[0x0][0xc00] ;  /* 0x0003000000047ab9 */ /* 0x000fe20000000a00 */
[----:B------:R-:W4:Y:S01]  /*16c50*/  LDC.64 R4, c[0x0][0xc00] ;  /* 0x00030000ff047b82 */ /* 0x000f220000000a00 */
[----:B------:R-:W-:Y:S01]  /*16c60*/  ISETP.NE.U32.AND P0, PT, RZ, UR4, PT ;  /* 0x00000004ff007c0c */ /* 0x000fe2000bf05070 */
[----:B------:R-:W-:-:S03]  /*16c70*/  IMAD.MOV.U32 R0, RZ, RZ, RZ ;  /* 0x000000ffff007224 */ /* 0x000fc600078e00ff */
[----:B------:R-:W-:Y:S01]  /*16c80*/  ISETP.NE.AND.EX P0, PT, RZ, UR5, PT, P0 ;  /* 0x00000005ff007c0c */ /* 0x000fe2000bf05300 */
[----:B------:R-:W-:Y:S02]  /*16c90*/  ULDC.64 UR4, c[0x0][0xc08] ;  /* 0x0003020000047ab9 */ /* 0x000fe40000000a00 */
[----:B------:R-:W-:Y:S01]  /*16ca0*/  ISETP.NE.U32.AND P1, PT, RZ, UR4, PT ;  /* 0x00000004ff007c0c */ /* 0x000fe2000bf25070 */
[----:B------:R-:W0:Y:S03]  /*16cb0*/  LDC R25, c[0x0][0xbe8] ;  /* 0x0002fa00ff197b82 */ /* 0x000e260000000800 */
[----:B------:R-:W-:Y:S01]  /*16cc0*/  ISETP.NE.AND.EX P1, PT, RZ, UR5, PT, P1 ;  /* 0x00000005ff007c0c */ /* 0x000fe2000bf25310 */
[----:B----4-:R-:W-:-:S12]  /*16cd0*/  IMAD.WIDE R4, R231, 0x4, R4 ;  /* 0x00000004e7047825 */ /* 0x010fd800078e0204 */
[----:B------:R-:W4:Y:S01]  /*16ce0*/  @P1 LDC.64 R6, c[0x0][0xc08] ;  /* 0x00030200ff061b82 */ /* 0x000f220000000a00 */
[----:B------:R-:W-:Y:S02]  /*16cf0*/  ULDC UR4, c[0x0][0xa88] ;  /* 0x0002a20000047ab9 */ /* 0x000fe40000000800 */
[----:B------:R-:W-:Y:S01]  /*16d00*/  IMAD.U32 R8, RZ, RZ, UR4 ;  /* 0x00000004ff087e24 */ /* 0x000fe2000f8e00ff */
[----:B------:R0:W5:Y:S01]  /*16d10*/  @P0 LDG.E R0, desc[UR40][R4.64] ;  /* 0x0000002804000981 */ /* 0x000162000c1e1900 */
[----:B----4-:R-:W-:-:S05]  /*16d20*/  @P1 IMAD.WIDE R6, R231, 0x4, R6 ;  /* 0x00000004e7061825 */ /* 0x010fca00078e0206 */
[----:B------:R4:W5:Y:S01]  /*16d30*/  @P1 LDG.E R8, desc[UR40][R6.64] ;  /* 0x0000002806081981 */ /* 0x000962000c1e1900 */
[----:B0-----:R-:W-:Y:S02]  /*16d40*/  ISETP.NE.AND P2, PT, R25, 0x1, PT ;  /* 0x000000011900780c */ /* 0x001fe40003f45270 */
[----:B------:R-:W-:Y:S01]  /*16d50*/  SHF.R.S32.HI R9, RZ, 0x1f, R231 ;  /* 0x0000001fff097819 */ /* 0x000fe200000114e7 */
[----:B------:R-:W0:Y:S10]  /*16d60*/  S2R R3, SR_TID.X ;  /* 0x0000000000037919 */ /* 0x000e340000002100 */
[----:B------:R-:W1:Y:S01]  /*16d70*/  @P2 LDC R27, c[0x0][0xbec] ;  /* 0x0002fb00ff1b2b82 */ /* 0x000e620000000800 */
[----:B0-----:R-:W-:-:S05]  /*16d80*/  VIADD R3, R3, 0xffffff80 ;  /* 0xffffff8003037836 */ /* 0x001fca0000000000 */
[----:B------:R-:W-:Y:S01]  /*16d90*/  ISETP.GE.AND P3, PT, R3, 0x80, PT ;  /* 0x000000800300780c */ /* 0x000fe20003f66270 */
[----:B----4-:R-:W-:-:S12]  /*16da0*/  @P1 BRA `(.L_x_2853) ;  /* 0x0000000000101947 */ /* 0x010fd80003800000 */
[----:B------:R-:W-:Y:S05]  /*16db0*/  @!P0 BRA `(.L_x_2853) ;  /* 0x00000000000c8947 */ /* 0x000fea0003800000 */
[----:B------:R-:W4:Y:S04]  /*16dc0*/  LDG.E R3, desc[UR40][R4.64] ;  /* 0x0000002804037981 */ /* 0x000f28000c1e1900 */
[----:B-----5:R-:W4:Y:S02]  /*16dd0*/  LDG.E R8, desc[UR40][R4.64+0x4] ;  /* 0x0000042804087981 */ /* 0x020f24000c1e1900 */
[----:B----4-:R-:W-:-:S07]  /*16de0*/  IMAD.IADD R8, R8, 0x1, -R3 ;  /* 0x0000000108087824 */ /* 0x010fce00078e0a03 */
.L_x_2853:
[----:B------:R-:W-:Y:S01]  /*16df0*/  BSSY B1, `(.L_x_2854) ;  /* 0x000002d000017945 */ /* 0x000fe20003800000 */
[----:B------:R-:W-:Y:S02]  /*16e00*/  SHF.R.S32.HI R12, RZ, 0x1f, R230 ;  /* 0x0000001fff0c7819 */ /* 0x000fe400000114e6 */
[----:B------:R-:W-:Y:S02]  /*16e10*/  SEL R13, R231, RZ, !P0 ;  /* 0x000000ffe70d7207 */ /* 0x000fe40004000000 */
[----:B------:R-:W-:Y:S02]  /*16e20*/  SEL R14, R9, RZ, !P0 ;  /* 0x000000ff090e7207 */ /* 0x000fe40004000000 */
[----:B-----5:R-:W-:Y:S01]  /*16e30*/  SHF.R.S32.HI R11, RZ, 0x1f, R0 ;  /* 0x0000001fff0b7819 */ /* 0x020fe20000011400 */
[----:B------:R-:W-:Y:S06]  /*16e40*/  @P3 BRA `(.L_x_2855) ;  /* 0x00000000009c3947 */ /* 0x000fec0003800000 */
[----:B------:R-:W0:Y:S01]  /*16e50*/  S2R R5, SR_TID.X ;  /* 0x0000000000057919 */ /* 0x000e220000002100 */
[----:B------:R-:W4:Y:S02]  /*16e60*/  LDC R9, c[0x0][0xbe8] ;  /* 0x0002fa00ff097b82 */ /* 0x000f240000000800 */
[----:B----4-:R-:W-:Y:S01]  /*16e70*/  IMAD R3, R8, R9, RZ ;  /* 0x0000000908037224 */ /* 0x010fe200078e02ff */
[----:B0-----:R-:W-:-:S04]  /*16e80*/  IADD3 R10, R210, -0x80, R5 ;  /* 0xffffff80d20a7810 */ /* 0x001fc80007ffe005 */
        /* <DEDUP_REMOVED lines=9> */
[----:B------:R-:W0:Y:S01]  /*16f20*/  @P0 LDC R15, c[0x0][0xbec] ;  /* 0x0002fb00ff0f0b82 */ /* 0x000e220000000800 */
[----:B------:R-:W-:Y:S01]  /*16f30*/  IMAD R7, R230, UR5, R7 ;  /* 0x00000005e6077c24 */ /* 0x000fe2000f8e0207 */
[----:B------:R-:W-:-:S03]  /*16f40*/  ULDC.64 UR4, c[0x0][0xb98] ;  /* 0x0002e60000047ab9 */ /* 0x000fc60000000a00 */
[----:B------:R-:W-:-:S03]  /*16f50*/  IMAD.IADD R5, R5, 0x1, R7 ;  /* 0x0000000105057824 */ /* 0x000fc600078e0207 */
[----:B------:R-:W4:Y:S01]  /*16f60*/  @P0 LDC R21, c[0x0][0xbf0] ;  /* 0x0002fc00ff150b82 */ /* 0x000f220000000800 */
[----:B------:R-:W-:-:S04]  /*16f70*/  IMAD.WIDE.U32 R4, R13, UR4, R4 ;  /* 0x000000040d047c25 */ /* 0x000fc8000f8e0004 */
[----:B0-----:R-:W-:-:S05]  /*16f80*/  @P0 IMAD.HI.U32 R6, R10, R15, RZ ;  /* 0x0000000f0a060227 */ /* 0x001fca00078e00ff */
[----:B----4-:R-:W-:Y:S01]  /*16f90*/  @P0 SHF.R.U32.HI R3, RZ, R21, R6 ;  /* 0x00000015ff030219 */ /* 0x010fe20000011606 */
[----:B------:R-:W-:-:S03]  /*16fa0*/  IMAD R6, R14, UR4, RZ ;  /* 0x000000040e067c24 */ /* 0x000fc6000f8e02ff */
[----:B------:R-:W-:Y:S01]  /*16fb0*/  IADD3 R4, P0, R3, R4, RZ ;  /* 0x0000000403047210 */ /* 0x000fe20007f1e0ff */
[--C-:B------:R-:W-:Y:S02]  /*16fc0*/  IMAD.MOV R7, RZ, RZ, -R3.reuse ;  /* 0x000000ffff077224 */ /* 0x100fe400078e0a03 */
        /* <DEDUP_REMOVED lines=15> */
.L_x_2855:
[----:B------:R-:W-:Y:S05]  /*170c0*/  BSYNC B1 ;  /* 0x0000000000017941 */ /* 0x000fea0003800000 */
.L_x_2854:
[----:B------:R-:W4:Y:S01]  /*170d0*/  @P2 LDC R9, c[0x0][0xbf0] ;  /* 0x0002fc00ff092b82 */ /* 0x000f220000000800 */
[----:B------:R-:W-:Y:S01]  /*170e0*/  ULDC.64 UR4, c[0x0][0xaa0] ;  /* 0x0002a80000047ab9 */ /* 0x000fe20000000a00 */
[----:B0-----:R-:W-:Y:S02]  /*170f0*/  IMAD R7, R225, 0x20, R236 ;  /* 0x00000020e1077824 */ /* 0x001fe400078e02ec */
[----:B------:R-:W-:Y:S02]  /*17100*/  IMAD R3, R11, UR4, RZ ;  /* 0x000000040b037c24 */ /* 0x000fe4000f8e02ff */
[----:B------:R-:W-:-:S04]  /*17110*/  IMAD.WIDE.U32 R4, R0, UR4, RZ ;  /* 0x0000000400047c25 */ /* 0x000fc8000f8e00ff */
[----:B------:R-:W-:Y:S01]  /*17120*/  IMAD R3, R0, UR5, R3 ;  /* 0x0000000500037c24 */ /* 0x000fe2000f8e0203 */
[----:B------:R-:W-:Y:S01]  /*17130*/  ULDC.64 UR4, c[0x0][0xae8] ;  /* 0x0002ba0000047ab9 */ /* 0x000fe20000000a00 */
[----:B------:R-:W-:Y:S02]  /*17140*/  IMAD.IADD R10, R210, 0x1, R7 ;  /* 0x00000001d20a7824 */ /* 0x000fe400078e0207 */
[----:B------:R-:W-:Y:S02]  /*17150*/  IMAD.IADD R5, R5, 0x1, R3 ;  /* 0x0000000105057824 */ /* 0x000fe400078e0203 */
[----:B------:R-:W-:Y:S02]  /*17160*/  IMAD R3, R12, UR4, RZ ;  /* 0x000000040c037c24 */ /* 0x000fe4000f8e02ff */
[----:B-1----:R-:W-:-:S04]  /*17170*/  @P2 IMAD.HI.U32 R0, R10, R27, RZ ;  /* 0x0000001b0a002227 */ /* 0x002fc800078e00ff */
[C---:B------:R-:W-:Y:S02]  /*17180*/  IMAD R7, R230.reuse, UR5, R3 ;  /* 0x00000005e6077c24 */ /* 0x040fe4000f8e0203 */
        /* <DEDUP_REMOVED lines=28> */
[----:B------:R0:W1:Y:S04]  /*17350*/  SHFL.IDX PT, R3, R4, RZ, 0x181f ;  /* 0x00181fff04037589 */ /* 0x00006800000e0000 */
[----:B------:R0:W4:Y:S02]  /*17360*/  SHFL.IDX PT, R14, R0, RZ, 0x181f ;  /* 0x00181fff000e7589 */ /* 0x00012400000e0000 */
.L_x_3076:
[----:B------:R-:W-:Y:S01]  /*17370*/  IMAD R8, R8, R25, RZ ;  /* 0x0000001908087224 */ /* 0x000fe200078e02ff */
[----:B------:R-:W-:Y:S01]  /*17380*/  BSSY B1, `(.L_x_2857) ;  /* 0x0000019000017945 */ /* 0x000fe20003800000 */
[----:B------:R-:W-:-:S05]  /*17390*/  IMAD.IADD R7, R236, 0x1, R210 ;  /* 0x00000001ec077824 */ /* 0x000fca00078e02d2 */
        /* <DEDUP_REMOVED lines=11> */
[CC--:B------:R-:W-:Y:S02]  /*17450*/  @!P2 LEA R12, P4, R223.reuse, R14.reuse, 0x1 ;  /* 0x0000000edf0ca211 */ /* 0x0c0fe400078808ff */
[-C--:B-1----:R-:W-:Y:S02]  /*17460*/  @!P3 LEA.HI.X R11, R214, R3.reuse, R5, 0x1, P5 ;  /* 0x00000003d60bb211 */ /* 0x082fe400028f0c05 */
        /* <DEDUP_REMOVED lines=10> */
.L_x_2858:
[----:B------:R-:W-:Y:S05]  /*17510*/  BSYNC B1 ;  /* 0x0000000000017941 */ /* 0x000fea0003800000 */
.L_x_2857:
[----:B------:R-:W-:-:S03]  /*17520*/  UMOV UR4, 0xffffffff ;  /* 0xffffffff00047882 */ /* 0x000fc60000000000 */
[----:B------:R-:W-:Y:S05]  /*17530*/  BRA.DIV UR4, `(.L_x_2859) ;  /* 0x0000009204e47947 */ /* 0x000fea000b800000 */
[----:B-1----:R1:W0:Y:S04]  /*17540*/  SHFL.IDX PT, R3, R4, 0x1, 0x181f ;  /* 0x00381f0004037f89 */ /* 0x00222800000e0000 */
[----:B----4-:R1:W4:Y:S02]  /*17550*/  SHFL.IDX PT, R14, R0, 0x1, 0x181f ;  /* 0x00381f00000e7f89 */ /* 0x01032400000e0000 */
.L_x_3080:
        /* <DEDUP_REMOVED lines=14> */
[-C--:B0-----:R-:W-:Y:S02]  /*17640*/  @!P3 LEA.HI.X R11, R214, R3.reuse, R6, 0x1, P5 ;  /* 0x00000003d60bb211 */ /* 0x081fe400028f0c06 */
        /* <DEDUP_REMOVED lines=10> */
.L_x_2861:
[----:B------:R-:W-:Y:S05]  /*176f0*/  BSYNC B1 ;  /* 0x0000000000017941 */ /* 0x000fea0003800000 */
.L_x_2860:
[----:B------:R-:W-:-:S03]  /*17700*/  UMOV UR4, 0xffffffff ;  /* 0xffffffff00047882 */ /* 0x000fc60000000000 */
[----:B------:R-:W-:Y:S05]  /*17710*/  BRA.DIV UR4, `(.L_x_2862) ;  /* 0x0000009204b47947 */ /* 0x000fea000b800000 */
[----:B0-----:R0:W0:Y:S04]  /*17720*/  SHFL.IDX PT, R3, R4, 0x2, 0x181f ;  /* 0x00581f0004037f89 */ /* 0x00102800000e0000 */
[----:B----4-:R4:W0:Y:S02]  /*17730*/  SHFL.IDX PT, R14, R0, 0x2, 0x181f ;  /* 0x00581f00000e7f89 */ /* 0x01082400000e0000 */
.L_x_3084:
        /* <DEDUP_REMOVED lines=13> */
[CC--:B------:R-:W-:Y:S02]  /*17810*/  @!P2 LEA R12, P4, R223.reuse, R14.reuse, 0x1 ;  /* 0x0000000edf0ca211 */ /* 0x0c0fe400078808ff */
[-C--:B------:R-:W-:Y:S02]  /*17820*/  @!P3 LEA.HI.X R11, R214, R3.reuse, R6, 0x1, P5 ;  /* 0x00000003d60bb211 */ /* 0x080fe400028f0c06 */
        /* <DEDUP_REMOVED lines=10> */
.L_x_2864:
[----:B------:R-:W-:Y:S05]  /*178d0*/  BSYNC B1 ;  /* 0x0000000000017941 */ /* 0x000fea0003800000 */
.L_x_2863:
[----:B------:R-:W-:-:S03]  /*178e0*/  UMOV UR4, 0xffffffff ;  /* 0xffffffff00047882 */ /* 0x000fc60000000000 */
[----:B------:R-:W-:Y:S05]  /*178f0*/  BRA.DIV UR4, `(.L_x_2865) ;  /* 0x0000009204847947 */ /* 0x000fea000b800000 */
[----:B0-----:R0:W0:Y:S04]  /*17900*/  SHFL.IDX PT, R3, R4, 0x3, 0x181f ;  /* 0x00781f0004037f89 */ /* 0x00102800000e0000 */
[----:B------:R0:W0:Y:S02]  /*17910*/  SHFL.IDX PT, R14, R0, 0x3, 0x181f ;  /* 0x00781f00000e7f89 */ /* 0x00002400000e0000 */
.L_x_3088:
[----:B01--4-:R-:W-:-:S05]  /*17920*/  VIADD R0, R7, 0x60 ;  /* 0x0000006007007836 */ /* 0x013fca0000000000 */
        /* <DEDUP_REMOVED lines=12> */
[-C--:B------:R-:W-:Y:S02]  /*179f0*/  @!P2 LEA R6, P4, R223, R14.reuse, 0x1 ;  /* 0x0000000edf06a211 */ /* 0x080fe400078808ff */
[----:B------:R-:W-:Y:S02]  /*17a00*/  @!P3 LEA.HI.X R5, R214, R3, R9, 0x1, P5 ;  /* 0x00000003d605b211 */ /* 0x000fe400028f0c09 */
[----:B------:R-:W-:-:S02]  /*17a10*/  @!P1 LEA R8, P5, R222, R14, 0x1 ;  /* 0x0000000ede089211 */ /* 0x000fc400078a08ff */
[-C--:B------:R-:W-:Y:S01]  /*17a20*/  @!P2 LEA.HI.X R7, R223, R3.reuse, R12, 0x1, P4 ;  /* 0x00000003df07a211 */ /* 0x080fe200020f0c0c */
[----:B------:R0:W-:Y:S01]  /*17a30*/  @!P3 ST.E.128 desc[UR40][R4.64], RZ ;  /* 0x000000ff0400b985 */ /* 0x0001e2000c101d28 */
[----:B------:R-:W-:Y:S02]  /*17a40*/  @!P0 LEA R14, P4, R224, R14, 0x1 ;  /* 0x0000000ee00e8211 */ /* 0x000fe400078808ff */
[-C--:B------:R-:W-:Y:S01]  /*17a50*/  @!P1 LEA.HI.X R9, R222, R3.reuse, R11, 0x1, P5 ;  /* 0x00000003de099211 */ /* 0x080fe200028f0c0b */
[----:B------:R0:W-:Y:S01]  /*17a60*/  @!P2 ST.E.128 desc[UR40][R6.64], RZ ;  /* 0x000000ff0600a985 */ /* 0x0001e2000c101d28 */
[----:B------:R-:W-:-:S03]  /*17a70*/  @!P0 LEA.HI.X R15, R224, R3, R10, 0x1, P4 ;  /* 0x00000003e00f8211 */ /* 0x000fc600020f0c0a */
[----:B------:R0:W-:Y:S04]  /*17a80*/  @!P1 ST.E.128 desc[UR40][R8.64], RZ ;  /* 0x000000ff08009985 */ /* 0x0001e8000c101d28 */
[----:B------:R0:W-:Y:S02]  /*17a90*/  @!P0 ST.E.128 desc[UR40][R14.64], RZ ;  /* 0x000000ff0e008985 */ /* 0x0001e4000c101d28 */
.L_x_2852:
[----:B------:R-:W-:Y:S05]  /*17aa0*/  BSYNC B0 ;  /* 0x0000000000007941 */ /* 0x000fea0003800000 */
.L_x_2843:
[----:B------:R-:W-:Y:S02]  /*17ab0*/  ULDC UR4, c[0x0][0xc3c] ;  /* 0x00030f0000047ab9 */ /* 0x000fe40000000800 */
[----:B---3--:R-:W-:-:S13]  /*17ac0*/  ISETP.GE.AND P0, PT, R91, UR4, PT ;  /* 0x000000045b007c0c */ /* 0x008fda000bf06270 */
[----:B------:R-:W-:Y:S05]  /*17ad0*/  @!P0 BRA `(.L_x_2866) ;  /* 0xfffffe94005c8947 */ /* 0x000fea000383ffff */
[----:B------:R-:W-:Y:S05]  /*17ae0*/  BRA `(.L_x_2660) ;  /* 0x0000007c00ac7947 */ /* 0x000fea0003800000 */
.L_x_2658:
[----:B------:R-:W-:-:S08]  /*17af0*/  NOP ;  /* 0x0000000000007918 */ /* 0x000fd00000000000 */
[----:B--2---:R-:W0:-:S00]  /*17b00*/  USETMAXREG.DEALLOC.CTAPOOL 0x18 ;  /* 0x00000018000079c8 */ /* 0x004e0000080e0500 */
        /* <DEDUP_REMOVED lines=16> */
.L_x_2867:
[----:B------:R-:W-:Y:S01]  /*17c10*/  LOP3.LUT R0, R4, 0x1f, RZ, 0xc0, !PT ;  /* 0x0000001f04007812 */ /* 0x000fe200078ec0ff */
[----:B------:R-:W-:Y:S01]  /*17c20*/  ULDC UR4, c[0x0][0xc3c] ;  /* 0x00030f0000047ab9 */ /* 0x000fe20000000800 */
[----:B------:R-:W1:Y:S01]  /*17c30*/  S2UR UR6, SR_CTAID.X ;  /* 0x00000000000679c3 */ /* 0x000e620000002500 */
[----:B------:R-:W-:Y:S01]  /*17c40*/  ULDC UR5, c[0x0][0xc38] ;  /* 0x00030e0000057ab9 */ /* 0x000fe20000000800 */
[----:B------:R-:W-:-:S04]  /*17c50*/  ISETP.NE.AND P0, PT, R0, 0x1f, PT ;  /* 0x0000001f0000780c */ /* 0x000fc80003f05270 */
[----:B------:R-:W-:-:S13]  /*17c60*/  ISETP.GE.OR P1, PT, R0, UR4, !P0 ;  /* 0x0000000400007c0c */ /* 0x000fda000c726670 */
[----:B0-----:R-:W0:Y:S02]  /*17c70*/  @!P1 LDC.64 R2, c[0x0][0xc80] ;  /* 0x00032000ff029b82 */ /* 0x001e240000000a00 */
        /* <DEDUP_REMOVED lines=34> */
.L_x_2873:
        /* <DEDUP_REMOVED lines=12> */
.L_x_2872:
[----:B------:R-:W-:Y:S05]  /*17f60*/  BSYNC B0 ;  /* 0x0000000000007941 */ /* 0x000fea0003800000 */
.L_x_2871:
        /* <DEDUP_REMOVED lines=21> */
.L_x_2869:
        /* <DEDUP_REMOVED lines=20> */
.L_x_2874:
[----:B-12---:R-:W-:Y:S01]  /*18200*/  IMAD.MOV R5, RZ, RZ, -R3 ;  /* 0x000000ffff057224 */ /* 0x006fe200078e0a03 */
[----:B------:R-:W-:Y:S01]  /*18210*/  IABS R7, R9 ;  /* 0x0000000900077213 */ /* 0x000fe20000000000 */
[----:B---3--:R-:W-:Y:S02]  /*18220*/  IMAD R16, R16, UR5, R8 ;  /* 0x0000000510107c24 */ /* 0x008fe4000f8e0208 */
        /* <DEDUP_REMOVED lines=22> */
[----:B------:R-:W-:Y:S01]  /*18390*/  VIADDMNMX R11, R10, UR5, R11, PT ;  /* 0x000000050a0b7c46 */ /* 0x000fe2000b80010b */
[----:B------:R-:W-:-:S03]  /*183a0*/  IMAD.IADD R5, R8, 0x1, R5 ;  /* 0x0000000108057824 */ /* 0x000fc600078e0205 */
[----:B------:R-:W-:-:S04]  /*183b0*/  IABS R7, R11 ;  /* 0x0000000b00077213 */ /* 0x000fc80000000000 */
[----:B------:R-:W1:Y:S08]  /*183c0*/  I2F.RP R10, R7 ;  /* 0x00000007000a7306 */ /* 0x000e700000209400 */
[----:B-1----:R-:W1:Y:S02]  /*183d0*/  MUFU.RCP R10, R10 ;  /* 0x0000000a000a7308 */ /* 0x002e640000001000 */
[----:B-1----:R-:W-:Y:S01]  /*183e0*/  VIADD R3, R10, 0xffffffe ;  /* 0x0ffffffe0a037836 */ /* 0x002fe20000000000 */
[----:B------:R-:W-:-:S05]  /*183f0*/  IABS R10, R11 ;  /* 0x0000000b000a7213 */ /* 0x000fca0000000000 */
[----:B------:R-:W1:Y:S01]  /*18400*/  F2I.FTZ.U32.TRUNC.NTZ R3, R3 ;  /* 0x0000000300037305 */ /* 0x000e62000021f000 */
[----:B------:R-:W-:Y:S02]  /*18410*/  IMAD.MOV R10, RZ, RZ, -R10 ;  /* 0x000000ffff0a7224 */ /* 0x000fe400078e0a0a */
[----:B-1----:R-:W-:-:S04]  /*18420*/  IMAD.MOV R2, RZ, RZ, -R3 ;  /* 0x000000ffff027224 */ /* 0x002fc800078e0a03 */
[----:B------:R-:W-:Y:S02]  /*18430*/  IMAD R9, R2, R7, RZ ;  /* 0x0000000702097224 */ /* 0x000fe400078e02ff */
[----:B------:R-:W-:-:S04]  /*18440*/  IMAD.MOV.U32 R2, RZ, RZ, RZ ;  /* 0x000000ffff027224 */ /* 0x000fc800078e00ff */
[----:B------:R-:W-:Y:S01]  /*18450*/  IMAD.HI.U32 R2, R3, R9, R2 ;  /* 0x0000000903027227 */ /* 0x000fe200078e0002 */
[----:B------:R-:W-:Y:S02]  /*18460*/  IABS R9, R8 ;  /* 0x0000000800097213 */ /* 0x000fe40000000000 */
[----:B------:R-:W-:-:S03]  /*18470*/  LOP3.LUT R3, R8, R11, RZ, 0x3c, !PT ;  /* 0x0000000b08037212 */ /* 0x000fc600078e3cff */
        /* <DEDUP_REMOVED lines=16> */
.L_x_2870:
[----:B------:R-:W-:Y:S02]  /*18580*/  IMAD.MOV.U32 R17, RZ, RZ, RZ ;  /* 0x000000ffff117224 */ /* 0x000fe400078e00ff */
[----:B------:R-:W-:Y:S02]  /*18590*/  IMAD.U32 R16, RZ, RZ, UR6 ;  /* 0x00000006ff107e24 */ /* 0x000fe4000f8e00ff */
[----:B------:R-:W-:-:S07]  /*185a0*/  IMAD.MOV.U32 R18, RZ, RZ, RZ ;  /* 0x000000ffff127224 */ /* 0x000fce00078e00ff */
.L_x_2875:
[----:B------:R-:W-:-:S13]  /*185b0*/  ISETP.NE.AND P0, PT, R0, RZ, PT ;  /* 0x000000ff0000720c */ /* 0x000fda0003f05270 */
[----:B------:R-:W1:Y:S01]  /*185c0*/  @!P0 S2R R3, SR_CgaCtaId ;  /* 0x0000000000038919 */ /* 0x000e620000008800 */
[----:B------:R-:W-:-:S04]  /*185d0*/  @!P0 MOV R0, 0x400 ;  /* 0x0000040000008802 */ /* 0x000fc80000000f00 */
[----:B-1----:R-:W-:-:S05]  /*185e0*/  @!P0 LEA R0, R3, R0, 0x18 ;  /* 0x0000000003008211 */ /* 0x002fca00078ec0ff */
[----:B------:R2:W-:Y:S01]  /*185f0*/  @!P0 STS.128 [R0+0x228d0], R16 ;  /* 0x0228d01000008388 */ /* 0x0005e20000000c00 */
[----:B------:R-:W-:Y:S06]  /*18600*/  BAR.ARV 0x5, 0x180 ;  /* 0x0146000000007b1d */ /* 0x000fec0000002000 */
.L_x_2868:
[----:B--2---:R-:W-:Y:S01]  /*18610*/  IMAD.MOV.U32 R0, RZ, RZ, 0x1 ;  /* 0x00000001ff007424 */ /* 0x004fe200078e00ff */
[----:B------:R2:W-:Y:S01]  /*18620*/  STL [R1+0x8], RZ ;  /* 0x000008ff01007387 */ /* 0x0005e20000100800 */
[----:B------:R-:W-:Y:S02]  /*18630*/  ULDC UR4, c[0x0][0xc3c] ;  /* 0x00030f0000047ab9 */ /* 0x000fe40000000800 */
[----:B-1----:R-:W-:Y:S01]  /*18640*/  ISETP.GE.AND P0, PT, R19, UR4, PT ;  /* 0x0000000413007c0c */ /* 0x002fe2000bf06270 */
[----:B------:R2:W-:Y:S04]  /*18650*/  STL [R1+0x14], R0 ;  /* 0x0000140001007387 */ /* 0x0005e80000100800 */
[----:B------:R2:W-:Y:S08]  /*18660*/  STL [R1+0x48], RZ ;  /* 0x000048ff01007387 */ /* 0x0005f00000100800 */
[----:B--2---:R-:W-:Y:S05]  /*18670*/  @P0 BRA `(.L_x_2876) ;  /* 0x0000006c00e00947 */ /* 0x004fea0003800000 */
[----:B------:R-:W1:Y:S01]  /*18680*/  S2UR UR5, SR_CgaCtaId ;  /* 0x00000000000579c3 */ /* 0x000e620000008800 */
[C---:B------:R-:W-:Y:S01]  /*18690*/  IMAD.SHL.U32 R0, R4.reuse, 0x8, RZ ;  /* 0x0000000804007824 */ /* 0x040fe200078e00ff */
[----:B------:R-:W-:Y:S01]  /*186a0*/  LOP3.LUT R5, R4, 0x7f, RZ, 0xc0, !PT ;  /* 0x0000007f04057812 */ /* 0x000fe200078ec0ff */
[----:B------:R-:W-:Y:S01]  /*186b0*/  UMOV UR4, 0x400 ;  /* 0x0000040000047882 */ /* 0x000fe20000000000 */
[----:B------:R-:W-:Y:S01]  /*186c0*/  BSSY B8, `(.L_x_2876) ;  /* 0x00006f3000087945 */ /* 0x000fe20003800000 */
[----:B------:R-:W-:Y:S01]  /*186d0*/  ULDC.64 UR38, c[0x0][0x198] ;  /* 0x0000660000267ab9 */ /* 0x000fe20000000a00 */
[----:B------:R-:W-:Y:S01]  /*186e0*/  LOP3.LUT R3, R0, 0x1f8, RZ, 0xc0, !PT ;  /* 0x000001f800037812 */ /* 0x000fe200078ec0ff */
[----:B0-----:R-:W-:Y:S01]  /*186f0*/  IMAD.SHL.U32 R2, R5, 0x8, RZ ;  /* 0x0000000805027824 */ /* 0x001fe200078e00ff */
[----:B------:R-:W-:Y:S01]  /*18700*/  SHF.R.U32.HI R5, RZ, 0x3, R5 ;  /* 0x00000003ff057819 */ /* 0x000fe20000011605 */
[----:B------:R-:W-:Y:S01]  /*18710*/  ULDC UR36, c[0x0][0xc] ;  /* 0x0000030000247ab9 */ /* 0x000fe20000000800 */
[----:B------:R-:W-:Y:S01]  /*18720*/  LOP3.LUT R3, R3, 0x38, R4, 0x78, !PT ;  /* 0x0000003803037812 */ /* 0x000fe200078e7804 */
[----:B------:R-:W-:-:S03]  /*18730*/  IMAD.SHL.U32 R4, R4, 0x10, RZ ;  /* 0x0000001004047824 */ /* 0x000fc600078e00ff */
[----:B------:R-:W-:Y:S02]  /*18740*/  LOP3.LUT R2, R3, 0x200, R2, 0xf8, !PT ;  /* 0x0000020003027812 */ /* 0x000fe400078ef802 */
[----:B------:R-:W-:Y:S01]  /*18750*/  LOP3.LUT R0, R5, 0x70, R4, 0xf8, !PT ;  /* 0x0000007005007812 */ /* 0x000fe200078ef804 */
[----:B------:R-:W-:Y:S01]  /*18760*/  IMAD.MOV.U32 R0, RZ, RZ, 0x1 ;  /* 0x00000001ff007424 */ /* 0x000fe200078e00ff */
[----:B-1----:R-:W-:-:S06]  /*18770*/  ULEA UR4, UR5, UR4, 0x18 ;  /* 0x0000000405047291 */ /* 0x002fcc000f8ec03f */
[----:B------:R-:W-:-:S04]  /*18780*/  IMAD.U32 R3, RZ, RZ, UR4 ;  /* 0x00000004ff037e24 */ /* 0x000fc8000f8e00ff */
[----:B------:R-:W-:Y:S01]  /*18790*/  IMAD R2, R2, 0x2, R3 ;  /* 0x0000000202027824 */ /* 0x000fe200078e0203 */
[----:B------:R0:W-:Y:S04]  /*187a0*/  STL [R1+0x4], R3 ;  /* 0x0000040301007387 */ /* 0x0001e80000100800 */
[----:B------:R0:W-:Y:S04]  /*187b0*/  STL [R1+0x34], R2 ;  /* 0x0000340201007387 */ /* 0x0001e80000100800 */
[----:B------:R0:W-:Y:S04]  /*187c0*/  STL [R1+0x48], RZ ;  /* 0x000048ff01007387 */ /* 0x0001e80000100800 */
[----:B------:R0:W-:Y:S04]  /*187d0*/  STL [R1+0x18], R0 ;  /* 0x0000180001007387 */ /* 0x0001e80000100800 */
[----:B------:R0:W-:Y:S04]  /*187e0*/  STL [R1+0xc], RZ ;  /* 0x00000cff01007387 */ /* 0x0001e80000100800 */
[----:B------:R0:W-:Y:S04]  /*187f0*/  STL [R1+0x8], RZ ;  /* 0x000008ff01007387 */ /* 0x0001e80000100800 */
[----:B------:R0:W-:Y:S02]  /*18800*/  STL [R1+0x14], R0 ;  /* 0x0000140001007387 */ /* 0x0001e40000100800 */
.L_x_3032:
[----:B------:R-:W-:Y:S05]  /*18810*/  YIELD ;  /* 0x0000000000007946 */ /* 0x000fea0003800000 */
[----:B------:R-:W-:Y:S01]  /*18820*/  ULDC.64 UR4, c[0x0][0xa28] ;  /* 0x00028a0000047ab9 */ /* 0x000fe20000000a00 */
[----:B0-----:R-:W-:Y:S02]  /*18830*/  CS2R R6, SRZ ;  /* 0x0000000000067805 */ /* 0x001fe4000001ff00 */
[----:B------:R-:W-:Y:S01]  /*18840*/  ISETP.NE.U32.AND P0, PT, RZ, UR4, PT ;  /* 0x00000004ff007c0c */ /* 0x000fe2000bf05070 */
[----:B-1----:R-:W1:Y:S01]  /*18850*/  LDC.64 R12, c[0x0][0xa00] ;  /* 0x00028000ff0c7b82 */ /* 0x002e620000000a00 */
[----:B------:R-:W-:Y:S01]  /*18860*/  ULDC.64 UR6, c[0x0][0xa08] ;  /* 0x0002820000067ab9 */ /* 0x000fe20000000a00 */
[----:B------:R-:W-:Y:S01]  /*18870*/  ULDC.64 UR8, c[0x0][0xa10] ;  /* 0x0002840000087ab9 */ /* 0x000fe20000000a00 */
[----:B------:R-:W-:Y:S01]  /*18880*/  ISETP.NE.AND.EX P0, PT, RZ, UR5, PT, P0 ;  /* 0x00000005ff007c0c */ /* 0x000fe2000bf05300 */
[----:B------:R-:W-:-:S04]  /*18890*/  ULDC.64 UR4, c[0x0][0xa18] ;  /* 0x0002860000047ab9 */ /* 0x000fc80000000a00 */
[----:B--2---:R-:W2:Y:S08]  /*188a0*/  LDC.64 R4, c[0x0][0xa08] ;  /* 0x00028200ff047b82 */ /* 0x004eb00000000a00 */
[----:B0-----:R-:W0:Y:S02]  /*188b0*/  @P0 LDC.64 R2, c[0x0][0xa28] ;  /* 0x00028a00ff020b82 */ /* 0x001e240000000a00 */
[----:B0-----:R-:W-:-:S05]  /*188c0*/  @P0 IMAD.WIDE R2, R19, 0x4, R2 ;  /* 0x0000000413020825 */ /* 0x001fca00078e0202 */
[----:B-----5:R0:W5:Y:S01]  /*188d0*/  @P0 LDG.E R6, desc[UR40][R2.64] ;  /* 0x0000002802060981 */ /* 0x020162000c1e1900 */
[----:B------:R-:W-:Y:S01]  /*188e0*/  ISETP.NE.U32.AND P0, PT, RZ, UR4, PT ;  /* 0x00000004ff007c0c */ /* 0x000fe2000bf05070 */
[----:B-1----:R-:W-:Y:S01]  /*188f0*/  IMAD.WIDE R12, R19, 0x4, R12 ;  /* 0x00000004130c7825 */ /* 0x002fe200078e020c */
[----:B------:R-:W-:Y:S02]  /*18900*/  ISETP.NE.U32.AND P2, PT, RZ, UR6, PT ;  /* 0x00000006ff007c0c */ /* 0x000fe4000bf45070 */
[----:B------:R-:W-:Y:S01]  /*18910*/  ISETP.NE.AND.EX P0, PT, RZ, UR5, PT, P0 ;  /* 0x00000005ff007c0c */ /* 0x000fe2000bf05300 */
[----:B------:R-:W-:Y:S01]  /*18920*/  ULDC.64 UR4, c[0x0][0xa00] ;  /* 0x0002800000047ab9 */ /* 0x000fe20000000a00 */
[----:B------:R-:W-:Y:S01]  /*18930*/  ISETP.NE.U32.AND P4, PT, RZ, UR8, PT ;  /* 0x00000008ff007c0c */ /* 0x000fe2000bf85070 */
[----:B------:R-:W-:Y:S01]  /*18940*/  IMAD.MOV.U32 R8, RZ, RZ, RZ ;  /* 0x000000ffff087224 */ /* 0x000fe200078e00ff */
[----:B------:R-:W-:Y:S01]  /*18950*/  ISETP.NE.U32.AND P1, PT, RZ, UR4, PT ;  /* 0x00000004ff007c0c */ /* 0x000fe2000bf25070 */
[----:B0-----:R-:W0:Y:S01]  /*18960*/  LDC.64 R2, c[0x0][0xa10] ;  /* 0x00028400ff027b82 */ /* 0x001e220000000a00 */
[----:B------:R-:W-:-:S02]  /*18970*/  IMAD.MOV.U32 R0, RZ, RZ, RZ ;  /* 0x000000ffff007224 */ /* 0x000fc400078e00ff */
[----:B------:R-:W-:Y:S01]  /*18980*/  ISETP.NE.AND.EX P3, PT, RZ, UR5, PT, P1 ;  /* 0x00000005ff007c0c */ /* 0x000fe2000bf65310 */
[----:B--2---:R-:W-:-:S04]  /*18990*/  IMAD.WIDE R4, R19, 0x4, R4 ;  /* 0x0000000413047825 */ /* 0x004fc800078e0204 */
[----:B------:R-:W1:Y:S01]  /*189a0*/  @P0 LDC.64 R10, c[0x0][0xa18] ;  /* 0x00028600ff0a0b82 */ /* 0x000e620000000a00 */
[----:B------:R-:W-:Y:S01]  /*189b0*/  ULDC UR4, c[0x0][0x288] ;  /* 0x0000a20000047ab9 */ /* 0x000fe20000000800 */
[----:B------:R-:W-:Y:S02]  /*189c0*/  ISETP.NE.AND.EX P1, PT, RZ, UR7, PT, P2 ;  /* 0x00000007ff007c0c */ /* 0x000fe4000bf25320 */
[----:B------:R-:W-:-:S04]  /*189d0*/  ISETP.NE.AND.EX P2, PT, RZ, UR9, PT, P4 ;  /* 0x00000009ff007c0c */ /* 0x000fc8000bf45340 */
[----:B------:R-:W2:Y:S07]  /*189e0*/  @P3 LDG.E R7, desc[UR40][R12.64] ;  /* 0x000000280c073981 */ /* 0x000eae000c1e1900 */
[----:B------:R-:W5:Y:S01]  /*189f0*/  @P1 LDG.E R8, desc[UR40][R4.64] ;  /* 0x0000002804081981 */ /* 0x000f62000c1e1900 */
        /* <DEDUP_REMOVED lines=15> */
[----:B--2---:R0:W-:Y:S01]  /*18af0*/  STL [R1+0x38], R7 ;  /* 0x0000380701007387 */ /* 0x0041e20000100800 */
[----:B------:R-:W-:Y:S02]  /*18b00*/  IMAD.MOV.U32 R11, RZ, RZ, R7 ;  /* 0x000000ffff0b7224 */ /* 0x000fe400078e0007 */
[----:B0-----:R-:W-:Y:S01]  /*18b10*/  IMAD.U32 R7, RZ, RZ, UR4 ;  /* 0x00000004ff077e24 */ /* 0x001fe2000f8e00ff */
[----:B------:R-:W-:Y:S06]  /*18b20*/  @P0 BRA `(.L_x_2877) ;  /* 0x0000000000140947 */ /* 0x000fec0003800000 */
[----:B------:R-:W-:Y:S05]  /*18b30*/  @!P3 BRA `(.L_x_2877) ;  /* 0x000000000010b947 */ /* 0x000fea0003800000 */
[----:B------:R-:W2:Y:S04]  /*18b40*/  LDG.E R9, desc[UR40][R12.64] ;  /* 0x000000280c097981 */ /* 0x000ea8000c1e1900 */
[----:B------:R-:W2:Y:S02]  /*18b50*/  LDG.E R12, desc[UR40][R12.64+0x4] ;  /* 0x000004280c0c7981 */ /* 0x000ea4000c1e1900 */
[----:B--2---:R-:W-:-:S05]  /*18b60*/  IMAD.IADD R11, R12, 0x1, -R9 ;  /* 0x000000010c0b7824 */ /* 0x004fca00078e0a09 */
[----:B------:R0:W-:Y:S02]  /*18b70*/  STL [R1+0x38], R11 ;  /* 0x0000380b01007387 */ /* 0x0001e40000100800 */
.L_x_2877:
[----:B-----5:R-:W-:Y:S01]  /*18b80*/  IMAD.IADD R8, R8, 0x1, R6 ;  /* 0x0000000108087824 */ /* 0x020fe200078e0206 */
[----:B------:R-:W-:Y:S02]  /*18b90*/  ULDC.64 UR4, c[0x0][0xa20] ;  /* 0x0002880000047ab9 */ /* 0x000fe40000000a00 */
[----:B------:R-:W-:Y:S02]  /*18ba0*/  ISETP.NE.U32.AND P0, PT, RZ, UR4, PT ;  /* 0x00000004ff007c0c */ /* 0x000fe4000bf05070 */
[----:B------:R1:W-:Y:S02]  /*18bb0*/  STL [R1+0x20], R8 ;  /* 0x0000200801007387 */ /* 0x0003e40000100800 */
[----:B------:R-:W-:-:S13]  /*18bc0*/  ISETP.NE.AND.EX P0, PT, RZ, UR5, PT, P0 ;  /* 0x00000005ff007c0c */ /* 0x000fda000bf05300 */
[----:B-1----:R-:W-:Y:S05]  /*18bd0*/  @!P0 BRA `(.L_x_2878) ;  /* 0x0000000000108947 */ /* 0x002fea0003800000 */
[----:B------:R-:W1:Y:S02]  /*18be0*/  LDC.64 R4, c[0x0][0xa20] ;  /* 0x00028800ff047b82 */ /* 0x000e640000000a00 */
[----:B-1----:R-:W-:-:S05]  /*18bf0*/  IMAD.WIDE R4, R19, 0x4, R4 ;  /* 0x0000000413047825 */ /* 0x002fca00078e0204 */
[----:B------:R1:W5:Y:S01]  /*18c00*/  LDG.E R7, desc[UR40][R4.64] ;  /* 0x0000002804077981 */ /* 0x000362000c1e1900 */
[----:B------:R-:W-:Y:S05]  /*18c10*/  BRA `(.L_x_2879) ;  /* 0x0000000000107947 */ /* 0x000fea0003800000 */
.L_x_2878:
[----:B------:R-:W-:Y:S05]  /*18c20*/  @!P1 BRA `(.L_x_2879) ;  /* 0x00000000000c9947 */ /* 0x000fea0003800000 */
[----:B------:R-:W2:Y:S04]  /*18c30*/  LDG.E R7, desc[UR40][R4.64] ;  /* 0x0000002804077981 */ /* 0x000ea8000c1e1900 */
[----:B------:R-:W2:Y:S02]  /*18c40*/  LDG.E R4, desc[UR40][R4.64+0x4] ;  /* 0x0000042804047981 */ /* 0x000ea4000c1e1900 */
[----:B--2---:R-:W-:-:S07]  /*18c50*/  IMAD.IADD R7, R4, 0x1, -R7 ;  /* 0x0000000104077824 */ /* 0x004fce00078e0a07 */
.L_x_2879:
[----:B-1----:R-:W2:Y:S04]  /*18c60*/  @P2 LDG.E R4, desc[UR40][R2.64] ;  /* 0x0000002802042981 */ /* 0x002ea8000c1e1900 */
[----:B------:R1:W2:Y:S01]  /*18c70*/  @P2 LDG.E R2, desc[UR40][R2.64+0x4] ;  /* 0x0000042802022981 */ /* 0x0002a2000c1e1900 */
[----:B------:R-:W-:Y:S02]  /*18c80*/  IMAD.SHL.U32 R12, R17, 0x80, RZ ;  /* 0x00000080110c7824 */ /* 0x000fe400078e00ff */
[----:B-----5:R-:W-:Y:S02]  /*18c90*/  IMAD.IADD R9, R7, 0x1, -R6 ;  /* 0x0000000107097824 */ /* 0x020fe400078e0a06 */
[----:B------:R-:W-:Y:S01]  /*18ca0*/  VIADD R7, R12, 0x7f ;  /* 0x0000007f0c077836 */ /* 0x000fe20000000000 */
[----:B------:R3:W-:Y:S01]  /*18cb0*/  STL [R1+0x28], R12 ;  /* 0x0000280c01007387 */ /* 0x0007e20000100800 */
[----:B-1----:R-:W1:Y:S02]  /*18cc0*/  LDC R3, c[0x0][0x448] ;  /* 0x00011200ff037b82 */ /* 0x002e640000000800 */
[----:B-1----:R-:W-:-:S13]  /*18cd0*/  ISETP.NE.AND P1, PT, R3, 0x1, PT ;  /* 0x000000010300780c */ /* 0x002fda0003f25270 */
[----:B------:R-:W1:Y:S08]  /*18ce0*/  @P1 LDC R3, c[0x0][0x44c] ;  /* 0x00011300ff031b82 */ /* 0x000e700000000800 */
[----:B------:R-:W4:Y:S01]  /*18cf0*/  @P1 LDC R5, c[0x0][0x450] ;  /* 0x00011400ff051b82 */ /* 0x000f220000000800 */
[----:B--2---:R-:W-:Y:S02]  /*18d00*/  @P2 IMAD.IADD R10, R2, 0x1, -R4 ;  /* 0x00000001020a2824 */ /* 0x004fe400078e0a04 */
[----:B-1----:R-:W-:-:S04]  /*18d10*/  @P1 IMAD.HI.U32 R2, R7, R3, RZ ;  /* 0x0000000307021227 */ /* 0x002fc800078e00ff */
[----:B------:R-:W-:Y:S01]  /*18d20*/  IMAD.IADD R6, R9, 0x1, R10 ;  /* 0x0000000109067824 */ /* 0x000fe200078e020a */
[----:B----4-:R-:W-:-:S03]  /*18d30*/  @P1 SHF.R.U32.HI R7, RZ, R5, R2 ;  /* 0x00000005ff071219 */ /* 0x010fc60000011602 */
[C---:B------:R-:W-:Y:S01]  /*18d40*/  VIADD R2, R6.reuse, 0x5f ;  /* 0x0000005f06027836 */ /* 0x040fe20000000000 */
[----:B------:R-:W-:-:S03]  /*18d50*/  IADD3 R17, R6, 0x1, -R11 ;  /* 0x0000000106117810 */ /* 0x000fc60007ffe80b */
[----:B------:R-:W-:-:S04]  /*18d60*/  IMAD.HI R2, R2, 0x2aaaaaab, RZ ;  /* 0x2aaaaaab02027827 */ /* 0x000fc800078e02ff */
[----:B------:R-:W-:Y:S01]  /*18d70*/  IMAD.IADD R7, R17, 0x1, R7 ;  /* 0x0000000111077824 */ /* 0x000fe200078e0207 */
[----:B------:R-:W-:-:S04]  /*18d80*/  SHF.R.U32.HI R21, RZ, 0x1f, R2 ;  /* 0x0000001fff157819 */ /* 0x000fc80000011602 */
[----:B------:R-:W-:Y:S02]  /*18d90*/  LEA.HI.SX32 R21, R2, R21, 0x1c ;  /* 0x0000001502157211 */ /* 0x000fe400078fe2ff */
[----:B------:R-:W1:Y:S02]  /*18da0*/  LDC.64 R2, c[0x0][0x9e0] ;  /* 0x00027800ff027b82 */ /* 0x000e640000000a00 */
[----:B-1----:R-:W-:Y:S01]  /*18db0*/  ISETP.GE.AND P3, PT, R3, 0x1, PT ;  /* 0x000000010300780c */ /* 0x002fe20003f66270 */
        /* <DEDUP_REMOVED lines=8> */
[----:B------:R-:W1:Y:S02]  /*18e40*/  @P0 LDC.64 R4, c[0x0][0x9e8] ;  /* 0x00027a00ff040b82 */ /* 0x000e640000000a00 */
[----:B-1----:R-:W-:-:S05]  /*18e50*/  @P0 IMAD.HI.U32 R4, R2, R4, RZ ;  /* 0x0000000402040227 */ /* 0x002fca00078e00ff */
[----:B------:R-:W-:-:S04]  /*18e60*/  @P0 SHF.R.U32.HI R2, RZ, R5, R4 ;  /* 0x00000005ff020219 */ /* 0x000fc80000011604 */
[----:B------:R-:W-:Y:S01]  /*18e70*/  LOP3.LUT R2, RZ, R2, RZ, 0x33, !PT ;  /* 0x00000002ff027212 */ /* 0x000fe200078e33ff */
[----:B------:R-:W-:Y:S06]  /*18e80*/  BRA `(.L_x_2883) ;  /* 0x0000000000107947 */ /* 0x000fec0003800000 */
.L_x_2882:
[----:B------:R-:W-:-:S13]  /*18e90*/  ISETP.NE.AND P0, PT, R3, 0x1, PT ;  /* 0x000000010300780c */ /* 0x000fda0003f05270 */
[----:B------:R-:W1:Y:S02]  /*18ea0*/  @P0 LDC.64 R4, c[0x0][0x9e8] ;  /* 0x00027a00ff040b82 */ /* 0x000e640000000a00 */
[----:B-1----:R-:W-:-:S05]  /*18eb0*/  @P0 IMAD.HI.U32 R4, R2, R4, RZ ;  /* 0x0000000402040227 */ /* 0x002fca00078e00ff */
[----:B------:R-:W-:-:S07]  /*18ec0*/  @P0 SHF.R.U32.HI R2, RZ, R5, R4 ;  /* 0x00000005ff020219 */ /* 0x000fce0000011604 */
.L_x_2883:
[----:B------:R-:W-:Y:S05]  /*18ed0*/  BSYNC B0 ;  /* 0x0000000000007941 */ /* 0x000fea0003800000 */
.L_x_2881:
[----:B------:R-:W-:-:S05]  /*18ee0*/  IMAD R2, R2, R3, R3 ;  /* 0x0000000302027224 */ /* 0x000fca00078e0203 */
[----:B------:R-:W-:-:S07]  /*18ef0*/  VIMNMX R8, R8, R2, PT ;  /* 0x0000000208087248 */ /* 0x000fce0003fe0100 */
.L_x_2880:
[----:B------:R-:W1:Y:S01]  /*18f00*/  @P1 LDC R4, c[0x0][0x44c] ;  /* 0x00011300ff041b82 */ /* 0x000e620000000800 */
[----:B------:R-:W-:Y:S01]  /*18f10*/  IMAD.MOV.U32 R2, RZ, RZ, R12 ;  /* 0x000000ffff027224 */ /* 0x000fe200078e000c */
[----:B------:R-:W-:Y:S01]  /*18f20*/  ULDC UR4, c[0x0][0x9dc] ;  /* 0x0002770000047ab9 */ /* 0x000fe20000000800 */
[----:B------:R-:W-:-:S05]  /*18f30*/  IMAD.IADD R20, R6, 0x1, -R11 ;  /* 0x0000000106147824 */ /* 0x000fca00078e0a0b */
[----:B------:R-:W2:Y:S01]  /*18f40*/  @P1 LDC R5, c[0x0][0x450] ;  /* 0x00011400ff051b82 */ /* 0x000ea20000000800 */
[----:B-1----:R-:W-:-:S05]  /*18f50*/  @P1 IMAD.HI.U32 R4, R12, R4, RZ ;  /* 0x000000040c041227 */ /* 0x002fca00078e00ff */
[----:B--2---:R-:W-:-:S05]  /*18f60*/  @P1 SHF.R.U32.HI R2, RZ, R5, R4 ;  /* 0x00000005ff021219 */ /* 0x004fca0000011604 */
[----:B------:R-:W-:-:S04]  /*18f70*/  IMAD.IADD R2, R20, 0x1, R2 ;  /* 0x0000000114027824 */ /* 0x000fc800078e0202 */
[----:B------:R-:W-:Y:S01]  /*18f80*/  VIADD R6, R2, -UR4 ;  /* 0x8000000402067c36 */ /* 0x000fe20008000000 */
[----:B------:R-:W-:Y:S06]  /*18f90*/  @!P3 BRA `(.L_x_2884) ;  /* 0x000000000044b947 */ /* 0x000fec0003800000 */
[----:B------:R-:W-:Y:S01]  /*18fa0*/  ISETP.GT.AND P0, PT, R2, -0x1, PT ;  /* 0xffffffff0200780c */ /* 0x000fe20003f04270 */
[----:B------:R-:W-:-:S12]  /*18fb0*/  BSSY B0, `(.L_x_2885) ;  /* 0x000000d000007945 */ /* 0x000fd80003800000 */
[----:B------:R-:W-:Y:S05]  /*18fc0*/  @P0 BRA `(.L_x_2886) ;  /* 0x00000000001c0947 */ /* 0x000fea0003800000 */
[----:B------:R-:W-:Y:S02]  /*18fd0*/  ISETP.NE.AND P0, PT, R3, 0x1, PT ;  /* 0x000000010300780c */ /* 0x000fe40003f05270 */
[----:B------:R-:W-:-:S11]  /*18fe0*/  LOP3.LUT R2, RZ, R2, RZ, 0x33, !PT ;  /* 0x00000002ff027212 */ /* 0x000fd600078e33ff */
[----:B------:R-:W1:Y:S02]  /*18ff0*/  @P0 LDC.64 R4, c[0x0][0x9e8] ;  /* 0x00027a00ff040b82 */ /* 0x000e640000000a00 */
[----:B-1----:R-:W-:-:S05]  /*19000*/  @P0 IMAD.HI.U32 R4, R2, R4, RZ ;  /* 0x0000000402040227 */ /* 0x002fca00078e00ff */
[----:B------:R-:W-:-:S04]  /*19010*/  @P0 SHF.R.U32.HI R2, RZ, R5, R4 ;  /* 0x00000005ff020219 */ /* 0x000fc80000011604 */
[----:B------:R-:W-:Y:S01]  /*19020*/  LOP3.LUT R2, RZ, R2, RZ, 0x33, !PT ;  /* 0x00000002ff027212 */ /* 0x000fe200078e33ff */
[----:B------:R-:W-:Y:S06]  /*19030*/  BRA `(.L_x_2887) ;  /* 0x0000000000107947 */ /* 0x000fec0003800000 */
.L_x_2886:
[----:B------:R-:W-:-:S13]  /*19040*/  ISETP.NE.AND P0, PT, R3, 0x1, PT ;  /* 0x000000010300780c */ /* 0x000fda0003f05270 */
[----:B------:R-:W1:Y:S02]  /*19050*/  @P0 LDC.64 R4, c[0x0][0x9e8] ;  /* 0x00027a00ff040b82 */ /* 0x000e640000000a00 */
[----:B-1----:R-:W-:-:S05]  /*19060*/  @P0 IMAD.HI.U32 R4, R2, R4, RZ ;  /* 0x0000000402040227 */ /* 0x002fca00078e00ff */
[----:B------:R-:W-:-:S07]  /*19070*/  @P0 SHF.R.U32.HI R2, RZ, R5, R4 ;  /* 0x00000005ff020219 */ /* 0x000fce0000011604 */
.L_x_2887:
[----:B------:R-:W-:Y:S05]  /*19080*/  BSYNC B0 ;  /* 0x0000000000007941 */ /* 0x000fea0003800000 */
.L_x_2885:
[----:B------:R-:W-:-:S05]  /*19090*/  IMAD R2, R2, R3, RZ ;  /* 0x0000000302027224 */ /* 0x000fca00078e02ff */
[----:B------:R-:W-:-:S07]  /*190a0*/  VIMNMX R6, R6, R2, !PT ;  /* 0x0000000206067248 */ /* 0x000fce0007fe0100 */
.L_x_2884:
[----:B------:R-:W-:Y:S01]  /*190b0*/  VIADD R8, R8, 0x5f ;  /* 0x0000005f08087836 */ /* 0x000fe20000000000 */
[----:B------:R-:W-:Y:S01]  /*190c0*/  BSSY B0, `(.L_x_2888) ;  /* 0x000014f000007945 */ /* 0x000fe20003800000 */
        /* <DEDUP_REMOVED lines=26> */
[----:B------:R-:W1:Y:S02]  /*19270*/  S2R R5, SR_TID.X ;  /* 0x0000000000057919 */ /* 0x000e640000002100 */
[----:B-1----:R-:W-:-:S04]  /*19280*/  SHF.R.U32.HI R5, RZ, 0x5, R5 ;  /* 0x00000005ff057819 */ /* 0x002fc80000011605 */
[----:B------:R-:W-:-:S05]  /*19290*/  LOP3.LUT R5, R5, 0x3, RZ, 0xc0, !PT ;  /* 0x0000000305057812 */ /* 0x000fca00078ec0ff */
[----:B------:R1:W2:Y:S02]  /*192a0*/  SHFL.IDX PT, R14, R5, RZ, 0x1f ;  /* 0x00001fff050e7589 */ /* 0x0002a400000e0000 */
.L_x_3091:
[----:B--2---:R-:W-:Y:S02]  /*192b0*/  ISETP.NE.AND P0, PT, R14, RZ, PT ;  /* 0x000000ff0e00720c */ /* 0x004fe40003f05270 */
[----:B------:R-:W-:-:S11]  /*192c0*/  PLOP3.LUT P6, PT, PT, PT, PT, 0x8, 0x0 ;  /* 0x000000000000781c */ /* 0x000fd60003fce170 */
[----:B------:R-:W-:Y:S05]  /*192d0*/  @P0 BRA `(.L_x_2891) ;  /* 0x00000000000c0947 */ /* 0x000fea0003800000 */
[----:B------:R-:W-:-:S03]  /*192e0*/  UMOV UR4, 0xffffffff ;  /* 0xffffffff00047882 */ /* 0x000fc60000000000 */
[----:B------:R-:W-:Y:S05]  /*192f0*/  BRA.DIV UR4, `(.L_x_2892) ;  /* 0x0000007a04807947 */ /* 0x000fea000b800000 */
[----:B------:R-:W-:-:S13]  /*19300*/  ELECT P6, URZ, PT ;  /* 0x00000000003f782f */ /* 0x000fda00038c0000 */
.L_x_2891:
[----:B-1----:R-:W2:Y:S04]  /*19310*/  LDL R5, [R1+0x48] ;  /* 0x0000480001057983 */ /* 0x002ea80000100800 */
[----:B------:R-:W3:Y:S01]  /*19320*/  LDL R7, [R1+0x4] ;  /* 0x0000040001077983 */ /* 0x000ee20000100800 */
[----:B------:R-:W-:Y:S01]  /*19330*/  BSSY B1, `(.L_x_2893) ;  /* 0x0000008000017945 */ /* 0x000fe20003800000 */
[----:B--2---:R-:W-:-:S05]  /*19340*/  VIADD R5, R5, 0x1 ;  /* 0x0000000105057836 */ /* 0x004fca0000000000 */
[----:B------:R-:W-:-:S04]  /*19350*/  LEA.HI R6, R5, R5, RZ, 0x1 ;  /* 0x0000000505067211 */ /* 0x000fc800078f08ff */
[----:B------:R-:W-:-:S05]  /*19360*/  LOP3.LUT R6, R6, 0xfffffffe, RZ, 0xc0, !PT ;  /* 0xfffffffe06067812 */ /* 0x000fca00078ec0ff */
[----:B------:R-:W-:-:S05]  /*19370*/  IMAD.IADD R5, R5, 0x1, -R6 ;  /* 0x0000000105057824 */ /* 0x000fca00078e0a06 */
[----:B------:R-:W-:-:S04]  /*19380*/  SHF.L.U32 R5, R5, 0x1f, RZ ;  /* 0x0000001f05057819 */ /* 0x000fc800000006ff */
[----:B---3--:R-:W1:Y:S02]  /*19390*/  SYNCS.PHASECHK.TRANS64.TRYWAIT P0, [R7+URZ+0x22820], R5 ;  /* 0x02282005070075a7 */ /* 0x008e64000800017f */
[----:B-1----:R-:W-:Y:S05]  /*193a0*/  @!P0 BRA `(.L_x_2894) ;  /* 0x0000007800748947 */ /* 0x002fea0003800000 */
.L_x_3094:
[----:B------:R-:W-:Y:S05]  /*193b0*/  BSYNC B1 ;  /* 0x0000000000017941 */ /* 0x000fea0003800000 */
.L_x_2893:
[----:B------:R-:W-:Y:S04]  /*193c0*/  BSSY B1, `(.L_x_2895) ;  /* 0x0000082000017945 */ /* 0x000fe80003800000 */
[----:B------:R-:W-:Y:S05]  /*193d0*/  @!P6 BRA `(.L_x_2896) ;  /* 0x000000080000e947 */ /* 0x000fea0003800000 */
[----:B------:R-:W2:Y:S04]  /*193e0*/  LDL R9, [R1+0x4] ;  /* 0x0000040001097983 */ /* 0x000ea80000100800 */
[----:B-1----:R-:W2:Y:S04]  /*193f0*/  LDL R6, [R1+0xc] ;  /* 0x00000c0001067983 */ /* 0x002ea80000100800 */
[----:B------:R-:W3:Y:S01]  /*19400*/  LDL R8, [R1+0x18] ;  /* 0x0000180001087983 */ /* 0x000ee20000100800 */
[----:B------:R-:W-:Y:S01]  /*19410*/  BSSY B2, `(.L_x_2897) ;  /* 0x0000008000027945 */ /* 0x000fe20003800000 */
[----:B------:R-:W1:Y:S02]  /*19420*/  S2R R7, SR_TID.X ;  /* 0x0000000000077919 */ /* 0x000e640000002100 */
[----:B-1----:R-:W-:-:S04]  /*19430*/  LOP3.LUT R7, R7, 0x7f, RZ, 0xc0, !PT ;  /* 0x0000007f07077812 */ /* 0x002fc800078ec0ff */
[----:B------:R-:W-:Y:S01]  /*19440*/  ISETP.NE.AND P1, PT, R7, RZ, PT ;  /* 0x000000ff0700720c */ /* 0x000fe20003f25270 */
[----:B--2---:R-:W-:Y:S01]  /*19450*/  IMAD R6, R6, 0x8, R9 ;  /* 0x0000000806067824 */ /* 0x004fe200078e0209 */
[----:B---3--:R-:W-:-:S04]  /*19460*/  SHF.L.U32 R9, R8, 0x1f, RZ ;  /* 0x0000001f08097819 */ /* 0x008fc800000006ff */
[----:B------:R-:W1:Y:S02]  /*19470*/  SYNCS.PHASECHK.TRANS64.TRYWAIT P0, [R6+URZ+0x228a0], R9 ;  /* 0x0228a009060075a7 */ /* 0x000e64000800017f */
[----:B-1----:R-:W-:Y:S05]  /*19480*/  @!P0 BRA `(.L_x_2898) ;  /* 0x0000007800548947 */ /* 0x002fea0003800000 */
.L_x_3095:
[----:B------:R-:W-:Y:S05]  /*19490*/  BSYNC B2 ;  /* 0x0000000000027941 */ /* 0x000fea0003800000 */
.L_x_2897:
        /* <DEDUP_REMOVED lines=9> */
.L_x_2900:
[----:B------:R-:W-:Y:S05]  /*19530*/  BSYNC B2 ;  /* 0x0000000000027941 */ /* 0x000fea0003800000 */
.L_x_2899:
        /* <DEDUP_REMOVED lines=14> */
.L_x_2901:
        /* <DEDUP_REMOVED lines=10> */
[----:B------:R-:W2:Y:S01]  /*196c0*/  SYNCS.PHASECHK.TRANS64.TRYWAIT P0, [R6+URZ+0x228c0], R9 ;  /* 0x0228c009060075a7 */ /* 0x000ea2000800017f */
[----:B------:R-:W-:Y:S04]  /*196d0*/  BSSY B2, `(.L_x_2902) ;  /* 0x0000002000027945 */ /* 0x000fe80003800000 */
[----:B--2---:R-:W-:Y:S05]  /*196e0*/  @!P0 BRA `(.L_x_2903) ;  /* 0x0000007400d08947 */ /* 0x004fea0003800000 */
.L_x_3096:
[----:B------:R-:W-:Y:S05]  /*196f0*/  BSYNC B2 ;  /* 0x0000000000027941 */ /* 0x000fea0003800000 */
.L_x_2902:
[----:B------:R-:W-:Y:S01]  /*19700*/  BSSY B2, `(.L_x_2904) ;  /* 0x000000b000027945 */ /* 0x000fe20003800000 */
[----:B------:R-:W-:Y:S02]  /*19710*/  IMAD.MOV.U32 R10, RZ, RZ, 0x0 ;  /* 0x00000000ff0a7424 */ /* 0x000fe400078e00ff */
[----:B0-----:R-:W-:Y:S01]  /*19720*/  IMAD.MOV.U32 R11, RZ, RZ, 0x12f00000 ;  /* 0x12f00000ff0b7424 */ /* 0x001fe200078e00ff */
[----:B------:R-:W-:Y:S06]  /*19730*/  @P1 BRA `(.L_x_2905) ;  /* 0x00000000001c1947 */ /* 0x000fec0003800000 */
[----:B------:R-:W0:Y:S01]  /*19740*/  S2R R8, SR_TID.X ;  /* 0x0000000000087919 */ /* 0x000e220000002100 */
[----:B------:R-:W-:-:S04]  /*19750*/  IMAD.MOV.U32 R7, RZ, RZ, 0xc000 ;  /* 0x0000c000ff077424 */ /* 0x000fc800078e00ff */
[----:B------:R3:W-:Y:S01]  /*19760*/  SYNCS.ARRIVE.TRANS64 RZ, [R6+URZ+0x228b0], R7 ;  /* 0x0228b00706ff79a7 */ /* 0x0007e2000800003f */
[----:B0-----:R-:W-:-:S04]  /*19770*/  LOP3.LUT R8, R8, 0x1f, RZ, 0xc0, !PT ;  /* 0x0000001f08087812 */ /* 0x001fc800078ec0ff */
[----:B------:R-:W-:-:S13]  /*19780*/  ISETP.NE.AND P0, PT, R8, RZ, PT ;  /* 0x000000ff0800720c */ /* 0x000fda0003f05270 */
[----:B---3--:R-:W-:Y:S05]  /*19790*/  @!P0 BRA `(.L_x_2905) ;  /* 0x0000000000048947 */ /* 0x008fea0003800000 */
[----:B------:R-:W-:Y:S01]  /*197a0*/  BPT.TRAP 0x1 ;  /* 0x000000040000795c */ /* 0x000fe20000300000 */
.L_x_2905:
[----:B------:R-:W-:Y:S05]  /*197b0*/  BSYNC B2 ;  /* 0x0000000000027941 */ /* 0x000fea0003800000 */
.L_x_2904:
[----:B------:R-:W3:Y:S04]  /*197c0*/  LDL R8, [R1+0x4] ;  /* 0x0000040001087983 */ /* 0x000ee80000100800 */
[----:B------:R-:W3:Y:S01]  /*197d0*/  LDL R7, [R1+0xc] ;  /* 0x00000c0001077983 */ /* 0x000ee20000100800 */
[----:B------:R-:W-:Y:S01]  /*197e0*/  R2UR UR10, R12 ;  /* 0x000000000c0a72ca */ /* 0x000fe200000e0000 */
[----:B------:R-:W-:Y:S01]  /*197f0*/  UIADD3 UR4, UP0, UR38, 0x670, URZ ;  /* 0x0000067026047890 */ /* 0x000fe2000ff1e03f */
[----:B------:R-:W-:Y:S01]  /*19800*/  R2UR UR6, R10 ;  /* 0x000000000a0672ca */ /* 0x000fe200000e0000 */
[----:B-12---:R-:W-:Y:S01]  /*19810*/  VIADD R6, R6, 0x228b0 ;  /* 0x000228b006067836 */ /* 0x006fe20000000000 */
[----:B------:R-:W-:Y:S01]  /*19820*/  R2UR UR7, R11 ;  /* 0x000000000b0772ca */ /* 0x000fe200000e0000 */
[----:B------:R-:W-:Y:S01]  /*19830*/  UIADD3.X UR5, URZ, UR39, URZ, UP0, !UPT ;  /* 0x000000273f057290 */ /* 0x000fe200087fe43f */
[----:B------:R-:W-:Y:S01]  /*19840*/  PLOP3.LUT P0, PT, PT, PT, PT, 0x80, 0x0 ;  /* 0x000000000000781c */ /* 0x000fe20003f0f070 */
[----:B---3--:R-:W-:-:S04]  /*19850*/  IMAD R7, R7, 0xc000, R8 ;  /* 0x0000c00007077824 */ /* 0x008fc800078e0208 */
[----:B------:R-:W-:-:S08]  /*19860*/  VIADD R8, R7, 0x400 ;  /* 0x0000040007087836 */ /* 0x000fd00000000000 */
.L_x_2906:
        /* <DEDUP_REMOVED lines=15> */
.L_x_2907:
        /* <DEDUP_REMOVED lines=15> */
.L_x_2908:
        /* <DEDUP_REMOVED lines=15> */
.L_x_2909:
        /* <DEDUP_REMOVED lines=10> */
.L_x_2896:
[----:B------:R-:W-:Y:S05]  /*19be0*/  BSYNC B1 ;  /* 0x0000000000017941 */ /* 0x000fea0003800000 */
.L_x_2895:
[----:B------:R-:W1:Y:S04]  /*19bf0*/  LDL.LU R9, [R1+0xc] ;  /* 0x00000c0001097983 */ /* 0x000e680000300800 */
[----:B------:R-:W2:Y:S01]  /*19c00*/  LDL.LU R8, [R1+0x18] ;  /* 0x0000180001087983 */ /* 0x000ea20000300800 */
[----:B------:R-:W-:Y:S01]  /*19c10*/  VIADD R4, R4, 0xfffffffe ;  /* 0xfffffffe04047836 */ /* 0x000fe20000000000 */
[----:B------:R-:W-:-:S04]  /*19c20*/  PLOP3.LUT P0, PT, PT, PT, PT, 0x8, 0x0 ;  /* 0x000000000000781c */ /* 0x000fc80003f0e170 */
[----:B------:R-:W-:Y:S01]  /*19c30*/  ISETP.GE.AND P2, PT, R4, R3, PT ;  /* 0x000000030400720c */ /* 0x000fe20003f46270 */
[----:B-1----:R-:W-:-:S05]  /*19c40*/  VIADD R5, R9, 0x1 ;  /* 0x0000000109057836 */ /* 0x002fca0000000000 */
[----:B------:R-:W-:-:S04]  /*19c50*/  ISETP.NE.AND P1, PT, R5, 0x2, PT ;  /* 0x000000020500780c */ /* 0x000fc80003f25270 */
[----:B------:R-:W-:Y:S02]  /*19c60*/  SEL R6, RZ, 0x1, P1 ;  /* 0x00000001ff067807 */ /* 0x000fe40000800000 */
[----:B------:R-:W-:Y:S02]  /*19c70*/  SEL R5, R5, RZ, P1 ;  /* 0x000000ff05057207 */ /* 0x000fe40000800000 */
[----:B--2---:R-:W-:-:S03]  /*19c80*/  LOP3.LUT R8, R8, R6, RZ, 0x3c, !PT ;  /* 0x0000000608087212 */ /* 0x004fc600078e3cff */
[----:B------:R1:W-:Y:S04]  /*19c90*/  STL [R1+0xc], R5 ;  /* 0x00000c0501007387 */ /* 0x0003e80000100800 */
[----:B------:R1:W-:Y:S01]  /*19ca0*/  STL [R1+0x18], R8 ;  /* 0x0000180801007387 */ /* 0x0003e20000100800 */
[----:B------:R-:W-:Y:S05]  /*19cb0*/  @!P2 BRA `(.L_x_2889) ;  /* 0x00000008003ca947 */ /* 0x000fea0003800000 */
.L_x_2925:
[----:B------:R-:W-:Y:S05]  /*19cc0*/  YIELD ;  /* 0x0000000000007946 */ /* 0x000fea0003800000 */
[----:B------:R-:W-:Y:S04]  /*19cd0*/  BSSY B1, `(.L_x_2910) ;  /* 0x0000081000017945 */ /* 0x000fe80003800000 */
[----:B--2---:R-:W-:Y:S05]  /*19ce0*/  @!P6 BRA `(.L_x_2911) ;  /* 0x0000000400fce947 */ /* 0x004fea0003800000 */
[----:B-1----:R-:W2:Y:S04]  /*19cf0*/  LDL R8, [R1+0x4] ;  /* 0x0000040001087983 */ /* 0x002ea80000100800 */
[----:B------:R-:W2:Y:S04]  /*19d00*/  LDL R5, [R1+0xc] ;  /* 0x00000c0001057983 */ /* 0x000ea80000100800 */
        /* <DEDUP_REMOVED lines=9> */
.L_x_3097:
[----:B------:R-:W-:Y:S05]  /*19da0*/  BSYNC B2 ;  /* 0x0000000000027941 */ /* 0x000fea0003800000 */
.L_x_2912:
        /* <DEDUP_REMOVED lines=9> */
.L_x_2915:
[----:B------:R-:W-:Y:S05]  /*19e40*/  BSYNC B2 ;  /* 0x0000000000027941 */ /* 0x000fea0003800000 */
.L_x_2914:
        /* <DEDUP_REMOVED lines=13> */
.L_x_2916:
        /* <DEDUP_REMOVED lines=13> */
.L_x_3098:
[----:B------:R-:W-:Y:S05]  /*19ff0*/  BSYNC B2 ;  /* 0x0000000000027941 */ /* 0x000fea0003800000 */
.L_x_2917:
[----:B------:R-:W-:Y:S01]  /*1a000*/  BSSY B2, `(.L_x_2919) ;  /* 0x000000b000027945 */ /* 0x000fe20003800000 */
[----:B------:R-:W-:Y:S02]  /*1a010*/  IMAD.MOV.U32 R10, RZ, RZ, 0x0 ;  /* 0x00000000ff0a7424 */ /* 0x000fe400078e00ff */
[----:B0-----:R-:W-:Y:S01]  /*1a020*/  IMAD.MOV.U32 R11, RZ, RZ, 0x12f00000 ;  /* 0x12f00000ff0b7424 */ /* 0x001fe200078e00ff */
[----:B------:R-:W-:Y:S06]  /*1a030*/  @P2 BRA `(.L_x_2920) ;  /* 0x00000000001c2947 */ /* 0x000fec0003800000 */
[----:B------:R-:W0:Y:S01]  /*1a040*/  S2R R7, SR_TID.X ;  /* 0x0000000000077919 */ /* 0x000e220000002100 */
[----:B-12---:R-:W-:-:S04]  /*1a050*/  IMAD.MOV.U32 R6, RZ, RZ, 0xc000 ;  /* 0x0000c000ff067424 */ /* 0x006fc800078e00ff */
[----:B------:R3:W-:Y:S01]  /*1a060*/  SYNCS.ARRIVE.TRANS64 RZ, [R5+URZ+0x228b0], R6 ;  /* 0x0228b00605ff79a7 */ /* 0x0007e2000800003f */
[----:B0-----:R-:W-:-:S04]  /*1a070*/  LOP3.LUT R7, R7, 0x1f, RZ, 0xc0, !PT ;  /* 0x0000001f07077812 */ /* 0x001fc800078ec0ff */
[----:B------:R-:W-:-:S13]  /*1a080*/  ISETP.NE.AND P1, PT, R7, RZ, PT ;  /* 0x000000ff0700720c */ /* 0x000fda0003f25270 */
[----:B---3--:R-:W-:Y:S05]  /*1a090*/  @!P1 BRA `(.L_x_2920) ;  /* 0x0000000000049947 */ /* 0x008fea0003800000 */
[----:B------:R-:W-:Y:S01]  /*1a0a0*/  BPT.TRAP 0x1 ;  /* 0x000000040000795c */ /* 0x000fe20000300000 */
.L_x_2920:
[----:B------:R-:W-:Y:S05]  /*1a0b0*/  BSYNC B2 ;  /* 0x0000000000027941 */ /* 0x000fea0003800000 */
.L_x_2919:
[----:B------:R-:W3:Y:S04]  /*1a0c0*/  LDL R7, [R1+0x4] ;  /* 0x0000040001077983 */ /* 0x000ee80000100800 */
[----:B-12---:R-:W3:Y:S01]  /*1a0d0*/  LDL R6, [R1+0xc] ;  /* 0x00000c0001067983 */ /* 0x006ee20000100800 */
[----:B------:R-:W-:Y:S01]  /*1a0e0*/  R2UR UR10, R12 ;  /* 0x000000000c0a72ca */ /* 0x000fe200000e0000 */
[----:B------:R-:W-:Y:S01]  /*1a0f0*/  UIADD3 UR4, UP0, UR38, 0x670, URZ ;  /* 0x0000067026047890 */ /* 0x000fe2000ff1e03f */
[----:B------:R-:W-:Y:S01]  /*1a100*/  R2UR UR6, R10 ;  /* 0x000000000a0672ca */ /* 0x000fe200000e0000 */
[----:B------:R-:W-:Y:S01]  /*1a110*/  VIADD R5, R5, 0x228b0 ;  /* 0x000228b005057836 */ /* 0x000fe20000000000 */
[----:B------:R-:W-:Y:S01]  /*1a120*/  R2UR UR7, R11 ;  /* 0x000000000b0772ca */ /* 0x000fe200000e0000 */
[----:B------:R-:W-:Y:S01]  /*1a130*/  UIADD3.X UR5, URZ, UR39, URZ, UP0, !UPT ;  /* 0x000000273f057290 */ /* 0x000fe200087fe43f */
[----:B------:R-:W-:Y:S01]  /*1a140*/  PLOP3.LUT P1, PT, PT, PT, PT, 0x80, 0x0 ;  /* 0x000000000000781c */ /* 0x000fe20003f2f070 */
[----:B---3--:R-:W-:-:S04]  /*1a150*/  IMAD R6, R6, 0xc000, R7 ;  /* 0x0000c00006067824 */ /* 0x008fc800078e0207 */
[----:B------:R-:W-:-:S08]  /*1a160*/  VIADD R7, R6, 0x400 ;  /* 0x0000040006077836 */ /* 0x000fd00000000000 */
.L_x_2921:
        /* <DEDUP_REMOVED lines=15> */
.L_x_2922:
        /* <DEDUP_REMOVED lines=15> */
.L_x_2923:
        /* <DEDUP_REMOVED lines=15> */
.L_x_2924:
        /* <DEDUP_REMOVED lines=10> */
.L_x_2911:
[----:B------:R-:W-:Y:S05]  /*1a4e0*/  BSYNC B1 ;  /* 0x0000000000017941 */ /* 0x000fea0003800000 */
.L_x_2910:
[----:B------:R-:W1:Y:S04]  /*1a4f0*/  LDL.LU R9, [R1+0xc] ;  /* 0x00000c0001097983 */ /* 0x000e680000300800 */
[----:B------:R-:W2:Y:S01]  /*1a500*/  LDL.LU R7, [R1+0x18] ;  /* 0x0000180001077983 */ /* 0x000ea20000300800 */
[C---:B------:R-:W-:Y:S01]  /*1a510*/  ISETP.GT.AND P2, PT, R4.reuse, R3, PT ;  /* 0x000000030400720c */ /* 0x040fe20003f44270 */
[----:B------:R-:W-:Y:S02]  /*1a520*/  VIADD R4, R4, 0xffffffff ;  /* 0xffffffff04047836 */ /* 0x000fe40000000000 */
[----:B-1----:R-:W-:-:S05]  /*1a530*/  VIADD R5, R9, 0x1 ;  /* 0x0000000109057836 */ /* 0x002fca0000000000 */
[----:B------:R-:W-:-:S04]  /*1a540*/  ISETP.NE.AND P1, PT, R5, 0x2, PT ;  /* 0x000000020500780c */ /* 0x000fc80003f25270 */
[----:B------:R-:W-:Y:S02]  /*1a550*/  SEL R6, RZ, 0x1, P1 ;  /* 0x00000001ff067807 */ /* 0x000fe40000800000 */
[----:B------:R-:W-:Y:S02]  /*1a560*/  SEL R5, R5, RZ, P1 ;  /* 0x000000ff05057207 */ /* 0x000fe40000800000 */
[----:B--2---:R-:W-:-:S05]  /*1a570*/  LOP3.LUT R7, R7, R6, RZ, 0x3c, !PT ;  /* 0x0000000607077212 */ /* 0x004fca00078e3cff */
[----:B------:R2:W-:Y:S04]  /*1a580*/  STL [R1+0x18], R7 ;  /* 0x0000180701007387 */ /* 0x0005e80000100800 */
[----:B------:R2:W-:Y:S01]  /*1a590*/  STL [R1+0xc], R5 ;  /* 0x00000c0501007387 */ /* 0x0005e20000100800 */
[----:B------:R-:W-:Y:S05]  /*1a5a0*/  @P2 BRA `(.L_x_2925) ;  /* 0xfffffff400c42947 */ /* 0x000fea000383ffff */
.L_x_2889:
[----:B------:R-:W-:Y:S05]  /*1a5b0*/  BSYNC B0 ;  /* 0x0000000000007941 */ /* 0x000fea0003800000 */
.L_x_2888:
[----:B--2---:R-:W2:Y:S01]  /*1a5c0*/  LDL R7, [R1+0x28] ;  /* 0x0000280001077983 */ /* 0x004ea20000100800 */
[----:B------:R-:W3:Y:S01]  /*1a5d0*/  LDC R0, c[0x0][0x448] ;  /* 0x00011200ff007b82 */ /* 0x000ee20000000800 */
[----:B------:R-:W-:Y:S07]  /*1a5e0*/  @!P0 WARPSYNC.ALL ;  /* 0x0000000000008948 */ /* 0x000fee0003800000 */
[----:B------:R-:W-:Y:S01]  /*1a5f0*/  @!P0 BAR.SYNC.DEFER_BLOCKING 0xc, 0x180 ;  /* 0x0306000000008b1d */ /* 0x000fe20000010000 */
[----:B---3--:R-:W-:-:S13]  /*1a600*/  ISETP.NE.AND P1, PT, R0, 0x1, PT ;  /* 0x000000010000780c */ /* 0x008fda0003f25270 */
[----:B------:R-:W3:Y:S08]  /*1a610*/  @P1 LDC R2, c[0x0][0x44c] ;  /* 0x00011300ff021b82 */ /* 0x000ef00000000800 */
[----:B------:R-:W4:Y:S01]  /*1a620*/  @P1 LDC R3, c[0x0][0x450] ;  /* 0x00011400ff031b82 */ /* 0x000f220000000800 */
[----:B--2---:R-:W-:-:S04]  /*1a630*/  VIADD R0, R7, 0x7f ;  /* 0x0000007f07007836 */ /* 0x004fc80000000000 */
[----:B---3--:R-:W-:-:S05]  /*1a640*/  @P1 IMAD.HI.U32 R2, R0, R2, RZ ;  /* 0x0000000200021227 */ /* 0x008fca00078e00ff */
[----:B----4-:R-:W-:Y:S02]  /*1a650*/  @P1 SHF.R.U32.HI R0, RZ, R3, R2 ;  /* 0x00000003ff001219 */ /* 0x010fe40000011602 */
[----:B------:R-:W2:Y:S03]  /*1a660*/  LDC.64 R2, c[0x0][0x9e0] ;  /* 0x00027800ff027b82 */ /* 0x000ea60000000a00 */
[----:B------:R-:W-:Y:S01]  /*1a670*/  IMAD.IADD R0, R17, 0x1, R0 ;  /* 0x0000000111007824 */ /* 0x000fe200078e0200 */
[----:B--2---:R-:W-:-:S03]  /*1a680*/  ISETP.GE.AND P2, PT, R3, 0x1, PT ;  /* 0x000000010300780c */ /* 0x004fc60003f46270 */
[----:B------:R-:W-:-:S10]  /*1a690*/  IMAD.IADD R2, R0, 0x1, R2 ;  /* 0x0000000100027824 */ /* 0x000fd400078e0202 */
[----:B------:R-:W-:Y:S05]  /*1a6a0*/  @!P2 BRA `(.L_x_2926) ;  /* 0x000000000048a947 */ /* 0x000fea0003800000 */
[C---:B------:R-:W-:Y:S01]  /*1a6b0*/  ISETP.GT.AND P0, PT, R0.reuse, RZ, PT ;  /* 0x000000ff0000720c */ /* 0x040fe20003f04270 */
[----:B------:R-:W-:Y:S01]  /*1a6c0*/  BSSY B0, `(.L_x_2927) ;  /* 0x000000e000007945 */ /* 0x000fe20003800000 */
[----:B------:R-:W-:-:S11]  /*1a6d0*/  VIADD R6, R0, 0xffffffff ;  /* 0xffffffff00067836 */ /* 0x000fd60000000000 */
[----:B------:R-:W-:Y:S05]  /*1a6e0*/  @P0 BRA `(.L_x_2928) ;  /* 0x00000000001c0947 */ /* 0x000fea0003800000 */
[----:B------:R-:W-:Y:S01]  /*1a6f0*/  ISETP.NE.AND P0, PT, R3, 0x1, PT ;  /* 0x000000010300780c */ /* 0x000fe20003f05270 */
[----:B------:R-:W-:-:S12]  /*1a700*/  IMAD.MOV R0, RZ, RZ, -R0 ;  /* 0x000000ffff007224 */ /* 0x000fd800078e0a00 */
[----:B-1----:R-:W1:Y:S02]  /*1a710*/  @P0 LDC.64 R4, c[0x0][0x9e8] ;  /* 0x00027a00ff040b82 */ /* 0x002e640000000a00 */
[----:B-1----:R-:W-:-:S05]  /*1a720*/  @P0 IMAD.HI.U32 R4, R0, R4, RZ ;  /* 0x0000000400040227 */ /* 0x002fca00078e00ff */
[----:B------:R-:W-:-:S04]  /*1a730*/  @P0 SHF.R.U32.HI R0, RZ, R5, R4 ;  /* 0x00000005ff000219 */ /* 0x000fc80000011604 */
[----:B------:R-:W-:Y:S01]  /*1a740*/  LOP3.LUT R6, RZ, R0, RZ, 0x33, !PT ;  /* 0x00000000ff067212 */ /* 0x000fe200078e33ff */
[----:B------:R-:W-:Y:S06]  /*1a750*/  BRA `(.L_x_2929) ;  /* 0x0000000000107947 */ /* 0x000fec0003800000 */
.L_x_2928:
[----:B------:R-:W-:-:S13]  /*1a760*/  ISETP.NE.AND P0, PT, R3, 0x1, PT ;  /* 0x000000010300780c */ /* 0x000fda0003f05270 */
[----:B-1----:R-:W1:Y:S02]  /*1a770*/  @P0 LDC.64 R4, c[0x0][0x9e8] ;  /* 0x00027a00ff040b82 */ /* 0x002e640000000a00 */
[----:B-1----:R-:W-:-:S05]  /*1a780*/  @P0 IMAD.HI.U32 R4, R6, R4, RZ ;  /* 0x0000000406040227 */ /* 0x002fca00078e00ff */
[----:B------:R-:W-:-:S07]  /*1a790*/  @P0 SHF.R.U32.HI R6, RZ, R5, R4 ;  /* 0x00000005ff060219 */ /* 0x000fce0000011604 */
.L_x_2929:
[----:B------:R-:W-:Y:S05]  /*1a7a0*/  BSYNC B0 ;  /* 0x0000000000007941 */ /* 0x000fea0003800000 */
.L_x_2927:
[----:B------:R-:W-:-:S05]  /*1a7b0*/  IMAD R6, R6, R3, R3 ;  /* 0x0000000306067224 */ /* 0x000fca00078e0203 */
[----:B------:R-:W-:-:S07]  /*1a7c0*/  VIMNMX R2, R2, R6, PT ;  /* 0x0000000602027248 */ /* 0x000fce0003fe0100 */
.L_x_2926:
[----:B------:R-:W-:Y:S01]  /*1a7d0*/  VIADD R0, R2, 0x5f ;  /* 0x0000005f02007836 */ /* 0x000fe20000000000 */
[----:B------:R-:W2:Y:S01]  /*1a7e0*/  @P1 LDC R4, c[0x0][0x450] ;  /* 0x00011400ff041b82 */ /* 0x000ea20000000800 */
[----:B------:R-:W-:Y:S02]  /*1a7f0*/  ULDC UR4, c[0x0][0x9dc] ;  /* 0x0002770000047ab9 */ /* 0x000fe40000000800 */
[----:B------:R-:W-:-:S05]  /*1a800*/  IMAD.HI R0, R0, 0x2aaaaaab, RZ ;  /* 0x2aaaaaab00007827 */ /* 0x000fca00078e02ff */
[----:B------:R-:W-:-:S04]  /*1a810*/  SHF.R.U32.HI R2, RZ, 0x1f, R0 ;  /* 0x0000001fff027819 */ /* 0x000fc80000011600 */
[----:B------:R-:W-:Y:S02]  /*1a820*/  LEA.HI.SX32 R2, R0, R2, 0x1c ;  /* 0x0000000200027211 */ /* 0x000fe400078fe2ff */
[----:B------:R-:W3:Y:S02]  /*1a830*/  @P1 LDC R0, c[0x0][0x44c] ;  /* 0x00011300ff001b82 */ /* 0x000ee40000000800 */
[----:B------:R-:W-:Y:S01]  /*1a840*/  VIMNMX R6, R21, R2, PT ;  /* 0x0000000215067248 */ /* 0x000fe20003fe0100 */
[----:B------:R-:W-:-:S04]  /*1a850*/  IMAD.MOV.U32 R2, RZ, RZ, R7 ;  /* 0x000000ffff027224 */ /* 0x000fc800078e0007 */
[----:B------:R4:W-:Y:S01]  /*1a860*/  STL [R1+0x2c], R6 ;  /* 0x00002c0601007387 */ /* 0x0009e20000100800 */
[----:B---3--:R-:W-:-:S05]  /*1a870*/  @P1 IMAD.HI.U32 R0, R7, R0, RZ ;  /* 0x0000000007001227 */ /* 0x008fca00078e00ff */
[----:B--2---:R-:W-:-:S05]  /*1a880*/  @P1 SHF.R.U32.HI R2, RZ, R4, R0 ;  /* 0x00000004ff021219 */ /* 0x004fca0000011600 */
[----:B------:R-:W-:-:S04]  /*1a890*/  IMAD.IADD R0, R20, 0x1, R2 ;  /* 0x0000000114007824 */ /* 0x000fc800078e0202 */
[----:B------:R-:W-:Y:S01]  /*1a8a0*/  VIADD R2, R0, -UR4 ;  /* 0x8000000400027c36 */ /* 0x000fe20008000000 */
[----:B----4-:R-:W-:Y:S06]  /*1a8b0*/  @!P2 BRA `(.L_x_2930) ;  /* 0x000000000044a947 */ /* 0x010fec0003800000 */
[----:B------:R-:W-:Y:S01]  /*1a8c0*/  ISETP.GT.AND P0, PT, R0, -0x1, PT ;  /* 0xffffffff0000780c */ /* 0x000fe20003f04270 */
[----:B------:R-:W-:-:S12]  /*1a8d0*/  BSSY B0, `(.L_x_2931) ;  /* 0x000000d000007945 */ /* 0x000fd80003800000 */
[----:B------:R-:W-:Y:S05]  /*1a8e0*/  @P0 BRA `(.L_x_2932) ;  /* 0x00000000001c0947 */ /* 0x000fea0003800000 */
[----:B------:R-:W-:Y:S02]  /*1a8f0*/  ISETP.NE.AND P0, PT, R3, 0x1, PT ;  /* 0x000000010300780c */ /* 0x000fe40003f05270 */
[----:B------:R-:W-:-:S11]  /*1a900*/  LOP3.LUT R0, RZ, R0, RZ, 0x33, !PT ;  /* 0x00000000ff007212 */ /* 0x000fd600078e33ff */
[----:B-1----:R-:W1:Y:S02]  /*1a910*/  @P0 LDC.64 R4, c[0x0][0x9e8] ;  /* 0x00027a00ff040b82 */ /* 0x002e640000000a00 */
[----:B-1----:R-:W-:-:S05]  /*1a920*/  @P0 IMAD.HI.U32 R4, R0, R4, RZ ;  /* 0x0000000400040227 */ /* 0x002fca00078e00ff */
[----:B------:R-:W-:-:S04]  /*1a930*/  @P0 SHF.R.U32.HI R0, RZ, R5, R4 ;  /* 0x00000005ff000219 */ /* 0x000fc80000011604 */
[----:B------:R-:W-:Y:S01]  /*1a940*/  LOP3.LUT R0, RZ, R0, RZ, 0x33, !PT ;  /* 0x00000000ff007212 */ /* 0x000fe200078e33ff */
[----:B------:R-:W-:Y:S06]  /*1a950*/  BRA `(.L_x_2933) ;  /* 0x0000000000107947 */ /* 0x000fec0003800000 */
.L_x_2932:
[----:B------:R-:W-:-:S13]  /*1a960*/  ISETP.NE.AND P0, PT, R3, 0x1, PT ;  /* 0x000000010300780c */ /* 0x000fda0003f05270 */
[----:B-1----:R-:W1:Y:S02]  /*1a970*/  @P0 LDC.64 R4, c[0x0][0x9e8] ;  /* 0x00027a00ff040b82 */ /* 0x002e640000000a00 */
[----:B-1----:R-:W-:-:S05]  /*1a980*/  @P0 IMAD.HI.U32 R4, R0, R4, RZ ;  /* 0x0000000400040227 */ /* 0x002fca00078e00ff */
[----:B------:R-:W-:-:S07]  /*1a990*/  @P0 SHF.R.U32.HI R0, RZ, R5, R4 ;  /* 0x00000005ff000219 */ /* 0x000fce0000011604 */
.L_x_2933:
[----:B------:R-:W-:Y:S05]  /*1a9a0*/  BSYNC B0 ;  /* 0x0000000000007941 */ /* 0x000fea0003800000 */
.L_x_2931:
[----:B------:R-:W-:-:S05]  /*1a9b0*/  IMAD R0, R0, R3, RZ ;  /* 0x0000000300007224 */ /* 0x000fca00078e02ff */
[----:B------:R-:W-:-:S07]  /*1a9c0*/  VIMNMX R2, R2, R0, !PT ;  /* 0x0000000002027248 */ /* 0x000fce0007fe0100 */
.L_x_2930:
[----:B------:R-:W-:Y:S01]  /*1a9d0*/  IMAD.HI R2, R2, 0x2aaaaaab, RZ ;  /* 0x2aaaaaab02027827 */ /* 0x000fe200078e02ff */
[----:B------:R-:W-:Y:S04]  /*1a9e0*/  BSSY B7, `(.L_x_2934) ;  /* 0x00003fa000077945 */ /* 0x000fe80003800000 */
[----:B------:R-:W-:-:S04]  /*1a9f0*/  SHF.R.U32.HI R0, RZ, 0x1f, R2 ;  /* 0x0000001fff007819 */ /* 0x000fc80000011602 */
[----:B------:R-:W-:-:S04]  /*1aa00*/  LEA.HI.SX32 R0, R2, R0, 0x1c ;  /* 0x0000000002007211 */ /* 0x000fc800078fe2ff */
[----:B------:R-:W-:-:S04]  /*1aa10*/  VIMNMX R3, RZ, R0, !PT ;  /* 0x00000000ff037248 */ /* 0x000fc80007fe0100 */
[----:B------:R-:W-:Y:S01]  /*1aa20*/  ISETP.GT.AND P0, PT, R6, R3, PT ;  /* 0x000000030600720c */ /* 0x000fe20003f04270 */
[----:B------:R2:W-:-:S12]  /*1aa30*/  STL [R1+0x24], R3 ;  /* 0x0000240301007387 */ /* 0x0005d80000100800 */
[----:B--2---:R-:W-:Y:S05]  /*1aa40*/  @P0 BRA `(.L_x_2935) ;  /* 0x0000000000440947 */ /* 0x004fea0003800000 */
[----:B------:R-:W2:Y:S02]  /*1aa50*/  S2R R3, SR_TID.X ;  /* 0x0000000000037919 */ /* 0x000ea40000002100 */
[----:B--2---:R-:W-:-:S04]  /*1aa60*/  LOP3.LUT R3, R3, 0x7f, RZ, 0xc0, !PT ;  /* 0x0000007f03037812 */ /* 0x004fc800078ec0ff */
[----:B------:R-:W-:-:S13]  /*1aa70*/  ISETP.NE.AND P0, PT, R3, RZ, PT ;  /* 0x000000ff0300720c */ /* 0x000fda0003f05270 */
[----:B------:R-:W-:Y:S05]  /*1aa80*/  @P0 BRA `(.L_x_2936) ;  /* 0x0000003c00bc0947 */ /* 0x000fea0003800000 */
[----:B------:R-:W2:Y:S01]  /*1aa90*/  S2R R3, SR_LANEID ;  /* 0x0000000000037919 */ /* 0x000ea20000000000 */
[----:B------:R-:W-:Y:S02]  /*1aaa0*/  VOTEU.ANY UR4, UPT, PT ;  /* 0x0000000000047886 */ /* 0x000fe400038e0100 */
[----:B------:R-:W2:Y:S08]  /*1aab0*/  FLO.U32 R0, UR4 ;  /* 0x0000000400007d00 */ /* 0x000eb000080e0000 */
[----:B-1----:R-:W1:Y:S01]  /*1aac0*/  POPC R5, UR4 ;  /* 0x0000000400057d09 */ /* 0x002e620008000000 */
[----:B--2---:R-:W-:-:S02]  /*1aad0*/  ISETP.EQ.U32.AND P0, PT, R0, R3, PT ;  /* 0x000000030000720c */ /* 0x004fc40003f02070 */
[----:B------:R-:W1:Y:S11]  /*1aae0*/  LDC.64 R2, c[0x0][0xc60] ;  /* 0x00031800ff027b82 */ /* 0x000e760000000a00 */
[----:B-1----:R-:W2:Y:S01]  /*1aaf0*/  @P0 ATOMG.E.ADD.STRONG.GPU PT, R3, desc[UR40][R2.64], R5 ;  /* 0x00000005020309a8 */ /* 0x002ea200081ee1e8 */
[----:B------:R-:W1:Y:S02]  /*1ab00*/  S2R R4, SR_LTMASK ;  /* 0x0000000000047919 */ /* 0x000e640000003900 */
[----:B-1----:R-:W-:-:S04]  /*1ab10*/  LOP3.LUT R4, R4, UR4, RZ, 0xc0, !PT ;  /* 0x0000000404047c12 */ /* 0x002fc8000f8ec0ff */
[----:B------:R-:W1:Y:S01]  /*1ab20*/  POPC R7, R4 ;  /* 0x0000000400077309 */ /* 0x000e620000000000 */
[----:B--2---:R-:W1:Y:S02]  /*1ab30*/  SHFL.IDX PT, R0, R3, R0, 0x1f ;  /* 0x00001f0003007589 */ /* 0x004e6400000e0000 */
[----:B-1----:R-:W-:Y:S01]  /*1ab40*/  IADD3 R16, R0, UR36, R7 ;  /* 0x0000002400107c10 */ /* 0x002fe2000fffe007 */
[----:B------:R-:W-:Y:S06]  /*1ab50*/  BRA `(.L_x_2936) ;  /* 0x0000003c00887947 */ /* 0x000fec0003800000 */
.L_x_2935:
        /* <DEDUP_REMOVED lines=11> */
[----:B-1----:R-:W-:Y:S02]  /*1ac10*/  IMAD.U32 R5, RZ, RZ, UR7 ;  /* 0x00000007ff057e24 */ /* 0x002fe4000f8e00ff */
[----:B------:R-:W-:Y:S02]  /*1ac20*/  IMAD.U32 R6, RZ, RZ, UR8 ;  /* 0x00000008ff067e24 */ /* 0x000fe4000f8e00ff */
[----:B------:R-:W-:-:S02]  /*1ac30*/  IMAD.U32 R7, RZ, RZ, UR9 ;  /* 0x00000009ff077e24 */ /* 0x000fc4000f8e00ff */
[----:B------:R-:W-:Y:S02]  /*1ac40*/  IMAD.U32 R10, RZ, RZ, UR4 ;  /* 0x00000004ff0a7e24 */ /* 0x000fe4000f8e00ff */
[----:B0-----:R-:W-:Y:S02]  /*1ac50*/  IMAD.U32 R11, RZ, RZ, UR5 ;  /* 0x00000005ff0b7e24 */ /* 0x001fe4000f8e00ff */
[----:B------:R-:W-:Y:S02]  /*1ac60*/  IMAD.MOV.U32 R8, RZ, RZ, 0x70 ;  /* 0x00000070ff087424 */ /* 0x000fe400078e00ff */
[----:B------:R-:W-:Y:S02]  /*1ac70*/  IMAD.MOV.U32 R12, RZ, RZ, 0x1 ;  /* 0x00000001ff0c7424 */ /* 0x000fe400078e00ff */
[----:B------:R-:W-:-:S07]  /*1ac80*/  IMAD.MOV.U32 R13, RZ, RZ, RZ ;  /* 0x000000ffff0d7224 */ /* 0x000fce00078e00ff */
[----:B------:R-:W-:-:S07]  /*1ac90*/  LEPC R20, `(.L_x_2938) ;  /* 0x000000001014794e */ /* 0x000fce0000000000 */
[----:B--2---:R-:W-:Y:S05]  /*1aca0*/  CALL.ABS.NOINC R2 ;  /* 0x0000000002007343 */ /* 0x004fea0003c00000 */
.L_x_2938:
[----:B------:R-:W-:Y:S05]  /*1acb0*/  BSYNC B6 ;  /* 0x0000000000067941 */ /* 0x000fea0003800000 */
.L_x_2937:
        /* <DEDUP_REMOVED lines=10> */
[----:B-1----:R-:W-:Y:S02]  /*1ad60*/  IMAD.U32 R5, RZ, RZ, UR7 ;  /* 0x00000007ff057e24 */ /* 0x002fe4000f8e00ff */
[----:B------:R-:W-:Y:S02]  /*1ad70*/  IMAD.U32 R6, RZ, RZ, UR8 ;  /* 0x00000008ff067e24 */ /* 0x000fe4000f8e00ff */
[----:B------:R-:W-:-:S02]  /*1ad80*/  IMAD.U32 R7, RZ, RZ, UR9 ;  /* 0x00000009ff077e24 */ /* 0x000fc4000f8e00ff */
[----:B------:R-:W-:Y:S02]  /*1ad90*/  IMAD.U32 R10, RZ, RZ, UR4 ;  /* 0x00000004ff0a7e24 */ /* 0x000fe4000f8e00ff */
[----:B0-----:R-:W-:Y:S02]  /*1ada0*/  IMAD.U32 R11, RZ, RZ, UR5 ;  /* 0x00000005ff0b7e24 */ /* 0x001fe4000f8e00ff */
[----:B------:R-:W-:Y:S02]  /*1adb0*/  IMAD.MOV.U32 R8, RZ, RZ, 0x70 ;  /* 0x00000070ff087424 */ /* 0x000fe400078e00ff */
[----:B------:R-:W-:Y:S02]  /*1adc0*/  IMAD.MOV.U32 R12, RZ, RZ, 0x1 ;  /* 0x00000001ff0c7424 */ /* 0x000fe400078e00ff */
[----:B--2---:R-:W-:-:S07]  /*1add0*/  IMAD.MOV.U32 R13, RZ, RZ, RZ ;  /* 0x000000ffff0d7224 */ /* 0x004fce00078e00ff */
[----:B------:R-:W-:-:S07]  /*1ade0*/  LEPC R20, `(.L_x_2941) ;  /* 0x000000001014794e */ /* 0x000fce0000000000 */
[----:B---3--:R-:W-:Y:S05]  /*1adf0*/  CALL.ABS.NOINC R2 ;  /* 0x0000000002007343 */ /* 0x008fea0003c00000 */
.L_x_2941:
        /* <DEDUP_REMOVED lines=15> */
.L_x_2940:
[----:B------:R-:W-:Y:S05]  /*1aef0*/  BSYNC B6 ;  /* 0x0000000000067941 */ /* 0x000fea0003800000 */
.L_x_2939:
[----:B------:R-:W-:Y:S01]  /*1af00*/  ULDC.64 UR4, c[0x0][0x9f8] ;  /* 0x00027e0000047ab9 */ /* 0x000fe20000000a00 */
[----:B------:R-:W2:Y:S01]  /*1af10*/  LDL R17, [R1+0x2c] ;  /* 0x00002c0001117983 */ /* 0x000ea20000100800 */
[----:B------:R-:W-:Y:S01]  /*1af20*/  ISETP.NE.U32.AND P0, PT, RZ, UR4, PT ;  /* 0x00000004ff007c0c */ /* 0x000fe2000bf05070 */
[----:B------:R-:W-:-:S03]  /*1af30*/  IMAD.MOV.U32 R7, RZ, RZ, R19 ;  /* 0x000000ffff077224 */ /* 0x000fc600078e0013 */
[----:B------:R-:W-:Y:S01]  /*1af40*/  ISETP.NE.AND.EX P0, PT, RZ, UR5, PT, P0 ;  /* 0x00000005ff007c0c */ /* 0x000fe2000bf05300 */
[----:B------:R-:W-:-:S12]  /*1af50*/  ULDC.64 UR4, c[0x0][0xa08] ;  /* 0x0002820000047ab9 */ /* 0x000fd80000000a00 */
[----:B------:R-:W3:Y:S02]  /*1af60*/  @P0 LDC.64 R2, c[0x0][0x9f8] ;  /* 0x00027e00ff020b82 */ /* 0x000ee40000000a00 */
[----:B---3--:R-:W-:-:S05]  /*1af70*/  @P0 IMAD.WIDE R2, R19, 0x4, R2 ;  /* 0x0000000413020825 */ /* 0x008fca00078e0202 */
[----:B------:R3:W1:Y:S02]  /*1af80*/  @P0 LDG.E R7, desc[UR40][R2.64] ;  /* 0x0000002802070981 */ /* 0x000664000c1e1900 */
[----:B---3--:R-:W3:Y:S02]  /*1af90*/  LDC.64 R2, c[0x0][0x418] ;  /* 0x00010600ff027b82 */ /* 0x008ee40000000a00 */
[----:B---3--:R-:W-:Y:S01]  /*1afa0*/  LOP3.LUT P0, RZ, R2, UR4, RZ, 0xfc, !PT ;  /* 0x0000000402ff7c12 */ /* 0x008fe2000f80fcff */
[----:B------:R-:W-:-:S03]  /*1afb0*/  UMOV UR4, 0xffffffff ;  /* 0xffffffff00047882 */ /* 0x000fc60000000000 */
[----:B------:R-:W-:Y:S01]  /*1afc0*/  LOP3.LUT P0, RZ, R3, UR5, RZ, 0xfc, P0 ;  /* 0x0000000503ff7c12 */ /* 0x000fe2000800fcff */
[----:B--2---:R-:W-:Y:S01]  /*1afd0*/  VIADD R0, R17, 0xffffffff ;  /* 0xffffffff11007836 */ /* 0x004fe20000000000 */
[----:B-1----:R-:W-:Y:S01]  /*1afe0*/  SHF.R.S32.HI R8, RZ, 0x1f, R7 ;  /* 0x0000001fff087819 */ /* 0x002fe20000011407 */
[----:B------:R1:W-:Y:S01]  /*1aff0*/  STL [R1+0x10], R7 ;  /* 0x0000100701007387 */ /* 0x0003e20000100800 */
[----:B------:R-:W-:-:S03]  /*1b000*/  SEL R17, R7, RZ, !P0 ;  /* 0x000000ff07117207 */ /* 0x000fc60004000000 */
[----:B------:R1:W-:Y:S01]  /*1b010*/  STL [R1+0x1c], R8 ;  /* 0x00001c0801007387 */ /* 0x0003e20000100800 */
[----:B------:R-:W-:Y:S05]  /*1b020*/  BRA.DIV UR4, `(.L_x_2942) ;  /* 0x0000005e04bc7947 */ /* 0x000fea000b800000 */
[----:B------:R-:W2:Y:S02]  /*1b030*/  S2R R4, SR_TID.X ;  /* 0x0000000000047919 */ /* 0x000ea40000002100 */
[----:B--2---:R-:W-:-:S04]  /*1b040*/  SHF.R.U32.HI R4, RZ, 0x5, R4 ;  /* 0x00000005ff047819 */ /* 0x004fc80000011604 */
[----:B------:R-:W-:-:S05]  /*1b050*/  LOP3.LUT R4, R4, 0x3, RZ, 0xc0, !PT ;  /* 0x0000000304047812 */ /* 0x000fca00078ec0ff */
[----:B------:R2:W3:Y:S02]  /*1b060*/  SHFL.IDX PT, R14, R4, RZ, 0x1f ;  /* 0x00001fff040e7589 */ /* 0x0004e400000e0000 */
.L_x_3101:
[----:B--2---:R-:W2:Y:S01]  /*1b070*/  LDL.LU R4, [R1] ;  /* 0x0000000001047983 */ /* 0x004ea20000300800 */
[----:B------:R-:W-:Y:S02]  /*1b080*/  PLOP3.LUT P1, PT, PT, PT, PT, 0x8, 0x0 ;  /* 0x000000000000781c */ /* 0x000fe40003f2e170 */
[----:B---3--:R-:W-:Y:S01]  /*1b090*/  ISETP.NE.AND P0, PT, R14, RZ, PT ;  /* 0x000000ff0e00720c */ /* 0x008fe20003f05270 */
[----:B------:R3:W-:Y:S01]  /*1b0a0*/  STL [R1+0x30], R0 ;  /* 0x0000300001007387 */ /* 0x0007e20000100800 */
[----:B--2---:R-:W-:-:S09]  /*1b0b0*/  LOP3.LUT R4, R4, 0xfffffffe, RZ, 0xc0, !PT ;  /* 0xfffffffe04047812 */ /* 0x004fd200078ec0ff */
[----:B------:R-:W-:-:S05]  /*1b0c0*/  @P1 LOP3.LUT R4, R4, 0x1, RZ, 0xfc, !PT ;  /* 0x0000000104041812 */ /* 0x000fca00078efcff */
[----:B------:R3:W-:Y:S01]  /*1b0d0*/  STL [R1], R4 ;  /* 0x0000000401007387 */ /* 0x0007e20000100800 */
[----:B------:R-:W-:Y:S05]  /*1b0e0*/  @P0 BRA `(.L_x_2943) ;  /* 0x00000004001c0947 */ /* 0x000fea0003800000 */
[----:B------:R-:W-:-:S03]  /*1b0f0*/  UMOV UR4, 0xffffffff ;  /* 0xffffffff00047882 */ /* 0x000fc60000000000 */
[----:B------:R-:W-:Y:S05]  /*1b100*/  BRA.DIV UR4, `(.L_x_2944) ;  /* 0x0000005e04b87947 */ /* 0x000fea000b800000 */
[----:B------:R-:W-:-:S13]  /*1b110*/  ELECT P6, URZ, PT ;  /* 0x00000000003f782f */ /* 0x000fda00038c0000 */
.L_x_3104:
[----:B------:R-:W-:Y:S05]  /*1b120*/  @!P6 BRA `(.L_x_2943) ;  /* 0x00000004000ce947 */ /* 0x000fea0003800000 */
[----:B------:R-:W-:-:S04]  /*1b130*/  ISETP.NE.U32.AND P0, PT, R2, RZ, PT ;  /* 0x000000ff0200720c */ /* 0x000fc80003f05070 */
[----:B------:R-:W-:-:S13]  /*1b140*/  ISETP.NE.AND.EX P0, PT, R3, RZ, PT, P0 ;  /* 0x000000ff0300720c */ /* 0x000fda0003f05300 */
[----:B------:R-:W-:Y:S05]  /*1b150*/  @!P0 BRA `(.L_x_2945) ;  /* 0x0000000000508947 */ /* 0x000fea0003800000 */
[----:B------:R-:W2:Y:S01]  /*1b160*/  LDC R6, c[0x0][0x43c] ;  /* 0x00010f00ff067b82 */ /* 0x000ea20000000800 */
[----:B------:R-:W-:Y:S01]  /*1b170*/  IMAD.MOV.U32 R9, RZ, RZ, R0 ;  /* 0x000000ffff097224 */ /* 0x000fe200078e0000 */
[----:B------:R-:W-:-:S03]  /*1b180*/  ULDC.64 UR4, c[0x0][0x428] ;  /* 0x00010a0000047ab9 */ /* 0x000fc60000000a00 */
[----:B---3--:R-:W-:Y:S01]  /*1b190*/  IMAD.MOV.U32 R0, RZ, RZ, R9 ;  /* 0x000000ffff007224 */ /* 0x008fe200078e0009 */
[----:B--2---:R-:W-:-:S13]  /*1b1a0*/  ISETP.NE.AND P0, PT, R6, 0x1, PT ;  /* 0x000000010600780c */ /* 0x004fda0003f05270 */
[----:B------:R-:W2:Y:S02]  /*1b1b0*/  @P0 LDC.64 R4, c[0x0][0x440] ;  /* 0x00011000ff040b82 */ /* 0x000ea40000000a00 */
[----:B--2---:R-:W-:-:S05]  /*1b1c0*/  @P0 IMAD.HI.U32 R4, R9, R4, RZ ;  /* 0x0000000409040227 */ /* 0x004fca00078e00ff */
        /* <DEDUP_REMOVED lines=13> */
.L_x_2945:
[----:B-1----:R-:W4:Y:S04]  /*1b2a0*/  LDL R7, [R1+0x4] ;  /* 0x0000040001077983 */ /* 0x002f280000100800 */
[----:B---3--:R-:W4:Y:S04]  /*1b2b0*/  LDL R0, [R1+0x8] ;  /* 0x0000080001007983 */ /* 0x008f280000100800 */
[----:B--2---:R-:W2:Y:S01]  /*1b2c0*/  LDL R2, [R1+0x14] ;  /* 0x0000140001027983 */ /* 0x004ea20000100800 */
[----:B----4-:R-:W-:Y:S01]  /*1b2d0*/  IMAD R0, R0, 0x8, R7 ;  /* 0x0000000800007824 */ /* 0x010fe200078e0207 */
[----:B--2---:R-:W-:-:S04]  /*1b2e0*/  SHF.L.U32 R2, R2, 0x1f, RZ ;  /* 0x0000001f02027819 */ /* 0x004fc800000006ff */
[----:B------:R-:W1:Y:S02]  /*1b2f0*/  SYNCS.PHASECHK.TRANS64.TRYWAIT P0, [R0+URZ+0x22840], R2 ;  /* 0x02284002000075a7 */ /* 0x000e64000800017f */
[----:B-1----:R-:W-:Y:S05]  /*1b300*/  @!P0 BRA `(.L_x_2946) ;  /* 0x0000005c00588947 */ /* 0x002fea0003800000 */
.L_x_3105:
[----:B------:R-:W2:Y:S02]  /*1b310*/  S2R R3, SR_TID.X ;  /* 0x0000000000037919 */ /* 0x000ea40000002100 */
[----:B--2---:R-:W-:-:S04]  /*1b320*/  LOP3.LUT R3, R3, 0x7f, RZ, 0xc0, !PT ;  /* 0x0000007f03037812 */ /* 0x004fc800078ec0ff */
[----:B------:R-:W-:-:S13]  /*1b330*/  ISETP.NE.AND P0, PT, R3, RZ, PT ;  /* 0x000000ff0300720c */ /* 0x000fda0003f05270 */
        /* <DEDUP_REMOVED lines=8> */
.L_x_2947:
[----:B------:R-:W2:Y:S04]  /*1b3c0*/  LDL R6, [R1+0x4] ;  /* 0x0000040001067983 */ /* 0x000ea80000100800 */
[----:B------:R-:W2:Y:S04]  /*1b3d0*/  LDL R5, [R1+0x8] ;  /* 0x0000080001057983 */ /* 0x000ea80000100800 */
[----:B------:R-:W3:Y:S04]  /*1b3e0*/  LDL R4, [R1+0x30] ;  /* 0x0000300001047983 */ /* 0x000ee80000100800 */
[----:B------:R-:W4:Y:S04]  /*1b3f0*/  LDL R3, [R1+0x20] ;  /* 0x0000200001037983 */ /* 0x000f280000100800 */
[----:B-1----:R-:W4:Y:S01]  /*1b400*/  LDL.LU R2, [R1] ;  /* 0x0000000001027983 */ /* 0x002f220000300800 */
        /* <DEDUP_REMOVED lines=9> */
[----:B--2---:R-:W-:Y:S01]  /*1b4a0*/  IMAD R0, R5, 0x3000, R6 ;  /* 0x0000300005007824 */ /* 0x004fe200078e0206 */
[----:B---3--:R-:W-:-:S04]  /*1b4b0*/  R2UR UR11, R4 ;  /* 0x00000000040b72ca */ /* 0x008fc800000e0000 */
[----:B------:R-:W-:Y:S02]  /*1b4c0*/  R2UR UR8, R0 ;  /* 0x00000000000872ca */ /* 0x000fe400000e0000 */
[----:B----4-:R-:W-:Y:S02]  /*1b4d0*/  R2UR UR4, R3 ;  /* 0x00000000030472ca */ /* 0x010fe400000e0000 */
[----:B------:R-:W-:-:S04]  /*1b4e0*/  LOP3.LUT R2, R2, 0xfffffffe, RZ, 0xc0, !PT ;  /* 0xfffffffe02027812 */ /* 0x000fc800078ec0ff */
[----:B------:R-:W-:-:S05]  /*1b4f0*/  @P0 LOP3.LUT R2, R2, 0x1, RZ, 0xfc, !PT ;  /* 0x0000000102020812 */ /* 0x000fca00078efcff */
[----:B------:R-:W-:Y:S02]  /*1b500*/  UIADD3 UR8, UR8, 0x1c400, URZ ;  /* 0x0001c40008087890 */ /* 0x000fe4000fffe03f */
[----:B------:R-:W-:Y:S01]  /*1b510*/  UIMAD UR11, UR11, 0x60, UR4 ;  /* 0x000000600b0b78a4 */ /* 0x000fe2000f8e0204 */
[----:B------:R2:W-:Y:S02]  /*1b520*/  STL [R1], R2 ;  /* 0x0000000201007387 */ /* 0x0005e40000100800 */
[----:B------:R-:W-:-:S06]  /*1b530*/  UMOV UR4, 0x0 ;  /* 0x0000000000047882 */ /* 0x000fcc0000000000 */
[----:B------:R2:W-:Y:S01]  /*1b540*/  UTMALDG.4D [UR8], [UR6], desc[UR4] ;  /* 0x00000408060075b4 */ /* 0x0005e20008019000 */
[----:B------:R-:W-:Y:S02]  /*1b550*/  NOP ;  /* 0x0000000000007918 */ /* 0x000fe40000000000 */
.L_x_2943:
[----:B---3--:R-:W3:Y:S04]  /*1b560*/  LDL R4, [R1+0x4] ;  /* 0x0000040001047983 */ /* 0x008ee80000100800 */
[----:B------:R-:W4:Y:S01]  /*1b570*/  LDL.LU R3, [R1+0x40] ;  /* 0x0000400001037983 */ /* 0x000f220000300800 */
[----:B------:R-:W-:Y:S05]  /*1b580*/  WARPSYNC.ALL ;  /* 0x0000000000007948 */ /* 0x000fea0003800000 */
[----:B--2---:R-:W-:Y:S01]  /*1b590*/  ULDC.64 UR4, c[0x0][0x298] ;  /* 0x0000a60000047ab9 */ /* 0x004fe20000000a00 */
[----:B------:R-:W-:Y:S01]  /*1b5a0*/  BSSY B6, `(.L_x_2948) ;  /* 0x000001c000067945 */ /* 0x000fe20003800000 */
[----:B------:R-:W-:Y:S01]  /*1b5b0*/  BAR.SYNC.DEFER_BLOCKING 0x8, 0x180 ;  /* 0x0206000000007b1d */ /* 0x000fe20000010000 */
[----:B----4-:R-:W-:-:S05]  /*1b5c0*/  SHF.R.S32.HI R0, RZ, 0x1f, R3 ;  /* 0x0000001fff007819 */ /* 0x010fca0000011403 */
[----:B------:R-:W-:Y:S02]  /*1b5d0*/  IMAD R2, R0, UR4, RZ ;  /* 0x0000000400027c24 */ /* 0x000fe4000f8e02ff */
[----:B---3--:R-:W-:Y:S02]  /*1b5e0*/  VIADD R0, R4, 0x18400 ;  /* 0x0001840004007836 */ /* 0x008fe40000000000 */
[C---:B------:R-:W-:Y:S02]  /*1b5f0*/  IMAD R2, R3.reuse, UR5, R2 ;  /* 0x0000000503027c24 */ /* 0x040fe4000f8e0202 */
[----:B------:R-:W-:Y:S01]  /*1b600*/  IMAD.WIDE.U32 R4, R3, UR4, RZ ;  /* 0x0000000403047c25 */ /* 0x000fe2000f8e00ff */
[----:B------:R-:W-:-:S03]  /*1b610*/  LOP3.LUT P0, RZ, R0, 0x3ff, RZ, 0xc0, !PT ;  /* 0x000003ff00ff7812 */ /* 0x000fc6000780c0ff */
[----:B------:R-:W-:Y:S01]  /*1b620*/  IMAD.IADD R0, R5, 0x1, R2 ;  /* 0x0000000105007824 */ /* 0x000fe200078e0202 */
[----:B------:R2:W-:Y:S04]  /*1b630*/  STL.64 [R1+0x40], R4 ;  /* 0x0000400401007387 */ /* 0x0005e80000100a00 */
[----:B------:R2:W-:Y:S05]  /*1b640*/  STL [R1+0x4c], R0 ;  /* 0x00004c0001007387 */ /* 0x0005ea0000100800 */
[----:B------:R-:W-:Y:S05]  /*1b650*/  @!P0 BRA `(.L_x_2949) ;  /* 0x0000000000408947 */ /* 0x000fea0003800000 */
[----:B------:R-:W-:Y:S01]  /*1b660*/  MOV R2, 0x0 ;  /* 0x0000000000027802 */ /* 0x000fe20000000f00 */
[----:B------:R-:W-:Y:S01]  /*1b670*/  ULDC.64 UR4, c[0x4][0x98] ;  /* 0x0100260000047ab9 */ /* 0x000fe20000000a00 */
[----:B------:R-:W-:Y:S01]  /*1b680*/  ULDC.64 UR6, c[0x4][0xa0] ;  /* 0x0100280000067ab9 */ /* 0x000fe20000000a00 */
[----:B------:R-:W-:Y:S01]  /*1b690*/  ULDC.64 UR8, c[0x4][0x20] ;  /* 0x0100080000087ab9 */ /* 0x000fe20000000a00 */
[----:B--2---:R-:W-:Y:S02]  /*1b6a0*/  IMAD.U32 R4, RZ, RZ, UR4 ;  /* 0x00000004ff047e24 */ /* 0x004fe4000f8e00ff */
[----:B------:R-:W2:Y:S01]  /*1b6b0*/  LDC.64 R2, c[0x4][R2] ;  /* 0x0100000002027b82 */ /* 0x000ea20000000a00 */
[----:B------:R-:W-:Y:S02]  /*1b6c0*/  IMAD.U32 R5, RZ, RZ, UR5 ;  /* 0x00000005ff057e24 */ /* 0x000fe4000f8e00ff */
[----:B------:R-:W-:Y:S02]  /*1b6d0*/  IMAD.U32 R6, RZ, RZ, UR6 ;  /* 0x00000006ff067e24 */ /* 0x000fe4000f8e00ff */
[----:B-1----:R-:W-:-:S02]  /*1b6e0*/  IMAD.U32 R7, RZ, RZ, UR7 ;  /* 0x00000007ff077e24 */ /* 0x002fc4000f8e00ff */
[----:B------:R-:W-:Y:S02]  /*1b6f0*/  IMAD.U32 R10, RZ, RZ, UR8 ;  /* 0x00000008ff0a7e24 */ /* 0x000fe4000f8e00ff */
[----:B0-----:R-:W-:Y:S02]  /*1b700*/  IMAD.U32 R11, RZ, RZ, UR9 ;  /* 0x00000009ff0b7e24 */ /* 0x001fe4000f8e00ff */
[----:B------:R-:W-:Y:S02]  /*1b710*/  IMAD.MOV.U32 R8, RZ, RZ, 0x70 ;  /* 0x00000070ff087424 */ /* 0x000fe400078e00ff */
[----:B------:R-:W-:Y:S02]  /*1b720*/  IMAD.MOV.U32 R12, RZ, RZ, 0x1 ;  /* 0x00000001ff0c7424 */ /* 0x000fe400078e00ff */
[----:B------:R-:W-:-:S07]  /*1b730*/  IMAD.MOV.U32 R13, RZ, RZ, RZ ;  /* 0x000000ffff0d7224 */ /* 0x000fce00078e00ff */
[----:B------:R-:W-:-:S07]  /*1b740*/  LEPC R20, `(.L_x_2949) ;  /* 0x000000001014794e */ /* 0x000fce0000000000 */
[----:B--2---:R-:W-:Y:S05]  /*1b750*/  CALL.ABS.NOINC R2 ;  /* 0x0000000002007343 */ /* 0x004fea0003c00000 */
.L_x_2949:
[----:B------:R-:W-:Y:S05]  /*1b760*/  BSYNC B6 ;  /* 0x0000000000067941 */ /* 0x000fea0003800000 */
.L_x_2948:
[----:B--2---:R-:W2:Y:S01]  /*1b770*/  LDL.LU R0, [R1+0x4c] ;  /* 0x00004c0001007983 */ /* 0x004ea20000300800 */
[----:B-1----:R-:W1:Y:S01]  /*1b780*/  LDC R7, c[0x0][0x448] ;  /* 0x00011200ff077b82 */ /* 0x002e620000000800 */
[----:B------:R-:W-:Y:S01]  /*1b790*/  ULDC.64 UR4, c[0x0][0x2d8] ;  /* 0x0000b60000047ab9 */ /* 0x000fe20000000a00 */
[----:B------:R-:W-:Y:S01]  /*1b7a0*/  ULDC UR6, c[0x0][0x2b8] ;  /* 0x0000ae0000067ab9 */ /* 0x000fe20000000800 */
[----:B------:R-:W2:Y:S04]  /*1b7b0*/  LDL.LU.64 R2, [R1+0x40] ;  /* 0x0000400001027983 */ /* 0x000ea80000300a00 */
[----:B------:R-:W3:Y:S04]  /*1b7c0*/  LDL R12, [R1+0x28] ;  /* 0x00002800010c7983 */ /* 0x000ee80000100800 */
[----:B------:R4:W5:Y:S01]  /*1b7d0*/  LDL R9, [R1+0x34] ;  /* 0x0000340001097983 */ /* 0x0009620000100800 */
[----:B------:R-:W0:Y:S01]  /*1b7e0*/  S2R R5, SR_TID.X ;  /* 0x0000000000057919 */ /* 0x000e220000002100 */
[----:B------:R-:W4:Y:S01]  /*1b7f0*/  S2R R8, SR_TID.X ;  /* 0x0000000000087919 */ /* 0x000f220000002100 */
[----:B0-----:R-:W-:-:S04]  /*1b800*/  LOP3.LUT R5, R5, 0x7f, RZ, 0xc0, !PT ;  /* 0x0000007f05057812 */ /* 0x001fc800078ec0ff */
[----:B------:R-:W-:Y:S01]  /*1b810*/  SHF.R.U32.HI R5, RZ, 0x3, R5 ;  /* 0x00000003ff057819 */ /* 0x000fe20000011605 */
[----:B----4-:R-:W-:-:S05]  /*1b820*/  IMAD.SHL.U32 R8, R8, 0x10, RZ ;  /* 0x0000001008087824 */ /* 0x010fca00078e00ff */
[----:B------:R-:W-:Y:S01]  /*1b830*/  LOP3.LUT R8, R5, 0x70, R8, 0xf8, !PT ;  /* 0x0000007005087812 */ /* 0x000fe200078ef808 */
[----:B------:R-:W0:Y:S02]  /*1b840*/  S2R R10, SR_TID.X ;  /* 0x00000000000a7919 */ /* 0x000e240000002100 */
[----:B0-----:R-:W-:-:S05]  /*1b850*/  IMAD.SHL.U32 R10, R10, 0x8, RZ ;  /* 0x000000080a0a7824 */ /* 0x001fca00078e00ff */
[----:B------:R-:W-:Y:S01]  /*1b860*/  LOP3.LUT R10, R10, 0x38, RZ, 0xc0, !PT ;  /* 0x000000380a0a7812 */ /* 0x000fe200078ec0ff */
[----:B--2---:R-:W-:Y:S01]  /*1b870*/  IMAD.MOV.U32 R3, RZ, RZ, R0 ;  /* 0x000000ffff037224 */ /* 0x004fe200078e0000 */
        /* <DEDUP_REMOVED lines=12> */
[----:B-1----:R-:W-:-:S13]  /*1b940*/  ISETP.NE.AND P0, PT, R7, 0x1, PT ;  /* 0x000000010700780c */ /* 0x002fda0003f05270 */
[----:B------:R-:W0:Y:S08]  /*1b950*/  @P0 LDC R5, c[0x0][0x44c] ;  /* 0x00011300ff050b82 */ /* 0x000e300000000800 */
[----:B------:R-:W1:Y:S01]  /*1b960*/  @P0 LDC R6, c[0x0][0x450] ;  /* 0x00011400ff060b82 */ /* 0x000e620000000800 */
[----:B------:R-:W-:Y:S02]  /*1b970*/  IMAD R4, R4, UR4, RZ ;  /* 0x0000000404047c24 */ /* 0x000fe4000f8e02ff */
[----:B------:R-:W-:-:S04]  /*1b980*/  IMAD.WIDE.U32 R2, R0, UR4, R2 ;  /* 0x0000000400027c25 */ /* 0x000fc8000f8e0002 */
[----:B------:R-:W-:Y:S01]  /*1b990*/  IMAD R0, R0, UR5, R4 ;  /* 0x0000000500007c24 */ /* 0x000fe2000f8e0204 */
[----:B------:R-:W-:Y:S01]  /*1b9a0*/  ULDC.64 UR4, c[0x0][0x2d0] ;  /* 0x0000b40000047ab9 */ /* 0x000fe20000000a00 */
[----:B---3--:R-:W-:Y:S02]  /*1b9b0*/  IMAD.IADD R4, R8, 0x1, R12 ;  /* 0x0000000108047824 */ /* 0x008fe400078e020c */
[----:B------:R-:W-:Y:S02]  /*1b9c0*/  IMAD.IADD R3, R3, 0x1, R0 ;  /* 0x0000000103037824 */ /* 0x000fe400078e0200 */
[----:B0-----:R-:W-:-:S04]  /*1b9d0*/  @P0 IMAD.HI.U32 R5, R4, R5, RZ ;  /* 0x0000000504050227 */ /* 0x001fc800078e00ff */
[----:B------:R-:W-:Y:S01]  /*1b9e0*/  IMAD.MOV.U32 R0, RZ, RZ, R4 ;  /* 0x000000ffff007224 */ /* 0x000fe200078e0004 */
[----:B-1----:R-:W-:Y:S01]  /*1b9f0*/  @P0 SHF.R.U32.HI R0, RZ, R6, R5 ;  /* 0x00000006ff000219 */ /* 0x002fe20000011605 */
[----:B------:R-:W0:Y:S04]  /*1ba00*/  S2R R8, SR_TID.X ;  /* 0x0000000000087919 */ /* 0x000e280000002100 */
        /* <DEDUP_REMOVED lines=16> */
[----:B0-----:R-:W-:Y:S02]  /*1bb10*/  LOP3.LUT R8, R8, 0x7f, RZ, 0xc0, !PT ;  /* 0x0000007f08087812 */ /* 0x001fe400078ec0ff */
        /* <DEDUP_REMOVED lines=71> */
[----:B------:R0:W1:Y:S04]  /*1bf90*/  SHFL.IDX PT, R5, R3, 0x7, 0x181f ;  /* 0x00f81f0003057f89 */ /* 0x00006800000e0000 */
[----:B------:R0:W-:Y:S04]  /*1bfa0*/  @!P1 LDGSTS.E.BYPASS.LTC128B.128 [R9+0x1b400], desc[UR40][R6.64], !P0 ;  /* 0x1b40000006099fae */ /* 0x0001e8000c101d68 */
[----:B------:R0:W2:Y:S02]  /*1bfb0*/  SHFL.IDX PT, R3, R4, 0x7, 0x181f ;  /* 0x00f81f0004037f89 */ /* 0x0000a400000e0000 */
.L_x_3122:
[----:B------:R3:W5:Y:S01]  /*1bfc0*/  LDL R8, [R1+0x4] ;  /* 0x0000040001087983 */ /* 0x0007620000100800 */
[----:B------:R-:W-:-:S05]  /*1bfd0*/  VIADD R0, R0, 0x70 ;  /* 0x0000007000007836 */ /* 0x000fca0000000000 */
[----:B------:R-:W-:-:S13]  /*1bfe0*/  ISETP.GE.AND P1, PT, R0, R2, PT ;  /* 0x000000020000720c */ /* 0x000fda0003f26270 */
[----:B--2---:R-:W-:-:S05]  /*1bff0*/  @!P1 LEA R2, P2, R10, R3, 0x1 ;  /* 0x000000030a029211 */ /* 0x004fca00078408ff */
[----:B01----:R-:W-:-:S05]  /*1c000*/  @!P1 IMAD.X R3, RZ, RZ, R5, P2 ;  /* 0x000000ffff039224 */ /* 0x003fca00010e0605 */
[----:B------:R-:W-:Y:S01]  /*1c010*/  @!PT LDS RZ, [RZ] ;  /* 0x00000000fffff984 */ /* 0x000fe20000000800 */
[----:B------:R-:W-:Y:S01]  /*1c020*/  @!PT LDS RZ, [RZ] ;  /* 0x00000000fffff984 */ /* 0x000fe20000000800 */
[----:B------:R-:W-:Y:S01]  /*1c030*/  @!PT LDS RZ, [RZ] ;  /* 0x00000000fffff984 */ /* 0x000fe20000000800 */
[----:B------:R3:W-:Y:S01]  /*1c040*/  @!P1 LDGSTS.E.BYPASS.LTC128B.128 [R9+0x1bc00], desc[UR40][R2.64], !P0 ;  /* 0x1bc0000002099fae */ /* 0x0007e2000c101d68 */
[----:B------:R-:W-:Y:S01]  /*1c050*/  PLOP3.LUT P0, PT, PT, PT, PT, 0x80, 0x0 ;  /* 0x000000000000781c */ /* 0x000fe20003f0f070 */
[----:B------:R-:W-:-:S12]  /*1c060*/  NOP ;  /* 0x0000000000007918 */ /* 0x000fd80000000000 */
.L_x_2951:
        /* <DEDUP_REMOVED lines=19> */
.L_x_3123:
[----:B------:R-:W-:Y:S05]  /*1c1a0*/  BSYNC B0 ;  /* 0x0000000000007941 */ /* 0x000fea0003800000 */
.L_x_2952:
[----:B0-----:R-:W2:Y:S01]  /*1c1b0*/  LDL R2, [R1] ;  /* 0x0000000001027983 */ /* 0x001ea20000100800 */
[----:B------:R-:W-:Y:S01]  /*1c1c0*/  BSSY B0, `(.L_x_2954) ;  /* 0x000005e000007945 */ /* 0x000fe20003800000 */
[----:B--2---:R-:W-:-:S13]  /*1c1d0*/  LOP3.LUT P0, RZ, R2, 0x1, RZ, 0xc0, !PT ;  /* 0x0000000102ff7812 */ /* 0x004fda000780c0ff */
[----:B------:R-:W-:Y:S05]  /*1c1e0*/  @!P0 BRA `(.L_x_2955) ;  /* 0x00000004006c8947 */ /* 0x000fea0003800000 */
[----:B------:R-:W2:Y:S04]  /*1c1f0*/  LDL R5, [R1+0x4] ;  /* 0x0000040001057983 */ /* 0x000ea80000100800 */
[----:B------:R-:W2:Y:S04]  /*1c200*/  LDL R2, [R1+0x8] ;  /* 0x0000080001027983 */ /* 0x000ea80000100800 */
[----:B------:R-:W3:Y:S01]  /*1c210*/  LDL R4, [R1+0x14] ;  /* 0x0000140001047983 */ /* 0x000ee20000100800 */
[----:B------:R-:W-:Y:S01]  /*1c220*/  BSSY B1, `(.L_x_2956) ;  /* 0x0000008000017945 */ /* 0x000fe20003800000 */
[----:B------:R-:W0:Y:S02]  /*1c230*/  S2R R3, SR_TID.X ;  /* 0x0000000000037919 */ /* 0x000e240000002100 */
[----:B0-----:R-:W-:-:S04]  /*1c240*/  LOP3.LUT R3, R3, 0x7f, RZ, 0xc0, !PT ;  /* 0x0000007f03037812 */ /* 0x001fc800078ec0ff */
[----:B------:R-:W-:Y:S01]  /*1c250*/  ISETP.NE.AND P1, PT, R3, RZ, PT ;  /* 0x000000ff0300720c */ /* 0x000fe20003f25270 */
[----:B--2---:R-:W-:Y:S01]  /*1c260*/  IMAD R2, R2, 0x8, R5 ;  /* 0x0000000802027824 */ /* 0x004fe200078e0205 */
[----:B---3--:R-:W-:-:S04]  /*1c270*/  SHF.L.U32 R0, R4, 0x1f, RZ ;  /* 0x0000001f04007819 */ /* 0x008fc800000006ff */
[----:B------:R-:W0:Y:S02]  /*1c280*/  SYNCS.PHASECHK.TRANS64.TRYWAIT P0, [R2+URZ+0x22860], R0 ;  /* 0x02286000020075a7 */ /* 0x000e24000800017f */
[----:B0-----:R-:W-:Y:S05]  /*1c290*/  @!P0 BRA `(.L_x_2957) ;  /* 0x0000005800348947 */ /* 0x001fea0003800000 */
.L_x_3124:
[----:B------:R-:W-:Y:S05]  /*1c2a0*/  BSYNC B1 ;  /* 0x0000000000017941 */ /* 0x000fea0003800000 */
.L_x_2956:
        /* <DEDUP_REMOVED lines=9> */
.L_x_2959:
[----:B------:R-:W-:Y:S05]  /*1c340*/  BSYNC B1 ;  /* 0x0000000000017941 */ /* 0x000fea0003800000 */
.L_x_2958:
        /* <DEDUP_REMOVED lines=14> */
.L_x_2960:
        /* <DEDUP_REMOVED lines=15> */
.L_x_2961:
        /* <DEDUP_REMOVED lines=15> */
.L_x_2962:
        /* <DEDUP_REMOVED lines=15> */
.L_x_2963:
        /* <DEDUP_REMOVED lines=10> */
.L_x_2955:
[----:B------:R-:W-:Y:S05]  /*1c7a0*/  BSYNC B0 ;  /* 0x0000000000007941 */ /* 0x000fea0003800000 */
.L_x_2954:
        /* <DEDUP_REMOVED lines=50> */
.L_x_2970:
[----:B------:R-:W2:Y:S01]  /*1cad0*/  LDL R2, [R1+0x4] ;  /* 0x0000040001027983 */ /* 0x000ea20000100800 */
[----:B-1----:R-:W-:Y:S01]  /*1cae0*/  SHF.L.U32 R5, R7, 0x1f, RZ ;  /* 0x0000001f07057819 */ /* 0x002fe200000006ff */
[----:B------:R-:W-:Y:S01]  /*1caf0*/  BSSY B3, `(.L_x_2971) ;  /* 0x0000007000037945 */ /* 0x000fe20003800000 */
[----:B------:R-:W1:Y:S02]  /*1cb00*/  S2R R3, SR_TID.X ;  /* 0x0000000000037919 */ /* 0x000e640000002100 */
[----:B-1----:R-:W-:-:S04]  /*1cb10*/  LOP3.LUT R3, R3, 0x7f, RZ, 0xc0, !PT ;  /* 0x0000007f03037812 */ /* 0x002fc800078ec0ff */
[----:B------:R-:W-:Y:S01]  /*1cb20*/  ISETP.NE.AND P1, PT, R3, RZ, PT ;  /* 0x000000ff0300720c */ /* 0x000fe20003f25270 */
[----:B--2---:R-:W-:-:S04]  /*1cb30*/  IMAD R2, R8, 0x8, R2 ;  /* 0x0000000808027824 */ /* 0x004fc800078e0202 */
[----:B------:R-:W1:Y:S02]  /*1cb40*/  SYNCS.PHASECHK.TRANS64.TRYWAIT P0, [R2+URZ+0x22840], R5 ;  /* 0x02284005020075a7 */ /* 0x000e64000800017f */
[----:B-1----:R-:W-:Y:S06]  /*1cb50*/  @!P0 BRA `(.L_x_2972) ;  /* 0x0000005000188947 */ /* 0x002fec0003800000 */
.L_x_3125:
[----:B------:R-:W-:Y:S05]  /*1cb60*/  BSYNC B3 ;  /* 0x0000000000037941 */ /* 0x000fea0003800000 */
.L_x_2971:
        /* <DEDUP_REMOVED lines=9> */
.L_x_2974:
[----:B------:R-:W-:Y:S05]  /*1cc00*/  BSYNC B3 ;  /* 0x0000000000037941 */ /* 0x000fea0003800000 */
.L_x_2973:
        /* <DEDUP_REMOVED lines=14> */
.L_x_2975:
        /* <DEDUP_REMOVED lines=13> */
.L_x_3126:
[----:B------:R-:W-:Y:S05]  /*1cdc0*/  BSYNC B3 ;  /* 0x0000000000037941 */ /* 0x000fea0003800000 */
.L_x_2976:
[----:B------:R-:W-:Y:S01]  /*1cdd0*/  BSSY B3, `(.L_x_2978) ;  /* 0x000000b000037945 */ /* 0x000fe20003800000 */
[----:B------:R-:W-:Y:S02]  /*1cde0*/  IMAD.MOV.U32 R8, RZ, RZ, 0x0 ;  /* 0x00000000ff087424 */ /* 0x000fe400078e00ff */
[----:B------:R-:W-:Y:S01]  /*1cdf0*/  IMAD.MOV.U32 R9, RZ, RZ, 0x14f00000 ;  /* 0x14f00000ff097424 */ /* 0x000fe200078e00ff */
[----:B------:R-:W-:Y:S06]  /*1ce00*/  @P1 BRA `(.L_x_2979) ;  /* 0x00000000001c1947 */ /* 0x000fec0003800000 */
[----:B------:R-:W2:Y:S01]  /*1ce10*/  S2R R4, SR_TID.X ;  /* 0x0000000000047919 */ /* 0x000ea20000002100 */
[----:B------:R-:W-:-:S04]  /*1ce20*/  IMAD.MOV.U32 R3, RZ, RZ, 0xc000 ;  /* 0x0000c000ff037424 */ /* 0x000fc800078e00ff */
[----:B------:R3:W-:Y:S01]  /*1ce30*/  SYNCS.ARRIVE.TRANS64 RZ, [R2+URZ+0x22850], R3 ;  /* 0x0228500302ff79a7 */ /* 0x0007e2000800003f */
[----:B--2---:R-:W-:-:S04]  /*1ce40*/  LOP3.LUT R4, R4, 0x1f, RZ, 0xc0, !PT ;  /* 0x0000001f04047812 */ /* 0x004fc800078ec0ff */
[----:B------:R-:W-:-:S13]  /*1ce50*/  ISETP.NE.AND P0, PT, R4, RZ, PT ;  /* 0x000000ff0400720c */ /* 0x000fda0003f05270 */
[----:B---3--:R-:W-:Y:S05]  /*1ce60*/  @!P0 BRA `(.L_x_2979) ;  /* 0x0000000000048947 */ /* 0x008fea0003800000 */
[----:B------:R-:W-:Y:S01]  /*1ce70*/  BPT.TRAP 0x1 ;  /* 0x000000040000795c */ /* 0x000fe20000300000 */
.L_x_2979:
[----:B------:R-:W-:Y:S05]  /*1ce80*/  BSYNC B3 ;  /* 0x0000000000037941 */ /* 0x000fea0003800000 */
.L_x_2978:
        /* <DEDUP_REMOVED lines=11> */
.L_x_2980:
        /* <DEDUP_REMOVED lines=15> */
.L_x_2981:
        /* <DEDUP_REMOVED lines=15> */
.L_x_2982:
        /* <DEDUP_REMOVED lines=15> */
.L_x_2983:
        /* <DEDUP_REMOVED lines=10> */
.L_x_2969:
[----:B------:R-:W-:Y:S05]  /*1d2b0*/  BSYNC B1 ;  /* 0x0000000000017941 */ /* 0x000fea0003800000 */
.L_x_2968:
[----:B------:R-:W2:Y:S02]  /*1d2c0*/  LDL R4, [R1+0x2c] ;  /* 0x00002c0001047983 */ /* 0x000ea40000100800 */
[----:B--2---:R-:W-:-:S07]  /*1d2d0*/  VIADD R0, R4, 0xfffffffd ;  /* 0xfffffffd04007836 */ /* 0x004fce0000000000 */
.L_x_2967:
[----:B------:R-:W-:Y:S05]  /*1d2e0*/  BSYNC B2 ;  /* 0x0000000000027941 */ /* 0x000fea0003800000 */
.L_x_2966:
[----:B------:R-:W2:Y:S01]  /*1d2f0*/  LDL.LU R2, [R1+0x2c] ;  /* 0x00002c0001027983 */ /* 0x000ea20000300800 */
[----:B------:R-:W-:Y:S01]  /*1d300*/  VIADD R6, R6, 0xfffffffe ;  /* 0xfffffffe06067836 */ /* 0x000fe20000000000 */
[----:B--2---:R-:W-:-:S04]  /*1d310*/  LOP3.LUT R2, RZ, R2, RZ, 0x33, !PT ;  /* 0x00000002ff027212 */ /* 0x004fc800078e33ff */
[----:B------:R-:W-:-:S13]  /*1d320*/  ISETP.NE.AND P0, PT, R6, R2, PT ;  /* 0x000000020600720c */ /* 0x000fda0003f05270 */
[----:B------:R-:W-:Y:S05]  /*1d330*/  @!P0 BRA `(.L_x_2965) ;  /* 0x0000001400208947 */ /* 0x000fea0003800000 */
.L_x_3016:
        /* <DEDUP_REMOVED lines=36> */
.L_x_2986:
[----:B------:R-:W2:Y:S01]  /*1d580*/  LDL R2, [R1+0x4] ;  /* 0x0000040001027983 */ /* 0x000ea20000100800 */
[----:B------:R-:W-:Y:S01]  /*1d590*/  BSSY B2, `(.L_x_2987) ;  /* 0x0000008000027945 */ /* 0x000fe20003800000 */
[----:B0-----:R-:W0:Y:S02]  /*1d5a0*/  S2R R4, SR_TID.X ;  /* 0x0000000000047919 */ /* 0x001e240000002100 */
[----:B0-----:R-:W-:-:S04]  /*1d5b0*/  LOP3.LUT R4, R4, 0x7f, RZ, 0xc0, !PT ;  /* 0x0000007f04047812 */ /* 0x001fc800078ec0ff */
[----:B------:R-:W-:Y:S01]  /*1d5c0*/  ISETP.NE.AND P1, PT, R4, RZ, PT ;  /* 0x000000ff0400720c */ /* 0x000fe20003f25270 */
[----:B--2---:R-:W-:Y:S01]  /*1d5d0*/  IMAD R3, R7, 0x8, R2 ;  /* 0x0000000807037824 */ /* 0x004fe200078e0202 */
[----:B------:R-:W-:-:S04]  /*1d5e0*/  SHF.L.U32 R2, R6, 0x1f, RZ ;  /* 0x0000001f06027819 */ /* 0x000fc800000006ff */
[----:B------:R-:W0:Y:S02]  /*1d5f0*/  SYNCS.PHASECHK.TRANS64.TRYWAIT P0, [R3+URZ+0x22840], R2 ;  /* 0x02284002030075a7 */ /* 0x000e24000800017f */
[----:B0-----:R-:W-:Y:S05]  /*1d600*/  @!P0 BRA `(.L_x_2988) ;  /* 0x0000004400948947 */ /* 0x001fea0003800000 */
.L_x_3127:
[----:B------:R-:W-:Y:S05]  /*1d610*/  BSYNC B2 ;  /* 0x0000000000027941 */ /* 0x000fea0003800000 */
.L_x_2987:
[----:B------:R-:W-:Y:S04]  /*1d620*/  BSSY B2, `(.L_x_2989) ;  /* 0x0000009000027945 */ /* 0x000fe80003800000 */
[----:B------:R-:W-:Y:S05]  /*1d630*/  @P1 BRA `(.L_x_2990) ;  /* 0x00000000001c1947 */ /* 0x000fea0003800000 */
[----:B------:R-:W1:Y:S01]  /*1d640*/  S2R R5, SR_TID.X ;  /* 0x0000000000057919 */ /* 0x000e620000002100 */
[----:B------:R-:W-:-:S04]  /*1d650*/  IMAD.MOV.U32 R4, RZ, RZ, 0x3000 ;  /* 0x00003000ff047424 */ /* 0x000fc800078e00ff */
[----:B------:R2:W-:Y:S01]  /*1d660*/  SYNCS.ARRIVE.TRANS64 RZ, [R3+URZ+0x22830], R4 ;  /* 0x0228300403ff79a7 */ /* 0x0005e2000800003f */
[----:B-1----:R-:W-:-:S04]  /*1d670*/  LOP3.LUT R5, R5, 0x1f, RZ, 0xc0, !PT ;  /* 0x0000001f05057812 */ /* 0x002fc800078ec0ff */
[----:B------:R-:W-:-:S13]  /*1d680*/  ISETP.NE.AND P0, PT, R5, RZ, PT ;  /* 0x000000ff0500720c */ /* 0x000fda0003f05270 */
[----:B--2---:R-:W-:Y:S05]  /*1d690*/  @!P0 BRA `(.L_x_2990) ;  /* 0x0000000000048947 */ /* 0x004fea0003800000 */
[----:B------:R-:W-:Y:S01]  /*1d6a0*/  BPT.TRAP 0x1 ;  /* 0x000000040000795c */ /* 0x000fe20000300000 */
.L_x_2990:
[----:B------:R-:W-:Y:S05]  /*1d6b0*/  BSYNC B2 ;  /* 0x0000000000027941 */ /* 0x000fea0003800000 */
.L_x_2989:
        /* <DEDUP_REMOVED lines=13> */
.L_x_2991:
        /* <DEDUP_REMOVED lines=13> */
.L_x_3128:
[----:B------:R-:W-:Y:S05]  /*1d860*/  BSYNC B2 ;  /* 0x0000000000027941 */ /* 0x000fea0003800000 */
.L_x_2992:
        /* <DEDUP_REMOVED lines=11> */
.L_x_2995:
[----:B------:R-:W-:Y:S05]  /*1d920*/  BSYNC B2 ;  /* 0x0000000000027941 */ /* 0x000fea0003800000 */
.L_x_2994:
        /* <DEDUP_REMOVED lines=10> */
.L_x_2996:
        /* <DEDUP_REMOVED lines=15> */
.L_x_2997:
        /* <DEDUP_REMOVED lines=15> */
.L_x_2998:
        /* <DEDUP_REMOVED lines=15> */
.L_x_2999:
        /* <DEDUP_REMOVED lines=10> */
.L_x_2985:
[----:B------:R-:W-:Y:S05]  /*1dd40*/  BSYNC B1 ;  /* 0x0000000000017941 */ /* 0x000fea0003800000 */
.L_x_2984:
        /* <DEDUP_REMOVED lines=36> */
.L_x_3002:
        /* <DEDUP_REMOVED lines=9> */
.L_x_3129:
[----:B------:R-:W-:Y:S05]  /*1e020*/  BSYNC B2 ;  /* 0x0000000000027941 */ /* 0x000fea0003800000 */
.L_x_3003:
        /* <DEDUP_REMOVED lines=9> */
.L_x_3006:
[----:B------:R-:W-:Y:S05]  /*1e0c0*/  BSYNC B2 ;  /* 0x0000000000027941 */ /* 0x000fea0003800000 */
.L_x_3005:
        /* <DEDUP_REMOVED lines=14> */
.L_x_3007:
        /* <DEDUP_REMOVED lines=13> */
.L_x_3130:
[----:B------:R-:W-:Y:S05]  /*1e280*/  BSYNC B2 ;  /* 0x0000000000027941 */ /* 0x000fea0003800000 */
.L_x_3008:
        /* <DEDUP_REMOVED lines=11> */
.L_x_3011:
[----:B------:R-:W-:Y:S05]  /*1e340*/  BSYNC B2 ;  /* 0x0000000000027941 */ /* 0x000fea0003800000 */
.L_x_3010:
        /* <DEDUP_REMOVED lines=11> */
.L_x_3012:
        /* <DEDUP_REMOVED lines=15> */
.L_x_3013:
        /* <DEDUP_REMOVED lines=15> */
.L_x_3014:
        /* <DEDUP_REMOVED lines=15> */
.L_x_3015:
        /* <DEDUP_REMOVED lines=10> */
.L_x_3001:
[----:B------:R-:W-:Y:S05]  /*1e770*/  BSYNC B1 ;  /* 0x0000000000017941 */ /* 0x000fea0003800000 */
.L_x_3000:
[----:B------:R-:W2:Y:S01]  /*1e780*/  LDL R5, [R1+0x24] ;  /* 0x0000240001057983 */ /* 0x000ea20000100800 */
[----:B------:R-:W-:Y:S01]  /*1e790*/  VIADD R0, R0, 0xfffffffe ;  /* 0xfffffffe00007836 */ /* 0x000fe20000000000 */
[----:B--2---:R-:W-:-:S13]  /*1e7a0*/  ISETP.GT.AND P0, PT, R6, R5, PT ;  /* 0x000000050600720c */ /* 0x004fda0003f04270 */
[----:B------:R-:W-:Y:S05]  /*1e7b0*/  @P0 BRA `(.L_x_3016) ;  /* 0xffffffe800e00947 */ /* 0x000fea000383ffff */
.L_x_2965:
[----:B------:R-:W-:Y:S05]  /*1e7c0*/  BSYNC B0 ;  /* 0x0000000000007941 */ /* 0x000fea0003800000 */
.L_x_2964:
        /* <DEDUP_REMOVED lines=12> */
[----:B-1----:R-:W1:Y:S01]  /*1e890*/  S2R R3, SR_LANEID ;  /* 0x0000000000037919 */ /* 0x002e620000000000 */
[----:B------:R-:W-:Y:S02]  /*1e8a0*/  VOTEU.ANY UR4, UPT, PT ;  /* 0x0000000000047886 */ /* 0x000fe400038e0100 */
[----:B------:R-:W1:Y:S08]  /*1e8b0*/  FLO.U32 R4, UR4 ;  /* 0x0000000400047d00 */ /* 0x000e7000080e0000 */
[----:B------:R-:W2:Y:S01]  /*1e8c0*/  POPC R5, UR4 ;  /* 0x0000000400057d09 */ /* 0x000ea20008000000 */
[----:B-1----:R-:W-:-:S02]  /*1e8d0*/  ISETP.EQ.U32.AND P1, PT, R4, R3, PT ;  /* 0x000000030400720c */ /* 0x002fc40003f22070 */
[----:B------:R-:W2:Y:S11]  /*1e8e0*/  LDC.64 R2, c[0x0][0xc60] ;  /* 0x00031800ff027b82 */ /* 0x000eb60000000a00 */
[----:B--2---:R-:W2:Y:S01]  /*1e8f0*/  @P1 ATOMG.E.ADD.STRONG.GPU PT, R3, desc[UR40][R2.64], R5 ;  /* 0x00000005020319a8 */ /* 0x004ea200081ee1e8 */
[----:B------:R-:W1:Y:S02]  /*1e900*/  S2R R6, SR_LTMASK ;  /* 0x0000000000067919 */ /* 0x000e640000003900 */
[----:B-1----:R-:W-:-:S04]  /*1e910*/  LOP3.LUT R6, R6, UR4, RZ, 0xc0, !PT ;  /* 0x0000000406067c12 */ /* 0x002fc8000f8ec0ff */
[----:B0-----:R-:W0:Y:S01]  /*1e920*/  POPC R7, R6 ;  /* 0x0000000600077309 */ /* 0x001e220000000000 */
[----:B--2---:R-:W0:Y:S02]  /*1e930*/  SHFL.IDX PT, R4, R3, R4, 0x1f ;  /* 0x00001f0403047589 */ /* 0x004e2400000e0000 */
[----:B0-----:R-:W-:-:S07]  /*1e940*/  IADD3 R16, R4, UR36, R7 ;  /* 0x0000002404107c10 */ /* 0x001fce000fffe007 */
.L_x_3018:
[----:B------:R-:W-:Y:S05]  /*1e950*/  BSYNC B0 ;  /* 0x0000000000007941 */ /* 0x000fea0003800000 */
.L_x_3017:
[----:B------:R-:W-:-:S05]  /*1e960*/  SEL R0, R0, RZ, P0 ;  /* 0x000000ff00007207 */ /* 0x000fca0000000000 */
[----:B------:R2:W-:Y:S02]  /*1e970*/  STL [R1+0x8], R0 ;  /* 0x0000080001007387 */ /* 0x0005e40000100800 */
.L_x_2936:
[----:B------:R-:W-:Y:S05]  /*1e980*/  BSYNC B7 ;  /* 0x0000000000077941 */ /* 0x000fea0003800000 */
.L_x_2934:
[----:B--2---:R-:W2:Y:S02]  /*1e990*/  LDL R0, [R1] ;  /* 0x0000000001007983 */ /* 0x004ea40000100800 */
        /* <DEDUP_REMOVED lines=12> */
.L_x_3019:
[----:B------:R-:W2:Y:S01]  /*1ea60*/  S2R R6, SR_TID.X ;  /* 0x0000000000067919 */ /* 0x000ea20000002100 */
[----:B------:R-:W-:Y:S01]  /*1ea70*/  UMOV UR4, 0xffffffff ;  /* 0xffffffff00047882 */ /* 0x000fe20000000000 */
[----:B--2---:R-:W-:-:S04]  /*1ea80*/  LOP3.LUT R6, R6, 0x1f, RZ, 0xc0, !PT ;  /* 0x0000001f06067812 */ /* 0x004fc800078ec0ff */
[----:B------:R-:W-:Y:S01]  /*1ea90*/  ISETP.NE.AND P0, PT, R6, 0x1f, PT ;  /* 0x0000001f0600780c */ /* 0x000fe20003f05270 */
[----:B------:R-:W-:-:S12]  /*1eaa0*/  BRA.DIV UR4, `(.L_x_3021) ;  /* 0x0000003204bc7947 */ /* 0x000fd8000b800000 */
[----:B-1----:R-:W-:Y:S01]  /*1eab0*/  IMAD.IADD R5, R19, 0x1, R6 ;  /* 0x0000000113057824 */ /* 0x002fe200078e0206 */
[----:B------:R-:W-:-:S04]  /*1eac0*/  ULDC UR4, c[0x0][0xc3c] ;  /* 0x00030f0000047ab9 */ /* 0x000fc80000000800 */
[----:B------:R-:W-:-:S13]  /*1ead0*/  ISETP.GE.OR P1, PT, R5, UR4, !P0 ;  /* 0x0000000405007c0c */ /* 0x000fda000c726670 */
[----:B------:R-:W1:Y:S02]  /*1eae0*/  @!P1 LDC.64 R2, c[0x0][0xc80] ;  /* 0x00032000ff029b82 */ /* 0x000e640000000a00 */
[----:B-1----:R-:W-:-:S06]  /*1eaf0*/  @!P1 IMAD.WIDE R2, R5, 0x4, R2 ;  /* 0x0000000405029825 */ /* 0x002fcc00078e0202 */
[----:B------:R1:W2:Y:S01]  /*1eb00*/  @!P1 LDG.E R2, desc[UR40][R2.64] ;  /* 0x0000002802029981 */ /* 0x0002a2000c1e1900 */
[C---:B------:R-:W-:Y:S02]  /*1eb10*/  ISETP.GE.U32.AND P2, PT, R6.reuse, 0x2, PT ;  /* 0x000000020600780c */ /* 0x040fe40003f46070 */
[C---:B------:R-:W-:Y:S01]  /*1eb20*/  ISETP.GE.U32.AND P3, PT, R6.reuse, 0x4, PT ;  /* 0x000000040600780c */ /* 0x040fe20003f66070 */
[----:B------:R-:W-:Y:S01]  /*1eb30*/  SHFL.IDX PT, R0, R16, RZ, 0x1f ;  /* 0x00001fff10007589 */ /* 0x000fe200000e0000 */
[C---:B------:R-:W-:Y:S02]  /*1eb40*/  ISETP.GE.U32.AND P4, PT, R6.reuse, 0x8, PT ;  /* 0x000000080600780c */ /* 0x040fe40003f86070 */
[C---:B------:R-:W-:Y:S01]  /*1eb50*/  ISETP.GE.U32.AND P5, PT, R6.reuse, 0x10, PT ;  /* 0x000000100600780c */ /* 0x040fe20003fa6070 */
        /* <DEDUP_REMOVED lines=17> */
[----:B------:R-:W-:Y:S02]  /*1ec70*/  IMAD.IADD R2, R2, 0x1, R5 ;  /* 0x0000000102027824 */ /* 0x000fe400078e0205 */
[----:B------:R1:W2:Y:S04]  /*1ec80*/  SHFL.IDX PT, R5, R16, 0x1, 0x1f ;  /* 0x00201f0010057f89 */ /* 0x0002a800000e0000 */
[----:B------:R1:W3:Y:S02]  /*1ec90*/  SHFL.IDX PT, R16, R2, 0x1f, 0x1f ;  /* 0x03e01f0002107f89 */ /* 0x0002e400000e0000 */
.L_x_3140:
[----:B------:R-:W-:Y:S02]  /*1eca0*/  ULDC UR4, c[0x0][0xc38] ;  /* 0x00030e0000047ab9 */ /* 0x000fe40000000800 */
[----:B------:R-:W-:-:S04]  /*1ecb0*/  IMAD.U32 R4, RZ, RZ, UR4 ;  /* 0x00000004ff047e24 */ /* 0x000fc8000f8e00ff */
[----:B-1-3--:R-:W-:-:S04]  /*1ecc0*/  IMAD R16, R16, R4, RZ ;  /* 0x0000000410107224 */ /* 0x00afc800078e02ff */
[----:B--2---:R-:W-:-:S05]  /*1ecd0*/  IMAD.IADD R5, R5, 0x1, R16 ;  /* 0x0000000105057824 */ /* 0x004fca00078e0210 */
[----:B------:R-:W-:-:S13]  /*1ece0*/  ISETP.GT.AND P6, PT, R5, R0, PT ;  /* 0x000000000500720c */ /* 0x000fda0003fc4270 */
[----:B------:R-:W-:Y:S05]  /*1ecf0*/  @P6 BRA `(.L_x_3022) ;  /* 0x00000000009c6947 */ /* 0x000fea0003800000 */
.L_x_3027:
[----:B0-----:R-:W1:Y:S01]  /*1ed00*/  LDC R2, c[0x0][0xc3c] ;  /* 0x00030f00ff027b82 */ /* 0x001e620000000800 */
[----:B------:R-:W-:-:S05]  /*1ed10*/  VIADD R19, R19, 0x1f ;  /* 0x0000001f13137836 */ /* 0x000fca0000000000 */
[----:B-1----:R-:W-:-:S13]  /*1ed20*/  ISETP.GE.AND P6, PT, R19, R2, PT ;  /* 0x000000021300720c */ /* 0x002fda0003fc6270 */
[----:B------:R-:W-:Y:S05]  /*1ed30*/  @P6 BRA `(.L_x_3023) ;  /* 0x0000000400d46947 */ /* 0x000fea0003800000 */
[----:B------:R-:W1:Y:S01]  /*1ed40*/  S2R R3, SR_TID.X ;  /* 0x0000000000037919 */ /* 0x000e620000002100 */
[----:B------:R-:W-:Y:S01]  /*1ed50*/  BSSY B0, `(.L_x_3024) ;  /* 0x0000009000007945 */ /* 0x000fe20003800000 */
[----:B-1----:R-:W-:-:S05]  /*1ed60*/  LOP3.LUT R3, R3, 0x1f, RZ, 0xc0, !PT ;  /* 0x0000001f03037812 */ /* 0x002fca00078ec0ff */
[----:B------:R-:W-:Y:S02]  /*1ed70*/  IMAD.IADD R4, R19, 0x1, R3 ;  /* 0x0000000113047824 */ /* 0x000fe400078e0203 */
[----:B------:R-:W-:-:S03]  /*1ed80*/  IMAD.MOV.U32 R3, RZ, RZ, RZ ;  /* 0x000000ffff037224 */ /* 0x000fc600078e00ff */
[----:B------:R-:W-:-:S13]  /*1ed90*/  ISETP.GE.OR P6, PT, R4, R2, !P0 ;  /* 0x000000020400720c */ /* 0x000fda00047c6670 */
[----:B------:R-:W-:Y:S05]  /*1eda0*/  @P6 BRA `(.L_x_3025) ;  /* 0x00000000000c6947 */ /* 0x000fea0003800000 */
[----:B------:R-:W1:Y:S02]  /*1edb0*/  LDC.64 R2, c[0x0][0xc80] ;  /* 0x00032000ff027b82 */ /* 0x000e640000000a00 */
[----:B-1----:R-:W-:-:S06]  /*1edc0*/  IMAD.WIDE R2, R4, 0x4, R2 ;  /* 0x0000000404027825 */ /* 0x002fcc00078e0202 */
[----:B------:R1:W5:Y:S02]  /*1edd0*/  LDG.E R3, desc[UR40][R2.64] ;  /* 0x0000002802037981 */ /* 0x000364000c1e1900 */
.L_x_3025:
[----:B------:R-:W-:Y:S05]  /*1ede0*/  BSYNC B0 ;  /* 0x0000000000007941 */ /* 0x000fea0003800000 */
.L_x_3024:
[----:B------:R-:W-:-:S03]  /*1edf0*/  UMOV UR4, 0xffffffff ;  /* 0xffffffff00047882 */ /* 0x000fc60000000000 */
[----:B------:R-:W-:Y:S05]  /*1ee00*/  BRA.DIV UR4, `(.L_x_3026) ;  /* 0x00000036041c7947 */ /* 0x000fea000b800000 */
[----:B-----5:R-:W1:Y:S02]  /*1ee10*/  SHFL.UP PT, R14, R3, 0x1, RZ ;  /* 0x04200000030e7989 */ /* 0x020e6400000e00ff */
[----:B-1----:R-:W-:-:S05]  /*1ee20*/  SEL R2, R14, RZ, P1 ;  /* 0x000000ff0e027207 */ /* 0x002fca0000800000 */
        /* <DEDUP_REMOVED lines=14> */
.L_x_3148:
[----:B------:R-:W-:Y:S02]  /*1ef10*/  ULDC UR4, c[0x0][0xc38] ;  /* 0x00030e0000047ab9 */ /* 0x000fe40000000800 */
[----:B------:R-:W-:-:S04]  /*1ef20*/  IMAD.U32 R4, RZ, RZ, UR4 ;  /* 0x00000004ff047e24 */ /* 0x000fc8000f8e00ff */
[----:B-1----:R-:W-:-:S04]  /*1ef30*/  IMAD R16, R16, R4, RZ ;  /* 0x0000000410107224 */ /* 0x002fc800078e02ff */
[----:B------:R-:W-:-:S05]  /*1ef40*/  IMAD.IADD R5, R16, 0x1, R5 ;  /* 0x0000000110057824 */ /* 0x000fca00078e0205 */
[----:B------:R-:W-:-:S13]  /*1ef50*/  ISETP.GT.AND P6, PT, R5, R0, PT ;  /* 0x000000000500720c */ /* 0x000fda0003fc4270 */
[----:B------:R-:W-:Y:S05]  /*1ef60*/  @!P6 BRA `(.L_x_3027) ;  /* 0xfffffffc0064e947 */ /* 0x000fea000383ffff */
.L_x_3022:
        /* <DEDUP_REMOVED lines=8> */
.L_x_3152:
[----:B------:R-:W-:Y:S01]  /*1eff0*/  ISETP.NE.AND P0, PT, R5, RZ, PT ;  /* 0x000000ff0500720c */ /* 0x000fe20003f05270 */
[----:B------:R-:W-:-:S12]  /*1f000*/  IMAD.MOV.U32 R5, RZ, RZ, RZ ;  /* 0x000000ffff057224 */ /* 0x000fd800078e00ff */
[----:B------:R-:W-:Y:S05]  /*1f010*/  @!P0 BRA `(.L_x_3029) ;  /* 0x0000000000148947 */ /* 0x000fea0003800000 */
[----:B------:R-:W-:Y:S01]  /*1f020*/  UMOV UR4, 0xffffffff ;  /* 0xffffffff00047882 */ /* 0x000fe20000000000 */
[----:B------:R-:W-:Y:S02]  /*1f030*/  VIADD R12, R6, 0xffffffff ;  /* 0xffffffff060c7836 */ /* 0x000fe40000000000 */
[----:B------:R-:W-:Y:S05]  /*1f040*/  BRA.DIV UR4, `(.L_x_3030) ;  /* 0x0000003604987947 */ /* 0x000fea000b800000 */
[----:B0-----:R0:W3:Y:S02]  /*1f050*/  SHFL.IDX PT, R2, R2, R12, 0x1f ;  /* 0x00001f0c02027589 */ /* 0x0010e400000e0000 */
.L_x_3155:
[----:B---3--:R-:W-:-:S07]  /*1f060*/  IMAD.MOV.U32 R5, RZ, RZ, R2 ;  /* 0x000000ffff057224 */ /* 0x008fce00078e0002 */
.L_x_3029:
[----:B01----:R-:W0:Y:S01]  /*1f070*/  LDC.64 R2, c[0x0][0xc90] ;  /* 0x00032400ff027b82 */ /* 0x003e220000000a00 */
[----:B------:R-:W-:-:S04]  /*1f080*/  IMAD.IADD R19, R6, 0x1, R19 ;  /* 0x0000000106137824 */ /* 0x000fc800078e0213 */
[----:B0-----:R-:W-:-:S05]  /*1f090*/  IMAD.WIDE R2, R19, 0x4, R2 ;  /* 0x0000000413027825 */ /* 0x001fca00078e0202 */
[----:B------:R-:W2:Y:S01]  /*1f0a0*/  LDG.E R7, desc[UR40][R2.64] ;  /* 0x0000002802077981 */ /* 0x000ea2000c1e1900 */
[----:B------:R-:W-:-:S04]  /*1f0b0*/  IMAD R16, R5, R4, R16 ;  /* 0x0000000405107224 */ /* 0x000fc800078e0210 */
[----:B------:R-:W-:Y:S02]  /*1f0c0*/  IMAD.IADD R0, R0, 0x1, -R16 ;  /* 0x0000000100007824 */ /* 0x000fe400078e0a10 */
[----:B--2---:R-:W-:-:S05]  /*1f0d0*/  IMAD R6, R17, R7, RZ ;  /* 0x0000000711067224 */ /* 0x004fca00078e02ff */
        /* <DEDUP_REMOVED lines=53> */
[----:B------:R-:W-:Y:S01]  /*1f430*/  @!P1 LOP3.LUT R2, RZ, R4, RZ, 0x33, !PT ;  /* 0x00000004ff029212 */ /* 0x000fe200078e33ff */
[----:B------:R-:W-:-:S04]  /*1f440*/  IMAD.MOV R4, RZ, RZ, -R4 ;  /* 0x000000ffff047224 */ /* 0x000fc800078e0a04 */
[----:B------:R-:W-:Y:S01]  /*1f450*/  IMAD R18, R2, R4, R5 ;  /* 0x0000000402127224 */ /* 0x000fe200078e0205 */
[----:B------:R-:W-:-:S05]  /*1f460*/  LOP3.LUT R2, RZ, R2, RZ, 0x33, !PT ;  /* 0x00000002ff027212 */ /* 0x000fca00078e33ff */
[----:B------:R-:W-:Y:S01]  /*1f470*/  IMAD.IADD R17, R17, 0x1, R2 ;  /* 0x0000000111117824 */ /* 0x000fe200078e0202 */
[----:B------:R-:W-:Y:S06]  /*1f480*/  BRA `(.L_x_3031) ;  /* 0x00000000001c7947 */ /* 0x000fec0003800000 */
.L_x_3023:
[----:B------:R-:W-:Y:S01]  /*1f490*/  UMOV UR4, URZ ;  /* 0x0000003f00047c82 */ /* 0x000fe20008000000 */
[----:B------:R-:W-:Y:S01]  /*1f4a0*/  UMOV UR5, URZ ;  /* 0x0000003f00057c82 */ /* 0x000fe20008000000 */
[----:B------:R-:W-:Y:S01]  /*1f4b0*/  ULDC UR6, c[0x0][0xc3c] ;  /* 0x00030f0000067ab9 */ /* 0x000fe20000000800 */
[----:B------:R-:W-:Y:S02]  /*1f4c0*/  IMAD.MOV.U32 R16, RZ, RZ, R0 ;  /* 0x000000ffff107224 */ /* 0x000fe400078e0000 */
[----:B------:R-:W-:Y:S02]  /*1f4d0*/  IMAD.U32 R17, RZ, RZ, UR4 ;  /* 0x00000004ff117e24 */ /* 0x000fe4000f8e00ff */
[----:B------:R-:W-:Y:S02]  /*1f4e0*/  IMAD.U32 R18, RZ, RZ, UR5 ;  /* 0x00000005ff127e24 */ /* 0x000fe4000f8e00ff */
[----:B------:R-:W-:-:S07]  /*1f4f0*/  IMAD.U32 R19, RZ, RZ, UR6 ;  /* 0x00000006ff137e24 */ /* 0x000fce000f8e00ff */
.L_x_3031:
[----:B------:R1:W2:Y:S01]  /*1f500*/  LDL R2, [R1+0x4] ;  /* 0x0000040001027983 */ /* 0x0002a20000100800 */
[----:B------:R-:W3:Y:S01]  /*1f510*/  S2R R0, SR_TID.X ;  /* 0x0000000000007919 */ /* 0x000ee20000002100 */
[----:B------:R-:W-:Y:S05]  /*1f520*/  WARPSYNC.ALL ;  /* 0x0000000000007948 */ /* 0x000fea0003800000 */
[----:B---3--:R-:W-:Y:S01]  /*1f530*/  LOP3.LUT R0, R0, 0x1f, RZ, 0xc0, !PT ;  /* 0x0000001f00007812 */ /* 0x008fe200078ec0ff */
        /* <DEDUP_REMOVED lines=8> */
.L_x_3020:
[----:B------:R-:W-:Y:S02]  /*1f5c0*/  ULDC UR4, c[0x0][0xc3c] ;  /* 0x00030f0000047ab9 */ /* 0x000fe40000000800 */
[----:B---3--:R-:W-:-:S13]  /*1f5d0*/  ISETP.GE.AND P0, PT, R19, UR4, PT ;  /* 0x0000000413007c0c */ /* 0x008fda000bf06270 */
[----:B------:R-:W-:Y:S05]  /*1f5e0*/  @!P0 BRA `(.L_x_3032) ;  /* 0xffffff9000888947 */ /* 0x000fea000383ffff */
[----:B------:R-:W-:Y:S05]  /*1f5f0*/  BSYNC B8 ;  /* 0x0000000000087941 */ /* 0x000fea0003800000 */
.L_x_2876:
[----:B--2---:R-:W2:Y:S01]  /*1f600*/  LDL.LU R0, [R1+0x48] ;  /* 0x0000480001007983 */ /* 0x004ea20000300800 */
[----:B------:R-:W-:Y:S01]  /*1f610*/  BSSY B0, `(.L_x_3033) ;  /* 0x000000b000007945 */ /* 0x000fe20003800000 */
[----:B-1----:R-:W1:Y:S01]  /*1f620*/  S2R R5, SR_CgaCtaId ;  /* 0x0000000000057919 */ /* 0x002e620000008800 */
[----:B--2---:R-:W-:-:S05]  /*1f630*/  VIADD R0, R0, 0x1 ;  /* 0x0000000100007836 */ /* 0x004fca0000000000 */
[----:B0-----:R-:W-:-:S04]  /*1f640*/  LEA.HI R2, R0, R0, RZ, 0x1 ;  /* 0x0000000000027211 */ /* 0x001fc800078f08ff */
[----:B------:R-:W-:-:S05]  /*1f650*/  LOP3.LUT R3, R2, 0xfffffffe, RZ, 0xc0, !PT ;  /* 0xfffffffe02037812 */ /* 0x000fca00078ec0ff */
[----:B------:R-:W-:Y:S01]  /*1f660*/  IMAD.IADD R3, R0, 0x1, -R3 ;  /* 0x0000000100037824 */ /* 0x000fe200078e0a03 */
[----:B------:R-:W-:-:S04]  /*1f670*/  MOV R0, 0x400 ;  /* 0x0000040000007802 */ /* 0x000fc80000000f00 */
[----:B-1----:R-:W-:Y:S02]  /*1f680*/  LEA R0, R5, R0, 0x18 ;  /* 0x0000000005007211 */ /* 0x002fe400078ec0ff */
[----:B------:R-:W-:-:S04]  /*1f690*/  SHF.L.U32 R3, R3, 0x1f, RZ ;  /* 0x0000001f03037819 */ /* 0x000fc800000006ff */
[----:B------:R-:W0:Y:S02]  /*1f6a0*/  SYNCS.PHASECHK.TRANS64.TRYWAIT P0, [R0+URZ+0x22820], R3 ;  /* 0x02282003000075a7 */ /* 0x000e24000800017f */
[----:B0-----:R-:W-:Y:S05]  /*1f6b0*/  @!P0 BRA `(.L_x_3034) ;  /* 0x0000003000248947 */ /* 0x001fea0003800000 */
.L_x_3156:
[----:B------:R-:W-:Y:S05]  /*1f6c0*/  BSYNC B0 ;  /* 0x0000000000007941 */ /* 0x000fea0003800000 */
.L_x_3033:
[----:B------:R-:W-:-:S03]  /*1f6d0*/  UMOV UR4, 0xffffffff ;  /* 0xffffffff00047882 */ /* 0x000fc60000000000 */
[----:B------:R-:W-:Y:S05]  /*1f6e0*/  BRA.DIV UR4, `(.L_x_3035) ;  /* 0x00000032042c7947 */ /* 0x000fea000b800000 */
[----:B------:R-:W1:Y:S02]  /*1f6f0*/  S2R R2, SR_TID.X ;  /* 0x0000000000027919 */ /* 0x000e640000002100 */
[----:B-1----:R-:W-:-:S04]  /*1f700*/  SHF.R.U32.HI R2, RZ, 0x5, R2 ;  /* 0x00000005ff027819 */ /* 0x002fc80000011602 */
[----:B------:R-:W-:-:S05]  /*1f710*/  LOP3.LUT R2, R2, 0x3, RZ, 0xc0, !PT ;  /* 0x0000000302027812 */ /* 0x000fca00078ec0ff */
[----:B------:R1:W2:Y:S02]  /*1f720*/  SHFL.IDX PT, R14, R2, RZ, 0x1f ;  /* 0x00001fff020e7589 */ /* 0x0002a400000e0000 */
.L_x_3159:
[----:B--2---:R-:W-:-:S13]  /*1f730*/  ISETP.NE.AND P0, PT, R14, RZ, PT ;  /* 0x000000ff0e00720c */ /* 0x004fda0003f05270 */
[----:B------:R-:W-:Y:S05]  /*1f740*/  @P0 BRA `(.L_x_2660) ;  /* 0x0000000000940947 */ /* 0x000fea0003800000 */
[----:B------:R-:W-:-:S03]  /*1f750*/  UMOV UR4, 0xffffffff ;  /* 0xffffffff00047882 */ /* 0x000fc60000000000 */
[----:B------:R-:W-:Y:S05]  /*1f760*/  BRA.DIV UR4, `(.L_x_3036) ;  /* 0x0000003204407947 */ /* 0x000fea000b800000 */
[----:B------:R-:W-:-:S13]  /*1f770*/  ELECT P6, URZ, PT ;  /* 0x00000000003f782f */ /* 0x000fda00038c0000 */
.L_x_3162:
[----:B------:R-:W-:Y:S05]  /*1f780*/  @!P6 BRA `(.L_x_2660) ;  /* 0x000000000084e947 */ /* 0x000fea0003800000 */
[----:B-1----:R-:W2:Y:S02]  /*1f790*/  LDL.LU R2, [R1+0x50] ;  /* 0x0000500001027983 */ /* 0x002ea40000300800 */
[----:B--2---:R-:W-:-:S04]  /*1f7a0*/  LOP3.LUT R2, R2, 0x2, RZ, 0xfc, !PT ;  /* 0x0000000202027812 */ /* 0x004fc800078efcff */
[----:B------:R-:W-:-:S13]  /*1f7b0*/  ISETP.NE.AND P2, PT, R2, 0x3, PT ;  /* 0x000000030200780c */ /* 0x000fda0003f45270 */
[----:B------:R-:W-:Y:S05]  /*1f7c0*/  @!P2 BRA `(.L_x_3037) ;  /* 0x000000000004a947 */ /* 0x000fea0003800000 */
[----:B------:R-:W-:Y:S01]  /*1f7d0*/  BPT.TRAP 0x1 ;  /* 0x000000040000795c */ /* 0x000fe20000300000 */
.L_x_3037:
        /* <DEDUP_REMOVED lines=14> */
.L_x_3163:
[----:B------:R-:W1:Y:S02]  /*1f8c0*/  SYNCS.PHASECHK.TRANS64.TRYWAIT P0, [R7+URZ], R2 ;  /* 0x00000002070075a7 */ /* 0x000e64000800017f */
[----:B-1----:R-:W-:Y:S05]  /*1f8d0*/  @!P0 BRA `(.L_x_3039) ;  /* 0x0000003000188947 */ /* 0x002fea0003800000 */
.L_x_3164:
[----:B------:R-:W-:Y:S05]  /*1f8e0*/  @!P2 BRA `(.L_x_3040) ;  /* 0x000000000004a947 */ /* 0x000fea0003800000 */
[----:B------:R-:W-:Y:S01]  /*1f8f0*/  BPT.TRAP 0x1 ;  /* 0x000000040000795c */ /* 0x000fe20000300000 */
.L_x_3040:
[----:B------:R-:W2:Y:S01]  /*1f900*/  LDL.LU R4, [R1+0x8] ;  /* 0x0000080001047983 */ /* 0x000ea20000300800 */
[----:B------:R-:W-:-:S04]  /*1f910*/  VIADD R0, R0, 0x22860 ;  /* 0x0002286000007836 */ /* 0x000fc80000000000 */
[----:B--2---:R-:W-:-:S04]  /*1f920*/  IMAD R4, R4, 0x8, R0 ;  /* 0x0000000804047824 */ /* 0x004fc800078e0200 */
[----:B------:R-:W2:Y:S02]  /*1f930*/  SYNCS.PHASECHK.TRANS64.TRYWAIT P0, [R4+URZ], R5 ;  /* 0x00000005040075a7 */ /* 0x000ea4000800017f */
[----:B--2---:R-:W-:Y:S05]  /*1f940*/  @!P0 BRA `(.L_x_3041) ;  /* 0x0000003000108947 */ /* 0x004fea0003800000 */
.L_x_3165:
[----:B------:R-:W-:-:S07]  /*1f950*/  IMAD R3, R3, 0x8, R0 ;  /* 0x0000000803037824 */ /* 0x000fce00078e0200 */
.L_x_3042:
[----:B---3--:R3:W4:Y:S02]  /*1f960*/  SYNCS.PHASECHK.TRANS64.TRYWAIT P0, [R3+URZ], R2 ;  /* 0x00000002030075a7 */ /* 0x008724000800017f */
[----:B----4-:R-:W-:Y:S05]  /*1f970*/  @!P0 NANOSLEEP.SYNCS 0x989680 ;  /* 0x009896800000895d */ /* 0x010fea0003900000 */
[----:B------:R-:W4:Y:S02]  /*1f980*/  @!P0 SYNCS.PHASECHK.TRANS64 P0, [R3+URZ], R2 ;  /* 0x00000002030085a7 */ /* 0x000f24000800007f */
[----:B----4-:R-:W-:Y:S05]  /*1f990*/  @!P0 BRA `(.L_x_3042) ;  /* 0xfffffffc00f08947 */ /* 0x010fea000383ffff */
.L_x_2660:
[----:B------:R-:W-:Y:S05]  /*1f9a0*/  BSYNC B9 ;  /* 0x0000000000097941 */ /* 0x000fea0003800000 */
.L_x_2657:
[----:B------:R-:W-:Y:S05]  /*1f9b0*/  EXIT ;  /* 0x000000000000794d */ /* 0x000fea0003800000 */
.L_x_2686:
[----:B0-----:R0:W1:Y:S02]  /*1f9c0*/  SYNCS.PHASECHK.TRANS64.TRYWAIT P6, [R98+URZ+0x22890], R111 ;  /* 0x0228906f620075a7 */ /* 0x00106400080c017f */
[----:B-1----:R-:W-:Y:S05]  /*1f9d0*/  @!P6 NANOSLEEP.SYNCS 0x989680 ;  /* 0x009896800000e95d */ /* 0x002fea0003900000 */
[----:B------:R-:W1:Y:S02]  /*1f9e0*/  @!P6 SYNCS.PHASECHK.TRANS64 P6, [R98+URZ+0x22890], R111 ;  /* 0x0228906f6200e5a7 */ /* 0x000e6400080c007f */
[----:B-1----:R-:W-:Y:S05]  /*1f9f0*/  @!P6 BRA `(.L_x_2686) ;  /* 0xfffffffc00f0e947 */ /* 0x002fea000383ffff */
[----:B------:R-:W-:Y:S05]  /*1fa00*/  BRA `(.L_x_3043) ;  /* 0xfffffe3400507947 */ /* 0x000fea000383ffff */
.L_x_2704:
[----:B0-----:R0:W1:Y:S02]  /*1fa10*/  SYNCS.PHASECHK.TRANS64.TRYWAIT P5, [R98+URZ+0x22890], R111 ;  /* 0x0228906f620075a7 */ /* 0x00106400080a017f */
[----:B-1----:R-:W-:Y:S05]  /*1fa20*/  @!P5 NANOSLEEP.SYNCS 0x989680 ;  /* 0x009896800000d95d */ /* 0x002fea0003900000 */
[----:B------:R-:W1:Y:S02]  /*1fa30*/  @!P5 SYNCS.PHASECHK.TRANS64 P5, [R98+URZ+0x22890], R111 ;  /* 0x0228906f6200d5a7 */ /* 0x000e6400080a007f */
[----:B-1----:R-:W-:Y:S05]  /*1fa40*/  @!P5 BRA `(.L_x_2704) ;  /* 0xfffffffc00f0d947 */ /* 0x002fea000383ffff */
[----:B------:R-:W-:Y:S05]  /*1fa50*/  BRA `(.L_x_3044) ;  /* 0xfffffe4400987947 */ /* 0x000fea000383ffff */
.L_x_2713:
[----:B0-----:R0:W1:Y:S02]  /*1fa60*/  SYNCS.PHASECHK.TRANS64.TRYWAIT P4, [R98+URZ+0x22890], R111 ;  /* 0x0228906f620075a7 */ /* 0x001064000808017f */
[----:B-1----:R-:W-:Y:S05]  /*1fa70*/  @!P4 NANOSLEEP.SYNCS 0x989680 ;  /* 0x009896800000c95d */ /* 0x002fea0003900000 */
[----:B------:R-:W1:Y:S02]  /*1fa80*/  @!P4 SYNCS.PHASECHK.TRANS64 P4, [R98+URZ+0x22890], R111 ;  /* 0x0228906f6200c5a7 */ /* 0x000e64000808007f */
[----:B-1----:R-:W-:Y:S05]  /*1fa90*/  @!P4 BRA `(.L_x_2713) ;  /* 0xfffffffc00f0c947 */ /* 0x002fea000383ffff */
[----:B------:R-:W-:Y:S05]  /*1faa0*/  BRA `(.L_x_3045) ;  /* 0xfffffe5400847947 */ /* 0x000fea000383ffff */
.L_x_2719:
[----:B-1----:R1:W2:Y:S02]  /*1fab0*/  SYNCS.PHASECHK.TRANS64.TRYWAIT P3, [R98+URZ+0x228b0], R111 ;  /* 0x0228b06f620075a7 */ /* 0x0022a4000806017f */
[----:B--2---:R-:W-:Y:S05]  /*1fac0*/  @!P3 NANOSLEEP.SYNCS 0x989680 ;  /* 0x009896800000b95d */ /* 0x004fea0003900000 */
[----:B------:R-:W2:Y:S02]  /*1fad0*/  @!P3 SYNCS.PHASECHK.TRANS64 P3, [R98+URZ+0x228b0], R111 ;  /* 0x0228b06f6200b5a7 */ /* 0x000ea4000806007f */
[----:B--2---:R-:W-:Y:S05]  /*1fae0*/  @!P3 BRA `(.L_x_2719) ;  /* 0xfffffffc00f0b947 */ /* 0x004fea000383ffff */
[----:B------:R-:W-:Y:S05]  /*1faf0*/  BRA `(.L_x_3046) ;  /* 0xfffffe5800147947 */ /* 0x000fea000383ffff */
.L_x_2735:
[----:B------:R-:W0:Y:S01]  /*1fb00*/  S2R R12, SR_TID.X ;  /* 0x00000000000c7919 */ /* 0x000e220000002100 */
[----:B------:R-:W-:Y:S01]  /*1fb10*/  BSSY B0, `(.L_x_3047) ;  /* 0x000000c000007945 */ /* 0x000fe20003800000 */
[----:B------:R-:W-:Y:S02]  /*1fb20*/  IMAD.MOV.U32 R11, RZ, RZ, 0x1f ;  /* 0x0000001fff0b7424 */ /* 0x000fe400078e00ff */
[----:B------:R-:W-:Y:S02]  /*1fb30*/  IMAD.MOV.U32 R15, RZ, RZ, -0x1 ;  /* 0xffffffffff0f7424 */ /* 0x000fe400078e00ff */
[----:B0-----:R-:W-:-:S05]  /*1fb40*/  VIADD R12, R12, 0xffffff80 ;  /* 0xffffff800c0c7836 */ /* 0x001fca0000000000 */
[----:B------:R-:W-:-:S04]  /*1fb50*/  SHF.R.S32.HI R7, RZ, 0x1f, R12 ;  /* 0x0000001fff077819 */ /* 0x000fc8000001140c */
[----:B------:R-:W-:Y:S01]  /*1fb60*/  LEA.HI R7, R7, R12, RZ, 0x7 ;  /* 0x0000000c07077211 */ /* 0x000fe200078f38ff */
[----:B------:R-:W-:-:S03]  /*1fb70*/  IMAD.MOV.U32 R12, RZ, RZ, RZ ;  /* 0x000000ffff0c7224 */ /* 0x000fc600078e00ff */
[----:B------:R-:W-:-:S05]  /*1fb80*/  SHF.R.S32.HI R7, RZ, 0x7, R7 ;  /* 0x00000007ff077819 */ /* 0x000fca0000011407 */
[----:B------:R-:W-:-:S07]  /*1fb90*/  IMAD.MOV.U32 R13, RZ, RZ, R7 ;  /* 0x000000ffff0d7224 */ /* 0x000fce00078e0007 */
[----:B-----5:R-:W-:Y:S05]  /*1fba0*/  WARPSYNC.COLLECTIVE R15, `(.L_x_3048) ;  /* 0x000000000f087348 */ /* 0x020fea0003c00000 */
[----:B------:R0:W1:Y:S02]  /*1fbb0*/  SHFL.IDX P6, R14, R13, R12, R11 ;  /* 0x0000000c0d0e7389 */ /* 0x00006400000c000b */
[----:B01---5:R-:W-:Y:S01]  /*1fbc0*/  ENDCOLLECTIVE ;  /* 0x000000000000791b */ /* 0x023fe20003800000 */
.L_x_3048:
[----:B------:R-:W-:Y:S05]  /*1fbd0*/  BSYNC B0 ;  /* 0x0000000000007941 */ /* 0x000fea0003800000 */
.L_x_3047:
[----:B------:R-:W-:Y:S05]  /*1fbe0*/  BRA `(.L_x_3049) ;  /* 0xfffffe6400bc7947 */ /* 0x000fea000383ffff */
.L_x_2747:
        /* <DEDUP_REMOVED lines=8> */
.L_x_3051:
[----:B------:R-:W-:Y:S05]  /*1fc70*/  BSYNC B1 ;  /* 0x0000000000017941 */ /* 0x000fea0003800000 */
.L_x_3050:
        /* <DEDUP_REMOVED lines=8> */
.L_x_3052:
[----:B------:R-:W-:Y:S02]  /*1fd00*/  IMAD.MOV.U32 R13, RZ, RZ, R8 ;  /* 0x000000ffff0d7224 */ /* 0x000fe400078e0008 */
[----:B------:R-:W-:-:S07]  /*1fd10*/  IMAD.MOV.U32 R0, RZ, RZ, R14 ;  /* 0x000000ffff007224 */ /* 0x000fce00078e000e */
[----:B------:R-:W-:Y:S05]  /*1fd20*/  WARPSYNC.COLLECTIVE R15, `(.L_x_3053) ;  /* 0x000000000f087348 */ /* 0x000fea0003c00000 */
[----:B------:R0:W1:Y:S02]  /*1fd30*/  SHFL.IDX P6, R14, R13, R12, R11 ;  /* 0x0000000c0d0e7389 */ /* 0x00006400000c000b */
[----:B01----:R-:W-:Y:S01]  /*1fd40*/  ENDCOLLECTIVE ;  /* 0x000000000000791b */ /* 0x003fe20003800000 */
.L_x_3053:
[----:B------:R-:W-:Y:S02]  /*1fd50*/  IMAD.MOV.U32 R13, RZ, RZ, R7 ;  /* 0x000000ffff0d7224 */ /* 0x000fe400078e0007 */
[----:B------:R-:W-:-:S07]  /*1fd60*/  IMAD.MOV.U32 R5, RZ, RZ, R14 ;  /* 0x000000ffff057224 */ /* 0x000fce00078e000e */
[----:B------:R-:W-:Y:S05]  /*1fd70*/  WARPSYNC.COLLECTIVE R15, `(.L_x_3054) ;  /* 0x000000000f087348 */ /* 0x000fea0003c00000 */
[----:B------:R0:W1:Y:S02]  /*1fd80*/  SHFL.IDX P6, R14, R13, R12, R11 ;  /* 0x0000000c0d0e7389 */ /* 0x00006400000c000b */
[----:B01----:R-:W-:Y:S01]  /*1fd90*/  ENDCOLLECTIVE ;  /* 0x000000000000791b */ /* 0x003fe20003800000 */
.L_x_3054:
[----:B------:R-:W-:Y:S05]  /*1fda0*/  BRA `(.L_x_3055) ;  /* 0xfffffe6c00207947 */ /* 0x000fea000383ffff */
.L_x_2750:
[----:B------:R-:W-:Y:S01]  /*1fdb0*/  BSSY B1, `(.L_x_3056) ;  /* 0x0000008000017945 */ /* 0x000fe20003800000 */
[----:B------:R-:W-:Y:S02]  /*1fdc0*/  IMAD.MOV.U32 R13, RZ, RZ, R6 ;  /* 0x000000ffff0d7224 */ /* 0x000fe400078e0006 */
[----:B------:R-:W-:Y:S02]  /*1fdd0*/  IMAD.MOV.U32 R12, RZ, RZ, 0x1 ;  /* 0x00000001ff0c7424 */ /* 0x000fe400078e00ff */
[----:B------:R-:W-:Y:S02]  /*1fde0*/  IMAD.MOV.U32 R11, RZ, RZ, 0x1c1f ;  /* 0x00001c1fff0b7424 */ /* 0x000fe400078e00ff */
[----:B------:R-:W-:-:S07]  /*1fdf0*/  IMAD.MOV.U32 R15, RZ, RZ, -0x1 ;  /* 0xffffffffff0f7424 */ /* 0x000fce00078e00ff */
[----:B0---4-:R-:W-:Y:S05]  /*1fe00*/  WARPSYNC.COLLECTIVE R15, `(.L_x_3057) ;  /* 0x000000000f087348 */ /* 0x011fea0003c00000 */
[----:B----4-:R1:W2:Y:S02]  /*1fe10*/  SHFL.IDX P6, R14, R13, R12, R11 ;  /* 0x0000000c0d0e7389 */ /* 0x0102a400000c000b */
[----:B012---:R-:W-:Y:S01]  /*1fe20*/  ENDCOLLECTIVE ;  /* 0x000000000000791b */ /* 0x007fe20003800000 */
.L_x_3057:
[----:B------:R-:W-:Y:S05]  /*1fe30*/  BSYNC B1 ;  /* 0x0000000000017941 */ /* 0x000fea0003800000 */
.L_x_3056:
        /* <DEDUP_REMOVED lines=8> */
.L_x_3058:
[----:B------:R-:W-:Y:S02]  /*1fec0*/  IMAD.MOV.U32 R13, RZ, RZ, R8 ;  /* 0x000000ffff0d7224 */ /* 0x000fe400078e0008 */
[----:B------:R-:W-:-:S07]  /*1fed0*/  IMAD.MOV.U32 R0, RZ, RZ, R14 ;  /* 0x000000ffff007224 */ /* 0x000fce00078e000e */
[----:B------:R-:W-:Y:S05]  /*1fee0*/  WARPSYNC.COLLECTIVE R15, `(.L_x_3059) ;  /* 0x000000000f087348 */ /* 0x000fea0003c00000 */
[----:B------:R0:W1:Y:S02]  /*1fef0*/  SHFL.IDX P6, R14, R13, R12, R11 ;  /* 0x0000000c0d0e7389 */ /* 0x00006400000c000b */
[----:B01----:R-:W-:Y:S01]  /*1ff00*/  ENDCOLLECTIVE ;  /* 0x000000000000791b */ /* 0x003fe20003800000 */
.L_x_3059:
[----:B------:R-:W-:Y:S02]  /*1ff10*/  IMAD.MOV.U32 R13, RZ, RZ, R7 ;  /* 0x000000ffff0d7224 */ /* 0x000fe400078e0007 */
[----:B------:R-:W-:-:S07]  /*1ff20*/  IMAD.MOV.U32 R5, RZ, RZ, R14 ;  /* 0x000000ffff057224 */ /* 0x000fce00078e000e */
[----:B------:R-:W-:Y:S05]  /*1ff30*/  WARPSYNC.COLLECTIVE R15, `(.L_x_3060) ;  /* 0x000000000f087348 */ /* 0x000fea0003c00000 */
[----:B------:R0:W1:Y:S02]  /*1ff40*/  SHFL.IDX P6, R14, R13, R12, R11 ;  /* 0x0000000c0d0e7389 */ /* 0x00006400000c000b */
[----:B01----:R-:W-:Y:S01]  /*1ff50*/  ENDCOLLECTIVE ;  /* 0x000000000000791b */ /* 0x003fe20003800000 */
.L_x_3060:
[----:B------:R-:W-:Y:S05]  /*1ff60*/  BRA `(.L_x_3061) ;  /* 0xfffffe6c00787947 */ /* 0x000fea000383ffff */
.L_x_2754:
[----:B0-----:R0:W1:Y:S02]  /*1ff70*/  SYNCS.PHASECHK.TRANS64.TRYWAIT P0, [R16+URZ+0x22800], R31 ;  /* 0x0228001f100075a7 */ /* 0x001064000800017f */
[----:B-1----:R-:W-:Y:S05]  /*1ff80*/  @!P0 NANOSLEEP.SYNCS 0x989680 ;  /* 0x009896800000895d */ /* 0x002fea0003900000 */
[----:B------:R-:W1:Y:S02]  /*1ff90*/  @!P0 SYNCS.PHASECHK.TRANS64 P0, [R16+URZ+0x22800], R31 ;  /* 0x0228001f100085a7 */ /* 0x000e64000800007f */
[----:B-1----:R-:W-:Y:S05]  /*1ffa0*/  @!P0 BRA `(.L_x_2754) ;  /* 0xfffffffc00f08947 */ /* 0x002fea000383ffff */
[----:B------:R-:W-:Y:S05]  /*1ffb0*/  BRA `(.L_x_3062) ;  /* 0xfffffe7000607947 */ /* 0x000fea000383ffff */
.L_x_2762:
[----:B------:R-:W0:Y:S01]  /*1ffc0*/  LDC R37, c[0x0][0x3f4] ;  /* 0x0000fd00ff257b82 */ /* 0x000e220000000800 */
        /* <DEDUP_REMOVED lines=8> */
.L_x_3064:
[----:B------:R-:W-:Y:S05]  /*20050*/  BSYNC B1 ;  /* 0x0000000000017941 */ /* 0x000fea0003800000 */
.L_x_3063:
[----:B------:R-:W-:Y:S01]  /*20060*/  IMAD.MOV.U32 R13, RZ, RZ, R10 ;  /* 0x000000ffff0d7224 */ /* 0x000fe200078e000a */
[----:B------:R-:W-:Y:S01]  /*20070*/  ISETP.GE.AND P0, PT, R30, R37, PT ;  /* 0x000000251e00720c */ /* 0x000fe20003f06270 */
[----:B------:R-:W-:Y:S02]  /*20080*/  IMAD.MOV.U32 R12, RZ, RZ, RZ ;  /* 0x000000ffff0c7224 */ /* 0x000fe400078e00ff */
[----:B------:R-:W-:Y:S02]  /*20090*/  IMAD.MOV.U32 R11, RZ, RZ, 0x1c1f ;  /* 0x00001c1fff0b7424 */ /* 0x000fe400078e00ff */
[----:B------:R-:W-:Y:S02]  /*200a0*/  IMAD.MOV.U32 R15, RZ, RZ, -0x1 ;  /* 0xffffffffff0f7424 */ /* 0x000fe400078e00ff */
[----:B------:R-:W-:Y:S02]  /*200b0*/  IMAD.MOV.U32 R0, RZ, RZ, R14 ;  /* 0x000000ffff007224 */ /* 0x000fe400078e000e */
[----:B------:R-:W-:-:S07]  /*200c0*/  IMAD R31, R204, R9, RZ ;  /* 0x00000009cc1f7224 */ /* 0x000fce00078e02ff */
[----:B------:R-:W-:Y:S05]  /*200d0*/  WARPSYNC.COLLECTIVE R15, `(.L_x_3065) ;  /* 0x000000000f087348 */ /* 0x000fea0003c00000 */
[----:B------:R0:W1:Y:S02]  /*200e0*/  SHFL.IDX P6, R14, R13, R12, R11 ;  /* 0x0000000c0d0e7389 */ /* 0x00006400000c000b */
[----:B01----:R-:W-:Y:S01]  /*200f0*/  ENDCOLLECTIVE ;  /* 0x000000000000791b */ /* 0x003fe20003800000 */
.L_x_3065:
[----:B------:R-:W-:Y:S01]  /*20100*/  ISETP.GE.OR P1, PT, R42, R31, P0 ;  /* 0x0000001f2a00720c */ /* 0x000fe20000726670 */
[----:B------:R-:W-:-:S12]  /*20110*/  IMAD.MOV.U32 R13, RZ, RZ, R29 ;  /* 0x000000ffff0d7224 */ /* 0x000fd800078e001d */
[C---:B------:R-:W-:Y:S01]  /*20120*/  @!P1 IMAD.SHL.U32 R9, R30.reuse, 0x2, RZ ;  /* 0x000000021e099824 */ /* 0x040fe200078e00ff */
[----:B------:R-:W-:Y:S01]  /*20130*/  @!P1 SHF.L.U64.HI R21, R30, 0x1, R43 ;  /* 0x000000011e159819 */ /* 0x000fe2000001022b */
[----:B------:R-:W-:-:S07]  /*20140*/  IMAD.MOV.U32 R3, RZ, RZ, R14 ;  /* 0x000000ffff037224 */ /* 0x000fce00078e000e */
[----:B------:R-:W-:Y:S05]  /*20150*/  WARPSYNC.COLLECTIVE R15, `(.L_x_3066) ;  /* 0x000000000f087348 */ /* 0x000fea0003c00000 */
[----:B------:R0:W1:Y:S02]  /*20160*/  SHFL.IDX P6, R14, R13, R12, R11 ;  /* 0x0000000c0d0e7389 */ /* 0x00006400000c000b */
[----:B01----:R-:W-:Y:S01]  /*20170*/  ENDCOLLECTIVE ;  /* 0x000000000000791b */ /* 0x003fe20003800000 */
.L_x_3066:
[----:B------:R-:W-:-:S05]  /*20180*/  @!P1 IADD3 R4, P2, R3, R9, RZ ;  /* 0x0000000903049210 */ /* 0x000fca0007f5e0ff */
[----:B------:R-:W-:-:S06]  /*20190*/  @!P1 IMAD.X R5, R0, 0x1, R21, P2 ;  /* 0x0000000100059824 */ /* 0x000fcc00010e0615 */
[----:B------:R-:W5:Y:S01]  /*201a0*/  @!P1 LD.E.128 R4, desc[UR40][R4.64] ;  /* 0x0000002804049980 */ /* 0x000f62000c101d00 */
[----:B------:R-:W-:Y:S02]  /*201b0*/  IMAD.MOV.U32 R13, RZ, RZ, R28 ;  /* 0x000000ffff0d7224 */ /* 0x000fe400078e001c */
[----:B------:R-:W-:-:S07]  /*201c0*/  IMAD.MOV.U32 R8, RZ, RZ, R14 ;  /* 0x000000ffff087224 */ /* 0x000fce00078e000e */
[----:B-----5:R-:W-:Y:S05]  /*201d0*/  WARPSYNC.COLLECTIVE R15, `(.L_x_3067) ;  /* 0x000000000f087348 */ /* 0x020fea0003c00000 */
[----:B------:R0:W1:Y:S02]  /*201e0*/  SHFL.IDX P6, R14, R13, R12, R11 ;  /* 0x0000000c0d0e7389 */ /* 0x00006400000c000b */
[----:B01---5:R-:W-:Y:S01]  /*201f0*/  ENDCOLLECTIVE ;  /* 0x000000000000791b */ /* 0x023fe20003800000 */
.L_x_3067:
[----:B------:R-:W-:-:S05]  /*20200*/  @!P1 IADD3 R14, P2, R14, R9, RZ ;  /* 0x000000090e0e9210 */ /* 0x000fca0007f5e0ff */
[----:B------:R-:W-:-:S04]  /*20210*/  @!P1 IMAD.X R3, R8, 0x1, R21, P2 ;  /* 0x0000000108039824 */ /* 0x000fc800010e0615 */
[----:B------:R-:W-:-:S05]  /*20220*/  @!P1 IMAD.MOV.U32 R15, RZ, RZ, R3 ;  /* 0x000000ffff0f9224 */ /* 0x000fca00078e0003 */
[----:B------:R0:W5:Y:S01]  /*20230*/  @!P1 LD.E.128 R24, desc[UR40][R14.64] ;  /* 0x000000280e189980 */ /* 0x000162000c101d00 */
[----:B------:R-:W-:Y:S02]  /*20240*/  IMAD.MOV.U32 R13, RZ, RZ, R20 ;  /* 0x000000ffff0d7224 */ /* 0x000fe400078e0014 */
[----:B------:R-:W-:Y:S02]  /*20250*/  IMAD.MOV.U32 R12, RZ, RZ, 0x1 ;  /* 0x00000001ff0c7424 */ /* 0x000fe400078e00ff */
[----:B0-----:R-:W-:-:S07]  /*20260*/  IMAD.MOV.U32 R15, RZ, RZ, -0x1 ;  /* 0xffffffffff0f7424 */ /* 0x001fce00078e00ff */
[----:B-----5:R-:W-:Y:S05]  /*20270*/  WARPSYNC.COLLECTIVE R15, `(.L_x_3068) ;  /* 0x000000000f087348 */ /* 0x020fea0003c00000 */
[----:B------:R0:W1:Y:S02]  /*20280*/  SHFL.IDX P6, R14, R13, R12, R11 ;  /* 0x0000000c0d0e7389 */ /* 0x00006400000c000b */
[----:B01---5:R-:W-:Y:S01]  /*20290*/  ENDCOLLECTIVE ;  /* 0x000000000000791b */ /* 0x023fe20003800000 */
.L_x_3068:
[----:B------:R-:W-:Y:S01]  /*202a0*/  CS2R R40, SRZ ;  /* 0x0000000000287805 */ /* 0x000fe2000001ff00 */
[----:B------:R-:W-:Y:S01]  /*202b0*/  IMAD.MOV.U32 R13, RZ, RZ, R10 ;  /* 0x000000ffff0d7224 */ /* 0x000fe200078e000a */
[----:B------:R-:W-:Y:S01]  /*202c0*/  CS2R R38, SRZ ;  /* 0x0000000000267805 */ /* 0x000fe2000001ff00 */
[----:B------:R-:W-:Y:S02]  /*202d0*/  @!P1 IMAD.MOV.U32 R40, RZ, RZ, R4 ;  /* 0x000000ffff289224 */ /* 0x000fe400078e0004 */
[----:B------:R-:W-:Y:S02]  /*202e0*/  @!P1 IMAD.MOV.U32 R41, RZ, RZ, R5 ;  /* 0x000000ffff299224 */ /* 0x000fe400078e0005 */
[----:B------:R-:W-:Y:S02]  /*202f0*/  IMAD.MOV.U32 R0, RZ, RZ, R40 ;  /* 0x000000ffff007224 */ /* 0x000fe400078e0028 */
[----:B------:R-:W-:-:S05]  /*20300*/  IMAD.MOV.U32 R3, RZ, RZ, R41 ;  /* 0x000000ffff037224 */ /* 0x000fca00078e0029 */
[----:B------:R-:W-:Y:S01]  /*20310*/  PRMT R53, R0, 0x5410, R3 ;  /* 0x0000541000357816 */ /* 0x000fe20000000003 */
[----:B------:R-:W-:-:S07]  /*20320*/  IMAD.MOV.U32 R0, RZ, RZ, R14 ;  /* 0x000000ffff007224 */ /* 0x000fce00078e000e */
[----:B------:R-:W-:Y:S05]  /*20330*/  WARPSYNC.COLLECTIVE R15, `(.L_x_3069) ;  /* 0x000000000f087348 */ /* 0x000fea0003c00000 */
[----:B------:R0:W1:Y:S02]  /*20340*/  SHFL.IDX P6, R14, R13, R12, R11 ;  /* 0x0000000c0d0e7389 */ /* 0x00006400000c000b */
[----:B01----:R-:W-:Y:S01]  /*20350*/  ENDCOLLECTIVE ;  /* 0x000000000000791b */ /* 0x003fe20003800000 */
.L_x_3069:
[----:B------:R-:W-:Y:S02]  /*20360*/  IMAD.MOV.U32 R13, RZ, RZ, R29 ;  /* 0x000000ffff0d7224 */ /* 0x000fe400078e001d */
[----:B------:R-:W-:-:S07]  /*20370*/  IMAD.MOV.U32 R3, RZ, RZ, R14 ;  /* 0x000000ffff037224 */ /* 0x000fce00078e000e */
[----:B------:R-:W-:Y:S05]  /*20380*/  WARPSYNC.COLLECTIVE R15, `(.L_x_3070) ;  /* 0x000000000f087348 */ /* 0x000fea0003c00000 */
[----:B------:R0:W1:Y:S02]  /*20390*/  SHFL.IDX P6, R14, R13, R12, R11 ;  /* 0x0000000c0d0e7389 */ /* 0x00006400000c000b */
[----:B01----:R-:W-:Y:S01]  /*203a0*/  ENDCOLLECTIVE ;  /* 0x000000000000791b */ /* 0x003fe20003800000 */
.L_x_3070:
[----:B------:R-:W-:Y:S02]  /*203b0*/  @!P1 IMAD.MOV.U32 R38, RZ, RZ, R6 ;  /* 0x000000ffff269224 */ /* 0x000fe400078e0006 */
[----:B------:R-:W-:Y:S01]  /*203c0*/  @!P1 IMAD.MOV.U32 R39, RZ, RZ, R7 ;  /* 0x000000ffff279224 */ /* 0x000fe200078e0007 */
[----:B------:R-:W-:Y:S01]  /*203d0*/  CS2R R6, SRZ ;  /* 0x0000000000067805 */ /* 0x000fe2000001ff00 */
[----:B------:R-:W-:Y:S01]  /*203e0*/  IMAD.MOV.U32 R10, RZ, RZ, R38 ;  /* 0x000000ffff0a7224 */ /* 0x000fe200078e0026 */
[----:B------:R-:W-:Y:S01]  /*203f0*/  CS2R R4, SRZ ;  /* 0x0000000000047805 */ /* 0x000fe2000001ff00 */
[----:B------:R-:W-:Y:S02]  /*20400*/  IMAD.MOV.U32 R21, RZ, RZ, R39 ;  /* 0x000000ffff157224 */ /* 0x000fe400078e0027 */
[----:B------:R-:W-:Y:S02]  /*20410*/  @!P1 IMAD.MOV.U32 R6, RZ, RZ, R24 ;  /* 0x000000ffff069224 */ /* 0x000fe400078e0018 */
[----:B------:R-:W-:-:S02]  /*20420*/  @!P1 IMAD.MOV.U32 R7, RZ, RZ, R25 ;  /* 0x000000ffff079224 */ /* 0x000fc400078e0019 */
[----:B------:R-:W-:Y:S02]  /*20430*/  IMAD.MOV.U32 R13, RZ, RZ, R28 ;  /* 0x000000ffff0d7224 */ /* 0x000fe400078e001c */
[----:B------:R-:W-:Y:S02]  /*20440*/  @!P1 IMAD.MOV.U32 R4, RZ, RZ, R26 ;  /* 0x000000ffff049224 */ /* 0x000fe400078e001a */
[----:B------:R-:W-:Y:S01]  /*20450*/  @!P1 IMAD.MOV.U32 R5, RZ, RZ, R27 ;  /* 0x000000ffff059224 */ /* 0x000fe200078e001b */
[----:B------:R-:W-:Y:S01]  /*20460*/  PRMT R9, R10, 0x5410, R21 ;  /* 0x000054100a097816 */ /* 0x000fe20000000015 */
[----:B------:R-:W-:Y:S02]  /*20470*/  IMAD.MOV.U32 R10, RZ, RZ, R6 ;  /* 0x000000ffff0a7224 */ /* 0x000fe400078e0006 */
[----:B------:R-:W-:-:S07]  /*20480*/  IMAD.MOV.U32 R8, RZ, RZ, R14 ;  /* 0x000000ffff087224 */ /* 0x000fce00078e000e */
[----:B------:R-:W-:Y:S05]  /*20490*/  WARPSYNC.COLLECTIVE R15, `(.L_x_3071) ;  /* 0x000000000f087348 */ /* 0x000fea0003c00000 */
[----:B------:R0:W1:Y:S02]  /*204a0*/  SHFL.IDX P6, R14, R13, R12, R11 ;  /* 0x0000000c0d0e7389 */ /* 0x00006400000c000b */
[----:B01----:R-:W-:Y:S01]  /*204b0*/  ENDCOLLECTIVE ;  /* 0x000000000000791b */ /* 0x003fe20003800000 */
.L_x_3071:
[----:B------:R-:W-:Y:S01]  /*204c0*/  CS2R R24, SRZ ;  /* 0x0000000000187805 */ /* 0x000fe2000001ff00 */
[----:B------:R-:W-:Y:S02]  /*204d0*/  IMAD.MOV.U32 R11, RZ, RZ, R7 ;  /* 0x000000ffff0b7224 */ /* 0x000fe400078e0007 */
[----:B------:R-:W-:Y:S02]  /*204e0*/  IMAD.MOV.U32 R12, RZ, RZ, R4 ;  /* 0x000000ffff0c7224 */ /* 0x000fe400078e0004 */
[----:B------:R-:W-:Y:S01]  /*204f0*/  IMAD.MOV.U32 R13, RZ, RZ, R5 ;  /* 0x000000ffff0d7224 */ /* 0x000fe200078e0005 */
[----:B------:R-:W-:-:S04]  /*20500*/  PRMT R48, R10, 0x5410, R11 ;  /* 0x000054100a307816 */ /* 0x000fc8000000000b */
[----:B------:R-:W-:Y:S01]  /*20510*/  PRMT R52, R12, 0x5410, R13 ;  /* 0x000054100c347816 */ /* 0x000fe2000000000d */
[----:B------:R-:W-:Y:S06]  /*20520*/  BRA `(.L_x_3072) ;  /* 0xfffffe7c00347947 */ /* 0x000fec000383ffff */
.L_x_2766:
[----:B0-----:R0:W2:Y:S02]  /*20530*/  SYNCS.PHASECHK.TRANS64.TRYWAIT P1, [R16+URZ+0x22800], R11 ;  /* 0x0228000b100075a7 */ /* 0x0010a4000802017f */
[----:B--2---:R-:W-:Y:S05]  /*20540*/  @!P1 NANOSLEEP.SYNCS 0x989680 ;  /* 0x009896800000995d */ /* 0x004fea0003900000 */
[----:B------:R-:W2:Y:S02]  /*20550*/  @!P1 SYNCS.PHASECHK.TRANS64 P1, [R16+URZ+0x22800], R11 ;  /* 0x0228000b100095a7 */ /* 0x000ea4000802007f */
[----:B--2---:R-:W-:Y:S05]  /*20560*/  @!P1 BRA `(.L_x_2766) ;  /* 0xfffffffc00f09947 */ /* 0x004fea000383ffff */
[----:B------:R-:W-:Y:S05]  /*20570*/  BRA `(.L_x_3073) ;  /* 0xfffffe7c00c07947 */ /* 0x000fea000383ffff */
.L_x_2772:
[----:B--2---:R2:W3:Y:S02]  /*20580*/  SYNCS.PHASECHK.TRANS64.TRYWAIT P2, [R6+URZ+0x22830], R11 ;  /* 0x0228300b060075a7 */ /* 0x0044e4000804017f */
[----:B---3--:R-:W-:Y:S05]  /*20590*/  @!P2 NANOSLEEP.SYNCS 0x989680 ;  /* 0x009896800000a95d */ /* 0x008fea0003900000 */
[----:B------:R-:W3:Y:S02]  /*205a0*/  @!P2 SYNCS.PHASECHK.TRANS64 P2, [R6+URZ+0x22830], R11 ;  /* 0x0228300b0600a5a7 */ /* 0x000ee4000804007f */
[----:B---3--:R-:W-:Y:S05]  /*205b0*/  @!P2 BRA `(.L_x_2772) ;  /* 0xfffffffc00f0a947 */ /* 0x008fea000383ffff */
[----:B------:R-:W-:Y:S05]  /*205c0*/  BRA `(.L_x_2771) ;  /* 0xfffffe8c00287947 */ /* 0x000fea000383ffff */
.L_x_2785:
[----:B-1----:R1:W3:Y:S02]  /*205d0*/  SYNCS.PHASECHK.TRANS64.TRYWAIT P2, [R6+URZ+0x22850], R11 ;  /* 0x0228500b060075a7 */ /* 0x0022e4000804017f */
[----:B---3--:R-:W-:Y:S05]  /*205e0*/  @!P2 NANOSLEEP.SYNCS 0x989680 ;  /* 0x009896800000a95d */ /* 0x008fea0003900000 */
[----:B------:R-:W3:Y:S02]  /*205f0*/  @!P2 SYNCS.PHASECHK.TRANS64 P2, [R6+URZ+0x22850], R11 ;  /* 0x0228500b0600a5a7 */ /* 0x000ee4000804007f */
[----:B---3--:R-:W-:Y:S05]  /*20600*/  @!P2 BRA `(.L_x_2785) ;  /* 0xfffffffc00f0a947 */ /* 0x008fea000383ffff */
[----:B------:R-:W-:Y:S05]  /*20610*/  BRA `(.L_x_2784) ;  /* 0xfffffeb000107947 */ /* 0x000fea000383ffff */
.L_x_2794:
[----:B-1----:R1:W2:Y:S02]  /*20620*/  SYNCS.PHASECHK.TRANS64.TRYWAIT P2, [R201+URZ+0x22830], R202 ;  /* 0x022830cac90075a7 */ /* 0x0022a4000804017f */
[----:B--2---:R-:W-:Y:S05]  /*20630*/  @!P2 NANOSLEEP.SYNCS 0x989680 ;  /* 0x009896800000a95d */ /* 0x004fea0003900000 */
[----:B------:R-:W2:Y:S02]  /*20640*/  @!P2 SYNCS.PHASECHK.TRANS64 P2, [R201+URZ+0x22830], R202 ;  /* 0x022830cac900a5a7 */ /* 0x000ea4000804007f */
[----:B--2---:R-:W-:Y:S05]  /*20650*/  @!P2 BRA `(.L_x_2794) ;  /* 0xfffffffc00f0a947 */ /* 0x004fea000383ffff */
[----:B------:R-:W-:Y:S05]  /*20660*/  BRA `(.L_x_2793) ;  /* 0xfffffeb400d47947 */ /* 0x000fea000383ffff */
.L_x_2807:
[----:B---3--:R3:W4:Y:S02]  /*20670*/  SYNCS.PHASECHK.TRANS64.TRYWAIT P2, [R201+URZ+0x22850], R202 ;  /* 0x022850cac90075a7 */ /* 0x008724000804017f */
[----:B----4-:R-:W-:Y:S05]  /*20680*/  @!P2 NANOSLEEP.SYNCS 0x989680 ;  /* 0x009896800000a95d */ /* 0x010fea0003900000 */
[----:B------:R-:W4:Y:S02]  /*20690*/  @!P2 SYNCS.PHASECHK.TRANS64 P2, [R201+URZ+0x22850], R202 ;  /* 0x022850cac900a5a7 */ /* 0x000f24000804007f */
[----:B----4-:R-:W-:Y:S05]  /*206a0*/  @!P2 BRA `(.L_x_2807) ;  /* 0xfffffffc00f0a947 */ /* 0x010fea000383ffff */
[----:B------:R-:W-:Y:S05]  /*206b0*/  BRA `(.L_x_2806) ;  /* 0xfffffee000f87947 */ /* 0x000fea000383ffff */
.L_x_2817:
[----:B-1----:R1:W2:Y:S02]  /*206c0*/  SYNCS.PHASECHK.TRANS64.TRYWAIT P3, [R6+URZ+0x22830], R213 ;  /* 0x022830d5060075a7 */ /* 0x0022a4000806017f */
[----:B--2---:R-:W-:Y:S05]  /*206d0*/  @!P3 NANOSLEEP.SYNCS 0x989680 ;  /* 0x009896800000b95d */ /* 0x004fea0003900000 */
[----:B------:R-:W2:Y:S02]  /*206e0*/  @!P3 SYNCS.PHASECHK.TRANS64 P3, [R6+URZ+0x22830], R213 ;  /* 0x022830d50600b5a7 */ /* 0x000ea4000806007f */
[----:B--2---:R-:W-:Y:S05]  /*206f0*/  @!P3 BRA `(.L_x_2817) ;  /* 0xfffffffc00f0b947 */ /* 0x004fea000383ffff */
[----:B------:R-:W-:Y:S05]  /*20700*/  BRA `(.L_x_2816) ;  /* 0xfffffee800ec7947 */ /* 0x000fea000383ffff */
.L_x_2822:
[----:B--2---:R2:W3:Y:S02]  /*20710*/  SYNCS.PHASECHK.TRANS64.TRYWAIT P3, [R6+URZ+0x22850], R213 ;  /* 0x022850d5060075a7 */ /* 0x0044e4000806017f */
[----:B---3--:R-:W-:Y:S05]  /*20720*/  @!P3 NANOSLEEP.SYNCS 0x989680 ;  /* 0x009896800000b95d */ /* 0x008fea0003900000 */
[----:B------:R-:W3:Y:S02]  /*20730*/  @!P3 SYNCS.PHASECHK.TRANS64 P3, [R6+URZ+0x22850], R213 ;  /* 0x022850d50600b5a7 */ /* 0x000ee4000806007f */
[----:B---3--:R-:W-:Y:S05]  /*20740*/  @!P3 BRA `(.L_x_2822) ;  /* 0xfffffffc00f0b947 */ /* 0x008fea000383ffff */
[----:B------:R-:W-:Y:S05]  /*20750*/  BRA `(.L_x_2821) ;  /* 0xffffff0400487947 */ /* 0x000fea000383ffff */
.L_x_2828:
[----:B--2---:R2:W3:Y:S02]  /*20760*/  SYNCS.PHASECHK.TRANS64.TRYWAIT P2, [R201+URZ+0x22830], R200 ;  /* 0x022830c8c90075a7 */ /* 0x0044e4000804017f */
[----:B---3--:R-:W-:Y:S05]  /*20770*/  @!P2 NANOSLEEP.SYNCS 0x989680 ;  /* 0x009896800000a95d */ /* 0x008fea0003900000 */
[----:B------:R-:W3:Y:S02]  /*20780*/  @!P2 SYNCS.PHASECHK.TRANS64 P2, [R201+URZ+0x22830], R200 ;  /* 0x022830c8c900a5a7 */ /* 0x000ee4000804007f */
[----:B---3--:R-:W-:Y:S05]  /*20790*/  @!P2 BRA `(.L_x_2828) ;  /* 0xfffffffc00f0a947 */ /* 0x008fea000383ffff */
[----:B------:R-:W-:Y:S05]  /*207a0*/  BRA `(.L_x_2827) ;  /* 0xffffff0800787947 */ /* 0x000fea000383ffff */
.L_x_2841:
[----:B-1----:R1:W2:Y:S02]  /*207b0*/  SYNCS.PHASECHK.TRANS64.TRYWAIT P2, [R201+URZ+0x22850], R200 ;  /* 0x022850c8c90075a7 */ /* 0x0022a4000804017f */
[----:B--2---:R-:W-:Y:S05]  /*207c0*/  @!P2 NANOSLEEP.SYNCS 0x989680 ;  /* 0x009896800000a95d */ /* 0x004fea0003900000 */
[----:B------:R-:W2:Y:S02]  /*207d0*/  @!P2 SYNCS.PHASECHK.TRANS64 P2, [R201+URZ+0x22850], R200 ;  /* 0x022850c8c900a5a7 */ /* 0x000ea4000804007f */
[----:B--2---:R-:W-:Y:S05]  /*207e0*/  @!P2 BRA `(.L_x_2841) ;  /* 0xfffffffc00f0a947 */ /* 0x004fea000383ffff */
[----:B------:R-:W-:Y:S05]  /*207f0*/  BRA `(.L_x_2840) ;  /* 0xffffff3400907947 */ /* 0x000fea000383ffff */
.L_x_2856:
[----:B------:R-:W-:Y:S02]  /*20800*/  IMAD.MOV.U32 R13, RZ, RZ, R4 ;  /* 0x000000ffff0d7224 */ /* 0x000fe400078e0004 */
[----:B------:R-:W-:Y:S02]  /*20810*/  IMAD.MOV.U32 R12, RZ, RZ, RZ ;  /* 0x000000ffff0c7224 */ /* 0x000fe400078e00ff */
[----:B------:R-:W-:Y:S02]  /*20820*/  IMAD.MOV.U32 R11, RZ, RZ, 0x181f ;  /* 0x0000181fff0b7424 */ /* 0x000fe400078e00ff */
[----:B------:R-:W-:-:S07]  /*20830*/  IMAD.MOV.U32 R15, RZ, RZ, -0x1 ;  /* 0xffffffffff0f7424 */ /* 0x000fce00078e00ff */
[----:B--23--:R-:W-:Y:S05]  /*20840*/  WARPSYNC.COLLECTIVE R15, `(.L_x_3074) ;  /* 0x000000000f087348 */ /* 0x00cfea0003c00000 */
[----:B------:R0:W1:Y:S02]  /*20850*/  SHFL.IDX P6, R14, R13, R12, R11 ;  /* 0x0000000c0d0e7389 */ /* 0x00006400000c000b */
[----:B0123--:R-:W-:Y:S01]  /*20860*/  ENDCOLLECTIVE ;  /* 0x000000000000791b */ /* 0x00ffe20003800000 */
.L_x_3074:
[----:B------:R-:W-:Y:S02]  /*20870*/  IMAD.MOV.U32 R13, RZ, RZ, R0 ;  /* 0x000000ffff0d7224 */ /* 0x000fe400078e0000 */
[----:B------:R-:W-:-:S07]  /*20880*/  IMAD.MOV.U32 R3, RZ, RZ, R14 ;  /* 0x000000ffff037224 */ /* 0x000fce00078e000e */
[----:B------:R-:W-:Y:S05]  /*20890*/  WARPSYNC.COLLECTIVE R15, `(.L_x_3075) ;  /* 0x000000000f087348 */ /* 0x000fea0003c00000 */
[----:B------:R0:W1:Y:S02]  /*208a0*/  SHFL.IDX P6, R14, R13, R12, R11 ;  /* 0x0000000c0d0e7389 */ /* 0x00006400000c000b */
[----:B01----:R-:W-:Y:S01]  /*208b0*/  ENDCOLLECTIVE ;  /* 0x000000000000791b */ /* 0x003fe20003800000 */
.L_x_3075:
[----:B------:R-:W-:Y:S05]  /*208c0*/  BRA `(.L_x_3076) ;  /* 0xffffff6800a87947 */ /* 0x000fea000383ffff */
.L_x_2859:
[----:B------:R-:W-:Y:S01]  /*208d0*/  BSSY B1, `(.L_x_3077) ;  /* 0x0000008000017945 */ /* 0x000fe20003800000 */
[----:B-1----:R-:W-:Y:S02]  /*208e0*/  IMAD.MOV.U32 R13, RZ, RZ, R4 ;  /* 0x000000ffff0d7224 */ /* 0x002fe400078e0004 */
[----:B------:R-:W-:Y:S02]  /*208f0*/  IMAD.MOV.U32 R12, RZ, RZ, 0x1 ;  /* 0x00000001ff0c7424 */ /* 0x000fe400078e00ff */
[----:B------:R-:W-:Y:S02]  /*20900*/  IMAD.MOV.U32 R11, RZ, RZ, 0x181f ;  /* 0x0000181fff0b7424 */ /* 0x000fe400078e00ff */
[----:B------:R-:W-:-:S07]  /*20910*/  IMAD.MOV.U32 R15, RZ, RZ, -0x1 ;  /* 0xffffffffff0f7424 */ /* 0x000fce00078e00ff */
[----:B0-234-:R-:W-:Y:S05]  /*20920*/  WARPSYNC.COLLECTIVE R15, `(.L_x_3078) ;  /* 0x000000000f087348 */ /* 0x01dfea0003c00000 */
[----:B----4-:R1:W4:Y:S02]  /*20930*/  SHFL.IDX P6, R14, R13, R12, R11 ;  /* 0x0000000c0d0e7389 */ /* 0x01032400000c000b */
[----:B01234-:R-:W-:Y:S01]  /*20940*/  ENDCOLLECTIVE ;  /* 0x000000000000791b */ /* 0x01ffe20003800000 */
.L_x_3078:
[----:B------:R-:W-:Y:S05]  /*20950*/  BSYNC B1 ;  /* 0x0000000000017941 */ /* 0x000fea0003800000 */
.L_x_3077:
        /* <DEDUP_REMOVED lines=8> */
.L_x_3079:
[----:B------:R-:W-:Y:S05]  /*209e0*/  BRA `(.L_x_3080) ;  /* 0xffffff6800dc7947 */ /* 0x000fea000383ffff */
.L_x_2862:
        /* <DEDUP_REMOVED lines=8> */
.L_x_3082:
[----:B------:R-:W-:Y:S05]  /*20a70*/  BSYNC B1 ;  /* 0x0000000000017941 */ /* 0x000fea0003800000 */
.L_x_3081:
        /* <DEDUP_REMOVED lines=8> */
.L_x_3083:
[----:B------:R-:W-:Y:S05]  /*20b00*/  BRA `(.L_x_3084) ;  /* 0xffffff6c000c7947 */ /* 0x000fea000383ffff */
.L_x_2865:
        /* <DEDUP_REMOVED lines=8> */
.L_x_3086:
[----:B------:R-:W-:Y:S05]  /*20b90*/  BSYNC B1 ;  /* 0x0000000000017941 */ /* 0x000fea0003800000 */
.L_x_3085:
        /* <DEDUP_REMOVED lines=8> */
.L_x_3087:
[----:B------:R-:W-:Y:S05]  /*20c20*/  BRA `(.L_x_3088) ;  /* 0xffffff6c003c7947 */ /* 0x000fea000383ffff */
.L_x_2890:
[----:B------:R-:W1:Y:S01]  /*20c30*/  S2R R7, SR_TID.X ;  /* 0x0000000000077919 */ /* 0x000e620000002100 */
[----:B------:R-:W-:Y:S01]  /*20c40*/  BSSY B1, `(.L_x_3089) ;  /* 0x000000a000017945 */ /* 0x000fe20003800000 */
[----:B------:R-:W-:Y:S02]  /*20c50*/  IMAD.MOV.U32 R12, RZ, RZ, RZ ;  /* 0x000000ffff0c7224 */ /* 0x000fe400078e00ff */
[----:B0-----:R-:W-:Y:S02]  /*20c60*/  IMAD.MOV.U32 R11, RZ, RZ, 0x1f ;  /* 0x0000001fff0b7424 */ /* 0x001fe400078e00ff */
[----:B------:R-:W-:Y:S01]  /*20c70*/  IMAD.MOV.U32 R15, RZ, RZ, -0x1 ;  /* 0xffffffffff0f7424 */ /* 0x000fe200078e00ff */
[----:B-1----:R-:W-:-:S04]  /*20c80*/  SHF.R.U32.HI R7, RZ, 0x5, R7 ;  /* 0x00000005ff077819 */ /* 0x002fc80000011607 */
[----:B------:R-:W-:-:S05]  /*20c90*/  LOP3.LUT R7, R7, 0x3, RZ, 0xc0, !PT ;  /* 0x0000000307077812 */ /* 0x000fca00078ec0ff */
[----:B------:R-:W-:-:S07]  /*20ca0*/  IMAD.MOV.U32 R13, RZ, RZ, R7 ;  /* 0x000000ffff0d7224 */ /* 0x000fce00078e0007 */
[----:B------:R-:W-:Y:S05]  /*20cb0*/  WARPSYNC.COLLECTIVE R15, `(.L_x_3090) ;  /* 0x000000000f087348 */ /* 0x000fea0003c00000 */
[----:B------:R0:W1:Y:S02]  /*20cc0*/  SHFL.IDX P6, R14, R13, R12, R11 ;  /* 0x0000000c0d0e7389 */ /* 0x00006400000c000b */
[----:B01----:R-:W-:Y:S01]  /*20cd0*/  ENDCOLLECTIVE ;  /* 0x000000000000791b */ /* 0x003fe20003800000 */
.L_x_3090:
[----:B------:R-:W-:Y:S05]  /*20ce0*/  BSYNC B1 ;  /* 0x0000000000017941 */ /* 0x000fea0003800000 */
.L_x_3089:
[----:B------:R-:W-:Y:S05]  /*20cf0*/  BRA `(.L_x_3091) ;  /* 0xffffff84006c7947 */ /* 0x000fea000383ffff */
.L_x_2892:
[----:B------:R-:W-:Y:S01]  /*20d00*/  BSSY B1, `(.L_x_3092) ;  /* 0x0000006000017945 */ /* 0x000fe20003800000 */
[----:B------:R-:W-:-:S07]  /*20d10*/  IMAD.MOV.U32 R15, RZ, RZ, -0x1 ;  /* 0xffffffffff0f7424 */ /* 0x000fce00078e00ff */
[----:B01----:R-:W-:Y:S05]  /*20d20*/  WARPSYNC.COLLECTIVE R15, `(.L_x_3093) ;  /* 0x000000000f0c7348 */ /* 0x003fea0003c00000 */
[----:B------:R-:W-:Y:S02]  /*20d30*/  ELECT P6, UR62, PT ;  /* 0x00000000003e782f */ /* 0x000fe400038c0000 */
[----:B------:R-:W-:Y:S01]  /*20d40*/  MOV R14, UR62 ;  /* 0x0000003e000e7c02 */ /* 0x000fe20008000f00 */
[----:B01----:R-:W-:Y:S10]  /*20d50*/  ENDCOLLECTIVE ;  /* 0x000000000000791b */ /* 0x003ff40003800000 */
.L_x_3093:
[----:B------:R-:W-:Y:S05]  /*20d60*/  BSYNC B1 ;  /* 0x0000000000017941 */ /* 0x000fea0003800000 */
.L_x_3092:
[----:B------:R-:W-:Y:S05]  /*20d70*/  BRA `(.L_x_2891) ;  /* 0xffffff8400647947 */ /* 0x000fea000383ffff */
.L_x_2894:
[----:B-1----:R-:W2:Y:S02]  /*20d80*/  LDL R6, [R1+0x4] ;  /* 0x0000040001067983 */ /* 0x002ea40000100800 */
[----:B--2---:R1:W2:Y:S02]  /*20d90*/  SYNCS.PHASECHK.TRANS64.TRYWAIT P0, [R6+URZ+0x22820], R5 ;  /* 0x02282005060075a7 */ /* 0x0042a4000800017f */
[----:B--2---:R-:W-:Y:S05]  /*20da0*/  @!P0 NANOSLEEP.SYNCS 0x989680 ;  /* 0x009896800000895d */ /* 0x004fea0003900000 */
[----:B------:R-:W2:Y:S02]  /*20db0*/  @!P0 SYNCS.PHASECHK.TRANS64 P0, [R6+URZ+0x22820], R5 ;  /* 0x02282005060085a7 */ /* 0x000ea4000800007f */
[----:B--2---:R-:W-:Y:S05]  /*20dc0*/  @!P0 BRA `(.L_x_2894) ;  /* 0xfffffffc00ec8947 */ /* 0x004fea000383ffff */
[----:B------:R-:W-:Y:S05]  /*20dd0*/  BRA `(.L_x_3094) ;  /* 0xffffff8400747947 */ /* 0x000fea000383ffff */
.L_x_2898:
[----:B-1----:R1:W2:Y:S02]  /*20de0*/  SYNCS.PHASECHK.TRANS64.TRYWAIT P0, [R6+URZ+0x228a0], R9 ;  /* 0x0228a009060075a7 */ /* 0x0022a4000800017f */
[----:B--2---:R-:W-:Y:S05]  /*20df0*/  @!P0 NANOSLEEP.SYNCS 0x989680 ;  /* 0x009896800000895d */ /* 0x004fea0003900000 */
[----:B------:R-:W2:Y:S02]  /*20e00*/  @!P0 SYNCS.PHASECHK.TRANS64 P0, [R6+URZ+0x228a0], R9 ;  /* 0x0228a009060085a7 */ /* 0x000ea4000800007f */
[----:B--2---:R-:W-:Y:S05]  /*20e10*/  @!P0 BRA `(.L_x_2898) ;  /* 0xfffffffc00f08947 */ /* 0x004fea000383ffff */
[----:B------:R-:W-:Y:S05]  /*20e20*/  BRA `(.L_x_3095) ;  /* 0xffffff8400987947 */ /* 0x000fea000383ffff */
.L_x_2903:
[----:B--2---:R2:W3:Y:S02]  /*20e30*/  SYNCS.PHASECHK.TRANS64.TRYWAIT P0, [R6+URZ+0x228c0], R9 ;  /* 0x0228c009060075a7 */ /* 0x0044e4000800017f */
[----:B---3--:R-:W-:Y:S05]  /*20e40*/  @!P0 NANOSLEEP.SYNCS 0x989680 ;  /* 0x009896800000895d */ /* 0x008fea0003900000 */
[----:B------:R-:W3:Y:S02]  /*20e50*/  @!P0 SYNCS.PHASECHK.TRANS64 P0, [R6+URZ+0x228c0], R9 ;  /* 0x0228c009060085a7 */ /* 0x000ee4000800007f */
[----:B---3--:R-:W-:Y:S05]  /*20e60*/  @!P0 BRA `(.L_x_2903) ;  /* 0xfffffffc00f08947 */ /* 0x008fea000383ffff */
[----:B------:R-:W-:Y:S05]  /*20e70*/  BRA `(.L_x_3096) ;  /* 0xffffff88001c7947 */ /* 0x000fea000383ffff */
.L_x_2913:
[----:B-1----:R1:W2:Y:S02]  /*20e80*/  SYNCS.PHASECHK.TRANS64.TRYWAIT P1, [R5+URZ+0x228a0], R6 ;  /* 0x0228a006050075a7 */ /* 0x0022a4000802017f */
[----:B--2---:R-:W-:Y:S05]  /*20e90*/  @!P1 NANOSLEEP.SYNCS 0x989680 ;  /* 0x009896800000995d */ /* 0x004fea0003900000 */
[----:B------:R-:W2:Y:S02]  /*20ea0*/  @!P1 SYNCS.PHASECHK.TRANS64 P1, [R5+URZ+0x228a0], R6 ;  /* 0x0228a006050095a7 */ /* 0x000ea4000802007f */
[----:B--2---:R-:W-:Y:S05]  /*20eb0*/  @!P1 BRA `(.L_x_2913) ;  /* 0xfffffffc00f09947 */ /* 0x004fea000383ffff */
[----:B------:R-:W-:Y:S05]  /*20ec0*/  BRA `(.L_x_3097) ;  /* 0xffffff8c00b47947 */ /* 0x000fea000383ffff */
.L_x_2918:
[----:B--2---:R2:W3:Y:S02]  /*20ed0*/  SYNCS.PHASECHK.TRANS64.TRYWAIT P1, [R5+URZ+0x228c0], R6 ;  /* 0x0228c006050075a7 */ /* 0x0044e4000802017f */
[----:B---3--:R-:W-:Y:S05]  /*20ee0*/  @!P1 NANOSLEEP.SYNCS 0x989680 ;  /* 0x009896800000995d */ /* 0x008fea0003900000 */
[----:B------:R-:W3:Y:S02]  /*20ef0*/  @!P1 SYNCS.PHASECHK.TRANS64 P1, [R5+URZ+0x228c0], R6 ;  /* 0x0228c006050095a7 */ /* 0x000ee4000802007f */
[----:B---3--:R-:W-:Y:S05]  /*20f00*/  @!P1 BRA `(.L_x_2918) ;  /* 0xfffffffc00f09947 */ /* 0x008fea000383ffff */
[----:B------:R-:W-:Y:S05]  /*20f10*/  BRA `(.L_x_3098) ;  /* 0xffffff9000347947 */ /* 0x000fea000383ffff */
.L_x_2942:
[----:B------:R-:W2:Y:S01]  /*20f20*/  S2R R4, SR_TID.X ;  /* 0x0000000000047919 */ /* 0x000ea20000002100 */
[----:B------:R-:W-:Y:S01]  /*20f30*/  BSSY B0, `(.L_x_3099) ;  /* 0x000000a000007945 */ /* 0x000fe20003800000 */
[----:B------:R-:W-:Y:S02]  /*20f40*/  IMAD.MOV.U32 R12, RZ, RZ, RZ ;  /* 0x000000ffff0c7224 */ /* 0x000fe400078e00ff */
[----:B0-----:R-:W-:Y:S02]  /*20f50*/  IMAD.MOV.U32 R11, RZ, RZ, 0x1f ;  /* 0x0000001fff0b7424 */ /* 0x001fe400078e00ff */
[----:B------:R-:W-:Y:S01]  /*20f60*/  IMAD.MOV.U32 R15, RZ, RZ, -0x1 ;  /* 0xffffffffff0f7424 */ /* 0x000fe200078e00ff */
[----:B--2---:R-:W-:-:S04]  /*20f70*/  SHF.R.U32.HI R4, RZ, 0x5, R4 ;  /* 0x00000005ff047819 */ /* 0x004fc80000011604 */
[----:B------:R-:W-:-:S05]  /*20f80*/  LOP3.LUT R4, R4, 0x3, RZ, 0xc0, !PT ;  /* 0x0000000304047812 */ /* 0x000fca00078ec0ff */
[----:B------:R-:W-:-:S07]  /*20f90*/  IMAD.MOV.U32 R13, RZ, RZ, R4 ;  /* 0x000000ffff0d7224 */ /* 0x000fce00078e0004 */
[----:B-1----:R-:W-:Y:S05]  /*20fa0*/  WARPSYNC.COLLECTIVE R15, `(.L_x_3100) ;  /* 0x000000000f087348 */ /* 0x002fea0003c00000 */
[----:B------:R0:W2:Y:S02]  /*20fb0*/  SHFL.IDX P6, R14, R13, R12, R11 ;  /* 0x0000000c0d0e7389 */ /* 0x0000a400000c000b */
[----:B012---:R-:W-:Y:S01]  /*20fc0*/  ENDCOLLECTIVE ;  /* 0x000000000000791b */ /* 0x007fe20003800000 */
.L_x_3100:
[----:B------:R-:W-:Y:S05]  /*20fd0*/  BSYNC B0 ;  /* 0x0000000000007941 */ /* 0x000fea0003800000 */
.L_x_3099:
[----:B------:R-:W-:Y:S05]  /*20fe0*/  BRA `(.L_x_3101) ;  /* 0xffffffa000207947 */ /* 0x000fea000383ffff */
.L_x_2944:
[----:B------:R-:W-:Y:S01]  /*20ff0*/  BSSY B0, `(.L_x_3102) ;  /* 0x0000006000007945 */ /* 0x000fe20003800000 */
[----:B------:R-:W-:-:S07]  /*21000*/  IMAD.MOV.U32 R15, RZ, RZ, -0x1 ;  /* 0xffffffffff0f7424 */ /* 0x000fce00078e00ff */
[----:B01-3--:R-:W-:Y:S05]  /*21010*/  WARPSYNC.COLLECTIVE R15, `(.L_x_3103) ;  /* 0x000000000f0c7348 */ /* 0x00bfea0003c00000 */
[----:B------:R-:W-:Y:S02]  /*21020*/  ELECT P6, UR62, PT ;  /* 0x00000000003e782f */ /* 0x000fe400038c0000 */
[----:B------:R-:W-:Y:S01]  /*21030*/  MOV R14, UR62 ;  /* 0x0000003e000e7c02 */ /* 0x000fe20008000f00 */
[----:B01-3--:R-:W-:Y:S10]  /*21040*/  ENDCOLLECTIVE ;  /* 0x000000000000791b */ /* 0x00bff40003800000 */
.L_x_3103:
[----:B------:R-:W-:Y:S05]  /*21050*/  BSYNC B0 ;  /* 0x0000000000007941 */ /* 0x000fea0003800000 */
.L_x_3102:
[----:B------:R-:W-:Y:S05]  /*21060*/  BRA `(.L_x_3104) ;  /* 0xffffffa0002c7947 */ /* 0x000fea000383ffff */
.L_x_2946:
[----:B-1----:R1:W2:Y:S02]  /*21070*/  SYNCS.PHASECHK.TRANS64.TRYWAIT P0, [R0+URZ+0x22840], R2 ;  /* 0x02284002000075a7 */ /* 0x0022a4000800017f */
[----:B--2---:R-:W-:Y:S05]  /*21080*/  @!P0 NANOSLEEP.SYNCS 0x989680 ;  /* 0x009896800000895d */ /* 0x004fea0003900000 */
[----:B------:R-:W2:Y:S02]  /*21090*/  @!P0 SYNCS.PHASECHK.TRANS64 P0, [R0+URZ+0x22840], R2 ;  /* 0x02284002000085a7 */ /* 0x000ea4000800007f */
[----:B--2---:R-:W-:Y:S05]  /*210a0*/  @!P0 BRA `(.L_x_2946) ;  /* 0xfffffffc00f08947 */ /* 0x004fea000383ffff */
[----:B------:R-:W-:Y:S05]  /*210b0*/  BRA `(.L_x_3105) ;  /* 0xffffffa000947947 */ /* 0x000fea000383ffff */
.L_x_2950:
        /* <DEDUP_REMOVED lines=13> */
.L_x_3106:
[----:B------:R-:W-:Y:S02]  /*21190*/  IMAD.MOV.U32 R13, RZ, RZ, R4 ;  /* 0x000000ffff0d7224 */ /* 0x000fe400078e0004 */
[----:B------:R-:W-:-:S07]  /*211a0*/  IMAD.MOV.U32 R6, RZ, RZ, R14 ;  /* 0x000000ffff067224 */ /* 0x000fce00078e000e */
[----:B------:R-:W-:Y:S05]  /*211b0*/  WARPSYNC.COLLECTIVE R15, `(.L_x_3107) ;  /* 0x000000000f087348 */ /* 0x000fea0003c00000 */
[----:B------:R0:W1:Y:S02]  /*211c0*/  SHFL.IDX P6, R14, R13, R12, R11 ;  /* 0x0000000c0d0e7389 */ /* 0x00006400000c000b */
[----:B01----:R-:W-:Y:S01]  /*211d0*/  ENDCOLLECTIVE ;  /* 0x000000000000791b */ /* 0x003fe20003800000 */
.L_x_3107:
[----:B------:R-:W-:Y:S02]  /*211e0*/  IMAD.MOV.U32 R13, RZ, RZ, R3 ;  /* 0x000000ffff0d7224 */ /* 0x000fe400078e0003 */
[----:B------:R-:W-:Y:S02]  /*211f0*/  IMAD.MOV.U32 R12, RZ, RZ, 0x1 ;  /* 0x00000001ff0c7424 */ /* 0x000fe400078e00ff */
[----:B------:R-:W-:-:S07]  /*21200*/  IMAD.MOV.U32 R7, RZ, RZ, R14 ;  /* 0x000000ffff077224 */ /* 0x000fce00078e000e */
[----:B------:R-:W-:Y:S05]  /*21210*/  WARPSYNC.COLLECTIVE R15, `(.L_x_3108) ;  /* 0x000000000f087348 */ /* 0x000fea0003c00000 */
[----:B------:R0:W1:Y:S02]  /*21220*/  SHFL.IDX P6, R14, R13, R12, R11 ;  /* 0x0000000c0d0e7389 */ /* 0x00006400000c000b */
[----:B01----:R-:W-:Y:S01]  /*21230*/  ENDCOLLECTIVE ;  /* 0x000000000000791b */ /* 0x003fe20003800000 */
.L_x_3108:
        /* <DEDUP_REMOVED lines=15> */
.L_x_3109:
[----:B------:R-:W-:Y:S02]  /*21330*/  IMAD.MOV.U32 R13, RZ, RZ, R3 ;  /* 0x000000ffff0d7224 */ /* 0x000fe400078e0003 */
[----:B------:R-:W-:Y:S02]  /*21340*/  IMAD.MOV.U32 R12, RZ, RZ, 0x2 ;  /* 0x00000002ff0c7424 */ /* 0x000fe400078e00ff */
[----:B------:R-:W-:-:S07]  /*21350*/  IMAD.MOV.U32 R5, RZ, RZ, R14 ;  /* 0x000000ffff057224 */ /* 0x000fce00078e000e */
[----:B------:R-:W-:Y:S05]  /*21360*/  WARPSYNC.COLLECTIVE R15, `(.L_x_3110) ;  /* 0x000000000f087348 */ /* 0x000fea0003c00000 */
[----:B------:R0:W1:Y:S02]  /*21370*/  SHFL.IDX P6, R14, R13, R12, R11 ;  /* 0x0000000c0d0e7389 */ /* 0x00006400000c000b */
[----:B01----:R-:W-:Y:S01]  /*21380*/  ENDCOLLECTIVE ;  /* 0x000000000000791b */ /* 0x003fe20003800000 */
.L_x_3110:
        /* <DEDUP_REMOVED lines=15> */
.L_x_3111:
[----:B------:R-:W-:Y:S02]  /*21480*/  IMAD.MOV.U32 R13, RZ, RZ, R3 ;  /* 0x000000ffff0d7224 */ /* 0x000fe400078e0003 */
[----:B------:R-:W-:Y:S02]  /*21490*/  IMAD.MOV.U32 R12, RZ, RZ, 0x3 ;  /* 0x00000003ff0c7424 */ /* 0x000fe400078e00ff */
[----:B------:R-:W-:-:S07]  /*214a0*/  IMAD.MOV.U32 R5, RZ, RZ, R14 ;  /* 0x000000ffff057224 */ /* 0x000fce00078e000e */
[----:B------:R-:W-:Y:S05]  /*214b0*/  WARPSYNC.COLLECTIVE R15, `(.L_x_3112) ;  /* 0x000000000f087348 */ /* 0x000fea0003c00000 */
[----:B------:R0:W1:Y:S02]  /*214c0*/  SHFL.IDX P6, R14, R13, R12, R11 ;  /* 0x0000000c0d0e7389 */ /* 0x00006400000c000b */
[----:B01----:R-:W-:Y:S01]  /*214d0*/  ENDCOLLECTIVE ;  /* 0x000000000000791b */ /* 0x003fe20003800000 */
.L_x_3112:
        /* <DEDUP_REMOVED lines=15> */
.L_x_3113:
[----:B------:R-:W-:Y:S02]  /*215d0*/  IMAD.MOV.U32 R13, RZ, RZ, R3 ;  /* 0x000000ffff0d7224 */ /* 0x000fe400078e0003 */
[----:B------:R-:W-:Y:S02]  /*215e0*/  IMAD.MOV.U32 R12, RZ, RZ, 0x4 ;  /* 0x00000004ff0c7424 */ /* 0x000fe400078e00ff */
[----:B------:R-:W-:-:S07]  /*215f0*/  IMAD.MOV.U32 R5, RZ, RZ, R14 ;  /* 0x000000ffff057224 */ /* 0x000fce00078e000e */
[----:B------:R-:W-:Y:S05]  /*21600*/  WARPSYNC.COLLECTIVE R15, `(.L_x_3114) ;  /* 0x000000000f087348 */ /* 0x000fea0003c00000 */
[----:B------:R0:W1:Y:S02]  /*21610*/  SHFL.IDX P6, R14, R13, R12, R11 ;  /* 0x0000000c0d0e7389 */ /* 0x00006400000c000b */
[----:B01----:R-:W-:Y:S01]  /*21620*/  ENDCOLLECTIVE ;  /* 0x000000000000791b */ /* 0x003fe20003800000 */
.L_x_3114:
        /* <DEDUP_REMOVED lines=15> */
.L_x_3115:
[----:B------:R-:W-:Y:S02]  /*21720*/  IMAD.MOV.U32 R13, RZ, RZ, R3 ;  /* 0x000000ffff0d7224 */ /* 0x000fe400078e0003 */
[----:B------:R-:W-:Y:S02]  /*21730*/  IMAD.MOV.U32 R12, RZ, RZ, 0x5 ;  /* 0x00000005ff0c7424 */ /* 0x000fe400078e00ff */
[----:B------:R-:W-:-:S07]  /*21740*/  IMAD.MOV.U32 R5, RZ, RZ, R14 ;  /* 0x000000ffff057224 */ /* 0x000fce00078e000e */
[----:B------:R-:W-:Y:S05]  /*21750*/  WARPSYNC.COLLECTIVE R15, `(.L_x_3116) ;  /* 0x000000000f087348 */ /* 0x000fea0003c00000 */
[----:B------:R0:W1:Y:S02]  /*21760*/  SHFL.IDX P6, R14, R13, R12, R11 ;  /* 0x0000000c0d0e7389 */ /* 0x00006400000c000b */
[----:B01----:R-:W-:Y:S01]  /*21770*/  ENDCOLLECTIVE ;  /* 0x000000000000791b */ /* 0x003fe20003800000 */
.L_x_3116:
        /* <DEDUP_REMOVED lines=15> */
.L_x_3117:
[----:B------:R-:W-:Y:S02]  /*21870*/  IMAD.MOV.U32 R13, RZ, RZ, R3 ;  /* 0x000000ffff0d7224 */ /* 0x000fe400078e0003 */
[----:B------:R-:W-:Y:S02]  /*21880*/  IMAD.MOV.U32 R12, RZ, RZ, 0x6 ;  /* 0x00000006ff0c7424 */ /* 0x000fe400078e00ff */
[----:B------:R-:W-:-:S07]  /*21890*/  IMAD.MOV.U32 R5, RZ, RZ, R14 ;  /* 0x000000ffff057224 */ /* 0x000fce00078e000e */
[----:B------:R-:W-:Y:S05]  /*218a0*/  WARPSYNC.COLLECTIVE R15, `(.L_x_3118) ;  /* 0x000000000f087348 */ /* 0x000fea0003c00000 */
[----:B------:R0:W1:Y:S02]  /*218b0*/  SHFL.IDX P6, R14, R13, R12, R11 ;  /* 0x0000000c0d0e7389 */ /* 0x00006400000c000b */
[----:B01----:R-:W-:Y:S01]  /*218c0*/  ENDCOLLECTIVE ;  /* 0x000000000000791b */ /* 0x003fe20003800000 */
.L_x_3118:
        /* <DEDUP_REMOVED lines=13> */
.L_x_3119:
        /* <DEDUP_REMOVED lines=8> */
.L_x_3120:
        /* <DEDUP_REMOVED lines=13> */
.L_x_3121:
[----:B------:R-:W-:Y:S01]  /*21af0*/  IMAD.MOV.U32 R3, RZ, RZ, R14 ;  /* 0x000000ffff037224 */ /* 0x000fe200078e000e */
[----:B------:R-:W-:Y:S06]  /*21b00*/  BRA `(.L_x_3122) ;  /* 0xffffffa4002c7947 */ /* 0x000fec000383ffff */
.L_x_2953:
[----:B0-----:R-:W2:Y:S02]  /*21b10*/  LDL R2, [R1+0x4] ;  /* 0x0000040001027983 */ /* 0x001ea40000100800 */
[----:B--2---:R0:W1:Y:S02]  /*21b20*/  SYNCS.PHASECHK.TRANS64.TRYWAIT P0, [R2+URZ+0x22820], R0 ;  /* 0x02282000020075a7 */ /* 0x004064000800017f */
[----:B-1----:R-:W-:Y:S05]  /*21b30*/  @!P0 NANOSLEEP.SYNCS 0x989680 ;  /* 0x009896800000895d */ /* 0x002fea0003900000 */
[----:B------:R-:W1:Y:S02]  /*21b40*/  @!P0 SYNCS.PHASECHK.TRANS64 P0, [R2+URZ+0x22820], R0 ;  /* 0x02282000020085a7 */ /* 0x000e64000800007f */
[----:B-1----:R-:W-:Y:S05]  /*21b50*/  @!P0 BRA `(.L_x_2953) ;  /* 0xfffffffc00ec8947 */ /* 0x002fea000383ffff */
[----:B------:R-:W-:Y:S05]  /*21b60*/  BRA `(.L_x_3123) ;  /* 0xffffffa4008c7947 */ /* 0x000fea000383ffff */
.L_x_2957:
[----:B0-----:R0:W1:Y:S02]  /*21b70*/  SYNCS.PHASECHK.TRANS64.TRYWAIT P0, [R2+URZ+0x22860], R0 ;  /* 0x02286000020075a7 */ /* 0x001064000800017f */
[----:B-1----:R-:W-:Y:S05]  /*21b80*/  @!P0 NANOSLEEP.SYNCS 0x989680 ;  /* 0x009896800000895d */ /* 0x002fea0003900000 */
[----:B------:R-:W1:Y:S02]  /*21b90*/  @!P0 SYNCS.PHASECHK.TRANS64 P0, [R2+URZ+0x22860], R0 ;  /* 0x02286000020085a7 */ /* 0x000e64000800007f */
[----:B-1----:R-:W-:Y:S05]  /*21ba0*/  @!P0 BRA `(.L_x_2957) ;  /* 0xfffffffc00f08947 */ /* 0x002fea000383ffff */
[----:B------:R-:W-:Y:S05]  /*21bb0*/  BRA `(.L_x_3124) ;  /* 0xffffffa400b87947 */ /* 0x000fea000383ffff */
.L_x_2972:
[----:B-1----:R1:W2:Y:S02]  /*21bc0*/  SYNCS.PHASECHK.TRANS64.TRYWAIT P0, [R2+URZ+0x22840], R5 ;  /* 0x02284005020075a7 */ /* 0x0022a4000800017f */
[----:B--2---:R-:W-:Y:S05]  /*21bd0*/  @!P0 NANOSLEEP.SYNCS 0x989680 ;  /* 0x009896800000895d */ /* 0x004fea0003900000 */
[----:B------:R-:W2:Y:S02]  /*21be0*/  @!P0 SYNCS.PHASECHK.TRANS64 P0, [R2+URZ+0x22840], R5 ;  /* 0x02284005020085a7 */ /* 0x000ea4000800007f */
[----:B--2---:R-:W-:Y:S05]  /*21bf0*/  @!P0 BRA `(.L_x_2972) ;  /* 0xfffffffc00f08947 */ /* 0x004fea000383ffff */
[----:B------:R-:W-:Y:S05]  /*21c00*/  BRA `(.L_x_3125) ;  /* 0xffffffac00d47947 */ /* 0x000fea000383ffff */
.L_x_2977:
[----:B0-----:R0:W2:Y:S02]  /*21c10*/  SYNCS.PHASECHK.TRANS64.TRYWAIT P0, [R2+URZ+0x22860], R5 ;  /* 0x02286005020075a7 */ /* 0x0010a4000800017f */
[----:B--2---:R-:W-:Y:S05]  /*21c20*/  @!P0 NANOSLEEP.SYNCS 0x989680 ;  /* 0x009896800000895d */ /* 0x004fea0003900000 */
[----:B------:R-:W2:Y:S02]  /*21c30*/  @!P0 SYNCS.PHASECHK.TRANS64 P0, [R2+URZ+0x22860], R5 ;  /* 0x02286005020085a7 */ /* 0x000ea4000800007f */
[----:B--2---:R-:W-:Y:S05]  /*21c40*/  @!P0 BRA `(.L_x_2977) ;  /* 0xfffffffc00f08947 */ /* 0x004fea000383ffff */
[----:B------:R-:W-:Y:S05]  /*21c50*/  BRA `(.L_x_3126) ;  /* 0xffffffb000587947 */ /* 0x000fea000383ffff */
.L_x_2988:
[----:B0-----:R0:W1:Y:S02]  /*21c60*/  SYNCS.PHASECHK.TRANS64.TRYWAIT P0, [R3+URZ+0x22840], R2 ;  /* 0x02284002030075a7 */ /* 0x001064000800017f */
[----:B-1----:R-:W-:Y:S05]  /*21c70*/  @!P0 NANOSLEEP.SYNCS 0x989680 ;  /* 0x009896800000895d */ /* 0x002fea0003900000 */
[----:B------:R-:W1:Y:S02]  /*21c80*/  @!P0 SYNCS.PHASECHK.TRANS64 P0, [R3+URZ+0x22840], R2 ;  /* 0x02284002030085a7 */ /* 0x000e64000800007f */
[----:B-1----:R-:W-:Y:S05]  /*21c90*/  @!P0 BRA `(.L_x_2988) ;  /* 0xfffffffc00f08947 */ /* 0x002fea000383ffff */
[----:B------:R-:W-:Y:S05]  /*21ca0*/  BRA `(.L_x_3127) ;  /* 0xffffffb800587947 */ /* 0x000fea000383ffff */
.L_x_2993:
[----:B-1----:R1:W2:Y:S02]  /*21cb0*/  SYNCS.PHASECHK.TRANS64.TRYWAIT P0, [R3+URZ+0x22860], R2 ;  /* 0x02286002030075a7 */ /* 0x0022a4000800017f */
[----:B--2---:R-:W-:Y:S05]  /*21cc0*/  @!P0 NANOSLEEP.SYNCS 0x989680 ;  /* 0x009896800000895d */ /* 0x004fea0003900000 */
[----:B------:R-:W2:Y:S02]  /*21cd0*/  @!P0 SYNCS.PHASECHK.TRANS64 P0, [R3+URZ+0x22860], R2 ;  /* 0x02286002030085a7 */ /* 0x000ea4000800007f */
[----:B--2---:R-:W-:Y:S05]  /*21ce0*/  @!P0 BRA `(.L_x_2993) ;  /* 0xfffffffc00f08947 */ /* 0x004fea000383ffff */
[----:B------:R-:W-:Y:S05]  /*21cf0*/  BRA `(.L_x_3128) ;  /* 0xffffffb800d87947 */ /* 0x000fea000383ffff */
.L_x_3004:
[----:B0-----:R0:W1:Y:S02]  /*21d00*/  SYNCS.PHASECHK.TRANS64.TRYWAIT P0, [R3+URZ+0x22840], R2 ;  /* 0x02284002030075a7 */ /* 0x001064000800017f */
[----:B-1----:R-:W-:Y:S05]  /*21d10*/  @!P0 NANOSLEEP.SYNCS 0x989680 ;  /* 0x009896800000895d */ /* 0x002fea0003900000 */
[----:B------:R-:W1:Y:S02]  /*21d20*/  @!P0 SYNCS.PHASECHK.TRANS64 P0, [R3+URZ+0x22840], R2 ;  /* 0x02284002030085a7 */ /* 0x000e64000800007f */
[----:B-1----:R-:W-:Y:S05]  /*21d30*/  @!P0 BRA `(.L_x_3004) ;  /* 0xfffffffc00f08947 */ /* 0x002fea000383ffff */
[----:B------:R-:W-:Y:S05]  /*21d40*/  BRA `(.L_x_3129) ;  /* 0xffffffc000b47947 */ /* 0x000fea000383ffff */
.L_x_3009:
[----:B-1----:R1:W2:Y:S02]  /*21d50*/  SYNCS.PHASECHK.TRANS64.TRYWAIT P0, [R3+URZ+0x22860], R2 ;  /* 0x02286002030075a7 */ /* 0x0022a4000800017f */
[----:B--2---:R-:W-:Y:S05]  /*21d60*/  @!P0 NANOSLEEP.SYNCS 0x989680 ;  /* 0x009896800000895d */ /* 0x004fea0003900000 */
[----:B------:R-:W2:Y:S02]  /*21d70*/  @!P0 SYNCS.PHASECHK.TRANS64 P0, [R3+URZ+0x22860], R2 ;  /* 0x02286002030085a7 */ /* 0x000ea4000800007f */
[----:B--2---:R-:W-:Y:S05]  /*21d80*/  @!P0 BRA `(.L_x_3009) ;  /* 0xfffffffc00f08947 */ /* 0x004fea000383ffff */
[----:B------:R-:W-:Y:S05]  /*21d90*/  BRA `(.L_x_3130) ;  /* 0xffffffc400387947 */ /* 0x000fea000383ffff */
.L_x_3021:
[----:B------:R-:W-:Y:S01]  /*21da0*/  BSSY B0, `(.L_x_3131) ;  /* 0x0000008000007945 */ /* 0x000fe20003800000 */
[----:B------:R-:W-:Y:S02]  /*21db0*/  IMAD.MOV.U32 R13, RZ, RZ, R16 ;  /* 0x000000ffff0d7224 */ /* 0x000fe400078e0010 */
[----:B------:R-:W-:Y:S02]  /*21dc0*/  IMAD.MOV.U32 R12, RZ, RZ, RZ ;  /* 0x000000ffff0c7224 */ /* 0x000fe400078e00ff */
[----:B0-----:R-:W-:Y:S02]  /*21dd0*/  IMAD.MOV.U32 R11, RZ, RZ, 0x1f ;  /* 0x0000001fff0b7424 */ /* 0x001fe400078e00ff */
[----:B------:R-:W-:-:S07]  /*21de0*/  IMAD.MOV.U32 R15, RZ, RZ, -0x1 ;  /* 0xffffffffff0f7424 */ /* 0x000fce00078e00ff */
[----:B-1---5:R-:W-:Y:S05]  /*21df0*/  WARPSYNC.COLLECTIVE R15, `(.L_x_3132) ;  /* 0x000000000f087348 */ /* 0x022fea0003c00000 */
[----:B------:R0:W2:Y:S02]  /*21e00*/  SHFL.IDX P6, R14, R13, R12, R11 ;  /* 0x0000000c0d0e7389 */ /* 0x0000a400000c000b */
[----:B012--5:R-:W-:Y:S01]  /*21e10*/  ENDCOLLECTIVE ;  /* 0x000000000000791b */ /* 0x027fe20003800000 */
.L_x_3132:
[----:B------:R-:W-:Y:S05]  /*21e20*/  BSYNC B0 ;  /* 0x0000000000007941 */ /* 0x000fea0003800000 */
.L_x_3131:
        /* <DEDUP_REMOVED lines=9> */
.L_x_3133:
        /* <DEDUP_REMOVED lines=18> */
.L_x_3134:
[----:B------:R-:W-:Y:S01]  /*21fe0*/  IMAD.MOV.U32 R12, RZ, RZ, 0x2 ;  /* 0x00000002ff0c7424 */ /* 0x000fe200078e00ff */
[----:B------:R-:W-:-:S05]  /*21ff0*/  SEL R14, R14, RZ, P1 ;  /* 0x000000ff0e0e7207 */ /* 0x000fca0000800000 */
[----:B------:R-:W-:-:S04]  /*22000*/  IMAD.IADD R2, R3, 0x1, R14 ;  /* 0x0000000103027824 */ /* 0x000fc800078e020e */
[----:B------:R-:W-:-:S07]  /*22010*/  IMAD.MOV.U32 R13, RZ, RZ, R2 ;  /* 0x000000ffff0d7224 */ /* 0x000fce00078e0002 */
[----:B------:R-:W-:Y:S05]  /*22020*/  WARPSYNC.COLLECTIVE R15, `(.L_x_3135) ;  /* 0x000000000f087348 */ /* 0x000fea0003c00000 */
[----:B------:R0:W1:Y:S02]  /*22030*/  SHFL.UP P6, R14, R13, R12, R11 ;  /* 0x0400000c0d0e7389 */ /* 0x00006400000c000b */
[----:B01----:R-:W-:Y:S01]  /*22040*/  ENDCOLLECTIVE ;  /* 0x000000000000791b */ /* 0x003fe20003800000 */
.L_x_3135:
        /* <DEDUP_REMOVED lines=8> */
.L_x_3136:
        /* <DEDUP_REMOVED lines=8> */
.L_x_3137:
        /* <DEDUP_REMOVED lines=8> */
.L_x_3138:
        /* <DEDUP_REMOVED lines=9> */
.L_x_3139:
[----:B------:R-:W-:Y:S01]  /*22260*/  IMAD.MOV.U32 R16, RZ, RZ, R14 ;  /* 0x000000ffff107224 */ /* 0x000fe200078e000e */
[----:B------:R-:W-:Y:S06]  /*22270*/  BRA `(.L_x_3140) ;  /* 0xffffffc800887947 */ /* 0x000fec000383ffff */
.L_x_3026:
[----:B------:R-:W-:Y:S01]  /*22280*/  BSSY B0, `(.L_x_3141) ;  /* 0x0000008000007945 */ /* 0x000fe20003800000 */
[----:B-----5:R-:W-:Y:S02]  /*22290*/  IMAD.MOV.U32 R13, RZ, RZ, R3 ;  /* 0x000000ffff0d7224 */ /* 0x020fe400078e0003 */
[----:B------:R-:W-:Y:S02]  /*222a0*/  IMAD.MOV.U32 R12, RZ, RZ, 0x1 ;  /* 0x00000001ff0c7424 */ /* 0x000fe400078e00ff */
[----:B0-----:R-:W-:Y:S02]  /*222b0*/  IMAD.MOV.U32 R11, RZ, RZ, RZ ;  /* 0x000000ffff0b7224 */ /* 0x001fe400078e00ff */
[----:B------:R-:W-:-:S07]  /*222c0*/  IMAD.MOV.U32 R15, RZ, RZ, -0x1 ;  /* 0xffffffffff0f7424 */ /* 0x000fce00078e00ff */
[----:B-1----:R-:W-:Y:S05]  /*222d0*/  WARPSYNC.COLLECTIVE R15, `(.L_x_3142) ;  /* 0x000000000f087348 */ /* 0x002fea0003c00000 */
[----:B------:R0:W2:Y:S02]  /*222e0*/  SHFL.UP P6, R14, R13, R12, R11 ;  /* 0x0400000c0d0e7389 */ /* 0x0000a400000c000b */
[----:B012---:R-:W-:Y:S01]  /*222f0*/  ENDCOLLECTIVE ;  /* 0x000000000000791b */ /* 0x007fe20003800000 */
.L_x_3142:
[----:B------:R-:W-:Y:S05]  /*22300*/  BSYNC B0 ;  /* 0x0000000000007941 */ /* 0x000fea0003800000 */
.L_x_3141:
        /* <DEDUP_REMOVED lines=9> */
.L_x_3143:
[----:B------:R-:W-:Y:S01]  /*223a0*/  IMAD.MOV.U32 R12, RZ, RZ, 0x4 ;  /* 0x00000004ff0c7424 */ /* 0x000fe200078e00ff */
[----:B------:R-:W-:-:S05]  /*223b0*/  SEL R7, R14, RZ, P2 ;  /* 0x000000ff0e077207 */ /* 0x000fca0001000000 */
[----:B------:R-:W-:-:S04]  /*223c0*/  IMAD.IADD R2, R2, 0x1, R7 ;  /* 0x0000000102027824 */ /* 0x000fc800078e0207 */
[----:B------:R-:W-:-:S07]  /*223d0*/  IMAD.MOV.U32 R13, RZ, RZ, R2 ;  /* 0x000000ffff0d7224 */ /* 0x000fce00078e0002 */
[----:B------:R-:W-:Y:S05]  /*223e0*/  WARPSYNC.COLLECTIVE R15, `(.L_x_3144) ;  /* 0x000000000f087348 */ /* 0x000fea0003c00000 */
[----:B------:R0:W1:Y:S02]  /*223f0*/  SHFL.UP P6, R14, R13, R12, R11 ;  /* 0x0400000c0d0e7389 */ /* 0x00006400000c000b */
[----:B01----:R-:W-:Y:S01]  /*22400*/  ENDCOLLECTIVE ;  /* 0x000000000000791b */ /* 0x003fe20003800000 */
.L_x_3144:
[----:B------:R-:W-:Y:S01]  /*22410*/  IMAD.MOV.U32 R12, RZ, RZ, 0x8 ;  /* 0x00000008ff0c7424 */ /* 0x000fe200078e00ff */
[----:B------:R-:W-:-:S05]  /*22420*/  SEL R7, R14, RZ, P3 ;  /* 0x000000ff0e077207 */ /* 0x000fca0001800000 */
[----:B------:R-:W-:-:S04]  /*22430*/  IMAD.IADD R2, R2, 0x1, R7 ;  /* 0x0000000102027824 */ /* 0x000fc800078e0207 */
[----:B------:R-:W-:-:S07]  /*22440*/  IMAD.MOV.U32 R13, RZ, RZ, R2 ;  /* 0x000000ffff0d7224 */ /* 0x000fce00078e0002 */
[----:B------:R-:W-:Y:S05]  /*22450*/  WARPSYNC.COLLECTIVE R15, `(.L_x_3145) ;  /* 0x000000000f087348 */ /* 0x000fea0003c00000 */
[----:B------:R0:W1:Y:S02]  /*22460*/  SHFL.UP P6, R14, R13, R12, R11 ;  /* 0x0400000c0d0e7389 */ /* 0x00006400000c000b */
[----:B01----:R-:W-:Y:S01]  /*22470*/  ENDCOLLECTIVE ;  /* 0x000000000000791b */ /* 0x003fe20003800000 */
.L_x_3145:
[----:B------:R-:W-:Y:S01]  /*22480*/  IMAD.MOV.U32 R12, RZ, RZ, 0x10 ;  /* 0x00000010ff0c7424 */ /* 0x000fe200078e00ff */
[----:B------:R-:W-:-:S05]  /*22490*/  SEL R7, R14, RZ, P4 ;  /* 0x000000ff0e077207 */ /* 0x000fca0002000000 */
[----:B------:R-:W-:-:S04]  /*224a0*/  IMAD.IADD R2, R2, 0x1, R7 ;  /* 0x0000000102027824 */ /* 0x000fc800078e0207 */
[----:B------:R-:W-:-:S07]  /*224b0*/  IMAD.MOV.U32 R13, RZ, RZ, R2 ;  /* 0x000000ffff0d7224 */ /* 0x000fce00078e0002 */
[----:B------:R-:W-:Y:S05]  /*224c0*/  WARPSYNC.COLLECTIVE R15, `(.L_x_3146) ;  /* 0x000000000f087348 */ /* 0x000fea0003c00000 */
[----:B------:R0:W1:Y:S02]  /*224d0*/  SHFL.UP P6, R14, R13, R12, R11 ;  /* 0x0400000c0d0e7389 */ /* 0x00006400000c000b */
[----:B01----:R-:W-:Y:S01]  /*224e0*/  ENDCOLLECTIVE ;  /* 0x000000000000791b */ /* 0x003fe20003800000 */
.L_x_3146:
        /* <DEDUP_REMOVED lines=8> */
.L_x_3147:
[----:B------:R-:W-:Y:S01]  /*22570*/  IMAD.MOV.U32 R16, RZ, RZ, R14 ;  /* 0x000000ffff107224 */ /* 0x000fe200078e000e */
[----:B------:R-:W-:Y:S06]  /*22580*/  BRA `(.L_x_3148) ;  /* 0xffffffc800607947 */ /* 0x000fec000383ffff */
.L_x_3028:
[----:B------:R-:W-:Y:S01]  /*22590*/  BSSY B0, `(.L_x_3149) ;  /* 0x0000006000007945 */ /* 0x000fe20003800000 */
[----:B------:R-:W-:Y:S01]  /*225a0*/  PLOP3.LUT P6, PT, P6, PT, PT, 0x8, 0x0 ;  /* 0x000000000000781c */ /* 0x000fe200037ce170 */
[----:B------:R-:W-:-:S12]  /*225b0*/  IMAD.MOV.U32 R15, RZ, RZ, -0x1 ;  /* 0xffffffffff0f7424 */ /* 0x000fd800078e00ff */
[----:B0----5:R-:W-:Y:S05]  /*225c0*/  WARPSYNC.COLLECTIVE R15, `(.L_x_3150) ;  /* 0x000000000f087348 */ /* 0x021fea0003c00000 */
[----:B------:R-:W-:Y:S01]  /*225d0*/  VOTE.ANY R14, PT, P6 ;  /* 0x00000000000e7806 */ /* 0x000fe200030e0100 */
[----:B0----5:R-:W-:Y:S06]  /*225e0*/  ENDCOLLECTIVE ;  /* 0x000000000000791b */ /* 0x021fec0003800000 */
.L_x_3150:
[----:B------:R-:W-:Y:S05]  /*225f0*/  BSYNC B0 ;  /* 0x0000000000007941 */ /* 0x000fea0003800000 */
.L_x_3149:
        /* <DEDUP_REMOVED lines=9> */
.L_x_3151:
[----:B------:R-:W-:Y:S01]  /*22690*/  IMAD.MOV.U32 R17, RZ, RZ, R14 ;  /* 0x000000ffff117224 */ /* 0x000fe200078e000e */
[----:B------:R-:W-:Y:S06]  /*226a0*/  BRA `(.L_x_3152) ;  /* 0xffffffc800507947 */ /* 0x000fec000383ffff */
.L_x_3030:
[----:B------:R-:W-:Y:S01]  /*226b0*/  BSSY B0, `(.L_x_3153) ;  /* 0x0000007000007945 */ /* 0x000fe20003800000 */
[----:B------:R-:W-:Y:S02]  /*226c0*/  IMAD.MOV.U32 R13, RZ, RZ, R2 ;  /* 0x000000ffff0d7224 */ /* 0x000fe400078e0002 */
[----:B0-----:R-:W-:Y:S02]  /*226d0*/  IMAD.MOV.U32 R11, RZ, RZ, 0x1f ;  /* 0x0000001fff0b7424 */ /* 0x001fe400078e00ff */
[----:B------:R-:W-:-:S07]  /*226e0*/  IMAD.MOV.U32 R15, RZ, RZ, -0x1 ;  /* 0xffffffffff0f7424 */ /* 0x000fce00078e00ff */
[----:B-12--5:R-:W-:Y:S05]  /*226f0*/  WARPSYNC.COLLECTIVE R15, `(.L_x_3154) ;  /* 0x000000000f087348 */ /* 0x026fea0003c00000 */
[----:B------:R0:W3:Y:S02]  /*22700*/  SHFL.IDX P6, R14, R13, R12, R11 ;  /* 0x0000000c0d0e7389 */ /* 0x0000e400000c000b */
[----:B0123-5:R-:W-:Y:S01]  /*22710*/  ENDCOLLECTIVE ;  /* 0x000000000000791b */ /* 0x02ffe20003800000 */
.L_x_3154:
[----:B------:R-:W-:Y:S05]  /*22720*/  BSYNC B0 ;  /* 0x0000000000007941 */ /* 0x000fea0003800000 */
.L_x_3153:
[----:B------:R-:W-:Y:S01]  /*22730*/  IMAD.MOV.U32 R2, RZ, RZ, R14 ;  /* 0x000000ffff027224 */ /* 0x000fe200078e000e */
[----:B------:R-:W-:Y:S06]  /*22740*/  BRA `(.L_x_3155) ;  /* 0xffffffc800447947 */ /* 0x000fec000383ffff */
.L_x_3034:
[----:B0-----:R0:W1:Y:S02]  /*22750*/  SYNCS.PHASECHK.TRANS64.TRYWAIT P0, [R0+URZ+0x22820], R3 ;  /* 0x02282003000075a7 */ /* 0x001064000800017f */
[----:B-1----:R-:W-:Y:S05]  /*22760*/  @!P0 NANOSLEEP.SYNCS 0x989680 ;  /* 0x009896800000895d */ /* 0x002fea0003900000 */
[----:B------:R-:W1:Y:S02]  /*22770*/  @!P0 SYNCS.PHASECHK.TRANS64 P0, [R0+URZ+0x22820], R3 ;  /* 0x02282003000085a7 */ /* 0x000e64000800007f */
[----:B-1----:R-:W-:Y:S05]  /*22780*/  @!P0 BRA `(.L_x_3034) ;  /* 0xfffffffc00f08947 */ /* 0x002fea000383ffff */
[----:B------:R-:W-:Y:S05]  /*22790*/  BRA `(.L_x_3156) ;  /* 0xffffffcc00c87947 */ /* 0x000fea000383ffff */
.L_x_3035:
        /* <DEDUP_REMOVED lines=11> */
.L_x_3158:
[----:B------:R-:W-:Y:S05]  /*22850*/  BSYNC B0 ;  /* 0x0000000000007941 */ /* 0x000fea0003800000 */
.L_x_3157:
[----:B------:R-:W-:Y:S05]  /*22860*/  BRA `(.L_x_3159) ;  /* 0xffffffcc00b07947 */ /* 0x000fea000383ffff */
.L_x_3036:
[----:B------:R-:W-:Y:S01]  /*22870*/  BSSY B0, `(.L_x_3160) ;  /* 0x0000006000007945 */ /* 0x000fe20003800000 */
[----:B------:R-:W-:-:S07]  /*22880*/  IMAD.MOV.U32 R15, RZ, RZ, -0x1 ;  /* 0xffffffffff0f7424 */ /* 0x000fce00078e00ff */
[----:B01---5:R-:W-:Y:S05]  /*22890*/  WARPSYNC.COLLECTIVE R15, `(.L_x_3161) ;  /* 0x000000000f0c7348 */ /* 0x023fea0003c00000 */
[----:B------:R-:W-:Y:S02]  /*228a0*/  ELECT P6, UR62, PT ;  /* 0x00000000003e782f */ /* 0x000fe400038c0000 */
[----:B------:R-:W-:Y:S01]  /*228b0*/  MOV R14, UR62 ;  /* 0x0000003e000e7c02 */ /* 0x000fe20008000f00 */
[----:B01---5:R-:W-:Y:S10]  /*228c0*/  ENDCOLLECTIVE ;  /* 0x000000000000791b */ /* 0x023ff40003800000 */
.L_x_3161:
[----:B------:R-:W-:Y:S05]  /*228d0*/  BSYNC B0 ;  /* 0x0000000000007941 */ /* 0x000fea0003800000 */
.L_x_3160:
[----:B------:R-:W-:Y:S05]  /*228e0*/  BRA `(.L_x_3162) ;  /* 0xffffffcc00a47947 */ /* 0x000fea000383ffff */
.L_x_3038:
[----:B0-----:R0:W1:Y:S02]  /*228f0*/  SYNCS.PHASECHK.TRANS64.TRYWAIT P0, [R6+URZ], R5 ;  /* 0x00000005060075a7 */ /* 0x001064000800017f */
[----:B-1----:R-:W-:Y:S05]  /*22900*/  @!P0 NANOSLEEP.SYNCS 0x989680 ;  /* 0x009896800000895d */ /* 0x002fea0003900000 */
[----:B------:R-:W1:Y:S02]  /*22910*/  @!P0 SYNCS.PHASECHK.TRANS64 P0, [R6+URZ], R5 ;  /* 0x00000005060085a7 */ /* 0x000e64000800007f */
[----:B-1----:R-:W-:Y:S05]  /*22920*/  @!P0 BRA `(.L_x_3038) ;  /* 0xfffffffc00f08947 */ /* 0x002fea000383ffff */
[----:B------:R-:W-:Y:S05]  /*22930*/  BRA `(.L_x_3163) ;  /* 0xffffffcc00e07947 */ /* 0x000fea000383ffff */
.L_x_3039:
[----:B-1----:R1:W2:Y:S02]  /*22940*/  SYNCS.PHASECHK.TRANS64.TRYWAIT P0, [R7+URZ], R2 ;  /* 0x00000002070075a7 */ /* 0x0022a4000800017f */
[----:B--2---:R-:W-:Y:S05]  /*22950*/  @!P0 NANOSLEEP.SYNCS 0x989680 ;  /* 0x009896800000895d */ /* 0x004fea0003900000 */
[----:B------:R-:W2:Y:S02]  /*22960*/  @!P0 SYNCS.PHASECHK.TRANS64 P0, [R7+URZ], R2 ;  /* 0x00000002070085a7 */ /* 0x000ea4000800007f */
[----:B--2---:R-:W-:Y:S05]  /*22970*/  @!P0 BRA `(.L_x_3039) ;  /* 0xfffffffc00f08947 */ /* 0x004fea000383ffff */
[----:B------:R-:W-:Y:S05]  /*22980*/  BRA `(.L_x_3164) ;  /* 0xffffffcc00d47947 */ /* 0x000fea000383ffff */
.L_x_3041:
[----:B--2---:R2:W3:Y:S02]  /*22990*/  SYNCS.PHASECHK.TRANS64.TRYWAIT P0, [R4+URZ], R5 ;  /* 0x00000005040075a7 */ /* 0x0044e4000800017f */
[----:B---3--:R-:W-:Y:S05]  /*229a0*/  @!P0 NANOSLEEP.SYNCS 0x989680 ;  /* 0x009896800000895d */ /* 0x008fea0003900000 */
[----:B------:R-:W3:Y:S02]  /*229b0*/  @!P0 SYNCS.PHASECHK.TRANS64 P0, [R4+URZ], R5 ;  /* 0x00000005040085a7 */ /* 0x000ee4000800007f */
[----:B---3--:R-:W-:Y:S05]  /*229c0*/  @!P0 BRA `(.L_x_3041) ;  /* 0xfffffffc00f08947 */ /* 0x008fea000383ffff */
[----:B------:R-:W-:Y:S05]  /*229d0*/  BRA `(.L_x_3165) ;  /* 0xffffffcc00dc7947 */ /* 0x000fea000383ffff */
.L_x_3166:
        /* <DEDUP_REMOVED lines=10> */
.L_x_6044:


//--------------------- .text._ZN7cutlass13device_kernelIN5flash11enable_sm90INS1_16FlashAttnFwdSm90INS1_25CollectiveMainloopFwdSm90ILi2EN4cute5tupleIJNS5_1CILi1EEES8_S8_EEENS6_IJNS7_ILi128EEENS7_ILi96EEENS7_ILi64EEEEEELi256ENS_6half_tEfNS_4arch4Sm90ELb0ELb1ELb0ELb1ELb0ELb0ELb1ELb1ELb0ELb1ELb0ELb0EEENS1_21CollectiveEpilogueFwdINS6_IJSA_NS7_ILi256EEESB_EEES9_SE_SG_Li256ELb1ELb1ELb0ELb0EEENS1_36VarlenDynamicPersistentTileSchedulerILi128ELi96ELi256ELi128ELb0ELb1ELb1ELb1ELb0ELb1EEEEEEEEEvNT_6ParamsE --------------------------
	.section	.text._ZN7cutlass13device_kernelIN5flash11enable_sm90INS1_16FlashAttnFwdSm90INS1_25CollectiveMainloopFwdSm90ILi2EN4cute5tupleIJNS5_1CILi1EEES8_S8_EEENS6_IJNS7_ILi128EEENS7_ILi96EEENS7_ILi64EEEEEELi256ENS_6half_tEfNS_4arch4Sm90ELb0ELb1ELb0ELb1ELb0ELb0ELb1ELb1ELb0ELb1ELb0ELb0EEENS1_21CollectiveEpilogueFwdINS6_IJSA_NS7_ILi256EEESB_EEES9_SE_SG_Li256ELb1ELb1ELb0ELb0EEENS1_36VarlenDynamicPersistentTileSchedulerILi128ELi96ELi256ELi128ELb0ELb1ELb1ELb1ELb0ELb1EEEEEEEEEvNT_6ParamsE,"ax",@progbits
	.align	128
.text._ZN7cutlass13device_kernelIN5flash11enable_sm90INS1_16FlashAttnFwdSm90INS1_25CollectiveMainloopFwdSm90ILi2EN4cute5tupleIJNS5_1CILi1EEES8_S8_EEENS6_IJNS7_ILi128EEENS7_ILi96EEENS7_ILi64EEEEEELi256ENS_6half_tEfNS_4arch4Sm90ELb0ELb1ELb0ELb1ELb0ELb0ELb1ELb1ELb0ELb1ELb0ELb0EEENS1_21CollectiveEpilogueFwdINS6_IJSA_NS7_ILi256EEESB_EEES9_SE_SG_Li256ELb1ELb1ELb0ELb0EEENS1_36VarlenDynamicPersistentTileSchedulerILi128ELi96ELi256ELi128ELb0ELb1ELb1ELb1ELb0ELb1EEEEEEEEEvNT_6ParamsE:
        .type           _ZN7cutlass13device_kernelIN5flash11enable_sm90INS1_16FlashAttnFwdSm90INS1_25CollectiveMainloopFwdSm90ILi2EN4cute5tupleIJNS5_1CILi1EEES8_S8_EEENS6_IJNS7_ILi128EEENS7_ILi96EEENS7_ILi64EEEEEELi256ENS_6half_tEfNS_4arch4Sm90ELb0ELb1ELb0ELb1ELb0ELb0ELb1ELb1ELb0ELb1ELb0ELb0EEENS1_21CollectiveEpilogueFwdINS6_IJSA_NS7_ILi256EEESB_EEES9_SE_SG_Li256ELb1ELb1ELb0ELb0EEENS1_36VarlenDynamicPersistentTileSchedulerILi128ELi96ELi256ELi128ELb0ELb1ELb1ELb1ELb0ELb1EEEEEEEEEvNT_6ParamsE,@function
        .size           _ZN7cutlass13device_kernelIN5flash11enable_sm90INS1_16FlashAttnFwdSm90INS1_25CollectiveMainloopFwdSm90ILi2EN4cute5tupleIJNS5_1CILi1EEES8_S8_EEENS6_IJNS7_ILi128EEENS7_ILi96EEENS7_ILi64EEEEEELi256ENS_6half_tEfNS_4arch4Sm90ELb0ELb1ELb0ELb1ELb0ELb0ELb1ELb1ELb0ELb1ELb0ELb0EEENS1_21CollectiveEpilogueFwdINS6_IJSA_NS7_ILi256EEESB_EEES9_SE_SG_Li256ELb1ELb1ELb0ELb0EEENS1_36VarlenDynamicPersistentTileSchedulerILi128ELi96ELi256ELi128ELb0ELb1ELb1ELb1ELb0ELb1EEEEEEEEEvNT_6ParamsE,(.L_x_6045 - _ZN7cutlass13device_kernelIN5flash11enable_sm90INS1_16FlashAttnFwdSm90INS1_25CollectiveMainloopFwdSm90ILi2EN4cute5tupleIJNS5_1CILi1EEES8_S8_EEENS6_IJNS7_ILi128EEENS7_ILi96EEENS7_ILi64EEEEEELi256ENS_6half_tEfNS_4arch4Sm90ELb0ELb1ELb0ELb1ELb0ELb0ELb1ELb1ELb0ELb1ELb0ELb0EEENS1_21CollectiveEpilogueFwdINS6_IJSA_NS7_ILi256EEESB_EEES9_SE_SG_Li256ELb1ELb1ELb0ELb0EEENS1_36VarlenDynamicPersistentTileSchedulerILi128ELi96ELi256ELi128ELb0ELb1ELb1ELb1ELb0ELb1EEEEEEEEEvNT_6ParamsE)
        .other          _ZN7cutlass13device_kernelIN5flash11enable_sm90INS1_16FlashAttnFwdSm90INS1_25CollectiveMainloopFwdSm90ILi2EN4cute5tupleIJNS5_1CILi1EEES8_S8_EEENS6_IJNS7_ILi128EEENS7_ILi96EEENS7_ILi64EEEEEELi256ENS_6half_tEfNS_4arch4Sm90ELb0ELb1ELb0ELb1ELb0ELb0ELb1ELb1ELb0ELb1ELb0ELb0EEENS1_21CollectiveEpilogueFwdINS6_IJSA_NS7_ILi256EEESB_EEES9_SE_SG_Li256ELb1ELb1ELb0ELb0EEENS1_36VarlenDynamicPersistentTileSchedulerILi128ELi96ELi256ELi128ELb0ELb1ELb1ELb1ELb0ELb1EEEEEEEEEvNT_6ParamsE,@"STO_CUDA_ENTRY STV_DEFAULT"
_ZN7cutlass13device_kernelIN5flash11enable_sm90INS1_16FlashAttnFwdSm90INS1_25CollectiveMainloopFwdSm90ILi2EN4cute5tupleIJNS5_1CILi1EEES8_S8_EEENS6_IJNS7_ILi128EEENS7_ILi96EEENS7_ILi64EEEEEELi256ENS_6half_tEfNS_4arch4Sm90ELb0ELb1ELb0ELb1ELb0ELb0ELb1ELb1ELb0ELb1ELb0ELb0EEENS1_21CollectiveEpilogueFwdINS6_IJSA_NS7_ILi256EEESB_EEES9_SE_SG_Li256ELb1ELb1ELb0ELb0EEENS1_36VarlenDynamicPersistentTileSchedulerILi128ELi96ELi256ELi128ELb0ELb1ELb1ELb1ELb0ELb1EEEEEEEEEvNT_6ParamsE:
        /* <DEDUP_REMOVED lines=22> */
.L_x_3168:
[----:B------:R-:W-:Y:S05]  /*0160*/  BSYNC B0 ;  /* 0x0000000000007941 */ /* 0x000fea0003800000 */
.L_x_3167:
        /* <DEDUP_REMOVED lines=43> */
.L_x_3169:
        /* <DEDUP_REMOVED lines=22> */
.L_x_3170:
        /* <DEDUP_REMOVED lines=18> */
.L_x_3171:
        /* <DEDUP_REMOVED lines=22> */
.L_x_3172:
        /* <DEDUP_REMOVED lines=22> */
.L_x_3173:
        /* <DEDUP_REMOVED lines=13> */
.L_x_3175:
[----:B------:R-:W-:-:S08]  /*0a30*/  NOP ;  /* 0x0000000000007918 */ /* 0x000fd00000000000 */
[----:B------:R-:W0:Y:S02]  /*0a40*/  USETMAXREG.TRY_ALLOC.CTAPOOL UP0, 0xf0 ;  /* 0x000000f0000079c8 */ /* 0x000e240008000600 */
[----:B0-----:R-:W-:-:S13]  /*0a50*/  PLOP3.LUT P0, PT, PT, PT, UP0, 0x80, 0x0 ;  /* 0x000000000000781c */ /* 0x001fda0003f0f008 */
[----:B------:R-:W-:Y:S05]  /*0a60*/  @!P0 BRA `(.L_x_3175) ;  /* 0xfffffffc00f08947 */ /* 0x000fea000383ffff */
[----:B------:R-:W-:Y:S01]  /*0a70*/  ISETP.NE.AND P0, PT, R26, 0x1, PT ;  /* 0x000000011a00780c */ /* 0x000fe20003f05270 */
[----:B------:R-:W0:Y:S08]  /*0a80*/  S2UR UR4, SR_CgaCtaId ;  /* 0x00000000000479c3 */ /* 0x000e300000008800 */
[----:B------:R-:W-:Y:S06]  /*0a90*/  BAR.ARV 0x8, 0x180 ;  /* 0x0206000000007b1d */ /* 0x000fec0000002000 */
[----:B------:R-:W-:-:S02]  /*0aa0*/  UMOV UR46, 0x400 ;  /* 0x00000400002e7882 */ /* 0x000fc40000000000 */
[----:B------:R-:W-:Y:S08]  /*0ab0*/  @!P0 BAR.ARV 0x9, 0x100 ;  /* 0x0244000000008b1d */ /* 0x000ff00000002000 */
[----:B------:R-:W-:Y:S01]  /*0ac0*/  BAR.SYNC.DEFER_BLOCKING 0x5, 0x180 ;  /* 0x0146000000007b1d */ /* 0x000fe20000010000 */
[C---:B------:R-:W-:Y:S02]  /*0ad0*/  IADD3 R218, P1, R16.reuse, 0x210, RZ ;  /* 0x0000021010da7810 */ /* 0x040fe40007f3e0ff */
[----:B------:R-:W-:Y:S01]  /*0ae0*/  IADD3 R221, P2, R16, 0x21c, RZ ;  /* 0x0000021c10dd7810 */ /* 0x000fe20007f5e0ff */
[----:B0-----:R-:W-:-:S02]  /*0af0*/  ULEA UR46, UR4, UR46, 0x18 ;  /* 0x0000002e042e7291 */ /* 0x001fc4000f8ec03f */
[--C-:B------:R-:W-:Y:S01]  /*0b00*/  IMAD.X R217, RZ, RZ, R17.reuse, P1 ;  /* 0x000000ffffd97224 */ /* 0x100fe200008e0611 */
[----:B------:R-:W-:Y:S01]  /*0b10*/  ULDC UR4, c[0x0][0xd3c] ;  /* 0x00034f0000047ab9 */ /* 0x000fe20000000800 */
[----:B------:R-:W-:Y:S01]  /*0b20*/  STL.64 [R1+0x210], RZ ;  /* 0x000210ff01007387 */ /* 0x000fe20000100a00 */
[----:B------:R-:W-:-:S03]  /*0b30*/  IMAD.X R220, RZ, RZ, R17, P2 ;  /* 0x000000ffffdc7224 */ /* 0x000fc600010e0611 */
[----:B------:R-:W-:Y:S04]  /*0b40*/  STL [R1+0x218], RZ ;  /* 0x000218ff01007387 */ /* 0x000fe80000100800 */
[----:B------:R-:W-:Y:S04]  /*0b50*/  STL [R1+0x21c], RZ ;  /* 0x00021cff01007387 */ /* 0x000fe80000100800 */
[----:B------:R-:W0:Y:S01]  /*0b60*/  LDS.128 R8, [UR46+0x324d0] ;  /* 0x0324d02eff087984 */ /* 0x000e220008000c00 */
[----:B------:R-:W-:Y:S06]  /*0b70*/  BAR.ARV 0x4, 0x180 ;  /* 0x0106000000007b1d */ /* 0x000fec0000002000 */
[----:B0-----:R-:W-:-:S13]  /*0b80*/  ISETP.GE.AND P0, PT, R11, UR4, PT ;  /* 0x000000040b007c0c */ /* 0x001fda000bf06270 */
[----:B------:R-:W-:Y:S05]  /*0b90*/  @P0 EXIT ;  /* 0x000000000000094d */ /* 0x000fea0003800000 */
[----:B------:R-:W0:Y:S01]  /*0ba0*/  S2R R0, SR_TID.X ;  /* 0x0000000000007919 */ /* 0x000e220000002100 */
[----:B------:R-:W1:Y:S01]  /*0bb0*/  S2UR UR4, SR_SWINHI ;  /* 0x00000000000479c3 */ /* 0x000e620000002f00 */
[----:B------:R-:W-:Y:S01]  /*0bc0*/  IMAD.MOV.U32 R193, RZ, RZ, 0x2 ;  /* 0x00000002ffc17424 */ /* 0x000fe200078e00ff */
[----:B------:R-:W-:Y:S01]  /*0bd0*/  R2UR UR5, R9 ;  /* 0x00000000090572ca */ /* 0x000fe200000e0000 */
[----:B------:R-:W-:Y:S01]  /*0be0*/  VIADD R209, R26, 0x8 ;  /* 0x000000081ad17836 */ /* 0x000fe20000000000 */
[----:B------:R-:W-:Y:S02]  /*0bf0*/  R2UR UR6, R11 ;  /* 0x000000000b0672ca */ /* 0x000fe400000e0000 */
[----:B------:R-:W-:Y:S02]  /*0c00*/  R2UR UR7, R10 ;  /* 0x000000000a0772ca */ /* 0x000fe400000e0000 */
[----:B------:R-:W-:Y:S01]  /*0c10*/  IADD3 R208, -R26, 0xb, RZ ;  /* 0x0000000b1ad07810 */ /* 0x000fe20007ffe1ff */
[----:B------:R-:W-:Y:S01]  /*0c20*/  UMOV UR38, UR46 ;  /* 0x0000002e00267c82 */ /* 0x000fe20008000000 */
[----:B-1----:R-:W-:Y:S01]  /*0c30*/  UMOV UR39, UR4 ;  /* 0x0000000400277c82 */ /* 0x002fe20008000000 */
[----:B0-----:R-:W-:-:S05]  /*0c40*/  VIADD R206, R0, 0xffffff80 ;  /* 0xffffff8000ce7836 */ /* 0x001fca0000000000 */
[----:B------:R-:W-:-:S04]  /*0c50*/  SHF.R.S32.HI R27, RZ, 0x1f, R206 ;  /* 0x0000001fff1b7819 */ /* 0x000fc800000114ce */
[CC--:B----4-:R-:W-:Y:S02]  /*0c60*/  LEA.HI R2, R27.reuse, R206.reuse, RZ, 0x4 ;  /* 0x000000ce1b027211 */ /* 0x0d0fe400078f20ff */
[CC--:B------:R-:W-:Y:S02]  /*0c70*/  LEA.HI R0, R27.reuse, R206.reuse, RZ, 0x7 ;  /* 0x000000ce1b007211 */ /* 0x0c0fe400078f38ff */
[----:B------:R-:W-:Y:S02]  /*0c80*/  LEA.HI R4, R27, R206, RZ, 0x5 ;  /* 0x000000ce1b047211 */ /* 0x000fe400078f28ff */
[----:B------:R-:W-:Y:S02]  /*0c90*/  SHF.R.S32.HI R7, RZ, 0x4, R2 ;  /* 0x00000004ff077819 */ /* 0x000fe40000011402 */
[----:B------:R-:W-:Y:S01]  /*0ca0*/  LOP3.LUT R3, R0, 0xffffff80, RZ, 0xc0, !PT ;  /* 0xffffff8000037812 */ /* 0x000fe200078ec0ff */
[----:B------:R-:W-:Y:S01]  /*0cb0*/  IMAD.SHL.U32 R4, R4, 0x20, RZ ;  /* 0x0000002004047824 */ /* 0x000fe200078e00ff */
[----:B------:R-:W-:-:S02]  /*0cc0*/  LOP3.LUT R5, R2, 0x3fffff0, RZ, 0xc0, !PT ;  /* 0x03fffff002057812 */ /* 0x000fc400078ec0ff */
[----:B------:R-:W-:Y:S01]  /*0cd0*/  LEA.HI R2, R2, R7, RZ, 0x1 ;  /* 0x0000000702027211 */ /* 0x000fe200078f08ff */
[----:B------:R-:W-:Y:S01]  /*0ce0*/  IMAD.IADD R216, R206, 0x1, -R3 ;  /* 0x00000001ced87824 */ /* 0x000fe200078e0a03 */
[----:B------:R-:W-:Y:S01]  /*0cf0*/  LOP3.LUT R4, R4, 0xfffffc00, RZ, 0xc0, !PT ;  /* 0xfffffc0004047812 */ /* 0x000fe200078ec0ff */
[----:B------:R-:W-:Y:S01]  /*0d00*/  IMAD.IADD R5, R206, 0x1, -R5 ;  /* 0x00000001ce057824 */ /* 0x000fe200078e0a05 */
[----:B------:R-:W-:Y:S02]  /*0d10*/  LOP3.LUT R2, R2, 0x1ffffffe, RZ, 0xc0, !PT ;  /* 0x1ffffffe02027812 */ /* 0x000fe400078ec0ff */
[----:B------:R-:W-:Y:S01]  /*0d20*/  SHF.R.S32.HI R3, RZ, 0x1f, R216 ;  /* 0x0000001fff037819 */ /* 0x000fe200000114d8 */
[----:B------:R-:W-:Y:S01]  /*0d30*/  IMAD R5, R5, 0x40, R4 ;  /* 0x0000004005057824 */ /* 0x000fe200078e0204 */
[----:B------:R-:W-:Y:S01]  /*0d40*/  LEA.HI R4, R27, R206, RZ, 0x2 ;  /* 0x000000ce1b047211 */ /* 0x000fe200078f10ff */
[----:B------:R-:W-:Y:S01]  /*0d50*/  IMAD.IADD R2, R7, 0x1, -R2 ;  /* 0x0000000107027824 */ /* 0x000fe200078e0a02 */
[----:B------:R-:W-:-:S02]  /*0d60*/  LEA.HI R28, R3, R216, RZ, 0x2 ;  /* 0x000000d8031c7211 */ /* 0x000fc400078f10ff */
[----:B------:R-:W-:Y:S01]  /*0d70*/  LOP3.LUT R7, R4, 0xfffffffc, RZ, 0xc0, !PT ;  /* 0xfffffffc04077812 */ /* 0x000fe200078ec0ff */
[----:B------:R-:W-:Y:S01]  /*0d80*/  IMAD R192, R2, 0x8, R5 ;  /* 0x0000000802c07824 */ /* 0x000fe200078e0205 */
[--C-:B------:R-:W-:Y:S02]  /*0d90*/  SHF.R.S32.HI R2, RZ, 0x2, R28.reuse ;  /* 0x00000002ff027819 */ /* 0x100fe4000001141c */
[----:B------:R-:W-:Y:S01]  /*0da0*/  SHF.R.S32.HI R5, RZ, 0x1f, R28 ;  /* 0x0000001fff057819 */ /* 0x000fe2000001141c */
[----:B------:R-:W-:Y:S01]  /*0db0*/  IMAD.IADD R7, R206, 0x1, -R7 ;  /* 0x00000001ce077824 */ /* 0x000fe200078e0a07 */
[----:B------:R-:W-:Y:S01]  /*0dc0*/  LEA.HI R3, R3, R216, RZ, 0x5 ;  /* 0x000000d803037211 */ /* 0x000fe200078f28ff */
[----:B------:R-:W-:Y:S01]  /*0dd0*/  IMAD.WIDE R192, R192, R193, UR38 ;  /* 0x00000026c0c07e25 */ /* 0x000fe2000f8e02c1 */
[----:B------:R-:W-:Y:S02]  /*0de0*/  LEA.HI R5, R5, R2, RZ, 0x3 ;  /* 0x0000000205057211 */ /* 0x000fe400078f18ff */
[----:B------:R-:W-:-:S02]  /*0df0*/  LEA.HI R4, R7, R7, RZ, 0x1 ;  /* 0x0000000707047211 */ /* 0x000fc400078f08ff */
[----:B------:R-:W-:Y:S02]  /*0e00*/  LOP3.LUT R5, R5, 0xfffffff8, RZ, 0xc0, !PT ;  /* 0xfffffff805057812 */ /* 0x000fe400078ec0ff */
[----:B------:R-:W-:Y:S02]  /*0e10*/  IADD3 R6, P6, R192, 0x40, RZ ;  /* 0x00000040c0067810 */ /* 0x000fe40007fde0ff */
[----:B------:R-:W-:Y:S01]  /*0e20*/  LOP3.LUT R4, R4, 0x1ffffffe, RZ, 0xc0, !PT ;  /* 0x1ffffffe04047812 */ /* 0x000fe200078ec0ff */
[----:B------:R-:W-:Y:S01]  /*0e30*/  IMAD.IADD R2, R2, 0x1, -R5 ;  /* 0x0000000102027824 */ /* 0x000fe200078e0a05 */
[----:B------:R-:W-:Y:S02]  /*0e40*/  LOP3.LUT R5, R6, 0x380, RZ, 0xc0, !PT ;  /* 0x0000038006057812 */ /* 0x000fe400078ec0ff */
[----:B------:R-:W-:Y:S01]  /*0e50*/  IADD3 R9, P1, R192, 0x20, RZ ;  /* 0x00000020c0097810 */ /* 0x000fe20007f3e0ff */
[----:B------:R-:W-:Y:S01]  /*0e60*/  IMAD.IADD R31, R7, 0x1, -R4 ;  /* 0x00000001071f7824 */ /* 0x000fe200078e0a04 */
[----:B------:R-:W-:-:S02]  /*0e70*/  SHF.R.U64 R5, R5, 0x3, RZ ;  /* 0x0000000305057819 */ /* 0x000fc400000012ff */
[----:B------:R-:W-:Y:S02]  /*0e80*/  LOP3.LUT R8, R9, 0x380, RZ, 0xc0, !PT ;  /* 0x0000038009087812 */ /* 0x000fe400078ec0ff */
[----:B------:R-:W-:Y:S02]  /*0e90*/  IADD3 R7, P5, R192, 0x60, RZ ;  /* 0x00000060c0077810 */ /* 0x000fe40007fbe0ff */
[----:B------:R-:W-:Y:S02]  /*0ea0*/  SHF.R.S32.HI R3, RZ, 0x5, R3 ;  /* 0x00000005ff037819 */ /* 0x000fe40000011403 */
[----:B------:R-:W-:Y:S01]  /*0eb0*/  LOP3.LUT R4, R5, R6, RZ, 0x3c, !PT ;  /* 0x0000000605047212 */ /* 0x000fe200078e3cff */
[--C-:B------:R-:W-:Y:S01]  /*0ec0*/  IMAD.X R5, RZ, RZ, R193.reuse, P6 ;  /* 0x000000ffff057224 */ /* 0x100fe200030e06c1 */
[----:B------:R-:W-:Y:S01]  /*0ed0*/  SHF.R.U64 R8, R8, 0x3, RZ ;  /* 0x0000000308087819 */ /* 0x000fe200000012ff */
[----:B------:R-:W-:Y:S01]  /*0ee0*/  IMAD R29, R3, 0x10, R2 ;  /* 0x00000010031d7824 */ /* 0x000fe200078e0202 */
[----:B------:R-:W-:Y:S01]  /*0ef0*/  LOP3.LUT R6, R7, 0x380, RZ, 0xc0, !PT ;  /* 0x0000038007067812 */ /* 0x000fe200078ec0ff */
[----:B------:R-:W-:Y:S01]  /*0f00*/  IMAD.X R3, RZ, RZ, R193, P1 ;  /* 0x000000ffff037224 */ /* 0x000fe200008e06c1 */
[----:B------:R-:W-:-:S02]  /*0f10*/  LOP3.LUT R2, R8, R9, RZ, 0x3c, !PT ;  /* 0x0000000908027212 */ /* 0x000fc400078e3cff */
[----:B------:R-:W-:Y:S02]  /*0f20*/  SHF.R.U64 R6, R6, 0x3, RZ ;  /* 0x0000000306067819 */ /* 0x000fe400000012ff */
[----:B------:R-:W-:Y:S02]  /*0f30*/  IADD3 R19, P1, R192, 0x8000, RZ ;  /* 0x00008000c0137810 */ /* 0x000fe40007f3e0ff */
[----:B------:R-:W-:Y:S02]  /*0f40*/  LEA.HI R27, R27, R206, RZ, 0x3 ;  /* 0x000000ce1b1b7211 */ /* 0x000fe400078f18ff */
[----:B------:R-:W-:Y:S02]  /*0f50*/  SHF.R.S32.HI R225, RZ, 0x7, R0 ;  /* 0x00000007ffe17819 */ /* 0x000fe40000011400 */
[----:B------:R-:W-:Y:S01]  /*0f60*/  LOP3.LUT R6, R6, R7, RZ, 0x3c, !PT ;  /* 0x0000000706067212 */ /* 0x000fe200078e3cff */
[----:B------:R-:W-:Y:S01]  /*0f70*/  IMAD.X R7, RZ, RZ, R193, P5 ;  /* 0x000000ffff077224 */ /* 0x000fe200028e06c1 */
[----:B------:R-:W-:-:S02]  /*0f80*/  LOP3.LUT R18, R19, 0x380, RZ, 0xc0, !PT ;  /* 0x0000038013127812 */ /* 0x000fc400078ec0ff */
[----:B------:R-:W-:Y:S02]  /*0f90*/  MOV R235, R2 ;  /* 0x0000000200eb7202 */ /* 0x000fe40000000f00 */
[C---:B------:R-:W-:Y:S02]  /*0fa0*/  IADD3 R9, P0, R192.reuse, 0x4000, RZ ;  /* 0x00004000c0097810 */ /* 0x040fe40007f1e0ff */
[----:B------:R-:W-:Y:S02]  /*0fb0*/  LOP3.LUT R3, R27, 0xfffffff8, RZ, 0xc0, !PT ;  /* 0xfffffff81b037812 */ /* 0x000fe400078ec0ff */
[C---:B------:R-:W-:Y:S02]  /*0fc0*/  IADD3 R11, P4, R192.reuse, 0x4020, RZ ;  /* 0x00004020c00b7810 */ /* 0x040fe40007f9e0ff */
[----:B------:R-:W-:Y:S01]  /*0fd0*/  IADD3 R13, P3, R192, 0x4040, RZ ;  /* 0x00004040c00d7810 */ /* 0x000fe20007f7e0ff */
[----:B------:R-:W-:Y:S01]  /*0fe0*/  IMAD.IADD R3, R206, 0x1, -R3 ;  /* 0x00000001ce037824 */ /* 0x000fe200078e0a03 */
[----:B------:R-:W-:-:S02]  /*0ff0*/  IADD3 R15, P2, R192, 0x4060, RZ ;  /* 0x00004060c00f7810 */ /* 0x000fc40007f5e0ff */
[C---:B------:R-:W-:Y:S01]  /*1000*/  IADD3 R21, P6, R192.reuse, 0x8020, RZ ;  /* 0x00008020c0157810 */ /* 0x040fe20007fde0ff */
[----:B------:R-:W-:Y:S01]  /*1010*/  IMAD.SHL.U32 R194, R3, 0x8, RZ ;  /* 0x0000000803c27824 */ /* 0x000fe200078e00ff */
[----:B------:R-:W-:Y:S02]  /*1020*/  IADD3 R25, P5, R192, 0xc060, RZ ;  /* 0x0000c060c0197810 */ /* 0x000fe40007fbe0ff */
[----:B------:R-:W-:Y:S01]  /*1030*/  LEA.HI R0, R0, R225, RZ, 0x1 ;  /* 0x000000e100007211 */ /* 0x000fe200078f08ff */
[----:B------:R-:W-:Y:S01]  /*1040*/  VIADD R196, R194, 0x40 ;  /* 0x00000040c2c47836 */ /* 0x000fe20000000000 */
[----:B------:R-:W-:Y:S01]  /*1050*/  SHF.R.U64 R18, R18, 0x3, RZ ;  /* 0x0000000312127819 */ /* 0x000fe200000012ff */
[C---:B------:R-:W-:Y:S01]  /*1060*/  VIADD R195, R194.reuse, 0x80 ;  /* 0x00000080c2c37836 */ /* 0x040fe20000000000 */
[----:B------:R-:W-:Y:S01]  /*1070*/  LOP3.LUT R8, R9, 0x380, RZ, 0xc0, !PT ;  /* 0x0000038009087812 */ /* 0x000fe200078ec0ff */
[----:B------:R-:W-:Y:S01]  /*1080*/  VIADD R197, R194, 0xc0 ;  /* 0x000000c0c2c57836 */ /* 0x000fe20000000000 */
[----:B------:R-:W-:-:S02]  /*1090*/  SHF.R.S32.HI R210, RZ, 0x3, R27 ;  /* 0x00000003ffd27819 */ /* 0x000fc4000001141b */
[----:B------:R-:W-:Y:S02]  /*10a0*/  LOP3.LUT R10, R11, 0x380, RZ, 0xc0, !PT ;  /* 0x000003800b0a7812 */ /* 0x000fe400078ec0ff */
[----:B------:R-:W-:Y:S01]  /*10b0*/  LOP3.LUT R12, R13, 0x380, RZ, 0xc0, !PT ;  /* 0x000003800d0c7812 */ /* 0x000fe200078ec0ff */
[----:B------:R-:W-:Y:S01]  /*10c0*/  IMAD R211, R3, 0x20, R210 ;  /* 0x0000002003d37824 */ /* 0x000fe200078e02d2 */
[----:B------:R-:W-:Y:S02]  /*10d0*/  LOP3.LUT R14, R15, 0x380, RZ, 0xc0, !PT ;  /* 0x000003800f0e7812 */ /* 0x000fe400078ec0ff */
[----:B------:R-:W-:Y:S02]  /*10e0*/  LOP3.LUT R20, R21, 0x380, RZ, 0xc0, !PT ;  /* 0x0000038015147812 */ /* 0x000fe400078ec0ff */
[----:B------:R-:W-:Y:S02]  /*10f0*/  LOP3.LUT R24, R25, 0x380, RZ, 0xc0, !PT ;  /* 0x0000038019187812 */ /* 0x000fe400078ec0ff */
[----:B------:R-:W-:-:S02]  /*1100*/  LOP3.LUT R0, R0, 0x3fffffe, RZ, 0xc0, !PT ;  /* 0x03fffffe00007812 */ /* 0x000fc400078ec0ff */
[----:B------:R-:W-:Y:S01]  /*1110*/  LOP3.LUT R18, R18, R19, RZ, 0x3c, !PT ;  /* 0x0000001312127212 */ /* 0x000fe200078e3cff */
[----:B------:R-:W-:Y:S01]  /*1120*/  IMAD.X R19, RZ, RZ, R193, P1 ;  /* 0x000000ffff137224 */ /* 0x000fe200008e06c1 */
[----:B------:R-:W-:Y:S01]  /*1130*/  SHF.R.U64 R8, R8, 0x3, RZ ;  /* 0x0000000308087819 */ /* 0x000fe200000012ff */
[----:B------:R-:W-:Y:S01]  /*1140*/  IMAD.IADD R0, R225, 0x1, -R0 ;  /* 0x00000001e1007824 */ /* 0x000fe200078e0a00 */
[----:B------:R-:W-:Y:S02]  /*1150*/  SHF.R.U64 R10, R10, 0x3, RZ ;  /* 0x000000030a0a7819 */ /* 0x000fe400000012ff */
[----:B------:R-:W-:Y:S01]  /*1160*/  SHF.R.U64 R12, R12, 0x3, RZ ;  /* 0x000000030c0c7819 */ /* 0x000fe200000012ff */
[----:B------:R-:W-:Y:S01]  /*1170*/  IMAD R204, R0, 0x40, R29 ;  /* 0x0000004000cc7824 */ /* 0x000fe200078e021d */
[----:B------:R-:W-:Y:S02]  /*1180*/  SHF.R.U64 R14, R14, 0x3, RZ ;  /* 0x000000030e0e7819 */ /* 0x000fe400000012ff */
[----:B------:R-:W-:Y:S01]  /*1190*/  SHF.R.U64 R20, R20, 0x3, RZ ;  /* 0x0000000314147819 */ /* 0x000fe200000012ff */
[----:B------:R-:W-:Y:S01]  /*11a0*/  IMAD R236, R31, 0x8, R204 ;  /* 0x000000081fec7824 */ /* 0x000fe200078e02cc */
[----:B------:R-:W-:-:S02]  /*11b0*/  SHF.R.U64 R24, R24, 0x3, RZ ;  /* 0x0000000318187819 */ /* 0x000fc400000012ff */
        /* <DEDUP_REMOVED lines=13> */
[----:B------:R-:W-:Y:S01]  /*1290*/  MOV R228, R18 ;  /* 0x0000001200e47202 */ /* 0x000fe20000000f00 */
[----:B------:R-:W-:Y:S01]  /*12a0*/  IMAD.IADD R3, R216, 0x1, -R3 ;  /* 0x00000001d8037824 */ /* 0x000fe200078e0a03 */
[----:B------:R-:W-:-:S02]  /*12b0*/  IADD3 R18, P0, R16, 0x13c, RZ ;  /* 0x0000013c10127810 */ /* 0x000fc40007f1e0ff */
[----:B------:R-:W-:Y:S01]  /*12c0*/  IADD3 R224, P1, R16, 0x220, RZ ;  /* 0x0000022010e07810 */ /* 0x000fe20007f3e0ff */
[----:B------:R-:W-:Y:S01]  /*12d0*/  IMAD.SHL.U32 R205, R3, 0x2, RZ ;  /* 0x0000000203cd7824 */ /* 0x000fe200078e00ff */
[----:B------:R-:W-:Y:S01]  /*12e0*/  MOV R234, R4 ;  /* 0x0000000400ea7202 */ /* 0x000fe20000000f00 */
[--C-:B------:R-:W-:Y:S01]  /*12f0*/  IMAD.X R164, RZ, RZ, R17.reuse, P0 ;  /* 0x000000ffffa47224 */ /* 0x100fe200000e0611 */
[----:B------:R-:W-:Y:S01]  /*1300*/  MOV R233, R6 ;  /* 0x0000000600e97202 */ /* 0x000fe20000000f00 */
[----:B------:R-:W-:Y:S01]  /*1310*/  IMAD.X R222, RZ, RZ, R17, P1 ;  /* 0x000000ffffde7224 */ /* 0x000fe200008e0611 */
[----:B------:R-:W-:Y:S02]  /*1320*/  MOV R232, R8 ;  /* 0x0000000800e87202 */ /* 0x000fe40000000f00 */
[----:B------:R-:W-:Y:S02]  /*1330*/  MOV R231, R10 ;  /* 0x0000000a00e77202 */ /* 0x000fe40000000f00 */
[----:B------:R-:W-:-:S02]  /*1340*/  MOV R230, R12 ;  /* 0x0000000c00e67202 */ /* 0x000fc40000000f00 */
[----:B------:R-:W-:Y:S02]  /*1350*/  MOV R229, R14 ;  /* 0x0000000e00e57202 */ /* 0x000fe40000000f00 */
[----:B------:R-:W-:Y:S02]  /*1360*/  MOV R227, R20 ;  /* 0x0000001400e37202 */ /* 0x000fe40000000f00 */
[----:B------:R-:W-:Y:S02]  /*1370*/  MOV R226, R24 ;  /* 0x0000001800e27202 */ /* 0x000fe40000000f00 */
[----:B------:R-:W-:Y:S02]  /*1380*/  SHF.R.S32.HI R203, RZ, 0x1f, R194 ;  /* 0x0000001fffcb7819 */ /* 0x000fe400000114c2 */
[----:B------:R-:W-:Y:S02]  /*1390*/  SHF.R.S32.HI R202, RZ, 0x1f, R196 ;  /* 0x0000001fffca7819 */ /* 0x000fe400000114c4 */
[----:B------:R-:W-:-:S02]  /*13a0*/  SHF.R.S32.HI R201, RZ, 0x1f, R195 ;  /* 0x0000001fffc97819 */ /* 0x000fc400000114c3 */
[----:B------:R-:W-:-:S07]  /*13b0*/  SHF.R.S32.HI R200, RZ, 0x1f, R197 ;  /* 0x0000001fffc87819 */ /* 0x000fce00000114c5 */
.L_x_3301:
[----:B------:R-:W-:Y:S01]  /*13c0*/  ULDC.64 UR8, c[0x0][0xb20] ;  /* 0x0002c80000087ab9 */ /* 0x000fe20000000a00 */
[----:B------:R-:W-:Y:S01]  /*13d0*/  ULDC UR48, c[0x0][0x2f0] ;  /* 0x0000bc0000307ab9 */ /* 0x000fe20000000800 */
        /* <DEDUP_REMOVED lines=10> */
[----:B012---:R-:W-:Y:S02]  /*1480*/  IMAD.U32 R2, RZ, RZ, UR8 ;  /* 0x00000008ff027e24 */ /* 0x007fe4000f8e00ff */
[----:B------:R-:W-:Y:S01]  /*1490*/  IMAD.U32 R3, RZ, RZ, UR9 ;  /* 0x00000009ff037e24 */ /* 0x000fe2000f8e00ff */
[----:B------:R-:W-:-:S03]  /*14a0*/  @UP1 UIMAD.WIDE UR8, UR6, 0x4, UR10 ;  /* 0x00000004060818a5 */ /* 0x000fc6000f8e020a */
[----:B------:R-:W-:Y:S01]  /*14b0*/  ULDC.64 UR10, c[0x0][0xb18] ;  /* 0x0002c600000a7ab9 */ /* 0x000fe20000000a00 */
[----:B------:R-:W2:Y:S02]  /*14c0*/  @P0 LDG.E R2, desc[UR40][R2.64] ;  /* 0x0000002802020981 */ /* 0x000ea4000c1e1900 */
[----:B------:R-:W-:Y:S02]  /*14d0*/  IMAD.U32 R4, RZ, RZ, UR8 ;  /* 0x00000008ff047e24 */ /* 0x000fe4000f8e00ff */
[----:B------:R-:W-:Y:S01]  /*14e0*/  IMAD.U32 R5, RZ, RZ, UR9 ;  /* 0x00000009ff057e24 */ /* 0x000fe2000f8e00ff */
[----:B------:R-:W-:-:S04]  /*14f0*/  ULDC.64 UR8, c[0x0][0x418] ;  /* 0x0001060000087ab9 */ /* 0x000fc80000000a00 */
[----:B---3--:R-:W3:Y:S01]  /*1500*/  @P2 LDG.E R4, desc[UR40][R4.64] ;  /* 0x0000002804042981 */ /* 0x008ee2000c1e1900 */
[----:B------:R-:W-:Y:S01]  /*1510*/  UISETP.NE.U32.AND UP0, UPT, UR8, URZ, UPT ;  /* 0x0000003f0800728c */ /* 0x000fe2000bf05070 */
[----:B------:R-:W-:Y:S01]  /*1520*/  ISETP.NE.U32.AND P1, PT, RZ, UR10, PT ;  /* 0x0000000aff007c0c */ /* 0x000fe2000bf25070 */
[----:B------:R-:W-:Y:S01]  /*1530*/  UMOV UR4, URZ ;  /* 0x0000003f00047c82 */ /* 0x000fe20008000000 */
[----:B------:R-:W-:Y:S01]  /*1540*/  ULDC UR8, c[0x0][0x424] ;  /* 0x0001090000087ab9 */ /* 0x000fe20000000800 */
[----:B------:R-:W-:Y:S01]  /*1550*/  UISETP.NE.AND.EX UP0, UPT, UR9, URZ, UPT, UP0 ;  /* 0x0000003f0900728c */ /* 0x000fe2000bf05300 */
[----:B------:R-:W-:Y:S01]  /*1560*/  ISETP.NE.AND.EX P1, PT, RZ, UR11, PT, P1 ;  /* 0x0000000bff007c0c */ /* 0x000fe2000bf25310 */
[----:B------:R-:W-:Y:S01]  /*1570*/  ULDC UR47, c[0x0][0x288] ;  /* 0x0000a200002f7ab9 */ /* 0x000fe20000000800 */
[----:B------:R-:W-:Y:S01]  /*1580*/  UMOV UR37, UR7 ;  /* 0x0000000700257c82 */ /* 0x000fe20008000000 */
[----:B------:R-:W-:-:S04]  /*1590*/  USEL UR8, UR8, 0x1, UP0 ;  /* 0x0000000108087887 */ /* 0x000fc80008000000 */
[----:B------:R-:W-:Y:S01]  /*15a0*/  UIMAD UR48, UR8, UR48, URZ ;  /* 0x00000030083072a4 */ /* 0x000fe2000f8e023f */
[----:B--2---:R-:W-:Y:S02]  /*15b0*/  @P0 R2UR UR4, R2 ;  /* 0x00000000020402ca */ /* 0x004fe400000e0000 */
[----:B---3--:R-:W-:Y:S01]  /*15c0*/  @P2 R2UR UR47, R4 ;  /* 0x00000000042f22ca */ /* 0x008fe200000e0000 */
[----:B----4-:R-:W-:-:S14]  /*15d0*/  @P2 BRA `(.L_x_3176) ;  /* 0x0000000000342947 */ /* 0x010fdc0003800000 */
        /* <DEDUP_REMOVED lines=13> */
.L_x_3176:
[----:B------:R-:W-:Y:S01]  /*16b0*/  UMOV UR42, UR6 ;  /* 0x00000006002a7c82 */ /* 0x000fe20008000000 */
[----:B------:R-:W-:Y:S05]  /*16c0*/  @!P1 BRA `(.L_x_3177) ;  /* 0x00000000001c9947 */ /* 0x000fea0003800000 */
[----:B------:R-:W-:Y:S02]  /*16d0*/  ULDC.64 UR8, c[0x0][0xb18] ;  /* 0x0002c60000087ab9 */ /* 0x000fe40000000a00 */
[----:B------:R-:W-:-:S06]  /*16e0*/  UIMAD.WIDE UR6, UR6, 0x4, UR8 ;  /* 0x00000004060678a5 */ /* 0x000fcc000f8e0208 */
[----:B------:R-:W-:Y:S02]  /*16f0*/  IMAD.U32 R2, RZ, RZ, UR6 ;  /* 0x00000006ff027e24 */ /* 0x000fe4000f8e00ff */
[----:B------:R-:W-:-:S05]  /*1700*/  IMAD.U32 R3, RZ, RZ, UR7 ;  /* 0x00000007ff037e24 */ /* 0x000fca000f8e00ff */
[----:B------:R-:W2:Y:S02]  /*1710*/  LDG.E R2, desc[UR40][R2.64] ;  /* 0x0000002802027981 */ /* 0x000ea4000c1e1900 */
[----:B--2---:R-:W-:Y:S01]  /*1720*/  R2UR UR48, R2 ;  /* 0x00000000023072ca */ /* 0x004fe200000e0000 */
[----:B------:R-:W-:-:S14]  /*1730*/  BRA `(.L_x_3178) ;  /* 0x0000000000347947 */ /* 0x000fdc0003800000 */
.L_x_3177:
        /* <DEDUP_REMOVED lines=13> */
.L_x_3178:
[----:B------:R-:W0:Y:S01]  /*1810*/  S2R R0, SR_TID.X ;  /* 0x0000000000007919 */ /* 0x000e220000002100 */
[----:B------:R-:W-:Y:S01]  /*1820*/  UIADD3 UR6, UP2, UR38, 0x32450, URZ ;  /* 0x0003245026067890 */ /* 0x000fe2000ff5e03f */
[----:B------:R-:W-:Y:S01]  /*1830*/  IMAD.MOV.U32 R2, RZ, RZ, 0x3000 ;  /* 0x00003000ff027424 */ /* 0x000fe200078e00ff */
[----:B------:R-:W-:Y:S01]  /*1840*/  UIADD3 UR12, UP3, UR38, 0x32460, URZ ;  /* 0x00032460260c7890 */ /* 0x000fe2000ff7e03f */
[----:B------:R-:W-:Y:S01]  /*1850*/  IMAD.U32 R3, RZ, RZ, UR36 ;  /* 0x00000024ff037e24 */ /* 0x000fe2000f8e00ff */
[----:B------:R-:W-:Y:S01]  /*1860*/  UIADD3 UR8, UP0, UR38, 0x32430, URZ ;  /* 0x0003243026087890 */ /* 0x000fe2000ff1e03f */
[----:B------:R-:W-:Y:S01]  /*1870*/  IMAD.MOV.U32 R8, RZ, RZ, 0x1 ;  /* 0x00000001ff087424 */ /* 0x000fe200078e00ff */
[----:B------:R-:W-:Y:S01]  /*1880*/  UIADD3 UR10, UP1, UR38, 0x32440, URZ ;  /* 0x00032440260a7890 */ /* 0x000fe2000ff3e03f */
[----:B------:R-:W-:Y:S01]  /*1890*/  IMAD.MOV.U32 R9, RZ, RZ, RZ ;  /* 0x000000ffff097224 */ /* 0x000fe200078e00ff */
[----:B------:R-:W-:Y:S01]  /*18a0*/  UIADD3.X UR7, URZ, UR39, URZ, UP2, !UPT ;  /* 0x000000273f077290 */ /* 0x000fe200097fe43f */
[----:B------:R-:W-:Y:S01]  /*18b0*/  IMAD.MOV.U32 R5, RZ, RZ, 0x100 ;  /* 0x00000100ff057424 */ /* 0x000fe200078e00ff */
[----:B------:R-:W-:Y:S01]  /*18c0*/  UIADD3.X UR13, URZ, UR39, URZ, UP3, !UPT ;  /* 0x000000273f0d7290 */ /* 0x000fe20009ffe43f */
[----:B------:R-:W-:Y:S01]  /*18d0*/  IMAD.MOV.U32 R6, RZ, RZ, 0x1 ;  /* 0x00000001ff067424 */ /* 0x000fe200078e00ff */
[----:B------:R-:W-:Y:S01]  /*18e0*/  UIADD3.X UR9, URZ, UR39, URZ, UP0, !UPT ;  /* 0x000000273f097290 */ /* 0x000fe200087fe43f */
[----:B------:R-:W-:Y:S01]  /*18f0*/  IMAD.MOV.U32 R7, RZ, RZ, RZ ;  /* 0x000000ffff077224 */ /* 0x000fe200078e00ff */
[----:B------:R-:W-:Y:S01]  /*1900*/  UIADD3.X UR11, URZ, UR39, URZ, UP1, !UPT ;  /* 0x000000273f0b7290 */ /* 0x000fe20008ffe43f */
[----:B------:R-:W-:Y:S01]  /*1910*/  IMAD.U32 R10, RZ, RZ, UR6 ;  /* 0x00000006ff0a7e24 */ /* 0x000fe2000f8e00ff */
[----:B------:R-:W-:Y:S01]  /*1920*/  UIADD3 UR48, -UR4, UR48, URZ ;  /* 0x0000003004307290 */ /* 0x000fe2000fffe13f */
[----:B------:R-:W-:Y:S01]  /*1930*/  IMAD.U32 R19, RZ, RZ, UR12 ;  /* 0x0000000cff137e24 */ /* 0x000fe2000f8e00ff */
[----:B------:R1:W-:Y:S01]  /*1940*/  STL.64 [R1+0x18], R2 ;  /* 0x0000180201007387 */ /* 0x0003e20000100a00 */
[----:B------:R-:W-:Y:S01]  /*1950*/  ULDC UR4, c[0x0][0x448] ;  /* 0x0001120000047ab9 */ /* 0x000fe20000000800 */
[----:B------:R-:W-:Y:S01]  /*1960*/  IMAD.U32 R11, RZ, RZ, UR7 ;  /* 0x00000007ff0b7e24 */ /* 0x000fe2000f8e00ff */
[----:B------:R-:W-:Y:S01]  /*1970*/  UISETP.NE.AND UP0, UPT, UR4, 0x1, UPT ;  /* 0x000000010400788c */ /* 0x000fe2000bf05270 */
[----:B------:R-:W-:Y:S01]  /*1980*/  IMAD.U32 R20, RZ, RZ, UR13 ;  /* 0x0000000dff147e24 */ /* 0x000fe2000f8e00ff */
[----:B------:R2:W-:Y:S01]  /*1990*/  STL.64 [R1+0x60], R8 ;  /* 0x0000600801007387 */ /* 0x0005e20000100a00 */
[----:B------:R-:W-:Y:S01]  /*19a0*/  IMAD.U32 R24, RZ, RZ, UR5 ;  /* 0x00000005ff187e24 */ /* 0x000fe2000f8e00ff */
[----:B------:R-:W-:Y:S01]  /*19b0*/  USHF.L.U32 UR43, UR5, 0x7, URZ ;  /* 0x00000007052b7899 */ /* 0x000fe2000800063f */
[----:B------:R-:W-:Y:S01]  /*19c0*/  IMAD.MOV.U32 R12, RZ, RZ, 0xc000 ;  /* 0x0000c000ff0c7424 */ /* 0x000fe200078e00ff */
[----:B------:R-:W-:Y:S01]  /*19d0*/  STL.128 [R1+0x430], RZ ;  /* 0x000430ff01007387 */ /* 0x000fe20000100c00 */
[----:B------:R-:W-:Y:S01]  /*19e0*/  IMAD.U32 R13, RZ, RZ, UR36 ;  /* 0x00000024ff0d7e24 */ /* 0x000fe2000f8e00ff */
[----:B------:R-:W-:Y:S01]  /*19f0*/  ULDC.64 UR4, c[0x0][0xad8] ;  /* 0x0002b60000047ab9 */ /* 0x000fe20000000a00 */
[----:B------:R-:W-:Y:S01]  /*1a00*/  IMAD.MOV.U32 R15, RZ, RZ, 0x100 ;  /* 0x00000100ff0f7424 */ /* 0x000fe200078e00ff */
[----:B0-----:R-:W-:Y:S01]  /*1a10*/  LOP3.LUT R0, R0, 0x7f, RZ, 0xc0, !PT ;  /* 0x0000007f00007812 */ /* 0x001fe200078ec0ff */
[----:B-1----:R-:W-:Y:S01]  /*1a20*/  IMAD.U32 R2, RZ, RZ, UR10 ;  /* 0x0000000aff027e24 */ /* 0x002fe2000f8e00ff */
[----:B------:R-:W-:Y:S01]  /*1a30*/  UISETP.GE.AND UP1, UPT, UR5, 0x1, UPT ;  /* 0x000000010500788c */ /* 0x000fe2000bf26270 */
[----:B------:R-:W-:Y:S01]  /*1a40*/  IMAD.U32 R3, RZ, RZ, UR11 ;  /* 0x0000000bff037e24 */ /* 0x000fe2000f8e00ff */
[----:B------:R-:W-:Y:S01]  /*1a50*/  ISETP.NE.AND P0, PT, R0, RZ, PT ;  /* 0x000000ff0000720c */ /* 0x000fe20003f05270 */
[----:B--2---:R-:W-:Y:S01]  /*1a60*/  IMAD.U32 R8, RZ, RZ, UR8 ;  /* 0x00000008ff087e24 */ /* 0x004fe2000f8e00ff */
[----:B------:R-:W0:Y:S01]  /*1a70*/  LDC R0, c[0x0][0xa80] ;  /* 0x0002a000ff007b82 */ /* 0x000e220000000800 */
[----:B------:R-:W-:Y:S01]  /*1a80*/  IMAD.U32 R9, RZ, RZ, UR9 ;  /* 0x00000009ff097e24 */ /* 0x000fe2000f8e00ff */
[----:B------:R-:W-:Y:S01]  /*1a90*/  SEL R4, RZ, 0x1, P0 ;  /* 0x00000001ff047807 */ /* 0x000fe20000000000 */
[----:B------:R-:W-:Y:S01]  /*1aa0*/  STL [R1+0x70], R24 ;  /* 0x0000701801007387 */ /* 0x000fe20000100800 */
[----:B------:R-:W-:Y:S01]  /*1ab0*/  UIADD3 UR8, UR43, 0x7f, URZ ;  /* 0x0000007f2b087890 */ /* 0x000fe2000fffe03f */
[----:B------:R-:W-:Y:S01]  /*1ac0*/  PLOP3.LUT P2, PT, PT, PT, UP1, 0x80, 0x0 ;  /* 0x000000000000781c */ /* 0x000fe20003f4f018 */
[----:B------:R-:W-:Y:S01]  /*1ad0*/  @UP0 ULDC UR6, c[0x0][0x44c] ;  /* 0x0001130000060ab9 */ /* 0x000fe20000000800 */
[----:B------:R-:W-:Y:S01]  /*1ae0*/  IMAD.MOV.U32 R14, RZ, RZ, R4 ;  /* 0x000000ffff0e7224 */ /* 0x000fe200078e0004 */
[----:B------:R1:W-:Y:S01]  /*1af0*/  STL.128 [R1+0x20], R4 ;  /* 0x0000200401007387 */ /* 0x0003e20000100c00 */
[----:B------:R-:W-:Y:S01]  /*1b00*/  UIMAD.WIDE.U32 UR6, UR8, UR6, URZ ;  /* 0x00000006080672a5 */ /* 0x000fe2000f8e003f */
[C---:B------:R-:W-:Y:S01]  /*1b10*/  IADD3 R35, P0, R16.reuse, 0x430, RZ ;  /* 0x0000043010237810 */ /* 0x040fe20007f1e0ff */
[----:B------:R-:W-:Y:S01]  /*1b20*/  @UP0 ULDC UR9, c[0x0][0x450] ;  /* 0x0001140000090ab9 */ /* 0x000fe20000000800 */
[----:B------:R2:W-:Y:S01]  /*1b30*/  STL.128 [R1+0x50], R12 ;  /* 0x0000500c01007387 */ /* 0x0005e20000100c00 */
[----:B------:R-:W-:Y:S01]  /*1b40*/  UIADD3 UR44, UR48, 0x1, -UR47 ;  /* 0x00000001302c7890 */ /* 0x000fe2000fffe82f */
[----:B------:R-:W-:Y:S01]  /*1b50*/  IADD3 R34, P1, R16, 0x38, RZ ;  /* 0x0000003810227810 */ /* 0x000fe20007f3e0ff */
[----:B------:R-:W-:Y:S01]  /*1b60*/  @UP0 USHF.R.U32.HI UR8, URZ, UR9, UR7 ;  /* 0x000000093f080299 */ /* 0x000fe20008011607 */
[----:B------:R2:W-:Y:S01]  /*1b70*/  STL.64 [R1+0x8], R8 ;  /* 0x0000080801007387 */ /* 0x0005e20000100a00 */
[----:B------:R-:W-:-:S02]  /*1b80*/  IMAD.X R48, RZ, RZ, R17, P0 ;  /* 0x000000ffff307224 */ /* 0x000fc400000e0611 */
[----:B------:R-:W-:Y:S01]  /*1b90*/  UIADD3 UR6, UR44, UR8, URZ ;  /* 0x000000082c067290 */ /* 0x000fe2000fffe03f */
[----:B------:R2:W-:Y:S01]  /*1ba0*/  STL.64 [R1+0x10], R2 ;  /* 0x0000100201007387 */ /* 0x0005e20000100a00 */
[----:B------:R-:W-:Y:S02]  /*1bb0*/  IMAD.X R45, RZ, RZ, R17, P1 ;  /* 0x000000ffff2d7224 */ /* 0x000fe400008e0611 */
[----:B------:R-:W-:Y:S01]  /*1bc0*/  UIADD3 UR4, UR6, UR4, URZ ;  /* 0x0000000406047290 */ /* 0x000fe2000fffe03f */
[----:B-1----:R-:W-:Y:S01]  /*1bd0*/  IMAD.MOV.U32 R4, RZ, RZ, R10 ;  /* 0x000000ffff047224 */ /* 0x002fe200078e000a */
[----:B------:R2:W-:Y:S01]  /*1be0*/  STL.64 [R1+0x30], R2 ;  /* 0x0000300201007387 */ /* 0x0005e20000100a00 */
[----:B------:R-:W-:Y:S02]  /*1bf0*/  IMAD.MOV.U32 R5, RZ, RZ, R11 ;  /* 0x000000ffff057224 */ /* 0x000fe400078e000b */
[----:B------:R-:W-:Y:S01]  /*1c00*/  IMAD.MOV.U32 R6, RZ, RZ, R19 ;  /* 0x000000ffff067224 */ /* 0x000fe200078e0013 */
[----:B0-----:R2:W-:Y:S01]  /*1c10*/  STL [R1+0x450], R0 ;  /* 0x0004500001007387 */ /* 0x0015e20000100800 */
[----:B------:R-:W-:-:S03]  /*1c20*/  IMAD.MOV.U32 R7, RZ, RZ, R20 ;  /* 0x000000ffff077224 */ /* 0x000fc600078e0014 */
[----:B------:R2:W-:Y:S04]  /*1c30*/  STL.128 [R1+0x440], RZ ;  /* 0x000440ff01007387 */ /* 0x0005e80000100c00 */
[----:B------:R2:W-:Y:S04]  /*1c40*/  STL.128 [R1+0x40], R4 ;  /* 0x0000400401007387 */ /* 0x0005e80000100c00 */
[----:B------:R2:W-:Y:S04]  /*1c50*/  STL.64 [R1+0x68], R6 ;  /* 0x0000680601007387 */ /* 0x0005e80000100a00 */
        /* <DEDUP_REMOVED lines=45> */
.L_x_3180:
[----:B------:R-:W-:-:S11]  /*1f30*/  UISETP.NE.AND UP1, UPT, UR5, 0x1, UPT ;  /* 0x000000010500788c */ /* 0x000fd6000bf25270 */
[----:B------:R-:W-:Y:S02]  /*1f40*/  @UP1 ULDC.64 UR10, c[0x0][0xae0] ;  /* 0x0002b800000a1ab9 */ /* 0x000fe40000000a00 */
[----:B------:R-:W-:-:S04]  /*1f50*/  UIMAD.WIDE.U32 UR6, UR8, UR10, URZ ;  /* 0x0000000a080672a5 */ /* 0x000fc8000f8e003f */
[----:B------:R-:W-:-:S12]  /*1f60*/  @UP1 USHF.R.U32.HI UR8, URZ, UR11, UR7 ;  /* 0x0000000b3f081299 */ /* 0x000fd80008011607 */
.L_x_3181:
[----:B------:R-:W-:-:S04]  /*1f70*/  UIMAD UR8, UR8, UR5, UR5 ;  /* 0x00000005080872a4 */ /* 0x000fc8000f8e0205 */
[----:B------:R-:W-:-:S04]  /*1f80*/  UISETP.LT.AND UP1, UPT, UR4, UR8, UPT ;  /* 0x000000080400728c */ /* 0x000fc8000bf21270 */
[----:B------:R-:W-:-:S12]  /*1f90*/  USEL UR4, UR4, UR8, UP1 ;  /* 0x0000000804047287 */ /* 0x000fd80008800000 */
.L_x_3179:
        /* <DEDUP_REMOVED lines=31> */
.L_x_3183:
[----:B------:R-:W-:-:S11]  /*2190*/  UISETP.NE.AND UP0, UPT, UR5, 0x1, UPT ;  /* 0x000000010500788c */ /* 0x000fd6000bf05270 */
[----:B------:R-:W-:Y:S02]  /*21a0*/  @UP0 ULDC.64 UR10, c[0x0][0xae0] ;  /* 0x0002b800000a0ab9 */ /* 0x000fe40000000a00 */
[----:B------:R-:W-:-:S04]  /*21b0*/  UIMAD.WIDE.U32 UR6, UR4, UR10, URZ ;  /* 0x0000000a040672a5 */ /* 0x000fc8000f8e003f */
[----:B------:R-:W-:-:S12]  /*21c0*/  @UP0 USHF.R.U32.HI UR4, URZ, UR11, UR7 ;  /* 0x0000000b3f040299 */ /* 0x000fd80008011607 */
.L_x_3184:
[----:B------:R-:W-:-:S04]  /*21d0*/  UIMAD UR4, UR4, UR5, URZ ;  /* 0x00000005040472a4 */ /* 0x000fc8000f8e023f */
[----:B------:R-:W-:-:S04]  /*21e0*/  UISETP.LT.AND UP0, UPT, UR8, UR4, UPT ;  /* 0x000000040800728c */ /* 0x000fc8000bf01270 */
[----:B------:R-:W-:-:S12]  /*21f0*/  USEL UR8, UR8, UR4, !UP0 ;  /* 0x0000000408087287 */ /* 0x000fd8000c000000 */
.L_x_3182:
        /* <DEDUP_REMOVED lines=9> */
[----:B--2---:R-:W0:Y:S01]  /*2290*/  SHFL.IDX PT, R0, R225, RZ, 0x1f ;  /* 0x00001fffe1007589 */ /* 0x004e2200000e0000 */
        /* <DEDUP_REMOVED lines=87> */
.L_x_3186:
        /* <DEDUP_REMOVED lines=8> */
[----:B------:R-:W2:Y:S01]  /*2890*/  LDC.64 R4, c[0x0][0xad8] ;  /* 0x0002b600ff047b82 */ /* 0x000ea20000000a00 */
[----:B------:R-:W-:Y:S01]  /*28a0*/  IMAD.U32 R13, RZ, RZ, UR48 ;  /* 0x00000030ff0d7e24 */ /* 0x000fe2000f8e00ff */
[----:B------:R-:W-:Y:S04]  /*28b0*/  STL.64 [R1+0x120], R204 ;  /* 0x000120cc01007387 */ /* 0x000fe80000100a00 */
[----:B------:R3:W-:Y:S02]  /*28c0*/  STL.64 [R1+0x128], R8 ;  /* 0x0001280801007387 */ /* 0x0007e40000100a00 */
[----:B------:R-:W4:Y:S02]  /*28d0*/  LDC.64 R2, c[0x0][0xae0] ;  /* 0x0002b800ff027b82 */ /* 0x000f240000000a00 */
[----:B------:R0:W-:Y:S04]  /*28e0*/  STL.U8 [R1+0x138], RZ ;  /* 0x000138ff01007387 */ /* 0x0001e80000100000 */
[----:B------:R0:W-:Y:S02]  /*28f0*/  STL [R198+0x4], R11 ;  /* 0x0000040bc6007387 */ /* 0x0001e40000100800 */
[----:B------:R-:W5:Y:S02]  /*2900*/  LDC.64 R6, c[0x0][0x448] ;  /* 0x00011200ff067b82 */ /* 0x000f640000000a00 */
[----:B------:R0:W-:Y:S04]  /*2910*/  STL [R198+0x8], R13 ;  /* 0x0000080dc6007387 */ /* 0x0001e80000100800 */
[----:B0-----:R0:W-:Y:S01]  /*2920*/  STL [R198+0xc], R15 ;  /* 0x00000c0fc6007387 */ /* 0x0011e20000100800 */
[----:B-1----:R-:W-:Y:S01]  /*2930*/  VIADD R206, R20, 0xffffff80 ;  /* 0xffffff8014ce7836 */ /* 0x002fe20000000000 */
[----:B------:R-:W1:Y:S02]  /*2940*/  LDC R237, c[0x0][0x450] ;  /* 0x00011400ffed7b82 */ /* 0x000e640000000800 */
[----:B------:R0:W-:Y:S04]  /*2950*/  STL [R198+0x14], RZ ;  /* 0x000014ffc6007387 */ /* 0x0001e80000100800 */
[----:B------:R0:W-:Y:S04]  /*2960*/  STL [R198], R206 ;  /* 0x000000cec6007387 */ /* 0x0001e80000100800 */
[----:B--2---:R0:W-:Y:S04]  /*2970*/  STL [R198+0x10], R4 ;  /* 0x00001004c6007387 */ /* 0x0041e80000100800 */
[----:B------:R0:W-:Y:S04]  /*2980*/  STL [R198+0x18], R5 ;  /* 0x00001805c6007387 */ /* 0x0001e80000100800 */
[----:B----4-:R0:W-:Y:S04]  /*2990*/  STL [R198+0x1c], R2 ;  /* 0x00001c02c6007387 */ /* 0x0101e80000100800 */
[----:B------:R0:W-:Y:S04]  /*29a0*/  STL [R198+0x20], R3 ;  /* 0x00002003c6007387 */ /* 0x0001e80000100800 */
[----:B-----5:R0:W-:Y:S04]  /*29b0*/  STL [R198+0x24], R6 ;  /* 0x00002406c6007387 */ /* 0x0201e80000100800 */
[----:B------:R0:W-:Y:S04]  /*29c0*/  STL [R198+0x28], R7 ;  /* 0x00002807c6007387 */ /* 0x0001e80000100800 */
[----:B-1----:R0:W-:Y:S04]  /*29d0*/  STL [R198+0x2c], R237 ;  /* 0x00002cedc6007387 */ /* 0x0021e80000100800 */
        /* <DEDUP_REMOVED lines=9> */
.L_x_3440:
[----:B------:R-:W-:Y:S05]  /*2a70*/  BSYNC B0 ;  /* 0x0000000000007941 */ /* 0x000fea0003800000 */
.L_x_3187:
[----:B------:R-:W2:Y:S04]  /*2a80*/  LDL R36, [R1+0x1c] ;  /* 0x00001c0001247983 */ /* 0x000ea80000100800 */
[----:B------:R1:W5:Y:S01]  /*2a90*/  LDL.64 R24, [R1+0x210] ;  /* 0x0002100001187983 */ /* 0x0003620000100a00 */
[----:B------:R-:W-:Y:S01]  /*2aa0*/  IMAD.U32 R8, RZ, RZ, UR38 ;  /* 0x00000026ff087e24 */ /* 0x000fe2000f8e00ff */
[C---:B------:R-:W-:Y:S01]  /*2ab0*/  IADD3 R20, P0, R16.reuse, 0x16c, RZ ;  /* 0x0000016c10147810 */ /* 0x040fe20007f1e0ff */
[----:B0-----:R-:W-:Y:S01]  /*2ac0*/  IMAD.U32 R9, RZ, RZ, UR39 ;  /* 0x00000027ff097e24 */ /* 0x001fe2000f8e00ff */
[C---:B------:R-:W-:Y:S01]  /*2ad0*/  IADD3 R0, P2, R16.reuse, 0x420, RZ ;  /* 0x0000042010007810 */ /* 0x040fe20007f5e0ff */
[----:B------:R-:W-:Y:S01]  /*2ae0*/  IMAD.MOV.U32 R10, RZ, RZ, R221 ;  /* 0x000000ffff0a7224 */ /* 0x000fe200078e00dd */
[----:B------:R-:W-:Y:S05]  /*2af0*/  WARPSYNC.ALL ;  /* 0x0000000000007948 */ /* 0x000fea0003800000 */
[----:B------:R-:W-:Y:S01]  /*2b00*/  IMAD.MOV.U32 R11, RZ, RZ, R220 ;  /* 0x000000ffff0b7224 */ /* 0x000fe200078e00dc */
[----:B------:R-:W-:Y:S01]  /*2b10*/  BSSY B0, `(.L_x_3189) ;  /* 0x0000035000007945 */ /* 0x000fe20003800000 */
[----:B------:R-:W-:Y:S01]  /*2b20*/  IMAD.MOV.U32 R14, RZ, RZ, R19 ;  /* 0x000000ffff0e7224 */ /* 0x000fe200078e0013 */
[----:B------:R1:W-:Y:S01]  /*2b30*/  BAR.SYNC.DEFER_BLOCKING R209, 0x100 ;  /* 0x000400d10000751d */ /* 0x0003e20000010000 */
[----:B------:R-:W-:Y:S01]  /*2b40*/  IMAD.MOV.U32 R15, RZ, RZ, R40 ;  /* 0x000000ffff0f7224 */ /* 0x000fe200078e0028 */
[----:B------:R-:W-:Y:S01]  /*2b50*/  IADD3 R19, P1, R16, 0x128, RZ ;  /* 0x0000012810137810 */ /* 0x000fe20007f3e0ff */
[----:B------:R-:W-:-:S02]  /*2b60*/  IMAD.MOV.U32 R12, RZ, RZ, R218 ;  /* 0x000000ffff0c7224 */ /* 0x000fc400078e00da */
[----:B------:R-:W-:Y:S02]  /*2b70*/  IMAD.MOV.U32 R13, RZ, RZ, R217 ;  /* 0x000000ffff0d7224 */ /* 0x000fe400078e00d9 */
[----:B------:R-:W-:Y:S01]  /*2b80*/  IMAD.X R21, RZ, RZ, R17, P0 ;  /* 0x000000ffff157224 */ /* 0x000fe200000e0611 */
[----:B------:R0:W-:Y:S04]  /*2b90*/  STL.128 [R1+0x1a0], R8 ;  /* 0x0001a00801007387 */ /* 0x0001e80000100c00 */
[----:B------:R3:W-:Y:S01]  /*2ba0*/  STL.128 [R1+0x170], R12 ;  /* 0x0001700c01007387 */ /* 0x0007e20000100c00 */
[----:B0-----:R-:W-:Y:S02]  /*2bb0*/  IMAD.MOV.U32 R8, RZ, RZ, R34 ;  /* 0x000000ffff087224 */ /* 0x001fe400078e0022 */
[----:B------:R-:W-:-:S02]  /*2bc0*/  IMAD.MOV.U32 R9, RZ, RZ, R45 ;  /* 0x000000ffff097224 */ /* 0x000fc400078e002d */
[----:B------:R-:W-:Y:S02]  /*2bd0*/  IMAD.MOV.U32 R10, RZ, RZ, R27 ;  /* 0x000000ffff0a7224 */ /* 0x000fe400078e001b */
[----:B------:R-:W-:Y:S02]  /*2be0*/  IMAD.MOV.U32 R11, RZ, RZ, R42 ;  /* 0x000000ffff0b7224 */ /* 0x000fe400078e002a */
[----:B---3--:R-:W-:Y:S02]  /*2bf0*/  IMAD.MOV.U32 R12, RZ, RZ, R28 ;  /* 0x000000ffff0c7224 */ /* 0x008fe400078e001c */
[----:B------:R-:W-:Y:S01]  /*2c00*/  IMAD.MOV.U32 R13, RZ, RZ, R41 ;  /* 0x000000ffff0d7224 */ /* 0x000fe200078e0029 */
[----:B------:R0:W-:Y:S01]  /*2c10*/  STL.128 [R1+0x1b0], R8 ;  /* 0x0001b00801007387 */ /* 0x0001e20000100c00 */
[----:B------:R-:W-:Y:S02]  /*2c20*/  IMAD.MOV.U32 R14, RZ, RZ, R29 ;  /* 0x000000ffff0e7224 */ /* 0x000fe400078e001d */
[----:B------:R-:W-:-:S02]  /*2c30*/  IMAD.MOV.U32 R15, RZ, RZ, R44 ;  /* 0x000000ffff0f7224 */ /* 0x000fc400078e002c */
[----:B------:R-:W-:Y:S02]  /*2c40*/  IMAD.MOV.U32 R28, RZ, RZ, R37 ;  /* 0x000000ffff1c7224 */ /* 0x000fe400078e0025 */
[----:B------:R-:W-:Y:S01]  /*2c50*/  IMAD.MOV.U32 R29, RZ, RZ, R38 ;  /* 0x000000ffff1d7224 */ /* 0x000fe200078e0026 */
[----:B------:R3:W-:Y:S01]  /*2c60*/  STL.128 [R1+0x190], R12 ;  /* 0x0001900c01007387 */ /* 0x0007e20000100c00 */
[----:B0-----:R-:W-:Y:S02]  /*2c70*/  IMAD.MOV.U32 R8, RZ, RZ, R31 ;  /* 0x000000ffff087224 */ /* 0x001fe400078e001f */
[----:B------:R-:W-:Y:S02]  /*2c80*/  IMAD.MOV.U32 R9, RZ, RZ, R46 ;  /* 0x000000ffff097224 */ /* 0x000fe400078e002e */
[----:B------:R-:W-:Y:S02]  /*2c90*/  IMAD.MOV.U32 R10, RZ, RZ, R32 ;  /* 0x000000ffff0a7224 */ /* 0x000fe400078e0020 */
[----:B------:R-:W-:-:S02]  /*2ca0*/  IMAD.MOV.U32 R11, RZ, RZ, R33 ;  /* 0x000000ffff0b7224 */ /* 0x000fc400078e0021 */
[--C-:B---3--:R-:W-:Y:S02]  /*2cb0*/  IMAD.X R13, RZ, RZ, R17.reuse, P2 ;  /* 0x000000ffff0d7224 */ /* 0x108fe400010e0611 */
[----:B------:R-:W-:Y:S01]  /*2cc0*/  IMAD.X R12, RZ, RZ, R17, P1 ;  /* 0x000000ffff0c7224 */ /* 0x000fe200008e0611 */
[----:B------:R0:W-:Y:S01]  /*2cd0*/  STL.128 [R1+0x1c0], R8 ;  /* 0x0001c00801007387 */ /* 0x0001e20000100c00 */
[----:B------:R-:W-:-:S05]  /*2ce0*/  IMAD.MOV.U32 R31, RZ, RZ, R43 ;  /* 0x000000ffff1f7224 */ /* 0x000fca00078e002b */
[----:B------:R-:W-:Y:S01]  /*2cf0*/  STL.128 [R1+0x200], R28 ;  /* 0x0002001c01007387 */ /* 0x000fe20000100c00 */
[----:B0-----:R-:W-:Y:S01]  /*2d00*/  IMAD.MOV.U32 R10, RZ, RZ, R20 ;  /* 0x000000ffff0a7224 */ /* 0x001fe200078e0014 */
[----:B------:R-:W-:Y:S01]  /*2d10*/  IADD3 R20, P0, R16, 0x138, RZ ;  /* 0x0000013810147810 */ /* 0x000fe20007f1e0ff */
[----:B------:R-:W-:Y:S02]  /*2d20*/  IMAD.MOV.U32 R11, RZ, RZ, R21 ;  /* 0x000000ffff0b7224 */ /* 0x000fe400078e0015 */
        /* <DEDUP_REMOVED lines=19> */
.L_x_3190:
[----:B------:R-:W-:Y:S05]  /*2e60*/  BSYNC B0 ;  /* 0x0000000000007941 */ /* 0x000fea0003800000 */
.L_x_3189:
        /* <DEDUP_REMOVED lines=8> */
.L_x_3192:
[----:B------:R-:W-:Y:S05]  /*2ef0*/  BSYNC B0 ;  /* 0x0000000000007941 */ /* 0x000fea0003800000 */
.L_x_3191:
[----:B------:R-:W-:Y:S04]  /*2f00*/  BSSY B0, `(.L_x_3193) ;  /* 0x0000004000007945 */ /* 0x000fe80003800000 */
[----:B-1----:R-:W-:Y:S05]  /*2f10*/  @P0 BRA `(.L_x_3194) ;  /* 0x0000000000080947 */ /* 0x002fea0003800000 */
[----:B------:R-:W1:Y:S02]  /*2f20*/  SYNCS.PHASECHK.TRANS64.TRYWAIT P0, [R24+URZ], R25 ;  /* 0x00000019180075a7 */ /* 0x000e64000800017f */
[----:B-1----:R-:W-:Y:S05]  /*2f30*/  @!P0 BRA `(.L_x_3195) ;  /* 0x0000025c00e88947 */ /* 0x002fea0003800000 */
.L_x_3194:
[----:B------:R-:W-:Y:S05]  /*2f40*/  BSYNC B0 ;  /* 0x0000000000007941 */ /* 0x000fea0003800000 */
.L_x_3193:
[----:B------:R-:W2:Y:S04]  /*2f50*/  LDL R13, [R1+0x210] ;  /* 0x00021000010d7983 */ /* 0x000ea80000100800 */
[----:B------:R-:W2:Y:S01]  /*2f60*/  LDL.64 R8, [R1+0xa0] ;  /* 0x0000a00001087983 */ /* 0x000ea20000100a00 */
[----:B------:R-:W-:Y:S05]  /*2f70*/  WARPSYNC.ALL ;  /* 0x0000000000007948 */ /* 0x000fea0003800000 */
[----:B01----:R-:W3:Y:S04]  /*2f80*/  LDL.64 R24, [R1+0x98] ;  /* 0x0000980001187983 */ /* 0x003ee80000100a00 */
        /* <DEDUP_REMOVED lines=54> */
.L_x_3441:
[----:B------:R-:W-:Y:S05]  /*32f0*/  BSYNC B0 ;  /* 0x0000000000007941 */ /* 0x000fea0003800000 */
.L_x_3196:
[----:B------:R-:W2:Y:S04]  /*3300*/  LDL R10, [R1+0x54] ;  /* 0x00005400010a7983 */ /* 0x000ea80000100800 */
[----:B0-----:R0:W5:Y:S01]  /*3310*/  LDL.64 R8, [R1+0x210] ;  /* 0x0002100001087983 */ /* 0x0011620000100a00 */
[----:B------:R-:W-:Y:S01]  /*3320*/  BSSY B0, `(.L_x_3198) ;  /* 0x0000005000007945 */ /* 0x000fe20003800000 */
[----:B--2---:R-:W-:-:S04]  /*3330*/  LOP3.LUT R10, R10, 0x1, RZ, 0xfc, !PT ;  /* 0x000000010a0a7812 */ /* 0x004fc800078efcff */
[----:B------:R-:W-:-:S13]  /*3340*/  ISETP.NE.AND P1, PT, R10, 0x3, PT ;  /* 0x000000030a00780c */ /* 0x000fda0003f25270 */
[----:B0-----:R-:W-:Y:S05]  /*3350*/  @!P1 BRA `(.L_x_3199) ;  /* 0x0000000000049947 */ /* 0x001fea0003800000 */
[----:B------:R-:W-:Y:S01]  /*3360*/  BPT.TRAP 0x1 ;  /* 0x000000040000795c */ /* 0x000fe20000300000 */
.L_x_3199:
[----:B------:R-:W-:Y:S05]  /*3370*/  BSYNC B0 ;  /* 0x0000000000007941 */ /* 0x000fea0003800000 */
.L_x_3198:
        /* <DEDUP_REMOVED lines=8> */
.L_x_3201:
[----:B------:R-:W-:Y:S05]  /*3400*/  BSYNC B0 ;  /* 0x0000000000007941 */ /* 0x000fea0003800000 */
.L_x_3200:
[----:B------:R-:W-:Y:S04]  /*3410*/  BSSY B0, `(.L_x_3202) ;  /* 0x0000004000007945 */ /* 0x000fe80003800000 */
[----:B-1----:R-:W-:Y:S05]  /*3420*/  @P0 BRA `(.L_x_3203) ;  /* 0x0000000000080947 */ /* 0x002fea0003800000 */
[----:B------:R-:W1:Y:S02]  /*3430*/  SYNCS.PHASECHK.TRANS64.TRYWAIT P0, [R8+URZ], R9 ;  /* 0x00000009080075a7 */ /* 0x000e64000800017f */
[----:B-1----:R-:W-:Y:S05]  /*3440*/  @!P0 BRA `(.L_x_3204) ;  /* 0x0000025800d08947 */ /* 0x002fea0003800000 */
.L_x_3203:
[----:B------:R-:W-:Y:S05]  /*3450*/  BSYNC B0 ;  /* 0x0000000000007941 */ /* 0x000fea0003800000 */
.L_x_3202:
        /* <DEDUP_REMOVED lines=244> */
[----:B------:R-:W-:-:S04]  /*43a0*/  IMAD.U32 R8, RZ, RZ, UR49 ;  /* 0x00000031ff087e24 */ /* 0x000fc8000f8e00ff */
[----:B-----5:R-:W-:Y:S01]  /*43b0*/  IMAD R9, R8, -0x60, R11 ;  /* 0xffffffa008097824 */ /* 0x020fe200078e020b */
[----:B------:R-:W-:Y:S01]  /*43c0*/  LOP3.LUT R8, R75, 0x7ffffffc, RZ, 0xc0, !PT ;  /* 0x7ffffffc4b087812 */ /* 0x000fe200078ec0ff */
[----:B------:R-:W-:Y:S01]  /*43d0*/  UMOV UR4, 0xffffffa0 ;  /* 0xffffffa000047882 */ /* 0x000fe20000000000 */
[----:B------:R-:W-:-:S03]  /*43e0*/  ISETP.GE.AND P2, PT, R72, 0x1, PT ;  /* 0x000000014800780c */ /* 0x000fc60003f46270 */
[----:B------:R-:W-:Y:S01]  /*43f0*/  IMAD.IADD R8, R73, 0x1, -R8 ;  /* 0x0000000149087824 */ /* 0x000fe200078e0a08 */
[----:B------:R-:W-:Y:S01]  /*4400*/  UIMAD UR4, UR49, UR4, 0x60 ;  /* 0x00000060310474a4 */ /* 0x000fe2000f8e0204 */
[----:B------:R-:W-:-:S05]  /*4410*/  LOP3.LUT R19, RZ, R19, RZ, 0x33, !PT ;  /* 0x00000013ff137212 */ /* 0x000fca00078e33ff */
[----:B------:R-:W-:Y:S01]  /*4420*/  IMAD.U32 R75, RZ, RZ, UR4 ;  /* 0x00000004ff4b7e24 */ /* 0x000fe2000f8e00ff */
[----:B------:R-:W-:Y:S03]  /*4430*/  BSSY B0, `(.L_x_3205) ;  /* 0x0000029000007945 */ /* 0x000fe60003800000 */
[----:B------:R-:W-:Y:S02]  /*4440*/  IMAD R76, R8, -0x2, R75 ;  /* 0xfffffffe084c7824 */ /* 0x000fe400078e024b */
[----:B------:R-:W-:Y:S02]  /*4450*/  VIADD R75, R20, UR4 ;  /* 0x00000004144b7c36 */ /* 0x000fe40008000000 */
[----:B--2---:R-:W-:-:S05]  /*4460*/  @P1 IMAD.HI.U32 R12, R77, R12, RZ ;  /* 0x0000000c4d0c1227 */ /* 0x004fca00078e00ff */
[----:B------:R-:W-:-:S05]  /*4470*/  @P1 SHF.R.U32.HI R77, RZ, R13, R12 ;  /* 0x0000000dff4d1219 */ /* 0x000fca000001160c */
[----:B------:R-:W1:Y:S01]  /*4480*/  SHFL.IDX PT, R21, R77, RZ, 0x1c1f ;  /* 0x001c1fff4d157589 */ /* 0x000e6200000e0000 */
[----:B------:R-:W-:-:S04]  /*4490*/  VIADD R13, R9, 0x61 ;  /* 0x00000061090d7836 */ /* 0x000fc80000000000 */
[C---:B------:R-:W-:Y:S02]  /*44a0*/  IMAD R13, R8.reuse, -0x2, R13 ;  /* 0xfffffffe080d7824 */ /* 0x040fe400078e020d */
[----:B------:R-:W-:Y:S02]  /*44b0*/  VIADD R9, R9, 0x60 ;  /* 0x0000006009097836 */ /* 0x000fe40000000000 */
[----:B------:R-:W-:Y:S02]  /*44c0*/  IMAD.IADD R10, R13, 0x1, -R14 ;  /* 0x000000010d0a7824 */ /* 0x000fe400078e0a0e */
        /* <DEDUP_REMOVED lines=18> */
.L_x_3210:
[----:B------:R-:W-:Y:S05]  /*45f0*/  BSYNC B2 ;  /* 0x0000000000027941 */ /* 0x000fea0003800000 */
.L_x_3209:
[----:B------:R-:W-:Y:S01]  /*4600*/  LOP3.LUT R13, RZ, R13, RZ, 0x33, !PT ;  /* 0x0000000dff0d7212 */ /* 0x000fe200078e33ff */
[----:B------:R-:W-:Y:S06]  /*4610*/  BRA `(.L_x_3211) ;  /* 0x0000000000187947 */ /* 0x000fec0003800000 */
.L_x_3208:
[----:B------:R-:W-:-:S13]  /*4620*/  ISETP.NE.AND P1, PT, R72, 0x1, PT ;  /* 0x000000014800780c */ /* 0x000fda0003f25270 */
[----:B------:R-:W-:Y:S05]  /*4630*/  @!P1 BRA `(.L_x_3211) ;  /* 0x0000000000109947 */ /* 0x000fea0003800000 */
[----:B------:R-:W2:Y:S04]  /*4640*/  LDL R10, [R198+0x1c] ;  /* 0x00001c00c60a7983 */ /* 0x000ea80000100800 */
[----:B------:R-:W3:Y:S01]  /*4650*/  LDL R20, [R198+0x20] ;  /* 0x00002000c6147983 */ /* 0x000ee20000100800 */
[----:B--2---:R-:W-:-:S05]  /*4660*/  IMAD.HI.U32 R13, R13, R10, RZ ;  /* 0x0000000a0d0d7227 */ /* 0x004fca00078e00ff */
[----:B---3--:R-:W-:-:S07]  /*4670*/  SHF.R.U32.HI R13, RZ, R20, R13 ;  /* 0x00000014ff0d7219 */ /* 0x008fce000001160d */
.L_x_3211:
[----:B------:R-:W-:Y:S05]  /*4680*/  BSYNC B1 ;  /* 0x0000000000017941 */ /* 0x000fea0003800000 */
.L_x_3207:
[----:B------:R-:W-:-:S05]  /*4690*/  IMAD R13, R72, R13, R76 ;  /* 0x0000000d480d7224 */ /* 0x000fca00078e024c */
[----:B------:R-:W-:Y:S02]  /*46a0*/  VIMNMX R8, R8, R13, !PT ;  /* 0x0000000d08087248 */ /* 0x000fe40007fe0100 */
[----:B------:R-:W-:-:S07]  /*46b0*/  VIADDMNMX R9, R13, R72, R9, PT ;  /* 0x000000480d097246 */ /* 0x000fce0003800109 */
.L_x_3206:
[----:B------:R-:W-:Y:S05]  /*46c0*/  BSYNC B0 ;  /* 0x0000000000007941 */ /* 0x000fea0003800000 */
.L_x_3205:
        /* <DEDUP_REMOVED lines=14> */
[C---:B------:R-:W-:Y:S02]  /*47b0*/  ISETP.LT.OR P4, PT, R9.reuse, 0x9, P4 ;  /* 0x000000090900780c */ /* 0x040fe40002781670 */
        /* <DEDUP_REMOVED lines=118> */
.L_x_3217:
[----:B------:R-:W-:Y:S05]  /*4f20*/  BSYNC B2 ;  /* 0x0000000000027941 */ /* 0x000fea0003800000 */
.L_x_3216:
[----:B------:R-:W-:Y:S01]  /*4f30*/  LOP3.LUT R11, RZ, R11, RZ, 0x33, !PT ;  /* 0x0000000bff0b7212 */ /* 0x000fe200078e33ff */
[----:B------:R-:W-:Y:S06]  /*4f40*/  BRA `(.L_x_3218) ;  /* 0x0000000000187947 */ /* 0x000fec0003800000 */
.L_x_3215:
[----:B------:R-:W-:-:S13]  /*4f50*/  ISETP.NE.AND P6, PT, R72, 0x1, PT ;  /* 0x000000014800780c */ /* 0x000fda0003fc5270 */
[----:B------:R-:W-:Y:S05]  /*4f60*/  @!P6 BRA `(.L_x_3218) ;  /* 0x000000000010e947 */ /* 0x000fea0003800000 */
[----:B------:R-:W2:Y:S04]  /*4f70*/  LDL R12, [R198+0x1c] ;  /* 0x00001c00c60c7983 */ /* 0x000ea80000100800 */
[----:B------:R-:W3:Y:S01]  /*4f80*/  LDL R14, [R198+0x20] ;  /* 0x00002000c60e7983 */ /* 0x000ee20000100800 */
[----:B--2---:R-:W-:-:S05]  /*4f90*/  IMAD.HI.U32 R11, R11, R12, RZ ;  /* 0x0000000c0b0b7227 */ /* 0x004fca00078e00ff */
[----:B---3--:R-:W-:-:S07]  /*4fa0*/  SHF.R.U32.HI R11, RZ, R14, R11 ;  /* 0x0000000eff0b7219 */ /* 0x008fce000001160b */
.L_x_3218:
[----:B------:R-:W-:Y:S05]  /*4fb0*/  BSYNC B1 ;  /* 0x0000000000017941 */ /* 0x000fea0003800000 */
.L_x_3214:
[----:B------:R-:W-:-:S05]  /*4fc0*/  IMAD R11, R72, R11, R76 ;  /* 0x0000000b480b7224 */ /* 0x000fca00078e024c */
[----:B------:R-:W-:Y:S02]  /*4fd0*/  VIADDMNMX R9, R11, R72, R9, PT ;  /* 0x000000480b097246 */ /* 0x000fe40003800109 */
[----:B------:R-:W-:-:S07]  /*4fe0*/  VIMNMX R8, R8, R11, !PT ;  /* 0x0000000b08087248 */ /* 0x000fce0007fe0100 */
.L_x_3213:
[----:B------:R-:W-:Y:S05]  /*4ff0*/  BSYNC B0 ;  /* 0x0000000000007941 */ /* 0x000fea0003800000 */
.L_x_3212:
        /* <DEDUP_REMOVED lines=13> */
[----:B------:R-:W3:Y:S01]  /*50d0*/  LDL R27, [R1+0x3f4] ;  /* 0x0003f400011b7983 */ /* 0x000ee20000100800 */
[----:B------:R-:W-:Y:S02]  /*50e0*/  ISETP.LT.OR P1, PT, R9, 0xa, P1 ;  /* 0x0000000a0900780c */ /* 0x000fe40000f21670 */
[----:B------:R-:W-:Y:S01]  /*50f0*/  ISETP.NE.AND P6, PT, R33, RZ, PT ;  /* 0x000000ff2100720c */ /* 0x000fe20003fc5270 */
[----:B------:R-:W4:Y:S01]  /*5100*/  LDL R149, [R1+0x234] ;  /* 0x0002340001957983 */ /* 0x000f220000100800 */
[----:B------:R-:W-:-:S02]  /*5110*/  FSEL R133, R31, -INF , !P1 ;  /* 0xff8000001f857808 */ /* 0x000fc40004800000 */
[----:B------:R-:W-:Y:S01]  /*5120*/  ISETP.NE.AND P1, PT, R28, RZ, PT ;  /* 0x000000ff1c00720c */ /* 0x000fe20003f25270 */
[----:B------:R-:W4:Y:S01]  /*5130*/  LDL R148, [R1+0x238] ;  /* 0x0002380001947983 */ /* 0x000f220000100800 */
[----:B------:R-:W-:Y:S02]  /*5140*/  FMNMX.FTZ R12, R65, R10, !PT ;  /* 0x0000000a410c7209 */ /* 0x000fe40007810000 */
[C---:B------:R-:W-:Y:S01]  /*5150*/  ISETP.GT.AND P1, PT, R8.reuse, 0x10, !P1 ;  /* 0x000000100800780c */ /* 0x040fe20004f24270 */
[----:B------:R-:W4:Y:S01]  /*5160*/  LDL R28, [R1+0x3f8] ;  /* 0x0003f800011c7983 */ /* 0x000f220000100800 */
[----:B------:R-:W-:Y:S02]  /*5170*/  FMNMX.FTZ R12, R15, R12, !PT ;  /* 0x0000000c0f0c7209 */ /* 0x000fe40007810000 */
[----:B------:R-:W-:Y:S01]  /*5180*/  ISETP.LT.OR P1, PT, R9, 0x11, P1 ;  /* 0x000000110900780c */ /* 0x000fe20000f21670 */
[----:B------:R-:W4:Y:S01]  /*5190*/  LDL R147, [R1+0x23c] ;  /* 0x00023c0001937983 */ /* 0x000f220000100800 */
[----:B------:R-:W-:-:S02]  /*51a0*/  ISETP.GT.AND P3, PT, R8, 0x50, !P3 ;  /* 0x000000500800780c */ /* 0x000fc40005f64270 */
[----:B------:R-:W-:Y:S01]  /*51b0*/  FSEL R163, R34, -INF , !P1 ;  /* 0xff80000022a37808 */ /* 0x000fe20004800000 */
[----:B------:R-:W4:Y:S01]  /*51c0*/  LDL R146, [R1+0x240] ;  /* 0x0002400001927983 */ /* 0x000f220000100800 */
[----:B------:R-:W-:Y:S02]  /*51d0*/  ISETP.NE.AND P1, PT, R29, RZ, PT ;  /* 0x000000ff1d00720c */ /* 0x000fe40003f25270 */
[C---:B------:R-:W-:Y:S01]  /*51e0*/  ISETP.GT.AND P4, PT, R8.reuse, 0x51, !P4 ;  /* 0x000000510800780c */ /* 0x040fe20006784270 */
[----:B------:R-:W4:Y:S01]  /*51f0*/  LDL R29, [R1+0x3fc] ;  /* 0x0003fc00011d7983 */ /* 0x000f220000100800 */
[C---:B------:R-:W-:Y:S02]  /*5200*/  ISETP.GT.AND P1, PT, R8.reuse, 0x11, !P1 ;  /* 0x000000110800780c */ /* 0x040fe40004f24270 */
[----:B------:R-:W-:Y:S01]  /*5210*/  ISETP.GT.AND P5, PT, R8, 0x58, !P5 ;  /* 0x000000580800780c */ /* 0x000fe20006fa4270 */
[----:B------:R-:W4:Y:S01]  /*5220*/  LDL R145, [R1+0x244] ;  /* 0x0002440001917983 */ /* 0x000f220000100800 */
[----:B------:R-:W-:-:S02]  /*5230*/  ISETP.LT.OR P1, PT, R9, 0x12, P1 ;  /* 0x000000120900780c */ /* 0x000fc40000f21670 */
[----:B------:R-:W-:Y:S01]  /*5240*/  ISETP.LT.OR P3, PT, R9, 0x51, P3 ;  /* 0x000000510900780c */ /* 0x000fe20001f61670 */
[----:B------:R-:W4:Y:S01]  /*5250*/  LDL R144, [R1+0x248] ;  /* 0x0002480001907983 */ /* 0x000f220000100800 */
[----:B------:R-:W-:Y:S02]  /*5260*/  FSEL R167, R35, -INF , !P1 ;  /* 0xff80000023a77808 */ /* 0x000fe40004800000 */
[----:B------:R-:W-:Y:S01]  /*5270*/  ISETP.GT.AND P1, PT, R8, 0x18, !P2 ;  /* 0x000000180800780c */ /* 0x000fe20005724270 */
[----:B------:R-:W4:Y:S01]  /*5280*/  LDL R143, [R1+0x24c] ;  /* 0x00024c00018f7983 */ /* 0x000f220000100800 */
[----:B------:R-:W-:Y:S02]  /*5290*/  ISETP.NE.AND P2, PT, R13, RZ, PT ;  /* 0x000000ff0d00720c */ /* 0x000fe40003f45270 */
[C---:B------:R-:W-:Y:S01]  /*52a0*/  ISETP.LT.OR P1, PT, R9.reuse, 0x19, P1 ;  /* 0x000000190900780c */ /* 0x040fe20000f21670 */
[----:B------:R-:W4:Y:S01]  /*52b0*/  LDL R141, [R1+0x250] ;  /* 0x00025000018d7983 */ /* 0x000f220000100800 */
[----:B------:R-:W-:-:S02]  /*52c0*/  ISETP.LT.OR P4, PT, R9, 0x52, P4 ;  /* 0x000000520900780c */ /* 0x000fc40002781670 */
[----:B------:R-:W-:Y:S01]  /*52d0*/  FSEL R171, R38, -INF , !P1 ;  /* 0xff80000026ab7808 */ /* 0x000fe20004800000 */
[----:B------:R-:W4:Y:S01]  /*52e0*/  LDL R140, [R1+0x254] ;  /* 0x00025400018c7983 */ /* 0x000f220000100800 */
[----:B------:R-:W-:Y:S02]  /*52f0*/  ISETP.GT.AND P1, PT, R8, 0x19, !P6 ;  /* 0x000000190800780c */ /* 0x000fe40007724270 */
[----:B------:R-:W-:Y:S01]  /*5300*/  ISETP.NE.AND P6, PT, R53, RZ, PT ;  /* 0x000000ff3500720c */ /* 0x000fe20003fc5270 */
[----:B------:R-:W4:Y:S01]  /*5310*/  LDL R139, [R1+0x258] ;  /* 0x00025800018b7983 */ /* 0x000f220000100800 */
[----:B------:R-:W-:Y:S02]  /*5320*/  ISETP.LT.OR P1, PT, R9, 0x1a, P1 ;  /* 0x0000001a0900780c */ /* 0x000fe40000f21670 */
[----:B------:R-:W-:Y:S01]  /*5330*/  FSEL R181, R66, -INF , !P3 ;  /* 0xff80000042b57808 */ /* 0x000fe20005800000 */
[----:B------:R-:W4:Y:S01]  /*5340*/  LDL R138, [R1+0x25c] ;  /* 0x00025c00018a7983 */ /* 0x000f220000100800 */
[----:B------:R-:W-:-:S02]  /*5350*/  FSEL R174, R39, -INF , !P1 ;  /* 0xff80000027ae7808 */ /* 0x000fc40004800000 */
[----:B------:R-:W-:Y:S01]  /*5360*/  ISETP.NE.AND P1, PT, R36, RZ, PT ;  /* 0x000000ff2400720c */ /* 0x000fe20003f25270 */
[----:B------:R-:W4:Y:S01]  /*5370*/  LDL R137, [R1+0x260] ;  /* 0x0002600001897983 */ /* 0x000f220000100800 */
[----:B------:R-:W-:Y:S02]  /*5380*/  ISETP.LT.OR P5, PT, R9, 0x59, P5 ;  /* 0x000000590900780c */ /* 0x000fe40002fa1670 */
[----:B------:R-:W-:Y:S01]  /*5390*/  ISETP.GT.AND P1, PT, R8, 0x20, !P1 ;  /* 0x000000200800780c */ /* 0x000fe20004f24270 */
[----:B------:R-:W4:Y:S01]  /*53a0*/  LDL R136, [R1+0x264] ;  /* 0x0002640001887983 */ /* 0x000f220000100800 */
[----:B------:R-:W-:Y:S02]  /*53b0*/  FSEL R182, R67, -INF , !P4 ;  /* 0xff80000043b67808 */ /* 0x000fe40006000000 */
[----:B------:R-:W-:Y:S01]  /*53c0*/  ISETP.LT.OR P1, PT, R9, 0x21, P1 ;  /* 0x000000210900780c */ /* 0x000fe20000f21670 */
[----:B------:R-:W4:Y:S01]  /*53d0*/  LDL R135, [R1+0x268] ;  /* 0x0002680001877983 */ /* 0x000f220000100800 */
[----:B------:R-:W-:-:S02]  /*53e0*/  FSEL R183, R70, -INF , !P5 ;  /* 0xff80000046b77808 */ /* 0x000fc40006800000 */
[----:B------:R-:W-:Y:S01]  /*53f0*/  FSEL R160, R42, -INF , !P1 ;  /* 0xff8000002aa07808 */ /* 0x000fe20004800000 */
[----:B------:R-:W4:Y:S01]  /*5400*/  LDL R130, [R1+0x26c] ;  /* 0x00026c0001827983 */ /* 0x000f220000100800 */
[----:B------:R-:W-:-:S03]  /*5410*/  ISETP.NE.AND P1, PT, R37, RZ, PT ;  /* 0x000000ff2500720c */ /* 0x000fc60003f25270 */
[----:B------:R-:W4:Y:S01]  /*5420*/  LDL R129, [R1+0x270] ;  /* 0x0002700001817983 */ /* 0x000f220000100800 */
[----:B------:R-:W-:-:S03]  /*5430*/  ISETP.GT.AND P1, PT, R8, 0x21, !P1 ;  /* 0x000000210800780c */ /* 0x000fc60004f24270 */
[----:B------:R-:W4:Y:S01]  /*5440*/  LDL R128, [R1+0x274] ;  /* 0x0002740001807983 */ /* 0x000f220000100800 */
[----:B------:R-:W-:-:S03]  /*5450*/  ISETP.LT.OR P1, PT, R9, 0x22, P1 ;  /* 0x000000220900780c */ /* 0x000fc60000f21670 */
[----:B------:R-:W4:Y:S01]  /*5460*/  LDL R127, [R1+0x278] ;  /* 0x00027800017f7983 */ /* 0x000f220000100800 */
[----:B------:R-:W-:Y:S02]  /*5470*/  FSEL R166, R43, -INF , !P1 ;  /* 0xff8000002ba67808 */ /* 0x000fe40004800000 */
[----:B------:R-:W-:Y:S01]  /*5480*/  ISETP.NE.AND P1, PT, R40, RZ, PT ;  /* 0x000000ff2800720c */ /* 0x000fe20003f25270 */
[----:B------:R-:W4:Y:S03]  /*5490*/  LDL R126, [R1+0x27c] ;  /* 0x00027c00017e7983 */ /* 0x000f260000100800 */
[----:B------:R-:W-:Y:S01]  /*54a0*/  ISETP.GT.AND P1, PT, R8, 0x28, !P1 ;  /* 0x000000280800780c */ /* 0x000fe20004f24270 */
[----:B------:R-:W4:Y:S03]  /*54b0*/  LDL R125, [R1+0x280] ;  /* 0x00028000017d7983 */ /* 0x000f260000100800 */
[----:B------:R-:W-:Y:S01]  /*54c0*/  ISETP.LT.OR P1, PT, R9, 0x29, P1 ;  /* 0x000000290900780c */ /* 0x000fe20000f21670 */
[----:B------:R-:W4:Y:S03]  /*54d0*/  LDL R124, [R1+0x284] ;  /* 0x00028400017c7983 */ /* 0x000f260000100800 */
[----:B------:R-:W-:Y:S01]  /*54e0*/  FSEL R170, R46, -INF , !P1 ;  /* 0xff8000002eaa7808 */ /* 0x000fe20004800000 */
[----:B------:R-:W4:Y:S01]  /*54f0*/  LDL R123, [R1+0x288] ;  /* 0x00028800017b7983 */ /* 0x000f220000100800 */
[----:B------:R-:W-:-:S03]  /*5500*/  ISETP.NE.AND P1, PT, R41, RZ, PT ;  /* 0x000000ff2900720c */ /* 0x000fc60003f25270 */
[----:B------:R-:W5:Y:S01]  /*5510*/  LDL R46, [R1+0x22c] ;  /* 0x00022c00012e7983 */ /* 0x000f620000100800 */
        /* <DEDUP_REMOVED lines=14> */
[----:B------:R-:W3:Y:S01]  /*5600*/  LDL R45, [R1+0x224] ;  /* 0x00022400012d7983 */ /* 0x000ee20000100800 */
        /* <DEDUP_REMOVED lines=28> */
[----:B------:R-:W-:-:S02]  /*57d0*/  ISETP.GT.AND P1, PT, R8, RZ, !P2 ;  /* 0x000000ff0800720c */ /* 0x000fc40005724270 */
[----:B------:R-:W-:Y:S01]  /*57e0*/  ISETP.NE.AND P2, PT, R57, RZ, PT ;  /* 0x000000ff3900720c */ /* 0x000fe20003f45270 */
[----:B------:R-:W4:Y:S01]  /*57f0*/  LDL R104, [R1+0x2d4] ;  /* 0x0002d40001687983 */ /* 0x000f220000100800 */
[----:B------:R-:W-:Y:S02]  /*5800*/  ISETP.LT.OR P1, PT, R9, 0x1, P1 ;  /* 0x000000010900780c */ /* 0x000fe40000f21670 */
[----:B------:R-:W-:Y:S01]  /*5810*/  ISETP.GT.AND P2, PT, R8, 0x49, !P2 ;  /* 0x000000490800780c */ /* 0x000fe20005744270 */
[----:B------:R-:W4:Y:S01]  /*5820*/  LDL R103, [R1+0x2d8] ;  /* 0x0002d80001677983 */ /* 0x000f220000100800 */
[----:B------:R-:W-:Y:S02]  /*5830*/  FSEL R142, R26, -INF , !P1 ;  /* 0xff8000001a8e7808 */ /* 0x000fe40004800000 */
[----:B------:R-:W-:Y:S01]  /*5840*/  ISETP.GT.AND P1, PT, R8, 0x41, !P6 ;  /* 0x000000410800780c */ /* 0x000fe20007724270 */
[----:B------:R-:W4:Y:S01]  /*5850*/  LDL R102, [R1+0x2dc] ;  /* 0x0002dc0001667983 */ /* 0x000f220000100800 */
[----:B------:R-:W-:-:S02]  /*5860*/  FMNMX.FTZ R11, R142, R131, !PT ;  /* 0x000000838e0b7209 */ /* 0x000fc40007810000 */
[----:B------:R-:W-:Y:S01]  /*5870*/  ISETP.LT.OR P1, PT, R9, 0x42, P1 ;  /* 0x000000420900780c */ /* 0x000fe20000f21670 */
[----:B------:R-:W4:Y:S01]  /*5880*/  LDL R101, [R1+0x2e0] ;  /* 0x0002e00001657983 */ /* 0x000f220000100800 */
[----:B------:R-:W-:Y:S02]  /*5890*/  FMNMX.FTZ R14, R132, R11, !PT ;  /* 0x0000000b840e7209 */ /* 0x000fe40007810000 */
[----:B------:R-:W-:Y:S01]  /*58a0*/  FMNMX.FTZ R11, R19, R12, !PT ;  /* 0x0000000c130b7209 */ /* 0x000fe20007810000 */
[----:B------:R-:W4:Y:S01]  /*58b0*/  LDL R100, [R1+0x2e4] ;  /* 0x0002e40001647983 */ /* 0x000f220000100800 */
[----:B------:R-:W-:Y:S02]  /*58c0*/  FMNMX.FTZ R14, R133, R14, !PT ;  /* 0x0000000e850e7209 */ /* 0x000fe40007810000 */
[----:B------:R-:W-:Y:S01]  /*58d0*/  FMNMX.FTZ R12, R134, R11, !PT ;  /* 0x0000000b860c7209 */ /* 0x000fe20007810000 */
[----:B------:R-:W4:Y:S01]  /*58e0*/  LDL R99, [R1+0x2e8] ;  /* 0x0002e80001637983 */ /* 0x000f220000100800 */
[----:B------:R-:W-:-:S02]  /*58f0*/  FMNMX.FTZ R14, R163, R14, !PT ;  /* 0x0000000ea30e7209 */ /* 0x000fc40007810000 */
[----:B------:R-:W-:Y:S01]  /*5900*/  FMNMX.FTZ R11, R21, R12, !PT ;  /* 0x0000000c150b7209 */ /* 0x000fe20007810000 */
        /* <DEDUP_REMOVED lines=26> */
[----:B------:R-:W-:Y:S01]  /*5ab0*/  FSEL R169, R59, -INF , !P1 ;  /* 0xff8000003ba97808 */ /* 0x000fe20004800000 */
[----:B------:R-:W4:Y:S01]  /*5ac0*/  LDL R89, [R1+0x310] ;  /* 0x0003100001597983 */ /* 0x000f220000100800 */
[----:B------:R-:W-:Y:S02]  /*5ad0*/  ISETP.NE.AND P1, PT, R56, RZ, PT ;  /* 0x000000ff3800720c */ /* 0x000fe40003f25270 */
[----:B------:R-:W-:Y:S01]  /*5ae0*/  FMNMX.FTZ R12, R191, R12, !PT ;  /* 0x0000000cbf0c7209 */ /* 0x000fe20007810000 */
[----:B------:R-:W4:Y:S01]  /*5af0*/  LDL R88, [R1+0x314] ;  /* 0x0003140001587983 */ /* 0x000f220000100800 */
[----:B------:R-:W-:Y:S02]  /*5b00*/  FMNMX.FTZ R14, R168, R11, !PT ;  /* 0x0000000ba80e7209 */ /* 0x000fe40007810000 */
[----:B------:R-:W-:Y:S01]  /*5b10*/  ISETP.NE.AND P6, PT, R24, RZ, PT ;  /* 0x000000ff1800720c */ /* 0x000fe20003fc5270 */
[----:B------:R-:W4:Y:S01]  /*5b20*/  LDL R87, [R1+0x318] ;  /* 0x0003180001577983 */ /* 0x000f220000100800 */
[----:B------:R-:W-:-:S02]  /*5b30*/  ISETP.GT.AND P1, PT, R8, 0x48, !P1 ;  /* 0x000000480800780c */ /* 0x000fc40004f24270 */
[----:B------:R-:W-:Y:S01]  /*5b40*/  FMNMX.FTZ R12, R199, R12, !PT ;  /* 0x0000000cc70c7209 */ /* 0x000fe20007810000 */
[----:B------:R-:W4:Y:S01]  /*5b50*/  LDL R86, [R1+0x31c] ;  /* 0x00031c0001567983 */ /* 0x000f220000100800 */
[----:B------:R-:W-:Y:S02]  /*5b60*/  FMNMX.FTZ R11, R173, R14, !PT ;  /* 0x0000000ead0b7209 */ /* 0x000fe40007810000 */
[----:B------:R-:W-:Y:S01]  /*5b70*/  ISETP.GT.AND P6, PT, R8, 0x59, !P6 ;  /* 0x000000590800780c */ /* 0x000fe200077c4270 */
[----:B------:R-:W4:Y:S01]  /*5b80*/  LDL R85, [R1+0x320] ;  /* 0x0003200001557983 */ /* 0x000f220000100800 */
[----:B------:R-:W-:Y:S02]  /*5b90*/  ISETP.LT.OR P1, PT, R9, 0x49, P1 ;  /* 0x000000490900780c */ /* 0x000fe40000f21670 */
[----:B------:R-:W-:Y:S01]  /*5ba0*/  FMNMX.FTZ R13, R185, R12, !PT ;  /* 0x0000000cb90d7209 */ /* 0x000fe20007810000 */
[----:B------:R-:W4:Y:S01]  /*5bb0*/  LDL R84, [R1+0x324] ;  /* 0x0003240001547983 */ /* 0x000f220000100800 */
[----:B------:R-:W-:-:S02]  /*5bc0*/  FMNMX.FTZ R8, R162, R11, !PT ;  /* 0x0000000ba2087209 */ /* 0x000fc40007810000 */
[----:B------:R-:W-:Y:S01]  /*5bd0*/  ISETP.LT.OR P2, PT, R9, 0x4a, P2 ;  /* 0x0000004a0900780c */ /* 0x000fe20001741670 */
[----:B------:R-:W4:Y:S01]  /*5be0*/  LDL R83, [R1+0x328] ;  /* 0x0003280001537983 */ /* 0x000f220000100800 */
[----:B------:R-:W-:Y:S02]  /*5bf0*/  FSEL R175, R62, -INF , !P1 ;  /* 0xff8000003eaf7808 */ /* 0x000fe40004800000 */
[----:B------:R-:W-:Y:S01]  /*5c00*/  FMNMX.FTZ R12, R186, R13, !PT ;  /* 0x0000000dba0c7209 */ /* 0x000fe20007810000 */
[----:B------:R-:W4:Y:S01]  /*5c10*/  LDL R82, [R1+0x32c] ;  /* 0x00032c0001527983 */ /* 0x000f220000100800 */
[----:B------:R-:W-:Y:S02]  /*5c20*/  FMNMX.FTZ R8, R169, R8, !PT ;  /* 0x00000008a9087209 */ /* 0x000fe40007810000 */
[----:B------:R-:W-:Y:S01]  /*5c30*/  FSEL R176, R63, -INF , !P2 ;  /* 0xff8000003fb07808 */ /* 0x000fe20005000000 */
        /* <DEDUP_REMOVED lines=10> */
[----:B------:R-:W-:-:S02]  /*5ce0*/  ISETP.LT.OR P6, PT, R9, 0x5a, P6 ;  /* 0x0000005a0900780c */ /* 0x000fc400037c1670 */
[----:B------:R-:W-:Y:S01]  /*5cf0*/  FMNMX.FTZ R8, R178, R11, !PT ;  /* 0x0000000bb2087209 */ /* 0x000fe20007810000 */
[----:B------:R-:W4:Y:S01]  /*5d00*/  LDL R77, [R1+0x340] ;  /* 0x00034000014d7983 */ /* 0x000f220000100800 */
[----:B------:R-:W-:Y:S02]  /*5d10*/  FMNMX.FTZ R12, R182, R13, !PT ;  /* 0x0000000db60c7209 */ /* 0x000fe40007810000 */
[----:B------:R-:W-:Y:S01]  /*5d20*/  FSEL R184, R71, -INF , !P6 ;  /* 0xff80000047b87808 */ /* 0x000fe20007000000 */
[----:B------:R-:W2:Y:S01]  /*5d30*/  LDL R11, [R1+0x450] ;  /* 0x00045000010b7983 */ /* 0x000ea20000100800 */
[----:B------:R-:W-:Y:S02]  /*5d40*/  FMNMX.FTZ R9, R179, R8, !PT ;  /* 0x00000008b3097209 */ /* 0x000fe40007810000 */
[----:B------:R-:W-:Y:S01]  /*5d50*/  FMNMX.FTZ R13, R183, R12, !PT ;  /* 0x0000000cb70d7209 */ /* 0x000fe20007810000 */
[----:B------:R-:W4:Y:S01]  /*5d60*/  LDL R76, [R1+0x344] ;  /* 0x00034400014c7983 */ /* 0x000f220000100800 */
[----:B------:R-:W-:-:S02]  /*5d70*/  FMNMX.FTZ R12, R180, R9, !PT ;  /* 0x00000009b40c7209 */ /* 0x000fc40007810000 */
[----:B------:R-:W-:Y:S01]  /*5d80*/  FMNMX.FTZ R13, R184, R13, !PT ;  /* 0x0000000db80d7209 */ /* 0x000fe20007810000 */
[----:B------:R-:W4:Y:S04]  /*5d90*/  LDL R75, [R1+0x348] ;  /* 0x00034800014b7983 */ /* 0x000f280000100800 */
[----:B------:R0:W-:Y:S04]  /*5da0*/  STL.64 [R1+0x430], R12 ;  /* 0x0004300c01007387 */ /* 0x0001e80000100a00 */
[----:B------:R-:W5:Y:S04]  /*5db0*/  LDL R26, [R1+0x434] ;  /* 0x00043400011a7983 */ /* 0x000f680000100800 */
[----:B------:R-:W1:Y:S04]  /*5dc0*/  SHFL.BFLY PT, R9, R12, 0x2, 0x1f ;  /* 0x0c401f000c097f89 */ /* 0x000e6800000e0000 */
[----:B0-----:R-:W4:Y:S04]  /*5dd0*/  LDL R13, [R1+0x3b8] ;  /* 0x0003b800010d7983 */ /* 0x001f280000100800 */
[----:B------:R-:W4:Y:S04]  /*5de0*/  LDL R74, [R1+0x34c] ;  /* 0x00034c00014a7983 */ /* 0x000f280000100800 */
[----:B------:R-:W4:Y:S04]  /*5df0*/  LDL R73, [R1+0x350] ;  /* 0x0003500001497983 */ /* 0x000f280000100800 */
[----:B------:R-:W4:Y:S04]  /*5e00*/  LDL R72, [R1+0x354] ;  /* 0x0003540001487983 */ /* 0x000f280000100800 */
[----:B------:R-:W4:Y:S01]  /*5e10*/  LDL R71, [R1+0x358] ;  /* 0x0003580001477983 */ /* 0x000f220000100800 */
[----:B-1----:R-:W-:-:S03]  /*5e20*/  FMNMX.FTZ R14, R12, R9, !PT ;  /* 0x000000090c0e7209 */ /* 0x002fc60007810000 */
[----:B------:R-:W4:Y:S04]  /*5e30*/  LDL R70, [R1+0x35c] ;  /* 0x00035c0001467983 */ /* 0x000f280000100800 */
[----:B------:R-:W0:Y:S04]  /*5e40*/  SHFL.BFLY PT, R9, R14, 0x1, 0x1f ;  /* 0x0c201f000e097f89 */ /* 0x000e2800000e0000 */
[----:B------:R-:W4:Y:S04]  /*5e50*/  LDL R12, [R1+0x3a8] ;  /* 0x0003a800010c7983 */ /* 0x000f280000100800 */
[----:B------:R-:W4:Y:S04]  /*5e60*/  LDL R69, [R1+0x360] ;  /* 0x0003600001457983 */ /* 0x000f280000100800 */
[----:B------:R-:W4:Y:S04]  /*5e70*/  LDL R68, [R1+0x364] ;  /* 0x0003640001447983 */ /* 0x000f280000100800 */
[----:B------:R-:W4:Y:S04]  /*5e80*/  LDL R67, [R1+0x368] ;  /* 0x0003680001437983 */ /* 0x000f280000100800 */
[----:B------:R-:W4:Y:S01]  /*5e90*/  LDL R66, [R1+0x36c] ;  /* 0x00036c0001427983 */ /* 0x000f220000100800 */
[----:B0-----:R-:W-:-:S03]  /*5ea0*/  FMNMX.FTZ R24, R14, R9, !PT ;  /* 0x000000090e187209 */ /* 0x001fc60007810000 */
[----:B------:R-:W4:Y:S04]  /*5eb0*/  LDL R49, [R1+0x370] ;  /* 0x0003700001317983 */ /* 0x000f280000100800 */
[----:B------:R0:W-:Y:S04]  /*5ec0*/  STL [R1+0x430], R24 ;  /* 0x0004301801007387 */ /* 0x0001e80000100800 */
[----:B------:R-:W3:Y:S04]  /*5ed0*/  LDL R156, [R1+0x430] ;  /* 0x00043000019c7983 */ /* 0x000ee80000100800 */
[----:B------:R-:W4:Y:S04]  /*5ee0*/  LDL.64 R8, [R1+0xa8] ;  /* 0x0000a80001087983 */ /* 0x000f280000100a00 */
[----:B------:R-:W4:Y:S04]  /*5ef0*/  LDL R14, [R1+0x3d0] ;  /* 0x0003d000010e7983 */ /* 0x000f280000100800 */
[----:B0-----:R-:W4:Y:S04]  /*5f00*/  LDL R24, [R1+0x3e8] ;  /* 0x0003e80001187983 */ /* 0x001f280000100800 */
[----:B------:R-:W4:Y:S04]  /*5f10*/  LDL R64, [R1+0x374] ;  /* 0x0003740001407983 */ /* 0x000f280000100800 */
        /* <DEDUP_REMOVED lines=31> */
[----:B-----5:R-:W0:Y:S02]  /*6110*/  SHFL.BFLY PT, R155, R26, 0x2, 0x1f ;  /* 0x0c401f001a9b7f89 */ /* 0x020e2400000e0000 */
[----:B0-----:R-:W-:-:S02]  /*6120*/  FMNMX.FTZ R155, R155, R26, !PT ;  /* 0x0000001a9b9b7209 */ /* 0x001fc40007810000 */
[----:B------:R-:W5:Y:S01]  /*6130*/  LDL R26, [R1+0x3f0] ;  /* 0x0003f000011a7983 */ /* 0x000f620000100800 */
[----:B---3--:R-:W-:Y:S01]  /*6140*/  FSETP.NEU.FTZ.AND P1, PT, R156, -INF , PT ;  /* 0xff8000009c00780b */ /* 0x008fe20003f3d000 */
[----:B--2---:R-:W-:-:S05]  /*6150*/  FMUL.FTZ R156, R11, R156 ;  /* 0x0000009c0b9c7220 */ /* 0x004fca0000410000 */
[----:B------:R-:W-:-:S05]  /*6160*/  FSEL R156, R156, RZ, P1 ;  /* 0x000000ff9c9c7208 */ /* 0x000fca0000800000 */
        /* <DEDUP_REMOVED lines=24> */
[----:B------:R-:W2:Y:S04]  /*62f0*/  LDL R21, [R1+0x414] ;  /* 0x0004140001157983 */ /* 0x000ea80000100800 */
[----:B------:R-:W3:Y:S04]  /*6300*/  LDL R156, [R1+0x418] ;  /* 0x00041800019c7983 */ /* 0x000ee80000100800 */
[----:B------:R-:W0:Y:S01]  /*6310*/  SHFL.BFLY PT, R10, R155, 0x1, 0x1f ;  /* 0x0c201f009b0a7f89 */ /* 0x000e2200000e0000 */
[----:B----4-:R-:W-:Y:S01]  /*6320*/  IMAD R158, R158, 0xc00, R8 ;  /* 0x00000c009e9e7824 */ /* 0x010fe200078e0208 */
[----:B------:R-:W-:Y:S02]  /*6330*/  MUFU.EX2 R65, R65 ;  /* 0x0000004100417308 */ /* 0x000fe40000000800 */
[----:B------:R1:W-:Y:S01]  /*6340*/  STL [R1+0x22c], R46 ;  /* 0x00022c2e01007387 */ /* 0x0003e20000100800 */
[----:B0-----:R-:W-:-:S04]  /*6350*/  FMNMX.FTZ R10, R155, R10, !PT ;  /* 0x0000000a9b0a7209 */ /* 0x001fc80007810000 */
[C---:B------:R-:W-:Y:S01]  /*6360*/  FSETP.NEU.FTZ.AND P1, PT, R10.reuse, -INF , PT ;  /* 0xff8000000a00780b */ /* 0x040fe20003f3d000 */
[----:B------:R-:W-:-:S05]  /*6370*/  FMUL.FTZ R8, R10, R11 ;  /* 0x0000000b0a087220 */ /* 0x000fca0000410000 */
[----:B------:R-:W-:Y:S01]  /*6380*/  FSEL R8, R8, RZ, P1 ;  /* 0x000000ff08087208 */ /* 0x000fe20000800000 */
[----:B-1----:R-:W0:Y:S04]  /*6390*/  MUFU.EX2 R46, R151 ;  /* 0x00000097002e7308 */ /* 0x002e280000000800 */
[-CC-:B------:R-:W-:Y:S01]  /*63a0*/  FFMA.FTZ R219, R132, R11.reuse, -R8.reuse ;  /* 0x0000000b84db7223 */ /* 0x180fe20000010808 */
[-CC-:B------:R-:W-:Y:S01]  /*63b0*/  FFMA.FTZ R223, R133, R11.reuse, -R8.reuse ;  /* 0x0000000b85df7223 */ /* 0x180fe20000010808 */
[-CC-:B------:R-:W-:Y:S01]  /*63c0*/  FFMA.FTZ R142, R142, R11.reuse, -R8.reuse ;  /* 0x0000000b8e8e7223 */ /* 0x180fe20000010808 */
[----:B------:R-:W-:Y:S01]  /*63d0*/  FFMA.FTZ R131, R131, R11, -R8 ;  /* 0x0000000b83837223 */ /* 0x000fe20000010808 */
[----:B------:R1:W-:Y:S02]  /*63e0*/  STL [R1+0x224], R45 ;  /* 0x0002242d01007387 */ /* 0x0003e40000100800 */
[----:B------:R-:W-:Y:S02]  /*63f0*/  MUFU.EX2 R219, R219 ;  /* 0x000000db00db7308 */ /* 0x000fe40000000800 */
[----:B------:R4:W-:Y:S04]  /*6400*/  STL [R1+0x3a8], R12 ;  /* 0x0003a80c01007387 */ /* 0x0009e80000100800 */
[----:B------:R0:W-:Y:S02]  /*6410*/  STL [R1+0x3b8], R13 ;  /* 0x0003b80d01007387 */ /* 0x0001e40000100800 */
[----:B-1----:R1:W-:Y:S02]  /*6420*/  MUFU.EX2 R45, R152 ;  /* 0x00000098002d7308 */ /* 0x0023e40000000800 */
[----:B------:R1:W-:Y:S06]  /*6430*/  STL [R1+0x3d0], R14 ;  /* 0x0003d00e01007387 */ /* 0x0003ec0000100800 */
[----:B----4-:R-:W-:Y:S08]  /*6440*/  MUFU.EX2 R12, R153 ;  /* 0x00000099000c7308 */ /* 0x010ff00000000800 */
[----:B0-----:R-:W-:Y:S08]  /*6450*/  MUFU.EX2 R13, R142 ;  /* 0x0000008e000d7308 */ /* 0x001ff00000000800 */
[----:B-1----:R-:W0:Y:S08]  /*6460*/  MUFU.EX2 R14, R131 ;  /* 0x00000083000e7308 */ /* 0x002e300000000800 */
[----:B------:R-:W1:Y:S01]  /*6470*/  MUFU.EX2 R223, R223 ;  /* 0x000000df00df7308 */ /* 0x000e620000000800 */
[----:B------:R4:W-:Y:S01]  /*6480*/  STL [R1+0x3e8], R24 ;  /* 0x0003e81801007387 */ /* 0x0009e20000100800 */
[----:B------:R-:W-:Y:S01]  /*6490*/  IMAD.MOV.U32 R159, RZ, RZ, R9 ;  /* 0x000000ffff9f7224 */ /* 0x000fe200078e0009 */
[----:B------:R-:W-:-:S02]  /*64a0*/  R2UR UR6, R158 ;  /* 0x000000009e0672ca */ /* 0x000fc400000e0000 */
[----:B------:R0:W-:Y:S01]  /*64b0*/  STL [R1+0x3ec], R25 ;  /* 0x0003ec1901007387 */ /* 0x0001e20000100800 */
[----:B----4-:R-:W-:-:S03]  /*64c0*/  VIADD R24, R158, 0x80 ;  /* 0x000000809e187836 */ /* 0x010fc60000000000 */
[----:B------:R4:W-:Y:S01]  /*64d0*/  STL [R1+0x3f4], R27 ;  /* 0x0003f41b01007387 */ /* 0x0009e20000100800 */
[----:B------:R-:W-:Y:S01]  /*64e0*/  R2UR UR7, R159 ;  /* 0x000000009f0772ca */ /* 0x000fe200000e0000 */
[--C-:B0-----:R-:W-:Y:S02]  /*64f0*/  IMAD.MOV.U32 R25, RZ, RZ, R9.reuse ;  /* 0x000000ffff197224 */ /* 0x101fe400078e0009 */
[----:B------:R0:W-:Y:S01]  /*6500*/  STL [R1+0x3f8], R28 ;  /* 0x0003f81c01007387 */ /* 0x0001e20000100800 */
[----:B------:R-:W-:Y:S01]  /*6510*/  R2UR UR10, R24 ;  /* 0x00000000180a72ca */ /* 0x000fe200000e0000 */
[----:B------:R-:W-:Y:S02]  /*6520*/  FADD.FTZ R24, R65, R46 ;  /* 0x0000002e41187221 */ /* 0x000fe40000010000 */
[----:B------:R1:W-:Y:S01]  /*6530*/  STL [R1+0x3fc], R29 ;  /* 0x0003fc1d01007387 */ /* 0x0003e20000100800 */
[----:B----4-:R-:W-:Y:S01]  /*6540*/  IMAD.MOV.U32 R27, RZ, RZ, R9 ;  /* 0x000000ffff1b7224 */ /* 0x010fe200078e0009 */
[----:B------:R-:W-:-:S02]  /*6550*/  F2FP.F16.F32.PACK_AB R152, R46, R65 ;  /* 0x000000412e98723e */ /* 0x000fc400000000ff */
[----:B------:R4:W-:Y:S01]  /*6560*/  STL [R1+0x220], R154 ;  /* 0x0002209a01007387 */ /* 0x0009e20000100800 */
[----:B0-----:R-:W-:Y:S01]  /*6570*/  VIADD R28, R158, 0x180 ;  /* 0x000001809e1c7836 */ /* 0x001fe20000000000 */
[----:B------:R-:W-:Y:S01]  /*6580*/  F2FP.F16.F32.PACK_AB R153, R14, R13 ;  /* 0x0000000d0e99723e */ /* 0x000fe200000000ff */
[----:B-1----:R-:W-:Y:S01]  /*6590*/  IMAD.MOV.U32 R29, RZ, RZ, R9 ;  /* 0x000000ffff1d7224 */ /* 0x002fe200078e0009 */
[----:B------:R-:W-:Y:S02]  /*65a0*/  F2FP.F16.F32.PACK_AB R155, R223, R219 ;  /* 0x000000dbdf9b723e */ /* 0x000fe400000000ff */
[----:B----4-:R-:W-:Y:S01]  /*65b0*/  F2FP.F16.F32.PACK_AB R154, R12, R45 ;  /* 0x0000002d0c9a723e */ /* 0x010fe200000000ff */
[----:B------:R-:W-:Y:S01]  /*65c0*/  STL [R1+0x228], R47 ;  /* 0x0002282f01007387 */ /* 0x000fe20000100800 */
[----:B------:R-:W-:Y:S01]  /*65d0*/  R2UR UR11, R25 ;  /* 0x00000000190b72ca */ /* 0x000fe200000e0000 */
[----:B------:R-:W-:Y:S01]  /*65e0*/  FADD.FTZ R159, R45, R24 ;  /* 0x000000182d9f7221 */ /* 0x000fe20000010000 */
[----:B------:R-:W-:Y:S01]  /*65f0*/  R2UR UR15, R27 ;  /* 0x000000001b0f72ca */ /* 0x000fe200000e0000 */
[----:B------:R-:W-:Y:S01]  /*6600*/  STL [R1+0x230], R150 ;  /* 0x0002309601007387 */ /* 0x000fe20000100800 */
[----:B------:R-:W-:-:S02]  /*6610*/  R2UR UR18, R28 ;  /* 0x000000001c1272ca */ /* 0x000fc400000e0000 */
[----:B------:R-:W-:Y:S01]  /*6620*/  R2UR UR19, R29 ;  /* 0x000000001d1372ca */ /* 0x000fe200000e0000 */
        /* <DEDUP_REMOVED lines=21> */
[----:B-----5:R0:W-:Y:S04]  /*6780*/  STL [R1+0x3f0], R26 ;  /* 0x0003f01a01007387 */ /* 0x0201e80000100800 */
[----:B------:R-:W-:Y:S01]  /*6790*/  STL [R1+0x288], R123 ;  /* 0x0002887b01007387 */ /* 0x000fe20000100800 */
[----:B0-----:R-:W-:-:S03]  /*67a0*/  VIADD R26, R158, 0x100 ;  /* 0x000001009e1a7836 */ /* 0x001fc60000000000 */
[----:B------:R-:W-:Y:S04]  /*67b0*/  STL [R1+0x28c], R122 ;  /* 0x00028c7a01007387 */ /* 0x000fe80000100800 */
        /* <DEDUP_REMOVED lines=92> */
[-CC-:B------:R-:W-:Y:S01]  /*6d80*/  FFMA.FTZ R167, R167, R11.reuse, -R8.reuse ;  /* 0x0000000ba7a77223 */ /* 0x180fe20000010808 */
[-CC-:B------:R-:W-:Y:S01]  /*6d90*/  FFMA.FTZ R171, R171, R11.reuse, -R8.reuse ;  /* 0x0000000babab7223 */ /* 0x180fe20000010808 */
[----:B--2---:R-:W-:Y:S01]  /*6da0*/  STL [R1+0x414], R21 ;  /* 0x0004141501007387 */ /* 0x004fe20000100800 */
[----:B------:R-:W-:Y:S03]  /*6db0*/  MUFU.EX2 R15, R15 ;  /* 0x0000000f000f7308 */ /* 0x000fe60000000800 */
[----:B---3--:R0:W-:Y:S04]  /*6dc0*/  STL [R1+0x418], R156 ;  /* 0x0004189c01007387 */ /* 0x0081e80000100800 */
[----:B------:R2:W-:Y:S01]  /*6dd0*/  STL [R1+0x41c], R157 ;  /* 0x00041c9d01007387 */ /* 0x0005e20000100800 */
[----:B------:R-:W3:Y:S08]  /*6de0*/  MUFU.EX2 R19, R19 ;  /* 0x0000001300137308 */ /* 0x000ef00000000800 */
[----:B------:R-:W-:Y:S08]  /*6df0*/  MUFU.EX2 R20, R20 ;  /* 0x0000001400147308 */ /* 0x000ff00000000800 */
[----:B------:R-:W4:Y:S08]  /*6e00*/  MUFU.EX2 R215, R215 ;  /* 0x000000d700d77308 */ /* 0x000f300000000800 */
[----:B0-----:R0:W-:Y:S08]  /*6e10*/  MUFU.EX2 R156, R167 ;  /* 0x000000a7009c7308 */ /* 0x0011f00000000800 */
[----:B--2---:R2:W-:Y:S01]  /*6e20*/  MUFU.EX2 R157, R171 ;  /* 0x000000ab009d7308 */ /* 0x0045e20000000800 */
[-CC-:B0-----:R-:W-:Y:S01]  /*6e30*/  FFMA.FTZ R167, R160, R11.reuse, -R8.reuse ;  /* 0x0000000ba0a77223 */ /* 0x181fe20000010808 */
[-CC-:B------:R-:W-:Y:S01]  /*6e40*/  FFMA.FTZ R160, R170, R11.reuse, -R8.reuse ;  /* 0x0000000baaa07223 */ /* 0x180fe20000010808 */
[-CC-:B--2---:R-:W-:Y:S01]  /*6e50*/  FFMA.FTZ R171, R166, R11.reuse, -R8.reuse ;  /* 0x0000000ba6ab7223 */ /* 0x184fe20000010808 */
[----:B------:R-:W-:-:S04]  /*6e60*/  FFMA.FTZ R166, R172, R11, -R8 ;  /* 0x0000000baca67223 */ /* 0x000fc80000010808 */
[----:B------:R-:W-:Y:S08]  /*6e70*/  MUFU.EX2 R207, R207 ;  /* 0x000000cf00cf7308 */ /* 0x000ff00000000800 */
[----:B------:R-:W-:Y:S08]  /*6e80*/  MUFU.EX2 R212, R212 ;  /* 0x000000d400d47308 */ /* 0x000ff00000000800 */
[----:B------:R-:W-:Y:S08]  /*6e90*/  MUFU.EX2 R213, R213 ;  /* 0x000000d500d57308 */ /* 0x000ff00000000800 */
[----:B------:R-:W-:Y:S08]  /*6ea0*/  MUFU.EX2 R214, R214 ;  /* 0x000000d600d67308 */ /* 0x000ff00000000800 */
[----:B------:R-:W-:Y:S01]  /*6eb0*/  MUFU.EX2 R167, R167 ;  /* 0x000000a700a77308 */ /* 0x000fe20000000800 */
[----:B------:R-:W-:-:S02]  /*6ec0*/  WARPGROUP.DEPBAR.LE gsb0, 0x0 ;  /* 0x00008000000079c5 */ /* 0x000fc40000010000 */
[-CC-:B------:R-:W-:Y:S01]  /*6ed0*/  FFMA.FTZ R152, R163, R11.reuse, -R8.reuse ;  /* 0x0000000ba3987223 */ /* 0x180fe20000010808 */
[----:B------:R-:W-:-:S04]  /*6ee0*/  FFMA.FTZ R163, R174, R11, -R8 ;  /* 0x0000000baea37223 */ /* 0x000fc80000010808 */
[----:B------:R3:W0:Y:S08]  /*6ef0*/  MUFU.EX2 R21, R152 ;  /* 0x0000009800157308 */ /* 0x0006300000000800 */
[----:B------:R-:W2:Y:S01]  /*6f00*/  MUFU.EX2 R163, R163 ;  /* 0x000000a300a37308 */ /* 0x000ea20000000800 */
[----:B---3--:R-:W-:Y:S02]  /*6f10*/  F2FP.F16.F32.PACK_AB R152, R19, R15 ;  /* 0x0000000f1398723e */ /* 0x008fe400000000ff */
[----:B----4-:R-:W-:Y:S01]  /*6f20*/  F2FP.F16.F32.PACK_AB R154, R215, R20 ;  /* 0x00000014d79a723e */ /* 0x010fe200000000ff */
[----:B------:R-:W-:Y:S01]  /*6f30*/  STL.128 [R1+0x220], R24 ;  /* 0x0002201801007387 */ /* 0x000fe20000100c00 */
[----:B0-----:R-:W-:-:S03]  /*6f40*/  F2FP.F16.F32.PACK_AB R153, R156, R21 ;  /* 0x000000159c99723e */ /* 0x001fc600000000ff */
[----:B------:R-:W-:Y:S04]  /*6f50*/  STL.128 [R1+0x230], R28 ;  /* 0x0002301c01007387 */ /* 0x000fe80000100c00 */
[----:B------:R-:W-:Y:S01]  /*6f60*/  STL.128 [R1+0x240], R32 ;  /* 0x0002402001007387 */ /* 0x000fe20000100c00 */
[----:B--2---:R-:W-:-:S03]  /*6f70*/  F2FP.F16.F32.PACK_AB R155, R163, R157 ;  /* 0x0000009da39b723e */ /* 0x004fc600000000ff */
        /* <DEDUP_REMOVED lines=31> */
[----:B------:R-:W0:Y:S08]  /*7170*/  MUFU.EX2 R171, R171 ;  /* 0x000000ab00ab7308 */ /* 0x000e300000000800 */
[----:B------:R-:W-:Y:S08]  /*7180*/  MUFU.EX2 R160, R160 ;  /* 0x000000a000a07308 */ /* 0x000ff00000000800 */
[----:B------:R-:W2:Y:S01]  /*7190*/  MUFU.EX2 R166, R166 ;  /* 0x000000a600a67308 */ /* 0x000ea20000000800 */
[----:B------:R-:W-:Y:S01]  /*71a0*/  FADD.FTZ R14, R13, R14 ;  /* 0x0000000e0d0e7221 */ /* 0x000fe20000010000 */
[-CC-:B------:R-:W-:Y:S01]  /*71b0*/  FFMA.FTZ R161, R161, R11.reuse, -R8.reuse ;  /* 0x0000000ba1a17223 */ /* 0x180fe20000010808 */
[-CC-:B------:R-:W-:Y:S01]  /*71c0*/  FFMA.FTZ R165, R165, R11.reuse, -R8.reuse ;  /* 0x0000000ba5a57223 */ /* 0x180fe20000010808 */
[-CC-:B------:R-:W-:Y:S01]  /*71d0*/  FFMA.FTZ R13, R173, R11.reuse, -R8.reuse ;  /* 0x0000000bad0d7223 */ /* 0x180fe20000010808 */
[----:B------:R-:W-:Y:S01]  /*71e0*/  FFMA.FTZ R168, R168, R11, -R8 ;  /* 0x0000000ba8a87223 */ /* 0x000fe20000010808 */
[----:B------:R-:W-:-:S02]  /*71f0*/  FADD.FTZ R159, R12, R159 ;  /* 0x0000009f0c9f7221 */ /* 0x000fc40000010000 */
[----:B------:R-:W-:Y:S08]  /*7200*/  MUFU.EX2 R189, R189 ;  /* 0x000000bd00bd7308 */ /* 0x000ff00000000800 */
[----:B------:R-:W3:Y:S08]  /*7210*/  MUFU.EX2 R190, R190 ;  /* 0x000000be00be7308 */ /* 0x000ef00000000800 */
[----:B------:R-:W-:Y:S08]  /*7220*/  MUFU.EX2 R191, R191 ;  /* 0x000000bf00bf7308 */ /* 0x000ff00000000800 */
[----:B------:R-:W4:Y:S08]  /*7230*/  MUFU.EX2 R199, R199 ;  /* 0x000000c700c77308 */ /* 0x000f300000000800 */
[----:B------:R-:W-:Y:S08]  /*7240*/  MUFU.EX2 R161, R161 ;  /* 0x000000a100a17308 */ /* 0x000ff00000000800 */
[----:B------:R-:W5:Y:S08]  /*7250*/  MUFU.EX2 R165, R165 ;  /* 0x000000a500a57308 */ /* 0x000f700000000800 */
[----:B------:R-:W-:Y:S08]  /*7260*/  MUFU.EX2 R12, R168 ;  /* 0x000000a8000c7308 */ /* 0x000ff00000000800 */
[----:B------:R-:W1:Y:S01]  /*7270*/  MUFU.EX2 R13, R13 ;  /* 0x0000000d000d7308 */ /* 0x000e620000000800 */
[----:B------:R-:W-:-:S02]  /*7280*/  WARPGROUP.DEPBAR.LE gsb0, 0x0 ;  /* 0x00008000000079c5 */ /* 0x000fc40000010000 */
[----:B------:R-:W-:Y:S02]  /*7290*/  F2FP.F16.F32.PACK_AB R152, R212, R207 ;  /* 0x000000cfd498723e */ /* 0x000fe400000000ff */
[----:B------:R-:W-:Y:S02]  /*72a0*/  F2FP.F16.F32.PACK_AB R154, R214, R213 ;  /* 0x000000d5d69a723e */ /* 0x000fe400000000ff */
[----:B0-----:R-:W-:Y:S02]  /*72b0*/  F2FP.F16.F32.PACK_AB R153, R171, R167 ;  /* 0x000000a7ab99723e */ /* 0x001fe400000000ff */
        /* <DEDUP_REMOVED lines=36> */
[-CC-:B------:R-:W-:Y:S01]  /*7500*/  FFMA.FTZ R175, R175, R11.reuse, -R8.reuse ;  /* 0x0000000bafaf7223 */ /* 0x180fe20000010808 */
[-CC-:B------:R-:W-:Y:S01]  /*7510*/  FFMA.FTZ R176, R176, R11.reuse, -R8.reuse ;  /* 0x0000000bb0b07223 */ /* 0x180fe20000010808 */
[-C--:B------:R-:W-:Y:S01]  /*7520*/  FFMA.FTZ R181, R181, R11.reuse, -R8 ;  /* 0x0000000bb5b57223 */ /* 0x080fe20000010808 */
[----:B------:R-:W-:Y:S01]  /*7530*/  FADD.FTZ R223, R223, R14 ;  /* 0x0000000edfdf7221 */ /* 0x000fe20000010000 */
[-CC-:B------:R-:W-:Y:S01]  /*7540*/  FFMA.FTZ R14, R162, R11.reuse, -R8.reuse ;  /* 0x0000000ba20e7223 */ /* 0x180fe20000010808 */
[-CC-:B------:R-:W-:Y:S01]  /*7550*/  FFMA.FTZ R182, R182, R11.reuse, -R8.reuse ;  /* 0x0000000bb6b67223 */ /* 0x180fe20000010808 */
[-CC-:B------:R-:W-:Y:S01]  /*7560*/  FFMA.FTZ R183, R183, R11.reuse, -R8.reuse ;  /* 0x0000000bb7b77223 */ /* 0x180fe20000010808 */
[----:B------:R-:W-:Y:S01]  /*7570*/  FFMA.FTZ R184, R184, R11, -R8 ;  /* 0x0000000bb8b87223 */ /* 0x000fe20000010808 */
[----:B------:R-:W-:Y:S08]  /*7580*/  MUFU.EX2 R185, R185 ;  /* 0x000000b900b97308 */ /* 0x000ff00000000800 */
[----:B------:R-:W0:Y:S08]  /*7590*/  MUFU.EX2 R186, R186 ;  /* 0x000000ba00ba7308 */ /* 0x000e300000000800 */
[----:B------:R-:W-:Y:S08]  /*75a0*/  MUFU.EX2 R187, R187 ;  /* 0x000000bb00bb7308 */ /* 0x000ff00000000800 */
[----:B------:R-:W2:Y:S08]  /*75b0*/  MUFU.EX2 R188, R188 ;  /* 0x000000bc00bc7308 */ /* 0x000eb00000000800 */
[----:B------:R-:W-:Y:S01]  /*75c0*/  MUFU.EX2 R14, R14 ;  /* 0x0000000e000e7308 */ /* 0x000fe20000000800 */
[----:B------:R-:W-:Y:S01]  /*75d0*/  R2UR UR7, R9 ;  /* 0x00000000090772ca */ /* 0x000fe200000e0000 */
[----:B------:R-:W-:-:S02]  /*75e0*/  WARPGROUP.DEPBAR.LE gsb0, 0x0 ;  /* 0x00008000000079c5 */ /* 0x000fc40000010000 */
[----:B---3--:R-:W-:Y:S02]  /*75f0*/  F2FP.F16.F32.PACK_AB R152, R190, R189 ;  /* 0x000000bdbe98723e */ /* 0x008fe400000000ff */
[----:B----4-:R-:W-:Y:S02]  /*7600*/  F2FP.F16.F32.PACK_AB R154, R199, R191 ;  /* 0x000000bfc79a723e */ /* 0x010fe400000000ff */
[----:B-----5:R-:W-:Y:S02]  /*7610*/  F2FP.F16.F32.PACK_AB R153, R165, R161 ;  /* 0x000000a1a599723e */ /* 0x020fe400000000ff */
[----:B-1----:R-:W-:Y:S01]  /*7620*/  F2FP.F16.F32.PACK_AB R155, R13, R12 ;  /* 0x0000000c0d9b723e */ /* 0x002fe200000000ff */
        /* <DEDUP_REMOVED lines=32> */
[----:B-1----:R-:W-:-:S06]  /*7830*/  WARPGROUP.ARRIVE ;  /* 0x00000000000079c5 */ /* 0x002fcc0000000000 */
[----:B------:R-:W-:Y:S01]  /*7840*/  HGMMA.64x256x16.F32 R24, R152, gdesc[UR16].tnspB, R24, gsb0 ;  /* 0x43e0001098187df0 */ /* 0x000fe20008000818 */
        /* <DEDUP_REMOVED lines=8> */
[----:B------:R-:W-:-:S02]  /*78d0*/  WARPGROUP.DEPBAR.LE gsb0, 0x0 ;  /* 0x00008000000079c5 */ /* 0x000fc40000010000 */
[----:B------:R-:W-:Y:S01]  /*78e0*/  FADD.FTZ R152, R15, R159 ;  /* 0x0000009f0f987221 */ /* 0x000fe20000010000 */
[----:B------:R-:W-:Y:S01]  /*78f0*/  FFMA.FTZ R15, R169, R11, -R8 ;  /* 0x0000000ba90f7223 */ /* 0x000fe20000010808 */
[----:B------:R-:W-:Y:S02]  /*7900*/  VIADD R8, R158, 0x200 ;  /* 0x000002009e087836 */ /* 0x000fe40000000000 */
[----:B------:R-:W-:Y:S01]  /*7910*/  FADD.FTZ R19, R19, R152 ;  /* 0x0000009813137221 */ /* 0x000fe20000010000 */
[----:B------:R-:W-:Y:S02]  /*7920*/  MUFU.EX2 R11, R175 ;  /* 0x000000af000b7308 */ /* 0x000fe40000000800 */
[----:B------:R-:W-:Y:S01]  /*7930*/  R2UR UR6, R8 ;  /* 0x00000000080672ca */ /* 0x000fe200000e0000 */
[----:B------:R-:W-:-:S05]  /*7940*/  FADD.FTZ R8, R20, R19 ;  /* 0x0000001314087221 */ /* 0x000fca0000010000 */
[----:B------:R-:W1:Y:S01]  /*7950*/  MUFU.EX2 R15, R15 ;  /* 0x0000000f000f7308 */ /* 0x000e620000000800 */
[----:B0-----:R-:W-:Y:S02]  /*7960*/  F2FP.F16.F32.PACK_AB R152, R186, R185 ;  /* 0x000000b9ba98723e */ /* 0x001fe400000000ff */
[----:B--2---:R-:W-:Y:S01]  /*7970*/  F2FP.F16.F32.PACK_AB R154, R188, R187 ;  /* 0x000000bbbc9a723e */ /* 0x004fe200000000ff */
[----:B------:R-:W-:Y:S04]  /*7980*/  STL.128 [R1+0x220], R24 ;  /* 0x0002201801007387 */ /* 0x000fe80000100c00 */
[----:B------:R-:W0:Y:S01]  /*7990*/  MUFU.EX2 R20, R176 ;  /* 0x000000b000147308 */ /* 0x000e220000000800 */
[----:B------:R-:W-:Y:S04]  /*79a0*/  STL.128 [R1+0x230], R28 ;  /* 0x0002301c01007387 */ /* 0x000fe80000100c00 */
[----:B------:R-:W-:Y:S01]  /*79b0*/  STL.128 [R1+0x240], R32 ;  /* 0x0002402001007387 */ /* 0x000fe20000100c00 */
[----:B-1----:R-:W-:-:S03]  /*79c0*/  F2FP.F16.F32.PACK_AB R153, R15, R14 ;  /* 0x0000000e0f99723e */ /* 0x002fc600000000ff */
[----:B------:R-:W-:Y:S04]  /*79d0*/  STL.128 [R1+0x250], R36 ;  /* 0x0002502401007387 */ /* 0x000fe80000100c00 */
[----:B------:R-:W-:Y:S01]  /*79e0*/  STL.128 [R1+0x260], R40 ;  /* 0x0002602801007387 */ /* 0x000fe20000100c00 */
[----:B0-----:R-:W-:-:S03]  /*79f0*/  F2FP.F16.F32.PACK_AB R155, R20, R11 ;  /* 0x0000000b149b723e */ /* 0x001fc600000000ff */
        /* <DEDUP_REMOVED lines=27> */
[----:B------:R-:W-:-:S03]  /*7bb0*/  FADD.FTZ R223, R21, R223 ;  /* 0x000000df15df7221 */ /* 0x000fc60000010000 */
[----:B------:R-:W2:Y:S01]  /*7bc0*/  @!P0 LDL R19, [R1+0x210] ;  /* 0x0002100001138983 */ /* 0x000ea20000100800 */
[----:B0-----:R-:W-:-:S06]  /*7bd0*/  WARPGROUP.ARRIVE ;  /* 0x00000000000079c5 */ /* 0x001fcc0000000000 */
[----:B------:R-:W-:Y:S01]  /*7be0*/  HGMMA.64x256x16.F32 R24, R152, gdesc[UR4].tnspB, R24, gsb0 ;  /* 0x43e0000498187df0 */ /* 0x000fe20008000818 */
[----:B------:R-:W-:-:S04]  /*7bf0*/  FADD.FTZ R8, R215, R8 ;  /* 0x00000008d7087221 */ /* 0x000fc80000010000 */
[----:B------:R-:W-:Y:S01]  /*7c00*/  FADD.FTZ R207, R207, R8 ;  /* 0x00000008cfcf7221 */ /* 0x000fe20000010000 */
[----:B------:R-:W-:Y:S01]  /*7c10*/  VIADD R8, R158, 0x280 ;  /* 0x000002809e087836 */ /* 0x000fe20000000000 */
[----:B------:R-:W-:-:S04]  /*7c20*/  R2UR UR7, R9 ;  /* 0x00000000090772ca */ /* 0x000fc800000e0000 */
[----:B------:R-:W-:Y:S01]  /*7c30*/  R2UR UR6, R8 ;  /* 0x00000000080672ca */ /* 0x000fe200000e0000 */
[----:B------:R-:W-:Y:S01]  /*7c40*/  FADD.FTZ R156, R156, R223 ;  /* 0x000000df9c9c7221 */ /* 0x000fe20000010000 */
[----:B------:R-:W3:Y:S03]  /*7c50*/  @!P0 LDL.64 R8, [R1+0x68] ;  /* 0x0000680001088983 */ /* 0x000ee60000100a00 */
[----:B------:R-:W-:-:S04]  /*7c60*/  FADD.FTZ R156, R157, R156 ;  /* 0x0000009c9d9c7221 */ /* 0x000fc80000010000 */
[----:B------:R-:W-:-:S04]  /*7c70*/  FADD.FTZ R156, R163, R156 ;  /* 0x0000009ca39c7221 */ /* 0x000fc80000010000 */
[----:B------:R-:W-:-:S04]  /*7c80*/  FADD.FTZ R156, R167, R156 ;  /* 0x0000009ca79c7221 */ /* 0x000fc80000010000 */
        /* <DEDUP_REMOVED lines=230> */
[----:B------:R-:W-:Y:S01]  /*8af0*/  STL [R1+0x88], RZ ;  /* 0x000088ff01007387 */ /* 0x000fe20000100800 */
[----:B------:R-:W-:-:S02]  /*8b00*/  FADD.FTZ R181, R184, R181 ;  /* 0x000000b5b8b57221 */ /* 0x000fc40000010000 */
        /* <DEDUP_REMOVED lines=161> */
.L_x_3221:
[----:B------:R-:W-:-:S13]  /*9520*/  ISETP.NE.AND P1, PT, R5, 0x1, PT ;  /* 0x000000010500780c */ /* 0x000fda0003f25270 */
[----:B------:R-:W-:-:S05]  /*9530*/  @P1 IMAD.HI.U32 R2, R6, R2, RZ ;  /* 0x0000000206021227 */ /* 0x000fca00078e00ff */
[----:B------:R-:W-:-:S07]  /*9540*/  @P1 SHF.R.U32.HI R6, RZ, R3, R2 ;  /* 0x00000003ff061219 */ /* 0x000fce0000011602 */
.L_x_3222:
[----:B------:R-:W-:Y:S05]  /*9550*/  BSYNC B0 ;  /* 0x0000000000007941 */ /* 0x000fea0003800000 */
.L_x_3220:
[----:B------:R-:W-:-:S05]  /*9560*/  IMAD R5, R6, R5, R5 ;  /* 0x0000000506057224 */ /* 0x000fca00078e0205 */
[----:B------:R-:W-:-:S07]  /*9570*/  VIMNMX R4, R4, R5, PT ;  /* 0x0000000504047248 */ /* 0x000fce0003fe0100 */
.L_x_3219:
        /* <DEDUP_REMOVED lines=8> */
.L_x_3227:
[----:B------:R-:W-:Y:S01]  /*9600*/  BSSY B0, `(.L_x_3226) ;  /* 0x0000004000007945 */ /* 0x000fe20003800000 */
[----:B------:R-:W-:Y:S01]  /*9610*/  VIADD R0, R16, 0x170 ;  /* 0x0000017010007836 */ /* 0x000fe20000000000 */
[----:B------:R-:W-:-:S07]  /*9620*/  MOV R212, 0x9640 ;  /* 0x0000964000d47802 */ /* 0x000fce0000000f00 */
[----:B------:R-:W-:Y:S05]  /*9630*/  CALL.REL.NOINC `($_ZN7cutlass13device_kernelIN5flash11enable_sm90INS1_16FlashAttnFwdSm90INS1_25CollectiveMainloopFwdSm90ILi2EN4cute5tupleIJNS5_1CILi1EEES8_S8_EEENS6_IJNS7_ILi128EEENS7_ILi96EEENS7_ILi64EEEEEELi256ENS_6half_tEfNS_4arch4Sm90ELb0ELb1ELb0ELb1ELb0ELb0ELb1ELb1ELb0ELb1ELb0ELb0EEENS1_21CollectiveEpilogueFwdINS6_IJSA_NS7_ILi256EEESB_EEES9_SE_SG_Li256ELb1ELb1ELb0ELb0EEENS1_36VarlenDynamicPersistentTileSchedulerILi128ELi96ELi256ELi128ELb0ELb1ELb1ELb1ELb0ELb1EEEEEEEEEvNT_6ParamsE$_ZZN5flash25CollectiveMainloopFwdSm90ILi2EN4cute5tupleIJNS1_1CILi1EEES4_S4_EEENS2_IJNS3_ILi128EEENS3_ILi96EEENS3_ILi64EEEEEELi256EN7cutlass6half_tEfNSA_4arch4Sm90ELb0ELb1ELb0ELb1ELb0ELb0ELb1ELb1ELb0ELb1ELb0ELb0EE3mmaINS_16FlashAttnFwdSm90ISE_NS_21CollectiveEpilogueFwdINS2_IJS6_NS3_ILi256EEES7_EEES5_SB_SD_Li256ELb1ELb1ELb0ELb0EEENS_36VarlenDynamicPersistentTileSchedulerILi128ELi96ELi256ELi128ELb0ELb1ELb1ELb1ELb0ELb1EEEE13SharedStorageENS1_6TensorINS1_11ArrayEngineIfLm128EEENS1_6LayoutINS2_IJNS2_IJNS3_ILi2EEEST_NS3_ILi32EEEEEES4_S4_EEENS2_IJNS2_IJS4_ST_NS3_ILi4EEEEEENS3_ILi0EEESZ_EEEEEEENS_7SoftmaxILi2ELi0EEEEEbRKNSE_6ParamsENSA_25PipelineTmaAsyncNoClusterILi2ENSA_16PipelineTmaAsyncILi2EEEEES1B_RNSA_13PipelineStateILj2EEERT0_RT1_iRiRKNS_16SeqlenInfoQKNewKILb1ELb0EEENS2_IJiiiiEEERT_ENKUliT_T0_T1_E_clIZSF_ISO_S12_S14_EbS17_S1B_S1B_S1E_S1G_S1I_iS1J_S1N_S1O_S1Q_EUlRS1R_iE1_NS3_ILb0EEENS3_ILb1EEEEEDaiS1R_S1S_S1T_) ;  /* 0x0000022000fc7944 */ /* 0x000fea0003c00000 */
[----:B------:R-:W-:Y:S05]  /*9640*/  BSYNC B0 ;  /* 0x0000000000007941 */ /* 0x000fea0003800000 */
.L_x_3226:
[C---:B------:R-:W-:Y:S01]  /*9650*/  ISETP.GT.AND P1, PT, R10.reuse, R191, PT ;  /* 0x000000bf0a00720c */ /* 0x040fe20003f24270 */
[----:B------:R-:W-:-:S12]  /*9660*/  VIADD R10, R10, 0xffffffff ;  /* 0xffffffff0a0a7836 */ /* 0x000fd80000000000 */
[----:B------:R-:W-:Y:S05]  /*9670*/  @P1 BRA `(.L_x_3227) ;  /* 0xfffffffc00e01947 */ /* 0x000fea000383ffff */
[----:B------:R-:W-:Y:S05]  /*9680*/  BSYNC B1 ;  /* 0x0000000000017941 */ /* 0x000fea0003800000 */
.L_x_3225:
[----:B------:R-:W2:Y:S02]  /*9690*/  LDL R0, [R1+0x70] ;  /* 0x0000700001007983 */ /* 0x000ea40000100800 */
[----:B--2---:R-:W-:-:S07]  /*96a0*/  IMAD.SHL.U32 R0, R0, 0x80, RZ ;  /* 0x0000008000007824 */ /* 0x004fce00078e00ff */
.L_x_3224:
[----:B------:R-:W-:Y:S05]  /*96b0*/  BSYNC B2 ;  /* 0x0000000000027941 */ /* 0x000fea0003800000 */
.L_x_3223:
        /* <DEDUP_REMOVED lines=23> */
.L_x_3230:
[----:B------:R-:W-:-:S13]  /*9830*/  ISETP.NE.AND P1, PT, R7, 0x1, PT ;  /* 0x000000010700780c */ /* 0x000fda0003f25270 */
[----:B------:R-:W0:Y:S02]  /*9840*/  @P1 LDC.64 R4, c[0x0][0xae0] ;  /* 0x0002b800ff041b82 */ /* 0x000e240000000a00 */
[----:B0-----:R-:W-:-:S05]  /*9850*/  @P1 IMAD.HI.U32 R4, R0, R4, RZ ;  /* 0x0000000400041227 */ /* 0x001fca00078e00ff */
[----:B------:R-:W-:-:S07]  /*9860*/  @P1 SHF.R.U32.HI R0, RZ, R5, R4 ;  /* 0x00000005ff001219 */ /* 0x000fce0000011604 */
.L_x_3231:
[----:B------:R-:W-:Y:S05]  /*9870*/  BSYNC B0 ;  /* 0x0000000000007941 */ /* 0x000fea0003800000 */
.L_x_3229:
[----:B------:R-:W-:-:S05]  /*9880*/  IMAD R3, R0, R7, RZ ;  /* 0x0000000700037224 */ /* 0x000fca00078e02ff */
[----:B------:R-:W-:-:S07]  /*9890*/  VIMNMX R2, R2, R3, !PT ;  /* 0x0000000302027248 */ /* 0x000fce0007fe0100 */
.L_x_3228:
[----:B------:R-:W-:-:S04]  /*98a0*/  VIADD R2, R2, 0x5f ;  /* 0x0000005f02027836 */ /* 0x000fc80000000000 */
[----:B------:R-:W-:-:S05]  /*98b0*/  IMAD.HI R2, R2, 0x2aaaaaab, RZ ;  /* 0x2aaaaaab02027827 */ /* 0x000fca00078e02ff */
[----:B------:R-:W-:-:S04]  /*98c0*/  SHF.R.U32.HI R3, RZ, 0x1f, R2 ;  /* 0x0000001fff037819 */ /* 0x000fc80000011602 */
[----:B------:R-:W-:-:S04]  /*98d0*/  LEA.HI.SX32 R2, R2, R3, 0x1c ;  /* 0x0000000302027211 */ /* 0x000fc800078fe2ff */
[----:B------:R-:W-:-:S04]  /*98e0*/  VIMNMX R2, R2, UR45, !PT ;  /* 0x0000002d02027c48 */ /* 0x000fc8000ffe0100 */
[----:B------:R-:W-:-:S13]  /*98f0*/  ISETP.GE.AND P1, PT, R10, R2, PT ;  /* 0x000000020a00720c */ /* 0x000fda0003f26270 */
[----:B------:R-:W-:Y:S05]  /*9900*/  @!P1 BRA `(.L_x_3232) ;  /* 0x0000009400e09947 */ /* 0x000fea0003800000 */
.L_x_3249:
        /* <DEDUP_REMOVED lines=24> */
.L_x_3234:
[----:B------:R-:W-:Y:S05]  /*9a90*/  BSYNC B0 ;  /* 0x0000000000007941 */ /* 0x000fea0003800000 */
.L_x_3233:
        /* <DEDUP_REMOVED lines=13> */
.L_x_3236:
[----:B------:R-:W-:Y:S05]  /*9b70*/  BSYNC B0 ;  /* 0x0000000000007941 */ /* 0x000fea0003800000 */
.L_x_3235:
        /* <DEDUP_REMOVED lines=8> */
.L_x_3238:
[----:B------:R-:W-:Y:S05]  /*9c00*/  BSYNC B0 ;  /* 0x0000000000007941 */ /* 0x000fea0003800000 */
.L_x_3237:
        /* <DEDUP_REMOVED lines=59> */
.L_x_3241:
[----:B------:R-:W-:Y:S05]  /*9fc0*/  BSYNC B0 ;  /* 0x0000000000007941 */ /* 0x000fea0003800000 */
.L_x_3240:
        /* <DEDUP_REMOVED lines=10> */
.L_x_3243:
[----:B------:R-:W-:Y:S05]  /*a070*/  BSYNC B0 ;  /* 0x0000000000007941 */ /* 0x000fea0003800000 */
.L_x_3242:
[----:B------:R-:W-:Y:S04]  /*a080*/  BSSY B0, `(.L_x_3244) ;  /* 0x0000006000007945 */ /* 0x000fe80003800000 */
[----:B-1----:R-:W-:Y:S05]  /*a090*/  @P2 BRA `(.L_x_3245) ;  /* 0x0000000000102947 */ /* 0x002fea0003800000 */
[----:B-----5:R-:W-:Y:S01]  /*a0a0*/  IMAD R4, R4, 0x8, R6 ;  /* 0x0000000804047824 */ /* 0x020fe200078e0206 */
[----:B------:R-:W-:-:S04]  /*a0b0*/  SHF.L.U32 R5, R5, 0x1f, RZ ;  /* 0x0000001f05057819 */ /* 0x000fc800000006ff */
[----:B------:R-:W1:Y:S02]  /*a0c0*/  SYNCS.PHASECHK.TRANS64.TRYWAIT P2, [R4+URZ], R5 ;  /* 0x00000005040075a7 */ /* 0x000e64000804017f */
[----:B-1----:R-:W-:Y:S05]  /*a0d0*/  @!P2 BRA `(.L_x_3246) ;  /* 0x000001ec00d4a947 */ /* 0x002fea0003800000 */
.L_x_3245:
[----:B------:R-:W-:Y:S05]  /*a0e0*/  BSYNC B0 ;  /* 0x0000000000007941 */ /* 0x000fea0003800000 */
.L_x_3244:
        /* <DEDUP_REMOVED lines=270> */
[----:B------:R-:W-:-:S03]  /*b1d0*/  FFMA.FTZ R152, R24, R74, -R77 ;  /* 0x0000004a18987223 */ /* 0x000fc6000001084d */
[----:B------:R-:W-:Y:S01]  /*b1e0*/  MUFU.EX2 R75, R75 ;  /* 0x0000004b004b7308 */ /* 0x000fe20000000800 */
[----:B-1----:R-:W-:-:S05]  /*b1f0*/  FMNMX.FTZ R28, R5, R28, !PT ;  /* 0x0000001c051c7209 */ /* 0x002fca0007810000 */
[----:B------:R-:W-:Y:S01]  /*b200*/  FADD.FTZ R73, R73, -R28 ;  /* 0x8000001c49497221 */ /* 0x000fe20000010000 */
[----:B------:R-:W-:-:S03]  /*b210*/  FMUL.FTZ R25, R28, R74 ;  /* 0x0000004a1c197220 */ /* 0x000fc60000410000 */
[----:B------:R-:W-:Y:S01]  /*b220*/  FMUL.FTZ R44, R74, R73 ;  /* 0x000000494a2c7220 */ /* 0x000fe20000410000 */
[-CC-:B------:R-:W-:Y:S01]  /*b230*/  FFMA.FTZ R153, R26, R74.reuse, -R25.reuse ;  /* 0x0000004a1a997223 */ /* 0x180fe20000010819 */
[-CC-:B------:R-:W-:Y:S01]  /*b240*/  FFMA.FTZ R186, R27, R74.reuse, -R25.reuse ;  /* 0x0000004a1bba7223 */ /* 0x180fe20000010819 */
[----:B------:R-:W-:Y:S01]  /*b250*/  MUFU.EX2 R152, R152 ;  /* 0x0000009800987308 */ /* 0x000fe20000000800 */
[-CC-:B------:R-:W-:Y:S01]  /*b260*/  FFMA.FTZ R185, R30, R74.reuse, -R25.reuse ;  /* 0x0000004a1eb97223 */ /* 0x180fe20000010819 */
[----:B------:R-:W-:-:S06]  /*b270*/  FFMA.FTZ R187, R31, R74, -R25 ;  /* 0x0000004a1fbb7223 */ /* 0x000fcc0000010819 */
[----:B------:R-:W-:Y:S01]  /*b280*/  MUFU.EX2 R44, R44 ;  /* 0x0000002c002c7308 */ /* 0x000fe20000000800 */
[----:B------:R-:W-:-:S07]  /*b290*/  FFMA.FTZ R155, R29, R74, -R77 ;  /* 0x0000004a1d9b7223 */ /* 0x000fce000001084d */
[----:B------:R-:W4:Y:S01]  /*b2a0*/  MUFU.EX2 R153, R153 ;  /* 0x0000009900997308 */ /* 0x000f220000000800 */
[----:B------:R-:W-:-:S07]  /*b2b0*/  FFMA.FTZ R181, R34, R74, -R25 ;  /* 0x0000004a22b57223 */ /* 0x000fce0000010819 */
[----:B------:R-:W1:Y:S01]  /*b2c0*/  MUFU.EX2 R186, R186 ;  /* 0x000000ba00ba7308 */ /* 0x000e620000000800 */
[----:B------:R-:W-:-:S07]  /*b2d0*/  FFMA.FTZ R19, R32, R74, -R77 ;  /* 0x0000004a20137223 */ /* 0x000fce000001084d */
[----:B------:R-:W2:Y:S01]  /*b2e0*/  MUFU.EX2 R3, R3 ;  /* 0x0000000300037308 */ /* 0x000ea20000000800 */
[----:B------:R-:W-:-:S07]  /*b2f0*/  FFMA.FTZ R183, R35, R74, -R25 ;  /* 0x0000004a23b77223 */ /* 0x000fce0000010819 */
[----:B------:R-:W3:Y:S01]  /*b300*/  MUFU.EX2 R185, R185 ;  /* 0x000000b900b97308 */ /* 0x000ee20000000800 */
[----:B------:R-:W-:-:S07]  /*b310*/  FFMA.FTZ R163, R33, R74, -R77 ;  /* 0x0000004a21a37223 */ /* 0x000fce000001084d */
[----:B------:R-:W0:Y:S01]  /*b320*/  MUFU.EX2 R154, R154 ;  /* 0x0000009a009a7308 */ /* 0x000e220000000800 */
[----:B----4-:R-:W-:Y:S01]  /*b330*/  FFMA.FTZ R15, R15, R44, R153 ;  /* 0x0000002c0f0f7223 */ /* 0x010fe20000010099 */
[----:B------:R-:W-:-:S06]  /*b340*/  FFMA.FTZ R182, R38, R74, -R25 ;  /* 0x0000004a26b67223 */ /* 0x000fcc0000010819 */
[----:B------:R-:W4:Y:S01]  /*b350*/  MUFU.EX2 R187, R187 ;  /* 0x000000bb00bb7308 */ /* 0x000f220000000800 */
[----:B------:R-:W-:Y:S01]  /*b360*/  FFMA.FTZ R14, R75, R14, R152 ;  /* 0x0000000e4b0e7223 */ /* 0x000fe20000010098 */
[----:B------:R-:W-:-:S06]  /*b370*/  FFMA.FTZ R13, R36, R74, -R77 ;  /* 0x0000004a240d7223 */ /* 0x000fcc000001084d */
[----:B------:R-:W4:Y:S01]  /*b380*/  MUFU.EX2 R155, R155 ;  /* 0x0000009b009b7308 */ /* 0x000f220000000800 */
[----:B-1----:R-:W-:Y:S01]  /*b390*/  FADD.FTZ R24, R186, R15 ;  /* 0x0000000fba187221 */ /* 0x002fe20000010000 */
[----:B------:R-:W-:-:S06]  /*b3a0*/  FFMA.FTZ R184, R39, R74, -R25 ;  /* 0x0000004a27b87223 */ /* 0x000fcc0000010819 */
[----:B------:R-:W1:Y:S01]  /*b3b0*/  MUFU.EX2 R181, R181 ;  /* 0x000000b500b57308 */ /* 0x000e620000000800 */
[----:B--2---:R-:W-:Y:S01]  /*b3c0*/  FADD.FTZ R15, R3, R14 ;  /* 0x0000000e030f7221 */ /* 0x004fe20000010000 */
[----:B------:R-:W-:-:S06]  /*b3d0*/  FFMA.FTZ R162, R37, R74, -R77 ;  /* 0x0000004a25a27223 */ /* 0x000fcc000001084d */
[----:B------:R-:W2:Y:S01]  /*b3e0*/  MUFU.EX2 R19, R19 ;  /* 0x0000001300137308 */ /* 0x000ea20000000800 */
[----:B---3--:R-:W-:Y:S01]  /*b3f0*/  FADD.FTZ R24, R185, R24 ;  /* 0x00000018b9187221 */ /* 0x008fe20000010000 */
[----:B------:R-:W-:-:S06]  /*b400*/  FFMA.FTZ R177, R42, R74, -R25 ;  /* 0x0000004a2ab17223 */ /* 0x000fcc0000010819 */
[----:B------:R-:W3:Y:S01]  /*b410*/  MUFU.EX2 R183, R183 ;  /* 0x000000b700b77308 */ /* 0x000ee20000000800 */
[----:B0-----:R-:W-:Y:S01]  /*b420*/  FADD.FTZ R14, R154, R15 ;  /* 0x0000000f9a0e7221 */ /* 0x001fe20000010000 */
[----:B------:R-:W-:-:S06]  /*b430*/  FFMA.FTZ R11, R40, R74, -R77 ;  /* 0x0000004a280b7223 */ /* 0x000fcc000001084d */
[----:B------:R-:W0:Y:S01]  /*b440*/  MUFU.EX2 R163, R163 ;  /* 0x000000a300a37308 */ /* 0x000e220000000800 */
[----:B----4-:R-:W-:Y:S01]  /*b450*/  FADD.FTZ R24, R187, R24 ;  /* 0x00000018bb187221 */ /* 0x010fe20000010000 */
[----:B------:R-:W-:-:S06]  /*b460*/  FFMA.FTZ R179, R43, R74, -R25 ;  /* 0x0000004a2bb37223 */ /* 0x000fcc0000010819 */
[----:B------:R-:W4:Y:S01]  /*b470*/  MUFU.EX2 R182, R182 ;  /* 0x000000b600b67308 */ /* 0x000f220000000800 */
[----:B------:R-:W-:Y:S01]  /*b480*/  FADD.FTZ R14, R155, R14 ;  /* 0x0000000e9b0e7221 */ /* 0x000fe20000010000 */
[----:B------:R-:W-:-:S06]  /*b490*/  FFMA.FTZ R160, R41, R74, -R77 ;  /* 0x0000004a29a07223 */ /* 0x000fcc000001084d */
[----:B------:R-:W4:Y:S01]  /*b4a0*/  MUFU.EX2 R13, R13 ;  /* 0x0000000d000d7308 */ /* 0x000f220000000800 */
[----:B-1----:R-:W-:Y:S01]  /*b4b0*/  FADD.FTZ R24, R181, R24 ;  /* 0x00000018b5187221 */ /* 0x002fe20000010000 */
[----:B------:R-:W-:-:S06]  /*b4c0*/  FFMA.FTZ R178, R46, R74, -R25 ;  /* 0x0000004a2eb27223 */ /* 0x000fcc0000010819 */
[----:B------:R-:W1:Y:S01]  /*b4d0*/  MUFU.EX2 R184, R184 ;  /* 0x000000b800b87308 */ /* 0x000e620000000800 */
[----:B--2---:R-:W-:-:S07]  /*b4e0*/  FADD.FTZ R14, R19, R14 ;  /* 0x0000000e130e7221 */ /* 0x004fce0000010000 */
        /* <DEDUP_REMOVED lines=72> */
[----:B------:R-:W-:Y:S01]  /*b970*/  FFMA.FTZ R68, R68, R74, -R77 ;  /* 0x0000004a44447223 */ /* 0x000fe2000001084d */
[----:B---3--:R-:W-:-:S06]  /*b980*/  FADD.FTZ R27, R173, R24 ;  /* 0x00000018ad1b7221 */ /* 0x008fcc0000010000 */
[----:B------:R-:W3:Y:S01]  /*b990*/  MUFU.EX2 R169, R169 ;  /* 0x000000a900a97308 */ /* 0x000ee20000000800 */
[----:B0-----:R-:W-:Y:S01]  /*b9a0*/  FADD.FTZ R14, R156, R15 ;  /* 0x0000000f9c0e7221 */ /* 0x001fe20000010000 */
[----:B------:R-:W-:-:S06]  /*b9b0*/  FFMA.FTZ R20, R69, R74, -R77 ;  /* 0x0000004a45147223 */ /* 0x000fcc000001084d */
[----:B------:R-:W0:Y:S01]  /*b9c0*/  MUFU.EX2 R4, R4 ;  /* 0x0000000400047308 */ /* 0x000e220000000800 */
[----:B------:R-:W-:Y:S01]  /*b9d0*/  FFMA.FTZ R176, R71, R74, -R25 ;  /* 0x0000004a47b07223 */ /* 0x000fe20000010819 */
[----:B----4-:R-:W-:-:S06]  /*b9e0*/  FADD.FTZ R27, R168, R27 ;  /* 0x0000001ba81b7221 */ /* 0x010fcc0000010000 */
[----:B------:R-:W4:Y:S01]  /*b9f0*/  MUFU.EX2 R175, R175 ;  /* 0x000000af00af7308 */ /* 0x000f220000000800 */
[----:B------:R-:W-:-:S07]  /*ba00*/  FADD.FTZ R14, R7, R14 ;  /* 0x0000000e070e7221 */ /* 0x000fce0000010000 */
[----:B------:R-:W4:Y:S01]  /*ba10*/  MUFU.EX2 R21, R21 ;  /* 0x0000001500157308 */ /* 0x000f220000000800 */
[----:B-1----:R-:W-:Y:S01]  /*ba20*/  FADD.FTZ R24, R174, R27 ;  /* 0x0000001bae187221 */ /* 0x002fe20000010000 */
[----:B--2---:R-:W-:-:S06]  /*ba30*/  FADD.FTZ R15, R157, R14 ;  /* 0x0000000e9d0f7221 */ /* 0x004fcc0000010000 */
[----:B------:R-:W1:Y:S08]  /*ba40*/  MUFU.EX2 R170, R170 ;  /* 0x000000aa00aa7308 */ /* 0x000e700000000800 */
[----:B------:R-:W2:Y:S01]  /*ba50*/  MUFU.EX2 R5, R68 ;  /* 0x0000004400057308 */ /* 0x000ea20000000800 */
[----:B---3--:R-:W-:Y:S01]  /*ba60*/  FADD.FTZ R24, R169, R24 ;  /* 0x00000018a9187221 */ /* 0x008fe20000010000 */
[----:B0-----:R-:W-:-:S06]  /*ba70*/  FADD.FTZ R14, R4, R15 ;  /* 0x0000000f040e7221 */ /* 0x001fcc0000010000 */
[----:B------:R-:W0:Y:S08]  /*ba80*/  MUFU.EX2 R20, R20 ;  /* 0x0000001400147308 */ /* 0x000e300000000800 */
[----:B------:R-:W3:Y:S01]  /*ba90*/  MUFU.EX2 R176, R176 ;  /* 0x000000b000b07308 */ /* 0x000ee20000000800 */
[----:B----4-:R-:W-:Y:S01]  /*baa0*/  FADD.FTZ R15, R175, R24 ;  /* 0x00000018af0f7221 */ /* 0x010fe20000010000 */
[----:B------:R-:W-:-:S03]  /*bab0*/  FADD.FTZ R14, R21, R14 ;  /* 0x0000000e150e7221 */ /* 0x000fc60000010000 */
[----:B-1----:R-:W-:Y:S01]  /*bac0*/  FADD.FTZ R27, R170, R15 ;  /* 0x0000000faa1b7221 */ /* 0x002fe20000010000 */
[----:B--2---:R-:W-:-:S04]  /*bad0*/  FADD.FTZ R15, R5, R14 ;  /* 0x0000000e050f7221 */ /* 0x004fc80000010000 */
[----:B0-----:R-:W-:Y:S01]  /*bae0*/  FADD.FTZ R26, R20, R15 ;  /* 0x0000000f141a7221 */ /* 0x001fe20000010000 */
[----:B------:R0:W-:Y:S01]  /*baf0*/  STL [R1+0x434], R28 ;  /* 0x0004341c01007387 */ /* 0x0001e20000100800 */
[----:B---3--:R-:W-:-:S05]  /*bb00*/  FADD.FTZ R27, R176, R27 ;  /* 0x0000001bb01b7221 */ /* 0x008fca0000010000 */
[----:B------:R1:W-:Y:S04]  /*bb10*/  STL.64 [R1+0x440], R26 ;  /* 0x0004401a01007387 */ /* 0x0003e80000100a00 */
[----:B------:R-:W2:Y:S04]  /*bb20*/  LD.E R15, desc[UR40][R22.64+0x41c] ;  /* 0x00041c28160f7980 */ /* 0x000ea8000c101900 */
        /* <DEDUP_REMOVED lines=127> */
[----:B--2---:R-:W-:Y:S01]  /*c320*/  FMUL.FTZ R219, R44, R15 ;  /* 0x0000000f2cdb7220 */ /* 0x004fe20000410000 */
[C---:B---3--:R-:W-:Y:S01]  /*c330*/  FMUL.FTZ R215, R75.reuse, R42 ;  /* 0x0000002a4bd77220 */ /* 0x048fe20000410000 */
[C---:B----4-:R-:W-:Y:S01]  /*c340*/  FMUL.FTZ R15, R75.reuse, R30 ;  /* 0x0000001e4b0f7220 */ /* 0x050fe20000410000 */
        /* <DEDUP_REMOVED lines=31> */
[C---:B0-----:R-:W-:Y:S01]  /*c540*/  FMUL.FTZ R219, R75.reuse, R130 ;  /* 0x000000824bdb7220 */ /* 0x041fe20000410000 */
[C---:B-1----:R-:W-:Y:S01]  /*c550*/  FMUL.FTZ R189, R75.reuse, R126 ;  /* 0x0000007e4bbd7220 */ /* 0x042fe20000410000 */
[C---:B--2---:R-:W-:Y:S01]  /*c560*/  FMUL.FTZ R191, R75.reuse, R132 ;  /* 0x000000844bbf7220 */ /* 0x044fe20000410000 */
[C---:B---3--:R-:W-:Y:S01]  /*c570*/  FMUL.FTZ R199, R75.reuse, R124 ;  /* 0x0000007c4bc77220 */ /* 0x048fe20000410000 */
        /* <DEDUP_REMOVED lines=756> */
[----:B------:R-:W-:Y:S01]  /*f4c0*/  STL [R1+0x88], R0 ;  /* 0x0000880001007387 */ /* 0x000fe20000100800 */
[--C-:B------:R-:W-:Y:S01]  /*f4d0*/  IMAD.MOV.U32 R13, RZ, RZ, R15.reuse ;  /* 0x000000ffff0d7224 */ /* 0x100fe200078e000f */
        /* <DEDUP_REMOVED lines=953> */
.L_x_3248:
[----:B------:R-:W-:Y:S05]  /*13070*/  BSYNC B0 ;  /* 0x0000000000007941 */ /* 0x000fea0003800000 */
.L_x_3247:
[----:B------:R-:W-:Y:S05]  /*13080*/  @P1 BRA `(.L_x_3249) ;  /* 0xffffff6800201947 */ /* 0x000fea000383ffff */
.L_x_3232:
[----:B------:R-:W-:-:S13]  /*13090*/  ISETP.GE.AND P1, PT, R10, UR45, PT ;  /* 0x0000002d0a007c0c */ /* 0x000fda000bf26270 */
[----:B------:R-:W-:Y:S05]  /*130a0*/  @!P1 BRA `(.L_x_3250) ;  /* 0x000000a800fc9947 */ /* 0x000fea0003800000 */
[----:B0-----:R0:W5:Y:S02]  /*130b0*/  LDL.64 R2, [R1+0x170] ;  /* 0x0001700001027983 */ /* 0x0011640000100a00 */
.L_x_3281:
        /* <DEDUP_REMOVED lines=21> */
.L_x_3252:
[----:B------:R-:W-:Y:S05]  /*13210*/  BSYNC B0 ;  /* 0x0000000000007941 */ /* 0x000fea0003800000 */
.L_x_3251:
        /* <DEDUP_REMOVED lines=13> */
.L_x_3254:
[----:B------:R-:W-:Y:S05]  /*132f0*/  BSYNC B0 ;  /* 0x0000000000007941 */ /* 0x000fea0003800000 */
.L_x_3253:
        /* <DEDUP_REMOVED lines=8> */
.L_x_3256:
[----:B------:R-:W-:Y:S05]  /*13380*/  BSYNC B0 ;  /* 0x0000000000007941 */ /* 0x000fea0003800000 */
.L_x_3255:
        /* <DEDUP_REMOVED lines=59> */
.L_x_3259:
[----:B------:R-:W-:Y:S05]  /*13740*/  BSYNC B0 ;  /* 0x0000000000007941 */ /* 0x000fea0003800000 */
.L_x_3258:
        /* <DEDUP_REMOVED lines=10> */
.L_x_3261:
[----:B------:R-:W-:Y:S05]  /*137f0*/  BSYNC B0 ;  /* 0x0000000000007941 */ /* 0x000fea0003800000 */
.L_x_3260:
[----:B------:R-:W-:Y:S04]  /*13800*/  BSSY B0, `(.L_x_3262) ;  /* 0x0000006000007945 */ /* 0x000fe80003800000 */
[----:B--2---:R-:W-:Y:S05]  /*13810*/  @P1 BRA `(.L_x_3263) ;  /* 0x0000000000101947 */ /* 0x004fea0003800000 */
[----:B-----5:R-:W-:Y:S01]  /*13820*/  IMAD R4, R4, 0x8, R7 ;  /* 0x0000000804047824 */ /* 0x020fe200078e0207 */
[----:B-1----:R-:W-:-:S04]  /*13830*/  SHF.L.U32 R5, R6, 0x1f, RZ ;  /* 0x0000001f06057819 */ /* 0x002fc800000006ff */
[----:B------:R-:W1:Y:S02]  /*13840*/  SYNCS.PHASECHK.TRANS64.TRYWAIT P1, [R4+URZ], R5 ;  /* 0x00000005040075a7 */ /* 0x000e64000802017f */
[----:B-1----:R-:W-:Y:S05]  /*13850*/  @!P1 BRA `(.L_x_3264) ;  /* 0x00000158001c9947 */ /* 0x002fea0003800000 */
.L_x_3263:
[----:B------:R-:W-:Y:S05]  /*13860*/  BSYNC B0 ;  /* 0x0000000000007941 */ /* 0x000fea0003800000 */
.L_x_3262:
[----:B-1----:R-:W2:Y:S04]  /*13870*/  LDL R5, [R1+0x90] ;  /* 0x0000900001057983 */ /* 0x002ea80000100800 */
[----:B------:R-:W3:Y:S04]  /*13880*/  LD.E R11, desc[UR40][R2.64] ;  /* 0x00000028020b7980 */ /* 0x000ee8000c101900 */
[----:B------:R-:W3:Y:S04]  /*13890*/  LDL.64 R74, [R1+0x118] ;  /* 0x00011800014a7983 */ /* 0x000ee80000100a00 */
[----:B-----5:R-:W4:Y:S04]  /*138a0*/  LDL.64 R6, [R1+0x110] ;  /* 0x0001100001067983 */ /* 0x020f280000100a00 */
        /* <DEDUP_REMOVED lines=268> */
.L_x_3270:
[----:B------:R-:W-:Y:S05]  /*14970*/  BSYNC B2 ;  /* 0x0000000000027941 */ /* 0x000fea0003800000 */
.L_x_3269:
[----:B------:R-:W-:Y:S01]  /*14980*/  LOP3.LUT R7, RZ, R7, RZ, 0x33, !PT ;  /* 0x00000007ff077212 */ /* 0x000fe200078e33ff */
[----:B------:R-:W-:Y:S06]  /*14990*/  BRA `(.L_x_3271) ;  /* 0x0000000000187947 */ /* 0x000fec0003800000 */
.L_x_3268:
[----:B------:R-:W-:-:S13]  /*149a0*/  ISETP.NE.AND P1, PT, R14, 0x1, PT ;  /* 0x000000010e00780c */ /* 0x000fda0003f25270 */
[----:B------:R-:W-:Y:S05]  /*149b0*/  @!P1 BRA `(.L_x_3271) ;  /* 0x0000000000109947 */ /* 0x000fea0003800000 */
[----:B------:R-:W2:Y:S04]  /*149c0*/  LDL R6, [R198+0x1c] ;  /* 0x00001c00c6067983 */ /* 0x000ea80000100800 */
[----:B------:R-:W3:Y:S01]  /*149d0*/  LDL R72, [R198+0x20] ;  /* 0x00002000c6487983 */ /* 0x000ee20000100800 */
[----:B--2---:R-:W-:-:S05]  /*149e0*/  IMAD.HI.U32 R7, R7, R6, RZ ;  /* 0x0000000607077227 */ /* 0x004fca00078e00ff */
[----:B---3--:R-:W-:-:S07]  /*149f0*/  SHF.R.U32.HI R7, RZ, R72, R7 ;  /* 0x00000048ff077219 */ /* 0x008fce0000011607 */
.L_x_3271:
[----:B------:R-:W-:Y:S05]  /*14a00*/  BSYNC B1 ;  /* 0x0000000000017941 */ /* 0x000fea0003800000 */
.L_x_3267:
[----:B------:R-:W-:-:S05]  /*14a10*/  IMAD R7, R14, R7, R20 ;  /* 0x000000070e077224 */ /* 0x000fca00078e0214 */
[----:B------:R-:W-:Y:S02]  /*14a20*/  VIMNMX R4, R4, R7, !PT ;  /* 0x0000000704047248 */ /* 0x000fe40007fe0100 */
[----:B------:R-:W-:-:S07]  /*14a30*/  VIADDMNMX R5, R7, R14, R5, PT ;  /* 0x0000000e07057246 */ /* 0x000fce0003800105 */
.L_x_3266:
[----:B------:R-:W-:Y:S05]  /*14a40*/  BSYNC B0 ;  /* 0x0000000000007941 */ /* 0x000fea0003800000 */
.L_x_3265:
        /* <DEDUP_REMOVED lines=133> */
.L_x_3277:
[----:B------:R-:W-:Y:S05]  /*152a0*/  BSYNC B2 ;  /* 0x0000000000027941 */ /* 0x000fea0003800000 */
.L_x_3276:
[----:B------:R-:W-:Y:S01]  /*152b0*/  LOP3.LUT R9, RZ, R9, RZ, 0x33, !PT ;  /* 0x00000009ff097212 */ /* 0x000fe200078e33ff */
[----:B------:R-:W-:Y:S06]  /*152c0*/  BRA `(.L_x_3278) ;  /* 0x0000000000187947 */ /* 0x000fec0003800000 */
.L_x_3275:
[----:B------:R-:W-:-:S13]  /*152d0*/  ISETP.NE.AND P6, PT, R14, 0x1, PT ;  /* 0x000000010e00780c */ /* 0x000fda0003fc5270 */
[----:B------:R-:W-:Y:S05]  /*152e0*/  @!P6 BRA `(.L_x_3278) ;  /* 0x000000000010e947 */ /* 0x000fea0003800000 */
[----:B------:R-:W2:Y:S04]  /*152f0*/  LDL R4, [R198+0x1c] ;  /* 0x00001c00c6047983 */ /* 0x000ea80000100800 */
[----:B------:R-:W3:Y:S01]  /*15300*/  LDL R8, [R198+0x20] ;  /* 0x00002000c6087983 */ /* 0x000ee20000100800 */
[----:B--2---:R-:W-:-:S05]  /*15310*/  IMAD.HI.U32 R9, R9, R4, RZ ;  /* 0x0000000409097227 */ /* 0x004fca00078e00ff */
[----:B---3--:R-:W-:-:S07]  /*15320*/  SHF.R.U32.HI R9, RZ, R8, R9 ;  /* 0x00000008ff097219 */ /* 0x008fce0000011609 */
.L_x_3278:
[----:B------:R-:W-:Y:S05]  /*15330*/  BSYNC B1 ;  /* 0x0000000000017941 */ /* 0x000fea0003800000 */
.L_x_3274:
[----:B------:R-:W-:-:S05]  /*15340*/  IMAD R9, R14, R9, R20 ;  /* 0x000000090e097224 */ /* 0x000fca00078e0214 */
[----:B------:R-:W-:Y:S02]  /*15350*/  VIADDMNMX R5, R9, R14, R5, PT ;  /* 0x0000000e09057246 */ /* 0x000fe40003800105 */
[----:B------:R-:W-:-:S07]  /*15360*/  VIMNMX R6, R6, R9, !PT ;  /* 0x0000000906067248 */ /* 0x000fce0007fe0100 */
.L_x_3273:
[----:B------:R-:W-:Y:S05]  /*15370*/  BSYNC B0 ;  /* 0x0000000000007941 */ /* 0x000fea0003800000 */
.L_x_3272:
        /* <DEDUP_REMOVED lines=148> */
[----:B------:R-:W-:Y:S04]  /*15cc0*/  STL [R1+0x430], R6 ;  /* 0x0004300601007387 */ /* 0x000fe80000100800 */
[----:B------:R-:W2:Y:S04]  /*15cd0*/  LDL R15, [R1+0x430] ;  /* 0x00043000010f7983 */ /* 0x000ea80000100800 */
[----:B----4-:R-:W1:Y:S01]  /*15ce0*/  SHFL.BFLY PT, R9, R12, 0x2, 0x1f ;  /* 0x0c401f000c097f89 */ /* 0x010e6200000e0000 */
[----:B--2---:R-:W-:Y:S01]  /*15cf0*/  FMUL.FTZ R7, R26, R15 ;  /* 0x0000000f1a077220 */ /* 0x004fe20000410000 */
[----:B------:R-:W-:-:S04]  /*15d00*/  FSETP.NEU.FTZ.AND P1, PT, R15, -INF , PT ;  /* 0xff8000000f00780b */ /* 0x000fc80003f3d000 */
[----:B------:R-:W-:-:S05]  /*15d10*/  FSEL R11, R7, RZ, P1 ;  /* 0x000000ff070b7208 */ /* 0x000fca0000800000 */
[----:B------:R-:W-:Y:S01]  /*15d20*/  FFMA.FTZ R7, R24, R26, -R11 ;  /* 0x0000001a18077223 */ /* 0x000fe2000001080b */
[----:B-1----:R-:W-:-:S05]  /*15d30*/  FMNMX.FTZ R9, R9, R12, !PT ;  /* 0x0000000c09097209 */ /* 0x002fca0007810000 */
[----:B------:R-:W1:Y:S01]  /*15d40*/  SHFL.BFLY PT, R24, R9, 0x1, 0x1f ;  /* 0x0c201f0009187f89 */ /* 0x000e6200000e0000 */
[----:B------:R-:W-:-:S05]  /*15d50*/  FSEL R15, R15, RZ, P1 ;  /* 0x000000ff0f0f7208 */ /* 0x000fca0000800000 */
[----:B------:R-:W-:Y:S01]  /*15d60*/  FADD.FTZ R15, R20, -R15 ;  /* 0x8000000f140f7221 */ /* 0x000fe20000010000 */
[----:B-1----:R-:W-:-:S04]  /*15d70*/  FMNMX.FTZ R24, R9, R24, !PT ;  /* 0x0000001809187209 */ /* 0x002fc80007810000 */
[C---:B------:R-:W-:Y:S01]  /*15d80*/  FSETP.NEU.FTZ.AND P1, PT, R24.reuse, -INF , PT ;  /* 0xff8000001800780b */ /* 0x040fe20003f3d000 */
[----:B------:R-:W-:-:S03]  /*15d90*/  FMUL.FTZ R6, R24, R26 ;  /* 0x0000001a18067220 */ /* 0x000fc60000410000 */
[----:B------:R-:W-:Y:S02]  /*15da0*/  FSEL R12, R24, RZ, P1 ;  /* 0x000000ff180c7208 */ /* 0x000fe40000800000 */
[----:B------:R-:W-:-:S03]  /*15db0*/  FSEL R29, R6, RZ, P1 ;  /* 0x000000ff061d7208 */ /* 0x000fc60000800000 */
[----:B------:R-:W-:Y:S01]  /*15dc0*/  FADD.FTZ R21, R21, -R12 ;  /* 0x8000000c15157221 */ /* 0x000fe20000010000 */
[-C--:B------:R-:W-:Y:S01]  /*15dd0*/  FMUL.FTZ R15, R15, R26.reuse ;  /* 0x0000001a0f0f7220 */ /* 0x080fe20000410000 */
[-C--:B------:R-:W-:Y:S01]  /*15de0*/  FFMA.FTZ R190, R25, R26.reuse, -R29 ;  /* 0x0000001a19be7223 */ /* 0x080fe2000001081d */
[-CC-:B------:R-:W-:Y:S01]  /*15df0*/  FFMA.FTZ R152, R152, R26.reuse, -R11.reuse ;  /* 0x0000001a98987223 */ /* 0x180fe2000001080b */
[----:B------:R-:W-:Y:S01]  /*15e00*/  FMUL.FTZ R21, R26, R21 ;  /* 0x000000151a157220 */ /* 0x000fe20000410000 */
[-C--:B------:R-:W-:Y:S01]  /*15e10*/  FFMA.FTZ R8, R36, R26.reuse, -R11 ;  /* 0x0000001a24087223 */ /* 0x080fe2000001080b */
[-CC-:B------:R-:W-:Y:S01]  /*15e20*/  FFMA.FTZ R153, R27, R26.reuse, -R29.reuse ;  /* 0x0000001a1b997223 */ /* 0x180fe2000001081d */
[----:B------:R-:W-:Y:S01]  /*15e30*/  MUFU.EX2 R7, R7 ;  /* 0x0000000700077308 */ /* 0x000fe20000000800 */
[-C--:B------:R-:W-:Y:S01]  /*15e40*/  FFMA.FTZ R184, R35, R26.reuse, -R29 ;  /* 0x0000001a23b87223 */ /* 0x080fe2000001081d */
[-C--:B------:R-:W-:Y:S01]  /*15e50*/  FFMA.FTZ R154, R154, R26.reuse, -R11 ;  /* 0x0000001a9a9a7223 */ /* 0x080fe2000001080b */
[----:B------:R-:W-:-:S05]  /*15e60*/  FFMA.FTZ R155, R30, R26, -R29 ;  /* 0x0000001a1e9b7223 */ /* 0x000fca000001081d */
[----:B------:R-:W3:Y:S01]  /*15e70*/  MUFU.EX2 R36, R15 ;  /* 0x0000000f00247308 */ /* 0x000ee20000000800 */
[-C--:B------:R-:W-:Y:S01]  /*15e80*/  FFMA.FTZ R185, R90, R26.reuse, -R11 ;  /* 0x0000001a5ab97223 */ /* 0x080fe2000001080b */
[----:B------:R-:W-:-:S06]  /*15e90*/  FFMA.FTZ R6, R31, R26, -R29 ;  /* 0x0000001a1f067223 */ /* 0x000fcc000001081d */
        /* <DEDUP_REMOVED lines=27> */
[----:B------:R-:W-:Y:S01]  /*16050*/  FFMA.FTZ R68, R68, R26, -R11 ;  /* 0x0000001a44447223 */ /* 0x000fe2000001080b */
[----:B------:R-:W0:Y:S01]  /*16060*/  MUFU.EX2 R188, R188 ;  /* 0x000000bc00bc7308 */ /* 0x000e220000000800 */
[----:B---3--:R-:W-:Y:S01]  /*16070*/  FFMA.FTZ R11, R36, R4, R7 ;  /* 0x00000004240b7223 */ /* 0x008fe20000010007 */
[----:B-1----:R-:W-:Y:S01]  /*16080*/  FFMA.FTZ R4, R5, R35, R190 ;  /* 0x0000002305047223 */ /* 0x002fe200000100be */
[----:B------:R-:W-:-:S05]  /*16090*/  FFMA.FTZ R177, R38, R26, -R29 ;  /* 0x0000001a26b17223 */ /* 0x000fca000001081d */
[----:B------:R-:W1:Y:S01]  /*160a0*/  MUFU.EX2 R179, R179 ;  /* 0x000000b300b37308 */ /* 0x000e620000000800 */
[----:B--2---:R-:W-:Y:S01]  /*160b0*/  FADD.FTZ R11, R152, R11 ;  /* 0x0000000b980b7221 */ /* 0x004fe20000010000 */
[----:B----4-:R-:W-:Y:S01]  /*160c0*/  FADD.FTZ R4, R153, R4 ;  /* 0x0000000499047221 */ /* 0x010fe20000010000 */
[----:B------:R-:W-:-:S05]  /*160d0*/  FFMA.FTZ R182, R39, R26, -R29 ;  /* 0x0000001a27b67223 */ /* 0x000fca000001081d */
        /* <DEDUP_REMOVED lines=97> */
[----:B------:R-:W-:Y:S01]  /*166f0*/  STL [R1+0x434], R24 ;  /* 0x0004341801007387 */ /* 0x000fe20000100800 */
        /* <DEDUP_REMOVED lines=130> */
[C---:B--2---:R-:W-:Y:S01]  /*16f20*/  FMUL.FTZ R25, R36.reuse, R25 ;  /* 0x0000001924197220 */ /* 0x044fe20000410000 */
[C---:B---3--:R-:W-:Y:S01]  /*16f30*/  FMUL.FTZ R5, R36.reuse, R5 ;  /* 0x0000000524057220 */ /* 0x048fe20000410000 */
[C---:B----4-:R-:W-:Y:S01]  /*16f40*/  FMUL.FTZ R187, R36.reuse, R33 ;  /* 0x0000002124bb7220 */ /* 0x050fe20000410000 */
[C---:B-----5:R-:W-:Y:S01]  /*16f50*/  FMUL.FTZ R33, R36.reuse, R28 ;  /* 0x0000001c24217220 */ /* 0x060fe20000410000 */
[C---:B------:R-:W-:Y:S01]  /*16f60*/  FMUL.FTZ R29, R36.reuse, R29 ;  /* 0x0000001d241d7220 */ /* 0x040fe20000410000 */
[----:B------:R0:W-:Y:S01]  /*16f70*/  ST.E desc[UR40][R22.64+0x220], R25 ;  /* 0x0002201916007985 */ /* 0x0001e2000c101928 */
[C---:B------:R-:W-:Y:S01]  /*16f80*/  FMUL.FTZ R31, R36.reuse, R31 ;  /* 0x0000001f241f7220 */ /* 0x040fe20000410000 */
[C---:B------:R-:W-:Y:S01]  /*16f90*/  FMUL.FTZ R43, R36.reuse, R43 ;  /* 0x0000002b242b7220 */ /* 0x040fe20000410000 */
[C---:B------:R-:W-:Y:S01]  /*16fa0*/  FMUL.FTZ R27, R36.reuse, R27 ;  /* 0x0000001b241b7220 */ /* 0x040fe20000410000 */
[----:B------:R1:W-:Y:S01]  /*16fb0*/  ST.E desc[UR40][R22.64+0x250], R5 ;  /* 0x0002500516007985 */ /* 0x0003e2000c101928 */
[C---:B------:R-:W-:Y:S01]  /*16fc0*/  FMUL.FTZ R39, R35.reuse, R39 ;  /* 0x0000002723277220 */ /* 0x040fe20000410000 */
[C---:B------:R-:W-:Y:S01]  /*16fd0*/  FMUL.FTZ R37, R35.reuse, R37 ;  /* 0x0000002523257220 */ /* 0x040fe20000410000 */
[C---:B0-----:R-:W-:Y:S01]  /*16fe0*/  FMUL.FTZ R25, R36.reuse, R4 ;  /* 0x0000000424197220 */ /* 0x041fe20000410000 */
[----:B-1----:R-:W-:Y:S01]  /*16ff0*/  FMUL.FTZ R5, R35, R214 ;  /* 0x000000d623057220 */ /* 0x002fe20000410000 */
        /* <DEDUP_REMOVED lines=100> */
[----:B------:R-:W-:Y:S01]  /*17640*/  FMUL.FTZ R189, R35, R34 ;  /* 0x0000002223bd7220 */ /* 0x000fe20000410000 */
        /* <DEDUP_REMOVED lines=73> */
[----:B------:R-:W-:Y:S01]  /*17ae0*/  FMUL.FTZ R35, R35, R26 ;  /* 0x0000001a23237220 */ /* 0x000fe20000410000 */
        /* <DEDUP_REMOVED lines=70> */
[----:B--2---:R-:W2:Y:S04]  /*17f50*/  LD.E R31, desc[UR40][R22.64+0x228] ;  /* 0x00022828161f7980 */ /* 0x004ea8000c101900 */
[----:B---3--:R-:W3:Y:S04]  /*17f60*/  LD.E R33, desc[UR40][R22.64+0x22c] ;  /* 0x00022c2816217980 */ /* 0x008ee8000c101900 */
[----:B------:R-:W3:Y:S04]  /*17f70*/  LD.E R41, desc[UR40][R22.64+0x230] ;  /* 0x0002302816297980 */ /* 0x000ee8000c101900 */
        /* <DEDUP_REMOVED lines=126> */
[----:B--2---:R-:W-:Y:S04]  /*18760*/  ST.E desc[UR40][R22.64+0x228], R31 ;  /* 0x0002281f16007985 */ /* 0x004fe8000c101928 */
[----:B---3--:R-:W-:Y:S04]  /*18770*/  ST.E desc[UR40][R22.64+0x22c], R33 ;  /* 0x00022c2116007985 */ /* 0x008fe8000c101928 */
[----:B------:R-:W-:Y:S04]  /*18780*/  ST.E desc[UR40][R22.64+0x230], R41 ;  /* 0x0002302916007985 */ /* 0x000fe8000c101928 */
        /* <DEDUP_REMOVED lines=124> */
[----:B------:R-:W5:Y:S04]  /*18f50*/  LDL R189, [R1+0x88] ;  /* 0x0000880001bd7983 */ /* 0x000f680000100800 */
[----:B-1----:R-:W5:Y:S04]  /*18f60*/  LD.E R24, desc[UR40][R22.64+0x220] ;  /* 0x0002202816187980 */ /* 0x002f68000c101900 */
[----:B------:R-:W5:Y:S04]  /*18f70*/  LD.E R25, desc[UR40][R22.64+0x224] ;  /* 0x0002242816197980 */ /* 0x000f68000c101900 */
        /* <DEDUP_REMOVED lines=1230> */
.L_x_3280:
[----:B------:R-:W-:Y:S05]  /*1dc60*/  BSYNC B0 ;  /* 0x0000000000007941 */ /* 0x000fea0003800000 */
.L_x_3279:
[C---:B------:R-:W-:Y:S01]  /*1dc70*/  ISETP.GT.AND P1, PT, R10.reuse, UR45, PT ;  /* 0x0000002d0a007c0c */ /* 0x040fe2000bf24270 */
[----:B------:R-:W-:-:S12]  /*1dc80*/  VIADD R10, R10, 0xffffffff ;  /* 0xffffffff0a0a7836 */ /* 0x000fd80000000000 */
[----:B------:R-:W-:Y:S05]  /*1dc90*/  @P1 BRA `(.L_x_3281) ;  /* 0xffffff5400081947 */ /* 0x000fea000383ffff */
.L_x_3250:
[----:B------:R-:W-:Y:S05]  /*1dca0*/  WARPSYNC.ALL ;  /* 0x0000000000007948 */ /* 0x000fea0003800000 */
[----:B0-----:R-:W1:Y:S04]  /*1dcb0*/  LDL R5, [R1+0x440] ;  /* 0x0004400001057983 */ /* 0x001e680000100800 */
[----:B------:R-:W2:Y:S04]  /*1dcc0*/  LDL R4, [R1+0x444] ;  /* 0x0004440001047983 */ /* 0x000ea80000100800 */
[----:B------:R-:W3:Y:S04]  /*1dcd0*/  LDL R136, [R1+0x210] ;  /* 0x0002100001887983 */ /* 0x000ee80000100800 */
        /* <DEDUP_REMOVED lines=75> */
[----:B------:R-:W5:Y:S01]  /*1e190*/  @!P2 LDL R19, [R1+0x214] ;  /* 0x000214000113a983 */ /* 0x000f620000100800 */
[----:B0-----:R-:W-:-:S03]  /*1e1a0*/  FADD.FTZ R140, R8, R3 ;  /* 0x00000003088c7221 */ /* 0x001fc60000010000 */
[----:B------:R-:W5:Y:S02]  /*1e1b0*/  LDL.64 R2, [R1+0x220] ;  /* 0x0002200001027983 */ /* 0x000f640000100a00 */
[----:B------:R-:W-:Y:S02]  /*1e1c0*/  FSETP.NE.FTZ.AND P1, PT, R140, RZ, PT ;  /* 0x000000ff8c00720b */ /* 0x000fe40003f35000 */
[----:B------:R-:W5:Y:S11]  /*1e1d0*/  LDL.64 R8, [R1+0x250] ;  /* 0x0002500001087983 */ /* 0x000f760000100a00 */
[----:B------:R-:W5:Y:S04]  /*1e1e0*/  @P1 LDL R143, [R1+0x450] ;  /* 0x00045000018f1983 */ /* 0x000f680000100800 */
[----:B------:R-:W5:Y:S01]  /*1e1f0*/  @P1 LDL R145, [R1+0x434] ;  /* 0x0004340001911983 */ /* 0x000f620000100800 */
[----:B------:R-:W-:-:S02]  /*1e200*/  IMAD.MOV.U32 R138, RZ, RZ, RZ ;  /* 0x000000ffff8a7224 */ /* 0x000fc400078e00ff */
[----:B------:R-:W-:Y:S01]  /*1e210*/  IMAD.MOV.U32 R142, RZ, RZ, -0x800000 ;  /* 0xff800000ff8e7424 */ /* 0x000fe200078e00ff */
[----:B------:R0:W-:Y:S08]  /*1e220*/  BAR.ARV R208, 0x100 ;  /* 0x000400d00000751d */ /* 0x0001f00000002000 */
[----:B------:R-:W-:Y:S06]  /*1e230*/  BAR.ARV 0x8, 0x180 ;  /* 0x0206000000007b1d */ /* 0x000fec0000002000 */
[----:B----4-:R-:W-:-:S13]  /*1e240*/  FSETP.NE.FTZ.AND P0, PT, R148, RZ, PT ;  /* 0x000000ff9400720b */ /* 0x010fda0003f15000 */
[----:B------:R-:W4:Y:S04]  /*1e250*/  @P0 LDL R139, [R1+0x450] ;  /* 0x00045000018b0983 */ /* 0x000f280000100800 */
[----:B------:R-:W4:Y:S01]  /*1e260*/  @P0 LDL R144, [R1+0x430] ;  /* 0x0004300001900983 */ /* 0x000f220000100800 */
[----:B------:R-:W1:Y:S08]  /*1e270*/  @P0 MUFU.LG2 R141, R148 ;  /* 0x00000094008d0308 */ /* 0x000e700000000c00 */
[----:B------:R-:W2:Y:S01]  /*1e280*/  @P0 MUFU.RCP R138, R148 ;  /* 0x00000094008a0308 */ /* 0x000ea20000001000 */
[----:B-1----:R-:W-:-:S07]  /*1e290*/  @P0 FMUL.FTZ R146, R141, 0.69314718246459960938 ;  /* 0x3f3172188d920820 */ /* 0x002fce0000410000 */
[----:B------:R-:W1:Y:S01]  /*1e2a0*/  @P1 MUFU.LG2 R147, R140 ;  /* 0x0000008c00931308 */ /* 0x000e620000000c00 */
[----:B---3--:R-:W-:Y:S02]  /*1e2b0*/  VIADD R0, R0, 0x1 ;  /* 0x0000000100007836 */ /* 0x008fe40000000000 */
[-C--:B--2---:R-:W-:Y:S01]  /*1e2c0*/  FMUL.FTZ R5, R5, R138.reuse ;  /* 0x0000008a05057220 */ /* 0x084fe20000410000 */
[-C--:B------:R-:W-:Y:S01]  /*1e2d0*/  FMUL.FTZ R4, R4, R138.reuse ;  /* 0x0000008a04047220 */ /* 0x080fe20000410000 */
[-C--:B------:R-:W-:Y:S01]  /*1e2e0*/  FMUL.FTZ R7, R7, R138.reuse ;  /* 0x0000008a07077220 */ /* 0x080fe20000410000 */
[-C--:B------:R-:W-:Y:S01]  /*1e2f0*/  FMUL.FTZ R6, R6, R138.reuse ;  /* 0x0000008a06067220 */ /* 0x080fe20000410000 */
[-C--:B-----5:R-:W-:Y:S01]  /*1e300*/  FMUL.FTZ R11, R11, R138.reuse ;  /* 0x0000008a0b0b7220 */ /* 0x0a0fe20000410000 */
[-C--:B------:R-:W-:Y:S01]  /*1e310*/  FMUL.FTZ R10, R10, R138.reuse ;  /* 0x0000008a0a0a7220 */ /* 0x080fe20000410000 */
[----:B------:R-:W-:Y:S01]  /*1e320*/  STL.64 [R1+0x230], R4 ;  /* 0x0002300401007387 */ /* 0x000fe20000100a00 */
        /* <DEDUP_REMOVED lines=60> */
[----:B-1----:R-:W-:Y:S01]  /*1e6f0*/  VIADD R2, R137, 0x1 ;  /* 0x0000000189027836 */ /* 0x002fe20000000000 */
[----:B------:R-:W-:Y:S01]  /*1e700*/  @!P2 LOP3.LUT R4, R19, 0x1, RZ, 0x3c, !PT ;  /* 0x000000011304a812 */ /* 0x000fe200078e3cff */
[----:B------:R0:W-:Y:S04]  /*1e710*/  STL [R1+0x444], R140 ;  /* 0x0004448c01007387 */ /* 0x0001e80000100800 */
        /* <DEDUP_REMOVED lines=32> */
[----:B------:R0:W-:Y:S04]  /*1e920*/  @!P2 STL [R1+0x214], R4 ;  /* 0x000214040100a387 */ /* 0x0001e80000100800 */
[----:B------:R0:W-:Y:S04]  /*1e930*/  STL [R1+0x21c], R0 ;  /* 0x00021c0001007387 */ /* 0x0001e80000100800 */
[----:B------:R0:W-:Y:S01]  /*1e940*/  @!P2 STL [R1+0x210], RZ ;  /* 0x000210ff0100a387 */ /* 0x0001e20000100800 */
[----:B----4-:R-:W-:-:S04]  /*1e950*/  @P0 FMUL.FTZ R139, R139, 0.69314718246459960938 ;  /* 0x3f3172188b8b0820 */ /* 0x010fc80000410000 */
[----:B------:R-:W-:Y:S01]  /*1e960*/  @P0 FFMA.FTZ R142, R139, R144, R146 ;  /* 0x000000908b8e0223 */ /* 0x000fe20000010092 */
[----:B------:R-:W-:-:S06]  /*1e970*/  IMAD.MOV.U32 R139, RZ, RZ, RZ ;  /* 0x000000ffff8b7224 */ /* 0x000fcc00078e00ff */
[----:B------:R-:W1:Y:S01]  /*1e980*/  @P1 MUFU.RCP R139, R140 ;  /* 0x0000008c008b1308 */ /* 0x000e620000001000 */
[----:B------:R-:W-:Y:S01]  /*1e990*/  @P1 FMUL.FTZ R146, R143, 0.69314718246459960938 ;  /* 0x3f3172188f921820 */ /* 0x000fe20000410000 */
[----:B------:R-:W-:-:S03]  /*1e9a0*/  IMAD.MOV.U32 R144, RZ, RZ, -0x800000 ;  /* 0xff800000ff907424 */ /* 0x000fc600078e00ff */
[----:B------:R-:W-:Y:S01]  /*1e9b0*/  @P1 FFMA.FTZ R144, R146, R145, R147 ;  /* 0x0000009192901223 */ /* 0x000fe20000010093 */
[----:B------:R0:W-:Y:S04]  /*1e9c0*/  STL [R1+0x440], R142 ;  /* 0x0004408e01007387 */ /* 0x0001e80000100800 */
[----:B------:R0:W-:Y:S01]  /*1e9d0*/  STL [R1+0x444], R144 ;  /* 0x0004449001007387 */ /* 0x0001e20000100800 */
        /* <DEDUP_REMOVED lines=95> */
[----:B------:R0:W-:Y:S01]  /*1efd0*/  STL.64 [R1+0x418], R134 ;  /* 0x0004188601007387 */ /* 0x0001e20000100a00 */
[----:B------:R-:W-:-:S13]  /*1efe0*/  PLOP3.LUT P0, PT, PT, PT, PT, 0x8, 0x0 ;  /* 0x000000000000781c */ /* 0x000fda0003f0e170 */
.L_x_3185:
[----:B------:R-:W1:Y:S08]  /*1eff0*/  S2UR UR4, SR_CgaCtaId ;  /* 0x00000000000479c3 */ /* 0x000e700000008800 */
[----:B------:R-:W-:Y:S06]  /*1f000*/  BAR.SYNC.DEFER_BLOCKING 0x5, 0x180 ;  /* 0x0146000000007b1d */ /* 0x000fec0000010000 */
[----:B------:R-:W-:Y:S01]  /*1f010*/  UMOV UR46, 0x400 ;  /* 0x00000400002e7882 */ /* 0x000fe20000000000 */
[----:B------:R-:W-:Y:S01]  /*1f020*/  BSSY B0, `(.L_x_3282) ;  /* 0x00002b6000007945 */ /* 0x000fe20003800000 */
[----:B-1----:R-:W-:-:S09]  /*1f030*/  ULEA UR46, UR4, UR46, 0x18 ;  /* 0x0000002e042e7291 */ /* 0x002fd2000f8ec03f */
[----:B0-2---:R-:W0:Y:S02]  /*1f040*/  LDS.128 R4, [UR46+0x324d0] ;  /* 0x0324d02eff047984 */ /* 0x005e240008000c00 */
[----:B0-----:R-:W-:Y:S02]  /*1f050*/  R2UR UR5, R5 ;  /* 0x00000000050572ca */ /* 0x001fe400000e0000 */
[----:B------:R-:W-:Y:S02]  /*1f060*/  R2UR UR7, R6 ;  /* 0x00000000060772ca */ /* 0x000fe400000e0000 */
[----:B------:R-:W-:Y:S01]  /*1f070*/  R2UR UR6, R7 ;  /* 0x00000000070672ca */ /* 0x000fe200000e0000 */
[----:B------:R-:W-:Y:S06]  /*1f080*/  BAR.ARV 0x4, 0x180 ;  /* 0x0106000000007b1d */ /* 0x000fec0000002000 */
[----:B------:R-:W-:Y:S08]  /*1f090*/  @P0 BRA `(.L_x_3283) ;  /* 0x0000001c005c0947 */ /* 0x000ff00003800000 */
[----:B------:R-:W2:Y:S04]  /*1f0a0*/  LDL.128 R136, [R1+0x220] ;  /* 0x0002200001887983 */ /* 0x000ea80000100c00 */
        /* <DEDUP_REMOVED lines=31> */
[----:B------:R-:W-:Y:S01]  /*1f2a0*/  IADD3 R3, P4, R192, 0x8040, RZ ;  /* 0x00008040c0037810 */ /* 0x000fe20007f9e0ff */
[----:B------:R-:W-:-:S03]  /*1f2b0*/  ULDC.64 UR8, c[0x0][0xd00] ;  /* 0x0003400000087ab9 */ /* 0x000fc60000000a00 */
[----:B------:R-:W-:Y:S02]  /*1f2c0*/  LOP3.LUT R2, R3, 0x380, RZ, 0xc0, !PT ;  /* 0x0000038003027812 */ /* 0x000fe400078ec0ff */
[----:B------:R-:W-:Y:S02]  /*1f2d0*/  LOP3.LUT R145, R192, 0x380, RZ, 0xc0, !PT ;  /* 0x00000380c0917812 */ /* 0x000fe400078ec0ff */
[----:B------:R-:W-:Y:S02]  /*1f2e0*/  SHF.R.U64 R2, R2, 0x3, RZ ;  /* 0x0000000302027819 */ /* 0x000fe400000012ff */
[----:B------:R-:W-:Y:S02]  /*1f2f0*/  SHF.R.U64 R145, R145, 0x3, RZ ;  /* 0x0000000391917819 */ /* 0x000fe400000012ff */
[----:B------:R-:W-:Y:S02]  /*1f300*/  LOP3.LUT R2, R2, R3, RZ, 0x3c, !PT ;  /* 0x0000000302027212 */ /* 0x000fe400078e3cff */
[----:B------:R-:W-:-:S02]  /*1f310*/  IADD3 R3, P1, R192, 0xc020, RZ ;  /* 0x0000c020c0037810 */ /* 0x000fc40007f3e0ff */
[C---:B------:R-:W-:Y:S02]  /*1f320*/  IADD3 R21, P3, R192.reuse, 0x8060, RZ ;  /* 0x00008060c0157810 */ /* 0x040fe40007f7e0ff */
[C---:B------:R-:W-:Y:S02]  /*1f330*/  IADD3 R0, P2, R192.reuse, 0xc000, RZ ;  /* 0x0000c000c0007810 */ /* 0x040fe40007f5e0ff */
[----:B------:R-:W-:Y:S01]  /*1f340*/  LOP3.LUT R144, R145, R192, RZ, 0x3c, !PT ;  /* 0x000000c091907212 */ /* 0x000fe200078e3cff */
[----:B------:R-:W-:Y:S01]  /*1f350*/  IMAD.MOV.U32 R145, RZ, RZ, R193 ;  /* 0x000000ffff917224 */ /* 0x000fe200078e00c1 */
[----:B------:R-:W-:Y:S02]  /*1f360*/  IADD3 R141, P0, R192, 0xc040, RZ ;  /* 0x0000c040c08d7810 */ /* 0x000fe40007f1e0ff */
[----:B------:R-:W-:Y:S02]  /*1f370*/  LOP3.LUT R146, R3, 0x380, RZ, 0xc0, !PT ;  /* 0x0000038003927812 */ /* 0x000fe400078ec0ff */
[----:B------:R-:W-:-:S02]  /*1f380*/  LOP3.LUT R20, R21, 0x380, RZ, 0xc0, !PT ;  /* 0x0000038015147812 */ /* 0x000fc400078ec0ff */
[----:B------:R-:W-:Y:S02]  /*1f390*/  LOP3.LUT R143, R0, 0x380, RZ, 0xc0, !PT ;  /* 0x00000380008f7812 */ /* 0x000fe400078ec0ff */
[----:B------:R-:W-:Y:S02]  /*1f3a0*/  LOP3.LUT R140, R141, 0x380, RZ, 0xc0, !PT ;  /* 0x000003808d8c7812 */ /* 0x000fe400078ec0ff */
[----:B------:R-:W-:Y:S02]  /*1f3b0*/  SHF.R.U64 R146, R146, 0x3, RZ ;  /* 0x0000000392927819 */ /* 0x000fe400000012ff */
[----:B------:R-:W-:Y:S02]  /*1f3c0*/  MOV R144, R144 ;  /* 0x0000009000907202 */ /* 0x000fe40000000f00 */
[----:B------:R-:W-:Y:S02]  /*1f3d0*/  SHF.R.U64 R20, R20, 0x3, RZ ;  /* 0x0000000314147819 */ /* 0x000fe400000012ff */
[----:B------:R-:W-:-:S02]  /*1f3e0*/  SHF.R.U64 R143, R143, 0x3, RZ ;  /* 0x000000038f8f7819 */ /* 0x000fc400000012ff */
        /* <DEDUP_REMOVED lines=9> */
[----:B------:R-:W-:Y:S01]  /*1f480*/  UISETP.NE.U32.AND UP0, UPT, UR8, URZ, UPT ;  /* 0x0000003f0800728c */ /* 0x000fe2000bf05070 */
[----:B------:R-:W-:Y:S01]  /*1f490*/  IMAD.X R141, RZ, RZ, R193, P0 ;  /* 0x000000ffff8d7224 */ /* 0x000fe200000e06c1 */
[----:B------:R-:W-:-:S02]  /*1f4a0*/  MOV R3, R2 ;  /* 0x0000000200037202 */ /* 0x000fc40000000f00 */
[----:B------:R-:W-:Y:S01]  /*1f4b0*/  MOV R20, R20 ;  /* 0x0000001400147202 */ /* 0x000fe20000000f00 */
[----:B------:R-:W-:Y:S01]  /*1f4c0*/  UISETP.NE.AND.EX UP0, UPT, UR9, URZ, UPT, UP0 ;  /* 0x0000003f0900728c */ /* 0x000fe2000bf05300 */
[----:B------:R-:W-:Y:S02]  /*1f4d0*/  MOV R2, R142 ;  /* 0x0000008e00027202 */ /* 0x000fe40000000f00 */
[----:B------:R-:W-:Y:S01]  /*1f4e0*/  MOV R0, R146 ;  /* 0x0000009200007202 */ /* 0x000fe20000000f00 */
[----:B------:R-:W-:Y:S01]  /*1f4f0*/  ULDC.64 UR8, c[0x0][0xd00] ;  /* 0x0003400000087ab9 */ /* 0x000fe20000000a00 */
[----:B------:R-:W-:Y:S01]  /*1f500*/  MOV R140, R140 ;  /* 0x0000008c008c7202 */ /* 0x000fe20000000f00 */
[----:B------:R-:W-:Y:S01]  /*1f510*/  UIMAD.WIDE UR8, UR42, 0x4, UR8 ;  /* 0x000000042a0878a5 */ /* 0x000fe2000f8e0208 */
[----:B------:R-:W-:Y:S01]  /*1f520*/  PLOP3.LUT P1, PT, PT, PT, UP0, 0x80, 0x0 ;  /* 0x000000000000781c */ /* 0x000fe20003f2f008 */
[----:B------:R-:W-:Y:S02]  /*1f530*/  ULDC UR4, c[0x0][0xb88] ;  /* 0x0002e20000047ab9 */ /* 0x000fe40000000800 */
[----:B------:R-:W-:Y:S01]  /*1f540*/  IMAD.U32 R19, RZ, RZ, UR4 ;  /* 0x00000004ff137e24 */ /* 0x000fe2000f8e00ff */
[----:B--2---:R-:W-:-:S02]  /*1f550*/  F2FP.F16.F32.PACK_AB R136, R137, R136 ;  /* 0x000000888988723e */ /* 0x004fc400000000ff */
[----:B------:R-:W-:Y:S02]  /*1f560*/  F2FP.F16.F32.PACK_AB R137, R139, R138 ;  /* 0x0000008a8b89723e */ /* 0x000fe400000000ff */
[----:B---3--:R-:W-:Y:S02]  /*1f570*/  F2FP.F16.F32.PACK_AB R128, R129, R128 ;  /* 0x000000808180723e */ /* 0x008fe400000000ff */
[----:B------:R-:W-:Y:S02]  /*1f580*/  F2FP.F16.F32.PACK_AB R129, R131, R130 ;  /* 0x000000828381723e */ /* 0x000fe400000000ff */
[----:B----4-:R-:W-:Y:S02]  /*1f590*/  F2FP.F16.F32.PACK_AB R138, R133, R132 ;  /* 0x00000084858a723e */ /* 0x010fe400000000ff */
[----:B------:R-:W-:Y:S01]  /*1f5a0*/  F2FP.F16.F32.PACK_AB R139, R135, R134 ;  /* 0x00000086878b723e */ /* 0x000fe200000000ff */
[----:B------:R-:W-:Y:S01]  /*1f5b0*/  BAR.SYNC.DEFER_BLOCKING 0x1, 0x100 ;  /* 0x0044000000007b1d */ /* 0x000fe20000010000 */
        /* <DEDUP_REMOVED lines=66> */
[----:B------:R-:W-:Y:S01]  /*1f9e0*/  F2FP.F16.F32.PACK_AB R27, R15, R14 ;  /* 0x0000000e0f1b723e */ /* 0x000fe200000000ff */
[----:B------:R0:W-:Y:S01]  /*1f9f0*/  STSM.16.M88.4 [R20], R48 ;  /* 0x0000003014007844 */ /* 0x0001e20000000200 */
[----:B------:R-:W-:-:S02]  /*1fa00*/  F2FP.F16.F32.PACK_AB R10, R5, R4 ;  /* 0x00000004050a723e */ /* 0x000fc400000000ff */
[----:B------:R-:W-:Y:S01]  /*1fa10*/  F2FP.F16.F32.PACK_AB R11, R7, R6 ;  /* 0x00000006070b723e */ /* 0x000fe200000000ff */
[----:B------:R1:W-:Y:S01]  /*1fa20*/  STSM.16.M88.4 [R2], R40 ;  /* 0x0000002802007844 */ /* 0x0003e20000000200 */
[----:B------:R-:W-:-:S03]  /*1fa30*/  IMAD.U32 R4, RZ, RZ, UR8 ;  /* 0x00000008ff047e24 */ /* 0x000fc6000f8e00ff */
[----:B------:R1:W-:Y:S01]  /*1fa40*/  STSM.16.M88.4 [R0], R32 ;  /* 0x0000002000007844 */ /* 0x0003e20000000200 */
[----:B------:R-:W-:Y:S01]  /*1fa50*/  IMAD.U32 R5, RZ, RZ, UR9 ;  /* 0x00000009ff057e24 */ /* 0x000fe2000f8e00ff */
[----:B------:R-:W-:Y:S02]  /*1fa60*/  ULDC.64 UR8, c[0x0][0xd08] ;  /* 0x0003420000087ab9 */ /* 0x000fe40000000a00 */
[----:B------:R1:W-:Y:S04]  /*1fa70*/  STSM.16.M88.4 [R140], R24 ;  /* 0x000000188c007844 */ /* 0x0003e80000000200 */
[----:B------:R1:W-:Y:S01]  /*1fa80*/  STSM.16.M88.4 [R226], R8 ;  /* 0x00000008e2007844 */ /* 0x0003e20000000200 */
[----:B------:R-:W-:Y:S01]  /*1fa90*/  UISETP.NE.U32.AND UP1, UPT, UR8, URZ, UPT ;  /* 0x0000003f0800728c */ /* 0x000fe2000bf25070 */
[----:B0-----:R-:W0:Y:S08]  /*1faa0*/  LDC R20, c[0x0][0xce8] ;  /* 0x00033a00ff147b82 */ /* 0x001e300000000800 */
[----:B------:R-:W-:Y:S01]  /*1fab0*/  BAR.SYNC.DEFER_BLOCKING 0x1, 0x100 ;  /* 0x0044000000007b1d */ /* 0x000fe20000010000 */
[----:B------:R-:W-:-:S06]  /*1fac0*/  UISETP.NE.AND.EX UP1, UPT, UR9, URZ, UPT, UP1 ;  /* 0x0000003f0900728c */ /* 0x000fcc000bf25310 */
[----:B------:R-:W-:-:S05]  /*1fad0*/  PLOP3.LUT P2, PT, PT, PT, UP1, 0x80, 0x0 ;  /* 0x000000000000781c */ /* 0x000fca0003f4f018 */
[----:B------:R-:W-:Y:S02]  /*1fae0*/  @UP1 ULDC.64 UR8, c[0x0][0xd08] ;  /* 0x0003420000081ab9 */ /* 0x000fe40000000a00 */
[----:B------:R-:W-:-:S06]  /*1faf0*/  @UP1 UIMAD.WIDE UR8, UR42, 0x4, UR8 ;  /* 0x000000042a0818a5 */ /* 0x000fcc000f8e0208 */
[----:B------:R-:W-:Y:S02]  /*1fb00*/  IMAD.U32 R6, RZ, RZ, UR8 ;  /* 0x00000008ff067e24 */ /* 0x000fe4000f8e00ff */
[----:B------:R-:W-:Y:S01]  /*1fb10*/  IMAD.U32 R7, RZ, RZ, UR9 ;  /* 0x00000009ff077e24 */ /* 0x000fe2000f8e00ff */
[----:B------:R-:W2:Y:S04]  /*1fb20*/  @P1 LDG.E R3, desc[UR40][R4.64] ;  /* 0x0000002804031981 */ /* 0x000ea8000c1e1900 */
[----:B------:R1:W5:Y:S01]  /*1fb30*/  @P2 LDG.E R19, desc[UR40][R6.64] ;  /* 0x0000002806132981 */ /* 0x000362000c1e1900 */
[----:B------:R-:W-:Y:S01]  /*1fb40*/  UMOV UR4, URZ ;  /* 0x0000003f00047c82 */ /* 0x000fe20008000000 */
[----:B------:R-:W-:Y:S02]  /*1fb50*/  LOP3.LUT P0, RZ, R216, 0x3, RZ, 0xc0, !PT ;  /* 0x00000003d8ff7812 */ /* 0x000fe4000780c0ff */
[----:B--2---:R-:W-:Y:S01]  /*1fb60*/  @P1 R2UR UR4, R3 ;  /* 0x00000000030412ca */ /* 0x004fe200000e0000 */
[----:B01----:R-:W-:-:S14]  /*1fb70*/  @P2 BRA `(.L_x_3284) ;  /* 0x0000000000102947 */ /* 0x003fdc0003800000 */
[----:B------:R-:W-:Y:S05]  /*1fb80*/  @!P1 BRA `(.L_x_3284) ;  /* 0x00000000000c9947 */ /* 0x000fea0003800000 */
[----:B------:R-:W2:Y:S04]  /*1fb90*/  LDG.E R0, desc[UR40][R4.64] ;  /* 0x0000002804007981 */ /* 0x000ea8000c1e1900 */
[----:B-----5:R-:W2:Y:S02]  /*1fba0*/  LDG.E R19, desc[UR40][R4.64+0x4] ;  /* 0x0000042804137981 */ /* 0x020ea4000c1e1900 */
[----:B--2---:R-:W-:-:S07]  /*1fbb0*/  IMAD.IADD R19, R19, 0x1, -R0 ;  /* 0x0000000113137824 */ /* 0x004fce00078e0a00 */
.L_x_3284:
[----:B-----5:R-:W-:Y:S02]  /*1fbc0*/  IMAD R19, R19, R20, RZ ;  /* 0x0000001413137224 */ /* 0x020fe400078e02ff */
[----:B------:R-:W-:Y:S01]  /*1fbd0*/  VIADD R12, R204, UR43 ;  /* 0x0000002bcc0c7c36 */ /* 0x000fe20008000000 */
[----:B------:R-:W-:Y:S01]  /*1fbe0*/  ISETP.NE.AND P1, PT, R20, 0x1, PT ;  /* 0x000000011400780c */ /* 0x000fe20003f25270 */
[----:B------:R-:W-:Y:S01]  /*1fbf0*/  VIADD R5, R236, UR43 ;  /* 0x0000002bec057c36 */ /* 0x000fe20008000000 */
[----:B------:R-:W-:Y:S02]  /*1fc00*/  USHF.R.S32.HI UR16, URZ, 0x1f, UR37 ;  /* 0x0000001f3f107899 */ /* 0x000fe40008011425 */
[----:B------:R-:W-:Y:S01]  /*1fc10*/  ISETP.GE.OR P2, PT, R12, R19, P0 ;  /* 0x000000130c00720c */ /* 0x000fe20000746670 */
[----:B------:R-:W-:-:S08]  /*1fc20*/  ULDC.64 UR14, c[0x0][0xc90] ;  /* 0x00032400000e7ab9 */ /* 0x000fd00000000a00 */
[----:B------:R-:W0:Y:S04]  /*1fc30*/  @P1 LDC R2, c[0x0][0xcec] ;  /* 0x00033b00ff021b82 */ /* 0x000e280000000800 */
[----:B------:R-:W2:Y:S01]  /*1fc40*/  @!P2 LDL R11, [R1+0x440] ;  /* 0x00044000010ba983 */ /* 0x000ea20000100800 */
[----:B------:R-:W-:Y:S01]  /*1fc50*/  USHF.R.S32.HI UR12, URZ, 0x1f, UR42 ;  /* 0x0000001f3f0c7899 */ /* 0x000fe2000801142a */
[----:B------:R-:W-:Y:S01]  /*1fc60*/  IMAD.MOV.U32 R0, RZ, RZ, R5 ;  /* 0x000000ffff007224 */ /* 0x000fe200078e0005 */
[----:B------:R-:W-:Y:S01]  /*1fc70*/  USHF.R.S32.HI UR11, URZ, 0x1f, UR4 ;  /* 0x0000001f3f0b7899 */ /* 0x000fe20008011404 */
[----:B------:R-:W1:Y:S01]  /*1fc80*/  @P1 LDC R3, c[0x0][0xcf0] ;  /* 0x00033c00ff031b82 */ /* 0x000e620000000800 */
[----:B------:R-:W-:Y:S01]  /*1fc90*/  UIMAD UR13, UR16, UR14, URZ ;  /* 0x0000000e100d72a4 */ /* 0x000fe2000f8e023f */
[----:B------:R-:W-:Y:S01]  /*1fca0*/  UMOV UR10, UR4 ;  /* 0x00000004000a7c82 */ /* 0x000fe20008000000 */
[----:B------:R-:W-:-:S02]  /*1fcb0*/  USEL UR18, UR12, URZ, !UP0 ;  /* 0x0000003f0c127287 */ /* 0x000fc4000c000000 */
[----:B------:R-:W-:Y:S02]  /*1fcc0*/  UIMAD.WIDE.U32 UR8, UR37, UR14, UR10 ;  /* 0x0000000e250872a5 */ /* 0x000fe4000f8e000a */
[----:B------:R-:W-:Y:S01]  /*1fcd0*/  UIMAD UR13, UR37, UR15, UR13 ;  /* 0x0000000f250d72a4 */ /* 0x000fe2000f8e020d */
[----:B------:R-:W3:Y:S01]  /*1fce0*/  @P1 LDC R77, c[0x0][0xcf0] ;  /* 0x00033c00ff4d1b82 */ /* 0x000ee20000000800 */
[----:B------:R-:W-:Y:S01]  /*1fcf0*/  USEL UR17, UR42, URZ, !UP0 ;  /* 0x0000003f2a117287 */ /* 0x000fe2000c000000 */
[----:B------:R-:W-:Y:S01]  /*1fd00*/  ULDC.64 UR14, c[0x0][0xc98] ;  /* 0x00032600000e7ab9 */ /* 0x000fe20000000a00 */
[----:B------:R-:W-:Y:S02]  /*1fd10*/  UIADD3 UR9, UR9, UR13, URZ ;  /* 0x0000000d09097290 */ /* 0x000fe4000fffe03f */
[----:B------:R-:W-:Y:S01]  /*1fd20*/  UIMAD UR10, UR18, UR14, URZ ;  /* 0x0000000e120a72a4 */ /* 0x000fe2000f8e023f */
[----:B0-----:R-:W-:Y:S01]  /*1fd30*/  @P1 IMAD.HI.U32 R2, R5, R2, RZ ;  /* 0x0000000205021227 */ /* 0x001fe200078e00ff */
[----:B------:R-:W-:-:S02]  /*1fd40*/  UIMAD.WIDE.U32 UR8, UR17, UR14, UR8 ;  /* 0x0000000e110872a5 */ /* 0x000fc4000f8e0008 */
[----:B------:R-:W-:Y:S01]  /*1fd50*/  UIMAD UR10, UR17, UR15, UR10 ;  /* 0x0000000f110a72a4 */ /* 0x000fe2000f8e020a */
[----:B------:R-:W-:Y:S01]  /*1fd60*/  ULDC.64 UR12, c[0x0][0xc88] ;  /* 0x00032200000c7ab9 */ /* 0x000fe20000000a00 */
[----:B-1----:R-:W-:-:S04]  /*1fd70*/  @P1 SHF.R.U32.HI R0, RZ, R3, R2 ;  /* 0x00000003ff001219 */ /* 0x002fc80000011602 */
[----:B------:R-:W-:Y:S01]  /*1fd80*/  IMAD.U32 R7, RZ, RZ, UR10 ;  /* 0x0000000aff077e24 */ /* 0x000fe2000f8e00ff */
[--C-:B------:R-:W-:Y:S01]  /*1fd90*/  SHF.R.S32.HI R4, RZ, 0x1f, R0.reuse ;  /* 0x0000001fff047819 */ /* 0x100fe20000011400 */
[----:B------:R-:W-:-:S04]  /*1fda0*/  IMAD.MOV R2, RZ, RZ, -R0 ;  /* 0x000000ffff027224 */ /* 0x000fc800078e0a00 */
[----:B------:R-:W-:Y:S01]  /*1fdb0*/  IMAD R5, R20, R2, R5 ;  /* 0x0000000214057224 */ /* 0x000fe200078e0205 */
[----:B------:R-:W-:-:S04]  /*1fdc0*/  IADD3 R2, P3, R0, UR8, RZ ;  /* 0x0000000800027c10 */ /* 0x000fc8000ff7e0ff */
[----:B------:R-:W-:-:S05]  /*1fdd0*/  SHF.R.S32.HI R3, RZ, 0x1f, R5 ;  /* 0x0000001fff037819 */ /* 0x000fca0000011405 */
[----:B------:R-:W-:Y:S01]  /*1fde0*/  IMAD R0, R3, UR12, RZ ;  /* 0x0000000c03007c24 */ /* 0x000fe2000f8e02ff */
[----:B------:R-:W-:Y:S01]  /*1fdf0*/  IADD3.X R3, R4, UR9, R7, P3, !PT ;  /* 0x0000000904037c10 */ /* 0x000fe20009ffe407 */
[----:B------:R-:W-:Y:S02]  /*1fe00*/  ULDC.64 UR8, c[0x0][0xc50] ;  /* 0x0003140000087ab9 */ /* 0x000fe40000000a00 */
[C---:B------:R-:W-:Y:S02]  /*1fe10*/  IMAD R7, R5.reuse, UR13, R0 ;  /* 0x0000000d05077c24 */ /* 0x040fe4000f8e0200 */
[----:B------:R-:W-:Y:S01]  /*1fe20*/  IMAD.WIDE.U32 R2, R5, UR12, R2 ;  /* 0x0000000c05027c25 */ /* 0x000fe2000f8e0002 */
[----:B------:R-:W-:-:S03]  /*1fe30*/  ULDC.64 UR12, c[0x0][0xba0] ;  /* 0x0002e800000c7ab9 */ /* 0x000fc60000000a00 */
[----:B------:R-:W-:Y:S01]  /*1fe40*/  IMAD.IADD R3, R3, 0x1, R7 ;  /* 0x0000000103037824 */ /* 0x000fe200078e0207 */
[----:B------:R-:W-:Y:S01]  /*1fe50*/  LEA R6, P3, R2, UR8, 0x2 ;  /* 0x0000000802067c11 */ /* 0x000fe2000f8610ff */
[----:B------:R-:W-:-:S03]  /*1fe60*/  VIADD R0, R12, 0x8 ;  /* 0x000000080c007836 */ /* 0x000fc60000000000 */
[----:B------:R-:W-:Y:S01]  /*1fe70*/  LEA.HI.X R10, R2, UR9, R3, 0x2, P3 ;  /* 0x00000009020a7c11 */ /* 0x000fe200098f1403 */
[----:B------:R-:W-:Y:S01]  /*1fe80*/  SHFL.IDX PT, R8, R6, RZ, 0x1c1f ;  /* 0x001c1fff06087589 */ /* 0x000fe200000e0000 */
[----:B------:R-:W-:-:S03]  /*1fe90*/  ISETP.GE.OR P0, PT, R0, R19, P0 ;  /* 0x000000130000720c */ /* 0x000fc60000706670 */
[----:B------:R-:W2:Y:S04]  /*1fea0*/  SHFL.IDX PT, R9, R10, RZ, 0x1c1f ;  /* 0x001c1fff0a097589 */ /* 0x000ea800000e0000 */
[----:B--2---:R0:W-:Y:S06]  /*1feb0*/  @!P2 ST.E desc[UR40][R8.64], R11 ;  /* 0x0000000b0800a985 */ /* 0x0041ec000c101928 */
[----:B------:R-:W2:Y:S01]  /*1fec0*/  @!P0 LDL R21, [R1+0x444] ;  /* 0x0004440001158983 */ /* 0x000ea20000100800 */
[----:B------:R-:W-:-:S02]  /*1fed0*/  IMAD R0, R210, 0x40, R194 ;  /* 0x00000040d2007824 */ /* 0x000fc400078e02c2 */
[----:B------:R-:W-:Y:S01]  /*1fee0*/  IMAD.MOV.U32 R3, RZ, RZ, 0x2 ;  /* 0x00000002ff037424 */ /* 0x000fe200078e00ff */
[----:B------:R-:W-:Y:S03]  /*1fef0*/  SHFL.IDX PT, R54, R6, 0x1, 0x1c1f ;  /* 0x003c1f0006367f89 */ /* 0x000fe600000e0000 */
[----:B------:R-:W-:Y:S01]  /*1ff00*/  IMAD.WIDE R2, R0, R3, UR38 ;  /* 0x0000002600027e25 */ /* 0x000fe2000f8e0203 */
[----:B------:R-:W2:Y:S02]  /*1ff10*/  SHFL.IDX PT, R55, R10, 0x1, 0x1c1f ;  /* 0x003c1f000a377f89 */ /* 0x000ea400000e0000 */
[C---:B------:R-:W-:Y:S02]  /*1ff20*/  IADD3 R25, P4, R2.reuse, 0x3000, RZ ;  /* 0x0000300002197810 */ /* 0x040fe40007f9e0ff */
[C---:B------:R-:W-:Y:S02]  /*1ff30*/  IADD3 R29, P5, R2.reuse, 0x4000, RZ ;  /* 0x00004000021d7810 */ /* 0x040fe40007fbe0ff */
[----:B------:R-:W-:-:S02]  /*1ff40*/  IADD3 R33, P6, R2, 0x5000, RZ ;  /* 0x0000500002217810 */ /* 0x000fc40007fde0ff */
[----:B------:R-:W-:Y:S02]  /*1ff50*/  LOP3.LUT R24, R25, 0x380, RZ, 0xc0, !PT ;  /* 0x0000038019187812 */ /* 0x000fe400078ec0ff */
[----:B------:R-:W-:Y:S02]  /*1ff60*/  LOP3.LUT R28, R29, 0x380, RZ, 0xc0, !PT ;  /* 0x000003801d1c7812 */ /* 0x000fe400078ec0ff */
[----:B------:R-:W-:Y:S02]  /*1ff70*/  LOP3.LUT R32, R33, 0x380, RZ, 0xc0, !PT ;  /* 0x0000038021207812 */ /* 0x000fe400078ec0ff */
[C---:B------:R-:W-:Y:S02]  /*1ff80*/  IADD3 R7, P2, R2.reuse, 0x1000, RZ ;  /* 0x0000100002077810 */ /* 0x040fe40007f5e0ff */
[----:B------:R-:W-:Y:S02]  /*1ff90*/  IADD3 R5, P3, R2, 0x2000, RZ ;  /* 0x0000200002057810 */ /* 0x000fe40007f7e0ff */
[----:B------:R-:W-:Y:S01]  /*1ffa0*/  SHF.R.U64 R24, R24, 0x3, RZ ;  /* 0x0000000318187819 */ /* 0x000fe200000012ff */
[--C-:B0-----:R-:W-:Y:S01]  /*1ffb0*/  IMAD.X R9, RZ, RZ, R3.reuse, P2 ;  /* 0x000000ffff097224 */ /* 0x101fe200010e0603 */
[----:B------:R-:W-:Y:S01]  /*1ffc0*/  SHF.R.U64 R28, R28, 0x3, RZ ;  /* 0x000000031c1c7819 */ /* 0x000fe200000012ff */
[----:B------:R-:W-:Y:S01]  /*1ffd0*/  IMAD.X R13, RZ, RZ, R3, P3 ;  /* 0x000000ffff0d7224 */ /* 0x000fe200018e0603 */
[----:B------:R-:W-:-:S02]  /*1ffe0*/  SHF.R.U64 R32, R32, 0x3, RZ ;  /* 0x0000000320207819 */ /* 0x000fc400000012ff */
[----:B------:R-:W-:Y:S01]  /*1fff0*/  LOP3.LUT R24, R24, R25, RZ, 0x3c, !PT ;  /* 0x0000001918187212 */ /* 0x000fe200078e3cff */
[--C-:B------:R-:W-:Y:S01]  /*20000*/  IMAD.X R25, RZ, RZ, R3.reuse, P4 ;  /* 0x000000ffff197224 */ /* 0x100fe200020e0603 */
[----:B------:R-:W-:Y:S01]  /*20010*/  LOP3.LUT R28, R28, R29, RZ, 0x3c, !PT ;  /* 0x0000001d1c1c7212 */ /* 0x000fe200078e3cff */
[--C-:B------:R-:W-:Y:S01]  /*20020*/  IMAD.X R29, RZ, RZ, R3.reuse, P5 ;  /* 0x000000ffff1d7224 */ /* 0x100fe200028e0603 */
[----:B------:R-:W-:Y:S01]  /*20030*/  LOP3.LUT R32, R32, R33, RZ, 0x3c, !PT ;  /* 0x0000002120207212 */ /* 0x000fe200078e3cff */
[----:B------:R-:W-:Y:S01]  /*20040*/  IMAD.X R33, RZ, RZ, R3, P6 ;  /* 0x000000ffff217224 */ /* 0x000fe200030e0603 */
[C---:B------:R-:W-:Y:S02]  /*20050*/  IADD3 R37, P2, R2.reuse, 0x6000, RZ ;  /* 0x0000600002257810 */ /* 0x040fe40007f5e0ff */
[C---:B------:R-:W-:Y:S02]  /*20060*/  IADD3 R41, P3, R2.reuse, 0x7000, RZ ;  /* 0x0000700002297810 */ /* 0x040fe40007f7e0ff */
[----:B------:R-:W-:-:S02]  /*20070*/  IADD3 R45, P4, R2, 0x8000, RZ ;  /* 0x00008000022d7810 */ /* 0x000fc40007f9e0ff */
[C---:B------:R-:W-:Y:S02]  /*20080*/  IADD3 R49, P5, R2.reuse, 0x9000, RZ ;  /* 0x0000900002317810 */ /* 0x040fe40007fbe0ff */
[----:B------:R-:W-:Y:S02]  /*20090*/  IADD3 R53, P6, R2, 0xa000, RZ ;  /* 0x0000a00002357810 */ /* 0x000fe40007fde0ff */
[----:B------:R-:W-:Y:S02]  /*200a0*/  LOP3.LUT R36, R37, 0x380, RZ, 0xc0, !PT ;  /* 0x0000038025247812 */ /* 0x000fe400078ec0ff */
[----:B------:R-:W-:Y:S02]  /*200b0*/  LOP3.LUT R40, R41, 0x380, RZ, 0xc0, !PT ;  /* 0x0000038029287812 */ /* 0x000fe400078ec0ff */
[----:B------:R-:W-:Y:S02]  /*200c0*/  LOP3.LUT R44, R45, 0x380, RZ, 0xc0, !PT ;  /* 0x000003802d2c7812 */ /* 0x000fe400078ec0ff */
[----:B------:R-:W-:-:S02]  /*200d0*/  LOP3.LUT R48, R49, 0x380, RZ, 0xc0, !PT ;  /* 0x0000038031307812 */ /* 0x000fc400078ec0ff */
[----:B------:R-:W-:Y:S02]  /*200e0*/  LOP3.LUT R52, R53, 0x380, RZ, 0xc0, !PT ;  /* 0x0000038035347812 */ /* 0x000fe400078ec0ff */
[----:B------:R-:W-:Y:S02]  /*200f0*/  LOP3.LUT R4, R7, 0x380, RZ, 0xc0, !PT ;  /* 0x0000038007047812 */ /* 0x000fe400078ec0ff */
[----:B------:R-:W-:Y:S02]  /*20100*/  LOP3.LUT R0, R5, 0x380, RZ, 0xc0, !PT ;  /* 0x0000038005007812 */ /* 0x000fe400078ec0ff */
[----:B------:R-:W-:Y:S02]  /*20110*/  SHF.R.U64 R36, R36, 0x3, RZ ;  /* 0x0000000324247819 */ /* 0x000fe400000012ff */
[----:B------:R-:W-:Y:S02]  /*20120*/  SHF.R.U64 R40, R40, 0x3, RZ ;  /* 0x0000000328287819 */ /* 0x000fe400000012ff */
[----:B------:R-:W-:-:S02]  /*20130*/  SHF.R.U64 R44, R44, 0x3, RZ ;  /* 0x000000032c2c7819 */ /* 0x000fc400000012ff */
[----:B------:R-:W-:Y:S02]  /*20140*/  SHF.R.U64 R48, R48, 0x3, RZ ;  /* 0x0000000330307819 */ /* 0x000fe400000012ff */
        /* <DEDUP_REMOVED lines=14> */
[----:B------:R-:W-:Y:S02]  /*20230*/  LOP3.LUT R12, R0, R5, RZ, 0x3c, !PT ;  /* 0x00000005000c7212 */ /* 0x000fe400078e3cff */
[C---:B------:R-:W-:Y:S02]  /*20240*/  IADD3 R57, P2, R2.reuse, 0xb000, RZ ;  /* 0x0000b00002397810 */ /* 0x040fe40007f5e0ff */
[C---:B------:R-:W-:Y:S02]  /*20250*/  IADD3 R61, P3, R2.reuse, 0xc000, RZ ;  /* 0x0000c000023d7810 */ /* 0x040fe40007f7e0ff */
[C---:B------:R-:W-:Y:S02]  /*20260*/  IADD3 R65, P4, R2.reuse, 0xd000, RZ ;  /* 0x0000d00002417810 */ /* 0x040fe40007f9e0ff */
[C---:B------:R-:W-:Y:S02]  /*20270*/  IADD3 R69, P5, R2.reuse, 0xe000, RZ ;  /* 0x0000e00002457810 */ /* 0x040fe40007fbe0ff */
[----:B------:R-:W-:-:S02]  /*20280*/  LOP3.LUT R7, R2, 0x380, RZ, 0xc0, !PT ;  /* 0x0000038002077812 */ /* 0x000fc400078ec0ff */
[----:B------:R-:W-:Y:S02]  /*20290*/  IADD3 R5, P6, R2, 0xf000, RZ ;  /* 0x0000f00002057810 */ /* 0x000fe40007fde0ff */
[----:B------:R-:W-:Y:S02]  /*202a0*/  LOP3.LUT R56, R57, 0x380, RZ, 0xc0, !PT ;  /* 0x0000038039387812 */ /* 0x000fe400078ec0ff */
[----:B------:R-:W-:Y:S01]  /*202b0*/  LOP3.LUT R60, R61, 0x380, RZ, 0xc0, !PT ;  /* 0x000003803d3c7812 */ /* 0x000fe200078ec0ff */
[----:B------:R-:W-:Y:S01]  /*202c0*/  IMAD.X R73, RZ, RZ, R3, P6 ;  /* 0x000000ffff497224 */ /* 0x000fe200030e0603 */
[----:B------:R-:W-:Y:S02]  /*202d0*/  LOP3.LUT R64, R65, 0x380, RZ, 0xc0, !PT ;  /* 0x0000038041407812 */ /* 0x000fe400078ec0ff */
[----:B------:R-:W-:Y:S02]  /*202e0*/  LOP3.LUT R68, R69, 0x380, RZ, 0xc0, !PT ;  /* 0x0000038045447812 */ /* 0x000fe400078ec0ff */
[----:B------:R-:W-:-:S02]  /*202f0*/  SHF.R.U64 R7, R7, 0x3, RZ ;  /* 0x0000000307077819 */ /* 0x000fc400000012ff */
[----:B------:R-:W-:Y:S02]  /*20300*/  LOP3.LUT R0, R5, 0x380, RZ, 0xc0, !PT ;  /* 0x0000038005007812 */ /* 0x000fe400078ec0ff */
[----:B------:R-:W-:Y:S02]  /*20310*/  SHF.R.U64 R56, R56, 0x3, RZ ;  /* 0x0000000338387819 */ /* 0x000fe400000012ff */
[----:B------:R-:W-:Y:S02]  /*20320*/  SHF.R.U64 R60, R60, 0x3, RZ ;  /* 0x000000033c3c7819 */ /* 0x000fe400000012ff */
        /* <DEDUP_REMOVED lines=13> */
[----:B------:R-:W-:-:S02]  /*20400*/  UIMAD UR10, UR11, UR12, URZ ;  /* 0x0000000c0b0a72a4 */ /* 0x000fc4000f8e023f */
[----:B------:R-:W-:Y:S02]  /*20410*/  UIMAD.WIDE.U32 UR8, UR4, UR12, URZ ;  /* 0x0000000c040872a5 */ /* 0x000fe4000f8e003f */
[----:B------:R-:W-:-:S03]  /*20420*/  UIMAD UR10, UR4, UR13, UR10 ;  /* 0x0000000d040a72a4 */ /* 0x000fc6000f8e020a */
[----:B------:R-:W-:Y:S01]  /*20430*/  ULDC.64 UR12, c[0x0][0xbe8] ;  /* 0x0002fa00000c7ab9 */ /* 0x000fe20000000a00 */
[----:B------:R-:W-:Y:S02]  /*20440*/  UIADD3 UR9, UR9, UR10, URZ ;  /* 0x0000000a09097290 */ /* 0x000fe4000fffe03f */
[----:B------:R-:W-:Y:S01]  /*20450*/  UIMAD UR4, UR16, UR12, URZ ;  /* 0x0000000c100472a4 */ /* 0x000fe2000f8e023f */
[----:B------:R-:W-:Y:S01]  /*20460*/  VIADD R76, R211, UR43 ;  /* 0x0000002bd34c7c36 */ /* 0x000fe20008000000 */
[----:B------:R-:W-:Y:S02]  /*20470*/  UIMAD.WIDE.U32 UR8, UR37, UR12, UR8 ;  /* 0x0000000c250872a5 */ /* 0x000fe4000f8e0008 */
[----:B------:R-:W-:Y:S01]  /*20480*/  UIMAD UR4, UR37, UR13, UR4 ;  /* 0x0000000d250472a4 */ /* 0x000fe2000f8e0204 */
[----:B------:R-:W-:-:S03]  /*20490*/  ULDC.64 UR10, c[0x0][0xbf0] ;  /* 0x0002fc00000a7ab9 */ /* 0x000fc60000000a00 */
[----:B------:R-:W-:Y:S02]  /*204a0*/  UIADD3 UR9, UR9, UR4, URZ ;  /* 0x0000000409097290 */ /* 0x000fe4000fffe03f */
[----:B------:R-:W-:Y:S02]  /*204b0*/  UIMAD UR4, UR18, UR10, URZ ;  /* 0x0000000a120472a4 */ /* 0x000fe4000f8e023f */
[----:B------:R-:W-:Y:S02]  /*204c0*/  UIMAD.WIDE.U32 UR8, UR17, UR10, UR8 ;  /* 0x0000000a110872a5 */ /* 0x000fe4000f8e0008 */
[----:B------:R-:W-:-:S03]  /*204d0*/  UIMAD UR4, UR17, UR11, UR4 ;  /* 0x0000000b110472a4 */ /* 0x000fc6000f8e0204 */
[----:B------:R-:W-:Y:S01]  /*204e0*/  ULDC.64 UR10, c[0x0][0xbe0] ;  /* 0x0002f800000a7ab9 */ /* 0x000fe20000000a00 */
[----:B------:R-:W-:Y:S01]  /*204f0*/  UIADD3 UR4, UR9, UR4, URZ ;  /* 0x0000000409047290 */ /* 0x000fe2000fffe03f */
[----:B------:R-:W-:-:S05]  /*20500*/  VIADD R82, R210, UR43 ;  /* 0x0000002bd2527c36 */ /* 0x000fca0008000000 */
[----:B------:R-:W-:Y:S01]  /*20510*/  ISETP.GE.AND P2, PT, R82, R19, PT ;  /* 0x000000135200720c */ /* 0x000fe20003f46270 */
[----:B------:R-:W-:Y:S01]  /*20520*/  BSSY B1, `(.L_x_3285) ;  /* 0x000004a000017945 */ /* 0x000fe20003800000 */
[----:B--2---:R0:W-:Y:S04]  /*20530*/  @!P0 ST.E desc[UR40][R54.64], R21 ;  /* 0x0000001536008985 */ /* 0x0041e8000c101928 */
[----:B------:R1:W5:Y:S04]  /*20540*/  LD.E.128 R4, desc[UR40][R2.64] ;  /* 0x0000002802047980 */ /* 0x000368000c101d00 */
[----:B------:R-:W5:Y:S01]  /*20550*/  LD.E.128 R8, desc[UR40][R8.64] ;  /* 0x0000002808087980 */ /* 0x000f62000c101d00 */
[----:B0-----:R-:W-:-:S03]  /*20560*/  IMAD.MOV.U32 R21, RZ, RZ, R76 ;  /* 0x000000ffff157224 */ /* 0x001fc600078e004c */
[----:B------:R-:W5:Y:S01]  /*20570*/  LD.E.128 R12, desc[UR40][R12.64] ;  /* 0x000000280c0c7980 */ /* 0x000f62000c101d00 */
[----:B-1----:R-:W0:Y:S01]  /*20580*/  @P1 LDC R3, c[0x0][0xcec] ;  /* 0x00033b00ff031b82 */ /* 0x002e220000000800 */
[----:B------:R-:W-:Y:S02]  /*20590*/  IMAD.U32 R2, RZ, RZ, UR8 ;  /* 0x00000008ff027e24 */ /* 0x000fe4000f8e00ff */
[----:B------:R-:W5:Y:S04]  /*205a0*/  LD.E.128 R24, desc[UR40][R24.64] ;  /* 0x0000002818187980 */ /* 0x000f68000c101d00 */
[----:B------:R-:W5:Y:S04]  /*205b0*/  LD.E.128 R28, desc[UR40][R28.64] ;  /* 0x000000281c1c7980 */ /* 0x000f68000c101d00 */
[----:B------:R-:W5:Y:S04]  /*205c0*/  LD.E.128 R32, desc[UR40][R32.64] ;  /* 0x0000002820207980 */ /* 0x000f68000c101d00 */
[----:B------:R-:W5:Y:S04]  /*205d0*/  LD.E.128 R36, desc[UR40][R36.64] ;  /* 0x0000002824247980 */ /* 0x000f68000c101d00 */
[----:B------:R-:W5:Y:S04]  /*205e0*/  LD.E.128 R40, desc[UR40][R40.64] ;  /* 0x0000002828287980 */ /* 0x000f68000c101d00 */
[----:B------:R-:W5:Y:S01]  /*205f0*/  LD.E.128 R44, desc[UR40][R44.64] ;  /* 0x000000282c2c7980 */ /* 0x000f62000c101d00 */
[----:B0-----:R-:W-:-:S03]  /*20600*/  @P1 IMAD.HI.U32 R0, R76, R3, RZ ;  /* 0x000000034c001227 */ /* 0x001fc600078e00ff */
[----:B------:R-:W5:Y:S02]  /*20610*/  LD.E.128 R48, desc[UR40][R48.64] ;  /* 0x0000002830307980 */ /* 0x000f64000c101d00 */
[----:B---3--:R-:W-:Y:S02]  /*20620*/  @P1 SHF.R.U32.HI R21, RZ, R77, R0 ;  /* 0x0000004dff151219 */ /* 0x008fe40000011600 */
        /* <DEDUP_REMOVED lines=15> */
[----:B------:R-:W5:Y:S01]  /*20720*/  LD.E.128 R72, desc[UR40][R72.64] ;  /* 0x0000002848487980 */ /* 0x000f62000c101d00 */
[----:B------:R-:W-:Y:S01]  /*20730*/  IMAD.IADD R3, R3, 0x1, R79 ;  /* 0x0000000103037824 */ /* 0x000fe200078e024f */
[----:B------:R-:W-:Y:S01]  /*20740*/  UIADD3 UR4, UR46, 0x32420, URZ ;  /* 0x000324202e047890 */ /* 0x000fe2000fffe03f */
[----:B------:R-:W-:Y:S01]  /*20750*/  IMAD R20, R0, UR8, RZ ;  /* 0x0000000800147c24 */ /* 0x000fe2000f8e02ff */
[----:B------:R-:W-:Y:S01]  /*20760*/  @!PT LDS RZ, [RZ] ;  /* 0x00000000fffff984 */ /* 0x000fe20000000800 */
[----:B------:R-:W-:Y:S01]  /*20770*/  @!PT LDS RZ, [RZ] ;  /* 0x00000000fffff984 */ /* 0x000fe20000000800 */
[----:B------:R-:W-:Y:S01]  /*20780*/  @!PT LDS RZ, [RZ] ;  /* 0x00000000fffff984 */ /* 0x000fe20000000800 */
[----:B------:R-:W-:Y:S01]  /*20790*/  @!PT LDS RZ, [RZ] ;  /* 0x00000000fffff984 */ /* 0x000fe20000000800 */
[----:B------:R0:W-:Y:S06]  /*207a0*/  MEMBAR.ALL.CTA ;  /* 0x0000000000007992 */ /* 0x0001ec0000008000 */
[----:B0-----:R-:W0:Y:S01]  /*207b0*/  FENCE.VIEW.ASYNC.S ;  /* 0x00000000000073c6 */ /* 0x001e220000000000 */
[----:B------:R-:W-:Y:S01]  /*207c0*/  IMAD.WIDE.U32 R2, R77, UR8, R2 ;  /* 0x000000084d027c25 */ /* 0x000fe2000f8e0002 */
[----:B------:R-:W-:-:S03]  /*207d0*/  UPRMT UR4, URZ, 0x654, UR4 ;  /* 0x000006543f047896 */ /* 0x000fc60008000004 */
[----:B------:R-:W-:Y:S01]  /*207e0*/  IMAD R21, R77, UR9, R20 ;  /* 0x000000094d157c24 */ /* 0x000fe2000f8e0214 */
[----:B------:R-:W-:Y:S01]  /*207f0*/  ULDC.64 UR8, c[0x0][0xb80] ;  /* 0x0002e00000087ab9 */ /* 0x000fe20000000a00 */
[----:B------:R-:W-:Y:S01]  /*20800*/  VIADD R0, R82, 0x20 ;  /* 0x0000002052007836 */ /* 0x000fe20000000000 */
[----:B------:R-:W-:Y:S01]  /*20810*/  LEA R80, P3, R2, UR8, 0x1 ;  /* 0x0000000802507c11 */ /* 0x000fe2000f8608ff */
[----:B------:R-:W-:-:S03]  /*20820*/  IMAD.IADD R3, R3, 0x1, R21 ;  /* 0x0000000103037824 */ /* 0x000fc600078e0215 */
[-C--:B------:R-:W-:Y:S01]  /*20830*/  ISETP.GE.AND P1, PT, R0, R19.reuse, PT ;  /* 0x000000130000720c */ /* 0x080fe20003f26270 */
[----:B------:R-:W-:Y:S01]  /*20840*/  VIADD R0, R82, 0x40 ;  /* 0x0000004052007836 */ /* 0x000fe20000000000 */
[----:B------:R-:W-:Y:S01]  /*20850*/  LEA.HI.X R81, R2, UR9, R3, 0x1, P3 ;  /* 0x0000000902517c11 */ /* 0x000fe200098f0c03 */
[----:B0-----:R0:W1:Y:S03]  /*20860*/  SHFL.IDX PT, R78, R80, RZ, 0x181f ;  /* 0x00181fff504e7589 */ /* 0x00106600000e0000 */
[----:B------:R-:W-:Y:S02]  /*20870*/  ISETP.GE.AND P0, PT, R0, R19, PT ;  /* 0x000000130000720c */ /* 0x000fe40003f06270 */
[----:B------:R0:W2:Y:S01]  /*20880*/  SHFL.IDX PT, R0, R81, RZ, 0x181f ;  /* 0x00181fff51007589 */ /* 0x0000a200000e0000 */
[----:B------:R-:W-:Y:S01]  /*20890*/  SYNCS.ARRIVE.TRANS64.RED.A1T0 RZ, [UR4], RZ ;  /* 0x000000ffffff79a7 */ /* 0x000fe20008100404 */
[----:B------:R-:W-:Y:S09]  /*208a0*/  @P2 BRA `(.L_x_3286) ;  /* 0x0000000000442947 */ /* 0x000ff20003800000 */
        /* <DEDUP_REMOVED lines=17> */
.L_x_3286:
[----:B------:R-:W-:Y:S05]  /*209c0*/  BSYNC B1 ;  /* 0x0000000000017941 */ /* 0x000fea0003800000 */
.L_x_3285:
        /* <DEDUP_REMOVED lines=9> */
[-C--:B---3--:R-:W-:Y:S02]  /*20a60*/  @!P4 LEA R2, P6, R194, R20.reuse, 0x1 ;  /* 0x00000014c202c211 */ /* 0x088fe400078c08ff */
[----:B-----5:R-:W-:Y:S02]  /*20a70*/  @!P3 LEA R4, P5, R196, R20, 0x1 ;  /* 0x00000014c404b211 */ /* 0x020fe400078a08ff */
        /* <DEDUP_REMOVED lines=10> */
.L_x_3288:
[----:B------:R-:W-:Y:S05]  /*20b20*/  BSYNC B1 ;  /* 0x0000000000017941 */ /* 0x000fea0003800000 */
.L_x_3287:
[----:B----4-:R4:W0:Y:S01]  /*20b30*/  SHFL.IDX PT, R0, R81, 0x2, 0x181f ;  /* 0x00581f0051007f89 */ /* 0x01082200000e0000 */
        /* <DEDUP_REMOVED lines=8> */
[-C--:B---3--:R-:W-:Y:S02]  /*20bc0*/  @!P3 LEA R2, P6, R194, R8.reuse, 0x1 ;  /* 0x00000008c202b211 */ /* 0x088fe400078c08ff */
[-C--:B------:R-:W-:Y:S02]  /*20bd0*/  @!P2 LEA R4, P5, R196, R8.reuse, 0x1 ;  /* 0x00000008c404a211 */ /* 0x080fe400078a08ff */
[----:B------:R-:W-:Y:S02]  /*20be0*/  @!P1 LEA R6, P4, R195, R8, 0x1 ;  /* 0x00000008c3069211 */ /* 0x000fe400078808ff */
[----:B0-----:R-:W-:Y:S02]  /*20bf0*/  @!P3 LEA.HI.X R3, R194, R0, R203, 0x1, P6 ;  /* 0x00000000c203b211 */ /* 0x001fe400030f0ccb */
        /* <DEDUP_REMOVED lines=8> */
.L_x_3290:
[----:B------:R-:W-:Y:S05]  /*20c80*/  BSYNC B1 ;  /* 0x0000000000017941 */ /* 0x000fea0003800000 */
.L_x_3289:
[----:B0-----:R-:W-:Y:S01]  /*20c90*/  VIADD R0, R82, 0x60 ;  /* 0x0000006052007836 */ /* 0x001fe20000000000 */
[----:B--2-4-:R-:W4:Y:S04]  /*20ca0*/  SHFL.IDX PT, R81, R81, 0x3, 0x181f ;  /* 0x00781f0051517f89 */ /* 0x014f2800000e0000 */
[----:B------:R-:W-:Y:S01]  /*20cb0*/  ISETP.GE.AND P0, PT, R0, R19, PT ;  /* 0x000000130000720c */ /* 0x000fe20003f06270 */
[----:B------:R-:W0:-:S12]  /*20cc0*/  SHFL.IDX PT, R80, R80, 0x3, 0x181f ;  /* 0x00781f0050507f89 */ /* 0x000e1800000e0000 */
[----:B------:R-:W-:Y:S05]  /*20cd0*/  @P0 BRA `(.L_x_3291) ;  /* 0x0000000c00a80947 */ /* 0x000fea0003800000 */
[----:B------:R-:W-:Y:S02]  /*20ce0*/  ULDC UR4, c[0x0][0xbc8] ;  /* 0x0002f20000047ab9 */ /* 0x000fe40000000800 */
[----:B------:R-:W-:Y:S02]  /*20cf0*/  ISETP.GE.AND P3, PT, R194, UR4, PT ;  /* 0x00000004c2007c0c */ /* 0x000fe4000bf66270 */
[----:B------:R-:W-:Y:S02]  /*20d00*/  ISETP.GE.AND P4, PT, R196, UR4, PT ;  /* 0x00000004c4007c0c */ /* 0x000fe4000bf86270 */
[----:B------:R-:W-:-:S09]  /*20d10*/  ISETP.GE.AND P5, PT, R195, UR4, PT ;  /* 0x00000004c3007c0c */ /* 0x000fd2000bfa6270 */
[-C--:B0-----:R-:W-:Y:S02]  /*20d20*/  @!P3 LEA R2, P0, R194, R80.reuse, 0x1 ;  /* 0x00000050c202b211 */ /* 0x081fe400078008ff */
[-C--:B------:R-:W-:Y:S02]  /*20d30*/  @!P4 LEA R4, P1, R196, R80.reuse, 0x1 ;  /* 0x00000050c404c211 */ /* 0x080fe400078208ff */
[C---:B------:R-:W-:Y:S02]  /*20d40*/  @!P5 LEA R6, P2, R195.reuse, R80, 0x1 ;  /* 0x00000050c306d211 */ /* 0x040fe400078408ff */
        /* <DEDUP_REMOVED lines=12> */
.L_x_3283:
        /* <DEDUP_REMOVED lines=32> */
.L_x_3292:
        /* <DEDUP_REMOVED lines=47> */
.L_x_3294:
[----:B------:R-:W-:Y:S05]  /*21300*/  BSYNC B1 ;  /* 0x0000000000017941 */ /* 0x000fea0003800000 */
.L_x_3293:
[----:B0-----:R-:W0:Y:S01]  /*21310*/  @P0 LDC R3, c[0x0][0xcf0] ;  /* 0x00033c00ff030b82 */ /* 0x001e220000000800 */
[----:B------:R-:W-:Y:S01]  /*21320*/  ULDC.64 UR16, c[0x0][0xba0] ;  /* 0x0002e80000107ab9 */ /* 0x000fe20000000a00 */
[----:B------:R-:W-:Y:S01]  /*21330*/  VIADD R6, R211, UR43 ;  /* 0x0000002bd3067c36 */ /* 0x000fe20008000000 */
[----:B------:R-:W-:Y:S01]  /*21340*/  UIMAD UR10, UR11, UR16, URZ ;  /* 0x000000100b0a72a4 */ /* 0x000fe2000f8e023f */
[----:B------:R-:W-:Y:S01]  /*21350*/  BSSY B1, `(.L_x_3295) ;  /* 0x0000040000017945 */ /* 0x000fe20003800000 */
[----:B------:R-:W-:Y:S01]  /*21360*/  UIMAD.WIDE.U32 UR8, UR4, UR16, URZ ;  /* 0x00000010040872a5 */ /* 0x000fe2000f8e003f */
[----:B------:R-:W-:Y:S01]  /*21370*/  @P0 IMAD.HI.U32 R2, R6, R9, RZ ;  /* 0x0000000906020227 */ /* 0x000fe200078e00ff */
[----:B------:R-:W-:-:S03]  /*21380*/  UIMAD UR10, UR4, UR17, UR10 ;  /* 0x00000011040a72a4 */ /* 0x000fc6000f8e020a */
[----:B------:R-:W-:Y:S01]  /*21390*/  ULDC.64 UR16, c[0x0][0xbe8] ;  /* 0x0002fa0000107ab9 */ /* 0x000fe20000000a00 */
[----:B------:R-:W-:Y:S01]  /*213a0*/  UIADD3 UR9, UR9, UR10, URZ ;  /* 0x0000000a09097290 */ /* 0x000fe2000fffe03f */
[----:B------:R-:W-:Y:S01]  /*213b0*/  IMAD.MOV.U32 R5, RZ, RZ, R6 ;  /* 0x000000ffff057224 */ /* 0x000fe200078e0006 */
[----:B------:R-:W-:Y:S02]  /*213c0*/  UIMAD UR4, UR12, UR16, URZ ;  /* 0x000000100c0472a4 */ /* 0x000fe4000f8e023f */
[----:B------:R-:W-:Y:S02]  /*213d0*/  UIMAD.WIDE.U32 UR8, UR37, UR16, UR8 ;  /* 0x00000010250872a5 */ /* 0x000fe4000f8e0008 */
        /* <DEDUP_REMOVED lines=22> */
[----:B------:R-:W-:Y:S02]  /*21540*/  VIADD R6, R210, UR43 ;  /* 0x0000002bd2067c36 */ /* 0x000fe40008000000 */
        /* <DEDUP_REMOVED lines=32> */
.L_x_3296:
[----:B------:R-:W-:Y:S05]  /*21750*/  BSYNC B1 ;  /* 0x0000000000017941 */ /* 0x000fea0003800000 */
.L_x_3295:
        /* <DEDUP_REMOVED lines=21> */
.L_x_3298:
[----:B------:R-:W-:Y:S05]  /*218b0*/  BSYNC B1 ;  /* 0x0000000000017941 */ /* 0x000fea0003800000 */
.L_x_3297:
        /* <DEDUP_REMOVED lines=21> */
.L_x_3300:
[----:B------:R-:W-:Y:S05]  /*21a10*/  BSYNC B1 ;  /* 0x0000000000017941 */ /* 0x000fea0003800000 */
.L_x_3299:
[----:B0-----:R-:W-:Y:S01]  /*21a20*/  VIADD R0, R6, 0x60 ;  /* 0x0000006006007836 */ /* 0x001fe20000000000 */
[----:B--2-4-:R-:W0:Y:S04]  /*21a30*/  SHFL.IDX PT, R5, R5, 0x3, 0x181f ;  /* 0x00781f0005057f89 */ /* 0x014e2800000e0000 */
[----:B------:R-:W-:Y:S01]  /*21a40*/  ISETP.GE.AND P0, PT, R0, R11, PT ;  /* 0x0000000b0000720c */ /* 0x000fe20003f06270 */
[----:B-1-3--:R1:W2:-:S12]  /*21a50*/  SHFL.IDX PT, R2, R4, 0x3, 0x181f ;  /* 0x00781f0004027f89 */ /* 0x00a29800000e0000 */
[----:B-1----:R-:W-:Y:S05]  /*21a60*/  @P0 BRA `(.L_x_3291) ;  /* 0x0000000000440947 */ /* 0x002fea0003800000 */
[----:B------:R-:W-:Y:S02]  /*21a70*/  ULDC UR4, c[0x0][0xbc8] ;  /* 0x0002f20000047ab9 */ /* 0x000fe40000000800 */
[----:B------:R-:W-:Y:S02]  /*21a80*/  ISETP.GE.AND P3, PT, R194, UR4, PT ;  /* 0x00000004c2007c0c */ /* 0x000fe4000bf66270 */
[----:B------:R-:W-:Y:S02]  /*21a90*/  ISETP.GE.AND P2, PT, R196, UR4, PT ;  /* 0x00000004c4007c0c */ /* 0x000fe4000bf46270 */
[----:B------:R-:W-:Y:S02]  /*21aa0*/  ISETP.GE.AND P1, PT, R195, UR4, PT ;  /* 0x00000004c3007c0c */ /* 0x000fe4000bf26270 */
[----:B------:R-:W-:-:S07]  /*21ab0*/  ISETP.GE.AND P0, PT, R197, UR4, PT ;  /* 0x00000004c5007c0c */ /* 0x000fce000bf06270 */
[-C--:B--2---:R-:W-:Y:S02]  /*21ac0*/  @!P3 LEA R6, P6, R194, R2.reuse, 0x1 ;  /* 0x00000002c206b211 */ /* 0x084fe400078c08ff */
[-C--:B------:R-:W-:Y:S02]  /*21ad0*/  @!P2 LEA R8, P5, R196, R2.reuse, 0x1 ;  /* 0x00000002c408a211 */ /* 0x080fe400078a08ff */
[-C--:B------:R-:W-:Y:S02]  /*21ae0*/  @!P1 LEA R10, P4, R195, R2.reuse, 0x1 ;  /* 0x00000002c30a9211 */ /* 0x080fe400078808ff */
[-C--:B0-----:R-:W-:Y:S02]  /*21af0*/  @!P3 LEA.HI.X R7, R194, R5.reuse, R203, 0x1, P6 ;  /* 0x00000005c207b211 */ /* 0x081fe400030f0ccb */
        /* <DEDUP_REMOVED lines=8> */
.L_x_3291:
[----:B------:R-:W-:Y:S05]  /*21b80*/  BSYNC B0 ;  /* 0x0000000000007941 */ /* 0x000fea0003800000 */
.L_x_3282:
[----:B------:R-:W-:Y:S02]  /*21b90*/  ULDC UR4, c[0x0][0xd3c] ;  /* 0x00034f0000047ab9 */ /* 0x000fe40000000800 */
[----:B------:R-:W-:-:S06]  /*21ba0*/  UISETP.GE.AND UP0, UPT, UR6, UR4, UPT ;  /* 0x000000040600728c */ /* 0x000fcc000bf06270 */
[----:B------:R-:W-:-:S13]  /*21bb0*/  PLOP3.LUT P0, PT, PT, PT, UP0, 0x80, 0x0 ;  /* 0x000000000000781c */ /* 0x000fda0003f0f008 */
[----:B------:R-:W-:Y:S05]  /*21bc0*/  @!P0 BRA `(.L_x_3301) ;  /* 0xfffffdf400fc8947 */ /* 0x000fea000383ffff */
[----:B------:R-:W-:Y:S05]  /*21bd0*/  EXIT ;  /* 0x000000000000794d */ /* 0x000fea0003800000 */
.L_x_3174:
[----:B------:R-:W-:-:S08]  /*21be0*/  NOP ;  /* 0x0000000000007918 */ /* 0x000fd00000000000 */
[----:B----4-:R-:W0:-:S00]  /*21bf0*/  USETMAXREG.DEALLOC.CTAPOOL 0x18 ;  /* 0x00000018000079c8 */ /* 0x010e0000080e0500 */
[----:B0-----:R-:W2:Y:S01]  /*21c00*/  LDL.LU R2, [R1+0x47c] ;  /* 0x00047c0001027983 */ /* 0x001ea20000300800 */
[----:B------:R-:W-:Y:S01]  /*21c10*/  LOP3.LUT R0, R0, 0x3, RZ, 0xc0, !PT ;  /* 0x0000000300007812 */ /* 0x000fe200078ec0ff */
[----:B------:R-:W-:-:S05]  /*21c20*/  IMAD.MOV.U32 R4, RZ, RZ, RZ ;  /* 0x000000ffff047224 */ /* 0x000fca00078e00ff */
[----:B------:R-:W0:Y:S02]  /*21c30*/  SHFL.IDX PT, R0, R0, RZ, 0x1f ;  /* 0x00001fff00007589 */ /* 0x000e2400000e0000 */
[----:B0-----:R-:W-:Y:S02]  /*21c40*/  ISETP.NE.AND P0, PT, R0, RZ, PT ;  /* 0x000000ff0000720c */ /* 0x001fe40003f05270 */
        /* <DEDUP_REMOVED lines=11> */
.L_x_3302:
        /* <DEDUP_REMOVED lines=42> */
.L_x_3308:
        /* <DEDUP_REMOVED lines=12> */
.L_x_3307:
[----:B------:R-:W-:Y:S05]  /*22060*/  BSYNC B0 ;  /* 0x0000000000007941 */ /* 0x000fea0003800000 */
.L_x_3306:
        /* <DEDUP_REMOVED lines=21> */
.L_x_3304:
        /* <DEDUP_REMOVED lines=20> */
.L_x_3309:
        /* <DEDUP_REMOVED lines=56> */
.L_x_3305:
[----:B------:R-:W-:Y:S02]  /*22680*/  IMAD.MOV.U32 R17, RZ, RZ, RZ ;  /* 0x000000ffff117224 */ /* 0x000fe400078e00ff */
[----:B------:R-:W-:Y:S02]  /*22690*/  IMAD.U32 R16, RZ, RZ, UR6 ;  /* 0x00000006ff107e24 */ /* 0x000fe4000f8e00ff */
[----:B------:R-:W-:-:S07]  /*226a0*/  IMAD.MOV.U32 R18, RZ, RZ, RZ ;  /* 0x000000ffff127224 */ /* 0x000fce00078e00ff */
.L_x_3310:
[----:B------:R-:W-:-:S13]  /*226b0*/  ISETP.NE.AND P0, PT, R0, RZ, PT ;  /* 0x000000ff0000720c */ /* 0x000fda0003f05270 */
[----:B------:R-:W1:Y:S01]  /*226c0*/  @!P0 S2R R3, SR_CgaCtaId ;  /* 0x0000000000038919 */ /* 0x000e620000008800 */
[----:B------:R-:W-:-:S04]  /*226d0*/  @!P0 MOV R0, 0x400 ;  /* 0x0000040000008802 */ /* 0x000fc80000000f00 */
[----:B-1----:R-:W-:-:S05]  /*226e0*/  @!P0 LEA R0, R3, R0, 0x18 ;  /* 0x0000000003008211 */ /* 0x002fca00078ec0ff */
[----:B------:R2:W-:Y:S01]  /*226f0*/  @!P0 STS.128 [R0+0x324d0], R16 ;  /* 0x0324d01000008388 */ /* 0x0005e20000000c00 */
[----:B------:R-:W-:Y:S06]  /*22700*/  BAR.ARV 0x5, 0x180 ;  /* 0x0146000000007b1d */ /* 0x000fec0000002000 */
.L_x_3303:
        /* <DEDUP_REMOVED lines=11> */
[----:B------:R-:W-:Y:S01]  /*227c0*/  STL [R1+0x4cc], RZ ;  /* 0x0004ccff01007387 */ /* 0x000fe20000100800 */
[----:B------:R-:W-:Y:S01]  /*227d0*/  ULDC UR37, c[0x0][0xc] ;  /* 0x0000030000257ab9 */ /* 0x000fe20000000800 */
[----:B------:R-:W-:Y:S02]  /*227e0*/  ULDC.64 UR38, c[0x0][0x198] ;  /* 0x0000660000267ab9 */ /* 0x000fe40000000a00 */
[----:B------:R-:W-:Y:S01]  /*227f0*/  STL [R1+0x464], RZ ;  /* 0x000464ff01007387 */ /* 0x000fe20000100800 */
        /* <DEDUP_REMOVED lines=16> */
[----:B------:R1:W-:Y:S01]  /*22900*/  STL [R1+0x470], R2 ;  /* 0x0004700201007387 */ /* 0x0003e20000100800 */
[C---:B0-----:R-:W-:Y:S02]  /*22910*/  LOP3.LUT R3, R0.reuse, 0x40, RZ, 0xfc, !PT ;  /* 0x0000004000037812 */ /* 0x041fe400078efcff */
[C---:B-1----:R-:W-:Y:S02]  /*22920*/  LOP3.LUT R2, R0.reuse, 0x80, RZ, 0xfc, !PT ;  /* 0x0000008000027812 */ /* 0x042fe400078efcff */
[----:B------:R-:W-:-:S07]  /*22930*/  LOP3.LUT R0, R0, 0xc0, RZ, 0xfc, !PT ;  /* 0x000000c000007812 */ /* 0x000fce00078efcff */
.L_x_3427:
[----:B------:R-:W-:Y:S05]  /*22940*/  YIELD ;  /* 0x0000000000007946 */ /* 0x000fea0003800000 */
[----:B------:R-:W-:Y:S01]  /*22950*/  ULDC.64 UR4, c[0x0][0xb20] ;  /* 0x0002c80000047ab9 */ /* 0x000fe20000000a00 */
[----:B---3--:R-:W-:Y:S01]  /*22960*/  IMAD.MOV.U32 R0, RZ, RZ, RZ ;  /* 0x000000ffff007224 */ /* 0x008fe200078e00ff */
[----:B------:R-:W-:Y:S01]  /*22970*/  ISETP.NE.U32.AND P0, PT, RZ, UR4, PT ;  /* 0x00000004ff007c0c */ /* 0x000fe2000bf05070 */
[----:B0-----:R-:W0:Y:S01]  /*22980*/  LDC.64 R4, c[0x0][0xaf8] ;  /* 0x0002be00ff047b82 */ /* 0x001e220000000a00 */
[----:B-1---5:R-:W-:Y:S01]  /*22990*/  CS2R R8, SRZ ;  /* 0x0000000000087805 */ /* 0x022fe2000001ff00 */
[----:B------:R-:W-:Y:S01]  /*229a0*/  ULDC.64 UR6, c[0x0][0xb00] ;  /* 0x0002c00000067ab9 */ /* 0x000fe20000000a00 */
[----:B------:R-:W-:Y:S01]  /*229b0*/  ISETP.NE.AND.EX P0, PT, RZ, UR5, PT, P0 ;  /* 0x00000005ff007c0c */ /* 0x000fe2000bf05300 */
[----:B------:R-:W-:-:S12]  /*229c0*/  ULDC.64 UR4, c[0x0][0xb10] ;  /* 0x0002c40000047ab9 */ /* 0x000fd80000000a00 */
[----:B--2---:R-:W1:Y:S02]  /*229d0*/  @P0 LDC.64 R2, c[0x0][0xb20] ;  /* 0x0002c800ff020b82 */ /* 0x004e640000000a00 */
        /* <DEDUP_REMOVED lines=11> */
[----:B------:R-:W1:Y:S08]  /*22a90*/  @P2 LDC.64 R6, c[0x0][0xb10] ;  /* 0x0002c400ff062b82 */ /* 0x000e700000000a00 */
        /* <DEDUP_REMOVED lines=23> */
.L_x_3312:
        /* <DEDUP_REMOVED lines=10> */
.L_x_3313:
[----:B------:R-:W-:Y:S05]  /*22cb0*/  @!P1 BRA `(.L_x_3314) ;  /* 0x00000000000c9947 */ /* 0x000fea0003800000 */
[----:B------:R-:W2:Y:S04]  /*22cc0*/  LDG.E R6, desc[UR40][R2.64] ;  /* 0x0000002802067981 */ /* 0x000ea8000c1e1900 */
[----:B------:R-:W2:Y:S02]  /*22cd0*/  LDG.E R2, desc[UR40][R2.64+0x4] ;  /* 0x0000042802027981 */ /* 0x000ea4000c1e1900 */
[----:B--2---:R-:W-:-:S07]  /*22ce0*/  IMAD.IADD R6, R2, 0x1, -R6 ;  /* 0x0000000102067824 */ /* 0x004fce00078e0a06 */
.L_x_3314:
        /* <DEDUP_REMOVED lines=28> */
.L_x_3317:
[----:B------:R-:W-:-:S13]  /*22eb0*/  ISETP.NE.AND P0, PT, R3, 0x1, PT ;  /* 0x000000010300780c */ /* 0x000fda0003f05270 */
[----:B------:R-:W2:Y:S02]  /*22ec0*/  @P0 LDC.64 R4, c[0x0][0xae0] ;  /* 0x0002b800ff040b82 */ /* 0x000ea40000000a00 */
[----:B--2---:R-:W-:-:S05]  /*22ed0*/  @P0 IMAD.HI.U32 R4, R7, R4, RZ ;  /* 0x0000000407040227 */ /* 0x004fca00078e00ff */
[----:B------:R-:W-:-:S07]  /*22ee0*/  @P0 SHF.R.U32.HI R7, RZ, R5, R4 ;  /* 0x00000005ff070219 */ /* 0x000fce0000011604 */
.L_x_3318:
[----:B------:R-:W-:Y:S05]  /*22ef0*/  BSYNC B0 ;  /* 0x0000000000007941 */ /* 0x000fea0003800000 */
.L_x_3316:
[----:B------:R-:W-:-:S05]  /*22f00*/  IMAD R7, R7, R3, R3 ;  /* 0x0000000307077224 */ /* 0x000fca00078e0203 */
[----:B------:R-:W-:-:S07]  /*22f10*/  VIMNMX R2, R2, R7, PT ;  /* 0x0000000702027248 */ /* 0x000fce0003fe0100 */
.L_x_3315:
        /* <DEDUP_REMOVED lines=29> */
.L_x_3321:
[----:B------:R-:W-:-:S13]  /*230f0*/  ISETP.NE.AND P0, PT, R3, 0x1, PT ;  /* 0x000000010300780c */ /* 0x000fda0003f05270 */
[----:B------:R-:W3:Y:S02]  /*23100*/  @P0 LDC.64 R4, c[0x0][0xae0] ;  /* 0x0002b800ff040b82 */ /* 0x000ee40000000a00 */
[----:B---3--:R-:W-:-:S05]  /*23110*/  @P0 IMAD.HI.U32 R4, R2, R4, RZ ;  /* 0x0000000402040227 */ /* 0x008fca00078e00ff */
[----:B------:R-:W-:-:S07]  /*23120*/  @P0 SHF.R.U32.HI R2, RZ, R5, R4 ;  /* 0x00000005ff020219 */ /* 0x000fce0000011604 */
.L_x_3322:
[----:B------:R-:W-:Y:S05]  /*23130*/  BSYNC B0 ;  /* 0x0000000000007941 */ /* 0x000fea0003800000 */
.L_x_3320:
[----:B------:R-:W-:-:S05]  /*23140*/  IMAD R2, R2, R3, RZ ;  /* 0x0000000302027224 */ /* 0x000fca00078e02ff */
[----:B------:R-:W-:-:S07]  /*23150*/  VIMNMX R0, R0, R2, !PT ;  /* 0x0000000200007248 */ /* 0x000fce0007fe0100 */
.L_x_3319:
        /* <DEDUP_REMOVED lines=13> */
[----:B------:R-:W-:Y:S02]  /*23230*/  VOTEU.ANY UR4, UPT, PT ;  /* 0x0000000000047886 */ /* 0x000fe400038e0100 */
[----:B------:R-:W3:Y:S08]  /*23240*/  FLO.U32 R0, UR4 ;  /* 0x0000000400007d00 */ /* 0x000ef000080e0000 */
[----:B------:R-:W4:Y:S01]  /*23250*/  POPC R5, UR4 ;  /* 0x0000000400057d09 */ /* 0x000f220008000000 */
[----:B---3--:R-:W-:-:S02]  /*23260*/  ISETP.EQ.U32.AND P0, PT, R0, R3, PT ;  /* 0x000000030000720c */ /* 0x008fc40003f02070 */
[----:B------:R-:W4:Y:S11]  /*23270*/  LDC.64 R2, c[0x0][0xd60] ;  /* 0x00035800ff027b82 */ /* 0x000f360000000a00 */
[----:B----4-:R-:W3:Y:S01]  /*23280*/  @P0 ATOMG.E.ADD.STRONG.GPU PT, R3, desc[UR40][R2.64], R5 ;  /* 0x00000005020309a8 */ /* 0x010ee200081ee1e8 */
[----:B------:R-:W4:Y:S02]  /*23290*/  S2R R4, SR_LTMASK ;  /* 0x0000000000047919 */ /* 0x000f240000003900 */
[----:B----4-:R-:W-:-:S04]  /*232a0*/  LOP3.LUT R4, R4, UR4, RZ, 0xc0, !PT ;  /* 0x0000000404047c12 */ /* 0x010fc8000f8ec0ff */
[----:B--2---:R-:W2:Y:S01]  /*232b0*/  POPC R7, R4 ;  /* 0x0000000400077309 */ /* 0x004ea20000000000 */
[----:B---3--:R-:W2:Y:S02]  /*232c0*/  SHFL.IDX PT, R0, R3, R0, 0x1f ;  /* 0x00001f0003007589 */ /* 0x008ea400000e0000 */
[----:B--2---:R-:W-:Y:S01]  /*232d0*/  IADD3 R16, R0, UR37, R7 ;  /* 0x0000002500107c10 */ /* 0x004fe2000fffe007 */
[----:B------:R-:W-:Y:S06]  /*232e0*/  BRA `(.L_x_3325) ;  /* 0x0000004800d07947 */ /* 0x000fec0003800000 */
.L_x_3324:
        /* <DEDUP_REMOVED lines=21> */
.L_x_3327:
[----:B------:R-:W-:Y:S05]  /*23440*/  BSYNC B6 ;  /* 0x0000000000067941 */ /* 0x000fea0003800000 */
.L_x_3326:
        /* <DEDUP_REMOVED lines=20> */
.L_x_3330:
        /* <DEDUP_REMOVED lines=15> */
.L_x_3329:
[----:B------:R-:W-:Y:S05]  /*23680*/  BSYNC B6 ;  /* 0x0000000000067941 */ /* 0x000fea0003800000 */
.L_x_3328:
        /* <DEDUP_REMOVED lines=23> */
.L_x_3444:
[----:B---3--:R-:W3:Y:S01]  /*23800*/  LDL.LU R4, [R1+0x47c] ;  /* 0x00047c0001047983 */ /* 0x008ee20000300800 */
[----:B------:R-:W-:Y:S02]  /*23810*/  PLOP3.LUT P1, PT, PT, PT, PT, 0x8, 0x0 ;  /* 0x000000000000781c */ /* 0x000fe40003f2e170 */
[----:B----4-:R-:W-:Y:S01]  /*23820*/  ISETP.NE.AND P0, PT, R14, RZ, PT ;  /* 0x000000ff0e00720c */ /* 0x010fe20003f05270 */
[----:B------:R4:W-:Y:S01]  /*23830*/  STL [R1+0x498], R0 ;  /* 0x0004980001007387 */ /* 0x0009e20000100800 */
[----:B---3--:R-:W-:-:S09]  /*23840*/  LOP3.LUT R4, R4, 0xfffffffe, RZ, 0xc0, !PT ;  /* 0xfffffffe04047812 */ /* 0x008fd200078ec0ff */
[----:B------:R-:W-:-:S05]  /*23850*/  @P1 LOP3.LUT R4, R4, 0x1, RZ, 0xfc, !PT ;  /* 0x0000000104041812 */ /* 0x000fca00078efcff */
[----:B------:R4:W-:Y:S01]  /*23860*/  STL [R1+0x47c], R4 ;  /* 0x00047c0401007387 */ /* 0x0009e20000100800 */
[----:B------:R-:W-:Y:S05]  /*23870*/  @P0 BRA `(.L_x_3332) ;  /* 0x00000004001c0947 */ /* 0x000fea0003800000 */
[----:B------:R-:W-:-:S03]  /*23880*/  UMOV UR4, 0xffffffff ;  /* 0xffffffff00047882 */ /* 0x000fc60000000000 */
[----:B------:R-:W-:Y:S05]  /*23890*/  BRA.DIV UR4, `(.L_x_3333) ;  /* 0x0000005a04547947 */ /* 0x000fea000b800000 */
[----:B------:R-:W-:-:S13]  /*238a0*/  ELECT P6, URZ, PT ;  /* 0x00000000003f782f */ /* 0x000fda00038c0000 */
.L_x_3447:
        /* <DEDUP_REMOVED lines=24> */
.L_x_3334:
[----:B--2---:R-:W2:Y:S04]  /*23a30*/  LDL R7, [R1+0x460] ;  /* 0x0004600001077983 */ /* 0x004ea80000100800 */
[----:B----4-:R-:W2:Y:S04]  /*23a40*/  LDL R0, [R1+0x464] ;  /* 0x0004640001007983 */ /* 0x010ea80000100800 */
[----:B---3--:R-:W3:Y:S01]  /*23a50*/  LDL R2, [R1+0x470] ;  /* 0x0004700001027983 */ /* 0x008ee20000100800 */
[----:B--2---:R-:W-:Y:S01]  /*23a60*/  IMAD R0, R0, 0x8, R7 ;  /* 0x0000000800007824 */ /* 0x004fe200078e0207 */
[----:B---3--:R-:W-:-:S04]  /*23a70*/  SHF.L.U32 R2, R2, 0x1f, RZ ;  /* 0x0000001f02027819 */ /* 0x008fc800000006ff */
[----:B------:R-:W2:Y:S02]  /*23a80*/  SYNCS.PHASECHK.TRANS64.TRYWAIT P0, [R0+URZ+0x32440], R2 ;  /* 0x03244002000075a7 */ /* 0x000ea4000800017f */
[----:B--2---:R-:W-:Y:S05]  /*23a90*/  @!P0 BRA `(.L_x_3335) ;  /* 0x0000005400f48947 */ /* 0x004fea0003800000 */
.L_x_3448:
        /* <DEDUP_REMOVED lines=11> */
.L_x_3336:
[----:B------:R-:W3:Y:S04]  /*23b50*/  LDL R6, [R1+0x460] ;  /* 0x0004600001067983 */ /* 0x000ee80000100800 */
[----:B------:R-:W3:Y:S04]  /*23b60*/  LDL R5, [R1+0x464] ;  /* 0x0004640001057983 */ /* 0x000ee80000100800 */
[----:B------:R-:W4:Y:S04]  /*23b70*/  LDL R4, [R1+0x498] ;  /* 0x0004980001047983 */ /* 0x000f280000100800 */
[----:B------:R-:W4:Y:S04]  /*23b80*/  LDL R3, [R1+0x478] ;  /* 0x0004780001037983 */ /* 0x000f280000100800 */
[----:B--2---:R-:W2:Y:S01]  /*23b90*/  LDL.LU R2, [R1+0x47c] ;  /* 0x00047c0001027983 */ /* 0x004ea20000300800 */
        /* <DEDUP_REMOVED lines=17> */
[----:B------:R3:W-:Y:S02]  /*23cb0*/  STL [R1+0x47c], R2 ;  /* 0x00047c0201007387 */ /* 0x0007e40000100800 */
[----:B------:R-:W-:-:S06]  /*23cc0*/  UMOV UR4, 0x0 ;  /* 0x0000000000047882 */ /* 0x000fcc0000000000 */
[----:B------:R3:W-:Y:S01]  /*23cd0*/  UTMALDG.4D [UR8], [UR6], desc[UR4] ;  /* 0x00000408060075b4 */ /* 0x0007e20008019000 */
[----:B------:R-:W-:Y:S02]  /*23ce0*/  NOP ;  /* 0x0000000000007918 */ /* 0x000fe40000000000 */
.L_x_3332:
[----:B----4-:R-:W4:Y:S04]  /*23cf0*/  LDL R0, [R1+0x460] ;  /* 0x0004600001007983 */ /* 0x010f280000100800 */
[----:B---3--:R-:W3:Y:S01]  /*23d00*/  LDL R2, [R1+0x490] ;  /* 0x0004900001027983 */ /* 0x008ee20000100800 */
[----:B------:R-:W-:Y:S05]  /*23d10*/  WARPSYNC.ALL ;  /* 0x0000000000007948 */ /* 0x000fea0003800000 */
[----:B------:R-:W-:Y:S01]  /*23d20*/  ULDC.64 UR4, c[0x0][0xaf8] ;  /* 0x0002be0000047ab9 */ /* 0x000fe20000000a00 */
[----:B------:R-:W-:Y:S01]  /*23d30*/  BSSY B6, `(.L_x_3337) ;  /* 0x0000020000067945 */ /* 0x000fe20003800000 */
[----:B------:R-:W-:Y:S01]  /*23d40*/  BAR.SYNC.DEFER_BLOCKING 0x8, 0x180 ;  /* 0x0206000000007b1d */ /* 0x000fe20000010000 */
[----:B------:R-:W-:-:S04]  /*23d50*/  ISETP.NE.U32.AND P0, PT, RZ, UR4, PT ;  /* 0x00000004ff007c0c */ /* 0x000fc8000bf05070 */
[----:B------:R-:W-:Y:S01]  /*23d60*/  ISETP.NE.AND.EX P0, PT, RZ, UR5, PT, P0 ;  /* 0x00000005ff007c0c */ /* 0x000fe2000bf05300 */
[----:B----4-:R-:W-:Y:S01]  /*23d70*/  VIADD R0, R0, 0x18400 ;  /* 0x0001840000007836 */ /* 0x010fe20000000000 */
[----:B---3--:R-:W-:-:S04]  /*23d80*/  SHF.R.S32.HI R3, RZ, 0x1f, R2 ;  /* 0x0000001fff037819 */ /* 0x008fc80000011402 */
[----:B------:R-:W-:Y:S02]  /*23d90*/  LOP3.LUT P1, RZ, R0, 0x3ff, RZ, 0xc0, !PT ;  /* 0x000003ff00ff7812 */ /* 0x000fe4000782c0ff */
[----:B------:R-:W-:Y:S01]  /*23da0*/  SHF.R.S32.HI R0, RZ, 0x1f, R19 ;  /* 0x0000001fff007819 */ /* 0x000fe20000011413 */
[----:B------:R-:W-:Y:S01]  /*23db0*/  STL [R1+0x4a0], R3 ;  /* 0x0004a00301007387 */ /* 0x000fe20000100800 */
[----:B------:R-:W-:Y:S02]  /*23dc0*/  SHF.R.S32.HI R2, RZ, 0x1f, R18 ;  /* 0x0000001fff027819 */ /* 0x000fe40000011412 */
[----:B------:R-:W-:-:S03]  /*23dd0*/  SEL R0, R0, RZ, !P0 ;  /* 0x000000ff00007207 */ /* 0x000fc60004000000 */
[----:B------:R-:W-:Y:S04]  /*23de0*/  STL [R1+0x4b0], R2 ;  /* 0x0004b00201007387 */ /* 0x000fe80000100800 */
[----:B------:R3:W-:Y:S02]  /*23df0*/  STL [R1+0x4b4], R0 ;  /* 0x0004b40001007387 */ /* 0x0007e40000100800 */
[----:B---3--:R-:W-:-:S05]  /*23e00*/  SEL R0, R19, RZ, !P0 ;  /* 0x000000ff13007207 */ /* 0x008fca0004000000 */
[----:B------:R3:W-:Y:S01]  /*23e10*/  STL [R1+0x49c], R0 ;  /* 0x00049c0001007387 */ /* 0x0007e20000100800 */
[----:B------:R-:W-:Y:S05]  /*23e20*/  @!P1 BRA `(.L_x_3338) ;  /* 0x0000000000409947 */ /* 0x000fea0003800000 */
[----:B------:R-:W-:Y:S01]  /*23e30*/  MOV R2, 0x0 ;  /* 0x0000000000027802 */ /* 0x000fe20000000f00 */
[----:B------:R-:W-:Y:S01]  /*23e40*/  ULDC.64 UR6, c[0x4][0x98] ;  /* 0x0100260000067ab9 */ /* 0x000fe20000000a00 */
[----:B------:R-:W-:Y:S01]  /*23e50*/  ULDC.64 UR8, c[0x4][0xa0] ;  /* 0x0100280000087ab9 */ /* 0x000fe20000000a00 */
[----:B------:R-:W-:Y:S01]  /*23e60*/  ULDC.64 UR4, c[0x4][0x20] ;  /* 0x0100080000047ab9 */ /* 0x000fe20000000a00 */
[----:B------:R-:W-:Y:S02]  /*23e70*/  IMAD.U32 R4, RZ, RZ, UR6 ;  /* 0x00000006ff047e24 */ /* 0x000fe4000f8e00ff */
[----:B------:R-:W4:Y:S01]  /*23e80*/  LDC.64 R2, c[0x4][R2] ;  /* 0x0100000002027b82 */ /* 0x000f220000000a00 */
        /* <DEDUP_REMOVED lines=9> */
[----:B01-34-:R-:W-:Y:S05]  /*23f20*/  CALL.ABS.NOINC R2 ;  /* 0x0000000002007343 */ /* 0x01bfea0003c00000 */
.L_x_3338:
[----:B------:R-:W-:Y:S05]  /*23f30*/  BSYNC B6 ;  /* 0x0000000000067941 */ /* 0x000fea0003800000 */
.L_x_3337:
[----:B------:R-:W4:Y:S01]  /*23f40*/  LDL R11, [R1+0x484] ;  /* 0x00048400010b7983 */ /* 0x000f220000100800 */
[----:B--2---:R-:W2:Y:S01]  /*23f50*/  LDC R7, c[0x0][0x448] ;  /* 0x00011200ff077b82 */ /* 0x004ea20000000800 */
[----:B------:R-:W-:Y:S01]  /*23f60*/  ULDC.64 UR4, c[0x0][0x298] ;  /* 0x0000a60000047ab9 */ /* 0x000fe20000000a00 */
[----:B------:R-:W-:Y:S01]  /*23f70*/  ULDC.64 UR6, c[0x0][0x280] ;  /* 0x0000a00000067ab9 */ /* 0x000fe20000000a00 */
[----:B------:R-:W4:Y:S04]  /*23f80*/  LDL R4, [R1+0x4a0] ;  /* 0x0004a00001047983 */ /* 0x000f280000100800 */
[----:B------:R-:W4:Y:S04]  /*23f90*/  LDL R10, [R1+0x490] ;  /* 0x00049000010a7983 */ /* 0x000f280000100800 */
[----:B01----:R-:W4:Y:S01]  /*23fa0*/  LDL R9, [R1+0x4b0] ;  /* 0x0004b00001097983 */ /* 0x003f220000100800 */
[----:B------:R-:W0:Y:S01]  /*23fb0*/  S2R R2, SR_TID.X ;  /* 0x0000000000027919 */ /* 0x000e220000002100 */
[----:B---3--:R-:W1:Y:S02]  /*23fc0*/  S2R R0, SR_TID.X ;  /* 0x0000000000007919 */ /* 0x008e640000002100 */
[----:B------:R-:W3:Y:S01]  /*23fd0*/  LDL R8, [R1+0x4b4] ;  /* 0x0004b40001087983 */ /* 0x000ee20000100800 */
[----:B--2---:R-:W-:-:S03]  /*23fe0*/  ISETP.NE.AND P0, PT, R7, 0x1, PT ;  /* 0x000000010700780c */ /* 0x004fc60003f05270 */
[----:B------:R-:W2:Y:S10]  /*23ff0*/  LDL R6, [R1+0x49c] ;  /* 0x00049c0001067983 */ /* 0x000eb40000100800 */
[----:B------:R-:W4:Y:S01]  /*24000*/  @P0 LDC R3, c[0x0][0x450] ;  /* 0x00011400ff030b82 */ /* 0x000f220000000800 */
[----:B0-----:R-:W-:-:S04]  /*24010*/  LOP3.LUT R2, R2, 0x7f, RZ, 0xc0, !PT ;  /* 0x0000007f02027812 */ /* 0x001fc800078ec0ff */
[----:B------:R-:W-:Y:S01]  /*24020*/  SHF.R.U32.HI R2, RZ, 0x3, R2 ;  /* 0x00000003ff027819 */ /* 0x000fe20000011602 */
[----:B-1----:R-:W-:-:S05]  /*24030*/  IMAD.SHL.U32 R0, R0, 0x10, RZ ;  /* 0x0000001000007824 */ /* 0x002fca00078e00ff */
[----:B------:R-:W-:Y:S02]  /*24040*/  LOP3.LUT R0, R2, 0x70, R0, 0xf8, !PT ;  /* 0x0000007002007812 */ /* 0x000fe400078ef800 */
[----:B------:R-:W0:Y:S03]  /*24050*/  @P0 LDC R2, c[0x0][0x44c] ;  /* 0x00011300ff020b82 */ /* 0x000e260000000800 */
[----:B----4-:R-:W-:-:S04]  /*24060*/  IMAD.IADD R5, R0, 0x1, R11 ;  /* 0x0000000100057824 */ /* 0x010fc800078e020b */
[----:B0-----:R-:W-:-:S04]  /*24070*/  @P0 IMAD.HI.U32 R2, R5, R2, RZ ;  /* 0x0000000205020227 */ /* 0x001fc800078e00ff */
[----:B------:R-:W-:Y:S01]  /*24080*/  IMAD.MOV.U32 R0, RZ, RZ, R5 ;  /* 0x000000ffff007224 */ /* 0x000fe200078e0005 */
[----:B------:R-:W-:Y:S01]  /*24090*/  @P0 SHF.R.U32.HI R0, RZ, R3, R2 ;  /* 0x00000003ff000219 */ /* 0x000fe20000011602 */
[----:B------:R-:W-:-:S04]  /*240a0*/  IMAD R2, R4, UR4, RZ ;  /* 0x0000000404027c24 */ /* 0x000fc8000f8e02ff */
        /* <DEDUP_REMOVED lines=10> */
[----:B---3--:R-:W-:Y:S02]  /*24150*/  IMAD R4, R8, UR4, RZ ;  /* 0x0000000408047c24 */ /* 0x008fe4000f8e02ff */
[----:B------:R-:W1:Y:S01]  /*24160*/  S2R R8, SR_TID.X ;  /* 0x0000000000087919 */ /* 0x000e620000002100 */
[----:B--2---:R-:W-:-:S04]  /*24170*/  IMAD.WIDE.U32 R2, R6, UR4, R2 ;  /* 0x0000000406027c25 */ /* 0x004fc8000f8e0002 */
        /* <DEDUP_REMOVED lines=11> */
[----:B------:R-:W-:Y:S01]  /*24230*/  IMAD.IADD R3, R3, 0x1, R4 ;  /* 0x0000000103037824 */ /* 0x000fe200078e0204 */
[----:B------:R2:W-:Y:S01]  /*24240*/  STL [R1+0x48c], R5 ;  /* 0x00048c0501007387 */ /* 0x0005e20000100800 */
[----:B-1----:R-:W-:Y:S02]  /*24250*/  IMAD.SHL.U32 R10, R8, 0x8, RZ ;  /* 0x00000008080a7824 */ /* 0x002fe400078e00ff */
[----:B------:R-:W-:-:S03]  /*24260*/  IMAD R6, R6, UR4, RZ ;  /* 0x0000000406067c24 */ /* 0x000fc6000f8e02ff */
[----:B------:R-:W-:Y:S01]  /*24270*/  LOP3.LUT R10, R10, 0x38, RZ, 0xc0, !PT ;  /* 0x000000380a0a7812 */ /* 0x000fe200078ec0ff */
[----:B--2---:R-:W-:Y:S01]  /*24280*/  IMAD.WIDE.U32 R4, R0, UR4, R2 ;  /* 0x0000000400047c25 */ /* 0x004fe2000f8e0002 */
[----:B------:R-:W-:-:S03]  /*24290*/  ULDC UR4, c[0x0][0x2b8] ;  /* 0x0000ae0000047ab9 */ /* 0x000fc60000000800 */
        /* <DEDUP_REMOVED lines=9> */
[----:B------:R-:W2:Y:S04]  /*24330*/  LDL R4, [R1+0x494] ;  /* 0x0004940001047983 */ /* 0x000ea80000100800 */
[----:B------:R-:W3:Y:S04]  /*24340*/  LDL.LU R6, [R1+0x484] ;  /* 0x0004840001067983 */ /* 0x000ee80000300800 */
[----:B------:R-:W0:Y:S01]  /*24350*/  SHFL.IDX PT, R5, R3, RZ, 0x181f ;  /* 0x00181fff03057589 */ /* 0x000e2200000e0000 */
[----:B--2---:R-:W-:-:S03]  /*24360*/  IMAD R2, R4, R7, RZ ;  /* 0x0000000704027224 */ /* 0x004fc600078e02ff */
[----:B------:R-:W1:Y:S01]  /*24370*/  SHFL.IDX PT, R4, R0, RZ, 0x181f ;  /* 0x00181fff00047589 */ /* 0x000e6200000e0000 */
[----:B---3--:R-:W-:-:S03]  /*24380*/  IMAD.IADD R8, R8, 0x1, R6 ;  /* 0x0000000108087824 */ /* 0x008fc600078e0206 */
[----:B------:R-:W2:Y:S01]  /*24390*/  SHFL.IDX PT, R6, R3, 0x1, 0x181f ;  /* 0x00381f0003067f89 */ /* 0x000ea200000e0000 */
[C---:B------:R-:W-:Y:S01]  /*243a0*/  VIADD R11, R8.reuse, 0x10 ;  /* 0x00000010080b7836 */ /* 0x040fe20000000000 */
[-C--:B------:R-:W-:Y:S02]  /*243b0*/  ISETP.GE.AND P1, PT, R8, R2.reuse, PT ;  /* 0x000000020800720c */ /* 0x080fe40003f26270 */
[----:B------:R-:W3:Y:S02]  /*243c0*/  SHFL.IDX PT, R7, R0, 0x1, 0x181f ;  /* 0x00381f0000077f89 */ /* 0x000ee400000e0000 */
[----:B------:R-:W-:Y:S02]  /*243d0*/  ISETP.GE.AND P2, PT, R11, R2, PT ;  /* 0x000000020b00720c */ /* 0x000fe40003f46270 */
        /* <DEDUP_REMOVED lines=12> */
[----:B---3--:R-:W-:Y:S01]  /*244a0*/  @!P2 IMAD.X R4, RZ, RZ, R7, P1 ;  /* 0x000000ffff04a224 */ /* 0x008fe200008e0607 */
        /* <DEDUP_REMOVED lines=58> */
.L_x_3465:
[----:B01----:R-:W2:Y:S04]  /*24850*/  LDL R4, [R1+0x484] ;  /* 0x0004840001047983 */ /* 0x003ea80000100800 */
[----:B------:R0:W5:Y:S01]  /*24860*/  LDL R8, [R1+0x460] ;  /* 0x0004600001087983 */ /* 0x0001620000100800 */
        /* <DEDUP_REMOVED lines=11> */
.L_x_3340:
[----:B0-----:R-:W2:Y:S01]  /*24920*/  LDL R2, [R1+0x460] ;  /* 0x0004600001027983 */ /* 0x001ea20000100800 */
        /* <DEDUP_REMOVED lines=37> */
.L_x_3342:
[----:B------:R-:W-:Y:S05]  /*24b80*/  BSYNC B6 ;  /* 0x0000000000067941 */ /* 0x000fea0003800000 */
.L_x_3341:
        /* <DEDUP_REMOVED lines=60> */
[----:B------:R-:W5:Y:S04]  /*24f50*/  LDL.LU R11, [R1+0x4ac] ;  /* 0x0004ac00010b7983 */ /* 0x000f680000300800 */
[----:B------:R-:W5:Y:S04]  /*24f60*/  LDL.LU R12, [R1+0x4bc] ;  /* 0x0004bc00010c7983 */ /* 0x000f680000300800 */
[----:B------:R-:W-:Y:S01]  /*24f70*/  SHFL.IDX PT, R6, R0, 0x1, 0x181f ;  /* 0x00381f0000067f89 */ /* 0x000fe200000e0000 */
[----:B--2---:R-:W-:-:S03]  /*24f80*/  IMAD R3, R10, R7, RZ ;  /* 0x000000070a037224 */ /* 0x004fc600078e02ff */
[----:B------:R-:W2:Y:S02]  /*24f90*/  LDL.LU R10, [R1+0x4b8] ;  /* 0x0004b800010a7983 */ /* 0x000ea40000300800 */
[-C--:B---3--:R-:W-:Y:S02]  /*24fa0*/  ISETP.GE.AND P5, PT, R5, R3.reuse, PT ;  /* 0x000000030500720c */ /* 0x088fe40003fa6270 */
[----:B------:R-:W0:Y:S01]  /*24fb0*/  SHFL.IDX PT, R5, R2, RZ, 0x181f ;  /* 0x00181fff02057589 */ /* 0x000e2200000e0000 */
[----:B----4-:R-:W-:-:S03]  /*24fc0*/  ISETP.GE.AND P4, PT, R4, R3, PT ;  /* 0x000000030400720c */ /* 0x010fc60003f86270 */
[----:B------:R-:W1:Y:S07]  /*24fd0*/  SHFL.IDX PT, R4, R0, RZ, 0x181f ;  /* 0x00181fff00047589 */ /* 0x000e6e00000e0000 */
        /* <DEDUP_REMOVED lines=55> */
[----:B0-----:R-:W0:Y:S04]  /*25350*/  SHFL.IDX PT, R4, R2, 0x6, 0x181f ;  /* 0x00d81f0002047f89 */ /* 0x001e2800000e0000 */
[----:B------:R-:W1:Y:S01]  /*25360*/  SHFL.IDX PT, R2, R2, 0x7, 0x181f ;  /* 0x00f81f0002027f89 */ /* 0x000e6200000e0000 */
[----:B--2---:R-:W-:-:S13]  /*25370*/  ISETP.GE.AND P4, PT, R10, R3, PT ;  /* 0x000000030a00720c */ /* 0x004fda0003f86270 */
[----:B0-----:R-:W-:-:S05]  /*25380*/  @!P4 LEA R4, P5, R8, R4, 0x1 ;  /* 0x000000040804c211 */ /* 0x001fca00078a08ff */
[----:B------:R-:W-:Y:S02]  /*25390*/  @!P4 IMAD.X R5, RZ, RZ, R6, P5 ;  /* 0x000000ffff05c224 */ /* 0x000fe400028e0606 */
[----:B------:R0:W2:Y:S04]  /*253a0*/  SHFL.IDX PT, R6, R0, 0x7, 0x181f ;  /* 0x00f81f0000067f89 */ /* 0x0000a800000e0000 */
[----:B------:R0:W-:Y:S04]  /*253b0*/  @!P4 LDGSTS.E.BYPASS.LTC128B.128 [R9+0x25400], desc[UR40][R4.64], !P3 ;  /* 0x254000000409cfae */ /* 0x0001e8000d901d68 */
[----:B------:R0:W-:Y:S04]  /*253c0*/  @!P4 LDGSTS.E.BYPASS.LTC128B.128 [R9+0x29400], desc[UR40][R4.64+0x80], !P2 ;  /* 0x294000800409cfae */ /* 0x0001e8000d101d68 */
[----:B------:R0:W-:Y:S04]  /*253d0*/  @!P4 LDGSTS.E.BYPASS.LTC128B.128 [R9+0x2d400], desc[UR40][R4.64+0x100], !P1 ;  /* 0x2d4001000409cfae */ /* 0x0001e8000c901d68 */
[----:B-1----:R0:W-:Y:S02]  /*253e0*/  @!P4 LDGSTS.E.BYPASS.LTC128B.128 [R9+0x31400], desc[UR40][R4.64+0x180], !P0 ;  /* 0x314001800409cfae */ /* 0x0021e4000c101d68 */
.L_x_3483:
[----:B0-----:R-:W3:Y:S01]  /*253f0*/  LDL.LU R0, [R1+0x4c8] ;  /* 0x0004c80001007983 */ /* 0x001ee20000300800 */
[----:B------:R-:W-:Y:S01]  /*25400*/  BSSY B0, `(.L_x_3344) ;  /* 0x000000d000007945 */ /* 0x000fe20003800000 */
[----:B---3--:R-:W-:-:S13]  /*25410*/  ISETP.GE.AND P4, PT, R0, R3, PT ;  /* 0x000000030000720c */ /* 0x008fda0003f86270 */
[----:B------:R-:W-:Y:S05]  /*25420*/  @P4 BRA `(.L_x_3345) ;  /* 0x0000000000284947 */ /* 0x000fea0003800000 */
[----:B------:R-:W3:Y:S01]  /*25430*/  LDL R0, [R1+0x46c] ;  /* 0x00046c0001007983 */ /* 0x000ee20000100800 */
[----:B------:R-:W-:-:S05]  /*25440*/  LEA R2, P4, R8, R2, 0x1 ;  /* 0x0000000208027211 */ /* 0x000fca00078808ff */
        /* <DEDUP_REMOVED lines=8> */
.L_x_3345:
[----:B------:R-:W-:Y:S05]  /*254d0*/  BSYNC B0 ;  /* 0x0000000000007941 */ /* 0x000fea0003800000 */
.L_x_3344:
[----:B------:R1:W5:Y:S01]  /*254e0*/  LDL R8, [R1+0x460] ;  /* 0x0004600001087983 */ /* 0x0003620000100800 */
[----:B------:R-:W-:Y:S01]  /*254f0*/  PLOP3.LUT P0, PT, PT, PT, PT, 0x80, 0x0 ;  /* 0x000000000000781c */ /* 0x000fe20003f0f070 */
[----:B------:R-:W-:-:S12]  /*25500*/  NOP ;  /* 0x0000000000007918 */ /* 0x000fd80000000000 */
.L_x_3346:
[----:B0-----:R-:W3:Y:S01]  /*25510*/  LDL R2, [R1+0x460] ;  /* 0x0004600001027983 */ /* 0x001ee20000100800 */
        /* <DEDUP_REMOVED lines=18> */
.L_x_3484:
[----:B------:R-:W-:Y:S05]  /*25640*/  BSYNC B0 ;  /* 0x0000000000007941 */ /* 0x000fea0003800000 */
.L_x_3347:
[----:B0-----:R-:W3:Y:S01]  /*25650*/  LDL R2, [R1+0x47c] ;  /* 0x00047c0001027983 */ /* 0x001ee20000100800 */
[----:B------:R-:W-:Y:S01]  /*25660*/  BSSY B0, `(.L_x_3349) ;  /* 0x000005f000007945 */ /* 0x000fe20003800000 */
[----:B---3--:R-:W-:-:S13]  /*25670*/  LOP3.LUT P0, RZ, R2, 0x1, RZ, 0xc0, !PT ;  /* 0x0000000102ff7812 */ /* 0x008fda000780c0ff */
[----:B------:R-:W-:Y:S05]  /*25680*/  @!P0 BRA `(.L_x_3350) ;  /* 0x0000000400708947 */ /* 0x000fea0003800000 */
[----:B------:R-:W3:Y:S04]  /*25690*/  LDL R2, [R1+0x460] ;  /* 0x0004600001027983 */ /* 0x000ee80000100800 */
[----:B------:R-:W4:Y:S01]  /*256a0*/  LDL R4, [R1+0x470] ;  /* 0x0004700001047983 */ /* 0x000f220000100800 */
[----:B------:R-:W0:Y:S01]  /*256b0*/  S2R R3, SR_TID.X ;  /* 0x0000000000037919 */ /* 0x000e220000002100 */
[----:B---3--:R-:W-:Y:S02]  /*256c0*/  IMAD.MOV.U32 R5, RZ, RZ, R2 ;  /* 0x000000ffff057224 */ /* 0x008fe400078e0002 */
[----:B------:R-:W3:Y:S01]  /*256d0*/  LDL R2, [R1+0x464] ;  /* 0x0004640001027983 */ /* 0x000ee20000100800 */
[----:B----4-:R-:W-:Y:S01]  /*256e0*/  SHF.L.U32 R0, R4, 0x1f, RZ ;  /* 0x0000001f04007819 */ /* 0x010fe200000006ff */
[----:B------:R-:W-:Y:S01]  /*256f0*/  BSSY B1, `(.L_x_3351) ;  /* 0x0000006000017945 */ /* 0x000fe20003800000 */
[----:B0-----:R-:W-:-:S04]  /*25700*/  LOP3.LUT R3, R3, 0x7f, RZ, 0xc0, !PT ;  /* 0x0000007f03037812 */ /* 0x001fc800078ec0ff */
[----:B------:R-:W-:Y:S01]  /*25710*/  ISETP.NE.AND P1, PT, R3, RZ, PT ;  /* 0x000000ff0300720c */ /* 0x000fe20003f25270 */
[----:B---3--:R-:W-:-:S04]  /*25720*/  IMAD R2, R2, 0x8, R5 ;  /* 0x0000000802027824 */ /* 0x008fc800078e0205 */
[----:B------:R-:W0:Y:S02]  /*25730*/  SYNCS.PHASECHK.TRANS64.TRYWAIT P0, [R2+URZ+0x32460], R0 ;  /* 0x03246000020075a7 */ /* 0x000e24000800017f */
[----:B0-----:R-:W-:Y:S06]  /*25740*/  @!P0 BRA `(.L_x_3352) ;  /* 0x00000054001c8947 */ /* 0x001fec0003800000 */
.L_x_3485:
[----:B------:R-:W-:Y:S05]  /*25750*/  BSYNC B1 ;  /* 0x0000000000017941 */ /* 0x000fea0003800000 */
.L_x_3351:
[----:B------:R-:W-:Y:S04]  /*25760*/  BSSY B1, `(.L_x_3353) ;  /* 0x0000009000017945 */ /* 0x000fe80003800000 */
[----:B------:R-:W-:Y:S05]  /*25770*/  @P1 BRA `(.L_x_3354) ;  /* 0x00000000001c1947 */ /* 0x000fea0003800000 */
[----:B------:R-:W3:Y:S01]  /*25780*/  S2R R3, SR_TID.X ;  /* 0x0000000000037919 */ /* 0x000ee20000002100 */
[----:B0-----:R-:W-:-:S04]  /*25790*/  IMAD.MOV.U32 R0, RZ, RZ, 0xc000 ;  /* 0x0000c000ff007424 */ /* 0x001fc800078e00ff */
[----:B------:R4:W-:Y:S01]  /*257a0*/  SYNCS.ARRIVE.TRANS64 RZ, [R2+URZ+0x32450], R0 ;  /* 0x0324500002ff79a7 */ /* 0x0009e2000800003f */
[----:B---3--:R-:W-:-:S04]  /*257b0*/  LOP3.LUT R3, R3, 0x1f, RZ, 0xc0, !PT ;  /* 0x0000001f03037812 */ /* 0x008fc800078ec0ff */
[----:B------:R-:W-:-:S13]  /*257c0*/  ISETP.NE.AND P0, PT, R3, RZ, PT ;  /* 0x000000ff0300720c */ /* 0x000fda0003f05270 */
[----:B----4-:R-:W-:Y:S05]  /*257d0*/  @!P0 BRA `(.L_x_3354) ;  /* 0x0000000000048947 */ /* 0x010fea0003800000 */
[----:B------:R-:W-:Y:S01]  /*257e0*/  BPT.TRAP 0x1 ;  /* 0x000000040000795c */ /* 0x000fe20000300000 */
.L_x_3354:
[----:B------:R-:W-:Y:S05]  /*257f0*/  BSYNC B1 ;  /* 0x0000000000017941 */ /* 0x000fea0003800000 */
.L_x_3353:
[----:B------:R-:W3:Y:S04]  /*25800*/  LDL R5, [R1+0x460] ;  /* 0x0004600001057983 */ /* 0x000ee80000100800 */
[----:B0-----:R-:W3:Y:S04]  /*25810*/  LDL R0, [R1+0x464] ;  /* 0x0004640001007983 */ /* 0x001ee80000100800 */
[----:B------:R-:W4:Y:S04]  /*25820*/  LDL R4, [R1+0x478] ;  /* 0x0004780001047983 */ /* 0x000f280000100800 */
[----:B------:R-:W4:Y:S01]  /*25830*/  LDL.LU R3, [R1+0x498] ;  /* 0x0004980001037983 */ /* 0x000f220000300800 */
[----:B------:R-:W-:Y:S01]  /*25840*/  UIADD3 UR4, UP0, UR38, 0x470, URZ ;  /* 0x0000047026047890 */ /* 0x000fe2000ff1e03f */
[----:B------:R-:W-:Y:S01]  /*25850*/  PLOP3.LUT P0, PT, PT, PT, PT, 0x80, 0x0 ;  /* 0x000000000000781c */ /* 0x000fe20003f0f070 */
[----:B------:R-:W-:Y:S01]  /*25860*/  VIADD R2, R2, 0x32450 ;  /* 0x0003245002027836 */ /* 0x000fe20000000000 */
[----:B------:R-:W-:Y:S01]  /*25870*/  UMOV UR6, 0x0 ;  /* 0x0000000000067882 */ /* 0x000fe20000000000 */
[----:B------:R-:W-:Y:S01]  /*25880*/  UIADD3.X UR5, URZ, UR39, URZ, UP0, !UPT ;  /* 0x000000273f057290 */ /* 0x000fe200087fe43f */
[----:B------:R-:W-:Y:S01]  /*25890*/  UMOV UR7, 0x14f00000 ;  /* 0x14f0000000077882 */ /* 0x000fe20000000000 */
[----:B------:R-:W-:Y:S01]  /*258a0*/  UMOV UR10, URZ ;  /* 0x0000003f000a7c82 */ /* 0x000fe20008000000 */
[----:B---3--:R-:W-:-:S02]  /*258b0*/  IMAD R0, R0, 0xc000, R5 ;  /* 0x0000c00000007824 */ /* 0x008fc400078e0205 */
[----:B----4-:R-:W-:Y:S02]  /*258c0*/  IMAD R3, R3, 0x60, R4 ;  /* 0x0000006003037824 */ /* 0x010fe400078e0204 */
[----:B------:R-:W-:-:S07]  /*258d0*/  VIADD R4, R0, 0x400 ;  /* 0x0000040000047836 */ /* 0x000fce0000000000 */
.L_x_3355:
        /* <DEDUP_REMOVED lines=15> */
.L_x_3356:
        /* <DEDUP_REMOVED lines=15> */
.L_x_3357:
        /* <DEDUP_REMOVED lines=15> */
.L_x_3358:
        /* <DEDUP_REMOVED lines=10> */
.L_x_3350:
[----:B------:R-:W-:Y:S05]  /*25c50*/  BSYNC B0 ;  /* 0x0000000000007941 */ /* 0x000fea0003800000 */
.L_x_3349:
[----:B------:R-:W3:Y:S04]  /*25c60*/  LDL R4, [R1+0x488] ;  /* 0x0004880001047983 */ /* 0x000ee80000100800 */
[----:B------:R-:W4:Y:S01]  /*25c70*/  LDL R5, [R1+0x480] ;  /* 0x0004800001057983 */ /* 0x000f220000100800 */
[----:B------:R-:W-:Y:S01]  /*25c80*/  BSSY B0, `(.L_x_3359) ;  /* 0x00001ff000007945 */ /* 0x000fe20003800000 */
[----:B---3--:R-:W-:-:S05]  /*25c90*/  VIADD R0, R4, 0xfffffffe ;  /* 0xfffffffe04007836 */ /* 0x008fca0000000000 */
[----:B----4-:R-:W-:-:S13]  /*25ca0*/  ISETP.GE.AND P0, PT, R0, R5, PT ;  /* 0x000000050000720c */ /* 0x010fda0003f06270 */
[----:B------:R-:W-:Y:S05]  /*25cb0*/  @!P0 BRA `(.L_x_3360) ;  /* 0x0000001c00ec8947 */ /* 0x000fea0003800000 */
[----:B------:R-:W-:Y:S01]  /*25cc0*/  IMAD.MOV R2, RZ, RZ, -R4 ;  /* 0x000000ffff027224 */ /* 0x000fe200078e0a04 */
[----:B--2---:R-:W-:Y:S01]  /*25cd0*/  LOP3.LUT R6, RZ, R5, RZ, 0x33, !PT ;  /* 0x00000005ff067212 */ /* 0x004fe200078e33ff */
[----:B------:R-:W-:Y:S03]  /*25ce0*/  BSSY B2, `(.L_x_3361) ;  /* 0x00000ab000027945 */ /* 0x000fe60003800000 */
[----:B------:R-:W-:-:S05]  /*25cf0*/  VIADDMNMX R6, R2, 0x1, R6, !PT ;  /* 0x0000000102067846 */ /* 0x000fca0007800106 */
[----:B------:R-:W-:-:S05]  /*25d00*/  IMAD.IADD R2, R4, 0x1, R6 ;  /* 0x0000000104027824 */ /* 0x000fca00078e0206 */
[----:B------:R-:W-:-:S04]  /*25d10*/  LOP3.LUT R2, R2, 0x1, RZ, 0xc0, !PT ;  /* 0x0000000102027812 */ /* 0x000fc800078ec0ff */
[----:B------:R-:W-:-:S13]  /*25d20*/  ISETP.NE.U32.AND P0, PT, R2, 0x1, PT ;  /* 0x000000010200780c */ /* 0x000fda0003f05070 */
[----:B------:R-:W-:Y:S05]  /*25d30*/  @P0 BRA `(.L_x_3362) ;  /* 0x0000000800940947 */ /* 0x000fea0003800000 */
[----:B------:R-:W2:Y:S04]  /*25d40*/  LDL.LU R4, [R1+0x464] ;  /* 0x0004640001047983 */ /* 0x000ea80000300800 */
[----:B------:R-:W3:Y:S04]  /*25d50*/  LDL.LU R7, [R1+0x470] ;  /* 0x0004700001077983 */ /* 0x000ee80000300800 */
[----:B------:R-:W4:Y:S01]  /*25d60*/  LDL R5, [R1+0x47c] ;  /* 0x00047c0001057983 */ /* 0x000f220000100800 */
[----:B------:R-:W-:Y:S01]  /*25d70*/  BSSY B1, `(.L_x_3363) ;  /* 0x000009f000017945 */ /* 0x000fe20003800000 */
[----:B--2---:R-:W-:-:S05]  /*25d80*/  VIADD R2, R4, 0x1 ;  /* 0x0000000104027836 */ /* 0x004fca0000000000 */
[----:B------:R-:W-:-:S04]  /*25d90*/  ISETP.NE.AND P0, PT, R2, 0x2, PT ;  /* 0x000000020200780c */ /* 0x000fc80003f05270 */
[----:B------:R-:W-:Y:S02]  /*25da0*/  SEL R3, RZ, 0x1, P0 ;  /* 0x00000001ff037807 */ /* 0x000fe40000000000 */
[----:B-----5:R-:W-:Y:S02]  /*25db0*/  SEL R8, R2, RZ, P0 ;  /* 0x000000ff02087207 */ /* 0x020fe40000000000 */
[----:B---3--:R-:W-:-:S03]  /*25dc0*/  LOP3.LUT R7, R7, R3, RZ, 0x3c, !PT ;  /* 0x0000000307077212 */ /* 0x008fc600078e3cff */
[----:B------:R0:W-:Y:S04]  /*25dd0*/  STL [R1+0x464], R8 ;  /* 0x0004640801007387 */ /* 0x0001e80000100800 */
[----:B------:R0:W-:Y:S01]  /*25de0*/  STL [R1+0x470], R7 ;  /* 0x0004700701007387 */ /* 0x0001e20000100800 */
[----:B----4-:R-:W-:-:S13]  /*25df0*/  LOP3.LUT P2, RZ, R5, 0x1, RZ, 0xc0, !PT ;  /* 0x0000000105ff7812 */ /* 0x010fda000784c0ff */
[----:B0-----:R-:W-:Y:S05]  /*25e00*/  @!P2 BRA `(.L_x_3364) ;  /* 0x000000080054a947 */ /* 0x001fea0003800000 */
[----:B------:R-:W-:Y:S02]  /*25e10*/  ULDC.64 UR4, c[0x0][0x418] ;  /* 0x0001060000047ab9 */ /* 0x000fe40000000a00 */
        /* <DEDUP_REMOVED lines=22> */
.L_x_3365:
        /* <DEDUP_REMOVED lines=9> */
.L_x_3486:
[----:B------:R-:W-:Y:S05]  /*26010*/  BSYNC B3 ;  /* 0x0000000000037941 */ /* 0x000fea0003800000 */
.L_x_3366:
        /* <DEDUP_REMOVED lines=9> */
.L_x_3369:
[----:B------:R-:W-:Y:S05]  /*260b0*/  BSYNC B3 ;  /* 0x0000000000037941 */ /* 0x000fea0003800000 */
.L_x_3368:
        /* <DEDUP_REMOVED lines=14> */
.L_x_3370:
        /* <DEDUP_REMOVED lines=13> */
.L_x_3487:
[----:B------:R-:W-:Y:S05]  /*26270*/  BSYNC B3 ;  /* 0x0000000000037941 */ /* 0x000fea0003800000 */
.L_x_3371:
[----:B------:R-:W-:Y:S01]  /*26280*/  BSSY B3, `(.L_x_3373) ;  /* 0x000000b000037945 */ /* 0x000fe20003800000 */
[----:B------:R-:W-:Y:S02]  /*26290*/  IMAD.MOV.U32 R8, RZ, RZ, 0x0 ;  /* 0x00000000ff087424 */ /* 0x000fe400078e00ff */
[----:B------:R-:W-:Y:S01]  /*262a0*/  IMAD.MOV.U32 R9, RZ, RZ, 0x14f00000 ;  /* 0x14f00000ff097424 */ /* 0x000fe200078e00ff */
[----:B------:R-:W-:Y:S06]  /*262b0*/  @P1 BRA `(.L_x_3374) ;  /* 0x00000000001c1947 */ /* 0x000fec0003800000 */
[----:B------:R-:W3:Y:S01]  /*262c0*/  S2R R4, SR_TID.X ;  /* 0x0000000000047919 */ /* 0x000ee20000002100 */
[----:B0-2---:R-:W-:-:S04]  /*262d0*/  IMAD.MOV.U32 R2, RZ, RZ, 0xc000 ;  /* 0x0000c000ff027424 */ /* 0x005fc800078e00ff */
[----:B------:R4:W-:Y:S01]  /*262e0*/  SYNCS.ARRIVE.TRANS64 RZ, [R3+URZ+0x32450], R2 ;  /* 0x0324500203ff79a7 */ /* 0x0009e2000800003f */
[----:B---3--:R-:W-:-:S04]  /*262f0*/  LOP3.LUT R4, R4, 0x1f, RZ, 0xc0, !PT ;  /* 0x0000001f04047812 */ /* 0x008fc800078ec0ff */
[----:B------:R-:W-:-:S13]  /*26300*/  ISETP.NE.AND P0, PT, R4, RZ, PT ;  /* 0x000000ff0400720c */ /* 0x000fda0003f05270 */
[----:B----4-:R-:W-:Y:S05]  /*26310*/  @!P0 BRA `(.L_x_3374) ;  /* 0x0000000000048947 */ /* 0x010fea0003800000 */
[----:B------:R-:W-:Y:S01]  /*26320*/  BPT.TRAP 0x1 ;  /* 0x000000040000795c */ /* 0x000fe20000300000 */
.L_x_3374:
[----:B------:R-:W-:Y:S05]  /*26330*/  BSYNC B3 ;  /* 0x0000000000037941 */ /* 0x000fea0003800000 */
.L_x_3373:
[----:B------:R-:W3:Y:S04]  /*26340*/  LDL R4, [R1+0x460] ;  /* 0x0004600001047983 */ /* 0x000ee80000100800 */
[----:B0-2---:R-:W3:Y:S01]  /*26350*/  LDL R2, [R1+0x464] ;  /* 0x0004640001027983 */ /* 0x005ee20000100800 */
        /* <DEDUP_REMOVED lines=9> */
.L_x_3375:
        /* <DEDUP_REMOVED lines=15> */
.L_x_3376:
        /* <DEDUP_REMOVED lines=15> */
.L_x_3377:
        /* <DEDUP_REMOVED lines=15> */
.L_x_3378:
        /* <DEDUP_REMOVED lines=10> */
.L_x_3364:
[----:B------:R-:W-:Y:S05]  /*26760*/  BSYNC B1 ;  /* 0x0000000000017941 */ /* 0x000fea0003800000 */
.L_x_3363:
[----:B------:R-:W2:Y:S02]  /*26770*/  LDL R4, [R1+0x488] ;  /* 0x0004880001047983 */ /* 0x000ea40000100800 */
[----:B--2---:R-:W-:-:S07]  /*26780*/  VIADD R0, R4, 0xfffffffd ;  /* 0xfffffffd04007836 */ /* 0x004fce0000000000 */
.L_x_3362:
[----:B------:R-:W-:Y:S05]  /*26790*/  BSYNC B2 ;  /* 0x0000000000027941 */ /* 0x000fea0003800000 */
.L_x_3361:
[----:B------:R-:W2:Y:S01]  /*267a0*/  LDL.LU R2, [R1+0x488] ;  /* 0x0004880001027983 */ /* 0x000ea20000300800 */
[----:B------:R-:W-:Y:S01]  /*267b0*/  VIADD R6, R6, 0xfffffffe ;  /* 0xfffffffe06067836 */ /* 0x000fe20000000000 */
[----:B--2---:R-:W-:-:S04]  /*267c0*/  LOP3.LUT R2, RZ, R2, RZ, 0x33, !PT ;  /* 0x00000002ff027212 */ /* 0x004fc800078e33ff */
[----:B------:R-:W-:-:S13]  /*267d0*/  ISETP.NE.AND P0, PT, R6, R2, PT ;  /* 0x000000020600720c */ /* 0x000fda0003f05270 */
[----:B------:R-:W-:Y:S05]  /*267e0*/  @!P0 BRA `(.L_x_3360) ;  /* 0x0000001400208947 */ /* 0x000fea0003800000 */
.L_x_3411:
[----:B------:R-:W2:Y:S04]  /*267f0*/  LDL R4, [R1+0x47c] ;  /* 0x00047c0001047983 */ /* 0x000ea80000100800 */
[----:B------:R-:W3:Y:S04]  /*26800*/  LDL.LU R3, [R1+0x464] ;  /* 0x0004640001037983 */ /* 0x000ee80000300800 */
[----:B------:R-:W4:Y:S01]  /*26810*/  LDL.LU R2, [R1+0x470] ;  /* 0x0004700001027983 */ /* 0x000f220000300800 */
[----:B------:R-:W-:Y:S05]  /*26820*/  YIELD ;  /* 0x0000000000007946 */ /* 0x000fea0003800000 */
[----:B------:R-:W-:Y:S01]  /*26830*/  BSSY B1, `(.L_x_3379) ;  /* 0x000009c000017945 */ /* 0x000fe20003800000 */
[----:B--2---:R-:W-:Y:S01]  /*26840*/  LOP3.LUT P1, RZ, R4, 0x1, RZ, 0xc0, !PT ;  /* 0x0000000104ff7812 */ /* 0x004fe2000782c0ff */
[----:B---3--:R-:W-:-:S05]  /*26850*/  VIADD R7, R3, 0x1 ;  /* 0x0000000103077836 */ /* 0x008fca0000000000 */
[----:B------:R-:W-:-:S04]  /*26860*/  ISETP.NE.AND P0, PT, R7, 0x2, PT ;  /* 0x000000020700780c */ /* 0x000fc80003f05270 */
[----:B------:R-:W-:Y:S02]  /*26870*/  SEL R6, RZ, 0x1, P0 ;  /* 0x00000001ff067807 */ /* 0x000fe40000000000 */
[----:B------:R-:W-:Y:S02]  /*26880*/  SEL R7, R7, RZ, P0 ;  /* 0x000000ff07077207 */ /* 0x000fe40000000000 */
[----:B----4-:R-:W-:Y:S01]  /*26890*/  LOP3.LUT R6, R2, R6, RZ, 0x3c, !PT ;  /* 0x0000000602067212 */ /* 0x010fe200078e3cff */
        /* <DEDUP_REMOVED lines=24> */
[----:B------:R0:W5:Y:S04]  /*26a20*/  LDG.E R17, desc[UR40][R4.64] ;  /* 0x0000002804117981 */ /* 0x000168000c1e1900 */
.L_x_3381:
        /* <DEDUP_REMOVED lines=9> */
.L_x_3488:
[----:B------:R-:W-:Y:S05]  /*26ac0*/  BSYNC B2 ;  /* 0x0000000000027941 */ /* 0x000fea0003800000 */
.L_x_3382:
        /* <DEDUP_REMOVED lines=9> */
.L_x_3385:
[----:B------:R-:W-:Y:S05]  /*26b60*/  BSYNC B2 ;  /* 0x0000000000027941 */ /* 0x000fea0003800000 */
.L_x_3384:
        /* <DEDUP_REMOVED lines=13> */
.L_x_3386:
        /* <DEDUP_REMOVED lines=13> */
.L_x_3489:
[----:B------:R-:W-:Y:S05]  /*26d10*/  BSYNC B2 ;  /* 0x0000000000027941 */ /* 0x000fea0003800000 */
.L_x_3387:
        /* <DEDUP_REMOVED lines=11> */
.L_x_3390:
[----:B------:R-:W-:Y:S05]  /*26dd0*/  BSYNC B2 ;  /* 0x0000000000027941 */ /* 0x000fea0003800000 */
.L_x_3389:
[----:B0-2---:R-:W2:Y:S01]  /*26de0*/  LDL R3, [R1+0x460] ;  /* 0x0004600001037983 */ /* 0x005ea20000100800 */
        /* <DEDUP_REMOVED lines=9> */
.L_x_3391:
        /* <DEDUP_REMOVED lines=15> */
.L_x_3392:
        /* <DEDUP_REMOVED lines=15> */
.L_x_3393:
        /* <DEDUP_REMOVED lines=15> */
.L_x_3394:
        /* <DEDUP_REMOVED lines=10> */
.L_x_3380:
[----:B------:R-:W-:Y:S05]  /*271f0*/  BSYNC B1 ;  /* 0x0000000000017941 */ /* 0x000fea0003800000 */
.L_x_3379:
[----:B------:R-:W2:Y:S01]  /*27200*/  LDL R5, [R1+0x47c] ;  /* 0x00047c0001057983 */ /* 0x000ea20000100800 */
[----:B------:R-:W-:Y:S01]  /*27210*/  VIADD R7, R7, 0x1 ;  /* 0x0000000107077836 */ /* 0x000fe20000000000 */
[----:B------:R-:W-:Y:S04]  /*27220*/  BSSY B1, `(.L_x_3395) ;  /* 0x00000a0000017945 */ /* 0x000fe80003800000 */
[----:B------:R-:W-:-:S04]  /*27230*/  ISETP.NE.AND P0, PT, R7, 0x2, PT ;  /* 0x000000020700780c */ /* 0x000fc80003f05270 */
[----:B------:R-:W-:Y:S02]  /*27240*/  SEL R2, RZ, 0x1, P0 ;  /* 0x00000001ff027807 */ /* 0x000fe40000000000 */
[----:B------:R-:W-:Y:S02]  /*27250*/  SEL R9, R7, RZ, P0 ;  /* 0x000000ff07097207 */ /* 0x000fe40000000000 */
[----:B-----5:R-:W-:Y:S01]  /*27260*/  LOP3.LUT R8, R6, R2, RZ, 0x3c, !PT ;  /* 0x0000000206087212 */ /* 0x020fe200078e3cff */
[----:B------:R-:W-:Y:S02]  /*27270*/  VIADD R6, R0, 0xffffffff ;  /* 0xffffffff00067836 */ /* 0x000fe40000000000 */
        /* <DEDUP_REMOVED lines=28> */
.L_x_3397:
        /* <DEDUP_REMOVED lines=9> */
.L_x_3490:
[----:B------:R-:W-:Y:S05]  /*274d0*/  BSYNC B2 ;  /* 0x0000000000027941 */ /* 0x000fea0003800000 */
.L_x_3398:
        /* <DEDUP_REMOVED lines=9> */
.L_x_3401:
[----:B------:R-:W-:Y:S05]  /*27570*/  BSYNC B2 ;  /* 0x0000000000027941 */ /* 0x000fea0003800000 */
.L_x_3400:
        /* <DEDUP_REMOVED lines=14> */
.L_x_3402:
        /* <DEDUP_REMOVED lines=13> */
.L_x_3491:
[----:B------:R-:W-:Y:S05]  /*27730*/  BSYNC B2 ;  /* 0x0000000000027941 */ /* 0x000fea0003800000 */
.L_x_3403:
        /* <DEDUP_REMOVED lines=11> */
.L_x_3406:
[----:B------:R-:W-:Y:S05]  /*277f0*/  BSYNC B2 ;  /* 0x0000000000027941 */ /* 0x000fea0003800000 */
.L_x_3405:
        /* <DEDUP_REMOVED lines=11> */
.L_x_3407:
        /* <DEDUP_REMOVED lines=15> */
.L_x_3408:
        /* <DEDUP_REMOVED lines=15> */
.L_x_3409:
        /* <DEDUP_REMOVED lines=15> */
.L_x_3410:
        /* <DEDUP_REMOVED lines=10> */
.L_x_3396:
[----:B------:R-:W-:Y:S05]  /*27c20*/  BSYNC B1 ;  /* 0x0000000000017941 */ /* 0x000fea0003800000 */
.L_x_3395:
[----:B------:R-:W2:Y:S01]  /*27c30*/  LDL R5, [R1+0x480] ;  /* 0x0004800001057983 */ /* 0x000ea20000100800 */
[----:B------:R-:W-:Y:S01]  /*27c40*/  VIADD R0, R0, 0xfffffffe ;  /* 0xfffffffe00007836 */ /* 0x000fe20000000000 */
[----:B--2---:R-:W-:-:S13]  /*27c50*/  ISETP.GT.AND P0, PT, R6, R5, PT ;  /* 0x000000050600720c */ /* 0x004fda0003f04270 */
[----:B------:R-:W-:Y:S05]  /*27c60*/  @P0 BRA `(.L_x_3411) ;  /* 0xffffffe800e00947 */ /* 0x000fea000383ffff */
.L_x_3360:
[----:B------:R-:W-:Y:S05]  /*27c70*/  BSYNC B0 ;  /* 0x0000000000007941 */ /* 0x000fea0003800000 */
.L_x_3359:
[----:B------:R-:W3:Y:S04]  /*27c80*/  LDL.LU R4, [R1+0x464] ;  /* 0x0004640001047983 */ /* 0x000ee80000300800 */
[----:B------:R-:W4:Y:S01]  /*27c90*/  LDL.LU R3, [R1+0x470] ;  /* 0x0004700001037983 */ /* 0x000f220000300800 */
[----:B------:R-:W0:Y:S01]  /*27ca0*/  S2R R2, SR_TID.X ;  /* 0x0000000000027919 */ /* 0x000e220000002100 */
[----:B------:R-:W-:Y:S01]  /*27cb0*/  BSSY B0, `(.L_x_3412) ;  /* 0x0000015000007945 */ /* 0x000fe20003800000 */
[----:B0-----:R-:W-:-:S04]  /*27cc0*/  LOP3.LUT R2, R2, 0x7f, RZ, 0xc0, !PT ;  /* 0x0000007f02027812 */ /* 0x001fc800078ec0ff */
[----:B------:R-:W-:Y:S01]  /*27cd0*/  ISETP.NE.AND P1, PT, R2, RZ, PT ;  /* 0x000000ff0200720c */ /* 0x000fe20003f25270 */
[----:B---3--:R-:W-:-:S05]  /*27ce0*/  VIADD R0, R4, 0x1 ;  /* 0x0000000104007836 */ /* 0x008fca0000000000 */
[----:B------:R-:W-:-:S04]  /*27cf0*/  ISETP.NE.AND P0, PT, R0, 0x2, PT ;  /* 0x000000020000780c */ /* 0x000fc80003f05270 */
[----:B------:R-:W-:-:S04]  /*27d00*/  SEL R2, RZ, 0x1, P0 ;  /* 0x00000001ff027807 */ /* 0x000fc80000000000 */
[----:B----4-:R-:W-:-:S05]  /*27d10*/  LOP3.LUT R3, R3, R2, RZ, 0x3c, !PT ;  /* 0x0000000203037212 */ /* 0x010fca00078e3cff */
[----:B------:R0:W-:Y:S01]  /*27d20*/  STL [R1+0x470], R3 ;  /* 0x0004700301007387 */ /* 0x0001e20000100800 */
[----:B------:R-:W-:Y:S05]  /*27d30*/  @P1 BRA `(.L_x_3413) ;  /* 0x0000000000301947 */ /* 0x000fea0003800000 */
[----:B0-----:R-:W0:Y:S01]  /*27d40*/  S2R R3, SR_LANEID ;  /* 0x0000000000037919 */ /* 0x001e220000000000 */
[----:B------:R-:W-:Y:S02]  /*27d50*/  VOTEU.ANY UR4, UPT, PT ;  /* 0x0000000000047886 */ /* 0x000fe400038e0100 */
[----:B------:R-:W0:Y:S08]  /*27d60*/  FLO.U32 R4, UR4 ;  /* 0x0000000400047d00 */ /* 0x000e3000080e0000 */
[----:B------:R-:W3:Y:S01]  /*27d70*/  POPC R5, UR4 ;  /* 0x0000000400057d09 */ /* 0x000ee20008000000 */
[----:B0-----:R-:W-:-:S02]  /*27d80*/  ISETP.EQ.U32.AND P1, PT, R4, R3, PT ;  /* 0x000000030400720c */ /* 0x001fc40003f22070 */
[----:B------:R-:W3:Y:S11]  /*27d90*/  LDC.64 R2, c[0x0][0xd60] ;  /* 0x00035800ff027b82 */ /* 0x000ef60000000a00 */
[----:B---3--:R-:W3:Y:S01]  /*27da0*/  @P1 ATOMG.E.ADD.STRONG.GPU PT, R3, desc[UR40][R2.64], R5 ;  /* 0x00000005020319a8 */ /* 0x008ee200081ee1e8 */
[----:B--2---:R-:W0:Y:S02]  /*27db0*/  S2R R6, SR_LTMASK ;  /* 0x0000000000067919 */ /* 0x004e240000003900 */
[----:B0-----:R-:W-:-:S04]  /*27dc0*/  LOP3.LUT R6, R6, UR4, RZ, 0xc0, !PT ;  /* 0x0000000406067c12 */ /* 0x001fc8000f8ec0ff */
[----:B------:R-:W0:Y:S01]  /*27dd0*/  POPC R7, R6 ;  /* 0x0000000600077309 */ /* 0x000e220000000000 */
[----:B---3--:R-:W0:Y:S02]  /*27de0*/  SHFL.IDX PT, R4, R3, R4, 0x1f ;  /* 0x00001f0403047589 */ /* 0x008e2400000e0000 */
[----:B0-----:R-:W-:-:S07]  /*27df0*/  IADD3 R16, R4, UR37, R7 ;  /* 0x0000002504107c10 */ /* 0x001fce000fffe007 */
.L_x_3413:
[----:B------:R-:W-:Y:S05]  /*27e00*/  BSYNC B0 ;  /* 0x0000000000007941 */ /* 0x000fea0003800000 */
.L_x_3412:
[----:B------:R-:W-:-:S05]  /*27e10*/  SEL R0, R0, RZ, P0 ;  /* 0x000000ff00007207 */ /* 0x000fca0000000000 */
[----:B------:R3:W-:Y:S02]  /*27e20*/  STL [R1+0x464], R0 ;  /* 0x0004640001007387 */ /* 0x0007e40000100800 */
.L_x_3325:
[----:B------:R-:W-:Y:S05]  /*27e30*/  BSYNC B7 ;  /* 0x0000000000077941 */ /* 0x000fea0003800000 */
.L_x_3323:
        /* <DEDUP_REMOVED lines=13> */
.L_x_3414:
        /* <DEDUP_REMOVED lines=8> */
[----:B0-----:R-:W0:Y:S02]  /*27f90*/  @!P1 LDC.64 R2, c[0x0][0xd80] ;  /* 0x00036000ff029b82 */ /* 0x001e240000000a00 */
[----:B0-----:R-:W-:-:S06]  /*27fa0*/  @!P1 IMAD.WIDE R2, R5, 0x4, R2 ;  /* 0x0000000405029825 */ /* 0x001fcc00078e0202 */
[----:B------:R0:W2:Y:S01]  /*27fb0*/  @!P1 LDG.E R3, desc[UR40][R2.64] ;  /* 0x0000002802039981 */ /* 0x0000a2000c1e1900 */
[C---:B------:R-:W-:Y:S02]  /*27fc0*/  ISETP.GE.U32.AND P2, PT, R6.reuse, 0x2, PT ;  /* 0x000000020600780c */ /* 0x040fe40003f46070 */
[C---:B------:R-:W-:Y:S01]  /*27fd0*/  ISETP.GE.U32.AND P3, PT, R6.reuse, 0x4, PT ;  /* 0x000000040600780c */ /* 0x040fe20003f66070 */
[----:B------:R-:W-:Y:S01]  /*27fe0*/  SHFL.IDX PT, R0, R16, RZ, 0x1f ;  /* 0x00001fff10007589 */ /* 0x000fe200000e0000 */
[C---:B------:R-:W-:Y:S02]  /*27ff0*/  ISETP.GE.U32.AND P4, PT, R6.reuse, 0x8, PT ;  /* 0x000000080600780c */ /* 0x040fe40003f86070 */
[C---:B------:R-:W-:Y:S01]  /*28000*/  ISETP.GE.U32.AND P5, PT, R6.reuse, 0x10, PT ;  /* 0x000000100600780c */ /* 0x040fe20003fa6070 */
[----:B0-----:R-:W-:Y:S02]  /*28010*/  IMAD.MOV.U32 R2, RZ, RZ, RZ ;  /* 0x000000ffff027224 */ /* 0x001fe400078e00ff */
[----:B--2---:R-:W-:Y:S01]  /*28020*/  @!P1 IMAD.MOV.U32 R2, RZ, RZ, R3 ;  /* 0x000000ffff029224 */ /* 0x004fe200078e0003 */
[----:B------:R-:W-:-:S04]  /*28030*/  ISETP.NE.AND P1, PT, R6, RZ, PT ;  /* 0x000000ff0600720c */ /* 0x000fc80003f25270 */
[----:B------:R-:W0:Y:S02]  /*28040*/  SHFL.UP PT, R14, R2, 0x1, RZ ;  /* 0x04200000020e7989 */ /* 0x000e2400000e00ff */
[----:B0-----:R-:W-:-:S05]  /*28050*/  SEL R5, R14, RZ, P1 ;  /* 0x000000ff0e057207 */ /* 0x001fca0000800000 */
[----:B------:R-:W-:Y:S02]  /*28060*/  IMAD.IADD R3, R2, 0x1, R5 ;  /* 0x0000000102037824 */ /* 0x000fe400078e0205 */
[----:B------:R-:W-:Y:S04]  /*28070*/  SHFL.IDX PT, R5, R16, 0x1, 0x1f ;  /* 0x00201f0010057f89 */ /* 0x000fe800000e0000 */
        /* <DEDUP_REMOVED lines=12> */
[----:B------:R0:W2:Y:S02]  /*28140*/  SHFL.IDX PT, R16, R3, 0x1f, 0x1f ;  /* 0x03e01f0003107f89 */ /* 0x0000a400000e0000 */
.L_x_3501:
[----:B------:R-:W-:Y:S02]  /*28150*/  ULDC UR4, c[0x0][0xd38] ;  /* 0x00034e0000047ab9 */ /* 0x000fe40000000800 */
[----:B------:R-:W-:-:S04]  /*28160*/  IMAD.U32 R4, RZ, RZ, UR4 ;  /* 0x00000004ff047e24 */ /* 0x000fc8000f8e00ff */
[----:B--2---:R-:W-:-:S04]  /*28170*/  IMAD R16, R16, R4, RZ ;  /* 0x0000000410107224 */ /* 0x004fc800078e02ff */
[----:B------:R-:W-:-:S05]  /*28180*/  IMAD.IADD R5, R5, 0x1, R16 ;  /* 0x0000000105057824 */ /* 0x000fca00078e0210 */
[----:B------:R-:W-:-:S13]  /*28190*/  ISETP.GT.AND P6, PT, R5, R0, PT ;  /* 0x000000000500720c */ /* 0x000fda0003fc4270 */
[----:B------:R-:W-:Y:S05]  /*281a0*/  @P6 BRA `(.L_x_3417) ;  /* 0x00000000009c6947 */ /* 0x000fea0003800000 */
.L_x_3422:
[----:B------:R-:W2:Y:S01]  /*281b0*/  LDC R2, c[0x0][0xd3c] ;  /* 0x00034f00ff027b82 */ /* 0x000ea20000000800 */
[----:B------:R-:W-:-:S05]  /*281c0*/  VIADD R19, R19, 0x1f ;  /* 0x0000001f13137836 */ /* 0x000fca0000000000 */
[----:B--2---:R-:W-:-:S13]  /*281d0*/  ISETP.GE.AND P6, PT, R19, R2, PT ;  /* 0x000000021300720c */ /* 0x004fda0003fc6270 */
        /* <DEDUP_REMOVED lines=11> */
.L_x_3420:
[----:B------:R-:W-:Y:S05]  /*28290*/  BSYNC B0 ;  /* 0x0000000000007941 */ /* 0x000fea0003800000 */
.L_x_3419:
        /* <DEDUP_REMOVED lines=18> */
.L_x_3509:
[----:B------:R-:W-:Y:S02]  /*283c0*/  ULDC UR4, c[0x0][0xd38] ;  /* 0x00034e0000047ab9 */ /* 0x000fe40000000800 */
[----:B------:R-:W-:-:S04]  /*283d0*/  IMAD.U32 R4, RZ, RZ, UR4 ;  /* 0x00000004ff047e24 */ /* 0x000fc8000f8e00ff */
[----:B--2---:R-:W-:-:S04]  /*283e0*/  IMAD R16, R16, R4, RZ ;  /* 0x0000000410107224 */ /* 0x004fc800078e02ff */
[----:B------:R-:W-:-:S05]  /*283f0*/  IMAD.IADD R5, R16, 0x1, R5 ;  /* 0x0000000110057824 */ /* 0x000fca00078e0205 */
[----:B------:R-:W-:-:S13]  /*28400*/  ISETP.GT.AND P6, PT, R5, R0, PT ;  /* 0x000000000500720c */ /* 0x000fda0003fc4270 */
[----:B------:R-:W-:Y:S05]  /*28410*/  @!P6 BRA `(.L_x_3422) ;  /* 0xfffffffc0064e947 */ /* 0x000fea000383ffff */
.L_x_3417:
        /* <DEDUP_REMOVED lines=8> */
.L_x_3513:
[----:B------:R-:W-:Y:S01]  /*284a0*/  ISETP.NE.AND P0, PT, R5, RZ, PT ;  /* 0x000000ff0500720c */ /* 0x000fe20003f05270 */
[----:B------:R-:W-:-:S12]  /*284b0*/  IMAD.MOV.U32 R5, RZ, RZ, RZ ;  /* 0x000000ffff057224 */ /* 0x000fd800078e00ff */
[----:B------:R-:W-:Y:S05]  /*284c0*/  @!P0 BRA `(.L_x_3424) ;  /* 0x0000000000148947 */ /* 0x000fea0003800000 */
[----:B------:R-:W-:Y:S01]  /*284d0*/  UMOV UR4, 0xffffffff ;  /* 0xffffffff00047882 */ /* 0x000fe20000000000 */
[----:B------:R-:W-:Y:S02]  /*284e0*/  VIADD R12, R6, 0xffffffff ;  /* 0xffffffff060c7836 */ /* 0x000fe40000000000 */
[----:B------:R-:W-:Y:S05]  /*284f0*/  BRA.DIV UR4, `(.L_x_3425) ;  /* 0x0000003204807947 */ /* 0x000fea000b800000 */
[----:B0-----:R0:W4:Y:S02]  /*28500*/  SHFL.IDX PT, R3, R3, R12, 0x1f ;  /* 0x00001f0c03037589 */ /* 0x00112400000e0000 */
.L_x_3516:
[----:B----4-:R-:W-:-:S07]  /*28510*/  IMAD.MOV.U32 R5, RZ, RZ, R3 ;  /* 0x000000ffff057224 */ /* 0x010fce00078e0003 */
.L_x_3424:
[----:B0-2---:R-:W0:Y:S01]  /*28520*/  LDC.64 R2, c[0x0][0xd90] ;  /* 0x00036400ff027b82 */ /* 0x005e220000000a00 */
[----:B------:R-:W-:-:S04]  /*28530*/  IMAD.IADD R19, R6, 0x1, R19 ;  /* 0x0000000106137824 */ /* 0x000fc800078e0213 */
[----:B0-----:R-:W-:-:S05]  /*28540*/  IMAD.WIDE R2, R19, 0x4, R2 ;  /* 0x0000000413027825 */ /* 0x001fca00078e0202 */
[----:B------:R-:W3:Y:S01]  /*28550*/  LDG.E R7, desc[UR40][R2.64] ;  /* 0x0000002802077981 */ /* 0x000ee2000c1e1900 */
[----:B------:R-:W-:-:S04]  /*28560*/  IMAD R16, R5, R4, R16 ;  /* 0x0000000405107224 */ /* 0x000fc800078e0210 */
[----:B------:R-:W-:Y:S02]  /*28570*/  IMAD.IADD R0, R0, 0x1, -R16 ;  /* 0x0000000100007824 */ /* 0x000fe400078e0a10 */
[----:B---3--:R-:W-:-:S05]  /*28580*/  IMAD R6, R17, R7, RZ ;  /* 0x0000000711067224 */ /* 0x008fca00078e02ff */
        /* <DEDUP_REMOVED lines=59> */
.L_x_3418:
[----:B------:R-:W-:Y:S01]  /*28940*/  UMOV UR4, URZ ;  /* 0x0000003f00047c82 */ /* 0x000fe20008000000 */
[----:B------:R-:W-:Y:S01]  /*28950*/  UMOV UR5, URZ ;  /* 0x0000003f00057c82 */ /* 0x000fe20008000000 */
[----:B------:R-:W-:Y:S01]  /*28960*/  ULDC UR6, c[0x0][0xd3c] ;  /* 0x00034f0000067ab9 */ /* 0x000fe20000000800 */
[----:B------:R-:W-:Y:S02]  /*28970*/  IMAD.MOV.U32 R16, RZ, RZ, R0 ;  /* 0x000000ffff107224 */ /* 0x000fe400078e0000 */
[----:B------:R-:W-:Y:S02]  /*28980*/  IMAD.U32 R17, RZ, RZ, UR4 ;  /* 0x00000004ff117e24 */ /* 0x000fe4000f8e00ff */
[----:B------:R-:W-:Y:S02]  /*28990*/  IMAD.U32 R18, RZ, RZ, UR5 ;  /* 0x00000005ff127e24 */ /* 0x000fe4000f8e00ff */
[----:B------:R-:W-:-:S07]  /*289a0*/  IMAD.U32 R19, RZ, RZ, UR6 ;  /* 0x00000006ff137e24 */ /* 0x000fce000f8e00ff */
.L_x_3426:
[----:B------:R2:W3:Y:S01]  /*289b0*/  LDL R2, [R1+0x460] ;  /* 0x0004600001027983 */ /* 0x0004e20000100800 */
[----:B------:R-:W4:Y:S01]  /*289c0*/  S2R R0, SR_TID.X ;  /* 0x0000000000007919 */ /* 0x000f220000002100 */
[----:B------:R-:W-:Y:S05]  /*289d0*/  WARPSYNC.ALL ;  /* 0x0000000000007948 */ /* 0x000fea0003800000 */
[----:B----4-:R-:W-:Y:S01]  /*289e0*/  LOP3.LUT R0, R0, 0x1f, RZ, 0xc0, !PT ;  /* 0x0000001f00007812 */ /* 0x010fe200078ec0ff */
[----:B------:R-:W-:Y:S03]  /*289f0*/  BAR.SYNC.DEFER_BLOCKING 0x4, 0x180 ;  /* 0x0106000000007b1d */ /* 0x000fe60000010000 */
[----:B------:R-:W-:-:S13]  /*28a00*/  ISETP.NE.AND P0, PT, R0, RZ, PT ;  /* 0x000000ff0000720c */ /* 0x000fda0003f05270 */
[----:B0-----:R-:W3:Y:S01]  /*28a10*/  @!P0 S2R R3, SR_CgaCtaId ;  /* 0x0000000000038919 */ /* 0x001ee20000008800 */
[----:B------:R-:W-:-:S04]  /*28a20*/  @!P0 MOV R0, 0x400 ;  /* 0x0000040000008802 */ /* 0x000fc80000000f00 */
[----:B---3--:R-:W-:-:S05]  /*28a30*/  @!P0 LEA R2, R3, R0, 0x18 ;  /* 0x0000000003028211 */ /* 0x008fca00078ec0ff */
[----:B------:R2:W-:Y:S04]  /*28a40*/  @!P0 STS.128 [R2+0x324d0], R16 ;  /* 0x0324d01002008388 */ /* 0x0005e80000000c00 */
[----:B------:R2:W-:Y:S01]  /*28a50*/  @!P0 STL [R1+0x460], R2 ;  /* 0x0004600201008387 */ /* 0x0005e20000100800 */
[----:B------:R-:W-:Y:S06]  /*28a60*/  BAR.ARV 0x5, 0x180 ;  /* 0x0146000000007b1d */ /* 0x000fec0000002000 */
.L_x_3415:
[----:B------:R-:W-:Y:S02]  /*28a70*/  ULDC UR4, c[0x0][0xd3c] ;  /* 0x00034f0000047ab9 */ /* 0x000fe40000000800 */
[----:B----4-:R-:W-:-:S13]  /*28a80*/  ISETP.GE.AND P0, PT, R19, UR4, PT ;  /* 0x0000000413007c0c */ /* 0x010fda000bf06270 */
[----:B------:R-:W-:Y:S05]  /*28a90*/  @!P0 BRA `(.L_x_3427) ;  /* 0xffffff9c00a88947 */ /* 0x000fea000383ffff */
[----:B------:R-:W-:Y:S05]  /*28aa0*/  BSYNC B8 ;  /* 0x0000000000087941 */ /* 0x000fea0003800000 */
.L_x_3311:
[----:B---3--:R-:W3:Y:S01]  /*28ab0*/  LDL.LU R0, [R1+0x4cc] ;  /* 0x0004cc0001007983 */ /* 0x008ee20000300800 */
[----:B------:R-:W-:Y:S01]  /*28ac0*/  BSSY B0, `(.L_x_3428) ;  /* 0x000000b000007945 */ /* 0x000fe20003800000 */
[----:B------:R-:W4:Y:S01]  /*28ad0*/  S2R R5, SR_CgaCtaId ;  /* 0x0000000000057919 */ /* 0x000f220000008800 */
[----:B---3--:R-:W-:-:S05]  /*28ae0*/  VIADD R0, R0, 0x1 ;  /* 0x0000000100007836 */ /* 0x008fca0000000000 */
[----:B0-2---:R-:W-:-:S04]  /*28af0*/  LEA.HI R2, R0, R0, RZ, 0x1 ;  /* 0x0000000000027211 */ /* 0x005fc800078f08ff */
[----:B------:R-:W-:-:S05]  /*28b00*/  LOP3.LUT R3, R2, 0xfffffffe, RZ, 0xc0, !PT ;  /* 0xfffffffe02037812 */ /* 0x000fca00078ec0ff */
[----:B------:R-:W-:Y:S01]  /*28b10*/  IMAD.IADD R3, R0, 0x1, -R3 ;  /* 0x0000000100037824 */ /* 0x000fe200078e0a03 */
[----:B------:R-:W-:-:S04]  /*28b20*/  MOV R0, 0x400 ;  /* 0x0000040000007802 */ /* 0x000fc80000000f00 */
[----:B----4-:R-:W-:Y:S02]  /*28b30*/  LEA R0, R5, R0, 0x18 ;  /* 0x0000000005007211 */ /* 0x010fe400078ec0ff */
[----:B------:R-:W-:-:S04]  /*28b40*/  SHF.L.U32 R3, R3, 0x1f, RZ ;  /* 0x0000001f03037819 */ /* 0x000fc800000006ff */
[----:B------:R-:W0:Y:S02]  /*28b50*/  SYNCS.PHASECHK.TRANS64.TRYWAIT P0, [R0+URZ+0x32420], R3 ;  /* 0x03242003000075a7 */ /* 0x000e24000800017f */
[----:B0-----:R-:W-:Y:S05]  /*28b60*/  @!P0 BRA `(.L_x_3429) ;  /* 0x0000002c000c8947 */ /* 0x001fea0003800000 */
.L_x_3517:
[----:B------:R-:W-:Y:S05]  /*28b70*/  BSYNC B0 ;  /* 0x0000000000007941 */ /* 0x000fea0003800000 */
.L_x_3428:
[----:B------:R-:W-:-:S03]  /*28b80*/  UMOV UR4, 0xffffffff ;  /* 0xffffffff00047882 */ /* 0x000fc60000000000 */
[----:B------:R-:W-:Y:S05]  /*28b90*/  BRA.DIV UR4, `(.L_x_3430) ;  /* 0x0000002e04147947 */ /* 0x000fea000b800000 */
[----:B------:R-:W2:Y:S02]  /*28ba0*/  S2R R2, SR_TID.X ;  /* 0x0000000000027919 */ /* 0x000ea40000002100 */
[----:B--2---:R-:W-:-:S04]  /*28bb0*/  SHF.R.U32.HI R2, RZ, 0x5, R2 ;  /* 0x00000005ff027819 */ /* 0x004fc80000011602 */
[----:B------:R-:W-:-:S05]  /*28bc0*/  LOP3.LUT R2, R2, 0x3, RZ, 0xc0, !PT ;  /* 0x0000000302027812 */ /* 0x000fca00078ec0ff */
[----:B------:R2:W3:Y:S02]  /*28bd0*/  SHFL.IDX PT, R14, R2, RZ, 0x1f ;  /* 0x00001fff020e7589 */ /* 0x0004e400000e0000 */
.L_x_3520:
[----:B---3--:R-:W-:Y:S01]  /*28be0*/  ISETP.NE.AND P0, PT, R14, RZ, PT ;  /* 0x000000ff0e00720c */ /* 0x008fe20003f05270 */
[----:B------:R-:W-:-:S12]  /*28bf0*/  BSSY B0, `(.L_x_3431) ;  /* 0x0000027000007945 */ /* 0x000fd80003800000 */
[----:B------:R-:W-:Y:S05]  /*28c00*/  @P0 BRA `(.L_x_3432) ;  /* 0x0000000000940947 */ /* 0x000fea0003800000 */
[----:B------:R-:W-:-:S03]  /*28c10*/  UMOV UR4, 0xffffffff ;  /* 0xffffffff00047882 */ /* 0x000fc60000000000 */
[----:B------:R-:W-:Y:S05]  /*28c20*/  BRA.DIV UR4, `(.L_x_3433) ;  /* 0x0000002e04247947 */ /* 0x000fea000b800000 */
[----:B------:R-:W-:-:S13]  /*28c30*/  ELECT P6, URZ, PT ;  /* 0x00000000003f782f */ /* 0x000fda00038c0000 */
.L_x_3523:
[----:B------:R-:W-:Y:S05]  /*28c40*/  @!P6 BRA `(.L_x_3432) ;  /* 0x000000000084e947 */ /* 0x000fea0003800000 */
[----:B------:R-:W-:-:S06]  /*28c50*/  ULOP3.LUT UR4, UR36, 0x2, URZ, 0xfc, !UPT ;  /* 0x0000000224047892 */ /* 0x000fcc000f8efc3f */
[----:B--2---:R-:W-:-:S05]  /*28c60*/  IMAD.U32 R2, RZ, RZ, UR4 ;  /* 0x00000004ff027e24 */ /* 0x004fca000f8e00ff */
[----:B------:R-:W-:-:S13]  /*28c70*/  ISETP.NE.AND P2, PT, R2, 0x3, PT ;  /* 0x000000030200780c */ /* 0x000fda0003f45270 */
[----:B------:R-:W-:Y:S05]  /*28c80*/  @!P2 BRA `(.L_x_3434) ;  /* 0x000000000004a947 */ /* 0x000fea0003800000 */
[----:B------:R-:W-:Y:S01]  /*28c90*/  BPT.TRAP 0x1 ;  /* 0x000000040000795c */ /* 0x000fe20000300000 */
.L_x_3434:
        /* <DEDUP_REMOVED lines=14> */
.L_x_3524:
[----:B------:R-:W2:Y:S02]  /*28d80*/  SYNCS.PHASECHK.TRANS64.TRYWAIT P0, [R7+URZ], R2 ;  /* 0x00000002070075a7 */ /* 0x000ea4000800017f */
[----:B--2---:R-:W-:Y:S05]  /*28d90*/  @!P0 BRA `(.L_x_3436) ;  /* 0x0000002800fc8947 */ /* 0x004fea0003800000 */
.L_x_3525:
[----:B------:R-:W-:Y:S05]  /*28da0*/  @!P2 BRA `(.L_x_3437) ;  /* 0x000000000004a947 */ /* 0x000fea0003800000 */
[----:B------:R-:W-:Y:S01]  /*28db0*/  BPT.TRAP 0x1 ;  /* 0x000000040000795c */ /* 0x000fe20000300000 */
.L_x_3437:
[----:B------:R-:W3:Y:S01]  /*28dc0*/  LDL.LU R4, [R1+0x464] ;  /* 0x0004640001047983 */ /* 0x000ee20000300800 */
[----:B------:R-:W-:-:S04]  /*28dd0*/  VIADD R0, R0, 0x32460 ;  /* 0x0003246000007836 */ /* 0x000fc80000000000 */
[----:B---3--:R-:W-:-:S04]  /*28de0*/  IMAD R4, R4, 0x8, R0 ;  /* 0x0000000804047824 */ /* 0x008fc800078e0200 */
[----:B------:R-:W3:Y:S02]  /*28df0*/  SYNCS.PHASECHK.TRANS64.TRYWAIT P0, [R4+URZ], R5 ;  /* 0x00000005040075a7 */ /* 0x000ee4000800017f */
[----:B---3--:R-:W-:Y:S05]  /*28e00*/  @!P0 BRA `(.L_x_3438) ;  /* 0x0000002800f48947 */ /* 0x008fea0003800000 */
.L_x_3526:
[----:B------:R-:W-:-:S07]  /*28e10*/  IMAD R3, R3, 0x8, R0 ;  /* 0x0000000803037824 */ /* 0x000fce00078e0200 */
.L_x_3439:
[----:B----4-:R4:W0:Y:S02]  /*28e20*/  SYNCS.PHASECHK.TRANS64.TRYWAIT P0, [R3+URZ], R2 ;  /* 0x00000002030075a7 */ /* 0x010824000800017f */
[----:B0-----:R-:W-:Y:S05]  /*28e30*/  @!P0 NANOSLEEP.SYNCS 0x989680 ;  /* 0x009896800000895d */ /* 0x001fea0003900000 */
[----:B------:R-:W0:Y:S02]  /*28e40*/  @!P0 SYNCS.PHASECHK.TRANS64 P0, [R3+URZ], R2 ;  /* 0x00000002030085a7 */ /* 0x000e24000800007f */
[----:B0-----:R-:W-:Y:S05]  /*28e50*/  @!P0 BRA `(.L_x_3439) ;  /* 0xfffffffc00f08947 */ /* 0x001fea000383ffff */
.L_x_3432:
[----:B------:R-:W-:Y:S05]  /*28e60*/  BSYNC B0 ;  /* 0x0000000000007941 */ /* 0x000fea0003800000 */
.L_x_3431:
[----:B------:R-:W-:Y:S05]  /*28e70*/  EXIT ;  /* 0x000000000000794d */ /* 0x000fea0003800000 */
.L_x_3188:
[----:B0-----:R-:W-:-:S04]  /*28e80*/  IMAD.U32 R9, RZ, RZ, UR46 ;  /* 0x0000002eff097e24 */ /* 0x001fc8000f8e00ff */
[----:B------:R0:W1:Y:S03]  /*28e90*/  SYNCS.PHASECHK.TRANS64.TRYWAIT P0, [R9+URZ+0x32400], R0 ;  /* 0x03240000090075a7 */ /* 0x000066000800017f */
[----:B-1----:R-:W-:Y:S05]  /*28ea0*/  @!P0 NANOSLEEP.SYNCS 0x989680 ;  /* 0x009896800000895d */ /* 0x002fea0003900000 */
[----:B------:R-:W1:Y:S02]  /*28eb0*/  @!P0 SYNCS.PHASECHK.TRANS64 P0, [R9+URZ+0x32400], R0 ;  /* 0x03240000090085a7 */ /* 0x000e64000800007f */
[----:B-1----:R-:W-:Y:S05]  /*28ec0*/  @!P0 BRA `(.L_x_3188) ;  /* 0xfffffffc00ec8947 */ /* 0x002fea000383ffff */
[----:B------:R-:W-:Y:S05]  /*28ed0*/  BRA `(.L_x_3440) ;  /* 0xfffffd9800e47947 */ /* 0x000fea000383ffff */
.L_x_3195:
[----:B-1----:R1:W2:Y:S02]  /*28ee0*/  SYNCS.PHASECHK.TRANS64.TRYWAIT P0, [R24+URZ], R25 ;  /* 0x00000019180075a7 */ /* 0x0022a4000800017f */
[----:B--2---:R-:W-:Y:S05]  /*28ef0*/  @!P0 NANOSLEEP.SYNCS 0x989680 ;  /* 0x009896800000895d */ /* 0x004fea0003900000 */
[----:B------:R-:W2:Y:S02]  /*28f00*/  @!P0 SYNCS.PHASECHK.TRANS64 P0, [R24+URZ], R25 ;  /* 0x00000019180085a7 */ /* 0x000ea4000800007f */
[----:B--2---:R-:W-:Y:S05]  /*28f10*/  @!P0 BRA `(.L_x_3195) ;  /* 0xfffffffc00f08947 */ /* 0x004fea000383ffff */
[----:B------:R-:W-:Y:S05]  /*28f20*/  BRA `(.L_x_3194) ;  /* 0xfffffda000047947 */ /* 0x000fea000383ffff */
.L_x_3197:
[----:B0-----:R-:W-:-:S04]  /*28f30*/  IMAD.U32 R9, RZ, RZ, UR46 ;  /* 0x0000002eff097e24 */ /* 0x001fc8000f8e00ff */
[----:B------:R0:W1:Y:S03]  /*28f40*/  SYNCS.PHASECHK.TRANS64.TRYWAIT P0, [R9+URZ+0x32410], R8 ;  /* 0x03241008090075a7 */ /* 0x000066000800017f */
[----:B-1----:R-:W-:Y:S05]  /*28f50*/  @!P0 NANOSLEEP.SYNCS 0x989680 ;  /* 0x009896800000895d */ /* 0x002fea0003900000 */
[----:B------:R-:W1:Y:S02]  /*28f60*/  @!P0 SYNCS.PHASECHK.TRANS64 P0, [R9+URZ+0x32410], R8 ;  /* 0x03241008090085a7 */ /* 0x000e64000800007f */
[----:B-1----:R-:W-:Y:S05]  /*28f70*/  @!P0 BRA `(.L_x_3197) ;  /* 0xfffffffc00ec8947 */ /* 0x002fea000383ffff */
[----:B------:R-:W-:Y:S05]  /*28f80*/  BRA `(.L_x_3441) ;  /* 0xfffffda000d87947 */ /* 0x000fea000383ffff */
.L_x_3204:
[----:B-1----:R1:W2:Y:S02]  /*28f90*/  SYNCS.PHASECHK.TRANS64.TRYWAIT P0, [R8+URZ], R9 ;  /* 0x00000009080075a7 */ /* 0x0022a4000800017f */
[----:B--2---:R-:W-:Y:S05]  /*28fa0*/  @!P0 NANOSLEEP.SYNCS 0x989680 ;  /* 0x009896800000895d */ /* 0x004fea0003900000 */
[----:B------:R-:W2:Y:S02]  /*28fb0*/  @!P0 SYNCS.PHASECHK.TRANS64 P0, [R8+URZ], R9 ;  /* 0x00000009080085a7 */ /* 0x000ea4000800007f */
[----:B--2---:R-:W-:Y:S05]  /*28fc0*/  @!P0 BRA `(.L_x_3204) ;  /* 0xfffffffc00f08947 */ /* 0x004fea000383ffff */
[----:B------:R-:W-:Y:S05]  /*28fd0*/  BRA `(.L_x_3203) ;  /* 0xfffffda4001c7947 */ /* 0x000fea000383ffff */
.L_x_3239:
[----:B0-----:R0:W1:Y:S02]  /*28fe0*/  SYNCS.PHASECHK.TRANS64.TRYWAIT P2, [R0+URZ], R3 ;  /* 0x00000003000075a7 */ /* 0x001064000804017f */
[----:B-1----:R-:W-:Y:S05]  /*28ff0*/  @!P2 NANOSLEEP.SYNCS 0x989680 ;  /* 0x009896800000a95d */ /* 0x002fea0003900000 */
[----:B------:R-:W1:Y:S02]  /*29000*/  @!P2 SYNCS.PHASECHK.TRANS64 P2, [R0+URZ], R3 ;  /* 0x000000030000a5a7 */ /* 0x000e64000804007f */
[----:B-1----:R-:W-:Y:S05]  /*29010*/  @!P2 BRA `(.L_x_3239) ;  /* 0xfffffffc00f0a947 */ /* 0x002fea000383ffff */
[----:B------:R-:W-:Y:S05]  /*29020*/  BRA `(.L_x_3238) ;  /* 0xfffffe0800f47947 */ /* 0x000fea000383ffff */
.L_x_3246:
[----:B-1----:R1:W2:Y:S02]  /*29030*/  SYNCS.PHASECHK.TRANS64.TRYWAIT P2, [R4+URZ], R5 ;  /* 0x00000005040075a7 */ /* 0x0022a4000804017f */
[----:B--2---:R-:W-:Y:S05]  /*29040*/  @!P2 NANOSLEEP.SYNCS 0x989680 ;  /* 0x009896800000a95d */ /* 0x004fea0003900000 */
[----:B------:R-:W2:Y:S02]  /*29050*/  @!P2 SYNCS.PHASECHK.TRANS64 P2, [R4+URZ], R5 ;  /* 0x000000050400a5a7 */ /* 0x000ea4000804007f */
[----:B--2---:R-:W-:Y:S05]  /*29060*/  @!P2 BRA `(.L_x_3246) ;  /* 0xfffffffc00f0a947 */ /* 0x004fea000383ffff */
[----:B------:R-:W-:Y:S05]  /*29070*/  BRA `(.L_x_3245) ;  /* 0xfffffe1000187947 */ /* 0x000fea000383ffff */
.L_x_3257:
[----:B-1----:R1:W2:Y:S02]  /*29080*/  SYNCS.PHASECHK.TRANS64.TRYWAIT P1, [R0+URZ], R7 ;  /* 0x00000007000075a7 */ /* 0x0022a4000802017f */
[----:B--2---:R-:W-:Y:S05]  /*29090*/  @!P1 NANOSLEEP.SYNCS 0x989680 ;  /* 0x009896800000995d */ /* 0x004fea0003900000 */
[----:B------:R-:W2:Y:S02]  /*290a0*/  @!P1 SYNCS.PHASECHK.TRANS64 P1, [R0+URZ], R7 ;  /* 0x00000007000095a7 */ /* 0x000ea4000802007f */
[----:B--2---:R-:W-:Y:S05]  /*290b0*/  @!P1 BRA `(.L_x_3257) ;  /* 0xfffffffc00f09947 */ /* 0x004fea000383ffff */
[----:B------:R-:W-:Y:S05]  /*290c0*/  BRA `(.L_x_3256) ;  /* 0xfffffea000ac7947 */ /* 0x000fea000383ffff */
.L_x_3264:
[----:B-1----:R1:W2:Y:S02]  /*290d0*/  SYNCS.PHASECHK.TRANS64.TRYWAIT P1, [R4+URZ], R5 ;  /* 0x00000005040075a7 */ /* 0x0022a4000802017f */
[----:B--2---:R-:W-:Y:S05]  /*290e0*/  @!P1 NANOSLEEP.SYNCS 0x989680 ;  /* 0x009896800000995d */ /* 0x004fea0003900000 */
[----:B------:R-:W2:Y:S02]  /*290f0*/  @!P1 SYNCS.PHASECHK.TRANS64 P1, [R4+URZ], R5 ;  /* 0x00000005040095a7 */ /* 0x000ea4000802007f */
[----:B--2---:R-:W-:Y:S05]  /*29100*/  @!P1 BRA `(.L_x_3264) ;  /* 0xfffffffc00f09947 */ /* 0x004fea000383ffff */
[----:B------:R-:W-:Y:S05]  /*29110*/  BRA `(.L_x_3263) ;  /* 0xfffffea400d07947 */ /* 0x000fea000383ffff */
.L_x_3331:
        /* <DEDUP_REMOVED lines=11> */
.L_x_3443:
[----:B------:R-:W-:Y:S05]  /*291d0*/  BSYNC B0 ;  /* 0x0000000000007941 */ /* 0x000fea0003800000 */
.L_x_3442:
[----:B------:R-:W-:Y:S05]  /*291e0*/  BRA `(.L_x_3444) ;  /* 0xffffffa400847947 */ /* 0x000fea000383ffff */
.L_x_3333:
[----:B------:R-:W-:Y:S01]  /*291f0*/  BSSY B0, `(.L_x_3445) ;  /* 0x0000006000007945 */ /* 0x000fe20003800000 */
[----:B------:R-:W-:-:S07]  /*29200*/  IMAD.MOV.U32 R15, RZ, RZ, -0x1 ;  /* 0xffffffffff0f7424 */ /* 0x000fce00078e00ff */
[----:B012-4-:R-:W-:Y:S05]  /*29210*/  WARPSYNC.COLLECTIVE R15, `(.L_x_3446) ;  /* 0x000000000f0c7348 */ /* 0x017fea0003c00000 */
[----:B------:R-:W-:Y:S02]  /*29220*/  ELECT P6, UR62, PT ;  /* 0x00000000003e782f */ /* 0x000fe400038c0000 */
[----:B------:R-:W-:Y:S01]  /*29230*/  MOV R14, UR62 ;  /* 0x0000003e000e7c02 */ /* 0x000fe20008000f00 */
[----:B012-4-:R-:W-:Y:S10]  /*29240*/  ENDCOLLECTIVE ;  /* 0x000000000000791b */ /* 0x017ff40003800000 */
.L_x_3446:
[----:B------:R-:W-:Y:S05]  /*29250*/  BSYNC B0 ;  /* 0x0000000000007941 */ /* 0x000fea0003800000 */
.L_x_3445:
[----:B------:R-:W-:Y:S05]  /*29260*/  BRA `(.L_x_3447) ;  /* 0xffffffa400907947 */ /* 0x000fea000383ffff */
.L_x_3335:
[----:B--2---:R2:W3:Y:S02]  /*29270*/  SYNCS.PHASECHK.TRANS64.TRYWAIT P0, [R0+URZ+0x32440], R2 ;  /* 0x03244002000075a7 */ /* 0x0044e4000800017f */
[----:B---3--:R-:W-:Y:S05]  /*29280*/  @!P0 NANOSLEEP.SYNCS 0x989680 ;  /* 0x009896800000895d */ /* 0x008fea0003900000 */
[----:B------:R-:W3:Y:S02]  /*29290*/  @!P0 SYNCS.PHASECHK.TRANS64 P0, [R0+URZ+0x32440], R2 ;  /* 0x03244002000085a7 */ /* 0x000ee4000800007f */
[----:B---3--:R-:W-:Y:S05]  /*292a0*/  @!P0 BRA `(.L_x_3335) ;  /* 0xfffffffc00f08947 */ /* 0x008fea000383ffff */
[----:B------:R-:W-:Y:S05]  /*292b0*/  BRA `(.L_x_3448) ;  /* 0xffffffa400f87947 */ /* 0x000fea000383ffff */
.L_x_3339:
[----:B------:R0:W5:Y:S01]  /*292c0*/  LDL R2, [R1+0x494] ;  /* 0x0004940001027983 */ /* 0x0001620000100800 */
[----:B------:R-:W-:Y:S02]  /*292d0*/  IMAD.MOV.U32 R6, RZ, RZ, R11 ;  /* 0x000000ffff067224 */ /* 0x000fe400078e000b */
[----:B------:R-:W-:Y:S02]  /*292e0*/  IMAD.MOV.U32 R13, RZ, RZ, R0 ;  /* 0x000000ffff0d7224 */ /* 0x000fe400078e0000 */
[----:B------:R-:W-:Y:S02]  /*292f0*/  IMAD.MOV.U32 R12, RZ, RZ, RZ ;  /* 0x000000ffff0c7224 */ /* 0x000fe400078e00ff */
[----:B------:R-:W-:Y:S02]  /*29300*/  IMAD.MOV.U32 R11, RZ, RZ, 0x181f ;  /* 0x0000181fff0b7424 */ /* 0x000fe400078e00ff */
[----:B------:R-:W-:Y:S02]  /*29310*/  IMAD.MOV.U32 R15, RZ, RZ, -0x1 ;  /* 0xffffffffff0f7424 */ /* 0x000fe400078e00ff */
[----:B0-----:R-:W-:-:S07]  /*29320*/  IMAD.IADD R8, R8, 0x1, R6 ;  /* 0x0000000108087824 */ /* 0x001fce00078e0206 */
[----:B-----5:R-:W-:Y:S05]  /*29330*/  WARPSYNC.COLLECTIVE R15, `(.L_x_3449) ;  /* 0x000000000f087348 */ /* 0x020fea0003c00000 */
[----:B------:R0:W1:Y:S02]  /*29340*/  SHFL.IDX P6, R14, R13, R12, R11 ;  /* 0x0000000c0d0e7389 */ /* 0x00006400000c000b */
[----:B01---5:R-:W-:Y:S01]  /*29350*/  ENDCOLLECTIVE ;  /* 0x000000000000791b */ /* 0x023fe20003800000 */
.L_x_3449:
[----:B------:R0:W-:Y:S01]  /*29360*/  STL [R1+0x484], R8 ;  /* 0x0004840801007387 */ /* 0x0001e20000100800 */
[----:B------:R-:W-:Y:S02]  /*29370*/  IMAD.MOV.U32 R13, RZ, RZ, R3 ;  /* 0x000000ffff0d7224 */ /* 0x000fe400078e0003 */
[----:B------:R-:W-:-:S07]  /*29380*/  IMAD.MOV.U32 R4, RZ, RZ, R14 ;  /* 0x000000ffff047224 */ /* 0x000fce00078e000e */
[----:B0-----:R-:W-:Y:S05]  /*29390*/  WARPSYNC.COLLECTIVE R15, `(.L_x_3450) ;  /* 0x000000000f087348 */ /* 0x001fea0003c00000 */
[----:B------:R1:W2:Y:S02]  /*293a0*/  SHFL.IDX P6, R14, R13, R12, R11 ;  /* 0x0000000c0d0e7389 */ /* 0x0002a400000c000b */
[----:B012---:R-:W-:Y:S01]  /*293b0*/  ENDCOLLECTIVE ;  /* 0x000000000000791b */ /* 0x007fe20003800000 */
.L_x_3450:
[----:B------:R-:W-:Y:S02]  /*293c0*/  IMAD.MOV.U32 R13, RZ, RZ, R0 ;  /* 0x000000ffff0d7224 */ /* 0x000fe400078e0000 */
[----:B------:R-:W-:Y:S02]  /*293d0*/  IMAD.MOV.U32 R12, RZ, RZ, 0x1 ;  /* 0x00000001ff0c7424 */ /* 0x000fe400078e00ff */
[----:B------:R-:W-:-:S07]  /*293e0*/  IMAD.MOV.U32 R5, RZ, RZ, R14 ;  /* 0x000000ffff057224 */ /* 0x000fce00078e000e */
[----:B------:R-:W-:Y:S05]  /*293f0*/  WARPSYNC.COLLECTIVE R15, `(.L_x_3451) ;  /* 0x000000000f087348 */ /* 0x000fea0003c00000 */
[----:B------:R0:W1:Y:S02]  /*29400*/  SHFL.IDX P6, R14, R13, R12, R11 ;  /* 0x0000000c0d0e7389 */ /* 0x00006400000c000b */
[----:B01----:R-:W-:Y:S01]  /*29410*/  ENDCOLLECTIVE ;  /* 0x000000000000791b */ /* 0x003fe20003800000 */
.L_x_3451:
[----:B------:R-:W-:Y:S02]  /*29420*/  IMAD.MOV.U32 R13, RZ, RZ, R3 ;  /* 0x000000ffff0d7224 */ /* 0x000fe400078e0003 */
[----:B------:R-:W-:Y:S02]  /*29430*/  IMAD R2, R2, R7, RZ ;  /* 0x0000000702027224 */ /* 0x000fe400078e02ff */
[----:B------:R-:W-:-:S07]  /*29440*/  IMAD.MOV.U32 R7, RZ, RZ, R14 ;  /* 0x000000ffff077224 */ /* 0x000fce00078e000e */
[----:B------:R-:W-:Y:S05]  /*29450*/  WARPSYNC.COLLECTIVE R15, `(.L_x_3452) ;  /* 0x000000000f087348 */ /* 0x000fea0003c00000 */
[----:B------:R0:W1:Y:S02]  /*29460*/  SHFL.IDX P6, R14, R13, R12, R11 ;  /* 0x0000000c0d0e7389 */ /* 0x00006400000c000b */
[----:B01----:R-:W-:Y:S01]  /*29470*/  ENDCOLLECTIVE ;  /* 0x000000000000791b */ /* 0x003fe20003800000 */
.L_x_3452:
[----:B------:R-:W-:-:S13]  /*29480*/  ISETP.GE.AND P1, PT, R8, R2, PT ;  /* 0x000000020800720c */ /* 0x000fda0003f26270 */
[----:B------:R-:W-:Y:S01]  /*29490*/  @!P1 LEA R5, P3, R10, R5, 0x1 ;  /* 0x000000050a059211 */ /* 0x000fe200078608ff */
[----:B------:R-:W-:Y:S02]  /*294a0*/  IMAD.MOV.U32 R13, RZ, RZ, R0 ;  /* 0x000000ffff0d7224 */ /* 0x000fe400078e0000 */
[----:B------:R-:W-:Y:S02]  /*294b0*/  IMAD.MOV.U32 R12, RZ, RZ, 0x2 ;  /* 0x00000002ff0c7424 */ /* 0x000fe400078e00ff */
[----:B------:R-:W-:-:S05]  /*294c0*/  @!P1 IMAD.X R4, RZ, RZ, R4, P3 ;  /* 0x000000ffff049224 */ /* 0x000fca00018e0604 */
[----:B------:R-:W-:Y:S01]  /*294d0*/  @!P1 LOP3.LUT R5, R5, R4, RZ, 0x3c, !PT ;  /* 0x0000000405059212 */ /* 0x000fe200078e3cff */
[----:B------:R-:W-:-:S07]  /*294e0*/  IMAD.MOV.U32 R6, RZ, RZ, R14 ;  /* 0x000000ffff067224 */ /* 0x000fce00078e000e */
[----:B------:R-:W-:Y:S05]  /*294f0*/  WARPSYNC.COLLECTIVE R15, `(.L_x_3453) ;  /* 0x000000000f087348 */ /* 0x000fea0003c00000 */
[----:B------:R0:W1:Y:S02]  /*29500*/  SHFL.IDX P6, R14, R13, R12, R11 ;  /* 0x0000000c0d0e7389 */ /* 0x00006400000c000b */
[----:B01----:R-:W-:Y:S01]  /*29510*/  ENDCOLLECTIVE ;  /* 0x000000000000791b */ /* 0x003fe20003800000 */
.L_x_3453:
[----:B------:R-:W-:-:S04]  /*29520*/  @!P1 LOP3.LUT R4, R5, R4, RZ, 0x3c, !PT ;  /* 0x0000000405049212 */ /* 0x000fc800078e3cff */
[----:B------:R-:W-:-:S05]  /*29530*/  @!P1 LOP3.LUT R5, R5, R4, RZ, 0x3c, !PT ;  /* 0x0000000405059212 */ /* 0x000fca00078e3cff */
[----:B------:R-:W-:Y:S01]  /*29540*/  @!PT LDS RZ, [RZ] ;  /* 0x00000000fffff984 */ /* 0x000fe20000000800 */
[----:B------:R-:W-:Y:S01]  /*29550*/  @!PT LDS RZ, [RZ] ;  /* 0x00000000fffff984 */ /* 0x000fe20000000800 */
[----:B------:R-:W-:Y:S01]  /*29560*/  @!PT LDS RZ, [RZ] ;  /* 0x00000000fffff984 */ /* 0x000fe20000000800 */
[----:B------:R0:W-:Y:S01]  /*29570*/  @!P1 LDGSTS.E.BYPASS.LTC128B.128 [R9+0x18400], desc[UR40][R4.64], !P0 ;  /* 0x1840000004099fae */ /* 0x0001e2000c101d68 */
[----:B------:R-:W-:Y:S02]  /*29580*/  IMAD.MOV.U32 R13, RZ, RZ, R3 ;  /* 0x000000ffff0d7224 */ /* 0x000fe400078e0003 */
[----:B0-----:R-:W-:-:S05]  /*29590*/  VIADD R5, R8, 0x10 ;  /* 0x0000001008057836 */ /* 0x001fca0000000000 */
[----:B------:R-:W-:Y:S01]  /*295a0*/  ISETP.GE.AND P2, PT, R5, R2, PT ;  /* 0x000000020500720c */ /* 0x000fe20003f46270 */
[----:B------:R0:W-:-:S12]  /*295b0*/  STL [R1+0x4a8], R5 ;  /* 0x0004a80501007387 */ /* 0x0001d80000100800 */
[----:B0-----:R-:W-:Y:S01]  /*295c0*/  @!P2 LEA R5, P1, R10, R6, 0x1 ;  /* 0x000000060a05a211 */ /* 0x001fe200078208ff */
[----:B------:R-:W-:-:S12]  /*295d0*/  IMAD.MOV.U32 R6, RZ, RZ, R14 ;  /* 0x000000ffff067224 */ /* 0x000fd800078e000e */
[----:B------:R-:W-:Y:S05]  /*295e0*/  WARPSYNC.COLLECTIVE R15, `(.L_x_3454) ;  /* 0x000000000f087348 */ /* 0x000fea0003c00000 */
[----:B------:R0:W1:Y:S02]  /*295f0*/  SHFL.IDX P6, R14, R13, R12, R11 ;  /* 0x0000000c0d0e7389 */ /* 0x00006400000c000b */
[----:B01----:R-:W-:Y:S01]  /*29600*/  ENDCOLLECTIVE ;  /* 0x000000000000791b */ /* 0x003fe20003800000 */
.L_x_3454:
[----:B------:R-:W-:Y:S02]  /*29610*/  @!P2 IMAD.X R4, RZ, RZ, R7, P1 ;  /* 0x000000ffff04a224 */ /* 0x000fe400008e0607 */
[----:B------:R-:W-:-:S03]  /*29620*/  VIADD R7, R8, 0x20 ;  /* 0x0000002008077836 */ /* 0x000fc60000000000 */
[----:B------:R-:W-:Y:S02]  /*29630*/  @!P2 LOP3.LUT R5, R5, R4, RZ, 0x3c, !PT ;  /* 0x000000040505a212 */ /* 0x000fe400078e3cff */
[----:B------:R-:W-:Y:S01]  /*29640*/  ISETP.GE.AND P1, PT, R7, R2, PT ;  /* 0x000000020700720c */ /* 0x000fe20003f26270 */
[----:B------:R0:W-:Y:S01]  /*29650*/  STL [R1+0x4ac], R7 ;  /* 0x0004ac0701007387 */ /* 0x0001e20000100800 */
[----:B------:R-:W-:Y:S01]  /*29660*/  @!P2 LOP3.LUT R4, R5, R4, RZ, 0x3c, !PT ;  /* 0x000000040504a212 */ /* 0x000fe200078e3cff */
[----:B------:R-:W-:-:S03]  /*29670*/  IMAD.MOV.U32 R13, RZ, RZ, R0 ;  /* 0x000000ffff0d7224 */ /* 0x000fc600078e0000 */
[----:B------:R-:W-:Y:S01]  /*29680*/  @!P2 LOP3.LUT R5, R5, R4, RZ, 0x3c, !PT ;  /* 0x000000040505a212 */ /* 0x000fe200078e3cff */
[----:B------:R-:W-:-:S04]  /*29690*/  IMAD.MOV.U32 R12, RZ, RZ, 0x3 ;  /* 0x00000003ff0c7424 */ /* 0x000fc800078e00ff */
[----:B------:R-:W-:Y:S01]  /*296a0*/  @!PT LDS RZ, [RZ] ;  /* 0x00000000fffff984 */ /* 0x000fe20000000800 */
[----:B------:R-:W-:Y:S01]  /*296b0*/  @!PT LDS RZ, [RZ] ;  /* 0x00000000fffff984 */ /* 0x000fe20000000800 */
[----:B------:R-:W-:Y:S01]  /*296c0*/  @!PT LDS RZ, [RZ] ;  /* 0x00000000fffff984 */ /* 0x000fe20000000800 */
[----:B------:R1:W-:Y:S01]  /*296d0*/  @!P2 LDGSTS.E.BYPASS.LTC128B.128 [R9+0x18c00], desc[UR40][R4.64], !P0 ;  /* 0x18c000000409afae */ /* 0x0003e2000c101d68 */
[----:B0-----:R-:W-:-:S05]  /*296e0*/  VIADD R7, R8, 0x30 ;  /* 0x0000003008077836 */ /* 0x001fca0000000000 */
[----:B------:R0:W-:Y:S01]  /*296f0*/  STL [R1+0x4b8], R7 ;  /* 0x0004b80701007387 */ /* 0x0001e20000100800 */
[----:B-1----:R-:W-:-:S07]  /*29700*/  IMAD.MOV.U32 R4, RZ, RZ, R14 ;  /* 0x000000ffff047224 */ /* 0x002fce00078e000e */
[----:B0-----:R-:W-:Y:S05]  /*29710*/  WARPSYNC.COLLECTIVE R15, `(.L_x_3455) ;  /* 0x000000000f087348 */ /* 0x001fea0003c00000 */
[----:B------:R1:W2:Y:S02]  /*29720*/  SHFL.IDX P6, R14, R13, R12, R11 ;  /* 0x0000000c0d0e7389 */ /* 0x0002a400000c000b */
[----:B012---:R-:W-:Y:S01]  /*29730*/  ENDCOLLECTIVE ;  /* 0x000000000000791b */ /* 0x007fe20003800000 */
.L_x_3455:
        /* <DEDUP_REMOVED lines=10> */
.L_x_3456:
        /* <DEDUP_REMOVED lines=13> */
.L_x_3457:
        /* <DEDUP_REMOVED lines=10> */
.L_x_3458:
        /* <DEDUP_REMOVED lines=13> */
.L_x_3459:
        /* <DEDUP_REMOVED lines=10> */
.L_x_3460:
        /* <DEDUP_REMOVED lines=13> */
.L_x_3461:
        /* <DEDUP_REMOVED lines=10> */
.L_x_3462:
        /* <DEDUP_REMOVED lines=11> */
.L_x_3463:
        /* <DEDUP_REMOVED lines=10> */
.L_x_3464:
[----:B------:R-:W-:Y:S01]  /*29d80*/  @!PT LDS RZ, [RZ] ;  /* 0x00000000fffff984 */ /* 0x000fe20000000800 */
[----:B------:R-:W-:Y:S01]  /*29d90*/  @!PT LDS RZ, [RZ] ;  /* 0x00000000fffff984 */ /* 0x000fe20000000800 */
[----:B------:R-:W-:Y:S01]  /*29da0*/  @!PT LDS RZ, [RZ] ;  /* 0x00000000fffff984 */ /* 0x000fe20000000800 */
[----:B------:R1:W-:Y:S01]  /*29db0*/  @!P1 LDGSTS.E.BYPASS.LTC128B.128 [R9+0x1b400], desc[UR40][R4.64], !P0 ;  /* 0x1b40000004099fae */ /* 0x0003e2000c101d68 */
[----:B------:R-:W-:Y:S01]  /*29dc0*/  IMAD.MOV.U32 R3, RZ, RZ, R14 ;  /* 0x000000ffff037224 */ /* 0x000fe200078e000e */
[----:B------:R-:W-:Y:S06]  /*29dd0*/  BRA `(.L_x_3465) ;  /* 0xffffffa8009c7947 */ /* 0x000fec000383ffff */
.L_x_3343:
[----:B------:R-:W2:Y:S04]  /*29de0*/  LDL.LU R3, [R1+0x494] ;  /* 0x0004940001037983 */ /* 0x000ea80000300800 */
[----:B------:R-:W3:Y:S04]  /*29df0*/  LDL.LU R6, [R1+0x484] ;  /* 0x0004840001067983 */ /* 0x000ee80000300800 */
[----:B------:R-:W4:Y:S04]  /*29e00*/  LDL.LU R15, [R1+0x4a8] ;  /* 0x0004a800010f7983 */ /* 0x000f280000300800 */
[----:B------:R-:W5:Y:S04]  /*29e10*/  LDL.LU R9, [R1+0x47c] ;  /* 0x00047c0001097983 */ /* 0x000f680000300800 */
[----:B------:R-:W5:Y:S04]  /*29e20*/  LDL.LU R14, [R1+0x4ac] ;  /* 0x0004ac00010e7983 */ /* 0x000f680000300800 */
[----:B------:R-:W5:Y:S04]  /*29e30*/  LDL.LU R13, [R1+0x4b8] ;  /* 0x0004b800010d7983 */ /* 0x000f680000300800 */
[----:B------:R-:W5:Y:S04]  /*29e40*/  LDL.LU R11, [R1+0x4c0] ;  /* 0x0004c000010b7983 */ /* 0x000f680000300800 */
[----:B------:R-:W5:Y:S04]  /*29e50*/  LDL.LU R12, [R1+0x4bc] ;  /* 0x0004bc00010c7983 */ /* 0x000f680000300800 */
[----:B------:R-:W5:Y:S01]  /*29e60*/  LDL.LU R10, [R1+0x4c4] ;  /* 0x0004c400010a7983 */ /* 0x000f620000300800 */
[----:B------:R-:W-:Y:S01]  /*29e70*/  BSSY B0, `(.L_x_3466) ;  /* 0x000001b000007945 */ /* 0x000fe20003800000 */
[----:B--2---:R-:W-:-:S05]  /*29e80*/  IMAD R3, R3, R7, RZ ;  /* 0x0000000703037224 */ /* 0x004fca00078e02ff */
[-C--:B---3--:R-:W-:Y:S02]  /*29e90*/  ISETP.GE.AND P4, PT, R6, R3.reuse, PT ;  /* 0x000000030600720c */ /* 0x088fe40003f86270 */
[----:B----4-:R-:W-:Y:S02]  /*29ea0*/  ISETP.GE.AND P5, PT, R15, R3, PT ;  /* 0x000000030f00720c */ /* 0x010fe40003fa6270 */
[----:B-----5:R-:W-:-:S09]  /*29eb0*/  LOP3.LUT R9, R9, 0xffffffef, RZ, 0xc0, !PT ;  /* 0xffffffef09097812 */ /* 0x020fd200078ec0ff */
[----:B------:R-:W-:Y:S02]  /*29ec0*/  @P4 LOP3.LUT R9, R9, 0x10, RZ, 0xfc, !PT ;  /* 0x0000001009094812 */ /* 0x000fe400078efcff */
[----:B------:R-:W-:Y:S02]  /*29ed0*/  ISETP.GE.AND P6, PT, R14, R3, PT ;  /* 0x000000030e00720c */ /* 0x000fe40003fc6270 */
[----:B------:R-:W-:-:S04]  /*29ee0*/  LOP3.LUT R9, R9, 0xfffffff7, RZ, 0xc0, !PT ;  /* 0xfffffff709097812 */ /* 0x000fc800078ec0ff */
[----:B------:R-:W-:Y:S02]  /*29ef0*/  @P5 LOP3.LUT R9, R9, 0x8, RZ, 0xfc, !PT ;  /* 0x0000000809095812 */ /* 0x000fe400078efcff */
[----:B------:R-:W-:Y:S02]  /*29f00*/  ISETP.GE.AND P4, PT, R13, R3, PT ;  /* 0x000000030d00720c */ /* 0x000fe40003f86270 */
[----:B------:R-:W-:-:S04]  /*29f10*/  LOP3.LUT R9, R9, 0xfffffffb, RZ, 0xc0, !PT ;  /* 0xfffffffb09097812 */ /* 0x000fc800078ec0ff */
[----:B------:R-:W-:Y:S02]  /*29f20*/  @P6 LOP3.LUT R9, R9, 0x4, RZ, 0xfc, !PT ;  /* 0x0000000409096812 */ /* 0x000fe400078efcff */
[----:B------:R-:W-:Y:S02]  /*29f30*/  ISETP.GE.AND P6, PT, R11, R3, PT ;  /* 0x000000030b00720c */ /* 0x000fe40003fc6270 */
[----:B------:R-:W-:-:S04]  /*29f40*/  LOP3.LUT R9, R9, 0xfffffffd, RZ, 0xc0, !PT ;  /* 0xfffffffd09097812 */ /* 0x000fc800078ec0ff */
[----:B------:R-:W-:-:S04]  /*29f50*/  @P4 LOP3.LUT R9, R9, 0x2, RZ, 0xfc, !PT ;  /* 0x0000000209094812 */ /* 0x000fc800078efcff */
[----:B------:R-:W-:-:S04]  /*29f60*/  LOP3.LUT R9, R9, 0xffffffdf, RZ, 0xc0, !PT ;  /* 0xffffffdf09097812 */ /* 0x000fc800078ec0ff */
[----:B------:R-:W-:-:S05]  /*29f70*/  @P6 LOP3.LUT R9, R9, 0x20, RZ, 0xfc, !PT ;  /* 0x0000002009096812 */ /* 0x000fca00078efcff */
[----:B------:R0:W-:Y:S01]  /*29f80*/  STL [R1+0x47c], R9 ;  /* 0x00047c0901007387 */ /* 0x0001e20000100800 */
[-C--:B------:R-:W-:Y:S01]  /*29f90*/  ISETP.GE.AND P5, PT, R12, R3.reuse, PT ;  /* 0x000000030c00720c */ /* 0x080fe20003fa6270 */
[----:B------:R-:W-:Y:S01]  /*29fa0*/  IMAD.MOV.U32 R13, RZ, RZ, R0 ;  /* 0x000000ffff0d7224 */ /* 0x000fe200078e0000 */
[----:B------:R-:W-:Y:S01]  /*29fb0*/  ISETP.GE.AND P4, PT, R10, R3, PT ;  /* 0x000000030a00720c */ /* 0x000fe20003f86270 */
[----:B------:R-:W-:Y:S02]  /*29fc0*/  IMAD.MOV.U32 R12, RZ, RZ, RZ ;  /* 0x000000ffff0c7224 */ /* 0x000fe400078e00ff */
[----:B------:R-:W-:Y:S02]  /*29fd0*/  IMAD.MOV.U32 R11, RZ, RZ, 0x181f ;  /* 0x0000181fff0b7424 */ /* 0x000fe400078e00ff */
[----:B------:R-:W-:-:S08]  /*29fe0*/  IMAD.MOV.U32 R15, RZ, RZ, -0x1 ;  /* 0xffffffffff0f7424 */ /* 0x000fd000078e00ff */
[----:B0-----:R-:W-:Y:S05]  /*29ff0*/  WARPSYNC.COLLECTIVE R15, `(.L_x_3467) ;  /* 0x000000000f087348 */ /* 0x001fea0003c00000 */
[----:B------:R1:W2:Y:S02]  /*2a000*/  SHFL.IDX P6, R14, R13, R12, R11 ;  /* 0x0000000c0d0e7389 */ /* 0x0002a400000c000b */
[----:B012---:R-:W-:Y:S01]  /*2a010*/  ENDCOLLECTIVE ;  /* 0x000000000000791b */ /* 0x007fe20003800000 */
.L_x_3467:
[----:B------:R-:W-:Y:S05]  /*2a020*/  BSYNC B0 ;  /* 0x0000000000007941 */ /* 0x000fea0003800000 */
.L_x_3466:
[----:B------:R0:W5:Y:S04]  /*2a030*/  LDL.LU R9, [R1+0x47c] ;  /* 0x00047c0001097983 */ /* 0x0001680000300800 */
[----:B------:R0:W5:Y:S01]  /*2a040*/  LDL R7, [R1+0x46c] ;  /* 0x00046c0001077983 */ /* 0x0001620000100800 */
[----:B------:R-:W-:Y:S02]  /*2a050*/  IMAD.MOV.U32 R13, RZ, RZ, R2 ;  /* 0x000000ffff0d7224 */ /* 0x000fe400078e0002 */
[----:B------:R-:W-:Y:S02]  /*2a060*/  IMAD.MOV.U32 R12, RZ, RZ, RZ ;  /* 0x000000ffff0c7224 */ /* 0x000fe400078e00ff */
[----:B------:R-:W-:Y:S02]  /*2a070*/  IMAD.MOV.U32 R11, RZ, RZ, 0x181f ;  /* 0x0000181fff0b7424 */ /* 0x000fe400078e00ff */
[----:B------:R-:W-:-:S02]  /*2a080*/  IMAD.MOV.U32 R15, RZ, RZ, -0x1 ;  /* 0xffffffffff0f7424 */ /* 0x000fc400078e00ff */
[----:B0-----:R-:W-:-:S07]  /*2a090*/  IMAD.MOV.U32 R4, RZ, RZ, R14 ;  /* 0x000000ffff047224 */ /* 0x001fce00078e000e */
[----:B-----5:R-:W-:Y:S05]  /*2a0a0*/  WARPSYNC.COLLECTIVE R15, `(.L_x_3468) ;  /* 0x000000000f087348 */ /* 0x020fea0003c00000 */
[----:B------:R0:W1:Y:S02]  /*2a0b0*/  SHFL.IDX P6, R14, R13, R12, R11 ;  /* 0x0000000c0d0e7389 */ /* 0x00006400000c000b */
[----:B01---5:R-:W-:Y:S01]  /*2a0c0*/  ENDCOLLECTIVE ;  /* 0x000000000000791b */ /* 0x023fe20003800000 */
.L_x_3468:
[----:B------:R-:W-:Y:S02]  /*2a0d0*/  IMAD.MOV.U32 R13, RZ, RZ, R0 ;  /* 0x000000ffff0d7224 */ /* 0x000fe400078e0000 */
[----:B------:R-:W-:Y:S02]  /*2a0e0*/  IMAD.MOV.U32 R12, RZ, RZ, 0x1 ;  /* 0x00000001ff0c7424 */ /* 0x000fe400078e00ff */
[----:B------:R-:W-:Y:S01]  /*2a0f0*/  IMAD.MOV.U32 R5, RZ, RZ, R14 ;  /* 0x000000ffff057224 */ /* 0x000fe200078e000e */
[----:B------:R-:W-:-:S04]  /*2a100*/  LOP3.LUT R9, R9, 0xffbfffff, RZ, 0xc0, !PT ;  /* 0xffbfffff09097812 */ /* 0x000fc800078ec0ff */
[----:B------:R-:W-:-:S04]  /*2a110*/  @P5 LOP3.LUT R9, R9, 0x400000, RZ, 0xfc, !PT ;  /* 0x0040000009095812 */ /* 0x000fc800078efcff */
[C---:B------:R-:W-:Y:S02]  /*2a120*/  LOP3.LUT P5, RZ, R9.reuse, 0x10, RZ, 0xc0, !PT ;  /* 0x0000001009ff7812 */ /* 0x040fe400078ac0ff */
[----:B------:R-:W-:-:S04]  /*2a130*/  LOP3.LUT R9, R9, 0xffdfffff, RZ, 0xc0, !PT ;  /* 0xffdfffff09097812 */ /* 0x000fc800078ec0ff */
[----:B------:R-:W-:-:S04]  /*2a140*/  @P4 LOP3.LUT R9, R9, 0x200000, RZ, 0xfc, !PT ;  /* 0x0020000009094812 */ /* 0x000fc800078efcff */
[----:B------:R-:W-:Y:S01]  /*2a150*/  LOP3.LUT P4, RZ, R9, 0x8, RZ, 0xc0, !PT ;  /* 0x0000000809ff7812 */ /* 0x000fe2000788c0ff */
[----:B------:R0:W-:Y:S02]  /*2a160*/  STL [R1+0x47c], R9 ;  /* 0x00047c0901007387 */ /* 0x0001e40000100800 */
[----:B------:R-:W-:-:S05]  /*2a170*/  @!P5 LEA R5, P6, R8, R5, 0x1 ;  /* 0x000000050805d211 */ /* 0x000fca00078c08ff */
[----:B------:R-:W-:-:S05]  /*2a180*/  @!P5 IMAD.X R4, RZ, RZ, R4, P6 ;  /* 0x000000ffff04d224 */ /* 0x000fca00030e0604 */
[----:B0-----:R-:W-:-:S07]  /*2a190*/  @!P5 LOP3.LUT R5, R5, R4, RZ, 0x3c, !PT ;  /* 0x000000040505d212 */ /* 0x001fce00078e3cff */
[----:B------:R-:W-:Y:S05]  /*2a1a0*/  WARPSYNC.COLLECTIVE R15, `(.L_x_3469) ;  /* 0x000000000f087348 */ /* 0x000fea0003c00000 */
[----:B------:R0:W1:Y:S02]  /*2a1b0*/  SHFL.IDX P6, R14, R13, R12, R11 ;  /* 0x0000000c0d0e7389 */ /* 0x00006400000c000b */
[----:B01----:R-:W-:Y:S01]  /*2a1c0*/  ENDCOLLECTIVE ;  /* 0x000000000000791b */ /* 0x003fe20003800000 */
.L_x_3469:
        /* <DEDUP_REMOVED lines=15> */
.L_x_3470:
        /* <DEDUP_REMOVED lines=12> */
.L_x_3471:
        /* <DEDUP_REMOVED lines=12> */
.L_x_3472:
        /* <DEDUP_REMOVED lines=12> */
.L_x_3473:
        /* <DEDUP_REMOVED lines=12> */
.L_x_3474:
        /* <DEDUP_REMOVED lines=12> */
.L_x_3475:
        /* <DEDUP_REMOVED lines=12> */
.L_x_3476:
        /* <DEDUP_REMOVED lines=12> */
.L_x_3477:
        /* <DEDUP_REMOVED lines=11> */
.L_x_3478:
        /* <DEDUP_REMOVED lines=16> */
.L_x_3479:
[----:B------:R-:W-:Y:S02]  /*2a9b0*/  IMAD.MOV.U32 R13, RZ, RZ, R2 ;  /* 0x000000ffff0d7224 */ /* 0x000fe400078e0002 */
[----:B------:R-:W-:-:S07]  /*2a9c0*/  IMAD.MOV.U32 R6, RZ, RZ, R14 ;  /* 0x000000ffff067224 */ /* 0x000fce00078e000e */
[----:B------:R-:W-:Y:S05]  /*2a9d0*/  WARPSYNC.COLLECTIVE R15, `(.L_x_3480) ;  /* 0x000000000f087348 */ /* 0x000fea0003c00000 */
[----:B------:R0:W1:Y:S02]  /*2a9e0*/  SHFL.IDX P6, R14, R13, R12, R11 ;  /* 0x0000000c0d0e7389 */ /* 0x00006400000c000b */
[----:B01----:R-:W-:Y:S01]  /*2a9f0*/  ENDCOLLECTIVE ;  /* 0x000000000000791b */ /* 0x003fe20003800000 */
.L_x_3480:
[----:B------:R-:W-:Y:S02]  /*2aa00*/  IMAD.MOV.U32 R13, RZ, RZ, R0 ;  /* 0x000000ffff0d7224 */ /* 0x000fe400078e0000 */
[----:B------:R-:W-:Y:S02]  /*2aa10*/  IMAD.MOV.U32 R12, RZ, RZ, 0x7 ;  /* 0x00000007ff0c7424 */ /* 0x000fe400078e00ff */
[----:B------:R-:W-:-:S07]  /*2aa20*/  IMAD.MOV.U32 R4, RZ, RZ, R14 ;  /* 0x000000ffff047224 */ /* 0x000fce00078e000e */
[----:B------:R-:W-:Y:S05]  /*2aa30*/  WARPSYNC.COLLECTIVE R15, `(.L_x_3481) ;  /* 0x000000000f087348 */ /* 0x000fea0003c00000 */
[----:B------:R0:W1:Y:S02]  /*2aa40*/  SHFL.IDX P6, R14, R13, R12, R11 ;  /* 0x0000000c0d0e7389 */ /* 0x00006400000c000b */
[----:B01----:R-:W-:Y:S01]  /*2aa50*/  ENDCOLLECTIVE ;  /* 0x000000000000791b */ /* 0x003fe20003800000 */
.L_x_3481:
        /* <DEDUP_REMOVED lines=14> */
.L_x_3482:
[----:B------:R-:W-:Y:S01]  /*2ab40*/  IMAD.MOV.U32 R2, RZ, RZ, R14 ;  /* 0x000000ffff027224 */ /* 0x000fe200078e000e */
[----:B------:R-:W-:Y:S06]  /*2ab50*/  BRA `(.L_x_3483) ;  /* 0xffffffa800247947 */ /* 0x000fec000383ffff */
.L_x_3348:
[----:B0-----:R-:W3:Y:S02]  /*2ab60*/  LDL R2, [R1+0x460] ;  /* 0x0004600001027983 */ /* 0x001ee40000100800 */
[----:B---3--:R0:W3:Y:S02]  /*2ab70*/  SYNCS.PHASECHK.TRANS64.TRYWAIT P0, [R2+URZ+0x32420], R0 ;  /* 0x03242000020075a7 */ /* 0x0080e4000800017f */
[----:B---3--:R-:W-:Y:S05]  /*2ab80*/  @!P0 NANOSLEEP.SYNCS 0x989680 ;  /* 0x009896800000895d */ /* 0x008fea0003900000 */
[----:B------:R-:W3:Y:S02]  /*2ab90*/  @!P0 SYNCS.PHASECHK.TRANS64 P0, [R2+URZ+0x32420], R0 ;  /* 0x03242000020085a7 */ /* 0x000ee4000800007f */
[----:B---3--:R-:W-:Y:S05]  /*2aba0*/  @!P0 BRA `(.L_x_3348) ;  /* 0xfffffffc00ec8947 */ /* 0x008fea000383ffff */
[----:B------:R-:W-:Y:S05]  /*2abb0*/  BRA `(.L_x_3484) ;  /* 0xffffffa800a07947 */ /* 0x000fea000383ffff */
.L_x_3352:
[----:B0-----:R0:W3:Y:S02]  /*2abc0*/  SYNCS.PHASECHK.TRANS64.TRYWAIT P0, [R2+URZ+0x32460], R0 ;  /* 0x03246000020075a7 */ /* 0x0010e4000800017f */
[----:B---3--:R-:W-:Y:S05]  /*2abd0*/  @!P0 NANOSLEEP.SYNCS 0x989680 ;  /* 0x009896800000895d */ /* 0x008fea0003900000 */
[----:B------:R-:W3:Y:S02]  /*2abe0*/  @!P0 SYNCS.PHASECHK.TRANS64 P0, [R2+URZ+0x32460], R0 ;  /* 0x03246000020085a7 */ /* 0x000ee4000800007f */
[----:B---3--:R-:W-:Y:S05]  /*2abf0*/  @!P0 BRA `(.L_x_3352) ;  /* 0xfffffffc00f08947 */ /* 0x008fea000383ffff */
[----:B------:R-:W-:Y:S05]  /*2ac00*/  BRA `(.L_x_3485) ;  /* 0xffffffa800d07947 */ /* 0x000fea000383ffff */
.L_x_3367:
[----:B0-----:R0:W2:Y:S02]  /*2ac10*/  SYNCS.PHASECHK.TRANS64.TRYWAIT P0, [R3+URZ+0x32440], R2 ;  /* 0x03244002030075a7 */ /* 0x0010a4000800017f */
[----:B--2---:R-:W-:Y:S05]  /*2ac20*/  @!P0 NANOSLEEP.SYNCS 0x989680 ;  /* 0x009896800000895d */ /* 0x004fea0003900000 */
[----:B------:R-:W2:Y:S02]  /*2ac30*/  @!P0 SYNCS.PHASECHK.TRANS64 P0, [R3+URZ+0x32440], R2 ;  /* 0x03244002030085a7 */ /* 0x000ea4000800007f */
[----:B--2---:R-:W-:Y:S05]  /*2ac40*/  @!P0 BRA `(.L_x_3367) ;  /* 0xfffffffc00f08947 */ /* 0x004fea000383ffff */
[----:B------:R-:W-:Y:S05]  /*2ac50*/  BRA `(.L_x_3486) ;  /* 0xffffffb000ec7947 */ /* 0x000fea000383ffff */
.L_x_3372:
[----:B--2---:R2:W3:Y:S02]  /*2ac60*/  SYNCS.PHASECHK.TRANS64.TRYWAIT P0, [R3+URZ+0x32460], R2 ;  /* 0x03246002030075a7 */ /* 0x0044e4000800017f */
[----:B---3--:R-:W-:Y:S05]  /*2ac70*/  @!P0 NANOSLEEP.SYNCS 0x989680 ;  /* 0x009896800000895d */ /* 0x008fea0003900000 */
[----:B------:R-:W3:Y:S02]  /*2ac80*/  @!P0 SYNCS.PHASECHK.TRANS64 P0, [R3+URZ+0x32460], R2 ;  /* 0x03246002030085a7 */ /* 0x000ee4000800007f */
[----:B---3--:R-:W-:Y:S05]  /*2ac90*/  @!P0 BRA `(.L_x_3372) ;  /* 0xfffffffc00f08947 */ /* 0x008fea000383ffff */
[----:B------:R-:W-:Y:S05]  /*2aca0*/  BRA `(.L_x_3487) ;  /* 0xffffffb400707947 */ /* 0x000fea000383ffff */
.L_x_3383:
[----:B0-----:R0:W2:Y:S02]  /*2acb0*/  SYNCS.PHASECHK.TRANS64.TRYWAIT P0, [R2+URZ+0x32440], R3 ;  /* 0x03244003020075a7 */ /* 0x0010a4000800017f */
[----:B--2---:R-:W-:Y:S05]  /*2acc0*/  @!P0 NANOSLEEP.SYNCS 0x989680 ;  /* 0x009896800000895d */ /* 0x004fea0003900000 */
[----:B------:R-:W2:Y:S02]  /*2acd0*/  @!P0 SYNCS.PHASECHK.TRANS64 P0, [R2+URZ+0x32440], R3 ;  /* 0x03244003020085a7 */ /* 0x000ea4000800007f */
[----:B--2---:R-:W-:Y:S05]  /*2ace0*/  @!P0 BRA `(.L_x_3383) ;  /* 0xfffffffc00f08947 */ /* 0x004fea000383ffff */
[----:B------:R-:W-:Y:S05]  /*2acf0*/  BRA `(.L_x_3488) ;  /* 0xffffffbc00707947 */ /* 0x000fea000383ffff */
.L_x_3388:
[----:B--2---:R2:W3:Y:S02]  /*2ad00*/  SYNCS.PHASECHK.TRANS64.TRYWAIT P0, [R2+URZ+0x32460], R3 ;  /* 0x03246003020075a7 */ /* 0x0044e4000800017f */
[----:B---3--:R-:W-:Y:S05]  /*2ad10*/  @!P0 NANOSLEEP.SYNCS 0x989680 ;  /* 0x009896800000895d */ /* 0x008fea0003900000 */
[----:B------:R-:W3:Y:S02]  /*2ad20*/  @!P0 SYNCS.PHASECHK.TRANS64 P0, [R2+URZ+0x32460], R3 ;  /* 0x03246003020085a7 */ /* 0x000ee4000800007f */
[----:B---3--:R-:W-:Y:S05]  /*2ad30*/  @!P0 BRA `(.L_x_3388) ;  /* 0xfffffffc00f08947 */ /* 0x008fea000383ffff */
[----:B------:R-:W-:Y:S05]  /*2ad40*/  BRA `(.L_x_3489) ;  /* 0xffffffbc00f07947 */ /* 0x000fea000383ffff */
.L_x_3399:
[----:B0-----:R0:W2:Y:S02]  /*2ad50*/  SYNCS.PHASECHK.TRANS64.TRYWAIT P0, [R3+URZ+0x32440], R2 ;  /* 0x03244002030075a7 */ /* 0x0010a4000800017f */
[----:B--2---:R-:W-:Y:S05]  /*2ad60*/  @!P0 NANOSLEEP.SYNCS 0x989680 ;  /* 0x009896800000895d */ /* 0x004fea0003900000 */
[----:B------:R-:W2:Y:S02]  /*2ad70*/  @!P0 SYNCS.PHASECHK.TRANS64 P0, [R3+URZ+0x32440], R2 ;  /* 0x03244002030085a7 */ /* 0x000ea4000800007f */
[----:B--2---:R-:W-:Y:S05]  /*2ad80*/  @!P0 BRA `(.L_x_3399) ;  /* 0xfffffffc00f08947 */ /* 0x004fea000383ffff */
[----:B------:R-:W-:Y:S05]  /*2ad90*/  BRA `(.L_x_3490) ;  /* 0xffffffc400cc7947 */ /* 0x000fea000383ffff */
.L_x_3404:
[----:B--2---:R2:W3:Y:S02]  /*2ada0*/  SYNCS.PHASECHK.TRANS64.TRYWAIT P0, [R3+URZ+0x32460], R2 ;  /* 0x03246002030075a7 */ /* 0x0044e4000800017f */
[----:B---3--:R-:W-:Y:S05]  /*2adb0*/  @!P0 NANOSLEEP.SYNCS 0x989680 ;  /* 0x009896800000895d */ /* 0x008fea0003900000 */
[----:B------:R-:W3:Y:S02]  /*2adc0*/  @!P0 SYNCS.PHASECHK.TRANS64 P0, [R3+URZ+0x32460], R2 ;  /* 0x03246002030085a7 */ /* 0x000ee4000800007f */
[----:B---3--:R-:W-:Y:S05]  /*2add0*/  @!P0 BRA `(.L_x_3404) ;  /* 0xfffffffc00f08947 */ /* 0x008fea000383ffff */
[----:B------:R-:W-:Y:S05]  /*2ade0*/  BRA `(.L_x_3491) ;  /* 0xffffffc800507947 */ /* 0x000fea000383ffff */
.L_x_3416:
[----:B------:R-:W-:Y:S01]  /*2adf0*/  BSSY B0, `(.L_x_3492) ;  /* 0x0000008000007945 */ /* 0x000fe20003800000 */
[----:B------:R-:W-:Y:S02]  /*2ae00*/  IMAD.MOV.U32 R13, RZ, RZ, R16 ;  /* 0x000000ffff0d7224 */ /* 0x000fe400078e0010 */
[----:B------:R-:W-:Y:S02]  /*2ae10*/  IMAD.MOV.U32 R12, RZ, RZ, RZ ;  /* 0x000000ffff0c7224 */ /* 0x000fe400078e00ff */
[----:B------:R-:W-:Y:S02]  /*2ae20*/  IMAD.MOV.U32 R11, RZ, RZ, 0x1f ;  /* 0x0000001fff0b7424 */ /* 0x000fe400078e00ff */
[----:B------:R-:W-:-:S07]  /*2ae30*/  IMAD.MOV.U32 R15, RZ, RZ, -0x1 ;  /* 0xffffffffff0f7424 */ /* 0x000fce00078e00ff */
[----:B01---5:R-:W-:Y:S05]  /*2ae40*/  WARPSYNC.COLLECTIVE R15, `(.L_x_3493) ;  /* 0x000000000f087348 */ /* 0x023fea0003c00000 */
[----:B------:R2:W3:Y:S02]  /*2ae50*/  SHFL.IDX P6, R14, R13, R12, R11 ;  /* 0x0000000c0d0e7389 */ /* 0x0004e400000c000b */
[----:B0123-5:R-:W-:Y:S01]  /*2ae60*/  ENDCOLLECTIVE ;  /* 0x000000000000791b */ /* 0x02ffe20003800000 */
.L_x_3493:
[----:B------:R-:W-:Y:S05]  /*2ae70*/  BSYNC B0 ;  /* 0x0000000000007941 */ /* 0x000fea0003800000 */
.L_x_3492:
        /* <DEDUP_REMOVED lines=9> */
.L_x_3494:
        /* <DEDUP_REMOVED lines=18> */
.L_x_3495:
[----:B------:R-:W-:Y:S01]  /*2b030*/  IMAD.MOV.U32 R12, RZ, RZ, 0x2 ;  /* 0x00000002ff0c7424 */ /* 0x000fe200078e00ff */
[----:B------:R-:W-:-:S05]  /*2b040*/  SEL R7, R14, RZ, P1 ;  /* 0x000000ff0e077207 */ /* 0x000fca0000800000 */
[----:B------:R-:W-:-:S04]  /*2b050*/  IMAD.IADD R3, R2, 0x1, R7 ;  /* 0x0000000102037824 */ /* 0x000fc800078e0207 */
[----:B------:R-:W-:-:S07]  /*2b060*/  IMAD.MOV.U32 R13, RZ, RZ, R3 ;  /* 0x000000ffff0d7224 */ /* 0x000fce00078e0003 */
[----:B------:R-:W-:Y:S05]  /*2b070*/  WARPSYNC.COLLECTIVE R15, `(.L_x_3496) ;  /* 0x000000000f087348 */ /* 0x000fea0003c00000 */
[----:B------:R0:W1:Y:S02]  /*2b080*/  SHFL.UP P6, R14, R13, R12, R11 ;  /* 0x0400000c0d0e7389 */ /* 0x00006400000c000b */
[----:B01----:R-:W-:Y:S01]  /*2b090*/  ENDCOLLECTIVE ;  /* 0x000000000000791b */ /* 0x003fe20003800000 */
.L_x_3496:
        /* <DEDUP_REMOVED lines=8> */
.L_x_3497:
        /* <DEDUP_REMOVED lines=8> */
.L_x_3498:
        /* <DEDUP_REMOVED lines=8> */
.L_x_3499:
        /* <DEDUP_REMOVED lines=9> */
.L_x_3500:
[----:B------:R-:W-:Y:S01]  /*2b2b0*/  IMAD.MOV.U32 R16, RZ, RZ, R14 ;  /* 0x000000ffff107224 */ /* 0x000fe200078e000e */
[----:B------:R-:W-:Y:S06]  /*2b2c0*/  BRA `(.L_x_3501) ;  /* 0xffffffcc00a07947 */ /* 0x000fec000383ffff */
.L_x_3421:
        /* <DEDUP_REMOVED lines=8> */
.L_x_3503:
[----:B------:R-:W-:Y:S05]  /*2b350*/  BSYNC B0 ;  /* 0x0000000000007941 */ /* 0x000fea0003800000 */
.L_x_3502:
        /* <DEDUP_REMOVED lines=9> */
.L_x_3504:
[----:B------:R-:W-:Y:S01]  /*2b3f0*/  IMAD.MOV.U32 R12, RZ, RZ, 0x4 ;  /* 0x00000004ff0c7424 */ /* 0x000fe200078e00ff */
[----:B------:R-:W-:-:S05]  /*2b400*/  SEL R14, R14, RZ, P2 ;  /* 0x000000ff0e0e7207 */ /* 0x000fca0001000000 */
[----:B------:R-:W-:-:S04]  /*2b410*/  IMAD.IADD R3, R3, 0x1, R14 ;  /* 0x0000000103037824 */ /* 0x000fc800078e020e */
[----:B------:R-:W-:-:S07]  /*2b420*/  IMAD.MOV.U32 R13, RZ, RZ, R3 ;  /* 0x000000ffff0d7224 */ /* 0x000fce00078e0003 */
[----:B------:R-:W-:Y:S05]  /*2b430*/  WARPSYNC.COLLECTIVE R15, `(.L_x_3505) ;  /* 0x000000000f087348 */ /* 0x000fea0003c00000 */
[----:B------:R0:W1:Y:S02]  /*2b440*/  SHFL.UP P6, R14, R13, R12, R11 ;  /* 0x0400000c0d0e7389 */ /* 0x00006400000c000b */
[----:B01----:R-:W-:Y:S01]  /*2b450*/  ENDCOLLECTIVE ;  /* 0x000000000000791b */ /* 0x003fe20003800000 */
.L_x_3505:
[----:B------:R-:W-:Y:S01]  /*2b460*/  IMAD.MOV.U32 R12, RZ, RZ, 0x8 ;  /* 0x00000008ff0c7424 */ /* 0x000fe200078e00ff */
[----:B------:R-:W-:-:S05]  /*2b470*/  SEL R14, R14, RZ, P3 ;  /* 0x000000ff0e0e7207 */ /* 0x000fca0001800000 */
[----:B------:R-:W-:-:S04]  /*2b480*/  IMAD.IADD R3, R3, 0x1, R14 ;  /* 0x0000000103037824 */ /* 0x000fc800078e020e */
[----:B------:R-:W-:-:S07]  /*2b490*/  IMAD.MOV.U32 R13, RZ, RZ, R3 ;  /* 0x000000ffff0d7224 */ /* 0x000fce00078e0003 */
[----:B------:R-:W-:Y:S05]  /*2b4a0*/  WARPSYNC.COLLECTIVE R15, `(.L_x_3506) ;  /* 0x000000000f087348 */ /* 0x000fea0003c00000 */
[----:B------:R0:W1:Y:S02]  /*2b4b0*/  SHFL.UP P6, R14, R13, R12, R11 ;  /* 0x0400000c0d0e7389 */ /* 0x00006400000c000b */
[----:B01----:R-:W-:Y:S01]  /*2b4c0*/  ENDCOLLECTIVE ;  /* 0x000000000000791b */ /* 0x003fe20003800000 */
.L_x_3506:
[----:B------:R-:W-:Y:S01]  /*2b4d0*/  IMAD.MOV.U32 R12, RZ, RZ, 0x10 ;  /* 0x00000010ff0c7424 */ /* 0x000fe200078e00ff */
[----:B------:R-:W-:-:S05]  /*2b4e0*/  SEL R14, R14, RZ, P4 ;  /* 0x000000ff0e0e7207 */ /* 0x000fca0002000000 */
[----:B------:R-:W-:-:S04]  /*2b4f0*/  IMAD.IADD R3, R3, 0x1, R14 ;  /* 0x0000000103037824 */ /* 0x000fc800078e020e */
[----:B------:R-:W-:-:S07]  /*2b500*/  IMAD.MOV.U32 R13, RZ, RZ, R3 ;  /* 0x000000ffff0d7224 */ /* 0x000fce00078e0003 */
[----:B------:R-:W-:Y:S05]  /*2b510*/  WARPSYNC.COLLECTIVE R15, `(.L_x_3507) ;  /* 0x000000000f087348 */ /* 0x000fea0003c00000 */
[----:B------:R0:W1:Y:S02]  /*2b520*/  SHFL.UP P6, R14, R13, R12, R11 ;  /* 0x0400000c0d0e7389 */ /* 0x00006400000c000b */
[----:B01----:R-:W-:Y:S01]  /*2b530*/  ENDCOLLECTIVE ;  /* 0x000000000000791b */ /* 0x003fe20003800000 */
.L_x_3507:
        /* <DEDUP_REMOVED lines=8> */
.L_x_3508:
[----:B------:R-:W-:Y:S01]  /*2b5c0*/  IMAD.MOV.U32 R16, RZ, RZ, R14 ;  /* 0x000000ffff107224 */ /* 0x000fe200078e000e */
[----:B------:R-:W-:Y:S06]  /*2b5d0*/  BRA `(.L_x_3509) ;  /* 0xffffffcc00787947 */ /* 0x000fec000383ffff */
.L_x_3423:
[----:B------:R-:W-:Y:S01]  /*2b5e0*/  BSSY B0, `(.L_x_3510) ;  /* 0x0000006000007945 */ /* 0x000fe20003800000 */
[----:B------:R-:W-:Y:S01]  /*2b5f0*/  PLOP3.LUT P6, PT, P6, PT, PT, 0x8, 0x0 ;  /* 0x000000000000781c */ /* 0x000fe200037ce170 */
[----:B------:R-:W-:-:S12]  /*2b600*/  IMAD.MOV.U32 R15, RZ, RZ, -0x1 ;  /* 0xffffffffff0f7424 */ /* 0x000fd800078e00ff */
[----:B01---5:R-:W-:Y:S05]  /*2b610*/  WARPSYNC.COLLECTIVE R15, `(.L_x_3511) ;  /* 0x000000000f087348 */ /* 0x023fea0003c00000 */
[----:B------:R-:W-:Y:S01]  /*2b620*/  VOTE.ANY R14, PT, P6 ;  /* 0x00000000000e7806 */ /* 0x000fe200030e0100 */
[----:B01---5:R-:W-:Y:S06]  /*2b630*/  ENDCOLLECTIVE ;  /* 0x000000000000791b */ /* 0x023fec0003800000 */
.L_x_3511:
[----:B------:R-:W-:Y:S05]  /*2b640*/  BSYNC B0 ;  /* 0x0000000000007941 */ /* 0x000fea0003800000 */
.L_x_3510:
        /* <DEDUP_REMOVED lines=9> */
.L_x_3512:
[----:B------:R-:W-:Y:S01]  /*2b6e0*/  IMAD.MOV.U32 R17, RZ, RZ, R14 ;  /* 0x000000ffff117224 */ /* 0x000fe200078e000e */
[----:B------:R-:W-:Y:S06]  /*2b6f0*/  BRA `(.L_x_3513) ;  /* 0xffffffcc00687947 */ /* 0x000fec000383ffff */
.L_x_3425:
[----:B------:R-:W-:Y:S01]  /*2b700*/  BSSY B0, `(.L_x_3514) ;  /* 0x0000007000007945 */ /* 0x000fe20003800000 */
[----:B------:R-:W-:Y:S02]  /*2b710*/  IMAD.MOV.U32 R13, RZ, RZ, R3 ;  /* 0x000000ffff0d7224 */ /* 0x000fe400078e0003 */
[----:B------:R-:W-:Y:S02]  /*2b720*/  IMAD.MOV.U32 R11, RZ, RZ, 0x1f ;  /* 0x0000001fff0b7424 */ /* 0x000fe400078e00ff */
[----:B------:R-:W-:-:S07]  /*2b730*/  IMAD.MOV.U32 R15, RZ, RZ, -0x1 ;  /* 0xffffffffff0f7424 */ /* 0x000fce00078e00ff */
[----:B0123-5:R-:W-:Y:S05]  /*2b740*/  WARPSYNC.COLLECTIVE R15, `(.L_x_3515) ;  /* 0x000000000f087348 */ /* 0x02ffea0003c00000 */
[----:B------:R4:W0:Y:S02]  /*2b750*/  SHFL.IDX P6, R14, R13, R12, R11 ;  /* 0x0000000c0d0e7389 */ /* 0x00082400000c000b */
[----:B012345:R-:W-:Y:S01]  /*2b760*/  ENDCOLLECTIVE ;  /* 0x000000000000791b */ /* 0x03ffe20003800000 */
.L_x_3515:
[----:B------:R-:W-:Y:S05]  /*2b770*/  BSYNC B0 ;  /* 0x0000000000007941 */ /* 0x000fea0003800000 */
.L_x_3514:
[----:B------:R-:W-:Y:S01]  /*2b780*/  IMAD.MOV.U32 R3, RZ, RZ, R14 ;  /* 0x000000ffff037224 */ /* 0x000fe200078e000e */
[----:B------:R-:W-:Y:S06]  /*2b790*/  BRA `(.L_x_3516) ;  /* 0xffffffcc005c7947 */ /* 0x000fec000383ffff */
.L_x_3429:
[----:B0-----:R0:W2:Y:S02]  /*2b7a0*/  SYNCS.PHASECHK.TRANS64.TRYWAIT P0, [R0+URZ+0x32420], R3 ;  /* 0x03242003000075a7 */ /* 0x0010a4000800017f */
[----:B--2---:R-:W-:Y:S05]  /*2b7b0*/  @!P0 NANOSLEEP.SYNCS 0x989680 ;  /* 0x009896800000895d */ /* 0x004fea0003900000 */
[----:B------:R-:W2:Y:S02]  /*2b7c0*/  @!P0 SYNCS.PHASECHK.TRANS64 P0, [R0+URZ+0x32420], R3 ;  /* 0x03242003000085a7 */ /* 0x000ea4000800007f */
[----:B--2---:R-:W-:Y:S05]  /*2b7d0*/  @!P0 BRA `(.L_x_3429) ;  /* 0xfffffffc00f08947 */ /* 0x004fea000383ffff */
[----:B------:R-:W-:Y:S05]  /*2b7e0*/  BRA `(.L_x_3517) ;  /* 0xffffffd000e07947 */ /* 0x000fea000383ffff */
.L_x_3430:
        /* <DEDUP_REMOVED lines=11> */
.L_x_3519:
[----:B------:R-:W-:Y:S05]  /*2b8a0*/  BSYNC B0 ;  /* 0x0000000000007941 */ /* 0x000fea0003800000 */
.L_x_3518:
[----:B------:R-:W-:Y:S05]  /*2b8b0*/  BRA `(.L_x_3520) ;  /* 0xffffffd000c87947 */ /* 0x000fea000383ffff */
.L_x_3433:
[----:B------:R-:W-:Y:S01]  /*2b8c0*/  BSSY B1, `(.L_x_3521) ;  /* 0x0000006000017945 */ /* 0x000fe20003800000 */
[----:B------:R-:W-:-:S07]  /*2b8d0*/  IMAD.MOV.U32 R15, RZ, RZ, -0x1 ;  /* 0xffffffffff0f7424 */ /* 0x000fce00078e00ff */
[----:B012--5:R-:W-:Y:S05]  /*2b8e0*/  WARPSYNC.COLLECTIVE R15, `(.L_x_3522) ;  /* 0x000000000f0c7348 */ /* 0x027fea0003c00000 */
[----:B------:R-:W-:Y:S02]  /*2b8f0*/  ELECT P6, UR62, PT ;  /* 0x00000000003e782f */ /* 0x000fe400038c0000 */
[----:B------:R-:W-:Y:S01]  /*2b900*/  MOV R14, UR62 ;  /* 0x0000003e000e7c02 */ /* 0x000fe20008000f00 */
[----:B012--5:R-:W-:Y:S10]  /*2b910*/  ENDCOLLECTIVE ;  /* 0x000000000000791b */ /* 0x027ff40003800000 */
.L_x_3522:
[----:B------:R-:W-:Y:S05]  /*2b920*/  BSYNC B1 ;  /* 0x0000000000017941 */ /* 0x000fea0003800000 */
.L_x_3521:
[----:B------:R-:W-:Y:S05]  /*2b930*/  BRA `(.L_x_3523) ;  /* 0xffffffd000c07947 */ /* 0x000fea000383ffff */
.L_x_3435:
[----:B0-----:R0:W2:Y:S02]  /*2b940*/  SYNCS.PHASECHK.TRANS64.TRYWAIT P0, [R6+URZ], R5 ;  /* 0x00000005060075a7 */ /* 0x0010a4000800017f */
[----:B--2---:R-:W-:Y:S05]  /*2b950*/  @!P0 NANOSLEEP.SYNCS 0x989680 ;  /* 0x009896800000895d */ /* 0x004fea0003900000 */
[----:B------:R-:W2:Y:S02]  /*2b960*/  @!P0 SYNCS.PHASECHK.TRANS64 P0, [R6+URZ], R5 ;  /* 0x00000005060085a7 */ /* 0x000ea4000800007f */
[----:B--2---:R-:W-:Y:S05]  /*2b970*/  @!P0 BRA `(.L_x_3435) ;  /* 0xfffffffc00f08947 */ /* 0x004fea000383ffff */
[----:B------:R-:W-:Y:S05]  /*2b980*/  BRA `(.L_x_3524) ;  /* 0xffffffd000fc7947 */ /* 0x000fea000383ffff */
.L_x_3436:
[----:B--2---:R2:W3:Y:S02]  /*2b990*/  SYNCS.PHASECHK.TRANS64.TRYWAIT P0, [R7+URZ], R2 ;  /* 0x00000002070075a7 */ /* 0x0044e4000800017f */
[----:B---3--:R-:W-:Y:S05]  /*2b9a0*/  @!P0 NANOSLEEP.SYNCS 0x989680 ;  /* 0x009896800000895d */ /* 0x008fea0003900000 */
[----:B------:R-:W3:Y:S02]  /*2b9b0*/  @!P0 SYNCS.PHASECHK.TRANS64 P0, [R7+URZ], R2 ;  /* 0x00000002070085a7 */ /* 0x000ee4000800007f */
[----:B---3--:R-:W-:Y:S05]  /*2b9c0*/  @!P0 BRA `(.L_x_3436) ;  /* 0xfffffffc00f08947 */ /* 0x008fea000383ffff */
[----:B------:R-:W-:Y:S05]  /*2b9d0*/  BRA `(.L_x_3525) ;  /* 0xffffffd000f07947 */ /* 0x000fea000383ffff */
.L_x_3438:
[----:B---3--:R3:W4:Y:S02]  /*2b9e0*/  SYNCS.PHASECHK.TRANS64.TRYWAIT P0, [R4+URZ], R5 ;  /* 0x00000005040075a7 */ /* 0x008724000800017f */
[----:B----4-:R-:W-:Y:S05]  /*2b9f0*/  @!P0 NANOSLEEP.SYNCS 0x989680 ;  /* 0x009896800000895d */ /* 0x010fea0003900000 */
[----:B------:R-:W4:Y:S02]  /*2ba00*/  @!P0 SYNCS.PHASECHK.TRANS64 P0, [R4+URZ], R5 ;  /* 0x00000005040085a7 */ /* 0x000f24000800007f */
[----:B----4-:R-:W-:Y:S05]  /*2ba10*/  @!P0 BRA `(.L_x_3438) ;  /* 0xfffffffc00f08947 */ /* 0x010fea000383ffff */
[----:B------:R-:W-:Y:S05]  /*2ba20*/  BRA `(.L_x_3526) ;  /* 0xffffffd000f87947 */ /* 0x000fea000383ffff */
        .type           $_ZN7cutlass13device_kernelIN5flash11enable_sm90INS1_16FlashAttnFwdSm90INS1_25CollectiveMainloopFwdSm90ILi2EN4cute5tupleIJNS5_1CILi1EEES8_S8_EEENS6_IJNS7_ILi128EEENS7_ILi96EEENS7_ILi64EEEEEELi256ENS_6half_tEfNS_4arch4Sm90ELb0ELb1ELb0ELb1ELb0ELb0ELb1ELb1ELb0ELb1ELb0ELb0EEENS1_21CollectiveEpilogueFwdINS6_IJSA_NS7_ILi256EEESB_EEES9_SE_SG_Li256ELb1ELb1ELb0ELb0EEENS1_36VarlenDynamicPersistentTileSchedulerILi128ELi96ELi256ELi128ELb0ELb1ELb1ELb1ELb0ELb1EEEEEEEEEvNT_6ParamsE$_ZZN5flash25CollectiveMainloopFwdSm90ILi2EN4cute5tupleIJNS1_1CILi1EEES4_S4_EEENS2_IJNS3_ILi128EEENS3_ILi96EEENS3_ILi64EEEEEELi256EN7cutlass6half_tEfNSA_4arch4Sm90ELb0ELb1ELb0ELb1ELb0ELb0ELb1ELb1ELb0ELb1ELb0ELb0EE3mmaINS_16FlashAttnFwdSm90ISE_NS_21CollectiveEpilogueFwdINS2_IJS6_NS3_ILi256EEES7_EEES5_SB_SD_Li256ELb1ELb1ELb0ELb0EEENS_36VarlenDynamicPersistentTileSchedulerILi128ELi96ELi256ELi128ELb0ELb1ELb1ELb1ELb0ELb1EEEE13SharedStorageENS1_6TensorINS1_11ArrayEngineIfLm128EEENS1_6LayoutINS2_IJNS2_IJNS3_ILi2EEEST_NS3_ILi32EEEEEES4_S4_EEENS2_IJNS2_IJS4_ST_NS3_ILi4EEEEEENS3_ILi0EEESZ_EEEEEEENS_7SoftmaxILi2ELi0EEEEEbRKNSE_6ParamsENSA_25PipelineTmaAsyncNoClusterILi2ENSA_16PipelineTmaAsyncILi2EEEEES1B_RNSA_13PipelineStateILj2EEERT0_RT1_iRiRKNS_16SeqlenInfoQKNewKILb1ELb0EEENS2_IJiiiiEEERT_ENKUliT_T0_T1_E_clIZSF_ISO_S12_S14_EbS17_S1B_S1B_S1E_S1G_S1I_iS1J_S1N_S1O_S1Q_EUlRS1R_iE1_NS3_ILb0EEENS3_ILb1EEEEEDaiS1R_S1S_S1T_,@function
        .size           $_ZN7cutlass13device_kernelIN5flash11enable_sm90INS1_16FlashAttnFwdSm90INS1_25CollectiveMainloopFwdSm90ILi2EN4cute5tupleIJNS5_1CILi1EEES8_S8_EEENS6_IJNS7_ILi128EEENS7_ILi96EEENS7_ILi64EEEEEELi256ENS_6half_tEfNS_4arch4Sm90ELb0ELb1ELb0ELb1ELb0ELb0ELb1ELb1ELb0ELb1ELb0ELb0EEENS1_21CollectiveEpilogueFwdINS6_IJSA_NS7_ILi256EEESB_EEES9_SE_SG_Li256ELb1ELb1ELb0ELb0EEENS1_36VarlenDynamicPersistentTileSchedulerILi128ELi96ELi256ELi128ELb0ELb1ELb1ELb1ELb0ELb1EEEEEEEEEvNT_6ParamsE$_ZZN5flash25CollectiveMainloopFwdSm90ILi2EN4cute5tupleIJNS1_1CILi1EEES4_S4_EEENS2_IJNS3_ILi128EEENS3_ILi96EEENS3_ILi64EEEEEELi256EN7cutlass6half_tEfNSA_4arch4Sm90ELb0ELb1ELb0ELb1ELb0ELb0ELb1ELb1ELb0ELb1ELb0ELb0EE3mmaINS_16FlashAttnFwdSm90ISE_NS_21CollectiveEpilogueFwdINS2_IJS6_NS3_ILi256EEES7_EEES5_SB_SD_Li256ELb1ELb1ELb0ELb0EEENS_36VarlenDynamicPersistentTileSchedulerILi128ELi96ELi256ELi128ELb0ELb1ELb1ELb1ELb0ELb1EEEE13SharedStorageENS1_6TensorINS1_11ArrayEngineIfLm128EEENS1_6LayoutINS2_IJNS2_IJNS3_ILi2EEEST_NS3_ILi32EEEEEES4_S4_EEENS2_IJNS2_IJS4_ST_NS3_ILi4EEEEEENS3_ILi0EEESZ_EEEEEEENS_7SoftmaxILi2ELi0EEEEEbRKNSE_6ParamsENSA_25PipelineTmaAsyncNoClusterILi2ENSA_16PipelineTmaAsyncILi2EEEEES1B_RNSA_13PipelineStateILj2EEERT0_RT1_iRiRKNS_16SeqlenInfoQKNewKILb1ELb0EEENS2_IJiiiiEEERT_ENKUliT_T0_T1_E_clIZSF_ISO_S12_S14_EbS17_S1B_S1B_S1E_S1G_S1I_iS1J_S1N_S1O_S1Q_EUlRS1R_iE1_NS3_ILb0EEENS3_ILb1EEEEEDaiS1R_S1S_S1T_,(.L_x_6045 - $_ZN7cutlass13device_kernelIN5flash11enable_sm90INS1_16FlashAttnFwdSm90INS1_25CollectiveMainloopFwdSm90ILi2EN4cute5tupleIJNS5_1CILi1EEES8_S8_EEENS6_IJNS7_ILi128EEENS7_ILi96EEENS7_ILi64EEEEEELi256ENS_6half_tEfNS_4arch4Sm90ELb0ELb1ELb0ELb1ELb0ELb0ELb1ELb1ELb0ELb1ELb0ELb0EEENS1_21CollectiveEpilogueFwdINS6_IJSA_NS7_ILi256EEESB_EEES9_SE_SG_Li256ELb1ELb1ELb0ELb0EEENS1_36VarlenDynamicPersistentTileSchedulerILi128ELi96ELi256ELi128ELb0ELb1ELb1ELb1ELb0ELb1EEEEEEEEEvNT_6ParamsE$_ZZN5flash25CollectiveMainloopFwdSm90ILi2EN4cute5tupleIJNS1_1CILi1EEES4_S4_EEENS2_IJNS3_ILi128EEENS3_ILi96EEENS3_ILi64EEEEEELi256EN7cutlass6half_tEfNSA_4arch4Sm90ELb0ELb1ELb0ELb1ELb0ELb0ELb1ELb1ELb0ELb1ELb0ELb0EE3mmaINS_16FlashAttnFwdSm90ISE_NS_21CollectiveEpilogueFwdINS2_IJS6_NS3_ILi256EEES7_EEES5_SB_SD_Li256ELb1ELb1ELb0ELb0EEENS_36VarlenDynamicPersistentTileSchedulerILi128ELi96ELi256ELi128ELb0ELb1ELb1ELb1ELb0ELb1EEEE13SharedStorageENS1_6TensorINS1_11ArrayEngineIfLm128EEENS1_6LayoutINS2_IJNS2_IJNS3_ILi2EEEST_NS3_ILi32EEEEEES4_S4_EEENS2_IJNS2_IJS4_ST_NS3_ILi4EEEEEENS3_ILi0EEESZ_EEEEEEENS_7SoftmaxILi2ELi0EEEEEbRKNSE_6ParamsENSA_25PipelineTmaAsyncNoClusterILi2ENSA_16PipelineTmaAsyncILi2EEEEES1B_RNSA_13PipelineStateILj2EEERT0_RT1_iRiRKNS_16SeqlenInfoQKNewKILb1ELb0EEENS2_IJiiiiEEERT_ENKUliT_T0_T1_E_clIZSF_ISO_S12_S14_EbS17_S1B_S1B_S1E_S1G_S1I_iS1J_S1N_S1O_S1Q_EUlRS1R_iE1_NS3_ILb0EEENS3_ILb1EEEEEDaiS1R_S1S_S1T_)
$_ZN7cutlass13device_kernelIN5flash11enable_sm90INS1_16FlashAttnFwdSm90INS1_25CollectiveMainloopFwdSm90ILi2EN4cute5tupleIJNS5_1CILi1EEES8_S8_EEENS6_IJNS7_ILi128EEENS7_ILi96EEENS7_ILi64EEEEEELi256ENS_6half_tEfNS_4arch4Sm90ELb0ELb1ELb0ELb1ELb0ELb0ELb1ELb1ELb0ELb1ELb0ELb0EEENS1_21CollectiveEpilogueFwdINS6_IJSA_NS7_ILi256EEESB_EEES9_SE_SG_Li256ELb1ELb1ELb0ELb0EEENS1_36VarlenDynamicPersistentTileSchedulerILi128ELi96ELi256ELi128ELb0ELb1ELb1ELb1ELb0ELb1EEEEEEEEEvNT_6ParamsE$_ZZN5flash25CollectiveMainloopFwdSm90ILi2EN4cute5tupleIJNS1_1CILi1EEES4_S4_EEENS2_IJNS3_ILi128EEENS3_ILi96EEENS3_ILi64EEEEEELi256EN7cutlass6half_tEfNSA_4arch4Sm90ELb0ELb1ELb0ELb1ELb0ELb0ELb1ELb1ELb0ELb1ELb0ELb0EE3mmaINS_16FlashAttnFwdSm90ISE_NS_21CollectiveEpilogueFwdINS2_IJS6_NS3_ILi256EEES7_EEES5_SB_SD_Li256ELb1ELb1ELb0ELb0EEENS_36VarlenDynamicPersistentTileSchedulerILi128ELi96ELi256ELi128ELb0ELb1ELb1ELb1ELb0ELb1EEEE13SharedStorageENS1_6TensorINS1_11ArrayEngineIfLm128EEENS1_6LayoutINS2_IJNS2_IJNS3_ILi2EEEST_NS3_ILi32EEEEEES4_S4_EEENS2_IJNS2_IJS4_ST_NS3_ILi4EEEEEENS3_ILi0EEESZ_EEEEEEENS_7SoftmaxILi2ELi0EEEEEbRKNSE_6ParamsENSA_25PipelineTmaAsyncNoClusterILi2ENSA_16PipelineTmaAsyncILi2EEEEES1B_RNSA_13PipelineStateILj2EEERT0_RT1_iRiRKNS_16SeqlenInfoQKNewKILb1ELb0EEENS2_IJiiiiEEERT_ENKUliT_T0_T1_E_clIZSF_ISO_S12_S14_EbS17_S1B_S1B_S1E_S1G_S1I_iS1J_S1N_S1O_S1Q_EUlRS1R_iE1_NS3_ILb0EEENS3_ILb1EEEEEDaiS1R_S1S_S1T_:
        /* <DEDUP_REMOVED lines=47> */
.L_x_3528:
[----:B------:R-:W-:Y:S05]  /*2bd20*/  BSYNC B3 ;  /* 0x0000000000037941 */ /* 0x000fea0003800000 */
.L_x_3527:
        /* <DEDUP_REMOVED lines=17> */
.L_x_3530:
[----:B------:R-:W-:Y:S05]  /*2be40*/  BSYNC B3 ;  /* 0x0000000000037941 */ /* 0x000fea0003800000 */
.L_x_3529:
        /* <DEDUP_REMOVED lines=10> */
.L_x_3532:
[----:B------:R-:W-:Y:S05]  /*2bef0*/  BSYNC B3 ;  /* 0x0000000000037941 */ /* 0x000fea0003800000 */
.L_x_3531:
        /* <DEDUP_REMOVED lines=92> */
.L_x_3535:
[----:B------:R-:W-:Y:S05]  /*2c4c0*/  BSYNC B3 ;  /* 0x0000000000037941 */ /* 0x000fea0003800000 */
.L_x_3534:
        /* <DEDUP_REMOVED lines=17> */
.L_x_3537:
[----:B------:R-:W-:Y:S05]  /*2c5e0*/  BSYNC B3 ;  /* 0x0000000000037941 */ /* 0x000fea0003800000 */
.L_x_3536:
        /* <DEDUP_REMOVED lines=10> */
.L_x_3539:
[----:B------:R-:W-:Y:S05]  /*2c690*/  BSYNC B3 ;  /* 0x0000000000037941 */ /* 0x000fea0003800000 */
.L_x_3538:
        /* <DEDUP_REMOVED lines=392> */
.L_x_3546:
[----:B------:R-:W-:Y:S05]  /*2df20*/  BSYNC B5 ;  /* 0x0000000000057941 */ /* 0x000fea0003800000 */
.L_x_3545:
[----:B------:R-:W-:Y:S01]  /*2df30*/  LOP3.LUT R9, RZ, R9, RZ, 0x33, !PT ;  /* 0x00000009ff097212 */ /* 0x000fe200078e33ff */
[----:B------:R-:W-:Y:S06]  /*2df40*/  BRA `(.L_x_3547) ;  /* 0x0000000000287947 */ /* 0x000fec0003800000 */
.L_x_3544:
        /* <DEDUP_REMOVED lines=10> */
.L_x_3547:
[----:B------:R-:W-:Y:S05]  /*2dff0*/  BSYNC B4 ;  /* 0x0000000000047941 */ /* 0x000fea0003800000 */
.L_x_3543:
[----:B------:R-:W-:-:S05]  /*2e000*/  IMAD R9, R76, R9, R12 ;  /* 0x000000094c097224 */ /* 0x000fca00078e020c */
[----:B------:R-:W-:Y:S02]  /*2e010*/  VIMNMX R2, R2, R9, !PT ;  /* 0x0000000902027248 */ /* 0x000fe40007fe0100 */
[----:B------:R-:W-:-:S07]  /*2e020*/  VIADDMNMX R7, R9, R76, R7, PT ;  /* 0x0000004c09077246 */ /* 0x000fce0003800107 */
.L_x_3542:
[----:B------:R-:W-:Y:S05]  /*2e030*/  BSYNC B3 ;  /* 0x0000000000037941 */ /* 0x000fea0003800000 */
.L_x_3541:
        /* <DEDUP_REMOVED lines=137> */
.L_x_3553:
[----:B------:R-:W-:Y:S05]  /*2e8d0*/  BSYNC B5 ;  /* 0x0000000000057941 */ /* 0x000fea0003800000 */
.L_x_3552:
[----:B------:R-:W-:Y:S01]  /*2e8e0*/  LOP3.LUT R21, RZ, R21, RZ, 0x33, !PT ;  /* 0x00000015ff157212 */ /* 0x000fe200078e33ff */
[----:B------:R-:W-:Y:S06]  /*2e8f0*/  BRA `(.L_x_3554) ;  /* 0x0000000000287947 */ /* 0x000fec0003800000 */
.L_x_3551:
        /* <DEDUP_REMOVED lines=10> */
.L_x_3554:
[----:B------:R-:W-:Y:S05]  /*2e9a0*/  BSYNC B4 ;  /* 0x0000000000047941 */ /* 0x000fea0003800000 */
.L_x_3550:
[----:B------:R-:W-:-:S05]  /*2e9b0*/  IMAD R21, R76, R21, R12 ;  /* 0x000000154c157224 */ /* 0x000fca00078e020c */
[----:B------:R-:W-:Y:S02]  /*2e9c0*/  VIADDMNMX R9, R21, R76, R9, PT ;  /* 0x0000004c15097246 */ /* 0x000fe40003800109 */
[----:B------:R-:W-:-:S07]  /*2e9d0*/  VIMNMX R8, R8, R21, !PT ;  /* 0x0000001508087248 */ /* 0x000fce0007fe0100 */
.L_x_3549:
[----:B------:R-:W-:Y:S05]  /*2e9e0*/  BSYNC B3 ;  /* 0x0000000000037941 */ /* 0x000fea0003800000 */
.L_x_3548:
        /* <DEDUP_REMOVED lines=246> */
[----:B---3--:R-:W-:Y:S01]  /*2f950*/  FADD.FTZ R6, R152, R73 ;  /* 0x0000004998067221 */ /* 0x008fe20000010000 */
[----:B------:R-:W3:Y:S01]  /*2f960*/  MUFU.EX2 R13, R34 ;  /* 0x00000022000d7308 */ /* 0x000ee20000000800 */
[----:B----4-:R-:W-:-:S02]  /*2f970*/  FADD.FTZ R7, R153, R24 ;  /* 0x0000001899077221 */ /* 0x010fc40000010000 */
[----:B0-----:R-:W-:Y:S02]  /*2f980*/  FADD.FTZ R27, R25, R6 ;  /* 0x00000006191b7221 */ /* 0x001fe40000010000 */
[----:B-1----:R-:W-:-:S03]  /*2f990*/  FADD.FTZ R6, R158, R7 ;  /* 0x000000079e067221 */ /* 0x002fc60000010000 */
[----:B------:R-:W0:Y:S01]  /*2f9a0*/  MUFU.EX2 R21, R21 ;  /* 0x0000001500157308 */ /* 0x000e220000000800 */
[----:B--2---:R-:W-:Y:S01]  /*2f9b0*/  FADD.FTZ R24, R154, R27 ;  /* 0x0000001b9a187221 */ /* 0x004fe20000010000 */
[----:B-----5:R-:W-:-:S06]  /*2f9c0*/  FADD.FTZ R6, R155, R6 ;  /* 0x000000069b067221 */ /* 0x020fcc0000010000 */
[----:B------:R-:W1:Y:S01]  /*2f9d0*/  MUFU.EX2 R12, R12 ;  /* 0x0000000c000c7308 */ /* 0x000e620000000800 */
[----:B------:R-:W-:Y:S01]  /*2f9e0*/  FADD.FTZ R7, R213, R24 ;  /* 0x00000018d5077221 */ /* 0x000fe20000010000 */
[----:B------:R-:W-:-:S06]  /*2f9f0*/  FADD.FTZ R6, R157, R6 ;  /* 0x000000069d067221 */ /* 0x000fcc0000010000 */
[----:B------:R-:W2:Y:S08]  /*2fa00*/  MUFU.EX2 R20, R20 ;  /* 0x0000001400147308 */ /* 0x000eb00000000800 */
[----:B------:R-:W4:Y:S01]  /*2fa10*/  MUFU.EX2 R160, R160 ;  /* 0x000000a000a07308 */ /* 0x000f220000000800 */
[----:B------:R-:W-:Y:S01]  /*2fa20*/  FADD.FTZ R24, R156, R7 ;  /* 0x000000079c187221 */ /* 0x000fe20000010000 */
        /* <DEDUP_REMOVED lines=464> */
[----:B------:R-:W3:Y:S02]  /*31730*/  LD.E R2, desc[UR6][R6.64+0x1f8] ;  /* 0x0001f80606027980 */ /* 0x000ee4000c101900 */
[----:B---3--:R-:W-:-:S05]  /*31740*/  FMUL.FTZ R31, R9, R2 ;  /* 0x00000002091f7220 */ /* 0x008fca0000410000 */
[----:B------:R-:W-:Y:S04]  /*31750*/  ST.E desc[UR4][R6.64+0x1f8], R31 ;  /* 0x0001f81f06007985 */ /* 0x000fe8000c101904 */
[----:B------:R-:W3:Y:S01]  /*31760*/  LD.E R2, desc[UR6][R6.64+0x1fc] ;  /* 0x0001fc0606027980 */ /* 0x000ee2000c101900 */
[----:B------:R-:W-:Y:S01]  /*31770*/  LEA.HI R24, R207, 0x8, RZ, 0x19 ;  /* 0x00000008cf187811 */ /* 0x000fe200078fc8ff */
[----:B---3--:R-:W-:-:S05]  /*31780*/  FMUL.FTZ R9, R9, R2 ;  /* 0x0000000209097220 */ /* 0x008fca0000410000 */
[----:B------:R3:W-:Y:S04]  /*31790*/  ST.E desc[UR4][R6.64+0x1fc], R9 ;  /* 0x0001fc0906007985 */ /* 0x0007e8000c101904 */
[----:B0-----:R-:W4:Y:S01]  /*317a0*/  LDL.64 R2, [R0+0x80] ;  /* 0x0000800000027983 */ /* 0x001f220000100a00 */
[----:B------:R0:W-:Y:S06]  /*317b0*/  BAR.SYNC.DEFER_BLOCKING R24, 0x100 ;  /* 0x000400180000751d */ /* 0x0001ec0000010000 */
[----:B-1----:R-:W5:Y:S04]  /*317c0*/  LDL.64 R26, [R0] ;  /* 0x00000000001a7983 */ /* 0x002f680000100a00 */
[----:B--2---:R-:W2:Y:S04]  /*317d0*/  LDL.64 R28, [R0+0x98] ;  /* 0x00009800001c7983 */ /* 0x004ea80000100a00 */
[----:B---3--:R-:W0:Y:S04]  /*317e0*/  LDL.64 R8, [R0+0x88] ;  /* 0x0000880000087983 */ /* 0x008e280000100a00 */
[----:B----4-:R-:W3:Y:S04]  /*317f0*/  LD.E R31, desc[UR4][R2.64] ;  /* 0x00000004021f7980 */ /* 0x010ee8000c101900 */
[----:B-----5:R-:W4:Y:S04]  /*31800*/  LD.E R27, desc[UR6][R26.64] ;  /* 0x000000061a1b7980 */ /* 0x020f28000c101900 */
[----:B--2---:R-:W4:Y:S04]  /*31810*/  LD.E.64 R6, desc[UR4][R28.64] ;  /* 0x000000041c067980 */ /* 0x004f28000c101b00 */
[----:B---3--:R1:W-:Y:S04]  /*31820*/  ST.E desc[UR8][R2.64], R31 ;  /* 0x0000001f02007985 */ /* 0x0083e8000c101908 */
[----:B------:R-:W2:Y:S04]  /*31830*/  LD.E R33, desc[UR10][R2.64+0x4] ;  /* 0x0000040a02217980 */ /* 0x000ea8000c101900 */
[----:B--2---:R2:W-:Y:S04]  /*31840*/  ST.E desc[UR4][R2.64+0x4], R33 ;  /* 0x0000042102007985 */ /* 0x0045e8000c101904 */
[----:B------:R-:W3:Y:S04]  /*31850*/  LD.E R35, desc[UR6][R2.64+0x8] ;  /* 0x0000080602237980 */ /* 0x000ee8000c101900 */
[----:B---3--:R3:W-:Y:S04]  /*31860*/  ST.E desc[UR4][R2.64+0x8], R35 ;  /* 0x0000082302007985 */ /* 0x0087e8000c101904 */
[----:B------:R-:W5:Y:S04]  /*31870*/  LD.E R37, desc[UR6][R2.64+0xc] ;  /* 0x00000c0602257980 */ /* 0x000f68000c101900 */
[----:B-----5:R-:W-:Y:S04]  /*31880*/  ST.E desc[UR4][R2.64+0xc], R37 ;  /* 0x00000c2502007985 */ /* 0x020fe8000c101904 */
[----:B------:R-:W5:Y:S04]  /*31890*/  LD.E R29, desc[UR6][R2.64+0x10] ;  /* 0x00001006021d7980 */ /* 0x000f68000c101900 */
[----:B-----5:R5:W-:Y:S04]  /*318a0*/  ST.E desc[UR4][R2.64+0x10], R29 ;  /* 0x0000101d02007985 */ /* 0x020be8000c101904 */
[----:B-1----:R-:W4:Y:S04]  /*318b0*/  LD.E R31, desc[UR6][R2.64+0x14] ;  /* 0x00001406021f7980 */ /* 0x002f28000c101900 */
[----:B----4-:R1:W-:Y:S04]  /*318c0*/  ST.E desc[UR4][R2.64+0x14], R31 ;  /* 0x0000141f02007985 */ /* 0x0103e8000c101904 */
[----:B--2---:R-:W2:Y:S04]  /*318d0*/  LD.E R33, desc[UR6][R2.64+0x18] ;  /* 0x0000180602217980 */ /* 0x004ea8000c101900 */
[----:B--2---:R2:W-:Y:S04]  /*318e0*/  ST.E desc[UR4][R2.64+0x18], R33 ;  /* 0x0000182102007985 */ /* 0x0045e8000c101904 */
[----:B---3--:R-:W3:Y:S04]  /*318f0*/  LD.E R35, desc[UR6][R2.64+0x1c] ;  /* 0x00001c0602237980 */ /* 0x008ee8000c101900 */
[----:B---3--:R3:W-:Y:S04]  /*31900*/  ST.E desc[UR4][R2.64+0x1c], R35 ;  /* 0x00001c2302007985 */ /* 0x0087e8000c101904 */
[----:B-----5:R-:W4:Y:S04]  /*31910*/  LD.E R29, desc[UR6][R2.64+0x20] ;  /* 0x00002006021d7980 */ /* 0x020f28000c101900 */
[----:B----4-:R4:W-:Y:S04]  /*31920*/  ST.E desc[UR4][R2.64+0x20], R29 ;  /* 0x0000201d02007985 */ /* 0x0109e8000c101904 */
[----:B-1----:R-:W5:Y:S04]  /*31930*/  LD.E R31, desc[UR6][R2.64+0x24] ;  /* 0x00002406021f7980 */ /* 0x002f68000c101900 */
[----:B-----5:R1:W-:Y:S04]  /*31940*/  ST.E desc[UR4][R2.64+0x24], R31 ;  /* 0x0000241f02007985 */ /* 0x0203e8000c101904 */
[----:B--2---:R-:W2:Y:S04]  /*31950*/  LD.E R33, desc[UR6][R2.64+0x28] ;  /* 0x0000280602217980 */ /* 0x004ea8000c101900 */
[----:B--2---:R2:W-:Y:S04]  /*31960*/  ST.E desc[UR4][R2.64+0x28], R33 ;  /* 0x0000282102007985 */ /* 0x0045e8000c101904 */
[----:B---3--:R-:W3:Y:S04]  /*31970*/  LD.E R35, desc[UR6][R2.64+0x2c] ;  /* 0x00002c0602237980 */ /* 0x008ee8000c101900 */
[----:B---3--:R3:W-:Y:S04]  /*31980*/  ST.E desc[UR4][R2.64+0x2c], R35 ;  /* 0x00002c2302007985 */ /* 0x0087e8000c101904 */
[----:B----4-:R-:W4:Y:S04]  /*31990*/  LD.E R29, desc[UR6][R2.64+0x30] ;  /* 0x00003006021d7980 */ /* 0x010f28000c101900 */
        /* <DEDUP_REMOVED lines=229> */
[----:B---3--:R-:W3:Y:S01]  /*327f0*/  LD.E R35, desc[UR6][R2.64+0x1fc] ;  /* 0x0001fc0602237980 */ /* 0x008ee2000c101900 */
[----:B------:R-:W-:-:S02]  /*32800*/  R2UR UR30, R4 ;  /* 0x00000000041e72ca */ /* 0x000fc400000e0000 */
[C---:B------:R-:W-:Y:S02]  /*32810*/  R2UR UR31, R5.reuse ;  /* 0x00000000051f72ca */ /* 0x040fe400000e0000 */
[C---:B------:R-:W-:Y:S02]  /*32820*/  R2UR UR32, R4.reuse ;  /* 0x00000000042072ca */ /* 0x040fe400000e0000 */
[C---:B------:R-:W-:Y:S02]  /*32830*/  R2UR UR33, R5.reuse ;  /* 0x00000000052172ca */ /* 0x040fe400000e0000 */
[C---:B------:R-:W-:Y:S02]  /*32840*/  R2UR UR34, R4.reuse ;  /* 0x00000000042272ca */ /* 0x040fe400000e0000 */
[----:B------:R-:W-:Y:S01]  /*32850*/  R2UR UR35, R5 ;  /* 0x00000000052372ca */ /* 0x000fe200000e0000 */
[----:B---3--:R3:W-:Y:S04]  /*32860*/  ST.E desc[UR4][R2.64+0x1fc], R35 ;  /* 0x0001fc2302007985 */ /* 0x0087e8000c101904 */
[----:B0-----:R-:W5:Y:S01]  /*32870*/  LD.E R24, desc[UR6][R8.64] ;  /* 0x0000000608187980 */ /* 0x001f62000c101900 */
        /* <DEDUP_REMOVED lines=26> */
[----:B------:R-:W-:Y:S01]  /*32a20*/  IMAD R6, R27, 0xc00, R6 ;  /* 0x00000c001b067824 */ /* 0x000fe200078e0206 */
[----:B------:R-:W-:Y:S01]  /*32a30*/  F2FP.F16.F32.PACK_AB R152, R25, R152 ;  /* 0x000000981998723e */ /* 0x000fe200000000ff */
[----:B------:R-:W5:Y:S04]  /*32a40*/  LD.E R26, desc[UR34][R2.64+0x8] ;  /* 0x00000822021a7980 */ /* 0x000f68000c101900 */
[----:B------:R-:W5:Y:S04]  /*32a50*/  LD.E R25, desc[UR32][R2.64+0x4] ;  /* 0x0000042002197980 */ /* 0x000f68000c101900 */
[----:B------:R-:W5:Y:S04]  /*32a60*/  LD.E R27, desc[UR46][R2.64+0xc] ;  /* 0x00000c2e021b7980 */ /* 0x000f68000c101900 */
[----:B------:R-:W5:Y:S04]  /*32a70*/  LD.E R28, desc[UR48][R2.64+0x10] ;  /* 0x00001030021c7980 */ /* 0x000f68000c101900 */
[----:B----4-:R-:W4:Y:S04]  /*32a80*/  LD.E R29, desc[UR50][R2.64+0x14] ;  /* 0x00001432021d7980 */ /* 0x010f28000c101900 */
[----:B------:R-:W4:Y:S04]  /*32a90*/  LD.E R30, desc[UR52][R2.64+0x18] ;  /* 0x00001834021e7980 */ /* 0x000f28000c101900 */
[----:B-1----:R-:W4:Y:S04]  /*32aa0*/  LD.E R31, desc[UR54][R2.64+0x1c] ;  /* 0x00001c36021f7980 */ /* 0x002f28000c101900 */
[----:B------:R-:W4:Y:S04]  /*32ab0*/  LD.E R32, desc[UR60][R2.64+0x20] ;  /* 0x0000203c02207980 */ /* 0x000f28000c101900 */
[----:B--2---:R-:W4:Y:S04]  /*32ac0*/  LD.E R33, desc[UR58][R2.64+0x24] ;  /* 0x0000243a02217980 */ /* 0x004f28000c101900 */
[----:B------:R-:W4:Y:S04]  /*32ad0*/  LD.E R34, desc[UR56][R2.64+0x28] ;  /* 0x0000283802227980 */ /* 0x000f28000c101900 */
[----:B---3--:R-:W4:Y:S04]  /*32ae0*/  LD.E R35, desc[UR4][R2.64+0x2c] ;  /* 0x00002c0402237980 */ /* 0x008f28000c101900 */
        /* <DEDUP_REMOVED lines=51> */
[----:B-----5:R-:W-:-:S03]  /*32e20*/  ISETP.NE.U32.AND P1, PT, R24, RZ, PT ;  /* 0x000000ff1800720c */ /* 0x020fc60003f25070 */
        /* <DEDUP_REMOVED lines=66> */
[----:B------:R-:W-:-:S02]  /*33250*/  R2UR UR6, R6 ;  /* 0x00000000060672ca */ /* 0x000fc400000e0000 */
[----:B------:R-:W-:Y:S02]  /*33260*/  R2UR UR7, R7 ;  /* 0x00000000070772ca */ /* 0x000fe400000e0000 */
[----:B------:R-:W-:Y:S02]  /*33270*/  F2FP.F16.F32.PACK_AB R154, R213, R154 ;  /* 0x0000009ad59a723e */ /* 0x000fe400000000ff */
[----:B------:R-:W-:Y:S02]  /*33280*/  F2FP.F16.F32.PACK_AB R153, R158, R153 ;  /* 0x000000999e99723e */ /* 0x000fe400000000ff */
[----:B------:R-:W-:Y:S01]  /*33290*/  F2FP.F16.F32.PACK_AB R155, R157, R155 ;  /* 0x0000009b9d9b723e */ /* 0x000fe200000000ff */
[----:B------:R-:W-:Y:S01]  /*332a0*/  VOTEU.ANY UP0, P1 ;  /* 0x00000000003f7886 */ /* 0x000fe20000800100 */
        /* <DEDUP_REMOVED lines=5081> */
.L_x_3555:
[----:B------:R-:W-:-:S04]  /*47040*/  IMAD.MOV.U32 R213, RZ, RZ, 0x0 ;  /* 0x00000000ffd57424 */ /* 0x000fc800078e00ff */
[----:B01----:R-:W-:Y:S05]  /*47050*/  RET.REL.NODEC R212 `(_ZN7cutlass13device_kernelIN5flash11enable_sm90INS1_16FlashAttnFwdSm90INS1_25CollectiveMainloopFwdSm90ILi2EN4cute5tupleIJNS5_1CILi1EEES8_S8_EEENS6_IJNS7_ILi128EEENS7_ILi96EEENS7_ILi64EEEEEELi256ENS_6half_tEfNS_4arch4Sm90ELb0ELb1ELb0ELb1ELb0ELb0ELb1ELb1ELb0ELb1ELb0ELb0EEENS1_21CollectiveEpilogueFwdINS6_IJSA_NS7_ILi256EEESB_EEES9_SE_SG_Li256ELb1ELb1ELb0ELb0EEENS1_36VarlenDynamicPersistentTileSchedulerILi128ELi96ELi256ELi128ELb0ELb1ELb1ELb1ELb0ELb1EEEEEEEEEvNT_6ParamsE) ;  /* 0xfffffb8cd4e87950 */ /* 0x003fea0003c3ffff */
.L_x_3533:
[----:B0-----:R0:W1:Y:S02]  /*47060*/  SYNCS.PHASECHK.TRANS64.TRYWAIT P1, [R2+URZ], R3 ;  /* 0x00000003020075a7 */ /* 0x001064000802017f */
[----:B-1----:R-:W-:Y:S05]  /*47070*/  @!P1 NANOSLEEP.SYNCS 0x989680 ;  /* 0x009896800000995d */ /* 0x002fea0003900000 */
[----:B------:R-:W1:Y:S02]  /*47080*/  @!P1 SYNCS.PHASECHK.TRANS64 P1, [R2+URZ], R3 ;  /* 0x00000003020095a7 */ /* 0x000e64000802007f */
[----:B-1----:R-:W-:Y:S05]  /*47090*/  @!P1 BRA `(.L_x_3533) ;  /* 0xfffffffc00f09947 */ /* 0x002fea000383ffff */
[----:B------:R-:W-:Y:S05]  /*470a0*/  BRA `(.L_x_3532) ;  /* 0xfffffe4c00907947 */ /* 0x000fea000383ffff */
.L_x_3540:
[----:B0-----:R0:W1:Y:S02]  /*470b0*/  SYNCS.PHASECHK.TRANS64.TRYWAIT P1, [R8+URZ], R9 ;  /* 0x00000009080075a7 */ /* 0x001064000802017f */
[----:B-1----:R-:W-:Y:S05]  /*470c0*/  @!P1 NANOSLEEP.SYNCS 0x989680 ;  /* 0x009896800000995d */ /* 0x002fea0003900000 */
[----:B------:R-:W1:Y:S02]  /*470d0*/  @!P1 SYNCS.PHASECHK.TRANS64 P1, [R8+URZ], R9 ;  /* 0x00000009080095a7 */ /* 0x000e64000802007f */
[----:B-1----:R-:W-:Y:S05]  /*470e0*/  @!P1 BRA `(.L_x_3540) ;  /* 0xfffffffc00f09947 */ /* 0x002fea000383ffff */
[----:B------:R-:W-:Y:S05]  /*470f0*/  BRA `(.L_x_3539) ;  /* 0xfffffe5400647947 */ /* 0x000fea000383ffff */
.L_x_3556:
        /* <DEDUP_REMOVED lines=16> */
.L_x_6045:


//--------------------- .text._ZN7cutlass13device_kernelIN5flash11enable_sm90INS1_16FlashAttnFwdSm90INS1_25CollectiveMainloopFwdSm90ILi2EN4cute5tupleIJNS5_1CILi1EEES8_S8_EEENS6_IJNS7_ILi128EEENS7_ILi96EEENS7_ILi64EEEEEELi256ENS_6half_tEfNS_4arch4Sm90ELb0ELb1ELb0ELb1ELb0ELb1ELb1ELb1ELb0ELb1ELb0ELb0EEENS1_21CollectiveEpilogueFwdINS6_IJSA_NS7_ILi256EEESB_EEES9_SE_SG_Li256ELb1ELb1ELb0ELb0EEENS1_36VarlenDynamicPersistentTileSchedulerILi128ELi96ELi256ELi128ELb0ELb1ELb1ELb1ELb0ELb1EEEEEEEEEvNT_6ParamsE --------------------------
	.section	.text._ZN7cutlass13device_kernelIN5flash11enable_sm90INS1_16FlashAttnFwdSm90INS1_25CollectiveMainloopFwdSm90ILi2EN4cute5tupleIJNS5_1CILi1EEES8_S8_EEENS6_IJNS7_ILi128EEENS7_ILi96EEENS7_ILi64EEEEEELi256ENS_6half_tEfNS_4arch4Sm90ELb0ELb1ELb0ELb1ELb0ELb1ELb1ELb1ELb0ELb1ELb0ELb0EEENS1_21CollectiveEpilogueFwdINS6_IJSA_NS7_ILi256EEESB_EEES9_SE_SG_Li256ELb1ELb1ELb0ELb0EEENS1_36VarlenDynamicPersistentTileSchedulerILi128ELi96ELi256ELi128ELb0ELb1ELb1ELb1ELb0ELb1EEEEEEEEEvNT_6ParamsE,"ax",@progbits
	.align	128
.text._ZN7cutlass13device_kernelIN5flash11enable_sm90INS1_16FlashAttnFwdSm90INS1_25CollectiveMainloopFwdSm90ILi2EN4cute5tupleIJNS5_1CILi1EEES8_S8_EEENS6_IJNS7_ILi128EEENS7_ILi96EEENS7_ILi64EEEEEELi256ENS_6half_tEfNS_4arch4Sm90ELb0ELb1ELb0ELb1ELb0ELb1ELb1ELb1ELb0ELb1ELb0ELb0EEENS1_21CollectiveEpilogueFwdINS6_IJSA_NS7_ILi256EEESB_EEES9_SE_SG_Li256ELb1ELb1ELb0ELb0EEENS1_36VarlenDynamicPersistentTileSchedulerILi128ELi96ELi256ELi128ELb0ELb1ELb1ELb1ELb0ELb1EEEEEEEEEvNT_6ParamsE:
        .type           _ZN7cutlass13device_kernelIN5flash11enable_sm90INS1_16FlashAttnFwdSm90INS1_25CollectiveMainloopFwdSm90ILi2EN4cute5tupleIJNS5_1CILi1EEES8_S8_EEENS6_IJNS7_ILi128EEENS7_ILi96EEENS7_ILi64EEEEEELi256ENS_6half_tEfNS_4arch4Sm90ELb0ELb1ELb0ELb1ELb0ELb1ELb1ELb1ELb0ELb1ELb0ELb0EEENS1_21CollectiveEpilogueFwdINS6_IJSA_NS7_ILi256EEESB_EEES9_SE_SG_Li256ELb1ELb1ELb0ELb0EEENS1_36VarlenDynamicPersistentTileSchedulerILi128ELi96ELi256ELi128ELb0ELb1ELb1ELb1ELb0ELb1EEEEEEEEEvNT_6ParamsE,@function
        .size           _ZN7cutlass13device_kernelIN5flash11enable_sm90INS1_16FlashAttnFwdSm90INS1_25CollectiveMainloopFwdSm90ILi2EN4cute5tupleIJNS5_1CILi1EEES8_S8_EEENS6_IJNS7_ILi128EEENS7_ILi96EEENS7_ILi64EEEEEELi256ENS_6half_tEfNS_4arch4Sm90ELb0ELb1ELb0ELb1ELb0ELb1ELb1ELb1ELb0ELb1ELb0ELb0EEENS1_21CollectiveEpilogueFwdINS6_IJSA_NS7_ILi256EEESB_EEES9_SE_SG_Li256ELb1ELb1ELb0ELb0EEENS1_36VarlenDynamicPersistentTileSchedulerILi128ELi96ELi256ELi128ELb0ELb1ELb1ELb1ELb0ELb1EEEEEEEEEvNT_6ParamsE,(.L_x_6047 - _ZN7cutlass13device_kernelIN5flash11enable_sm90INS1_16FlashAttnFwdSm90INS1_25CollectiveMainloopFwdSm90ILi2EN4cute5tupleIJNS5_1CILi1EEES8_S8_EEENS6_IJNS7_ILi128EEENS7_ILi96EEENS7_ILi64EEEEEELi256ENS_6half_tEfNS_4arch4Sm90ELb0ELb1ELb0ELb1ELb0ELb1ELb1ELb1ELb0ELb1ELb0ELb0EEENS1_21CollectiveEpilogueFwdINS6_IJSA_NS7_ILi256EEESB_EEES9_SE_SG_Li256ELb1ELb1ELb0ELb0EEENS1_36VarlenDynamicPersistentTileSchedulerILi128ELi96ELi256ELi128ELb0ELb1ELb1ELb1ELb0ELb1EEEEEEEEEvNT_6ParamsE)
        .other          _ZN7cutlass13device_kernelIN5flash11enable_sm90INS1_16FlashAttnFwdSm90INS1_25CollectiveMainloopFwdSm90ILi2EN4cute5tupleIJNS5_1CILi1EEES8_S8_EEENS6_IJNS7_ILi128EEENS7_ILi96EEENS7_ILi64EEEEEELi256ENS_6half_tEfNS_4arch4Sm90ELb0ELb1ELb0ELb1ELb0ELb1ELb1ELb1ELb0ELb1ELb0ELb0EEENS1_21CollectiveEpilogueFwdINS6_IJSA_NS7_ILi256EEESB_EEES9_SE_SG_Li256ELb1ELb1ELb0ELb0EEENS1_36VarlenDynamicPersistentTileSchedulerILi128ELi96ELi256ELi128ELb0ELb1ELb1ELb1ELb0ELb1EEEEEEEEEvNT_6ParamsE,@"STO_CUDA_ENTRY STV_DEFAULT"
_ZN7cutlass13device_kernelIN5flash11enable_sm90INS1_16FlashAttnFwdSm90INS1_25CollectiveMainloopFwdSm90ILi2EN4cute5tupleIJNS5_1CILi1EEES8_S8_EEENS6_IJNS7_ILi128EEENS7_ILi96EEENS7_ILi64EEEEEELi256ENS_6half_tEfNS_4arch4Sm90ELb0ELb1ELb0ELb1ELb0ELb1ELb1ELb1ELb0ELb1ELb0ELb0EEENS1_21CollectiveEpilogueFwdINS6_IJSA_NS7_ILi256EEESB_EEES9_SE_SG_Li256ELb1ELb1ELb0ELb0EEENS1_36VarlenDynamicPersistentTileSchedulerILi128ELi96ELi256ELi128ELb0ELb1ELb1ELb1ELb0ELb1EEEEEEEEEvNT_6ParamsE:
[----:B------:R-:W0:Y:S02]  /*0000*/  LDC R1, c[0x0][0x28] ;  /* 0x00000a00ff017b82 */ /* 0x000e240000000800 */
[----:B0-----:R-:W-:-:S05]  /*0010*/  VIADD R1, R1, 0xfffffb20 ;  /* 0xfffffb2001017836 */ /* 0x001fca0000000000 */
[----:B------:R-:W-:Y:S01]  /*0020*/  R2UR UR4, R1 ;  /* 0x00000000010472ca */ /* 0x000fe200000e0000 */
[----:B------:R-:W0:Y:S01]  /*0030*/  S2R R3, SR_TID.X ;  /* 0x0000000000037919 */ /* 0x000e220000002100 */
[----:B------:R-:W-:Y:S01]  /*0040*/  ELECT P0, URZ, PT ;  /* 0x00000000003f782f */ /* 0x000fe20003800000 */
[----:B------:R-:W-:Y:S01]  /*0050*/  BSSY B0, `(.L_x_3557) ;  /* 0x0000018000007945 */ /* 0x000fe20003800000 */
[----:B------:R-:W-:Y:S01]  /*0060*/  ULDC UR37, c[0x0][0x20] ;  /* 0x0000080000257ab9 */ /* 0x000fe20000000800 */
[----:B------:R-:W-:-:S08]  /*0070*/  ULDC UR36, c[0x0][0x24] ;  /* 0x0000090000247ab9 */ /* 0x000fd00000000800 */
[----:B------:R-:W-:-:S04]  /*0080*/  UIADD3 UR37, UP0, UR4, UR37, URZ ;  /* 0x0000002504257290 */ /* 0x000fc8000ff1e03f */
[----:B------:R-:W-:Y:S01]  /*0090*/  UIADD3.X UR36, URZ, UR36, URZ, UP0, !UPT ;  /* 0x000000243f247290 */ /* 0x000fe200087fe43f */
        /* <DEDUP_REMOVED lines=19> */
.L_x_3558:
[----:B------:R-:W-:Y:S05]  /*01d0*/  BSYNC B0 ;  /* 0x0000000000007941 */ /* 0x000fea0003800000 */
.L_x_3557:
        /* <DEDUP_REMOVED lines=43> */
.L_x_3559:
        /* <DEDUP_REMOVED lines=22> */
.L_x_3560:
        /* <DEDUP_REMOVED lines=18> */
.L_x_3561:
        /* <DEDUP_REMOVED lines=22> */
.L_x_3562:
        /* <DEDUP_REMOVED lines=22> */
.L_x_3563:
[----:B------:R-:W-:Y:S01]  /*09d0*/  PLOP3.LUT P0, PT, PT, PT, UP0, 0x80, 0x0 ;  /* 0x000000000000781c */ /* 0x000fe20003f0f008 */
[----:B------:R-:W-:Y:S01]  /*09e0*/  UMOV UR38, 0x1 ;  /* 0x0000000100267882 */ /* 0x000fe20000000000 */
[----:B------:R-:W-:Y:S01]  /*09f0*/  NOP ;  /* 0x0000000000007918 */ /* 0x000fe20000000000 */
[----:B------:R-:W-:Y:S01]  /*0a00*/  USEL UR38, UR38, 0x2, !UP0 ;  /* 0x0000000226267887 */ /* 0x000fe2000c000000 */
[----:B------:R-:W-:Y:S01]  /*0a10*/  BSSY B9, `(.L_x_3564) ;  /* 0x0003599000097945 */ /* 0x000fe20003800000 */
[----:B------:R-:W-:Y:S01]  /*0a20*/  ULDC.64 UR42, c[0x0][0x208] ;  /* 0x00008200002a7ab9 */ /* 0x000fe20000000a00 */
[----:B------:R-:W-:Y:S02]  /*0a30*/  IMAD.U32 R18, RZ, RZ, UR37 ;  /* 0x00000025ff127e24 */ /* 0x000fe4000f8e00ff */
[----:B------:R-:W-:Y:S01]  /*0a40*/  IMAD.U32 R19, RZ, RZ, UR36 ;  /* 0x00000024ff137e24 */ /* 0x000fe2000f8e00ff */
[----:B0123--:R-:W-:Y:S06]  /*0a50*/  BAR.SYNC.DEFER_BLOCKING 0x0 ;  /* 0x0000000000007b1d */ /* 0x00ffec0000010000 */
[----:B------:R-:W-:Y:S05]  /*0a60*/  @!P0 BRA `(.L_x_3565) ;  /* 0x000002c800ec8947 */ /* 0x000fea0003800000 */
.L_x_3566:
[----:B------:R-:W-:-:S08]  /*0a70*/  NOP ;  /* 0x0000000000007918 */ /* 0x000fd00000000000 */
[----:B------:R-:W0:Y:S02]  /*0a80*/  USETMAXREG.TRY_ALLOC.CTAPOOL UP0, 0xf0 ;  /* 0x000000f0000079c8 */ /* 0x000e240008000600 */
[----:B0-----:R-:W-:-:S13]  /*0a90*/  PLOP3.LUT P0, PT, PT, PT, UP0, 0x80, 0x0 ;  /* 0x000000000000781c */ /* 0x001fda0003f0f008 */
[----:B------:R-:W-:Y:S05]  /*0aa0*/  @!P0 BRA `(.L_x_3566) ;  /* 0xfffffffc00f08947 */ /* 0x000fea000383ffff */
[----:B------:R-:W2:Y:S01]  /*0ab0*/  LDL.LU R2, [R1+0x48c] ;  /* 0x00048c0001027983 */ /* 0x000ea20000300800 */
[----:B------:R-:W0:Y:S01]  /*0ac0*/  S2UR UR5, SR_CgaCtaId ;  /* 0x00000000000579c3 */ /* 0x000e220000008800 */
[----:B------:R-:W-:Y:S01]  /*0ad0*/  UMOV UR4, 0x400 ;  /* 0x0000040000047882 */ /* 0x000fe20000000000 */
[----:B------:R-:W-:Y:S01]  /*0ae0*/  UIADD3 UR39, UP0, UR37, 0x210, URZ ;  /* 0x0000021025277890 */ /* 0x000fe2000ff1e03f */
[----:B------:R-:W1:Y:S01]  /*0af0*/  S2R R0, SR_TID.X ;  /* 0x0000000000007919 */ /* 0x000e620000002100 */
[----:B------:R-:W-:Y:S02]  /*0b00*/  UIADD3 UR46, UP1, UR37, 0x21c, URZ ;  /* 0x0000021c252e7890 */ /* 0x000fe4000ff3e03f */
[----:B------:R-:W-:Y:S01]  /*0b10*/  UIADD3.X UR47, URZ, UR36, URZ, UP0, !UPT ;  /* 0x000000243f2f7290 */ /* 0x000fe200087fe43f */
[----:B------:R-:W-:Y:S01]  /*0b20*/  STL.64 [R1+0x210], RZ ;  /* 0x000210ff01007387 */ /* 0x000fe20000100a00 */
[----:B------:R-:W-:-:S03]  /*0b30*/  UIADD3.X UR48, URZ, UR36, URZ, UP1, !UPT ;  /* 0x000000243f307290 */ /* 0x000fc60008ffe43f */
[----:B------:R-:W-:Y:S04]  /*0b40*/  STL [R1+0x218], RZ ;  /* 0x000218ff01007387 */ /* 0x000fe80000100800 */
[----:B------:R-:W-:Y:S01]  /*0b50*/  STL [R1+0x21c], RZ ;  /* 0x00021cff01007387 */ /* 0x000fe20000100800 */
[----:B0-----:R-:W-:-:S06]  /*0b60*/  ULEA UR4, UR5, UR4, 0x18 ;  /* 0x0000000405047291 */ /* 0x001fcc000f8ec03f */
[----:B------:R-:W-:Y:S01]  /*0b70*/  IMAD.U32 R144, RZ, RZ, UR4 ;  /* 0x00000004ff907e24 */ /* 0x000fe2000f8e00ff */
[----:B------:R-:W-:Y:S06]  /*0b80*/  BAR.ARV 0x8, 0x180 ;  /* 0x0206000000007b1d */ /* 0x000fec0000002000 */
[----:B-1----:R-:W-:Y:S01]  /*0b90*/  SHF.R.U32.HI R11, RZ, 0x7, R0 ;  /* 0x00000007ff0b7819 */ /* 0x002fe20000011600 */
[----:B------:R-:W-:-:S03]  /*0ba0*/  ULDC UR4, c[0x0][0xd3c] ;  /* 0x00034f0000047ab9 */ /* 0x000fc60000000800 */
[----:B------:R-:W-:-:S13]  /*0bb0*/  ISETP.NE.AND P0, PT, R11, 0x1, PT ;  /* 0x000000010b00780c */ /* 0x000fda0003f05270 */
[----:B------:R-:W-:Y:S08]  /*0bc0*/  @!P0 BAR.ARV 0x9, 0x100 ;  /* 0x0244000000008b1d */ /* 0x000ff00000002000 */
[----:B------:R-:W-:Y:S06]  /*0bd0*/  BAR.SYNC.DEFER_BLOCKING 0x5, 0x180 ;  /* 0x0146000000007b1d */ /* 0x000fec0000010000 */
[----:B------:R-:W0:Y:S02]  /*0be0*/  LDS.128 R120, [R144+0x324d0] ;  /* 0x0324d00090787984 */ /* 0x000e240000000c00 */
[----:B------:R-:W-:Y:S06]  /*0bf0*/  BAR.ARV 0x4, 0x180 ;  /* 0x0106000000007b1d */ /* 0x000fec0000002000 */
[----:B--2---:R-:W-:-:S04]  /*0c00*/  LOP3.LUT R2, R2, 0xffefffff, RZ, 0xc0, !PT ;  /* 0xffefffff02027812 */ /* 0x004fc800078ec0ff */
[----:B------:R-:W-:Y:S02]  /*0c10*/  @P0 LOP3.LUT R2, R2, 0x100000, RZ, 0xfc, !PT ;  /* 0x0010000002020812 */ /* 0x000fe400078efcff */
[----:B0-----:R-:W-:-:S03]  /*0c20*/  ISETP.GE.AND P0, PT, R123, UR4, PT ;  /* 0x000000047b007c0c */ /* 0x001fc6000bf06270 */
[----:B------:R4:W-:Y:S10]  /*0c30*/  STL [R1+0x48c], R2 ;  /* 0x00048c0201007387 */ /* 0x0009f40000100800 */
[----:B----4-:R-:W-:Y:S05]  /*0c40*/  @P0 BRA `(.L_x_3567) ;  /* 0x0000035400d40947 */ /* 0x010fea0003800000 */
[----:B------:R-:W-:Y:S01]  /*0c50*/  VIADD R222, R0, 0xffffff80 ;  /* 0xffffff8000de7836 */ /* 0x000fe20000000000 */
[C---:B------:R-:W-:Y:S01]  /*0c60*/  IADD3 R219, -R11.reuse, 0xb, RZ ;  /* 0x0000000b0bdb7810 */ /* 0x040fe20007ffe1ff */
[----:B------:R-:W-:Y:S02]  /*0c70*/  VIADD R214, R11, 0x8 ;  /* 0x000000080bd67836 */ /* 0x000fe40000000000 */
[----:B------:R-:W-:Y:S01]  /*0c80*/  IMAD.MOV.U32 R152, RZ, RZ, RZ ;  /* 0x000000ffff987224 */ /* 0x000fe200078e00ff */
[----:B------:R-:W-:Y:S01]  /*0c90*/  SHF.R.S32.HI R3, RZ, 0x1f, R222 ;  /* 0x0000001fff037819 */ /* 0x000fe200000114de */
[----:B------:R-:W-:-:S03]  /*0ca0*/  IMAD.MOV.U32 R157, RZ, RZ, RZ ;  /* 0x000000ffff9d7224 */ /* 0x000fc600078e00ff */
[CC--:B------:R-:W-:Y:S02]  /*0cb0*/  LEA.HI R0, R3.reuse, R222.reuse, RZ, 0x7 ;  /* 0x000000de03007211 */ /* 0x0c0fe400078f38ff */
[CC--:B------:R-:W-:Y:S02]  /*0cc0*/  LEA.HI R7, R3.reuse, R222.reuse, RZ, 0x4 ;  /* 0x000000de03077211 */ /* 0x0c0fe400078f20ff */
[----:B------:R-:W-:Y:S02]  /*0cd0*/  LOP3.LUT R229, R0, 0xffffff80, RZ, 0xc0, !PT ;  /* 0xffffff8000e57812 */ /* 0x000fe400078ec0ff */
[----:B------:R-:W-:Y:S02]  /*0ce0*/  SHF.R.S32.HI R231, RZ, 0x7, R0 ;  /* 0x00000007ffe77819 */ /* 0x000fe40000011400 */
[----:B------:R-:W-:Y:S01]  /*0cf0*/  LEA.HI R8, R3, R222, RZ, 0x5 ;  /* 0x000000de03087211 */ /* 0x000fe200078f28ff */
[----:B------:R-:W-:Y:S01]  /*0d00*/  IMAD.IADD R229, R222, 0x1, -R229 ;  /* 0x00000001dee57824 */ /* 0x000fe200078e0ae5 */
[----:B------:R-:W-:-:S02]  /*0d10*/  LEA.HI R0, R0, R231, RZ, 0x1 ;  /* 0x000000e700007211 */ /* 0x000fc400078f08ff */
[----:B------:R-:W-:Y:S02]  /*0d20*/  SHF.R.S32.HI R10, RZ, 0x4, R7 ;  /* 0x00000004ff0a7819 */ /* 0x000fe40000011407 */
        /* <DEDUP_REMOVED lines=9> */
[C---:B------:R-:W-:Y:S02]  /*0dc0*/  LOP3.LUT R9, R7.reuse, 0x3fffff0, RZ, 0xc0, !PT ;  /* 0x03fffff007097812 */ /* 0x040fe400078ec0ff */
[----:B------:R-:W-:Y:S02]  /*0dd0*/  LOP3.LUT R6, R6, 0xfffffff8, RZ, 0xc0, !PT ;  /* 0xfffffff806067812 */ /* 0x000fe400078ec0ff */
[----:B------:R-:W-:Y:S01]  /*0de0*/  LEA.HI R7, R7, R10, RZ, 0x1 ;  /* 0x0000000a07077211 */ /* 0x000fe200078f08ff */
[----:B------:R-:W-:Y:S01]  /*0df0*/  IMAD.IADD R9, R222, 0x1, -R9 ;  /* 0x00000001de097824 */ /* 0x000fe200078e0a09 */
[----:B------:R-:W-:Y:S01]  /*0e00*/  SHF.R.S32.HI R8, RZ, 0x5, R8 ;  /* 0x00000005ff087819 */ /* 0x000fe20000011408 */
[----:B------:R-:W-:Y:S01]  /*0e10*/  IMAD.IADD R5, R5, 0x1, -R6 ;  /* 0x0000000105057824 */ /* 0x000fe200078e0a06 */
[----:B------:R-:W-:-:S02]  /*0e20*/  LOP3.LUT R7, R7, 0x1ffffffe, RZ, 0xc0, !PT ;  /* 0x1ffffffe07077812 */ /* 0x000fc400078ec0ff */
[----:B------:R-:W-:Y:S01]  /*0e30*/  LOP3.LUT R4, R4, 0x7ffffffc, RZ, 0xc0, !PT ;  /* 0x7ffffffc04047812 */ /* 0x000fe200078ec0ff */
[----:B------:R-:W-:Y:S02]  /*0e40*/  IMAD R5, R2, 0x10, R5 ;  /* 0x0000001002057824 */ /* 0x000fe400078e0205 */
[----:B------:R-:W-:Y:S02]  /*0e50*/  IMAD.IADD R7, R10, 0x1, -R7 ;  /* 0x000000010a077824 */ /* 0x000fe400078e0a07 */
[----:B------:R-:W-:Y:S01]  /*0e60*/  IMAD R220, R0, 0x40, R5 ;  /* 0x0000004000dc7824 */ /* 0x000fe200078e0205 */
[CC--:B------:R-:W-:Y:S01]  /*0e70*/  LEA.HI R0, R3.reuse, R222.reuse, RZ, 0x2 ;  /* 0x000000de03007211 */ /* 0x0c0fe200078f10ff */
[C---:B------:R-:W-:Y:S01]  /*0e80*/  IMAD R6, R8.reuse, 0x10, R9 ;  /* 0x0000001008067824 */ /* 0x040fe200078e0209 */
[----:B------:R-:W-:Y:S01]  /*0e90*/  LEA.HI R3, R3, R222, RZ, 0x3 ;  /* 0x000000de03037211 */ /* 0x000fe200078f18ff */
[----:B------:R-:W-:Y:S01]  /*0ea0*/  IMAD.SHL.U32 R167, R8, 0x200, RZ ;  /* 0x0000020008a77824 */ /* 0x000fe200078e00ff */
[----:B------:R-:W-:Y:S01]  /*0eb0*/  LOP3.LUT R225, R0, 0xfffffffc, RZ, 0xc0, !PT ;  /* 0xfffffffc00e17812 */ /* 0x000fe200078ec0ff */
[----:B------:R-:W-:Y:S01]  /*0ec0*/  IMAD R6, R6, 0x8, R7 ;  /* 0x0000000806067824 */ /* 0x000fe200078e0207 */
[----:B------:R-:W-:Y:S01]  /*0ed0*/  SHF.R.S32.HI R153, RZ, 0x2, R0 ;  /* 0x00000002ff997819 */ /* 0x000fe20000011400 */
[----:B------:R-:W-:Y:S01]  /*0ee0*/  IMAD.IADD R4, R229, 0x1, -R4 ;  /* 0x00000001e5047824 */ /* 0x000fe200078e0a04 */
[----:B------:R-:W-:Y:S01]  /*0ef0*/  SHF.R.S32.HI R0, RZ, 0x1f, R0 ;  /* 0x0000001fff007819 */ /* 0x000fe20000011400 */
[----:B------:R-:W-:Y:S01]  /*0f00*/  IMAD.IADD R225, R222, 0x1, -R225 ;  /* 0x00000001dee17824 */ /* 0x000fe200078e0ae1 */
[----:B------:R-:W-:Y:S01]  /*0f10*/  SHF.R.S32.HI R223, RZ, 0x3, R3 ;  /* 0x00000003ffdf7819 */ /* 0x000fe20000011403 */
[----:B------:R-:W-:Y:S01]  /*0f20*/  VIADD R156, R153, 0x40 ;  /* 0x00000040999c7836 */ /* 0x000fe20000000000 */
[----:B------:R-:W-:Y:S01]  /*0f30*/  LEA.HI R0, R0, R153, RZ, 0x3 ;  /* 0x0000009900007211 */ /* 0x000fe200078f18ff */
[----:B------:R-:W-:Y:S01]  /*0f40*/  IMAD.SHL.U32 R22, R225, 0x8, RZ ;  /* 0x00000008e1167824 */ /* 0x000fe200078e00ff */
[----:B------:R-:W-:Y:S01]  /*0f50*/  LOP3.LUT R3, R3, 0xfffffff8, RZ, 0xc0, !PT ;  /* 0xfffffff803037812 */ /* 0x000fe200078ec0ff */
[----:B------:R-:W-:Y:S01]  /*0f60*/  IMAD.SHL.U32 R172, R156, 0x40, RZ ;  /* 0x000000409cac7824 */ /* 0x000fe200078e00ff */
[----:B------:R-:W-:Y:S01]  /*0f70*/  LOP3.LUT R0, R0, 0xfffffff8, RZ, 0xc0, !PT ;  /* 0xfffffff800007812 */ /* 0x000fe200078ec0ff */
[C---:B------:R-:W-:Y:S01]  /*0f80*/  IMAD.SHL.U32 R154, R225.reuse, 0x4, RZ ;  /* 0x00000004e19a7824 */ /* 0x040fe200078e00ff */
[----:B------:R-:W-:Y:S01]  /*0f90*/  LEA.HI R2, R225, R225, RZ, 0x1 ;  /* 0x000000e1e1027211 */ /* 0x000fe200078f08ff */
[----:B------:R-:W-:Y:S01]  /*0fa0*/  IMAD.IADD R224, R222, 0x1, -R3 ;  /* 0x00000001dee07824 */ /* 0x000fe200078e0a03 */
[----:B------:R-:W-:Y:S01]  /*0fb0*/  SHF.R.S32.HI R3, RZ, 0x1f, R156 ;  /* 0x0000001fff037819 */ /* 0x000fe2000001149c */
[----:B------:R-:W-:Y:S01]  /*0fc0*/  IMAD.IADD R227, R153, 0x1, -R0 ;  /* 0x0000000199e37824 */ /* 0x000fe200078e0a00 */
[----:B------:R-:W-:Y:S01]  /*0fd0*/  LOP3.LUT R2, R2, 0x1ffffffe, RZ, 0xc0, !PT ;  /* 0x1ffffffe02027812 */ /* 0x000fe200078ec0ff */
[----:B------:R-:W-:Y:S01]  /*0fe0*/  IMAD.SHL.U32 R161, R224, 0x8, RZ ;  /* 0x00000008e0a17824 */ /* 0x000fe200078e00ff */
[----:B------:R-:W-:Y:S01]  /*0ff0*/  LEA.HI R0, R3, R156, RZ, 0x3 ;  /* 0x0000009c03007211 */ /* 0x000fe200078f18ff */
[----:B------:R-:W-:Y:S01]  /*1000*/  IMAD.SHL.U32 R166, R227, 0x40, RZ ;  /* 0x00000040e3a67824 */ /* 0x000fe200078e00ff */
[----:B------:R-:W-:Y:S01]  /*1010*/  LOP3.LUT R172, R172, 0x1c0, RZ, 0xc0, !PT ;  /* 0x000001c0acac7812 */ /* 0x000fe200078ec0ff */
[----:B------:R-:W-:Y:S01]  /*1020*/  IMAD.IADD R3, R225, 0x1, -R2 ;  /* 0x00000001e1037824 */ /* 0x000fe200078e0a02 */
[----:B------:R-:W-:Y:S01]  /*1030*/  SHF.R.S32.HI R159, RZ, 0x1f, R153 ;  /* 0x0000001fff9f7819 */ /* 0x000fe20000011499 */
[----:B------:R-:W-:Y:S01]  /*1040*/  IMAD.SHL.U32 R0, R0, 0x40, RZ ;  /* 0x0000004000007824 */ /* 0x000fe200078e00ff */
[----:B------:R-:W-:Y:S01]  /*1050*/  LOP3.LUT R166, R166, 0x1c0, RZ, 0xc0, !PT ;  /* 0x000001c0a6a67812 */ /* 0x000fe200078ec0ff */
[----:B------:R-:W-:Y:S01]  /*1060*/  VIADD R158, R154, 0x10 ;  /* 0x000000109a9e7836 */ /* 0x000fe20000000000 */
[----:B------:R-:W-:Y:S01]  /*1070*/  SHF.R.U32.HI R174, RZ, 0x3, R172 ;  /* 0x00000003ffae7819 */ /* 0x000fe200000116ac */
[C---:B------:R-:W-:Y:S01]  /*1080*/  VIADD R163, R161.reuse, 0x40 ;  /* 0x00000040a1a37836 */ /* 0x040fe20000000000 */
[--C-:B------:R-:W-:Y:S01]  /*1090*/  LOP3.LUT R2, R172, 0x38, R22.reuse, 0xf8, !PT ;  /* 0x00000038ac027812 */ /* 0x100fe200078ef816 */
[C---:B------:R-:W-:Y:S01]  /*10a0*/  VIADD R162, R161.reuse, 0x80 ;  /* 0x00000080a1a27836 */ /* 0x040fe20000000000 */
[----:B------:R-:W-:Y:S01]  /*10b0*/  LOP3.LUT R175, R0, 0xfffffe00, RZ, 0xc0, !PT ;  /* 0xfffffe0000af7812 */ /* 0x000fe200078ec0ff */
[----:B------:R-:W-:Y:S01]  /*10c0*/  VIADD R164, R161, 0xc0 ;  /* 0x000000c0a1a47836 */ /* 0x000fe20000000000 */
[----:B------:R-:W-:Y:S01]  /*10d0*/  LOP3.LUT R230, R166, 0x18, R22, 0xf8, !PT ;  /* 0x00000018a6e67812 */ /* 0x000fe200078ef816 */
[----:B------:R-:W-:Y:S01]  /*10e0*/  IMAD R224, R224, 0x20, R223 ;  /* 0x00000020e0e07824 */ /* 0x000fe200078e02df */
[----:B------:R-:W-:Y:S01]  /*10f0*/  SHF.R.U32.HI R173, RZ, 0x3, R166 ;  /* 0x00000003ffad7819 */ /* 0x000fe200000116a6 */
[----:B------:R-:W-:Y:S01]  /*1100*/  IMAD.SHL.U32 R234, R6, 0x8, RZ ;  /* 0x0000000806ea7824 */ /* 0x000fe200078e00ff */
[----:B------:R-:W-:Y:S01]  /*1110*/  LOP3.LUT R5, R175, R2, R174, 0xf6, !PT ;  /* 0x00000002af057212 */ /* 0x000fe200078ef6ae */
[----:B------:R-:W-:Y:S01]  /*1120*/  IMAD.SHL.U32 R221, R4, 0x2, RZ ;  /* 0x0000000204dd7824 */ /* 0x000fe200078e00ff */
[----:B------:R-:W-:Y:S01]  /*1130*/  LOP3.LUT R230, R230, R173, RZ, 0x3c, !PT ;  /* 0x000000ade6e67212 */ /* 0x000fe200078e3cff */
[----:B------:R-:W-:Y:S01]  /*1140*/  IMAD R232, R3, 0x8, R220 ;  /* 0x0000000803e87824 */ /* 0x000fe200078e02dc */
[----:B------:R-:W-:Y:S01]  /*1150*/  SHF.R.S32.HI R176, RZ, 0x1f, R156 ;  /* 0x0000001fffb07819 */ /* 0x000fe2000001149c */
[----:B------:R-:W-:Y:S01]  /*1160*/  IMAD R228, R5, 0x2, R144 ;  /* 0x0000000205e47824 */ /* 0x000fe200078e0290 */
[----:B------:R-:W-:-:S02]  /*1170*/  SHF.R.S32.HI R23, RZ, 0x1f, R22 ;  /* 0x0000001fff177819 */ /* 0x000fc40000011416 */
[----:B------:R-:W-:Y:S02]  /*1180*/  SHF.R.S32.HI R218, RZ, 0x1f, R161 ;  /* 0x0000001fffda7819 */ /* 0x000fe400000114a1 */
[----:B------:R-:W-:Y:S02]  /*1190*/  SHF.R.S32.HI R226, RZ, 0x1f, R158 ;  /* 0x0000001fffe27819 */ /* 0x000fe4000001149e */
[----:B------:R-:W-:Y:S02]  /*11a0*/  SHF.R.S32.HI R217, RZ, 0x1f, R163 ;  /* 0x0000001fffd97819 */ /* 0x000fe400000114a3 */
[----:B------:R-:W-:Y:S02]  /*11b0*/  SHF.R.S32.HI R216, RZ, 0x1f, R162 ;  /* 0x0000001fffd87819 */ /* 0x000fe400000114a2 */
[----:B------:R-:W-:Y:S02]  /*11c0*/  SHF.R.S32.HI R215, RZ, 0x1f, R164 ;  /* 0x0000001fffd77819 */ /* 0x000fe400000114a4 */
[----:B------:R-:W-:-:S07]  /*11d0*/  LOP3.LUT R160, R230, R167, RZ, 0xfc, !PT ;  /* 0x000000a7e6a07212 */ /* 0x000fce00078efcff */
.L_x_3786:
        /* <DEDUP_REMOVED lines=12> */
[----:B------:R-:W1:Y:S01]  /*12a0*/  @P1 LDC.64 R2, c[0x0][0xb20] ;  /* 0x0002c800ff021b82 */ /* 0x000e620000000a00 */
[----:B------:R-:W-:Y:S01]  /*12b0*/  ISETP.NE.AND.EX P0, PT, RZ, UR5, PT, P0 ;  /* 0x00000005ff007c0c */ /* 0x000fe2000bf05300 */
[----:B0--3--:R-:W-:-:S06]  /*12c0*/  IMAD.WIDE R8, R123, 0x4, R4 ;  /* 0x000000047b087825 */ /* 0x009fcc00078e0204 */
        /* <DEDUP_REMOVED lines=28> */
.L_x_3568:
        /* <DEDUP_REMOVED lines=10> */
.L_x_3569:
[----:B------:R-:W-:Y:S05]  /*1530*/  @!P0 BRA `(.L_x_3570) ;  /* 0x00000000000c8947 */ /* 0x000fea0003800000 */
[----:B------:R-:W2:Y:S04]  /*1540*/  LDG.E R3, desc[UR42][R8.64] ;  /* 0x0000002a08037981 */ /* 0x000ea8000c1e1900 */
[----:B------:R-:W2:Y:S02]  /*1550*/  LDG.E R28, desc[UR42][R8.64+0x4] ;  /* 0x0000042a081c7981 */ /* 0x000ea4000c1e1900 */
[----:B--2---:R-:W-:-:S07]  /*1560*/  IMAD.IADD R28, R28, 0x1, -R3 ;  /* 0x000000011c1c7824 */ /* 0x004fce00078e0a03 */
.L_x_3570:
[----:B------:R-:W-:Y:S01]  /*1570*/  ULDC.64 UR4, c[0x0][0xb08] ;  /* 0x0002c20000047ab9 */ /* 0x000fe20000000a00 */
[----:B------:R-:W1:Y:S01]  /*1580*/  LDC R8, c[0x0][0x448] ;  /* 0x00011200ff087b82 */ /* 0x000e620000000800 */
[----:B------:R-:W-:-:S04]  /*1590*/  ISETP.NE.U32.AND P0, PT, RZ, UR4, PT ;  /* 0x00000004ff007c0c */ /* 0x000fc8000bf05070 */
[----:B------:R-:W-:Y:S01]  /*15a0*/  ISETP.NE.AND.EX P0, PT, RZ, UR5, PT, P0 ;  /* 0x00000005ff007c0c */ /* 0x000fe2000bf05300 */
[----:B------:R-:W-:Y:S02]  /*15b0*/  ULDC.64 UR4, c[0x0][0xb28] ;  /* 0x0002ca0000047ab9 */ /* 0x000fe40000000a00 */
[----:B------:R-:W-:Y:S01]  /*15c0*/  ISETP.NE.U32.AND P1, PT, RZ, UR4, PT ;  /* 0x00000004ff007c0c */ /* 0x000fe2000bf25070 */
[----:B0----5:R-:W-:Y:S01]  /*15d0*/  IMAD.MOV.U32 R2, RZ, RZ, R28 ;  /* 0x000000ffff027224 */ /* 0x021fe200078e001c */
[----:B------:R-:W0:Y:S02]  /*15e0*/  LDC.64 R12, c[0x0][0xad8] ;  /* 0x0002b600ff0c7b82 */ /* 0x000e240000000a00 */
[----:B------:R-:W-:-:S06]  /*15f0*/  ISETP.NE.AND.EX P1, PT, RZ, UR5, PT, P1 ;  /* 0x00000005ff007c0c */ /* 0x000fcc000bf25310 */
[----:B------:R-:W2:Y:S08]  /*1600*/  @P0 LDC.64 R4, c[0x0][0xb08] ;  /* 0x0002c200ff040b82 */ /* 0x000eb00000000a00 */
[----:B------:R-:W3:Y:S01]  /*1610*/  @P1 LDC.64 R6, c[0x0][0xb28] ;  /* 0x0002ca00ff061b82 */ /* 0x000ee20000000a00 */
[----:B--2---:R-:W-:-:S05]  /*1620*/  @P0 IMAD.WIDE R4, R123, 0x4, R4 ;  /* 0x000000047b040825 */ /* 0x004fca00078e0204 */
[----:B------:R-:W2:Y:S04]  /*1630*/  @P0 LDG.E R0, desc[UR42][R4.64] ;  /* 0x0000002a04000981 */ /* 0x000ea8000c1e1900 */
[----:B------:R-:W2:Y:S01]  /*1640*/  @P0 LDG.E R3, desc[UR42][R4.64+0x4] ;  /* 0x0000042a04030981 */ /* 0x000ea2000c1e1900 */
[----:B---3--:R-:W-:-:S05]  /*1650*/  @P1 IMAD.WIDE R6, R123, 0x4, R6 ;  /* 0x000000047b061825 */ /* 0x008fca00078e0206 */
[----:B------:R3:W5:Y:S01]  /*1660*/  @P1 LDG.E R2, desc[UR42][R6.64] ;  /* 0x0000002a06021981 */ /* 0x000762000c1e1900 */
[----:B-1----:R-:W-:Y:S01]  /*1670*/  ISETP.NE.AND P1, PT, R8, 0x1, PT ;  /* 0x000000010800780c */ /* 0x002fe20003f25270 */
[----:B------:R-:W-:Y:S01]  /*1680*/  IMAD.SHL.U32 R191, R121, 0x80, RZ ;  /* 0x0000008079bf7824 */ /* 0x000fe200078e00ff */
[----:B0-----:R-:W-:Y:S01]  /*1690*/  ISETP.GE.AND P2, PT, R13, 0x1, PT ;  /* 0x000000010d00780c */ /* 0x001fe20003f46270 */
[----:B------:R-:W-:-:S10]  /*16a0*/  IMAD.IADD R11, R28, 0x1, -R11 ;  /* 0x000000011c0b7824 */ /* 0x000fd400078e0a0b */
[----:B------:R-:W0:Y:S08]  /*16b0*/  @P1 LDC R8, c[0x0][0x44c] ;  /* 0x00011300ff081b82 */ /* 0x000e300000000800 */
[----:B------:R-:W1:Y:S01]  /*16c0*/  @P1 LDC R9, c[0x0][0x450] ;  /* 0x00011400ff091b82 */ /* 0x000e620000000800 */
[----:B--2---:R-:W-:Y:S02]  /*16d0*/  @P0 IMAD.IADD R56, R3, 0x1, -R0 ;  /* 0x0000000103380824 */ /* 0x004fe400078e0a00 */
[----:B------:R-:W-:-:S02]  /*16e0*/  VIADD R3, R191, 0x7f ;  /* 0x0000007fbf037836 */ /* 0x000fc40000000000 */
[----:B------:R-:W-:Y:S02]  /*16f0*/  IMAD.IADD R25, R11, 0x1, R56 ;  /* 0x000000010b197824 */ /* 0x000fe400078e0238 */
[----:B0-----:R-:W-:-:S03]  /*1700*/  @P1 IMAD.HI.U32 R4, R3, R8, RZ ;  /* 0x0000000803041227 */ /* 0x001fc600078e00ff */
[C---:B------:R-:W-:Y:S01]  /*1710*/  IADD3 R179, R25.reuse, 0x1, -R24 ;  /* 0x0000000119b37810 */ /* 0x040fe20007ffe818 */
[----:B------:R-:W-:Y:S01]  /*1720*/  VIADD R0, R25, 0x5f ;  /* 0x0000005f19007836 */ /* 0x000fe20000000000 */
[----:B-1----:R-:W-:-:S03]  /*1730*/  @P1 SHF.R.U32.HI R3, RZ, R9, R4 ;  /* 0x00000009ff031219 */ /* 0x002fc60000011604 */
[----:B------:R-:W-:-:S04]  /*1740*/  IMAD.HI R0, R0, 0x2aaaaaab, RZ ;  /* 0x2aaaaaab00007827 */ /* 0x000fc800078e02ff */
[----:B---3--:R-:W-:Y:S01]  /*1750*/  IMAD.IADD R7, R179, 0x1, R3 ;  /* 0x00000001b3077824 */ /* 0x008fe200078e0203 */
[----:B------:R-:W-:-:S04]  /*1760*/  SHF.R.U32.HI R177, RZ, 0x1f, R0 ;  /* 0x0000001fffb17819 */ /* 0x000fc80000011600 */
        /* <DEDUP_REMOVED lines=14> */
.L_x_3573:
[----:B------:R-:W-:-:S13]  /*1850*/  ISETP.NE.AND P0, PT, R13, 0x1, PT ;  /* 0x000000010d00780c */ /* 0x000fda0003f05270 */
[----:B------:R-:W0:Y:S02]  /*1860*/  @P0 LDC.64 R4, c[0x0][0xae0] ;  /* 0x0002b800ff040b82 */ /* 0x000e240000000a00 */
[----:B0-----:R-:W-:-:S05]  /*1870*/  @P0 IMAD.HI.U32 R4, R3, R4, RZ ;  /* 0x0000000403040227 */ /* 0x001fca00078e00ff */
[----:B------:R-:W-:-:S07]  /*1880*/  @P0 SHF.R.U32.HI R3, RZ, R5, R4 ;  /* 0x00000005ff030219 */ /* 0x000fce0000011604 */
.L_x_3574:
[----:B------:R-:W-:Y:S05]  /*1890*/  BSYNC B0 ;  /* 0x0000000000007941 */ /* 0x000fea0003800000 */
.L_x_3572:
[----:B------:R-:W-:-:S05]  /*18a0*/  IMAD R3, R3, R13, R13 ;  /* 0x0000000d03037224 */ /* 0x000fca00078e020d */
[----:B------:R-:W-:-:S07]  /*18b0*/  VIMNMX R0, R0, R3, PT ;  /* 0x0000000300007248 */ /* 0x000fce0003fe0100 */
.L_x_3571:
[----:B------:R-:W0:Y:S01]  /*18c0*/  @P1 LDC R4, c[0x0][0x44c] ;  /* 0x00011300ff041b82 */ /* 0x000e220000000800 */
[----:B------:R-:W-:Y:S01]  /*18d0*/  IMAD.MOV.U32 R3, RZ, RZ, R191 ;  /* 0x000000ffff037224 */ /* 0x000fe200078e00bf */
[----:B------:R-:W-:Y:S01]  /*18e0*/  ULDC UR4, c[0x0][0xad4] ;  /* 0x0002b50000047ab9 */ /* 0x000fe20000000800 */
[----:B------:R-:W-:-:S05]  /*18f0*/  IMAD.IADD R178, R25, 0x1, -R24 ;  /* 0x0000000119b27824 */ /* 0x000fca00078e0a18 */
[----:B------:R-:W1:Y:S01]  /*1900*/  @P1 LDC R5, c[0x0][0x450] ;  /* 0x00011400ff051b82 */ /* 0x000e620000000800 */
[----:B0-----:R-:W-:-:S05]  /*1910*/  @P1 IMAD.HI.U32 R4, R191, R4, RZ ;  /* 0x00000004bf041227 */ /* 0x001fca00078e00ff */
[----:B-1----:R-:W-:-:S05]  /*1920*/  @P1 SHF.R.U32.HI R3, RZ, R5, R4 ;  /* 0x00000005ff031219 */ /* 0x002fca0000011604 */
        /* <DEDUP_REMOVED lines=13> */
.L_x_3577:
[----:B------:R-:W-:-:S13]  /*1a00*/  ISETP.NE.AND P0, PT, R13, 0x1, PT ;  /* 0x000000010d00780c */ /* 0x000fda0003f05270 */
[----:B------:R-:W0:Y:S02]  /*1a10*/  @P0 LDC.64 R6, c[0x0][0xae0] ;  /* 0x0002b800ff060b82 */ /* 0x000e240000000a00 */
[----:B0-----:R-:W-:-:S05]  /*1a20*/  @P0 IMAD.HI.U32 R6, R3, R6, RZ ;  /* 0x0000000603060227 */ /* 0x001fca00078e00ff */
[----:B------:R-:W-:-:S07]  /*1a30*/  @P0 SHF.R.U32.HI R3, RZ, R7, R6 ;  /* 0x00000007ff030219 */ /* 0x000fce0000011606 */
.L_x_3578:
[----:B------:R-:W-:Y:S05]  /*1a40*/  BSYNC B0 ;  /* 0x0000000000007941 */ /* 0x000fea0003800000 */
.L_x_3576:
[----:B------:R-:W-:-:S05]  /*1a50*/  IMAD R3, R3, R13, RZ ;  /* 0x0000000d03037224 */ /* 0x000fca00078e02ff */
[----:B------:R-:W-:-:S07]  /*1a60*/  VIMNMX R4, R4, R3, !PT ;  /* 0x0000000304047248 */ /* 0x000fce0007fe0100 */
.L_x_3575:
        /* <DEDUP_REMOVED lines=44> */
.L_x_3581:
[----:B------:R-:W-:Y:S05]  /*1d30*/  BSYNC B6 ;  /* 0x0000000000067941 */ /* 0x000fea0003800000 */
.L_x_3580:
        /* <DEDUP_REMOVED lines=20> */
.L_x_3583:
[----:B------:R-:W-:Y:S05]  /*1e80*/  BSYNC B6 ;  /* 0x0000000000067941 */ /* 0x000fea0003800000 */
.L_x_3582:
        /* <DEDUP_REMOVED lines=8> */
[----:B------:R-:W-:Y:S01]  /*1f10*/  SHF.R.S32.HI R11, RZ, 0x1f, R122 ;  /* 0x0000001fff0b7819 */ /* 0x000fe2000001147a */
[C---:B------:R-:W-:Y:S02]  /*1f20*/  VIADD R60, R22.reuse, 0x20 ;  /* 0x00000020163c7836 */ /* 0x040fe40000000000 */
[----:B------:R-:W2:Y:S08]  /*1f30*/  LDC R35, c[0x0][0x3f4] ;  /* 0x0000fd00ff237b82 */ /* 0x000eb00000000800 */
[----:B------:R-:W3:Y:S01]  /*1f40*/  @P0 LDC.64 R4, c[0x0][0xaf0] ;  /* 0x0002bc00ff040b82 */ /* 0x000ee20000000a00 */
[----:B------:R-:W-:-:S07]  /*1f50*/  VIADD R10, R22, 0xc0 ;  /* 0x000000c0160a7836 */ /* 0x000fce0000000000 */
[----:B------:R-:W4:Y:S08]  /*1f60*/  LDC.64 R52, c[0x0][0x408] ;  /* 0x00010200ff347b82 */ /* 0x000f300000000a00 */
[----:B------:R-:W2:Y:S01]  /*1f70*/  LDC.64 R48, c[0x0][0x3f8] ;  /* 0x0000fe00ff307b82 */ /* 0x000ea20000000a00 */
        /* <DEDUP_REMOVED lines=8> */
[----:B------:R-:W-:Y:S01]  /*2000*/  VIADD R61, R22, 0x80 ;  /* 0x00000080163d7836 */ /* 0x000fe20000000000 */
[----:B------:R-:W-:Y:S01]  /*2010*/  ISETP.NE.AND P6, PT, R20, 0x1, PT ;  /* 0x000000011400780c */ /* 0x000fe20003fc5270 */
[----:B------:R-:W-:Y:S01]  /*2020*/  IMAD R3, R54, R9, R0 ;  /* 0x0000000936037224 */ /* 0x000fe200078e0200 */
[----:B------:R-:W-:Y:S01]  /*2030*/  SHF.R.S32.HI R155, RZ, 0x1f, R154 ;  /* 0x0000001fff9b7819 */ /* 0x000fe2000001149a */
[----:B------:R-:W-:Y:S01]  /*2040*/  VIADD R62, R22, 0xa0 ;  /* 0x000000a0163e7836 */ /* 0x000fe20000000000 */
[----:B-----5:R-:W-:Y:S01]  /*2050*/  SHF.R.S32.HI R63, RZ, 0x1f, R2 ;  /* 0x0000001fff3f7819 */ /* 0x020fe20000011402 */
[----:B------:R-:W-:Y:S01]  /*2060*/  IMAD.IADD R7, R7, 0x1, R3 ;  /* 0x0000000107077824 */ /* 0x000fe200078e0203 */
[----:B------:R-:W-:Y:S01]  /*2070*/  SHF.L.U64.HI R64, R8, 0x6, R9 ;  /* 0x0000000608407819 */ /* 0x000fe20000010209 */
[----:B------:R-:W-:Y:S01]  /*2080*/  IMAD R3, R11, UR4, RZ ;  /* 0x000000040b037c24 */ /* 0x000fe2000f8e02ff */
[----:B--2---:R-:W-:Y:S01]  /*2090*/  SHF.L.U64.HI R66, R48, 0x6, R49 ;  /* 0x0000000630427819 */ /* 0x004fe20000010231 */
[----:B---3--:R-:W-:Y:S01]  /*20a0*/  IMAD.WIDE.U32 R4, R122, UR4, R6 ;  /* 0x000000047a047c25 */ /* 0x008fe2000f8e0006 */
[----:B----4-:R-:W-:-:S03]  /*20b0*/  SHF.L.U64.HI R68, R52, 0x6, R53 ;  /* 0x0000000634447819 */ /* 0x010fc60000010235 */
[----:B------:R-:W-:Y:S01]  /*20c0*/  IMAD R3, R122, UR5, R3 ;  /* 0x000000057a037c24 */ /* 0x000fe2000f8e0203 */
[----:B------:R-:W-:Y:S01]  /*20d0*/  ULDC.64 UR4, c[0x0][0x310] ;  /* 0x0000c40000047ab9 */ /* 0x000fe20000000a00 */
[----:B------:R-:W-:-:S04]  /*20e0*/  IMAD.WIDE.U32 R6, R153, R8, R22 ;  /* 0x0000000899067225 */ /* 0x000fc800078e0016 */
[----:B------:R-:W-:Y:S02]  /*20f0*/  IMAD.IADD R5, R5, 0x1, R3 ;  /* 0x0000000105057824 */ /* 0x000fe400078e0203 */
[----:B------:R-:W-:Y:S02]  /*2100*/  IMAD R20, R159, R52, RZ ;  /* 0x000000349f147224 */ /* 0x000fe400078e02ff */
[----:B------:R-:W-:Y:S02]  /*2110*/  IMAD.MOV.U32 R70, RZ, RZ, 0x20 ;  /* 0x00000020ff467424 */ /* 0x000fe400078e00ff */
[----:B------:R-:W-:Y:S02]  /*2120*/  IMAD R33, R153, R53, R20 ;  /* 0x0000003599217224 */ /* 0x000fe400078e0214 */
[----:B------:R-:W-:Y:S02]  /*2130*/  IMAD.SHL.U32 R65, R8, 0x40, RZ ;  /* 0x0000004008417824 */ /* 0x000fe400078e00ff */
[----:B------:R-:W-:-:S02]  /*2140*/  IMAD R75, R49, 0x60, RZ ;  /* 0x00000060314b7824 */ /* 0x000fc400078e02ff */
[----:B------:R-:W-:Y:S02]  /*2150*/  IMAD.SHL.U32 R67, R48, 0x40, RZ ;  /* 0x0000004030437824 */ /* 0x000fe400078e00ff */
[----:B------:R-:W-:Y:S02]  /*2160*/  IMAD.U32 R71, RZ, RZ, UR38 ;  /* 0x00000026ff477e24 */ /* 0x000fe4000f8e00ff */
[----:B------:R-:W-:Y:S02]  /*2170*/  IMAD.SHL.U32 R69, R52, 0x40, RZ ;  /* 0x0000004034457824 */ /* 0x000fe400078e00ff */
[----:B------:R-:W-:Y:S01]  /*2180*/  IMAD.SHL.U32 R72, R35, 0x2, RZ ;  /* 0x0000000223487824 */ /* 0x000fe200078e00ff */
[----:B------:R-:W-:Y:S02]  /*2190*/  LOP3.LUT R71, R71, 0x1, RZ, 0xfc, !PT ;  /* 0x0000000147477812 */ /* 0x000fe400078efcff */
[----:B------:R-:W-:Y:S02]  /*21a0*/  SHF.R.S32.HI R0, RZ, 0x1f, R123 ;  /* 0x0000001fff007819 */ /* 0x000fe4000001147b */
[----:B------:R-:W-:-:S02]  /*21b0*/  SEL R123, R123, RZ, !P0 ;  /* 0x000000ff7b7b7207 */ /* 0x000fc40004000000 */
[----:B------:R-:W-:-:S03]  /*21c0*/  SEL R14, R0, RZ, !P0 ;  /* 0x000000ff000e7207 */ /* 0x000fc60004000000 */
[----:B------:R-:W-:-:S04]  /*21d0*/  IMAD.WIDE.U32 R4, R123, UR4, R4 ;  /* 0x000000047b047c25 */ /* 0x000fc8000f8e0004 */
[----:B------:R-:W-:-:S04]  /*21e0*/  IMAD R0, R14, UR4, RZ ;  /* 0x000000040e007c24 */ /* 0x000fc8000f8e02ff */
[----:B------:R-:W-:Y:S01]  /*21f0*/  IMAD R59, R123, UR5, R0 ;  /* 0x000000057b3b7c24 */ /* 0x000fe2000f8e0200 */
[----:B------:R-:W-:Y:S05]  /*2200*/  @!P6 WARPSYNC.ALL ;  /* 0x000000000000e948 */ /* 0x000fea0003800000 */
[----:B------:R-:W-:Y:S01]  /*2210*/  ULDC UR4, c[0x0][0x320] ;  /* 0x0000c80000047ab9 */ /* 0x000fe20000000800 */
[----:B------:R-:W-:Y:S01]  /*2220*/  IMAD R0, R159, R8, RZ ;  /* 0x000000089f007224 */ /* 0x000fe200078e02ff */
[----:B------:R-:W-:Y:S01]  /*2230*/  @!P6 BAR.SYNC.DEFER_BLOCKING 0x9, 0x100 ;  /* 0x024400000000eb1d */ /* 0x000fe20000010000 */
[----:B------:R-:W-:Y:S01]  /*2240*/  ISETP.GE.AND P1, PT, R60, UR4, PT ;  /* 0x000000043c007c0c */ /* 0x000fe2000bf26270 */
[----:B------:R-:W-:Y:S01]  /*2250*/  IMAD.IADD R59, R5, 0x1, R59 ;  /* 0x00000001053b7824 */ /* 0x000fe200078e023b */
[----:B------:R-:W-:Y:S01]  /*2260*/  ISETP.GE.AND P0, PT, R22, UR4, PT ;  /* 0x0000000416007c0c */ /* 0x000fe2000bf06270 */
[----:B------:R-:W-:Y:S01]  /*2270*/  IMAD R57, R153, R9, R0 ;  /* 0x0000000999397224 */ /* 0x000fe200078e0200 */
[----:B------:R-:W-:Y:S01]  /*2280*/  SEL R3, RZ, 0xffffffff, P1 ;  /* 0xffffffffff037807 */ /* 0x000fe20000800000 */
[----:B------:R-:W-:Y:S01]  /*2290*/  ULDC.64 UR6, c[0x0][0x330] ;  /* 0x0000cc0000067ab9 */ /* 0x000fe20000000a00 */
[----:B------:R-:W-:Y:S01]  /*22a0*/  IADD3 R58, P1, R4, R6, RZ ;  /* 0x00000006043a7210 */ /* 0x000fe20007f3e0ff */
[----:B------:R-:W-:Y:S01]  /*22b0*/  VIADD R6, R22, 0xe0 ;  /* 0x000000e016067836 */ /* 0x000fe20000000000 */
[----:B------:R-:W-:Y:S01]  /*22c0*/  SEL R0, RZ, 0x1, P0 ;  /* 0x00000001ff007807 */ /* 0x000fe20000000000 */
[----:B------:R-:W-:Y:S01]  /*22d0*/  IMAD.SHL.U32 R3, R3, 0x2, RZ ;  /* 0x0000000203037824 */ /* 0x000fe200078e00ff */
[----:B------:R-:W-:Y:S01]  /*22e0*/  IADD3.X R57, R59, R7, R57, P1, !PT ;  /* 0x000000073b397210 */ /* 0x000fe20000ffe439 */
[----:B------:R-:W-:Y:S01]  /*22f0*/  IMAD R7, R11, UR6, RZ ;  /* 0x000000060b077c24 */ /* 0x000fe2000f8e02ff */
[----:B------:R-:W-:-:S02]  /*2300*/  ISETP.GE.AND P1, PT, R10, UR4, PT ;  /* 0x000000040a007c0c */ /* 0x000fc4000bf26270 */
[----:B------:R-:W-:Y:S01]  /*2310*/  LOP3.LUT R10, R3, 0x2, R0, 0xe2, !PT ;  /* 0x00000002030a7812 */ /* 0x000fe200078ee200 */
[----:B------:R-:W-:Y:S01]  /*2320*/  VIADD R3, R22, 0x40 ;  /* 0x0000004016037836 */ /* 0x000fe20000000000 */
[----:B------:R-:W-:Y:S01]  /*2330*/  ISETP.GE.AND P3, PT, R6, UR4, PT ;  /* 0x0000000406007c0c */ /* 0x000fe2000bf66270 */
[----:B------:R-:W-:Y:S01]  /*2340*/  VIADD R0, R22, 0x60 ;  /* 0x0000006016007836 */ /* 0x000fe20000000000 */
[----:B------:R-:W-:Y:S01]  /*2350*/  SEL R20, RZ, 0x40, P1 ;  /* 0x00000040ff147807 */ /* 0x000fe20000800000 */
[C---:B------:R-:W-:Y:S01]  /*2360*/  IMAD R13, R122.reuse, UR7, R7 ;  /* 0x000000077a0d7c24 */ /* 0x040fe2000f8e0207 */
[----:B------:R-:W-:Y:S01]  /*2370*/  ISETP.GE.AND P0, PT, R3, UR4, PT ;  /* 0x0000000403007c0c */ /* 0x000fe2000bf06270 */
[----:B------:R-:W-:Y:S01]  /*2380*/  IMAD.WIDE.U32 R6, R122, UR6, R22 ;  /* 0x000000067a067c25 */ /* 0x000fe2000f8e0016 */
[----:B------:R-:W-:Y:S01]  /*2390*/  ISETP.GE.AND P2, PT, R0, UR4, PT ;  /* 0x0000000400007c0c */ /* 0x000fe2000bf46270 */
[----:B------:R-:W-:Y:S01]  /*23a0*/  ULDC.64 UR6, c[0x0][0x338] ;  /* 0x0000ce0000067ab9 */ /* 0x000fe20000000a00 */
[----:B------:R-:W-:Y:S01]  /*23b0*/  SEL R11, RZ, 0x4, P0 ;  /* 0x00000004ff0b7807 */ /* 0x000fe20000000000 */
[----:B------:R-:W-:Y:S01]  /*23c0*/  IMAD.IADD R7, R7, 0x1, R13 ;  /* 0x0000000107077824 */ /* 0x000fe200078e020d */
[----:B------:R-:W-:Y:S01]  /*23d0*/  SEL R12, RZ, 0x8, P2 ;  /* 0x00000008ff0c7807 */ /* 0x000fe20001000000 */
[----:B------:R-:W-:Y:S01]  /*23e0*/  IMAD R13, R14, UR6, RZ ;  /* 0x000000060e0d7c24 */ /* 0x000fe2000f8e02ff */
[----:B------:R-:W-:Y:S01]  /*23f0*/  ISETP.GE.AND P0, PT, R61, UR4, PT ;  /* 0x000000043d007c0c */ /* 0x000fe2000bf06270 */
[----:B------:R-:W-:Y:S01]  /*2400*/  IMAD.WIDE.U32 R14, R153, R48, R22 ;  /* 0x00000030990e7225 */ /* 0x000fe200078e0016 */
[----:B------:R-:W-:-:S02]  /*2410*/  LOP3.LUT R10, R12, R10, R11, 0xfe, !PT ;  /* 0x0000000a0c0a7212 */ /* 0x000fc400078efe0b */
[----:B------:R-:W-:Y:S01]  /*2420*/  SEL R11, RZ, 0x10, P0 ;  /* 0x00000010ff0b7807 */ /* 0x000fe20000000000 */
[C---:B------:R-:W-:Y:S01]  /*2430*/  IMAD R85, R123.reuse, UR7, R13 ;  /* 0x000000077b557c24 */ /* 0x040fe2000f8e020d */
[----:B------:R-:W-:Y:S01]  /*2440*/  ISETP.GE.AND P0, PT, R22, R35, PT ;  /* 0x000000231600720c */ /* 0x000fe20003f06270 */
[----:B------:R-:W-:Y:S01]  /*2450*/  IMAD.WIDE.U32 R6, R123, UR6, R6 ;  /* 0x000000067b067c25 */ /* 0x000fe2000f8e0006 */
[----:B------:R-:W-:Y:S01]  /*2460*/  ISETP.GE.AND P2, PT, R62, UR4, PT ;  /* 0x000000043e007c0c */ /* 0x000fe2000bf46270 */
[----:B------:R-:W-:Y:S01]  /*2470*/  ULDC UR4, c[0x0][0x2f4] ;  /* 0x0000bd0000047ab9 */ /* 0x000fe20000000800 */
[----:B------:R-:W-:Y:S01]  /*2480*/  SEL R29, R35, RZ, P0 ;  /* 0x000000ff231d7207 */ /* 0x000fe20000000000 */
[----:B------:R-:W-:Y:S01]  /*2490*/  IMAD.IADD R85, R7, 0x1, R85 ;  /* 0x0000000107557824 */ /* 0x000fe200078e0255 */
[----:B------:R-:W-:Y:S02]  /*24a0*/  SEL R12, RZ, 0x20, P2 ;  /* 0x00000020ff0c7807 */ /* 0x000fe40001000000 */
[----:B------:R-:W-:Y:S01]  /*24b0*/  LOP3.LUT P1, RZ, R227, 0x4, RZ, 0xc0, !PT ;  /* 0x00000004e3ff7812 */ /* 0x000fe2000782c0ff */
[----:B------:R-:W-:Y:S01]  /*24c0*/  IMAD.IADD R29, R22, 0x1, R29 ;  /* 0x00000001161d7824 */ /* 0x000fe200078e021d */
[----:B------:R-:W-:Y:S01]  /*24d0*/  LOP3.LUT R21, R12, R10, R11, 0xfe, !PT ;  /* 0x0000000a0c157212 */ /* 0x000fe200078efe0b */
[----:B------:R-:W-:Y:S01]  /*24e0*/  IMAD R10, R159, R48, RZ ;  /* 0x000000309f0a7224 */ /* 0x000fe200078e02ff */
[C---:B------:R-:W-:Y:S01]  /*24f0*/  IADD3 R54, P2, R153.reuse, R54, RZ ;  /* 0x0000003699367210 */ /* 0x040fe20007f5e0ff */
[----:B------:R-:W-:Y:S01]  /*2500*/  IMAD.WIDE.U32 R12, R153, R52, R154 ;  /* 0x00000034990c7225 */ /* 0x000fe200078e009a */
[----:B------:R-:W-:-:S02]  /*2510*/  LOP3.LUT R87, R21, R20, RZ, 0xfc, !PT ;  /* 0x0000001415577212 */ /* 0x000fc400078efcff */
[----:B------:R-:W-:Y:S01]  /*2520*/  SHF.R.S32.HI R20, RZ, 0x1f, R29 ;  /* 0x0000001fff147819 */ /* 0x000fe2000001141d */
[----:B------:R-:W-:Y:S01]  /*2530*/  IMAD R31, R153, R49, R10 ;  /* 0x00000031991f7224 */ /* 0x000fe200078e020a */
[----:B------:R-:W-:Y:S01]  /*2540*/  SEL R70, R70, 0xffffffe0, !P1 ;  /* 0xffffffe046467807 */ /* 0x000fe20004800000 */
[----:B------:R-:W-:Y:S01]  /*2550*/  IMAD.IADD R13, R13, 0x1, R33 ;  /* 0x000000010d0d7824 */ /* 0x000fe200078e0221 */
[----:B------:R-:W-:Y:S01]  /*2560*/  LEA.HI R29, R20, R29, RZ, 0x3 ;  /* 0x0000001d141d7211 */ /* 0x000fe200078f18ff */
[-C--:B------:R-:W-:Y:S01]  /*2570*/  IMAD R20, R63, R48.reuse, RZ ;  /* 0x000000303f147224 */ /* 0x080fe200078e02ff */
[----:B------:R-:W-:Y:S01]  /*2580*/  SEL R86, RZ, 0xffffff80, P3 ;  /* 0xffffff80ff567807 */ /* 0x000fe20001800000 */
[----:B------:R-:W-:Y:S01]  /*2590*/  IMAD.IADD R15, R31, 0x1, R15 ;  /* 0x000000011f0f7824 */ /* 0x000fe200078e020f */
[----:B------:R-:W-:Y:S01]  /*25a0*/  LOP3.LUT R81, R29, 0xfffffff8, RZ, 0xc0, !PT ;  /* 0xfffffff81d517812 */ /* 0x000fe200078ec0ff */
[----:B------:R-:W-:Y:S01]  /*25b0*/  IMAD.WIDE.U32 R10, R153, R48, R154 ;  /* 0x00000030990a7225 */ /* 0x000fe200078e009a */
[----:B------:R-:W-:-:S02]  /*25c0*/  LOP3.LUT R86, R87, 0x80, R86, 0xc8, !PT ;  /* 0x0000008057567812 */ /* 0x000fc400078ec856 */
[----:B------:R-:W-:Y:S01]  /*25d0*/  SHF.R.S32.HI R80, RZ, 0x3, R29 ;  /* 0x00000003ff507819 */ /* 0x000fe2000001141d */
[C---:B------:R-:W-:Y:S01]  /*25e0*/  IMAD R33, R2.reuse, R49, R20 ;  /* 0x0000003102217224 */ /* 0x040fe200078e0214 */
[----:B------:R-:W-:Y:S01]  /*25f0*/  SHF.R.S32.HI R82, RZ, 0x1f, R81 ;  /* 0x0000001fff527819 */ /* 0x000fe20000011451 */
[----:B------:R-:W-:Y:S01]  /*2600*/  IMAD.WIDE.U32 R20, R2, R48, R14 ;  /* 0x0000003002147225 */ /* 0x000fe200078e000e */
[----:B------:R-:W-:Y:S02]  /*2610*/  ISETP.GE.AND P1, PT, R22, UR4, PT ;  /* 0x0000000416007c0c */ /* 0x000fe4000bf26270 */
[----:B------:R-:W-:Y:S01]  /*2620*/  LOP3.LUT R87, R87, 0x40, RZ, 0xc0, !PT ;  /* 0x0000004057577812 */ /* 0x000fe200078ec0ff */
[-C--:B------:R-:W-:Y:S01]  /*2630*/  IMAD.WIDE.U32 R50, R2, R52.reuse, R12 ;  /* 0x0000003402327225 */ /* 0x080fe200078e000c */
[--C-:B------:R-:W-:Y:S02]  /*2640*/  LOP3.LUT R12, R166, 0x38, R29.reuse, 0xf8, !PT ;  /* 0x00000038a60c7812 */ /* 0x100fe400078ef81d */
[----:B------:R-:W-:Y:S01]  /*2650*/  LOP3.LUT R13, R172, 0x38, R29, 0xf8, !PT ;  /* 0x00000038ac0d7812 */ /* 0x000fe200078ef81d */
[----:B------:R-:W-:Y:S01]  /*2660*/  IMAD.IADD R11, R11, 0x1, R31 ;  /* 0x000000010b0b7824 */ /* 0x000fe200078e021f */
[----:B------:R-:W-:Y:S01]  /*2670*/  LOP3.LUT R12, R12, R173, RZ, 0x3c, !PT ;  /* 0x000000ad0c0c7212 */ /* 0x000fe200078e3cff */
[----:B------:R-:W-:Y:S01]  /*2680*/  IMAD R14, R63, R52, RZ ;  /* 0x000000343f0e7224 */ /* 0x000fe200078e02ff */
[----:B------:R-:W-:Y:S01]  /*2690*/  LOP3.LUT R84, R13, R174, RZ, 0x3c, !PT ;  /* 0x000000ae0d547212 */ /* 0x000fe200078e3cff */
[----:B------:R-:W-:-:S02]  /*26a0*/  IMAD R31, R9, 0x60, RZ ;  /* 0x00000060091f7824 */ /* 0x000fc400078e02ff */
[----:B------:R-:W-:-:S04]  /*26b0*/  IMAD.WIDE.U32 R10, R2, R48, R10 ;  /* 0x00000030020a7225 */ /* 0x000fc800078e000a */
[----:B------:R-:W-:Y:S02]  /*26c0*/  IMAD R79, R2, R53, R14 ;  /* 0x00000035024f7224 */ /* 0x000fe400078e020e */
[----:B------:R-:W-:Y:S02]  /*26d0*/  IMAD R15, R53, 0x60, RZ ;  /* 0x00000060350f7824 */ /* 0x000fe400078e02ff */
        /* <DEDUP_REMOVED lines=13> */
[----:B------:R-:W-:-:S07]  /*27b0*/  IMAD.IADD R84, R175, 0x1, R84 ;  /* 0x00000001af547824 */ /* 0x000fce00078e0254 */
.L_x_3635:
[----:B0-----:R-:W0:Y:S01]  /*27c0*/  LDC.64 R90, c[0x0][0x2e8] ;  /* 0x0000ba00ff5a7b82 */ /* 0x001e220000000a00 */
        /* <DEDUP_REMOVED lines=19> */
[----:B------:R-:W-:Y:S02]  /*2900*/  LEA.HI.X R33, R12, R91, R13, 0x1, P3 ;  /* 0x0000005b0c217211 */ /* 0x000fe400018f0c0d */
[----:B-1----:R-:W-:Y:S02]  /*2910*/  ISETP.GE.AND P3, PT, R95, 0x1, PT ;  /* 0x000000015f00780c */ /* 0x002fe40003f66270 */
[----:B------:R-:W-:Y:S02]  /*2920*/  ISETP.GT.AND P4, PT, R26, R27, PT ;  /* 0x0000001b1a00720c */ /* 0x000fe40003f84270 */
[----:B------:R-:W-:Y:S02]  /*2930*/  LEA.HI.X R35, R14, R91, R15, 0x1, P5 ;  /* 0x0000005b0e237211 */ /* 0x000fe400028f0c0f */
[----:B------:R-:W-:-:S07]  /*2940*/  P2R R89, PR, RZ, 0x10 ;  /* 0x00000010ff597803 */ /* 0x000fce0000000000 */
[----:B------:R-:W-:Y:S05]  /*2950*/  @!P3 BRA `(.L_x_3585) ;  /* 0x000000280038b947 */ /* 0x000fea0003800000 */
[----:B------:R-:W-:Y:S01]  /*2960*/  ULDC.U8 UR4, c[0x0][0x410] ;  /* 0x0001040000047ab9 */ /* 0x000fe20000000000 */
[-C--:B------:R-:W-:Y:S01]  /*2970*/  IMAD R13, R75, R26.reuse, RZ ;  /* 0x0000001a4b0d7224 */ /* 0x080fe200078e02ff */
[----:B------:R-:W-:Y:S01]  /*2980*/  ISETP.NE.AND P3, PT, RZ, UR4, PT ;  /* 0x00000004ff007c0c */ /* 0x000fe2000bf65270 */
[----:B------:R-:W-:Y:S02]  /*2990*/  IMAD R15, R76, R26, RZ ;  /* 0x0000001a4c0f7224 */ /* 0x000fe400078e02ff */
[----:B------:R-:W-:Y:S02]  /*29a0*/  IMAD R98, R26, -0x60, R56 ;  /* 0xffffffa01a627824 */ /* 0x000fe400078e0238 */
[C---:B------:R-:W-:Y:S02]  /*29b0*/  IMAD R13, R28.reuse, R48, R13 ;  /* 0x000000301c0d7224 */ /* 0x040fe400078e020d */
[----:B------:R-:W-:Y:S01]  /*29c0*/  IMAD R15, R28, R52, R15 ;  /* 0x000000341c0f7224 */ /* 0x000fe200078e020f */
[----:B------:R-:W-:Y:S01]  /*29d0*/  VIMNMX R98, R98, 0x60, PT ;  /* 0x0000006062627848 */ /* 0x000fe20003fe0100 */
[----:B------:R-:W-:-:S04]  /*29e0*/  IMAD.WIDE.U32 R42, R48, R26, RZ ;  /* 0x0000001a302a7225 */ /* 0x000fc800078e00ff */
        /* <DEDUP_REMOVED lines=32> */
.L_x_3588:
[----:B------:R-:W-:Y:S05]  /*2bf0*/  BSYNC B1 ;  /* 0x0000000000017941 */ /* 0x000fea0003800000 */
.L_x_3587:
[----:B------:R-:W-:Y:S01]  /*2c00*/  ISETP.GE.AND P5, PT, R156, R98, PT ;  /* 0x000000629c00720c */ /* 0x000fe20003fa6270 */
[----:B------:R-:W-:Y:S01]  /*2c10*/  BSSY B1, `(.L_x_3589) ;  /* 0x000001b000017945 */ /* 0x000fe20003800000 */
[----:B------:R-:W-:Y:S02]  /*2c20*/  CS2R R36, SRZ ;  /* 0x0000000000247805 */ /* 0x000fe4000001ff00 */
        /* <DEDUP_REMOVED lines=9> */
[----:B0-----:R-:W-:Y:S02]  /*2cc0*/  IADD3.X R13, R77, R97, R66, P3, P6 ;  /* 0x000000614d0d7210 */ /* 0x001fe40001fec442 */
        /* <DEDUP_REMOVED lines=15> */
.L_x_3590:
[----:B------:R-:W-:Y:S05]  /*2dc0*/  BSYNC B1 ;  /* 0x0000000000017941 */ /* 0x000fea0003800000 */
.L_x_3589:
[----:B01----:R-:W-:Y:S01]  /*2dd0*/  IMAD.MOV.U32 R12, RZ, RZ, R92 ;  /* 0x000000ffff0c7224 */ /* 0x003fe200078e005c */
        /* <DEDUP_REMOVED lines=26> */
.L_x_3591:
[----:B------:R-:W-:Y:S01]  /*2f80*/  IMAD R88, R152, 0x8, R144 ;  /* 0x0000000898587824 */ /* 0x000fe200078e0290 */
[----:B------:R-:W-:Y:S01]  /*2f90*/  SHF.L.U32 R99, R157, 0x1f, RZ ;  /* 0x0000001f9d637819 */ /* 0x000fe200000006ff */
[----:B------:R-:W-:Y:S03]  /*2fa0*/  BSSY B1, `(.L_x_3592) ;  /* 0x0000003000017945 */ /* 0x000fe60003800000 */
[----:B------:R-:W0:Y:S02]  /*2fb0*/  SYNCS.PHASECHK.TRANS64.TRYWAIT P6, [R88+URZ+0x32490], R99 ;  /* 0x03249063580075a7 */ /* 0x000e2400080c017f */
[----:B0-----:R-:W-:Y:S05]  /*2fc0*/  @!P6 BRA `(.L_x_3593) ;  /* 0x0000033000fce947 */ /* 0x001fea0003800000 */
.L_x_3969:
[----:B------:R-:W-:Y:S05]  /*2fd0*/  BSYNC B1 ;  /* 0x0000000000017941 */ /* 0x000fea0003800000 */
.L_x_3592:
        /* <DEDUP_REMOVED lines=17> */
[-C--:B------:R-:W-:Y:S01]  /*30f0*/  FMUL.FTZ R104, R14, R93.reuse ;  /* 0x0000005d0e687220 */ /* 0x080fe20000410000 */
[--C-:B------:R-:W-:Y:S02]  /*3100*/  HADD2.F32 R91, -RZ, R15.reuse.H1_H1 ;  /* 0x3000000fff5b7230 */ /* 0x100fe40000004100 */
[----:B------:R-:W-:Y:S01]  /*3110*/  FMUL.FTZ R93, R13, R93 ;  /* 0x0000005d0d5d7220 */ /* 0x000fe20000410000 */
[----:B------:R-:W-:Y:S02]  /*3120*/  HADD2.F32 R92, -RZ, R92.H0_H0 ;  /* 0x2000005cff5c7230 */ /* 0x000fe40000004100 */
[----:B------:R-:W-:Y:S02]  /*3130*/  HADD2.F32 R15, -RZ, R15.H0_H0 ;  /* 0x2000000fff0f7230 */ /* 0x000fe40000004100 */
[----:B------:R-:W-:Y:S01]  /*3140*/  FMUL.FTZ R106, R91, R102 ;  /* 0x000000665b6a7220 */ /* 0x000fe20000410000 */
[----:B------:R-:W-:-:S02]  /*3150*/  HADD2.F32 R100, -RZ, R100.H0_H0 ;  /* 0x20000064ff647230 */ /* 0x000fc40000004100 */
[-C--:B------:R-:W-:Y:S01]  /*3160*/  FFMA.FTZ R104, R13, R92.reuse, -R104 ;  /* 0x0000005c0d687223 */ /* 0x080fe20000010868 */
[----:B------:R-:W-:Y:S01]  /*3170*/  FFMA.FTZ R101, R14, R92, R93 ;  /* 0x0000005c0e657223 */ /* 0x000fe2000001005d */
[C---:B------:R-:W-:Y:S01]  /*3180*/  FMUL.FTZ R102, R15.reuse, R102 ;  /* 0x000000660f667220 */ /* 0x040fe20000410000 */
[--C-:B------:R-:W-:Y:S02]  /*3190*/  HADD2.F32 R92, -RZ, R103.reuse.H0_H0 ;  /* 0x20000067ff5c7230 */ /* 0x100fe40000004100 */
[-C--:B------:R-:W-:Y:S01]  /*31a0*/  FFMA.FTZ R106, R15, R100.reuse, -R106 ;  /* 0x000000640f6a7223 */ /* 0x080fe2000001086a */
[----:B------:R-:W-:Y:S02]  /*31b0*/  HADD2.F32 R93, -RZ, R103.H1_H1 ;  /* 0x30000067ff5d7230 */ /* 0x000fe40000004100 */
[----:B------:R-:W-:Y:S01]  /*31c0*/  FFMA.FTZ R105, R91, R100, R102 ;  /* 0x000000645b697223 */ /* 0x000fe20000010066 */
[----:B------:R-:W-:Y:S02]  /*31d0*/  HADD2.F32 R13, -RZ, R12.H1_H1 ;  /* 0x3000000cff0d7230 */ /* 0x000fe40000004100 */
[----:B------:R-:W-:-:S02]  /*31e0*/  HADD2.F32 R14, -RZ, R90.H1_H1 ;  /* 0x3000005aff0e7230 */ /* 0x000fc40000004100 */
[----:B------:R-:W-:Y:S02]  /*31f0*/  HADD2.F32 R12, -RZ, R12.H0_H0 ;  /* 0x2000000cff0c7230 */ /* 0x000fe40000004100 */
[----:B------:R-:W-:Y:S02]  /*3200*/  HADD2.F32 R90, -RZ, R90.H0_H0 ;  /* 0x2000005aff5a7230 */ /* 0x000fe40000004100 */
[-C--:B------:R-:W-:Y:S01]  /*3210*/  FMUL.FTZ R103, R14, R93.reuse ;  /* 0x0000005d0e677220 */ /* 0x080fe20000410000 */
[--C-:B------:R-:W-:Y:S02]  /*3220*/  HADD2.F32 R15, -RZ, R97.reuse.H0_H0 ;  /* 0x20000061ff0f7230 */ /* 0x100fe40000004100 */
[----:B------:R-:W-:Y:S02]  /*3230*/  HADD2.F32 R91, -RZ, R97.H1_H1 ;  /* 0x30000061ff5b7230 */ /* 0x000fe40000004100 */
[-C--:B------:R-:W-:Y:S01]  /*3240*/  FMUL.FTZ R97, R13, R92.reuse ;  /* 0x0000005c0d617220 */ /* 0x080fe20000410000 */
[----:B------:R-:W-:Y:S01]  /*3250*/  FMUL.FTZ R92, R12, R92 ;  /* 0x0000005c0c5c7220 */ /* 0x000fe20000410000 */
[----:B------:R-:W-:-:S02]  /*3260*/  FMUL.FTZ R93, R90, R93 ;  /* 0x0000005d5a5d7220 */ /* 0x000fc40000410000 */
[-C--:B------:R-:W-:Y:S01]  /*3270*/  FFMA.FTZ R97, R12, R15.reuse, -R97 ;  /* 0x0000000f0c617223 */ /* 0x080fe20000010861 */
[----:B------:R-:W-:Y:S01]  /*3280*/  FFMA.FTZ R92, R13, R15, R92 ;  /* 0x0000000f0d5c7223 */ /* 0x000fe2000001005c */
[-C--:B------:R-:W-:Y:S01]  /*3290*/  FFMA.FTZ R103, R90, R91.reuse, -R103 ;  /* 0x0000005b5a677223 */ /* 0x080fe20000010867 */
[----:B------:R-:W-:Y:S01]  /*32a0*/  FFMA.FTZ R14, R14, R91, R93 ;  /* 0x0000005b0e0e7223 */ /* 0x000fe2000001005d */
[----:B------:R-:W-:Y:S02]  /*32b0*/  F2FP.F16.F32.PACK_AB R13, R101, R104 ;  /* 0x00000068650d723e */ /* 0x000fe400000000ff */
[----:B------:R-:W-:Y:S02]  /*32c0*/  F2FP.F16.F32.PACK_AB R15, R105, R106 ;  /* 0x0000006a690f723e */ /* 0x000fe400000000ff */
[----:B------:R-:W-:Y:S02]  /*32d0*/  F2FP.F16.F32.PACK_AB R12, R92, R97 ;  /* 0x000000615c0c723e */ /* 0x000fe400000000ff */
[----:B------:R-:W-:-:S07]  /*32e0*/  F2FP.F16.F32.PACK_AB R14, R14, R103 ;  /* 0x000000670e0e723e */ /* 0x000fce00000000ff */
.L_x_3599:
[----:B------:R-:W-:Y:S05]  /*32f0*/  BSYNC B3 ;  /* 0x0000000000037941 */ /* 0x000fea0003800000 */
.L_x_3598:
[----:B--2---:R1:W-:Y:S02]  /*3300*/  STG.E.128 desc[UR42][R34.64], R12 ;  /* 0x0000000c22007986 */ /* 0x0043e4000c101d2a */
.L_x_3597:
[----:B------:R-:W-:Y:S05]  /*3310*/  BSYNC B2 ;  /* 0x0000000000027941 */ /* 0x000fea0003800000 */
.L_x_3596:
        /* <DEDUP_REMOVED lines=46> */
.L_x_3601:
[----:B------:R-:W-:Y:S05]  /*3600*/  BSYNC B2 ;  /* 0x0000000000027941 */ /* 0x000fea0003800000 */
.L_x_3600:
[----:B--2---:R2:W-:Y:S02]  /*3610*/  STG.E.128 desc[UR42][R34.64+0x40], R12 ;  /* 0x0000400c22007986 */ /* 0x0045e4000c101d2a */
.L_x_3595:
[----:B------:R-:W-:Y:S05]  /*3620*/  BSYNC B1 ;  /* 0x0000000000017941 */ /* 0x000fea0003800000 */
.L_x_3594:
        /* <DEDUP_REMOVED lines=12> */
[----:B------:R-:W-:Y:S01]  /*36f0*/  HADD2.F32 R35, -RZ, R15.H1_H1 ;  /* 0x3000000fff237230 */ /* 0x000fe20000004100 */
[----:B------:R-:W-:Y:S01]  /*3700*/  SHF.R.U32.HI R44, RZ, 0x10, R39 ;  /* 0x00000010ff2c7819 */ /* 0x000fe20000011627 */
[----:B------:R-:W-:Y:S02]  /*3710*/  HADD2.F32 R13, -RZ, R13.H0_H0 ;  /* 0x2000000dff0d7230 */ /* 0x000fe40000004100 */
[----:B------:R-:W-:Y:S02]  /*3720*/  HADD2.F32 R37, -RZ, R37.H0_H0 ;  /* 0x20000025ff257230 */ /* 0x000fe40000004100 */
[----:B------:R-:W-:-:S02]  /*3730*/  HADD2.F32 R44, -RZ, R44.H0_H0 ;  /* 0x2000002cff2c7230 */ /* 0x000fc40000004100 */
[----:B------:R-:W-:Y:S02]  /*3740*/  HADD2.F32 R36, -RZ, R36.H0_H0 ;  /* 0x20000024ff247230 */ /* 0x000fe40000004100 */
[-C--:B------:R-:W-:Y:S01]  /*3750*/  FMUL.FTZ R46, R14, R37.reuse ;  /* 0x000000250e2e7220 */ /* 0x080fe20000410000 */
[----:B------:R-:W-:Y:S02]  /*3760*/  HADD2.F32 R15, -RZ, R15.H0_H0 ;  /* 0x2000000fff0f7230 */ /* 0x000fe40000004100 */
[----:B------:R-:W-:Y:S01]  /*3770*/  FMUL.FTZ R90, R35, R44 ;  /* 0x0000002c235a7220 */ /* 0x000fe20000410000 */
[----:B------:R-:W-:Y:S02]  /*3780*/  HADD2.F32 R38, -RZ, R45.H0_H0 ;  /* 0x2000002dff267230 */ /* 0x000fe40000004100 */
[C---:B------:R-:W-:Y:S01]  /*3790*/  FMUL.FTZ R37, R13.reuse, R37 ;  /* 0x000000250d257220 */ /* 0x040fe20000410000 */
[----:B------:R-:W-:Y:S01]  /*37a0*/  FFMA.FTZ R46, R13, R36, -R46 ;  /* 0x000000240d2e7223 */ /* 0x000fe2000001082e */
[----:B------:R-:W-:Y:S01]  /*37b0*/  FMUL.FTZ R44, R15, R44 ;  /* 0x0000002c0f2c7220 */ /* 0x000fe20000410000 */
[----:B------:R-:W-:-:S02]  /*37c0*/  HADD2.F32 R13, -RZ, R12.H1_H1 ;  /* 0x3000000cff0d7230 */ /* 0x000fc40000004100 */
[----:B------:R-:W-:Y:S01]  /*37d0*/  FFMA.FTZ R90, R15, R38, -R90 ;  /* 0x000000260f5a7223 */ /* 0x000fe2000001085a */
[--C-:B------:R-:W-:Y:S02]  /*37e0*/  HADD2.F32 R15, -RZ, R43.reuse.H1_H1 ;  /* 0x3000002bff0f7230 */ /* 0x100fe40000004100 */
[----:B------:R-:W-:Y:S01]  /*37f0*/  FFMA.FTZ R45, R14, R36, R37 ;  /* 0x000000240e2d7223 */ /* 0x000fe20000010025 */
[----:B------:R-:W-:Y:S02]  /*3800*/  HADD2.F32 R43, -RZ, R43.H0_H0 ;  /* 0x2000002bff2b7230 */ /* 0x000fe40000004100 */
[----:B------:R-:W-:Y:S01]  /*3810*/  FFMA.FTZ R47, R35, R38, R44 ;  /* 0x00000026232f7223 */ /* 0x000fe2000001002c */
[----:B------:R-:W-:Y:S02]  /*3820*/  HADD2.F32 R12, -RZ, R12.H0_H0 ;  /* 0x2000000cff0c7230 */ /* 0x000fe40000004100 */
[----:B------:R-:W-:Y:S02]  /*3830*/  HADD2.F32 R37, -RZ, R42.H1_H1 ;  /* 0x3000002aff257230 */ /* 0x000fe40000004100 */
[----:B------:R-:W-:Y:S01]  /*3840*/  FMUL.FTZ R39, R13, R43 ;  /* 0x0000002b0d277220 */ /* 0x000fe20000410000 */
[----:B------:R-:W-:-:S02]  /*3850*/  HADD2.F32 R14, -RZ, R34.H1_H1 ;  /* 0x30000022ff0e7230 */ /* 0x000fc40000004100 */
[C---:B------:R-:W-:Y:S01]  /*3860*/  FMUL.FTZ R36, R12.reuse, R43 ;  /* 0x0000002b0c247220 */ /* 0x040fe20000410000 */
[----:B------:R-:W-:Y:S02]  /*3870*/  HADD2.F32 R34, -RZ, R34.H0_H0 ;  /* 0x20000022ff227230 */ /* 0x000fe40000004100 */
[----:B------:R-:W-:Y:S01]  /*3880*/  FFMA.FTZ R39, R12, R15, -R39 ;  /* 0x0000000f0c277223 */ /* 0x000fe20000010827 */
[----:B------:R-:W-:Y:S02]  /*3890*/  HADD2.F32 R35, -RZ, R42.H0_H0 ;  /* 0x2000002aff237230 */ /* 0x000fe40000004100 */
[----:B------:R-:W-:Y:S01]  /*38a0*/  FMUL.FTZ R43, R14, R37 ;  /* 0x000000250e2b7220 */ /* 0x000fe20000410000 */
[----:B------:R-:W-:Y:S01]  /*38b0*/  FFMA.FTZ R36, R13, R15, R36 ;  /* 0x0000000f0d247223 */ /* 0x000fe20000010024 */
[C---:B------:R-:W-:Y:S01]  /*38c0*/  FMUL.FTZ R37, R34.reuse, R37 ;  /* 0x0000002522257220 */ /* 0x040fe20000410000 */
[----:B------:R-:W-:Y:S01]  /*38d0*/  F2FP.F16.F32.PACK_AB R13, R45, R46 ;  /* 0x0000002e2d0d723e */ /* 0x000fe200000000ff */
[-C--:B------:R-:W-:Y:S01]  /*38e0*/  FFMA.FTZ R43, R34, R35.reuse, -R43 ;  /* 0x00000023222b7223 */ /* 0x080fe2000001082b */
[----:B------:R-:W-:Y:S01]  /*38f0*/  F2FP.F16.F32.PACK_AB R15, R47, R90 ;  /* 0x0000005a2f0f723e */ /* 0x000fe200000000ff */
[----:B------:R-:W-:Y:S01]  /*3900*/  FFMA.FTZ R14, R14, R35, R37 ;  /* 0x000000230e0e7223 */ /* 0x000fe20000010025 */
[----:B------:R-:W-:-:S04]  /*3910*/  F2FP.F16.F32.PACK_AB R12, R36, R39 ;  /* 0x00000027240c723e */ /* 0x000fc800000000ff */
[----:B------:R-:W-:-:S07]  /*3920*/  F2FP.F16.F32.PACK_AB R14, R14, R43 ;  /* 0x0000002b0e0e723e */ /* 0x000fce00000000ff */
.L_x_3606:
[----:B------:R-:W-:Y:S05]  /*3930*/  BSYNC B2 ;  /* 0x0000000000027941 */ /* 0x000fea0003800000 */
.L_x_3605:
[----:B--2---:R3:W-:Y:S02]  /*3940*/  STG.E.128 desc[UR42][R32.64], R12 ;  /* 0x0000000c20007986 */ /* 0x0047e4000c101d2a */
.L_x_3604:
[----:B------:R-:W-:Y:S05]  /*3950*/  BSYNC B1 ;  /* 0x0000000000017941 */ /* 0x000fea0003800000 */
.L_x_3603:
        /* <DEDUP_REMOVED lines=46> */
.L_x_3608:
[----:B------:R-:W-:Y:S05]  /*3c40*/  BSYNC B1 ;  /* 0x0000000000017941 */ /* 0x000fea0003800000 */
.L_x_3607:
[----:B--2---:R4:W-:Y:S01]  /*3c50*/  STG.E.128 desc[UR42][R32.64+0x40], R12 ;  /* 0x0000400c20007986 */ /* 0x0049e2000c101d2a */
[----:B------:R-:W-:Y:S05]  /*3c60*/  BRA `(.L_x_3602) ;  /* 0x0000001400d87947 */ /* 0x000fea0003800000 */
.L_x_3586:
[-C--:B------:R-:W-:Y:S01]  /*3c70*/  ISETP.GE.AND P4, PT, R153, R98.reuse, PT ;  /* 0x000000629900720c */ /* 0x080fe20003f86270 */
[----:B------:R-:W-:Y:S01]  /*3c80*/  BSSY B1, `(.L_x_3609) ;  /* 0x0000020000017945 */ /* 0x000fe20003800000 */
[----:B------:R-:W-:Y:S02]  /*3c90*/  ISETP.GE.AND P3, PT, R156, R98, PT ;  /* 0x000000629c00720c */ /* 0x000fe40003f66270 */
[----:B------:R-:W-:Y:S02]  /*3ca0*/  CS2R R34, SRZ ;  /* 0x0000000000227805 */ /* 0x000fe4000001ff00 */
[CC--:B------:R-:W-:Y:S02]  /*3cb0*/  ISETP.GE.OR P4, PT, R22.reuse, R95.reuse, P4 ;  /* 0x0000005f1600720c */ /* 0x0c0fe40002786670 */
[----:B------:R-:W-:Y:S02]  /*3cc0*/  CS2R R14, SRZ ;  /* 0x00000000000e7805 */ /* 0x000fe4000001ff00 */
[----:B------:R-:W-:-:S02]  /*3cd0*/  ISETP.GE.OR P3, PT, R22, R95, P3 ;  /* 0x0000005f1600720c */ /* 0x000fc40001f66670 */
[----:B------:R-:W-:Y:S02]  /*3ce0*/  CS2R R12, SRZ ;  /* 0x00000000000c7805 */ /* 0x000fe4000001ff00 */
[----:B------:R-:W-:Y:S02]  /*3cf0*/  CS2R R30, SRZ ;  /* 0x00000000001e7805 */ /* 0x000fe4000001ff00 */
[----:B------:R-:W-:-:S03]  /*3d00*/  CS2R R28, SRZ ;  /* 0x00000000001c7805 */ /* 0x000fc6000001ff00 */
[----:B------:R-:W-:Y:S05]  /*3d10*/  @P4 BRA `(.L_x_3610) ;  /* 0x0000000000584947 */ /* 0x000fea0003800000 */
[----:B------:R-:W-:Y:S01]  /*3d20*/  ULDC.64 UR4, c[0x0][0x408] ;  /* 0x0001020000047ab9 */ /* 0x000fe20000000a00 */
[----:B------:R-:W-:Y:S01]  /*3d30*/  IMAD.MOV.U32 R12, RZ, RZ, R22 ;  /* 0x000000ffff0c7224 */ /* 0x000fe200078e0016 */
[----:B------:R-:W-:Y:S01]  /*3d40*/  ULDC.64 UR6, c[0x0][0x400] ;  /* 0x0001000000067ab9 */ /* 0x000fe20000000a00 */
[----:B------:R-:W-:Y:S02]  /*3d50*/  IMAD R14, R159, UR4, RZ ;  /* 0x000000049f0e7c24 */ /* 0x000fe4000f8e02ff */
[----:B------:R-:W-:Y:S02]  /*3d60*/  IMAD.MOV.U32 R13, RZ, RZ, R23 ;  /* 0x000000ffff0d7224 */ /* 0x000fe400078e0017 */
[C---:B------:R-:W-:Y:S02]  /*3d70*/  IMAD R15, R153.reuse, UR5, R14 ;  /* 0x00000005990f7c24 */ /* 0x040fe4000f8e020e */
[----:B------:R-:W-:-:S04]  /*3d80*/  IMAD.WIDE.U32 R12, R153, UR4, R12 ;  /* 0x00000004990c7c25 */ /* 0x000fc8000f8e000c */
[----:B------:R-:W-:Y:S02]  /*3d90*/  IMAD.IADD R13, R15, 0x1, R13 ;  /* 0x000000010f0d7824 */ /* 0x000fe400078e020d */
[----:B------:R-:W-:Y:S02]  /*3da0*/  IMAD R15, R63, UR4, RZ ;  /* 0x000000043f0f7c24 */ /* 0x000fe4000f8e02ff */
[----:B------:R-:W-:-:S04]  /*3db0*/  IMAD.WIDE.U32 R12, R2, UR4, R12 ;  /* 0x00000004020c7c25 */ /* 0x000fc8000f8e000c */
[----:B------:R-:W-:Y:S01]  /*3dc0*/  IMAD R15, R2, UR5, R15 ;  /* 0x00000005020f7c24 */ /* 0x000fe2000f8e020f */
[----:B------:R-:W-:Y:S01]  /*3dd0*/  IADD3 R14, P4, R40, R12, RZ ;  /* 0x0000000c280e7210 */ /* 0x000fe20007f9e0ff */
[----:B------:R-:W-:-:S03]  /*3de0*/  ULDC.64 UR4, c[0x0][0x3e8] ;  /* 0x0000fa0000047ab9 */ /* 0x000fc60000000a00 */
[----:B------:R-:W-:Y:S02]  /*3df0*/  IADD3.X R15, R99, R15, R13, P4, !PT ;  /* 0x0000000f630f7210 */ /* 0x000fe400027fe40d */
[----:B------:R-:W-:-:S05]  /*3e00*/  IADD3 R13, P4, R20, R42, RZ ;  /* 0x0000002a140d7210 */ /* 0x000fca0007f9e0ff */
[----:B------:R-:W-:Y:S01]  /*3e10*/  IMAD.X R28, R97, 0x1, R78, P4 ;  /* 0x00000001611c7824 */ /* 0x000fe200020e064e */
[----:B------:R-:W-:-:S04]  /*3e20*/  LEA R12, P4, R13, UR4, 0x1 ;  /* 0x000000040d0c7c11 */ /* 0x000fc8000f8808ff */
[----:B------:R-:W-:Y:S02]  /*3e30*/  LEA.HI.X R13, R13, UR5, R28, 0x1, P4 ;  /* 0x000000050d0d7c11 */ /* 0x000fe4000a0f0c1c */
[----:B------:R-:W-:-:S04]  /*3e40*/  LEA R28, P4, R14, UR6, 0x1 ;  /* 0x000000060e1c7c11 */ /* 0x000fc8000f8808ff */
[----:B------:R-:W-:Y:S02]  /*3e50*/  LEA.HI.X R29, R14, UR7, R15, 0x1, P4 ;  /* 0x000000070e1d7c11 */ /* 0x000fe4000a0f0c0f */
[----:B------:R-:W5:Y:S04]  /*3e60*/  LDG.E.128 R12, desc[UR42][R12.64] ;  /* 0x0000002a0c0c7981 */ /* 0x000f68000c1e1d00 */
[----:B------:R-:W5:Y:S03]  /*3e70*/  LDG.E.128 R28, desc[UR42][R28.64] ;  /* 0x0000002a1c1c7981 */ /* 0x000f66000c1e1d00 */
.L_x_3610:
[----:B------:R-:W-:Y:S05]  /*3e80*/  BSYNC B1 ;  /* 0x0000000000017941 */ /* 0x000fea0003800000 */
.L_x_3609:
[----:B------:R-:W-:Y:S01]  /*3e90*/  BSSY B1, `(.L_x_3611) ;  /* 0x000001e000017945 */ /* 0x000fe20003800000 */
[----:B------:R-:W-:Y:S02]  /*3ea0*/  ISETP.GE.AND P4, PT, R22, R95, PT ;  /* 0x0000005f1600720c */ /* 0x000fe40003f86270 */
[----:B------:R-:W-:Y:S02]  /*3eb0*/  CS2R R32, SRZ ;  /* 0x0000000000207805 */ /* 0x000fe4000001ff00 */
[----:B------:R-:W-:Y:S01]  /*3ec0*/  CS2R R38, SRZ ;  /* 0x0000000000267805 */ /* 0x000fe2000001ff00 */
[----:B-----5:R-:W-:Y:S01]  /*3ed0*/  IMAD.MOV.U32 R45, RZ, RZ, R14 ;  /* 0x000000ffff2d7224 */ /* 0x020fe200078e000e */
[----:B------:R-:W-:Y:S01]  /*3ee0*/  CS2R R36, SRZ ;  /* 0x0000000000247805 */ /* 0x000fe2000001ff00 */
[----:B------:R-:W-:Y:S06]  /*3ef0*/  @P3 BRA `(.L_x_3612) ;  /* 0x00000000005c3947 */ /* 0x000fec0003800000 */
[----:B------:R-:W-:Y:S01]  /*3f00*/  ULDC.64 UR4, c[0x0][0x408] ;  /* 0x0001020000047ab9 */ /* 0x000fe20000000a00 */
[----:B------:R-:W-:Y:S01]  /*3f10*/  IMAD.MOV.U32 R32, RZ, RZ, R22 ;  /* 0x000000ffff207224 */ /* 0x000fe200078e0016 */
[----:B------:R-:W-:Y:S01]  /*3f20*/  IADD3 R42, P3, P5, R20, R42, R67 ;  /* 0x0000002a142a7210 */ /* 0x000fe20007d7e043 */
[----:B------:R-:W-:Y:S01]  /*3f30*/  IMAD R34, R159, UR4, RZ ;  /* 0x000000049f227c24 */ /* 0x000fe2000f8e02ff */
[----:B------:R-:W-:Y:S01]  /*3f40*/  ULDC.64 UR6, c[0x0][0x400] ;  /* 0x0001000000067ab9 */ /* 0x000fe20000000a00 */
[----:B------:R-:W-:Y:S01]  /*3f50*/  IMAD.MOV.U32 R33, RZ, RZ, R23 ;  /* 0x000000ffff217224 */ /* 0x000fe200078e0017 */
[----:B------:R-:W-:Y:S01]  /*3f60*/  IADD3.X R37, R78, R97, R66, P3, P5 ;  /* 0x000000614e257210 */ /* 0x000fe20001fea442 */
[C---:B------:R-:W-:Y:S02]  /*3f70*/  IMAD R35, R153.reuse, UR5, R34 ;  /* 0x0000000599237c24 */ /* 0x040fe4000f8e0222 */
[----:B------:R-:W-:-:S04]  /*3f80*/  IMAD.WIDE.U32 R32, R153, UR4, R32 ;  /* 0x0000000499207c25 */ /* 0x000fc8000f8e0020 */
[----:B------:R-:W-:Y:S02]  /*3f90*/  IMAD R39, R63, UR4, RZ ;  /* 0x000000043f277c24 */ /* 0x000fe4000f8e02ff */
[----:B------:R-:W-:Y:S02]  /*3fa0*/  IMAD.IADD R33, R35, 0x1, R33 ;  /* 0x0000000123217824 */ /* 0x000fe400078e0221 */
[C---:B------:R-:W-:Y:S02]  /*3fb0*/  IMAD R39, R2.reuse, UR5, R39 ;  /* 0x0000000502277c24 */ /* 0x040fe4000f8e0227 */
[----:B------:R-:W-:Y:S01]  /*3fc0*/  IMAD.WIDE.U32 R32, R2, UR4, R32 ;  /* 0x0000000402207c25 */ /* 0x000fe2000f8e0020 */
[----:B------:R-:W-:-:S03]  /*3fd0*/  ULDC.64 UR4, c[0x0][0x3e8] ;  /* 0x0000fa0000047ab9 */ /* 0x000fc60000000a00 */
[----:B------:R-:W-:Y:S01]  /*3fe0*/  IMAD.IADD R35, R39, 0x1, R33 ;  /* 0x0000000127237824 */ /* 0x000fe200078e0221 */
[----:B------:R-:W-:-:S04]  /*3ff0*/  IADD3 R40, P3, P5, R32, R40, R69 ;  /* 0x0000002820287210 */ /* 0x000fc80007d7e045 */
[----:B------:R-:W-:Y:S02]  /*4000*/  IADD3.X R35, R35, R99, R68, P3, P5 ;  /* 0x0000006323237210 */ /* 0x000fe40001fea444 */
[----:B------:R-:W-:-:S04]  /*4010*/  LEA R32, P3, R42, UR4, 0x1 ;  /* 0x000000042a207c11 */ /* 0x000fc8000f8608ff */
[----:B------:R-:W-:Y:S02]  /*4020*/  LEA.HI.X R33, R42, UR5, R37, 0x1, P3 ;  /* 0x000000052a217c11 */ /* 0x000fe400098f0c25 */
[----:B------:R-:W-:-:S04]  /*4030*/  LEA R36, P3, R40, UR6, 0x1 ;  /* 0x0000000628247c11 */ /* 0x000fc8000f8608ff */
[----:B------:R-:W-:Y:S02]  /*4040*/  LEA.HI.X R37, R40, UR7, R35, 0x1, P3 ;  /* 0x0000000728257c11 */ /* 0x000fe400098f0c23 */
[----:B------:R-:W5:Y:S04]  /*4050*/  LDG.E.128 R32, desc[UR42][R32.64] ;  /* 0x0000002a20207981 */ /* 0x000f68000c1e1d00 */
[----:B------:R-:W5:Y:S03]  /*4060*/  LDG.E.128 R36, desc[UR42][R36.64] ;  /* 0x0000002a24247981 */ /* 0x000f66000c1e1d00 */
.L_x_3612:
[----:B------:R-:W-:Y:S05]  /*4070*/  BSYNC B1 ;  /* 0x0000000000017941 */ /* 0x000fea0003800000 */
.L_x_3611:
[----:B------:R-:W-:Y:S01]  /*4080*/  IMAD.MOV.U32 R40, RZ, RZ, R15 ;  /* 0x000000ffff287224 */ /* 0x000fe200078e000f */
[----:B------:R-:W-:Y:S01]  /*4090*/  ISETP.NE.AND P3, PT, R71, 0x3, PT ;  /* 0x000000034700780c */ /* 0x000fe20003f65270 */
[----:B------:R-:W-:Y:S02]  /*40a0*/  IMAD.MOV.U32 R41, RZ, RZ, R12 ;  /* 0x000000ffff297224 */ /* 0x000fe400078e000c */
        /* <DEDUP_REMOVED lines=9> */
[----:B-----5:R-:W-:Y:S01]  /*4140*/  IMAD.MOV.U32 R41, RZ, RZ, R35 ;  /* 0x000000ffff297224 */ /* 0x020fe200078e0023 */
[----:B------:R-:W-:Y:S01]  /*4150*/  PRMT R123, R40, 0x5410, R42 ;  /* 0x00005410287b7816 */ /* 0x000fe2000000002a */
[----:B------:R-:W-:Y:S01]  /*4160*/  IMAD.MOV.U32 R40, RZ, RZ, R34 ;  /* 0x000000ffff287224 */ /* 0x000fe200078e0022 */
[----:B------:R-:W-:Y:S01]  /*4170*/  PRMT R111, R111, 0x5410, R43 ;  /* 0x000054106f6f7816 */ /* 0x000fe2000000002b */
[----:B------:R-:W-:Y:S02]  /*4180*/  IMAD.MOV.U32 R42, RZ, RZ, R32 ;  /* 0x000000ffff2a7224 */ /* 0x000fe400078e0020 */
        /* <DEDUP_REMOVED lines=11> */
.L_x_3613:
        /* <DEDUP_REMOVED lines=9> */
.L_x_3970:
[----:B------:R-:W-:Y:S05]  /*42d0*/  BSYNC B1 ;  /* 0x0000000000017941 */ /* 0x000fea0003800000 */
.L_x_3614:
        /* <DEDUP_REMOVED lines=14> */
[----:B------:R-:W-:Y:S02]  /*43c0*/  IMAD.SHL.U32 R105, R41, 0x8, RZ ;  /* 0x0000000829697824 */ /* 0x000fe400078e00ff */
[----:B------:R-:W-:-:S03]  /*43d0*/  IMAD R41, R152, 0x1800, R83 ;  /* 0x0000180098297824 */ /* 0x000fc600078e0253 */
[----:B------:R-:W-:Y:S01]  /*43e0*/  LOP3.LUT R40, R166, 0x38, R105, 0xf8, !PT ;  /* 0x00000038a6287812 */ /* 0x000fe200078ef869 */
[----:B------:R-:W-:-:S03]  /*43f0*/  IMAD R41, R41, 0x2, R144 ;  /* 0x0000000229297824 */ /* 0x000fc600078e0290 */
        /* <DEDUP_REMOVED lines=51> */
[----:B------:R-:W-:Y:S01]  /*4730*/  HADD2.F32 R28, -RZ, R123.H1_H1 ;  /* 0x3000007bff1c7230 */ /* 0x000fe20000004100 */
[----:B------:R-:W-:Y:S01]  /*4740*/  F2FP.F16.F32.PACK_AB R114, R117, R114 ;  /* 0x000000727572723e */ /* 0x000fe200000000ff */
[----:B------:R-:W-:Y:S01]  /*4750*/  HADD2.F32 R13, -RZ, R40.H0_H0 ;  /* 0x20000028ff0d7230 */ /* 0x000fe20000004100 */
[----:B------:R-:W-:Y:S01]  /*4760*/  F2FP.F16.F32.PACK_AB R115, R116, R115 ;  /* 0x000000737473723e */ /* 0x000fe200000000ff */
[----:B------:R-:W-:Y:S02]  /*4770*/  HADD2.F32 R44, -RZ, R44.H1_H1 ;  /* 0x3000002cff2c7230 */ /* 0x000fe40000004100 */
[-C--:B------:R-:W-:Y:S01]  /*4780*/  FMUL.FTZ R30, R14, R28.reuse ;  /* 0x0000001c0e1e7220 */ /* 0x080fe20000410000 */
[----:B------:R-:W-:Y:S02]  /*4790*/  HADD2.F32 R40, -RZ, R40.H1_H1 ;  /* 0x30000028ff287230 */ /* 0x000fe40000004100 */
[----:B------:R-:W-:Y:S01]  /*47a0*/  FMUL.FTZ R41, R13, R28 ;  /* 0x0000001c0d297220 */ /* 0x000fe20000410000 */
[----:B------:R-:W-:-:S02]  /*47b0*/  HADD2.F32 R15, -RZ, R122.H1_H1 ;  /* 0x3000007aff0f7230 */ /* 0x000fc40000004100 */
[-C--:B------:R-:W-:Y:S01]  /*47c0*/  FMUL.FTZ R43, R44, R31.reuse ;  /* 0x0000001f2c2b7220 */ /* 0x080fe20000410000 */
[----:B------:R-:W-:Y:S02]  /*47d0*/  HADD2.F32 R29, -RZ, R120.H0_H0 ;  /* 0x20000078ff1d7230 */ /* 0x000fe40000004100 */
[----:B------:R-:W-:Y:S01]  /*47e0*/  FMUL.FTZ R31, R40, R31 ;  /* 0x0000001f281f7220 */ /* 0x000fe20000410000 */
[----:B------:R-:W-:Y:S02]  /*47f0*/  HADD2.F32 R28, -RZ, R123.H0_H0 ;  /* 0x2000007bff1c7230 */ /* 0x000fe40000004100 */
[-C--:B------:R-:W-:Y:S01]  /*4800*/  FFMA.FTZ R41, R14, R15.reuse, R41 ;  /* 0x0000000f0e297223 */ /* 0x080fe20000010029 */
[----:B------:R-:W-:Y:S01]  /*4810*/  FFMA.FTZ R30, R13, R15, -R30 ;  /* 0x0000000f0d1e7223 */ /* 0x000fe2000001081e */
[-C--:B------:R-:W-:Y:S01]  /*4820*/  FFMA.FTZ R44, R44, R29.reuse, R31 ;  /* 0x0000001d2c2c7223 */ /* 0x080fe2000001001f */
[----:B------:R-:W-:Y:S02]  /*4830*/  HADD2.F32 R14, -RZ, R46.H0_H0 ;  /* 0x2000002eff0e7230 */ /* 0x000fe40000004100 */
[----:B------:R-:W-:Y:S01]  /*4840*/  FFMA.FTZ R43, R40, R29, -R43 ;  /* 0x0000001d282b7223 */ /* 0x000fe2000001082b */
[----:B------:R-:W-:-:S02]  /*4850*/  HADD2.F32 R31, -RZ, R118.H0_H0 ;  /* 0x20000076ff1f7230 */ /* 0x000fc40000004100 */
[----:B------:R-:W-:Y:S01]  /*4860*/  HADD2.F32 R13, -RZ, R42.H0_H0 ;  /* 0x2000002aff0d7230 */ /* 0x000fe20000004100 */
[----:B------:R-:W-:Y:S01]  /*4870*/  F2FP.F16.F32.PACK_AB R44, R44, R41 ;  /* 0x000000292c2c723e */ /* 0x000fe200000000ff */
[----:B------:R-:W-:Y:S01]  /*4880*/  HADD2.F32 R46, -RZ, R46.H1_H1 ;  /* 0x3000002eff2e7230 */ /* 0x000fe20000004100 */
[----:B------:R-:W-:Y:S01]  /*4890*/  F2FP.F16.F32.PACK_AB R40, R43, R30 ;  /* 0x0000001e2b28723e */ /* 0x000fe200000000ff */
[----:B------:R-:W-:Y:S02]  /*48a0*/  HADD2.F32 R42, -RZ, R42.H1_H1 ;  /* 0x3000002aff2a7230 */ /* 0x000fe40000004100 */
[----:B------:R-:W-:Y:S01]  /*48b0*/  FMUL.FTZ R45, R13, R28 ;  /* 0x0000001c0d2d7220 */ /* 0x000fe20000410000 */
[----:B------:R-:W-:Y:S02]  /*48c0*/  HADD2.F32 R15, -RZ, R122.H0_H0 ;  /* 0x2000007aff0f7230 */ /* 0x000fe40000004100 */
[----:B------:R-:W-:Y:S01]  /*48d0*/  FMUL.FTZ R47, R46, R31 ;  /* 0x0000001f2e2f7220 */ /* 0x000fe20000410000 */
[----:B------:R-:W-:-:S02]  /*48e0*/  HADD2.F32 R29, -RZ, R12.H0_H0 ;  /* 0x2000000cff1d7230 */ /* 0x000fc40000004100 */
[----:B------:R-:W-:Y:S01]  /*48f0*/  FMUL.FTZ R12, R14, R28 ;  /* 0x0000001c0e0c7220 */ /* 0x000fe20000410000 */
[----:B------:R-:W-:Y:S01]  /*4900*/  FMUL.FTZ R31, R42, R31 ;  /* 0x0000001f2a1f7220 */ /* 0x000fe20000410000 */
[-C--:B------:R-:W-:Y:S01]  /*4910*/  FFMA.FTZ R45, R14, R15.reuse, R45 ;  /* 0x0000000f0e2d7223 */ /* 0x080fe2000001002d */
[----:B------:R-:W-:Y:S02]  /*4920*/  IMAD.MOV.U32 R41, RZ, RZ, R110 ;  /* 0x000000ffff297224 */ /* 0x000fe400078e006e */
[----:B------:R-:W-:Y:S01]  /*4930*/  FFMA.FTZ R12, R13, R15, -R12 ;  /* 0x0000000f0d0c7223 */ /* 0x000fe2000001080c */
[-C--:B------:R-:W-:Y:S01]  /*4940*/  FFMA.FTZ R47, R42, R29.reuse, -R47 ;  /* 0x0000001d2a2f7223 */ /* 0x080fe2000001082f */
[----:B------:R-:W-:Y:S01]  /*4950*/  FFMA.FTZ R46, R46, R29, R31 ;  /* 0x0000001d2e2e7223 */ /* 0x000fe2000001001f */
[----:B------:R-:W-:-:S03]  /*4960*/  IMAD.MOV.U32 R43, RZ, RZ, R114 ;  /* 0x000000ffff2b7224 */ /* 0x000fc600078e0072 */
[----:B------:R-:W-:Y:S01]  /*4970*/  F2FP.F16.F32.PACK_AB R42, R47, R12 ;  /* 0x0000000c2f2a723e */ /* 0x000fe200000000ff */
[----:B------:R-:W-:Y:S01]  /*4980*/  IMAD.MOV.U32 R47, RZ, RZ, R115 ;  /* 0x000000ffff2f7224 */ /* 0x000fe200078e0073 */
[----:B------:R-:W-:Y:S01]  /*4990*/  F2FP.F16.F32.PACK_AB R46, R46, R45 ;  /* 0x0000002d2e2e723e */ /* 0x000fe200000000ff */
[----:B------:R-:W-:-:S07]  /*49a0*/  IMAD.MOV.U32 R45, RZ, RZ, R111 ;  /* 0x000000ffff2d7224 */ /* 0x000fce00078e006f */
.L_x_3619:
[----:B------:R-:W-:Y:S05]  /*49b0*/  BSYNC B2 ;  /* 0x0000000000027941 */ /* 0x000fea0003800000 */
.L_x_3618:
        /* <DEDUP_REMOVED lines=12> */
.L_x_3617:
[----:B------:R-:W-:Y:S05]  /*4a80*/  BSYNC B1 ;  /* 0x0000000000017941 */ /* 0x000fea0003800000 */
.L_x_3616:
[----:B------:R-:W-:Y:S01]  /*4a90*/  ISETP.GE.OR P5, PT, R156, R98, P1 ;  /* 0x000000629c00720c */ /* 0x000fe20000fa6670 */
        /* <DEDUP_REMOVED lines=9> */
[----:B------:R-:W-:-:S04]  /*4b30*/  LEA R40, P5, R12, R90, 0x1 ;  /* 0x0000005a0c287211 */ /* 0x000fc800078a08ff */
[----:B------:R-:W-:Y:S02]  /*4b40*/  LEA.HI.X R41, R12, R91, R13, 0x1, P5 ;  /* 0x0000005b0c297211 */ /* 0x000fe400028f0c0d */
[----:B------:R-:W-:-:S04]  /*4b50*/  SHF.R.S32.HI R12, RZ, 0x1f, R103 ;  /* 0x0000001fff0c7819 */ /* 0x000fc80000011467 */
[----:B------:R-:W-:-:S04]  /*4b60*/  LEA.HI R103, R12, R103, RZ, 0x4 ;  /* 0x000000670c677211 */ /* 0x000fc800078f20ff */
[----:B------:R-:W-:-:S05]  /*4b70*/  LEA.HI.SX32 R43, R103, R80, 0x1c ;  /* 0x00000050672b7211 */ /* 0x000fca00078fe2ff */
[----:B------:R-:W-:-:S05]  /*4b80*/  IMAD.SHL.U32 R43, R43, 0x8, RZ ;  /* 0x000000082b2b7824 */ /* 0x000fca00078e00ff */
[----:B------:R-:W-:-:S04]  /*4b90*/  LOP3.LUT R13, R172, 0x38, R43, 0xf8, !PT ;  /* 0x00000038ac0d7812 */ /* 0x000fc800078ef82b */
[----:B------:R-:W-:Y:S01]  /*4ba0*/  LOP3.LUT R12, R13, R174, RZ, 0x3c, !PT ;  /* 0x000000ae0d0c7212 */ /* 0x000fe200078e3cff */
[----:B------:R-:W-:-:S04]  /*4bb0*/  IMAD R13, R152, 0x1800, R84 ;  /* 0x00001800980d7824 */ /* 0x000fc800078e0254 */
[----:B------:R-:W-:Y:S02]  /*4bc0*/  IMAD.IADD R15, R175, 0x1, R12 ;  /* 0x00000001af0f7824 */ /* 0x000fe400078e020c */
        /* <DEDUP_REMOVED lines=36> */
[--C-:B------:R-:W-:Y:S02]  /*4e10*/  HADD2.F32 R14, -RZ, R31.reuse.H0_H0 ;  /* 0x2000001fff0e7230 */ /* 0x100fe40000004100 */
[----:B------:R-:W-:-:S02]  /*4e20*/  HADD2.F32 R31, -RZ, R31.H1_H1 ;  /* 0x3000001fff1f7230 */ /* 0x000fc40000004100 */
[-C--:B------:R-:W-:Y:S01]  /*4e30*/  FMUL.FTZ R35, R13, R34.reuse ;  /* 0x000000220d237220 */ /* 0x080fe20000410000 */
[----:B------:R-:W-:Y:S01]  /*4e40*/  HADD2.F32 R36, -RZ, R45.H0_H0 ;  /* 0x2000002dff247230 */ /* 0x000fe20000004100 */
[----:B------:R-:W-:Y:S01]  /*4e50*/  F2FP.F16.F32.PACK_AB R37, R44, R37 ;  /* 0x000000252c25723e */ /* 0x000fe200000000ff */
[----:B------:R-:W-:Y:S02]  /*4e60*/  HADD2.F32 R15, -RZ, R15.H1_H1 ;  /* 0x3000000fff0f7230 */ /* 0x000fe40000004100 */
[----:B------:R-:W-:Y:S02]  /*4e70*/  HADD2.F32 R29, -RZ, R106.H1_H1 ;  /* 0x3000006aff1d7230 */ /* 0x000fe40000004100 */
[----:B------:R-:W-:Y:S02]  /*4e80*/  HADD2.F32 R30, -RZ, R46.H0_H0 ;  /* 0x2000002eff1e7230 */ /* 0x000fe40000004100 */
[C---:B------:R-:W-:Y:S01]  /*4e90*/  FMUL.FTZ R46, R14.reuse, R34 ;  /* 0x000000220e2e7220 */ /* 0x040fe20000410000 */
[-C--:B------:R-:W-:Y:S01]  /*4ea0*/  FMUL.FTZ R34, R31, R36.reuse ;  /* 0x000000241f227220 */ /* 0x080fe20000410000 */
[----:B------:R-:W-:Y:S01]  /*4eb0*/  FMUL.FTZ R94, R15, R36 ;  /* 0x000000240f5e7220 */ /* 0x000fe20000410000 */
[-C--:B------:R-:W-:Y:S01]  /*4ec0*/  FFMA.FTZ R36, R14, R29.reuse, R35 ;  /* 0x0000001d0e247223 */ /* 0x080fe20000010023 */
[----:B------:R-:W-:Y:S01]  /*4ed0*/  FFMA.FTZ R46, R13, R29, -R46 ;  /* 0x0000001d0d2e7223 */ /* 0x000fe2000001082e */
[----:B------:R-:W-:-:S02]  /*4ee0*/  HADD2.F32 R14, -RZ, R32.H0_H0 ;  /* 0x20000020ff0e7230 */ /* 0x000fc40000004100 */
[-C--:B------:R-:W-:Y:S01]  /*4ef0*/  FFMA.FTZ R45, R15, R30.reuse, -R34 ;  /* 0x0000001e0f2d7223 */ /* 0x080fe20000010822 */
[----:B------:R-:W-:Y:S02]  /*4f00*/  HADD2.F32 R29, -RZ, R96.H0_H0 ;  /* 0x20000060ff1d7230 */ /* 0x000fe40000004100 */
[----:B------:R-:W-:Y:S01]  /*4f10*/  FFMA.FTZ R47, R31, R30, R94 ;  /* 0x0000001e1f2f7223 */ /* 0x000fe2000001005e */
[----:B------:R-:W-:Y:S02]  /*4f20*/  HADD2.F32 R13, -RZ, R12.H0_H0 ;  /* 0x2000000cff0d7230 */ /* 0x000fe40000004100 */
[-C--:B------:R-:W-:Y:S01]  /*4f30*/  FMUL.FTZ R30, R14, R109.reuse ;  /* 0x0000006d0e1e7220 */ /* 0x080fe20000410000 */
[----:B------:R-:W-:Y:S02]  /*4f40*/  HADD2.F32 R32, -RZ, R32.H1_H1 ;  /* 0x30000020ff207230 */ /* 0x000fe40000004100 */
[----:B------:R-:W-:Y:S02]  /*4f50*/  HADD2.F32 R12, -RZ, R12.H1_H1 ;  /* 0x3000000cff0c7230 */ /* 0x000fe40000004100 */
[----:B------:R-:W-:Y:S01]  /*4f60*/  FMUL.FTZ R109, R13, R109 ;  /* 0x0000006d0d6d7220 */ /* 0x000fe20000410000 */
[----:B------:R-:W-:-:S02]  /*4f70*/  HADD2.F32 R107, -RZ, R107.H0_H0 ;  /* 0x2000006bff6b7230 */ /* 0x000fc40000004100 */
[-C--:B------:R-:W-:Y:S01]  /*4f80*/  FMUL.FTZ R31, R32, R29.reuse ;  /* 0x0000001d201f7220 */ /* 0x080fe20000410000 */
[----:B------:R-:W-:Y:S02]  /*4f90*/  HADD2.F32 R15, -RZ, R100.H0_H0 ;  /* 0x20000064ff0f7230 */ /* 0x000fe40000004100 */
[C---:B------:R-:W-:Y:S01]  /*4fa0*/  FMUL.FTZ R29, R12.reuse, R29 ;  /* 0x0000001d0c1d7220 */ /* 0x040fe20000410000 */
[----:B------:R-:W-:Y:S02]  /*4fb0*/  HADD2.F32 R108, -RZ, R108.H0_H0 ;  /* 0x2000006cff6c7230 */ /* 0x000fe40000004100 */
[----:B------:R-:W-:Y:S01]  /*4fc0*/  FFMA.FTZ R30, R13, R107, -R30 ;  /* 0x0000006b0d1e7223 */ /* 0x000fe2000001081e */
[----:B------:R-:W-:Y:S02]  /*4fd0*/  HADD2.F32 R13, -RZ, R33.H0_H0 ;  /* 0x20000021ff0d7230 */ /* 0x000fe40000004100 */
[-C--:B------:R-:W-:Y:S01]  /*4fe0*/  FFMA.FTZ R31, R12, R15.reuse, -R31 ;  /* 0x0000000f0c1f7223 */ /* 0x080fe2000001081f */
[----:B------:R-:W-:Y:S01]  /*4ff0*/  FFMA.FTZ R32, R32, R15, R29 ;  /* 0x0000000f20207223 */ /* 0x000fe2000001001d */
[----:B------:R-:W-:-:S02]  /*5000*/  HADD2.F32 R15, -RZ, R95.H0_H0 ;  /* 0x2000005fff0f7230 */ /* 0x000fc40000004100 */
[----:B------:R-:W-:Y:S01]  /*5010*/  FFMA.FTZ R109, R14, R107, R109 ;  /* 0x0000006b0e6d7223 */ /* 0x000fe2000001006d */
[--C-:B------:R-:W-:Y:S02]  /*5020*/  HADD2.F32 R12, -RZ, R28.reuse.H0_H0 ;  /* 0x2000001cff0c7230 */ /* 0x100fe40000004100 */
[----:B------:R-:W-:Y:S01]  /*5030*/  FMUL.FTZ R29, R13, R108 ;  /* 0x0000006c0d1d7220 */ /* 0x000fe20000410000 */
        /* <DEDUP_REMOVED lines=15> */
[----:B------:R-:W-:Y:S02]  /*5130*/  F2FP.F16.F32.PACK_AB R13, R38, R39 ;  /* 0x00000027260d723e */ /* 0x000fe400000000ff */
[----:B------:R-:W-:Y:S01]  /*5140*/  F2FP.F16.F32.PACK_AB R14, R28, R29 ;  /* 0x0000001d1c0e723e */ /* 0x000fe200000000ff */
[----:B------:R-:W-:Y:S01]  /*5150*/  IMAD.MOV.U32 R28, RZ, RZ, R36 ;  /* 0x000000ffff1c7224 */ /* 0x000fe200078e0024 */
[----:B------:R-:W-:Y:S01]  /*5160*/  F2FP.F16.F32.PACK_AB R15, R45, R46 ;  /* 0x0000002e2d0f723e */ /* 0x000fe200000000ff */
[----:B------:R-:W-:Y:S01]  /*5170*/  IMAD.MOV.U32 R29, RZ, RZ, R37 ;  /* 0x000000ffff1d7224 */ /* 0x000fe200078e0025 */
[----:B------:R-:W-:-:S07]  /*5180*/  F2FP.F16.F32.PACK_AB R30, R33, R108 ;  /* 0x0000006c211e723e */ /* 0x000fce00000000ff */
.L_x_3621:
[----:B------:R-:W-:Y:S05]  /*5190*/  BSYNC B1 ;  /* 0x0000000000017941 */ /* 0x000fea0003800000 */
.L_x_3620:
        /* <DEDUP_REMOVED lines=10> */
.L_x_3585:
[----:B------:R-:W-:-:S13]  /*5240*/  ISETP.NE.AND P3, PT, R71, 0x3, PT ;  /* 0x000000034700780c */ /* 0x000fda0003f65270 */
[----:B------:R-:W-:Y:S05]  /*5250*/  @!P3 BRA `(.L_x_3622) ;  /* 0x000000000004b947 */ /* 0x000fea0003800000 */
[----:B------:R-:W-:Y:S01]  /*5260*/  BPT.TRAP 0x1 ;  /* 0x000000040000795c */ /* 0x000fe20000300000 */
.L_x_3622:
[----:B------:R-:W-:Y:S01]  /*5270*/  IMAD R88, R152, 0x8, R144 ;  /* 0x0000000898587824 */ /* 0x000fe200078e0290 */
[----:B------:R-:W-:Y:S01]  /*5280*/  SHF.L.U32 R99, R157, 0x1f, RZ ;  /* 0x0000001f9d637819 */ /* 0x000fe200000006ff */
[----:B------:R-:W-:Y:S01]  /*5290*/  IMAD R98, R26, -0x60, R56 ;  /* 0xffffffa01a627824 */ /* 0x000fe200078e0238 */
[----:B------:R-:W-:Y:S02]  /*52a0*/  BSSY B1, `(.L_x_3623) ;  /* 0x0000004000017945 */ /* 0x000fe40003800000 */
[----:B------:R-:W0:Y:S02]  /*52b0*/  SYNCS.PHASECHK.TRANS64.TRYWAIT P4, [R88+URZ+0x32490], R99 ;  /* 0x03249063580075a7 */ /* 0x000e24000808017f */
[----:B------:R-:W-:Y:S01]  /*52c0*/  VIMNMX R98, R98, 0x60, PT ;  /* 0x0000006062627848 */ /* 0x000fe20003fe0100 */
[----:B0-----:R-:W-:Y:S06]  /*52d0*/  @!P4 BRA `(.L_x_3624) ;  /* 0x000003100060c947 */ /* 0x001fec0003800000 */
.L_x_3971:
[----:B------:R-:W-:Y:S05]  /*52e0*/  BSYNC B1 ;  /* 0x0000000000017941 */ /* 0x000fea0003800000 */
.L_x_3623:
        /* <DEDUP_REMOVED lines=8> */
.L_x_3626:
[----:B------:R-:W-:Y:S05]  /*5370*/  BSYNC B1 ;  /* 0x0000000000017941 */ /* 0x000fea0003800000 */
.L_x_3625:
[----:B------:R-:W-:Y:S05]  /*5380*/  @P4 BRA `(.L_x_3602) ;  /* 0x0000000000104947 */ /* 0x000fea0003800000 */
[----:B-1----:R-:W1:Y:S04]  /*5390*/  @!P1 LDS.128 R12, [R96+0x2000] ;  /* 0x00200000600c9984 */ /* 0x002e680000000c00 */
[----:B------:R-:W2:Y:S04]  /*53a0*/  @!P2 LDS.128 R28, [R94+0x2000] ;  /* 0x002000005e1ca984 */ /* 0x000ea80000000c00 */
[----:B-1----:R3:W-:Y:S04]  /*53b0*/  @!P1 STG.E.128 desc[UR42][R32.64], R12 ;  /* 0x0000000c20009986 */ /* 0x0027e8000c101d2a */
[----:B--2---:R3:W-:Y:S02]  /*53c0*/  @!P2 STG.E.128 desc[UR42][R32.64+0x40], R28 ;  /* 0x0000401c2000a986 */ /* 0x0047e4000c101d2a */
.L_x_3602:
[----:B------:R-:W-:Y:S05]  /*53d0*/  BSYNC B0 ;  /* 0x0000000000007941 */ /* 0x000fea0003800000 */
.L_x_3584:
        /* <DEDUP_REMOVED lines=17> */
.L_x_3628:
[----:B------:R-:W-:Y:S05]  /*54f0*/  BSYNC B0 ;  /* 0x0000000000007941 */ /* 0x000fea0003800000 */
.L_x_3627:
[----:B------:R-:W2:Y:S01]  /*5500*/  SYNCS.PHASECHK.TRANS64.TRYWAIT P3, [R88+URZ+0x324b0], R99 ;  /* 0x0324b063580075a7 */ /* 0x000ea2000806017f */
[----:B------:R-:W-:Y:S01]  /*5510*/  ULDC UR49, c[0x0][0x320] ;  /* 0x0000c80000317ab9 */ /* 0x000fe20000000800 */
[----:B------:R-:W-:Y:S01]  /*5520*/  ULDC.64 UR44, c[0x0][0x328] ;  /* 0x0000ca00002c7ab9 */ /* 0x000fe20000000a00 */
[----:B------:R-:W-:Y:S01]  /*5530*/  ULDC.64 UR40, c[0x0][0x318] ;  /* 0x0000c60000287ab9 */ /* 0x000fe20000000a00 */
[----:B------:R-:W-:Y:S01]  /*5540*/  BSSY B0, `(.L_x_3629) ;  /* 0x0000003000007945 */ /* 0x000fe20003800000 */
[----:B------:R-:W-:-:S03]  /*5550*/  IMAD R13, R152, 0x6000, R160 ;  /* 0x00006000980d7824 */ /* 0x000fc600078e02a0 */
[----:B--2---:R-:W-:Y:S05]  /*5560*/  @!P3 BRA `(.L_x_3630) ;  /* 0x0000030c00d0b947 */ /* 0x004fea0003800000 */
.L_x_3972:
[----:B------:R-:W-:Y:S05]  /*5570*/  BSYNC B0 ;  /* 0x0000000000007941 */ /* 0x000fea0003800000 */
.L_x_3629:
        /* <DEDUP_REMOVED lines=8> */
[----:B-1----:R-:W-:Y:S02]  /*5600*/  IMAD.MOV.U32 R12, RZ, RZ, R6 ;  /* 0x000000ffff0c7224 */ /* 0x002fe400078e0006 */
[----:B------:R-:W-:Y:S02]  /*5610*/  IMAD.MOV.U32 R13, RZ, RZ, R85 ;  /* 0x000000ffff0d7224 */ /* 0x000fe400078e0055 */
[C---:B------:R-:W-:Y:S02]  /*5620*/  IMAD R15, R28.reuse, UR45, R15 ;  /* 0x0000002d1c0f7c24 */ /* 0x040fe4000f8e020f */
[----:B------:R-:W-:-:S04]  /*5630*/  IMAD.WIDE.U32 R12, R28, UR44, R12 ;  /* 0x0000002c1c0c7c25 */ /* 0x000fc8000f8e000c */
[----:B------:R-:W-:Y:S01]  /*5640*/  IMAD.IADD R13, R13, 0x1, R15 ;  /* 0x000000010d0d7824 */ /* 0x000fe200078e020f */
[----:B------:R-:W-:-:S04]  /*5650*/  LEA R30, P3, R12, UR40, 0x1 ;  /* 0x000000280c1e7c11 */ /* 0x000fc8000f8608ff */
[----:B------:R-:W-:Y:S02]  /*5660*/  LEA.HI.X R31, R12, UR41, R13, 0x1, P3 ;  /* 0x000000290c1f7c11 */ /* 0x000fe400098f0c0d */
[----:B------:R-:W-:-:S13]  /*5670*/  ISETP.GE.AND P3, PT, R22, UR49, PT ;  /* 0x0000003116007c0c */ /* 0x000fda000bf66270 */
[----:B------:R-:W1:Y:S04]  /*5680*/  @!P3 LDS.128 R12, [R32] ;  /* 0x00000000200cb984 */ /* 0x000e680000000c00 */
[----:B-1----:R-:W-:Y:S01]  /*5690*/  @!P3 STG.E.128 desc[UR42][R30.64], R12 ;  /* 0x0000000c1e00b986 */ /* 0x002fe2000c101d2a */
[----:B------:R-:W-:-:S13]  /*56a0*/  ISETP.GE.AND P3, PT, R60, UR49, PT ;  /* 0x000000313c007c0c */ /* 0x000fda000bf66270 */
[----:B------:R-:W1:Y:S04]  /*56b0*/  @!P3 LDS.128 R12, [R33] ;  /* 0x00000000210cb984 */ /* 0x000e680000000c00 */
[----:B-1----:R-:W-:Y:S01]  /*56c0*/  @!P3 STG.E.128 desc[UR42][R30.64+0x40], R12 ;  /* 0x0000400c1e00b986 */ /* 0x002fe2000c101d2a */
[----:B------:R-:W-:-:S13]  /*56d0*/  ISETP.GE.AND P3, PT, R3, UR49, PT ;  /* 0x0000003103007c0c */ /* 0x000fda000bf66270 */
[----:B------:R-:W1:Y:S04]  /*56e0*/  @!P3 LDS.128 R12, [R32+0x3000] ;  /* 0x00300000200cb984 */ /* 0x000e680000000c00 */
        /* <DEDUP_REMOVED lines=10> */
[----:B------:R-:W-:-:S13]  /*5790*/  ISETP.NE.AND P3, PT, R87, RZ, PT ;  /* 0x000000ff5700720c */ /* 0x000fda0003f65270 */
[----:B------:R-:W1:Y:S04]  /*57a0*/  @P3 LDS.128 R12, [R32+0x9000] ;  /* 0x00900000200c3984 */ /* 0x000e680000000c00 */
[----:B-1----:R-:W-:Y:S01]  /*57b0*/  @P3 STG.E.128 desc[UR42][R30.64+0x180], R12 ;  /* 0x0001800c1e003986 */ /* 0x002fe2000c101d2a */
[----:B------:R-:W-:-:S13]  /*57c0*/  ISETP.NE.AND P3, PT, R86, RZ, PT ;  /* 0x000000ff5600720c */ /* 0x000fda0003f65270 */
[----:B------:R-:W1:Y:S04]  /*57d0*/  @P3 LDS.128 R12, [R33+0x9000] ;  /* 0x00900000210c3984 */ /* 0x000e680000000c00 */
[----:B-1----:R3:W-:Y:S02]  /*57e0*/  @P3 STG.E.128 desc[UR42][R30.64+0x1c0], R12 ;  /* 0x0001c00c1e003986 */ /* 0x0027e4000c101d2a */
.L_x_3632:
[----:B------:R-:W-:Y:S05]  /*57f0*/  BSYNC B0 ;  /* 0x0000000000007941 */ /* 0x000fea0003800000 */
.L_x_3631:
[----:B------:R-:W-:Y:S01]  /*5800*/  ISETP.GE.AND P3, PT, R156, R98, PT ;  /* 0x000000629c00720c */ /* 0x000fe20003f66270 */
[----:B------:R-:W-:-:S12]  /*5810*/  BSSY B0, `(.L_x_3633) ;  /* 0x0000024000007945 */ /* 0x000fd80003800000 */
[----:B------:R-:W-:Y:S05]  /*5820*/  @P3 BRA `(.L_x_3634) ;  /* 0x0000000000883947 */ /* 0x000fea0003800000 */
[----:B---3--:R-:W-:Y:S01]  /*5830*/  IADD3 R15, P3, R28, 0x40, RZ ;  /* 0x000000401c0f7810 */ /* 0x008fe20007f7e0ff */
[----:B-1----:R-:W-:Y:S02]  /*5840*/  IMAD.MOV.U32 R12, RZ, RZ, R6 ;  /* 0x000000ffff0c7224 */ /* 0x002fe400078e0006 */
        /* <DEDUP_REMOVED lines=31> */
[----:B-1----:R4:W-:Y:S02]  /*5a40*/  @P3 STG.E.128 desc[UR42][R28.64+0x1c0], R12 ;  /* 0x0001c00c1c003986 */ /* 0x0029e4000c101d2a */
.L_x_3634:
[----:B------:R-:W-:Y:S05]  /*5a50*/  BSYNC B0 ;  /* 0x0000000000007941 */ /* 0x000fea0003800000 */
.L_x_3633:
[----:B------:R-:W-:Y:S01]  /*5a60*/  @!PT LDS RZ, [RZ] ;  /* 0x00000000fffff984 */ /* 0x000fe20000000800 */
[----:B------:R-:W-:Y:S01]  /*5a70*/  @!PT LDS RZ, [RZ] ;  /* 0x00000000fffff984 */ /* 0x000fe20000000800 */
[----:B------:R-:W-:Y:S01]  /*5a80*/  @!PT LDS RZ, [RZ] ;  /* 0x00000000fffff984 */ /* 0x000fe20000000800 */
[----:B------:R-:W-:Y:S01]  /*5a90*/  @!PT LDS RZ, [RZ] ;  /* 0x00000000fffff984 */ /* 0x000fe20000000800 */
[----:B------:R5:W-:Y:S06]  /*5aa0*/  MEMBAR.ALL.CTA ;  /* 0x0000000000007992 */ /* 0x000bec0000008000 */
[----:B-----5:R-:W5:Y:S02]  /*5ab0*/  FENCE.VIEW.ASYNC.S ;  /* 0x00000000000073c6 */ /* 0x020f640000000000 */
[----:B-----5:R1:W-:Y:S01]  /*5ac0*/  BAR.SYNC.DEFER_BLOCKING R214, 0x80 ;  /* 0x000200d60000751d */ /* 0x0203e20000010000 */
[----:B------:R-:W-:Y:S01]  /*5ad0*/  ISETP.NE.AND P5, PT, R89, RZ, PT ;  /* 0x000000ff5900720c */ /* 0x000fe20003fa5270 */
[----:B------:R-:W-:-:S02]  /*5ae0*/  VIADD R152, R152, 0x1 ;  /* 0x0000000198987836 */ /* 0x000fc40000000000 */
[----:B0-2---:R-:W-:-:S03]  /*5af0*/  @!P4 VIADD R88, R88, 0x324c0 ;  /* 0x000324c05858c836 */ /* 0x005fc60000000000 */
[C---:B------:R-:W-:Y:S02]  /*5b00*/  ISETP.NE.AND P3, PT, R152.reuse, 0x2, PT ;  /* 0x000000029800780c */ /* 0x040fe40003f65270 */
[----:B------:R-:W-:Y:S02]  /*5b10*/  @!P4 PRMT R88, RZ, 0x654, R88 ;  /* 0x00000654ff58c816 */ /* 0x000fe40000000058 */
[----:B-1-34-:R-:W-:Y:S02]  /*5b20*/  SEL R12, RZ, 0x1, P3 ;  /* 0x00000001ff0c7807 */ /* 0x01afe40001800000 */
[----:B------:R-:W-:Y:S02]  /*5b30*/  SEL R152, R152, RZ, P3 ;  /* 0x000000ff98987207 */ /* 0x000fe40001800000 */
[----:B------:R-:W-:Y:S01]  /*5b40*/  LOP3.LUT R157, R157, R12, RZ, 0x3c, !PT ;  /* 0x0000000c9d9d7212 */ /* 0x000fe200078e3cff */
[----:B------:R0:W-:Y:S01]  /*5b50*/  @!P4 SYNCS.ARRIVE.TRANS64.RED.A1T0 RZ, [R88+URZ], RZ ;  /* 0x000000ff58ffc9a7 */ /* 0x0001e2000810043f */
[----:B------:R-:W-:Y:S05]  /*5b60*/  @P5 BRA `(.L_x_3635) ;  /* 0xffffffcc00145947 */ /* 0x000fea000383ffff */
[----:B------:R-:W1:Y:S01]  /*5b70*/  S2R R13, SR_TID.X ;  /* 0x00000000000d7919 */ /* 0x000e620000002100 */
[----:B------:R-:W-:Y:S02]  /*5b80*/  PLOP3.LUT P0, PT, PT, PT, PT, 0x8, 0x0 ;  /* 0x000000000000781c */ /* 0x000fe40003f0e170 */
[----:B-1----:R-:W-:-:S04]  /*5b90*/  SHF.R.U32.HI R13, RZ, 0x7, R13 ;  /* 0x00000007ff0d7819 */ /* 0x002fc8000001160d */
[----:B------:R-:W-:-:S13]  /*5ba0*/  ISETP.NE.AND P5, PT, R13, 0x1, PT ;  /* 0x000000010d00780c */ /* 0x000fda0003fa5270 */
[----:B------:R-:W-:Y:S06]  /*5bb0*/  @!P5 BAR.ARV 0x9, 0x100 ;  /* 0x024400000000db1d */ /* 0x000fec0000002000 */
.L_x_3579:
[----:B------:R-:W1:Y:S01]  /*5bc0*/  S2R R0, SR_TID.X ;  /* 0x0000000000007919 */ /* 0x000e620000002100 */
[----:B------:R-:W2:Y:S01]  /*5bd0*/  LDC R15, c[0x0][0x448] ;  /* 0x00011200ff0f7b82 */ /* 0x000ea20000000800 */
[----:B------:R-:W-:Y:S01]  /*5be0*/  IMAD.MOV.U32 R12, RZ, RZ, 0x3000 ;  /* 0x00003000ff0c7424 */ /* 0x000fe200078e00ff */
[----:B------:R-:W3:Y:S01]  /*5bf0*/  S2R R3, SR_SWINHI ;  /* 0x0000000000037919 */ /* 0x000ee20000002f00 */
[----:B------:R-:W-:Y:S02]  /*5c00*/  IMAD.U32 R13, RZ, RZ, UR38 ;  /* 0x00000026ff0d7e24 */ /* 0x000fe4000f8e00ff */
[----:B------:R-:W-:Y:S01]  /*5c10*/  IMAD.MOV.U32 R9, RZ, RZ, 0x100 ;  /* 0x00000100ff097424 */ /* 0x000fe200078e00ff */
[----:B------:R-:W-:Y:S02]  /*5c20*/  STL [R1+0x70], R121 ;  /* 0x0000707901007387 */ /* 0x000fe40000100800 */
[----:B------:R-:W4:Y:S01]  /*5c30*/  LDC R14, c[0x0][0xa80] ;  /* 0x0002a000ff0e7b82 */ /* 0x000f220000000800 */
[----:B------:R-:W-:Y:S01]  /*5c40*/  IMAD.MOV.U32 R10, RZ, RZ, 0x1 ;  /* 0x00000001ff0a7424 */ /* 0x000fe200078e00ff */
[----:B------:R0:W-:Y:S01]  /*5c50*/  STL.64 [R1+0x18], R12 ;  /* 0x0000180c01007387 */ /* 0x0001e20000100a00 */
[----:B------:R-:W-:-:S02]  /*5c60*/  IMAD.MOV.U32 R11, RZ, RZ, RZ ;  /* 0x000000ffff0b7224 */ /* 0x000fc400078e00ff */
[----:B------:R-:W-:Y:S01]  /*5c70*/  IMAD.MOV.U32 R4, RZ, RZ, 0xc000 ;  /* 0x0000c000ff047424 */ /* 0x000fe200078e00ff */
[----:B------:R-:W-:Y:S01]  /*5c80*/  STL.128 [R1+0x430], RZ ;  /* 0x000430ff01007387 */ /* 0x000fe20000100c00 */
[----:B------:R-:W-:Y:S02]  /*5c90*/  IMAD.U32 R5, RZ, RZ, UR38 ;  /* 0x00000026ff057e24 */ /* 0x000fe4000f8e00ff */
[----:B------:R-:W-:Y:S01]  /*5ca0*/  IMAD.MOV.U32 R7, RZ, RZ, 0x100 ;  /* 0x00000100ff077424 */ /* 0x000fe200078e00ff */
[----:B------:R-:W-:Y:S01]  /*5cb0*/  STL.128 [R1+0x440], RZ ;  /* 0x000440ff01007387 */ /* 0x000fe20000100c00 */
[----:B------:R-:W-:Y:S02]  /*5cc0*/  IMAD.MOV.U32 R16, RZ, RZ, 0x1 ;  /* 0x00000001ff107424 */ /* 0x000fe400078e00ff */
[----:B------:R-:W-:Y:S01]  /*5cd0*/  IMAD.MOV.U32 R17, RZ, RZ, RZ ;  /* 0x000000ffff117224 */ /* 0x000fe200078e00ff */
[----:B------:R-:W-:Y:S01]  /*5ce0*/  STL.128 [R1+0x220], RZ ;  /* 0x000220ff01007387 */ /* 0x000fe20000100c00 */
[----:B------:R-:W-:-:S02]  /*5cf0*/  IMAD.U32 R30, RZ, RZ, UR37 ;  /* 0x00000025ff1e7e24 */ /* 0x000fc4000f8e00ff */
[----:B------:R-:W-:Y:S01]  /*5d00*/  IMAD.U32 R72, RZ, RZ, UR37 ;  /* 0x00000025ff487e24 */ /* 0x000fe2000f8e00ff */
[----:B------:R-:W-:Y:S01]  /*5d10*/  STL.128 [R1+0x230], RZ ;  /* 0x000230ff01007387 */ /* 0x000fe20000100c00 */
[----:B-1----:R-:W-:-:S03]  /*5d20*/  LOP3.LUT R0, R0, 0x7f, RZ, 0xc0, !PT ;  /* 0x0000007f00007812 */ /* 0x002fc600078ec0ff */
[----:B----4-:R-:W-:Y:S01]  /*5d30*/  STL [R1+0x450], R14 ;  /* 0x0004500e01007387 */ /* 0x010fe20000100800 */
[----:B------:R-:W-:Y:S02]  /*5d40*/  IADD3 R72, P5, R72, 0x70, RZ ;  /* 0x0000007048487810 */ /* 0x000fe40007fbe0ff */
[----:B------:R-:W-:Y:S01]  /*5d50*/  ISETP.NE.AND P1, PT, R0, RZ, PT ;  /* 0x000000ff0000720c */ /* 0x000fe20003f25270 */
[----:B------:R-:W-:Y:S01]  /*5d60*/  STL.128 [R1+0x240], RZ ;  /* 0x000240ff01007387 */ /* 0x000fe20000100c00 */
[----:B------:R-:W-:Y:S02]  /*5d70*/  MOV R28, R144 ;  /* 0x00000090001c7202 */ /* 0x000fe40000000f00 */
[----:B---3--:R-:W-:Y:S02]  /*5d80*/  MOV R29, R3 ;  /* 0x00000003001d7202 */ /* 0x008fe40000000f00 */
[----:B------:R-:W-:Y:S01]  /*5d90*/  SEL R8, RZ, 0x1, P1 ;  /* 0x00000001ff087807 */ /* 0x000fe20000800000 */
[----:B------:R-:W-:Y:S01]  /*5da0*/  STL.128 [R1+0x250], RZ ;  /* 0x000250ff01007387 */ /* 0x000fe20000100c00 */
[----:B0-----:R-:W-:-:S02]  /*5db0*/  IADD3 R12, P1, R28, 0x32430, RZ ;  /* 0x000324301c0c7810 */ /* 0x001fc40007f3e0ff */
[C---:B------:R-:W-:Y:S01]  /*5dc0*/  IADD3 R0, P3, R28.reuse, 0x32450, RZ ;  /* 0x000324501c007810 */ /* 0x040fe20007f7e0ff */
[----:B------:R-:W-:Y:S01]  /*5dd0*/  IMAD.MOV.U32 R6, RZ, RZ, R8 ;  /* 0x000000ffff067224 */ /* 0x000fe200078e0008 */
[C---:B------:R-:W-:Y:S01]  /*5de0*/  IADD3 R3, P4, R28.reuse, 0x32460, RZ ;  /* 0x000324601c037810 */ /* 0x040fe20007f9e0ff */
[--C-:B------:R-:W-:Y:S01]  /*5df0*/  IMAD.X R13, RZ, RZ, R29.reuse, P1 ;  /* 0x000000ffff0d7224 */ /* 0x100fe200008e061d */
[----:B--2---:R-:W-:Y:S01]  /*5e00*/  ISETP.NE.AND P1, PT, R15, 0x1, PT ;  /* 0x000000010f00780c */ /* 0x004fe20003f25270 */
[----:B------:R0:W-:Y:S04]  /*5e10*/  STL.128 [R1+0x20], R8 ;  /* 0x0000200801007387 */ /* 0x0001e80000100c00 */
[----:B------:R1:W-:Y:S04]  /*5e20*/  STL.128 [R1+0x50], R4 ;  /* 0x0000500401007387 */ /* 0x0003e80000100c00 */
[----:B------:R-:W-:Y:S04]  /*5e30*/  STL.64 [R1+0x8], R12 ;  /* 0x0000080c01007387 */ /* 0x000fe80000100a00 */
[----:B------:R-:W-:Y:S01]  /*5e40*/  STL.128 [R1+0x260], RZ ;  /* 0x000260ff01007387 */ /* 0x000fe20000100c00 */
[--C-:B0-----:R-:W-:Y:S01]  /*5e50*/  IMAD.X R11, RZ, RZ, R29.reuse, P3 ;  /* 0x000000ffff0b7224 */ /* 0x101fe200018e061d */
[----:B------:R-:W-:Y:S01]  /*5e60*/  IADD3 R8, P2, R28, 0x32440, RZ ;  /* 0x000324401c087810 */ /* 0x000fe20007f5e0ff */
[----:B------:R-:W-:Y:S01]  /*5e70*/  IMAD.X R10, RZ, RZ, R29, P4 ;  /* 0x000000ffff0a7224 */ /* 0x000fe200020e061d */
[----:B------:R-:W-:Y:S01]  /*5e80*/  STL.128 [R1+0x270], RZ ;  /* 0x000270ff01007387 */ /* 0x000fe20000100c00 */
[----:B-1----:R-:W-:Y:S01]  /*5e90*/  IMAD.MOV.U32 R4, RZ, RZ, R0 ;  /* 0x000000ffff047224 */ /* 0x002fe200078e0000 */
[----:B------:R-:W-:Y:S01]  /*5ea0*/  IADD3 R30, P4, R30, 0x38, RZ ;  /* 0x000000381e1e7810 */ /* 0x000fe20007f9e0ff */
[----:B------:R-:W-:Y:S01]  /*5eb0*/  IMAD.MOV.U32 R5, RZ, RZ, R11 ;  /* 0x000000ffff057224 */ /* 0x000fe200078e000b */
[----:B------:R-:W-:Y:S01]  /*5ec0*/  STL.128 [R1+0x280], RZ ;  /* 0x000280ff01007387 */ /* 0x000fe20000100c00 */
[----:B------:R-:W-:-:S02]  /*5ed0*/  IMAD.MOV.U32 R6, RZ, RZ, R3 ;  /* 0x000000ffff067224 */ /* 0x000fc400078e0003 */
[----:B------:R-:W-:Y:S01]  /*5ee0*/  IMAD.MOV.U32 R7, RZ, RZ, R10 ;  /* 0x000000ffff077224 */ /* 0x000fe200078e000a */
[----:B------:R-:W0:Y:S01]  /*5ef0*/  @P1 LDC R3, c[0x0][0x44c] ;  /* 0x00011300ff031b82 */ /* 0x000e220000000800 */
[----:B------:R-:W-:Y:S01]  /*5f00*/  IMAD.X R9, RZ, RZ, R29, P2 ;  /* 0x000000ffff097224 */ /* 0x000fe200010e061d */
[----:B------:R-:W-:Y:S01]  /*5f10*/  STL.128 [R1+0x290], RZ ;  /* 0x000290ff01007387 */ /* 0x000fe20000100c00 */
[----:B------:R-:W-:-:S03]  /*5f20*/  VIADD R0, R191, 0x7f ;  /* 0x0000007fbf007836 */ /* 0x000fc60000000000 */
[----:B------:R1:W-:Y:S04]  /*5f30*/  STL.128 [R1+0x40], R4 ;  /* 0x0000400401007387 */ /* 0x0003e80000100c00 */
[----:B------:R2:W-:Y:S04]  /*5f40*/  STL.64 [R1+0x68], R6 ;  /* 0x0000680601007387 */ /* 0x0005e80000100a00 */
[----:B------:R-:W-:Y:S04]  /*5f50*/  STL.64 [R1+0x10], R8 ;  /* 0x0000100801007387 */ /* 0x000fe80000100a00 */
[----:B------:R-:W-:Y:S01]  /*5f60*/  STL.64 [R1+0x30], R8 ;  /* 0x0000300801007387 */ /* 0x000fe20000100a00 */
[----:B-1----:R-:W1:Y:S03]  /*5f70*/  @P1 LDC R4, c[0x0][0x450] ;  /* 0x00011400ff041b82 */ /* 0x002e660000000800 */
[----:B------:R-:W-:Y:S01]  /*5f80*/  STL.128 [R1+0x2a0], RZ ;  /* 0x0002a0ff01007387 */ /* 0x000fe20000100c00 */
[----:B0-----:R-:W-:-:S03]  /*5f90*/  @P1 IMAD.HI.U32 R3, R0, R3, RZ ;  /* 0x0000000300031227 */ /* 0x001fc600078e00ff */
[----:B------:R-:W-:Y:S01]  /*5fa0*/  STL.128 [R1+0x2b0], RZ ;  /* 0x0002b0ff01007387 */ /* 0x000fe20000100c00 */
[----:B--2---:R-:W0:Y:S03]  /*5fb0*/  LDC.64 R6, c[0x0][0xad8] ;  /* 0x0002b600ff067b82 */ /* 0x004e260000000a00 */
[----:B------:R-:W-:Y:S04]  /*5fc0*/  STL.128 [R1+0x2c0], RZ ;  /* 0x0002c0ff01007387 */ /* 0x000fe80000100c00 */
[----:B------:R-:W-:Y:S04]  /*5fd0*/  STL.128 [R1+0x2d0], RZ ;  /* 0x0002d0ff01007387 */ /* 0x000fe80000100c00 */
[----:B------:R-:W-:Y:S04]  /*5fe0*/  STL.128 [R1+0x2e0], RZ ;  /* 0x0002e0ff01007387 */ /* 0x000fe80000100c00 */
[----:B------:R-:W-:Y:S01]  /*5ff0*/  STL.128 [R1+0x2f0], RZ ;  /* 0x0002f0ff01007387 */ /* 0x000fe20000100c00 */
[----:B-1----:R-:W-:-:S03]  /*6000*/  @P1 SHF.R.U32.HI R0, RZ, R4, R3 ;  /* 0x00000004ff001219 */ /* 0x002fc60000011603 */
[----:B------:R-:W-:Y:S04]  /*6010*/  STL.128 [R1+0x300], RZ ;  /* 0x000300ff01007387 */ /* 0x000fe80000100c00 */
[----:B------:R-:W-:Y:S01]  /*6020*/  STL.128 [R1+0x310], RZ ;  /* 0x000310ff01007387 */ /* 0x000fe20000100c00 */
[----:B0-----:R-:W-:-:S03]  /*6030*/  ISETP.GE.AND P6, PT, R7, 0x1, PT ;  /* 0x000000010700780c */ /* 0x001fc60003fc6270 */
[----:B------:R-:W-:Y:S04]  /*6040*/  STL.128 [R1+0x320], RZ ;  /* 0x000320ff01007387 */ /* 0x000fe80000100c00 */
        /* <DEDUP_REMOVED lines=15> */
[----:B------:R-:W-:Y:S04]  /*6140*/  STL.64 [R1], RZ ;  /* 0x000000ff01007387 */ /* 0x000fe80000100a00 */
[----:B------:R-:W-:Y:S04]  /*6150*/  STL.64 [R1+0x38], RZ ;  /* 0x000038ff01007387 */ /* 0x000fe80000100a00 */
[----:B------:R0:W-:Y:S02]  /*6160*/  STL.64 [R1+0x60], R16 ;  /* 0x0000601001007387 */ /* 0x0001e40000100a00 */
[----:B0-----:R-:W-:-:S02]  /*6170*/  IMAD.U32 R17, RZ, RZ, UR37 ;  /* 0x00000025ff117e24 */ /* 0x001fc4000f8e00ff */
[----:B------:R-:W-:-:S03]  /*6180*/  IMAD.U32 R16, RZ, RZ, UR37 ;  /* 0x00000025ff107e24 */ /* 0x000fc6000f8e00ff */
[----:B------:R-:W-:Y:S02]  /*6190*/  IADD3 R17, P2, R17, 0x430, RZ ;  /* 0x0000043011117810 */ /* 0x000fe40007f5e0ff */
[----:B------:R-:W-:Y:S01]  /*61a0*/  IADD3 R16, P3, R16, 0x220, RZ ;  /* 0x0000022010107810 */ /* 0x000fe20007f7e0ff */
[----:B------:R-:W-:-:S12]  /*61b0*/  @P0 BRA `(.L_x_3636) ;  /* 0x00000000000c0947 */ /* 0x000fd80003800000 */
[----:B------:R-:W0:Y:S01]  /*61c0*/  FENCE.VIEW.ASYNC.G ;  /* 0x00000000000073c6 */ /* 0x000e220000000100 */
[----:B------:R-:W-:Y:S05]  /*61d0*/  WARPSYNC.ALL ;  /* 0x0000000000007948 */ /* 0x000fea0003800000 */
[----:B0-----:R-:W-:Y:S06]  /*61e0*/  BAR.ARV 0xc, 0x180 ;  /* 0x0306000000007b1d */ /* 0x001fec0000002000 */
.L_x_3636:
[----:B------:R-:W-:Y:S02]  /*61f0*/  IMAD.IADD R3, R179, 0x1, R0 ;  /* 0x00000001b3037824 */ /* 0x000fe400078e0200 */
[----:B------:R-:W-:Y:S02]  /*6200*/  IMAD.X R44, RZ, RZ, UR36, P2 ;  /* 0x00000024ff2c7e24 */ /* 0x000fe400090e06ff */
[----:B------:R-:W-:Y:S02]  /*6210*/  IMAD.X R45, RZ, RZ, UR36, P3 ;  /* 0x00000024ff2d7e24 */ /* 0x000fe400098e06ff */
[----:B------:R-:W-:Y:S02]  /*6220*/  IMAD.X R51, RZ, RZ, UR36, P4 ;  /* 0x00000024ff337e24 */ /* 0x000fe4000a0e06ff */
[----:B------:R-:W-:Y:S02]  /*6230*/  IMAD.X R73, RZ, RZ, UR36, P5 ;  /* 0x00000024ff497e24 */ /* 0x000fe4000a8e06ff */
        /* <DEDUP_REMOVED lines=13> */
.L_x_3639:
[----:B------:R-:W-:-:S13]  /*6310*/  ISETP.NE.AND P0, PT, R7, 0x1, PT ;  /* 0x000000010700780c */ /* 0x000fda0003f05270 */
[----:B------:R-:W0:Y:S02]  /*6320*/  @P0 LDC.64 R4, c[0x0][0xae0] ;  /* 0x0002b800ff040b82 */ /* 0x000e240000000a00 */
[----:B0-----:R-:W-:-:S05]  /*6330*/  @P0 IMAD.HI.U32 R4, R0, R4, RZ ;  /* 0x0000000400040227 */ /* 0x001fca00078e00ff */
[----:B------:R-:W-:-:S07]  /*6340*/  @P0 SHF.R.U32.HI R0, RZ, R5, R4 ;  /* 0x00000005ff000219 */ /* 0x000fce0000011604 */
.L_x_3640:
[----:B------:R-:W-:Y:S05]  /*6350*/  BSYNC B0 ;  /* 0x0000000000007941 */ /* 0x000fea0003800000 */
.L_x_3638:
[----:B------:R-:W-:-:S05]  /*6360*/  IMAD R3, R0, R7, R7 ;  /* 0x0000000700037224 */ /* 0x000fca00078e0207 */
[----:B------:R-:W-:-:S07]  /*6370*/  VIMNMX R6, R6, R3, PT ;  /* 0x0000000306067248 */ /* 0x000fce0003fe0100 */
.L_x_3637:
[----:B------:R-:W0:Y:S01]  /*6380*/  @P1 LDC R0, c[0x0][0x44c] ;  /* 0x00011300ff001b82 */ /* 0x000e220000000800 */
[----:B------:R-:W-:Y:S01]  /*6390*/  VIADD R6, R6, 0x5f ;  /* 0x0000005f06067836 */ /* 0x000fe20000000000 */
[----:B------:R-:W-:Y:S01]  /*63a0*/  ULDC UR4, c[0x0][0xad4] ;  /* 0x0002b50000047ab9 */ /* 0x000fe20000000800 */
[----:B------:R-:W-:Y:S02]  /*63b0*/  IMAD.MOV.U32 R5, RZ, RZ, R191 ;  /* 0x000000ffff057224 */ /* 0x000fe400078e00bf */
[----:B------:R-:W-:-:S03]  /*63c0*/  IMAD.HI R6, R6, 0x2aaaaaab, RZ ;  /* 0x2aaaaaab06067827 */ /* 0x000fc600078e02ff */
[----:B------:R-:W1:Y:S02]  /*63d0*/  @P1 LDC R9, c[0x0][0x450] ;  /* 0x00011400ff091b82 */ /* 0x000e640000000800 */
[----:B------:R-:W-:-:S04]  /*63e0*/  SHF.R.U32.HI R3, RZ, 0x1f, R6 ;  /* 0x0000001fff037819 */ /* 0x000fc80000011606 */
[----:B------:R-:W-:-:S04]  /*63f0*/  LEA.HI.SX32 R6, R6, R3, 0x1c ;  /* 0x0000000306067211 */ /* 0x000fc800078fe2ff */
[----:B------:R-:W-:Y:S01]  /*6400*/  VIMNMX R177, R177, R6, PT ;  /* 0x00000006b1b17248 */ /* 0x000fe20003fe0100 */
        /* <DEDUP_REMOVED lines=15> */
.L_x_3643:
[----:B------:R-:W-:-:S13]  /*6500*/  ISETP.NE.AND P0, PT, R7, 0x1, PT ;  /* 0x000000010700780c */ /* 0x000fda0003f05270 */
[----:B------:R-:W0:Y:S02]  /*6510*/  @P0 LDC.64 R4, c[0x0][0xae0] ;  /* 0x0002b800ff040b82 */ /* 0x000e240000000a00 */
[----:B0-----:R-:W-:-:S05]  /*6520*/  @P0 IMAD.HI.U32 R4, R0, R4, RZ ;  /* 0x0000000400040227 */ /* 0x001fca00078e00ff */
[----:B------:R-:W-:-:S07]  /*6530*/  @P0 SHF.R.U32.HI R0, RZ, R5, R4 ;  /* 0x00000005ff000219 */ /* 0x000fce0000011604 */
.L_x_3644:
[----:B------:R-:W-:Y:S05]  /*6540*/  BSYNC B0 ;  /* 0x0000000000007941 */ /* 0x000fea0003800000 */
.L_x_3642:
[----:B------:R-:W-:-:S05]  /*6550*/  IMAD R0, R0, R7, RZ ;  /* 0x0000000700007224 */ /* 0x000fca00078e02ff */
[----:B------:R-:W-:-:S07]  /*6560*/  VIMNMX R3, R3, R0, !PT ;  /* 0x0000000003037248 */ /* 0x000fce0007fe0100 */
.L_x_3641:
[----:B------:R-:W-:Y:S01]  /*6570*/  IMAD.HI R3, R3, 0x2aaaaaab, RZ ;  /* 0x2aaaaaab03037827 */ /* 0x000fe200078e02ff */
[----:B------:R-:W-:-:S04]  /*6580*/  PLOP3.LUT P0, PT, PT, PT, PT, 0x80, 0x0 ;  /* 0x000000000000781c */ /* 0x000fc80003f0f070 */
[----:B------:R-:W-:-:S04]  /*6590*/  SHF.R.U32.HI R0, RZ, 0x1f, R3 ;  /* 0x0000001fff007819 */ /* 0x000fc80000011603 */
[----:B------:R-:W-:-:S04]  /*65a0*/  LEA.HI.SX32 R0, R3, R0, 0x1c ;  /* 0x0000000003007211 */ /* 0x000fc800078fe2ff */
[----:B------:R-:W-:-:S04]  /*65b0*/  VIMNMX R165, RZ, R0, !PT ;  /* 0x00000000ffa57248 */ /* 0x000fc80007fe0100 */
[----:B------:R-:W-:-:S13]  /*65c0*/  ISETP.GT.AND P1, PT, R177, R165, PT ;  /* 0x000000a5b100720c */ /* 0x000fda0003f24270 */
[----:B------:R-:W-:Y:S05]  /*65d0*/  @!P1 BRA `(.L_x_3645) ;  /* 0x0000024000609947 */ /* 0x000fea0003800000 */
[----:B------:R0:W-:Y:S01]  /*65e0*/  STL.64 [R1+0x78], RZ ;  /* 0x000078ff01007387 */ /* 0x0001e20000100a00 */
[----:B------:R-:W-:Y:S01]  /*65f0*/  IMAD.U32 R47, RZ, RZ, UR37 ;  /* 0x00000025ff2f7e24 */ /* 0x000fe2000f8e00ff */
[----:B------:R-:W-:Y:S01]  /*6600*/  UMOV UR4, 0xffffffff ;  /* 0xffffffff00047882 */ /* 0x000fe20000000000 */
[----:B------:R-:W-:Y:S02]  /*6610*/  IMAD.U32 R49, RZ, RZ, UR37 ;  /* 0x00000025ff317e24 */ /* 0x000fe4000f8e00ff */
[----:B------:R-:W-:Y:S01]  /*6620*/  IMAD.U32 R42, RZ, RZ, UR37 ;  /* 0x00000025ff2a7e24 */ /* 0x000fe2000f8e00ff */
[----:B------:R-:W-:Y:S01]  /*6630*/  IADD3 R47, P0, R47, 0x118, RZ ;  /* 0x000001182f2f7810 */ /* 0x000fe20007f1e0ff */
[----:B------:R-:W-:Y:S01]  /*6640*/  IMAD.U32 R57, RZ, RZ, UR37 ;  /* 0x00000025ff397e24 */ /* 0x000fe2000f8e00ff */
[----:B------:R-:W-:Y:S01]  /*6650*/  IADD3 R49, P1, R49, 0x110, RZ ;  /* 0x0000011031317810 */ /* 0x000fe20007f3e0ff */
[----:B------:R-:W-:Y:S01]  /*6660*/  IMAD.U32 R34, RZ, RZ, UR37 ;  /* 0x00000025ff227e24 */ /* 0x000fe2000f8e00ff */
[----:B------:R-:W-:Y:S01]  /*6670*/  IADD3 R42, P2, R42, 0xa8, RZ ;  /* 0x000000a82a2a7810 */ /* 0x000fe20007f5e0ff */
[----:B------:R-:W-:Y:S01]  /*6680*/  IMAD.U32 R40, RZ, RZ, UR37 ;  /* 0x00000025ff287e24 */ /* 0x000fe2000f8e00ff */
[----:B------:R-:W-:Y:S01]  /*6690*/  IADD3 R57, P3, R57, 0x98, RZ ;  /* 0x0000009839397810 */ /* 0x000fe20007f7e0ff */
[----:B------:R-:W-:Y:S01]  /*66a0*/  IMAD.X R46, RZ, RZ, UR36, P0 ;  /* 0x00000024ff2e7e24 */ /* 0x000fe200080e06ff */
[----:B------:R-:W-:Y:S01]  /*66b0*/  IADD3 R34, P4, R34, 0x78, RZ ;  /* 0x0000007822227810 */ /* 0x000fe20007f9e0ff */
[----:B------:R-:W-:Y:S01]  /*66c0*/  IMAD.X R48, RZ, RZ, UR36, P1 ;  /* 0x00000024ff307e24 */ /* 0x000fe200088e06ff */
[----:B------:R-:W-:Y:S01]  /*66d0*/  IADD3 R40, P5, R40, 0x80, RZ ;  /* 0x0000008028287810 */ /* 0x000fe20007fbe0ff */
[----:B------:R-:W-:-:S02]  /*66e0*/  IMAD.X R43, RZ, RZ, UR36, P2 ;  /* 0x00000024ff2b7e24 */ /* 0x000fc400090e06ff */
[----:B------:R-:W-:Y:S02]  /*66f0*/  IMAD.X R50, RZ, RZ, UR36, P3 ;  /* 0x00000024ff327e24 */ /* 0x000fe400098e06ff */
[----:B------:R-:W-:Y:S02]  /*6700*/  IMAD.X R35, RZ, RZ, UR36, P4 ;  /* 0x00000024ff237e24 */ /* 0x000fe4000a0e06ff */
[----:B------:R-:W-:Y:S01]  /*6710*/  IMAD.X R41, RZ, RZ, UR36, P5 ;  /* 0x00000024ff297e24 */ /* 0x000fe2000a8e06ff */
[----:B0-----:R-:W-:Y:S06]  /*6720*/  BRA.DIV UR4, `(.L_x_3646) ;  /* 0x000002fe04747947 */ /* 0x001fec000b800000 */
[----:B------:R0:W1:Y:S02]  /*6730*/  SHFL.IDX PT, R14, R231, RZ, 0x1f ;  /* 0x00001fffe70e7589 */ /* 0x00006400000e0000 */
.L_x_3975:
[----:B-1----:R-:W-:Y:S01]  /*6740*/  LEA.HI R0, R14, R14, RZ, 0x1 ;  /* 0x0000000e0e007211 */ /* 0x002fe200078f08ff */
[C---:B------:R-:W-:Y:S01]  /*6750*/  VIADD R61, R144.reuse, 0x18400 ;  /* 0x00018400903d7836 */ /* 0x040fe20000000000 */
[----:B------:R-:W-:Y:S01]  /*6760*/  STL.128 [R1+0xb0], RZ ;  /* 0x0000b0ff01007387 */ /* 0x000fe20000100c00 */
[----:B------:R-:W-:Y:S01]  /*6770*/  VIADD R8, R144, 0x400 ;  /* 0x0000040090087836 */ /* 0x000fe20000000000 */
[----:B------:R-:W-:Y:S01]  /*6780*/  LOP3.LUT R3, R0, 0x7fffe, RZ, 0xc0, !PT ;  /* 0x0007fffe00037812 */ /* 0x000fe200078ec0ff */
[----:B------:R-:W-:Y:S01]  /*6790*/  IMAD.MOV.U32 R4, RZ, RZ, 0x1 ;  /* 0x00000001ff047424 */ /* 0x000fe200078e00ff */
[----:B------:R-:W-:Y:S01]  /*67a0*/  STL.128 [R1+0xc0], RZ ;  /* 0x0000c0ff01007387 */ /* 0x000fe20000100c00 */
[----:B------:R-:W-:Y:S01]  /*67b0*/  IMAD.MOV.U32 R5, RZ, RZ, RZ ;  /* 0x000000ffff057224 */ /* 0x000fe200078e00ff */
[----:B------:R-:W-:Y:S01]  /*67c0*/  SHF.R.U32.HI R8, RZ, 0x4, R8 ;  /* 0x00000004ff087819 */ /* 0x000fe20000011608 */
[----:B------:R-:W-:Y:S01]  /*67d0*/  IMAD.IADD R0, R14, 0x1, -R3 ;  /* 0x000000010e007824 */ /* 0x000fe200078e0a03 */
[----:B------:R-:W-:Y:S01]  /*67e0*/  STL.128 [R1+0xd0], RZ ;  /* 0x0000d0ff01007387 */ /* 0x000fe20000100c00 */
[----:B------:R-:W-:Y:S01]  /*67f0*/  VIADD R3, R144, 0x1c400 ;  /* 0x0001c40090037836 */ /* 0x000fe20000000000 */
[----:B------:R-:W-:Y:S01]  /*6800*/  LOP3.LUT R8, R8, 0x3fff, RZ, 0xc0, !PT ;  /* 0x00003fff08087812 */ /* 0x000fe200078ec0ff */
[----:B------:R-:W-:Y:S01]  /*6810*/  IMAD R0, R0, 0x2000, R61 ;  /* 0x0000200000007824 */ /* 0x000fe200078e023d */
[----:B------:R-:W-:Y:S01]  /*6820*/  STL.128 [R1+0xe0], RZ ;  /* 0x0000e0ff01007387 */ /* 0x000fe20000100c00 */
[----:B------:R-:W-:Y:S01]  /*6830*/  IMAD.MOV.U32 R6, RZ, RZ, 0x1 ;  /* 0x00000001ff067424 */ /* 0x000fe200078e00ff */
[----:B------:R-:W-:Y:S01]  /*6840*/  SHF.R.U32.HI R3, RZ, 0x4, R3 ;  /* 0x00000004ff037819 */ /* 0x000fe20000011603 */
[----:B------:R-:W-:Y:S01]  /*6850*/  VIADD R9, R0, 0xa000 ;  /* 0x0000a00000097836 */ /* 0x000fe20000000000 */
[----:B------:R-:W-:Y:S01]  /*6860*/  SHF.R.U32.HI R0, RZ, 0x4, R0 ;  /* 0x00000004ff007819 */ /* 0x000fe20000011600 */
[----:B------:R-:W-:Y:S01]  /*6870*/  IMAD.MOV.U32 R7, RZ, RZ, RZ ;  /* 0x000000ffff077224 */ /* 0x000fe200078e00ff */
[----:B------:R-:W-:Y:S01]  /*6880*/  LOP3.LUT R3, R3, 0x3fff, RZ, 0xc0, !PT ;  /* 0x00003fff03037812 */ /* 0x000fe200078ec0ff */
[----:B------:R-:W-:Y:S01]  /*6890*/  IMAD.MOV.U32 R12, RZ, RZ, 0x1 ;  /* 0x00000001ff0c7424 */ /* 0x000fe200078e00ff */
[----:B------:R-:W-:Y:S01]  /*68a0*/  SHF.R.U32.HI R9, RZ, 0x4, R9 ;  /* 0x00000004ff097819 */ /* 0x000fe20000011609 */
[----:B------:R-:W-:Y:S01]  /*68b0*/  IMAD.MOV.U32 R13, RZ, RZ, RZ ;  /* 0x000000ffff0d7224 */ /* 0x000fe200078e00ff */
[----:B------:R-:W-:Y:S01]  /*68c0*/  LOP3.LUT R3, R3, 0x10000, RZ, 0xfc, !PT ;  /* 0x0001000003037812 */ /* 0x000fe200078efcff */
[----:B------:R1:W-:Y:S01]  /*68d0*/  STL.128 [R1+0x80], R4 ;  /* 0x0000800401007387 */ /* 0x0003e20000100c00 */
[----:B------:R-:W-:Y:S01]  /*68e0*/  LOP3.LUT R9, R9, 0x3fff, RZ, 0xc0, !PT ;  /* 0x00003fff09097812 */ /* 0x000fe200078ec0ff */
[----:B------:R-:W-:Y:S01]  /*68f0*/  IMAD.MOV.U32 R11, RZ, RZ, 0x40000040 ;  /* 0x40000040ff0b7424 */ /* 0x000fe200078e00ff */
[----:B------:R-:W-:Y:S01]  /*6900*/  LOP3.LUT R0, R0, 0x3fff, RZ, 0xc0, !PT ;  /* 0x00003fff00007812 */ /* 0x000fe200078ec0ff */
[----:B------:R2:W-:Y:S01]  /*6910*/  STL.64 [R1+0x90], R12 ;  /* 0x0000900c01007387 */ /* 0x0005e20000100a00 */
[----:B------:R-:W-:Y:S01]  /*6920*/  LOP3.LUT R10, R8, 0x10000, RZ, 0xfc, !PT ;  /* 0x00010000080a7812 */ /* 0x000fe200078efcff */
[----:B------:R-:W-:Y:S01]  /*6930*/  IMAD.U32 R33, RZ, RZ, UR37 ;  /* 0x00000025ff217e24 */ /* 0x000fe2000f8e00ff */
[----:B------:R-:W-:Y:S01]  /*6940*/  LOP3.LUT P0, RZ, R61, 0x1bf, RZ, 0xc0, !PT ;  /* 0x000001bf3dff7812 */ /* 0x000fe2000780c0ff */
[----:B------:R3:W-:Y:S01]  /*6950*/  STL.128 [R1+0xf0], RZ ;  /* 0x0000f0ff01007387 */ /* 0x0007e20000100c00 */
[----:B------:R-:W-:Y:S01]  /*6960*/  IMAD.U32 R37, RZ, RZ, UR37 ;  /* 0x00000025ff257e24 */ /* 0x000fe2000f8e00ff */
[----:B------:R-:W-:Y:S01]  /*6970*/  BSSY B6, `(.L_x_3647) ;  /* 0x0000028000067945 */ /* 0x000fe20003800000 */
[----:B------:R-:W-:Y:S01]  /*6980*/  IMAD.U32 R39, RZ, RZ, UR37 ;  /* 0x00000025ff277e24 */ /* 0x000fe2000f8e00ff */
[----:B------:R3:W-:Y:S01]  /*6990*/  STL.128 [R1+0x100], RZ ;  /* 0x000100ff01007387 */ /* 0x0007e20000100c00 */
[----:B------:R-:W-:Y:S01]  /*69a0*/  IMAD.U32 R31, RZ, RZ, UR37 ;  /* 0x00000025ff1f7e24 */ /* 0x000fe2000f8e00ff */
[----:B------:R-:W-:-:S02]  /*69b0*/  IADD3 R33, P1, R33, 0x88, RZ ;  /* 0x0000008821217810 */ /* 0x000fc40007f3e0ff */
[----:B-1----:R-:W-:Y:S01]  /*69c0*/  LOP3.LUT R6, R8, 0x3000000, RZ, 0xfc, !PT ;  /* 0x0300000008067812 */ /* 0x002fe200078efcff */
[----:B------:R-:W-:Y:S01]  /*69d0*/  IMAD.MOV.U32 R4, RZ, RZ, R3 ;  /* 0x000000ffff047224 */ /* 0x000fe200078e0003 */
[----:B------:R-:W-:Y:S01]  /*69e0*/  LOP3.LUT R8, R9, 0x10000, RZ, 0xfc, !PT ;  /* 0x0001000009087812 */ /* 0x000fe200078efcff */
[----:B------:R-:W-:Y:S01]  /*69f0*/  IMAD.MOV.U32 R5, RZ, RZ, 0x40000040 ;  /* 0x40000040ff057424 */ /* 0x000fe200078e00ff */
[----:B--2---:R-:W-:Y:S01]  /*6a00*/  LOP3.LUT R12, R0, 0x10000, RZ, 0xfc, !PT ;  /* 0x00010000000c7812 */ /* 0x004fe200078efcff */
[----:B------:R-:W-:Y:S01]  /*6a10*/  IMAD.MOV.U32 R7, RZ, RZ, 0x40000040 ;  /* 0x40000040ff077424 */ /* 0x000fe200078e00ff */
[----:B------:R-:W-:Y:S01]  /*6a20*/  IADD3 R37, P2, R37, 0x90, RZ ;  /* 0x0000009025257810 */ /* 0x000fe20007f5e0ff */
[----:B------:R-:W-:Y:S01]  /*6a30*/  IMAD.MOV.U32 R13, RZ, RZ, 0x40000040 ;  /* 0x40000040ff0d7424 */ /* 0x000fe200078e00ff */
[----:B------:R-:W-:Y:S01]  /*6a40*/  IADD3 R39, P3, R39, 0xa0, RZ ;  /* 0x000000a027277810 */ /* 0x000fe20007f7e0ff */
[----:B------:R-:W-:Y:S01]  /*6a50*/  IMAD.MOV.U32 R9, RZ, RZ, 0x40000040 ;  /* 0x40000040ff097424 */ /* 0x000fe200078e00ff */
[----:B------:R3:W-:Y:S01]  /*6a60*/  STL.128 [R1+0xa0], R4 ;  /* 0x0000a00401007387 */ /* 0x0007e20000100c00 */
[----:B------:R-:W-:Y:S01]  /*6a70*/  IADD3 R31, P4, R31, 0xb0, RZ ;  /* 0x000000b01f1f7810 */ /* 0x000fe20007f9e0ff */
[----:B------:R-:W-:-:S02]  /*6a80*/  IMAD.X R36, RZ, RZ, UR36, P1 ;  /* 0x00000024ff247e24 */ /* 0x000fc400088e06ff */
[----:B------:R3:W-:Y:S01]  /*6a90*/  STL.64 [R1+0x98], R12 ;  /* 0x0000980c01007387 */ /* 0x0007e20000100a00 */
[----:B------:R-:W-:Y:S02]  /*6aa0*/  IMAD.X R56, RZ, RZ, UR36, P2 ;  /* 0x00000024ff387e24 */ /* 0x000fe400090e06ff */
[----:B------:R-:W-:Y:S01]  /*6ab0*/  IMAD.X R58, RZ, RZ, UR36, P3 ;  /* 0x00000024ff3a7e24 */ /* 0x000fe200098e06ff */
[----:B------:R3:W-:Y:S01]  /*6ac0*/  STL.128 [R1+0x110], R8 ;  /* 0x0001100801007387 */ /* 0x0007e20000100c00 */
[----:B------:R-:W-:Y:S01]  /*6ad0*/  IMAD.X R52, RZ, RZ, UR36, P4 ;  /* 0x00000024ff347e24 */ /* 0x000fe2000a0e06ff */
[----:B------:R-:W-:Y:S06]  /*6ae0*/  @!P0 BRA `(.L_x_3648) ;  /* 0x0000000000408947 */ /* 0x000fec0003800000 */
[----:B------:R-:W-:Y:S01]  /*6af0*/  MOV R0, 0x0 ;  /* 0x0000000000007802 */ /* 0x000fe20000000f00 */
[----:B------:R-:W-:Y:S01]  /*6b00*/  ULDC.64 UR4, c[0x4][0x98] ;  /* 0x0100260000047ab9 */ /* 0x000fe20000000a00 */
[----:B------:R-:W-:Y:S01]  /*6b10*/  ULDC.64 UR6, c[0x4][0xa0] ;  /* 0x0100280000067ab9 */ /* 0x000fe20000000a00 */
[----:B---3--:R-:W-:Y:S01]  /*6b20*/  IMAD.U32 R4, RZ, RZ, UR4 ;  /* 0x00000004ff047e24 */ /* 0x008fe2000f8e00ff */
        /* <DEDUP_REMOVED lines=12> */
.L_x_3648:
[----:B------:R-:W-:Y:S05]  /*6bf0*/  BSYNC B6 ;  /* 0x0000000000067941 */ /* 0x000fea0003800000 */
.L_x_3647:
[----:B------:R-:W1:Y:S01]  /*6c00*/  S2R R20, SR_TID.X ;  /* 0x0000000000147919 */ /* 0x000e620000002100 */
[----:B---3--:R-:W2:Y:S01]  /*6c10*/  LDC.64 R6, c[0x0][0xad8] ;  /* 0x0002b600ff067b82 */ /* 0x008ea20000000a00 */
[----:B------:R-:W-:Y:S01]  /*6c20*/  UIADD3 UR4, UP0, UR37, 0x120, URZ ;  /* 0x0000012025047890 */ /* 0x000fe2000ff1e03f */
[----:B------:R-:W-:Y:S01]  /*6c30*/  IMAD.MOV.U32 R4, RZ, RZ, RZ ;  /* 0x000000ffff047224 */ /* 0x000fe200078e00ff */
[----:B------:R-:W-:Y:S01]  /*6c40*/  STL.64 [R1+0x120], R220 ;  /* 0x000120dc01007387 */ /* 0x000fe20000100a00 */
[----:B------:R-:W-:Y:S01]  /*6c50*/  IMAD.U32 R32, RZ, RZ, UR37 ;  /* 0x00000025ff207e24 */ /* 0x000fe2000f8e00ff */
[----:B------:R-:W-:Y:S01]  /*6c60*/  UIADD3.X UR5, URZ, UR36, URZ, UP0, !UPT ;  /* 0x000000243f057290 */ /* 0x000fe200087fe43f */
[----:B------:R-:W-:Y:S01]  /*6c70*/  IMAD.U32 R38, RZ, RZ, UR37 ;  /* 0x00000025ff267e24 */ /* 0x000fe2000f8e00ff */
[----:B------:R-:W-:Y:S01]  /*6c80*/  STL.U8 [R1+0x138], RZ ;  /* 0x000138ff01007387 */ /* 0x000fe20000100000 */
[----:B------:R-:W3:Y:S01]  /*6c90*/  LDC.64 R12, c[0x0][0xae0] ;  /* 0x0002b800ff0c7b82 */ /* 0x000ee20000000a00 */
[----:B------:R-:W-:Y:S01]  /*6ca0*/  IMAD.U32 R8, RZ, RZ, UR4 ;  /* 0x00000004ff087e24 */ /* 0x000fe2000f8e00ff */
[----:B------:R-:W-:Y:S01]  /*6cb0*/  ULDC UR4, c[0x0][0x3f4] ;  /* 0x0000fd0000047ab9 */ /* 0x000fe20000000800 */
[----:B------:R-:W-:Y:S01]  /*6cc0*/  IMAD.U32 R9, RZ, RZ, UR5 ;  /* 0x00000005ff097e24 */ /* 0x000fe2000f8e00ff */
[----:B------:R-:W-:Y:S01]  /*6cd0*/  STL.U8 [R1+0x16c], RZ ;  /* 0x00016cff01007387 */ /* 0x000fe20000100000 */
[----:B------:R-:W-:-:S02]  /*6ce0*/  ISETP.LT.AND P0, PT, RZ, UR4, PT ;  /* 0x00000004ff007c0c */ /* 0x000fc4000bf01270 */
[----:B------:R-:W-:Y:S01]  /*6cf0*/  IADD3 R32, P2, R32, 0x13c, RZ ;  /* 0x0000013c20207810 */ /* 0x000fe20007f5e0ff */
[----:B------:R-:W4:Y:S01]  /*6d00*/  LDC R26, c[0x0][0xad4] ;  /* 0x0002b500ff1a7b82 */ /* 0x000f220000000800 */
[----:B------:R-:W-:Y:S01]  /*6d10*/  STL.64 [R1+0x128], R8 ;  /* 0x0001280801007387 */ /* 0x000fe20000100a00 */
[----:B------:R-:W-:Y:S02]  /*6d20*/  IADD3 R38, P4, R38, 0x128, RZ ;  /* 0x0000012826267810 */ /* 0x000fe40007f9e0ff */
[----:B------:R-:W-:Y:S01]  /*6d30*/  IMAD.X R53, RZ, RZ, UR36, P2 ;  /* 0x00000024ff357e24 */ /* 0x000fe200090e06ff */
[----:B------:R0:W-:Y:S02]  /*6d40*/  STL.64 [R1+0x130], R34 ;  /* 0x0001302201007387 */ /* 0x0001e40000100a00 */
[----:B------:R-:W-:Y:S01]  /*6d50*/  IMAD.X R59, RZ, RZ, UR36, P4 ;  /* 0x00000024ff3b7e24 */ /* 0x000fe2000a0e06ff */
[----:B------:R-:W4:Y:S01]  /*6d60*/  LDC.64 R10, c[0x0][0x448] ;  /* 0x00011200ff0a7b82 */ /* 0x000f220000000a00 */
[----:B--2---:R-:W-:-:S02]  /*6d70*/  IMAD.MOV.U32 R27, RZ, RZ, R6 ;  /* 0x000000ffff1b7224 */ /* 0x004fc400078e0006 */
[----:B------:R-:W-:Y:S02]  /*6d80*/  IMAD.MOV.U32 R5, RZ, RZ, R7 ;  /* 0x000000ffff057224 */ /* 0x000fe400078e0007 */
[----:B-1----:R-:W-:-:S03]  /*6d90*/  VIADD R222, R20, 0xffffff80 ;  /* 0xffffff8014de7836 */ /* 0x002fc60000000000 */
[----:B------:R-:W1:Y:S01]  /*6da0*/  LDC R0, c[0x0][0x450] ;  /* 0x00011400ff007b82 */ /* 0x000e620000000800 */
[----:B---3--:R-:W-:Y:S02]  /*6db0*/  IMAD.MOV.U32 R6, RZ, RZ, R12 ;  /* 0x000000ffff067224 */ /* 0x008fe400078e000c */
[----:B------:R-:W-:Y:S01]  /*6dc0*/  IMAD.MOV.U32 R7, RZ, RZ, R13 ;  /* 0x000000ffff077224 */ /* 0x000fe200078e000d */
[----:B------:R2:W-:Y:S01]  /*6dd0*/  STL [R1+0x13c], R222 ;  /* 0x00013cde01007387 */ /* 0x0005e20000100800 */
[----:B0-----:R-:W-:Y:S02]  /*6de0*/  IMAD.U32 R34, RZ, RZ, UR37 ;  /* 0x00000025ff227e24 */ /* 0x001fe4000f8e00ff */
[----:B------:R-:W-:Y:S01]  /*6df0*/  IMAD.U32 R35, RZ, RZ, UR37 ;  /* 0x00000025ff237e24 */ /* 0x000fe2000f8e00ff */
[----:B----4-:R2:W-:Y:S02]  /*6e00*/  STL.128 [R1+0x140], R24 ;  /* 0x0001401801007387 */ /* 0x0105e40000100c00 */
[----:B------:R-:W-:-:S02]  /*6e10*/  IADD3 R34, P1, R34, 0x16c, RZ ;  /* 0x0000016c22227810 */ /* 0x000fc40007f3e0ff */
[----:B------:R2:W-:Y:S01]  /*6e20*/  STL.128 [R1+0x150], R4 ;  /* 0x0001500401007387 */ /* 0x0005e20000100c00 */
[----:B------:R-:W-:Y:S02]  /*6e30*/  IADD3 R35, P3, R35, 0x138, RZ ;  /* 0x0000013823237810 */ /* 0x000fe40007f7e0ff */
[----:B------:R-:W-:Y:S01]  /*6e40*/  IMAD.X R55, RZ, RZ, UR36, P1 ;  /* 0x00000024ff377e24 */ /* 0x000fe200088e06ff */
[----:B------:R2:W-:Y:S02]  /*6e50*/  STL.64 [R1+0x160], R10 ;  /* 0x0001600a01007387 */ /* 0x0005e40000100a00 */
[----:B------:R-:W-:Y:S02]  /*6e60*/  IMAD.X R54, RZ, RZ, UR36, P3 ;  /* 0x00000024ff367e24 */ /* 0x000fe400098e06ff */
[----:B-1----:R2:W-:Y:S01]  /*6e70*/  STL [R1+0x168], R0 ;  /* 0x0001680001007387 */ /* 0x0025e20000100800 */
[----:B------:R-:W-:Y:S05]  /*6e80*/  @P0 BRA `(.L_x_3649) ;  /* 0x0000000000400947 */ /* 0x000fea0003800000 */
[----:B------:R-:W2:Y:S02]  /*6e90*/  LDL R3, [R1+0x21c] ;  /* 0x00021c0001037983 */ /* 0x000ea40000100800 */
[----:B--2---:R-:W-:-:S04]  /*6ea0*/  LEA.HI R0, R3, R3, RZ, 0x1 ;  /* 0x0000000303007211 */ /* 0x004fc800078f08ff */
        /* <DEDUP_REMOVED lines=8> */
.L_x_3652:
[----:B-1----:R1:W2:Y:S02]  /*6f30*/  SYNCS.PHASECHK.TRANS64.TRYWAIT P0, [R144+URZ+0x32400], R3 ;  /* 0x03240003900075a7 */ /* 0x0022a4000800017f */
[----:B--2---:R-:W-:Y:S05]  /*6f40*/  @!P0 NANOSLEEP.SYNCS 0x989680 ;  /* 0x009896800000895d */ /* 0x004fea0003900000 */
[----:B------:R-:W2:Y:S02]  /*6f50*/  @!P0 SYNCS.PHASECHK.TRANS64 P0, [R144+URZ+0x32400], R3 ;  /* 0x03240003900085a7 */ /* 0x000ea4000800007f */
[----:B--2---:R-:W-:Y:S05]  /*6f60*/  @!P0 BRA `(.L_x_3652) ;  /* 0xfffffffc00f08947 */ /* 0x004fea000383ffff */
.L_x_3651:
[----:B------:R-:W-:Y:S05]  /*6f70*/  BSYNC B0 ;  /* 0x0000000000007941 */ /* 0x000fea0003800000 */
.L_x_3650:
[----:B------:R-:W-:Y:S05]  /*6f80*/  BRA `(.L_x_3653) ;  /* 0x0000002800bc7947 */ /* 0x000fea0003800000 */
.L_x_3649:
[----:B------:R-:W-:Y:S01]  /*6f90*/  LOP3.LUT P0, RZ, R61, 0x3ff, RZ, 0xc0, !PT ;  /* 0x000003ff3dff7812 */ /* 0x000fe2000780c0ff */
[----:B------:R-:W-:Y:S01]  /*6fa0*/  ULDC.64 UR4, c[0x0][0x3f8] ;  /* 0x0000fe0000047ab9 */ /* 0x000fe20000000a00 */
[----:B--2--5:R-:W-:Y:S01]  /*6fb0*/  SHF.R.S32.HI R5, RZ, 0x1f, R2 ;  /* 0x0000001fff057819 */ /* 0x024fe20000011402 */
        /* <DEDUP_REMOVED lines=27> */
.L_x_3655:
[----:B------:R-:W-:Y:S05]  /*7170*/  BSYNC B6 ;  /* 0x0000000000067941 */ /* 0x000fea0003800000 */
.L_x_3654:
[----:B------:R-:W2:Y:S01]  /*7180*/  LDL R0, [R1+0x70] ;  /* 0x0000700001007983 */ /* 0x000ea20000100800 */
[----:B------:R-:W-:Y:S01]  /*7190*/  ULDC.U8 UR4, c[0x0][0x410] ;  /* 0x0001040000047ab9 */ /* 0x000fe20000000000 */
[----:B------:R-:W-:Y:S01]  /*71a0*/  BSSY B0, `(.L_x_3656) ;  /* 0x0000285000007945 */ /* 0x000fe20003800000 */
[----:B------:R-:W-:Y:S01]  /*71b0*/  ISETP.NE.AND P0, PT, RZ, UR4, PT ;  /* 0x00000004ff007c0c */ /* 0x000fe2000bf05270 */
[----:B--2---:R-:W-:-:S12]  /*71c0*/  IMAD R0, R0, 0x80, R153 ;  /* 0x0000008000007824 */ /* 0x004fd800078e0299 */
[----:B------:R-:W-:Y:S05]  /*71d0*/  @!P0 BRA `(.L_x_3657) ;  /* 0x0000001400348947 */ /* 0x000fea0003800000 */
[----:B------:R-:W0:Y:S01]  /*71e0*/  LDC R67, c[0x0][0x448] ;  /* 0x00011200ff437b82 */ /* 0x000e220000000800 */
[----:B------:R-:W-:Y:S01]  /*71f0*/  IMAD R5, R225, 0x40, R0 ;  /* 0x00000040e1057824 */ /* 0x000fe200078e0200 */
[----:B------:R-:W-:Y:S01]  /*7200*/  ULDC.64 UR4, c[0x0][0x3f8] ;  /* 0x0000fe0000047ab9 */ /* 0x000fe20000000a00 */
[----:B------:R-:W-:Y:S01]  /*7210*/  ULDC.64 UR6, c[0x0][0x408] ;  /* 0x0001020000067ab9 */ /* 0x000fe20000000a00 */
[----:B------:R-:W-:Y:S02]  /*7220*/  IMAD.MOV.U32 R6, RZ, RZ, R60 ;  /* 0x000000ffff067224 */ /* 0x000fe400078e003c */
[----:B------:R-:W-:Y:S01]  /*7230*/  IMAD.MOV.U32 R7, RZ, RZ, R25 ;  /* 0x000000ffff077224 */ /* 0x000fe200078e0019 */
[----:B0-----:R-:W-:-:S13]  /*7240*/  ISETP.NE.AND P0, PT, R67, 0x1, PT ;  /* 0x000000014300780c */ /* 0x001fda0003f05270 */
[----:B------:R-:W0:Y:S08]  /*7250*/  @P0 LDC R2, c[0x0][0x44c] ;  /* 0x00011300ff020b82 */ /* 0x000e300000000800 */
[----:B------:R-:W1:Y:S01]  /*7260*/  @P0 LDC R3, c[0x0][0x450] ;  /* 0x00011400ff030b82 */ /* 0x000e620000000800 */
[----:B0-----:R-:W-:-:S05]  /*7270*/  @P0 IMAD.HI.U32 R2, R5, R2, RZ ;  /* 0x0000000205020227 */ /* 0x001fca00078e00ff */
[----:B-1----:R-:W-:Y:S01]  /*7280*/  @P0 SHF.R.U32.HI R5, RZ, R3, R2 ;  /* 0x00000003ff050219 */ /* 0x002fe20000011602 */
[----:B------:R-:W-:Y:S02]  /*7290*/  IMAD.MOV.U32 R2, RZ, RZ, R26 ;  /* 0x000000ffff027224 */ /* 0x000fe400078e001a */
[----:B------:R-:W-:Y:S01]  /*72a0*/  IMAD.MOV.U32 R3, RZ, RZ, R63 ;  /* 0x000000ffff037224 */ /* 0x000fe200078e003f */
[----:B------:R-:W-:Y:S01]  /*72b0*/  SHF.R.S32.HI R4, RZ, 0x1f, R5 ;  /* 0x0000001fff047819 */ /* 0x000fe20000011405 */
[----:B------:R-:W-:-:S04]  /*72c0*/  IMAD.WIDE.U32 R6, R5, UR4, R6 ;  /* 0x0000000405067c25 */ /* 0x000fc8000f8e0006 */
[C---:B------:R-:W-:Y:S02]  /*72d0*/  IMAD R8, R4.reuse, UR4, RZ ;  /* 0x0000000404087c24 */ /* 0x040fe4000f8e02ff */
[----:B------:R-:W-:Y:S02]  /*72e0*/  IMAD R4, R4, UR6, RZ ;  /* 0x0000000604047c24 */ /* 0x000fe4000f8e02ff */
[C---:B------:R-:W-:Y:S01]  /*72f0*/  IMAD R9, R5.reuse, UR5, R8 ;  /* 0x0000000505097c24 */ /* 0x040fe2000f8e0208 */
[----:B------:R-:W-:Y:S01]  /*7300*/  ULDC.64 UR4, c[0x0][0x3e8] ;  /* 0x0000fa0000047ab9 */ /* 0x000fe20000000a00 */
[----:B------:R-:W-:-:S04]  /*7310*/  IMAD.WIDE.U32 R2, R5, UR6, R2 ;  /* 0x0000000605027c25 */ /* 0x000fc8000f8e0002 */
[----:B------:R-:W-:Y:S01]  /*7320*/  IMAD R11, R5, UR7, R4 ;  /* 0x00000007050b7c24 */ /* 0x000fe2000f8e0204 */
[----:B------:R-:W-:Y:S01]  /*7330*/  ULDC.64 UR6, c[0x0][0x400] ;  /* 0x0001000000067ab9 */ /* 0x000fe20000000a00 */
[----:B------:R-:W-:Y:S01]  /*7340*/  IMAD.IADD R5, R7, 0x1, R9 ;  /* 0x0000000107057824 */ /* 0x000fe200078e0209 */
[----:B------:R-:W-:Y:S01]  /*7350*/  LEA R4, P0, R6, UR4, 0x1 ;  /* 0x0000000406047c11 */ /* 0x000fe2000f8008ff */
[----:B------:R-:W-:Y:S01]  /*7360*/  IMAD.IADD R7, R3, 0x1, R11 ;  /* 0x0000000103077824 */ /* 0x000fe200078e020b */
[----:B------:R-:W-:Y:S01]  /*7370*/  LEA R8, P1, R2, UR6, 0x1 ;  /* 0x0000000602087c11 */ /* 0x000fe2000f8208ff */
[----:B------:R-:W-:Y:S01]  /*7380*/  UMOV UR4, 0xffffffff ;  /* 0xffffffff00047882 */ /* 0x000fe20000000000 */
[----:B------:R-:W-:Y:S02]  /*7390*/  LEA.HI.X R6, R6, UR5, R5, 0x1, P0 ;  /* 0x0000000506067c11 */ /* 0x000fe400080f0c05 */
[----:B------:R-:W-:Y:S01]  /*73a0*/  LEA.HI.X R7, R2, UR7, R7, 0x1, P1 ;  /* 0x0000000702077c11 */ /* 0x000fe200088f0c07 */
[----:B------:R-:W-:Y:S08]  /*73b0*/  BRA.DIV UR4, `(.L_x_3658) ;  /* 0x000002f204787947 */ /* 0x000ff0000b800000 */
[----:B------:R0:W1:Y:S04]  /*73c0*/  SHFL.IDX PT, R3, R6, RZ, 0x1c1f ;  /* 0x001c1fff06037589 */ /* 0x00006800000e0000 */
[----:B------:R0:W2:Y:S04]  /*73d0*/  SHFL.IDX PT, R2, R4, RZ, 0x1c1f ;  /* 0x001c1fff04027589 */ /* 0x0000a800000e0000 */
[----:B------:R0:W3:Y:S04]  /*73e0*/  SHFL.IDX PT, R5, R7, RZ, 0x1c1f ;  /* 0x001c1fff07057589 */ /* 0x0000e800000e0000 */
[----:B------:R0:W4:Y:S02]  /*73f0*/  SHFL.IDX PT, R14, R8, RZ, 0x1c1f ;  /* 0x001c1fff080e7589 */ /* 0x00012400000e0000 */
.L_x_3981:
        /* <DEDUP_REMOVED lines=9> */
[----:B------:R-:W-:Y:S02]  /*7490*/  CS2R R62, SRZ ;  /* 0x00000000003e7805 */ /* 0x000fe4000001ff00 */
[----:B------:R-:W-:Y:S02]  /*74a0*/  ISETP.GE.AND P3, PT, R158, UR4, PT ;  /* 0x000000049e007c0c */ /* 0x000fe4000bf66270 */
[----:B------:R-:W-:Y:S01]  /*74b0*/  ISETP.GE.AND P2, PT, R154, UR4, PT ;  /* 0x000000049a007c0c */ /* 0x000fe2000bf46270 */
[----:B---3--:R-:W-:-:S10]  /*74c0*/  IMAD.MOV.U32 R15, RZ, RZ, R5 ;  /* 0x000000ffff0f7224 */ /* 0x008fd400078e0005 */
[C---:B------:R-:W-:Y:S01]  /*74d0*/  @!P3 IMAD.SHL.U32 R27, R158.reuse, 0x2, RZ ;  /* 0x000000029e1bb824 */ /* 0x040fe200078e00ff */
[----:B------:R-:W-:Y:S01]  /*74e0*/  @!P3 SHF.L.U64.HI R20, R158, 0x1, R226 ;  /* 0x000000019e14b819 */ /* 0x000fe200000102e2 */
[----:B-12---:R-:W-:-:S03]  /*74f0*/  @!P2 IMAD.WIDE R10, R154, 0x2, R2 ;  /* 0x000000029a0aa825 */ /* 0x006fc600078e0202 */
[-C--:B------:R-:W-:Y:S02]  /*7500*/  @!P3 IADD3 R2, P0, R2, R27.reuse, RZ ;  /* 0x0000001b0202b210 */ /* 0x080fe40007f1e0ff */
[----:B----4-:R-:W-:Y:S02]  /*7510*/  @!P3 IADD3 R26, P1, R14, R27, RZ ;  /* 0x0000001b0e1ab210 */ /* 0x010fe40007f3e0ff */
[----:B------:R-:W-:Y:S02]  /*7520*/  CS2R R60, SRZ ;  /* 0x00000000003c7805 */ /* 0x000fe4000001ff00 */
[----:B------:R-:W-:Y:S01]  /*7530*/  CS2R R24, SRZ ;  /* 0x0000000000187805 */ /* 0x000fe2000001ff00 */
[--C-:B------:R-:W-:Y:S01]  /*7540*/  @!P3 IMAD.X R3, R3, 0x1, R20.reuse, P0 ;  /* 0x000000010303b824 */ /* 0x100fe200000e0614 */
[----:B------:R1:W5:Y:S01]  /*7550*/  @!P2 LD.E.64 R62, desc[UR42][R10.64] ;  /* 0x0000002a0a3ea980 */ /* 0x000362000c101b00 */
[----:B------:R-:W-:Y:S01]  /*7560*/  @!P3 IMAD.X R27, R5, 0x1, R20, P1 ;  /* 0x00000001051bb824 */ /* 0x000fe200008e0614 */
[----:B------:R-:W-:Y:S01]  /*7570*/  CS2R R20, SRZ ;  /* 0x0000000000147805 */ /* 0x000fe2000001ff00 */
[----:B------:R-:W-:Y:S01]  /*7580*/  @!P2 IMAD.WIDE R12, R154, 0x2, R14 ;  /* 0x000000029a0ca825 */ /* 0x000fe200078e020e */
[----:B------:R1:W5:Y:S04]  /*7590*/  @!P3 LD.E.64 R24, desc[UR42][R2.64] ;  /* 0x0000002a0218b980 */ /* 0x000368000c101b00 */
[----:B------:R1:W5:Y:S04]  /*75a0*/  @!P2 LD.E.64 R60, desc[UR42][R12.64] ;  /* 0x0000002a0c3ca980 */ /* 0x000368000c101b00 */
[----:B------:R1:W5:Y:S02]  /*75b0*/  @!P3 LD.E.64 R20, desc[UR42][R26.64] ;  /* 0x0000002a1a14b980 */ /* 0x000364000c101b00 */
.L_x_3660:
[----:B------:R-:W-:Y:S05]  /*75c0*/  BSYNC B1 ;  /* 0x0000000000017941 */ /* 0x000fea0003800000 */
.L_x_3659:
[----:B-12--5:R-:W-:Y:S01]  /*75d0*/  IMAD.MOV.U32 R2, RZ, RZ, R60 ;  /* 0x000000ffff027224 */ /* 0x026fe200078e003c */
[----:B------:R-:W-:Y:S01]  /*75e0*/  UMOV UR4, 0xffffffff ;  /* 0xffffffff00047882 */ /* 0x000fe20000000000 */
[----:B------:R-:W-:Y:S01]  /*75f0*/  IMAD.MOV.U32 R3, RZ, RZ, R61 ;  /* 0x000000ffff037224 */ /* 0x000fe200078e003d */
[----:B------:R-:W-:Y:S01]  /*7600*/  CS2R R26, SRZ ;  /* 0x00000000001a7805 */ /* 0x000fe2000001ff00 */
[----:B---3--:R-:W-:Y:S01]  /*7610*/  IMAD.MOV.U32 R5, RZ, RZ, R20 ;  /* 0x000000ffff057224 */ /* 0x008fe200078e0014 */
[----:B------:R-:W-:Y:S01]  /*7620*/  PRMT R66, R2, 0x7610, R66 ;  /* 0x0000761002427816 */ /* 0x000fe20000000042 */
[----:B------:R-:W-:Y:S02]  /*7630*/  IMAD.MOV.U32 R9, RZ, RZ, R21 ;  /* 0x000000ffff097224 */ /* 0x000fe400078e0015 */
[----:B------:R-:W-:Y:S01]  /*7640*/  IMAD.MOV.U32 R2, RZ, RZ, R62 ;  /* 0x000000ffff027224 */ /* 0x000fe200078e003e */
[----:B------:R-:W-:Y:S01]  /*7650*/  PRMT R75, R3, 0x5410, R5 ;  /* 0x00005410034b7816 */ /* 0x000fe20000000005 */
[----:B------:R-:W-:Y:S01]  /*7660*/  IMAD.MOV.U32 R3, RZ, RZ, R63 ;  /* 0x000000ffff037224 */ /* 0x000fe200078e003f */
[----:B------:R-:W-:Y:S01]  /*7670*/  PRMT R76, R9, 0x7610, R76 ;  /* 0x00007610094c7816 */ /* 0x000fe2000000004c */
[----:B------:R-:W-:Y:S01]  /*7680*/  IMAD.MOV.U32 R5, RZ, RZ, R24 ;  /* 0x000000ffff057224 */ /* 0x000fe200078e0018 */
[----:B------:R-:W-:Y:S01]  /*7690*/  PRMT R66, R66, 0x5410, R2 ;  /* 0x0000541042427816 */ /* 0x000fe20000000002 */
[----:B------:R-:W-:Y:S01]  /*76a0*/  IMAD.MOV.U32 R9, RZ, RZ, R25 ;  /* 0x000000ffff097224 */ /* 0x000fe200078e0019 */
[----:B------:R-:W-:-:S04]  /*76b0*/  PRMT R76, R76, 0x5410, R3 ;  /* 0x000054104c4c7816 */ /* 0x000fc80000000003 */
[----:B------:R-:W-:Y:S01]  /*76c0*/  PRMT R77, R5, 0x5410, R9 ;  /* 0x00005410054d7816 */ /* 0x000fe20000000009 */
[----:B------:R-:W-:Y:S06]  /*76d0*/  BRA.DIV UR4, `(.L_x_3661) ;  /* 0x000002f204207947 */ /* 0x000fec000b800000 */
[----:B------:R1:W2:Y:S04]  /*76e0*/  SHFL.IDX PT, R5, R6, 0x1, 0x1c1f ;  /* 0x003c1f0006057f89 */ /* 0x0002a800000e0000 */
[----:B0-----:R-:W0:Y:S04]  /*76f0*/  SHFL.IDX PT, R4, R4, 0x1, 0x1c1f ;  /* 0x003c1f0004047f89 */ /* 0x001e2800000e0000 */
[----:B------:R-:W3:Y:S04]  /*7700*/  SHFL.IDX PT, R7, R7, 0x1, 0x1c1f ;  /* 0x003c1f0007077f89 */ /* 0x000ee800000e0000 */
[----:B----4-:R1:W4:Y:S02]  /*7710*/  SHFL.IDX PT, R14, R8, 0x1, 0x1c1f ;  /* 0x003c1f00080e7f89 */ /* 0x01032400000e0000 */
.L_x_3987:
[----:B------:R-:W5:Y:S01]  /*7720*/  LDL R3, [R1+0x21c] ;  /* 0x00021c0001037983 */ /* 0x000f620000100800 */
[----:B------:R-:W-:Y:S01]  /*7730*/  VIADD R0, R0, 0x40 ;  /* 0x0000004000007836 */ /* 0x000fe20000000000 */
[----:B------:R-:W-:Y:S01]  /*7740*/  BSSY B1, `(.L_x_3662) ;  /* 0x000001e000017945 */ /* 0x000fe20003800000 */
[----:B------:R-:W-:Y:S02]  /*7750*/  CS2R R10, SRZ ;  /* 0x00000000000a7805 */ /* 0x000fe4000001ff00 */
[----:B-1----:R-:W-:Y:S02]  /*7760*/  CS2R R8, SRZ ;  /* 0x0000000000087805 */ /* 0x002fe4000001ff00 */
[----:B------:R-:W-:Y:S02]  /*7770*/  ISETP.GE.AND P0, PT, R0, R67, PT ;  /* 0x000000430000720c */ /* 0x000fe40003f06270 */
[----:B-----5:R-:W-:-:S04]  /*7780*/  LEA.HI R2, R3, R3, RZ, 0x1 ;  /* 0x0000000303027211 */ /* 0x020fc800078f08ff */
[----:B------:R-:W-:-:S05]  /*7790*/  LOP3.LUT R2, R2, 0xfffffffe, RZ, 0xc0, !PT ;  /* 0xfffffffe02027812 */ /* 0x000fca00078ec0ff */
[----:B------:R-:W-:Y:S01]  /*77a0*/  IMAD.IADD R0, R3, 0x1, -R2 ;  /* 0x0000000103007824 */ /* 0x000fe200078e0a02 */
[----:B------:R-:W-:-:S04]  /*77b0*/  CS2R R2, SRZ ;  /* 0x0000000000027805 */ /* 0x000fc8000001ff00 */
[----:B------:R-:W-:Y:S01]  /*77c0*/  SHF.L.U32 R13, R0, 0x1f, RZ ;  /* 0x0000001f000d7819 */ /* 0x000fe200000006ff */
[----:B------:R-:W-:Y:S06]  /*77d0*/  @P0 BRA `(.L_x_3663) ;  /* 0x0000000000500947 */ /* 0x000fec0003800000 */
[----:B------:R-:W-:Y:S01]  /*77e0*/  ULDC UR4, c[0x0][0x3f4] ;  /* 0x0000fd0000047ab9 */ /* 0x000fe20000000800 */
[----:B------:R-:W-:Y:S02]  /*77f0*/  CS2R R10, SRZ ;  /* 0x00000000000a7805 */ /* 0x000fe4000001ff00 */
[----:B------:R-:W-:Y:S02]  /*7800*/  ISETP.GE.AND P3, PT, R158, UR4, PT ;  /* 0x000000049e007c0c */ /* 0x000fe4000bf66270 */
[----:B------:R-:W-:Y:S01]  /*7810*/  ISETP.GE.AND P2, PT, R154, UR4, PT ;  /* 0x000000049a007c0c */ /* 0x000fe2000bf46270 */
[----:B---3--:R-:W-:Y:S01]  /*7820*/  IMAD.MOV.U32 R15, RZ, RZ, R7 ;  /* 0x000000ffff0f7224 */ /* 0x008fe200078e0007 */
[----:B------:R-:W-:-:S09]  /*7830*/  CS2R R26, SRZ ;  /* 0x00000000001a7805 */ /* 0x000fd2000001ff00 */
[C---:B------:R-:W-:Y:S01]  /*7840*/  @!P3 IMAD.SHL.U32 R3, R158.reuse, 0x2, RZ ;  /* 0x000000029e03b824 */ /* 0x040fe200078e00ff */
[----:B------:R-:W-:Y:S01]  /*7850*/  @!P3 SHF.L.U64.HI R0, R158, 0x1, R226 ;  /* 0x000000019e00b819 */ /* 0x000fe200000102e2 */
[----:B0-2---:R-:W-:-:S03]  /*7860*/  @!P2 IMAD.WIDE R64, R154, 0x2, R4 ;  /* 0x000000029a40a825 */ /* 0x005fc600078e0204 */
[-C--:B------:R-:W-:Y:S02]  /*7870*/  @!P3 IADD3 R4, P0, R4, R3.reuse, RZ ;  /* 0x000000030404b210 */ /* 0x080fe40007f1e0ff */
[----:B----4-:R-:W-:Y:S02]  /*7880*/  @!P3 IADD3 R6, P1, R14, R3, RZ ;  /* 0x000000030e06b210 */ /* 0x010fe40007f3e0ff */
[----:B------:R-:W-:Y:S02]  /*7890*/  CS2R R8, SRZ ;  /* 0x0000000000087805 */ /* 0x000fe4000001ff00 */
[----:B------:R-:W-:Y:S01]  /*78a0*/  CS2R R2, SRZ ;  /* 0x0000000000027805 */ /* 0x000fe2000001ff00 */
[----:B------:R-:W-:Y:S01]  /*78b0*/  @!P2 IMAD.WIDE R14, R154, 0x2, R14 ;  /* 0x000000029a0ea825 */ /* 0x000fe200078e020e */
[----:B------:R1:W5:Y:S03]  /*78c0*/  @!P2 LD.E.64 R10, desc[UR42][R64.64] ;  /* 0x0000002a400aa980 */ /* 0x000366000c101b00 */
[--C-:B------:R-:W-:Y:S01]  /*78d0*/  @!P3 IMAD.X R5, R5, 0x1, R0.reuse, P0 ;  /* 0x000000010505b824 */ /* 0x100fe200000e0600 */
[----:B------:R1:W5:Y:S01]  /*78e0*/  @!P2 LD.E.64 R26, desc[UR42][R14.64] ;  /* 0x0000002a0e1aa980 */ /* 0x000362000c101b00 */
[----:B------:R-:W-:-:S03]  /*78f0*/  @!P3 IMAD.X R7, R7, 0x1, R0, P1 ;  /* 0x000000010707b824 */ /* 0x000fc600008e0600 */
[----:B------:R1:W5:Y:S04]  /*7900*/  @!P3 LD.E.64 R8, desc[UR42][R4.64] ;  /* 0x0000002a0408b980 */ /* 0x000368000c101b00 */
[----:B------:R1:W5:Y:S02]  /*7910*/  @!P3 LD.E.64 R2, desc[UR42][R6.64] ;  /* 0x0000002a0602b980 */ /* 0x000364000c101b00 */
.L_x_3663:
[----:B------:R-:W-:Y:S05]  /*7920*/  BSYNC B1 ;  /* 0x0000000000017941 */ /* 0x000fea0003800000 */
.L_x_3662:
[----:B------:R-:W0:Y:S01]  /*7930*/  SYNCS.PHASECHK.TRANS64.TRYWAIT P0, [R144+URZ+0x32400], R13 ;  /* 0x0324000d900075a7 */ /* 0x000e22000800017f */
[----:B------:R-:W-:Y:S04]  /*7940*/  BSSY B1, `(.L_x_3664) ;  /* 0x0000002000017945 */ /* 0x000fe80003800000 */
[----:B0-----:R-:W-:Y:S05]  /*7950*/  @!P0 BRA `(.L_x_3665) ;  /* 0x000002ec00f08947 */ /* 0x001fea0003800000 */
.L_x_3988:
[----:B------:R-:W-:Y:S05]  /*7960*/  BSYNC B1 ;  /* 0x0000000000017941 */ /* 0x000fea0003800000 */
.L_x_3664:
[----:B-1----:R-:W4:Y:S01]  /*7970*/  LDL R6, [R1+0x70] ;  /* 0x0000700001067983 */ /* 0x002f220000100800 */
[----:B------:R-:W-:Y:S01]  /*7980*/  LOP3.LUT P0, RZ, R227, 0x4, RZ, 0xc0, !PT ;  /* 0x00000004e3ff7812 */ /* 0x000fe2000780c0ff */
[----:B--2---:R-:W-:Y:S01]  /*7990*/  IMAD.IADD R5, R167, 0x1, R230 ;  /* 0x00000001a7057824 */ /* 0x004fe200078e02e6 */
[----:B------:R-:W-:Y:S01]  /*79a0*/  BSSY B1, `(.L_x_3666) ;  /* 0x0000072000017945 */ /* 0x000fe20003800000 */
[----:B---3-5:R-:W-:Y:S02]  /*79b0*/  IMAD.MOV.U32 R7, RZ, RZ, R2 ;  /* 0x000000ffff077224 */ /* 0x028fe400078e0002 */
[----:B------:R-:W-:Y:S02]  /*79c0*/  IMAD R144, R5, 0x2, R144 ;  /* 0x0000000205907824 */ /* 0x000fe400078e0290 */
[----:B------:R-:W-:Y:S02]  /*79d0*/  IMAD.MOV.U32 R5, RZ, RZ, R26 ;  /* 0x000000ffff057224 */ /* 0x000fe400078e001a */
[----:B------:R-:W-:-:S02]  /*79e0*/  VIADD R4, R144, 0x18400 ;  /* 0x0001840090047836 */ /* 0x000fc40000000000 */
[----:B------:R-:W-:Y:S01]  /*79f0*/  VIADD R0, R144, 0x18440 ;  /* 0x0001844090007836 */ /* 0x000fe20000000000 */
[----:B------:R-:W-:Y:S01]  /*7a00*/  PRMT R13, R7, 0x5410, R5 ;  /* 0x00005410070d7816 */ /* 0x000fe20000000005 */
[----:B------:R-:W-:Y:S02]  /*7a10*/  @P0 VIADD R0, R4, 0xffffffc0 ;  /* 0xffffffc004000836 */ /* 0x000fe40000000000 */
[----:B------:R-:W-:Y:S02]  /*7a20*/  IMAD.MOV.U32 R5, RZ, RZ, R3 ;  /* 0x000000ffff057224 */ /* 0x000fe400078e0003 */
[----:B------:R-:W-:-:S03]  /*7a30*/  IMAD.MOV.U32 R7, RZ, RZ, R9 ;  /* 0x000000ffff077224 */ /* 0x000fc600078e0009 */
[----:B------:R-:W-:Y:S01]  /*7a40*/  PRMT R12, R12, 0x5410, R5 ;  /* 0x000054100c0c7816 */ /* 0x000fe20000000005 */
[----:B------:R-:W-:-:S03]  /*7a50*/  IMAD.MOV.U32 R5, RZ, RZ, R11 ;  /* 0x000000ffff057224 */ /* 0x000fc600078e000b */
[----:B------:R-:W-:Y:S01]  /*7a60*/  PRMT R12, R7, 0x7610, R12 ;  /* 0x00007610070c7816 */ /* 0x000fe2000000000c */
[----:B----4-:R-:W-:Y:S02]  /*7a70*/  IMAD R4, R6, -0x80, R67 ;  /* 0xffffff8006047824 */ /* 0x010fe400078e0243 */
[----:B------:R-:W-:-:S03]  /*7a80*/  IMAD.MOV.U32 R6, RZ, RZ, R27 ;  /* 0x000000ffff067224 */ /* 0x000fc600078e001b */
[----:B------:R-:W-:Y:S01]  /*7a90*/  VIMNMX R74, R4, 0x80, PT ;  /* 0x00000080044a7848 */ /* 0x000fe20003fe0100 */
[----:B------:R-:W-:Y:S01]  /*7aa0*/  IMAD.MOV.U32 R4, RZ, RZ, R10 ;  /* 0x000000ffff047224 */ /* 0x000fe200078e000a */
[----:B------:R-:W-:Y:S01]  /*7ab0*/  PRMT R78, R6, 0x7610, R78 ;  /* 0x00007610064e7816 */ /* 0x000fe2000000004e */
[----:B------:R-:W-:Y:S01]  /*7ac0*/  IMAD.MOV.U32 R6, RZ, RZ, R8 ;  /* 0x000000ffff067224 */ /* 0x000fe200078e0008 */
[----:B------:R-:W-:Y:S02]  /*7ad0*/  ISETP.GE.AND P0, PT, R153, R74, PT ;  /* 0x0000004a9900720c */ /* 0x000fe40003f06270 */
[----:B------:R-:W-:Y:S02]  /*7ae0*/  PRMT R78, R78, 0x5410, R4 ;  /* 0x000054104e4e7816 */ /* 0x000fe40000000004 */
[----:B------:R-:W-:-:S09]  /*7af0*/  PRMT R79, R5, 0x5410, R6 ;  /* 0x00005410054f7816 */ /* 0x000fd20000000006 */
[----:B------:R-:W-:Y:S05]  /*7b00*/  @P0 BRA `(.L_x_3667) ;  /* 0x00000004006c0947 */ /* 0x000fea0003800000 */
[----:B------:R-:W0:Y:S01]  /*7b10*/  LDC R5, c[0x0][0x3f4] ;  /* 0x0000fd00ff057b82 */ /* 0x000e220000000800 */
[----:B------:R-:W-:Y:S01]  /*7b20*/  BSSY B2, `(.L_x_3668) ;  /* 0x000002e000027945 */ /* 0x000fe20003800000 */
[-C--:B0-----:R-:W-:Y:S02]  /*7b30*/  ISETP.GE.AND P0, PT, R154, R5.reuse, PT ;  /* 0x000000059a00720c */ /* 0x081fe40003f06270 */
[----:B------:R-:W-:-:S11]  /*7b40*/  ISETP.GE.AND P1, PT, R158, R5, PT ;  /* 0x000000059e00720c */ /* 0x000fd60003f26270 */
[----:B------:R-:W-:Y:S05]  /*7b50*/  @P0 BRA `(.L_x_3669) ;  /* 0x0000000000a80947 */ /* 0x000fea0003800000 */
[----:B------:R-:W0:Y:S01]  /*7b60*/  LDS.128 R4, [R144+0x18400] ;  /* 0x0184000090047984 */ /* 0x000e220000000c00 */
[--C-:B------:R-:W-:Y:S01]  /*7b70*/  SHF.R.U64 R71, R62, 0x10, R63.reuse ;  /* 0x000000103e477819 */ /* 0x100fe2000000123f */
[--C-:B------:R-:W-:Y:S01]  /*7b80*/  HADD2.F32 R64, -RZ, R66.reuse.H0_H0 ;  /* 0x20000042ff407230 */ /* 0x100fe20000004100 */
[----:B------:R-:W-:Y:S01]  /*7b90*/  SHF.R.U32.HI R63, RZ, 0x10, R63 ;  /* 0x00000010ff3f7819 */ /* 0x000fe2000001163f */
[----:B------:R-:W-:Y:S01]  /*7ba0*/  HADD2.F32 R62, -RZ, R66.H1_H1 ;  /* 0x30000042ff3e7230 */ /* 0x000fe20000004100 */
[--C-:B------:R-:W-:Y:S02]  /*7bb0*/  SHF.R.U32.HI R65, RZ, 0x10, R61.reuse ;  /* 0x00000010ff417819 */ /* 0x100fe4000001163d */
[----:B------:R-:W-:Y:S01]  /*7bc0*/  SHF.R.U64 R69, R60, 0x10, R61 ;  /* 0x000000103c457819 */ /* 0x000fe2000000123d */
[----:B------:R-:W-:Y:S02]  /*7bd0*/  HADD2.F32 R63, -RZ, R63.H0_H0 ;  /* 0x2000003fff3f7230 */ /* 0x000fe40000004100 */
[----:B------:R-:W-:-:S02]  /*7be0*/  HADD2.F32 R65, -RZ, R65.H0_H0 ;  /* 0x20000041ff417230 */ /* 0x000fc40000004100 */
[--C-:B0-----:R-:W-:Y:S02]  /*7bf0*/  HADD2.F32 R60, -RZ, R7.reuse.H0_H0 ;  /* 0x20000007ff3c7230 */ /* 0x101fe40000004100 */
[----:B------:R-:W-:Y:S02]  /*7c00*/  HADD2.F32 R61, -RZ, R7.H1_H1 ;  /* 0x30000007ff3d7230 */ /* 0x000fe40000004100 */
[--C-:B------:R-:W-:Y:S02]  /*7c10*/  HADD2.F32 R7, -RZ, R4.reuse.H0_H0 ;  /* 0x20000004ff077230 */ /* 0x100fe40000004100 */
[----:B------:R-:W-:Y:S02]  /*7c20*/  HADD2.F32 R4, -RZ, R4.H1_H1 ;  /* 0x30000004ff047230 */ /* 0x000fe40000004100 */
[C---:B------:R-:W-:Y:S01]  /*7c30*/  FMUL.FTZ R68, R61.reuse, R63 ;  /* 0x0000003f3d447220 */ /* 0x040fe20000410000 */
[----:B------:R-:W-:Y:S01]  /*7c40*/  FMUL.FTZ R67, R61, R65 ;  /* 0x000000413d437220 */ /* 0x000fe20000410000 */
[----:B------:R-:W-:-:S02]  /*7c50*/  HADD2.F32 R14, -RZ, R6.H0_H0 ;  /* 0x20000006ff0e7230 */ /* 0x000fc40000004100 */
[----:B------:R-:W-:Y:S01]  /*7c60*/  FMUL.FTZ R66, R4, R64 ;  /* 0x0000004004427220 */ /* 0x000fe20000410000 */
[----:B------:R-:W-:Y:S01]  /*7c70*/  FFMA.FTZ R70, R60, R65, R68 ;  /* 0x000000413c467223 */ /* 0x000fe20000010044 */
[----:B------:R-:W-:Y:S02]  /*7c80*/  HADD2.F32 R15, -RZ, R6.H1_H1 ;  /* 0x30000006ff0f7230 */ /* 0x000fe40000004100 */
[-C--:B------:R-:W-:Y:S01]  /*7c90*/  FMUL.FTZ R68, R4, R62.reuse ;  /* 0x0000003e04447220 */ /* 0x080fe20000410000 */
[C---:B------:R-:W-:Y:S01]  /*7ca0*/  FFMA.FTZ R66, R7.reuse, R62, -R66 ;  /* 0x0000003e07427223 */ /* 0x040fe20000010842 */
[----:B------:R-:W-:Y:S02]  /*7cb0*/  HADD2.F32 R6, -RZ, R5.H0_H0 ;  /* 0x20000005ff067230 */ /* 0x000fe40000004100 */
[----:B------:R-:W-:Y:S01]  /*7cc0*/  FFMA.FTZ R67, R60, R63, -R67 ;  /* 0x0000003f3c437223 */ /* 0x000fe20000010843 */
[----:B------:R-:W-:Y:S02]  /*7cd0*/  HADD2.F32 R62, -RZ, R75.H0_H0 ;  /* 0x2000004bff3e7230 */ /* 0x000fe40000004100 */
        /* <DEDUP_REMOVED lines=18> */
.L_x_3669:
[----:B------:R-:W-:Y:S05]  /*7e00*/  BSYNC B2 ;  /* 0x0000000000027941 */ /* 0x000fea0003800000 */
.L_x_3668:
[----:B------:R-:W-:Y:S05]  /*7e10*/  @P1 BRA `(.L_x_3667) ;  /* 0x0000000000a81947 */ /* 0x000fea0003800000 */
[----:B0-----:R-:W0:Y:S01]  /*7e20*/  LDS.128 R4, [R0] ;  /* 0x0000000000047984 */ /* 0x001e220000000c00 */
[--C-:B------:R-:W-:Y:S01]  /*7e30*/  SHF.R.U64 R67, R24, 0x10, R25.reuse ;  /* 0x0000001018437819 */ /* 0x100fe20000001219 */
[----:B------:R-:W-:Y:S01]  /*7e40*/  HADD2.F32 R60, -RZ, R75.H1_H1 ;  /* 0x3000004bff3c7230 */ /* 0x000fe20000004100 */
[----:B------:R-:W-:Y:S01]  /*7e50*/  SHF.R.U32.HI R25, RZ, 0x10, R25 ;  /* 0x00000010ff197819 */ /* 0x000fe20000011619 */
[----:B------:R-:W-:Y:S01]  /*7e60*/  HADD2.F32 R24, -RZ, R77.H0_H0 ;  /* 0x2000004dff187230 */ /* 0x000fe20000004100 */
        /* <DEDUP_REMOVED lines=16> */
[--C-:B------:R-:W-:Y:S02]  /*7f70*/  HADD2.F32 R6, -RZ, R5.reuse.H0_H0 ;  /* 0x20000005ff067230 */ /* 0x100fe40000004100 */
        /* <DEDUP_REMOVED lines=20> */
.L_x_3667:
[----:B------:R-:W-:Y:S05]  /*80c0*/  BSYNC B1 ;  /* 0x0000000000017941 */ /* 0x000fea0003800000 */
.L_x_3666:
[----:B------:R-:W-:-:S13]  /*80d0*/  ISETP.GE.AND P0, PT, R156, R74, PT ;  /* 0x0000004a9c00720c */ /* 0x000fda0003f06270 */
[----:B------:R-:W-:Y:S05]  /*80e0*/  @P0 BRA `(.L_x_3670) ;  /* 0x0000001800400947 */ /* 0x000fea0003800000 */
[----:B01----:R-:W0:Y:S01]  /*80f0*/  LDC R5, c[0x0][0x3f4] ;  /* 0x0000fd00ff057b82 */ /* 0x003e220000000800 */
[----:B------:R-:W-:Y:S01]  /*8100*/  BSSY B1, `(.L_x_3671) ;  /* 0x000002e000017945 */ /* 0x000fe20003800000 */
[-C--:B0-----:R-:W-:Y:S02]  /*8110*/  ISETP.GE.AND P0, PT, R154, R5.reuse, PT ;  /* 0x000000059a00720c */ /* 0x081fe40003f06270 */
[----:B------:R-:W-:-:S11]  /*8120*/  ISETP.GE.AND P1, PT, R158, R5, PT ;  /* 0x000000059e00720c */ /* 0x000fd60003f26270 */
[----:B------:R-:W-:Y:S05]  /*8130*/  @P0 BRA `(.L_x_3672) ;  /* 0x0000000000a80947 */ /* 0x000fea0003800000 */
[----:B------:R-:W0:Y:S01]  /*8140*/  LDS.128 R4, [R144+0x1a400] ;  /* 0x01a4000090047984 */ /* 0x000e220000000c00 */
[----:B------:R-:W-:Y:S01]  /*8150*/  SHF.R.U32.HI R21, RZ, 0x10, R11 ;  /* 0x00000010ff157819 */ /* 0x000fe2000001160b */
[----:B------:R-:W-:Y:S01]  /*8160*/  HADD2.F32 R24, -RZ, R13.H1_H1 ;  /* 0x3000000dff187230 */ /* 0x000fe20000004100 */
[--C-:B------:R-:W-:Y:S01]  /*8170*/  SHF.R.U32.HI R25, RZ, 0x10, R27.reuse ;  /* 0x00000010ff197819 */ /* 0x100fe2000001161b */
[----:B------:R-:W-:Y:S01]  /*8180*/  HADD2.F32 R20, -RZ, R78.H1_H1 ;  /* 0x3000004eff147230 */ /* 0x000fe20000004100 */
[----:B------:R-:W-:Y:S01]  /*8190*/  SHF.R.U64 R61, R26, 0x10, R27 ;  /* 0x000000101a3d7819 */ /* 0x000fe2000000121b */
[----:B------:R-:W-:Y:S01]  /*81a0*/  HADD2.F32 R21, -RZ, R21.H0_H0 ;  /* 0x20000015ff157230 */ /* 0x000fe20000004100 */
[----:B------:R-:W-:Y:S01]  /*81b0*/  SHF.R.U64 R63, R10, 0x10, R11 ;  /* 0x000000100a3f7819 */ /* 0x000fe2000000120b */
[----:B------:R-:W-:Y:S02]  /*81c0*/  HADD2.F32 R25, -RZ, R25.H0_H0 ;  /* 0x20000019ff197230 */ /* 0x000fe40000004100 */
[----:B0-----:R-:W-:-:S02]  /*81d0*/  HADD2.F32 R14, -RZ, R7.H0_H0 ;  /* 0x20000007ff0e7230 */ /* 0x001fc40000004100 */
        /* <DEDUP_REMOVED lines=13> */
[----:B------:R-:W-:Y:S02]  /*82b0*/  HADD2.F32 R20, -RZ, R78.H0_H0 ;  /* 0x2000004eff147230 */ /* 0x000fe40000004100 */
[----:B------:R-:W-:Y:S01]  /*82c0*/  FFMA.FTZ R21, R7, R24, R60 ;  /* 0x0000001807157223 */ /* 0x000fe2000001003c */
[----:B------:R-:W-:Y:S02]  /*82d0*/  HADD2.F32 R5, -RZ, R5.H1_H1 ;  /* 0x30000005ff057230 */ /* 0x000fe40000004100 */
[----:B------:R-:W-:-:S02]  /*82e0*/  HADD2.F32 R14, -RZ, R79.H0_H0 ;  /* 0x2000004fff0e7230 */ /* 0x000fc40000004100 */
        /* <DEDUP_REMOVED lines=15> */
.L_x_3672:
[----:B------:R-:W-:Y:S05]  /*83e0*/  BSYNC B1 ;  /* 0x0000000000017941 */ /* 0x000fea0003800000 */
.L_x_3671:
[----:B------:R-:W-:Y:S05]  /*83f0*/  @P1 BRA `(.L_x_3670) ;  /* 0x00000014007c1947 */ /* 0x000fea0003800000 */
[----:B0-----:R-:W0:Y:S01]  /*8400*/  LDS.128 R4, [R0+0x2000] ;  /* 0x0020000000047984 */ /* 0x001e220000000c00 */
[----:B------:R-:W-:Y:S01]  /*8410*/  SHF.R.U32.HI R14, RZ, 0x10, R3 ;  /* 0x00000010ff0e7819 */ /* 0x000fe20000011603 */
[----:B------:R-:W-:Y:S01]  /*8420*/  HADD2.F32 R13, -RZ, R13.H0_H0 ;  /* 0x2000000dff0d7230 */ /* 0x000fe20000004100 */
[--C-:B------:R-:W-:Y:S01]  /*8430*/  SHF.R.U32.HI R10, RZ, 0x10, R9.reuse ;  /* 0x00000010ff0a7819 */ /* 0x100fe20000011609 */
[----:B------:R-:W-:Y:S01]  /*8440*/  HADD2.F32 R11, -RZ, R79.H1_H1 ;  /* 0x3000004fff0b7230 */ /* 0x000fe20000004100 */
[----:B------:R-:W-:Y:S01]  /*8450*/  SHF.R.U64 R25, R8, 0x10, R9 ;  /* 0x0000001008197819 */ /* 0x000fe20000001209 */
[----:B------:R-:W-:Y:S01]  /*8460*/  HADD2.F32 R14, -RZ, R14.H0_H0 ;  /* 0x2000000eff0e7230 */ /* 0x000fe20000004100 */
[----:B------:R-:W-:Y:S01]  /*8470*/  SHF.R.U64 R24, R2, 0x10, R3 ;  /* 0x0000001002187819 */ /* 0x000fe20000001203 */
[----:B------:R-:W-:Y:S02]  /*8480*/  HADD2.F32 R10, -RZ, R10.H0_H0 ;  /* 0x2000000aff0a7230 */ /* 0x000fe40000004100 */
[----:B0-----:R-:W-:-:S02]  /*8490*/  HADD2.F32 R9, -RZ, R7.H1_H1 ;  /* 0x30000007ff097230 */ /* 0x001fc40000004100 */
[--C-:B------:R-:W-:Y:S02]  /*84a0*/  HADD2.F32 R2, -RZ, R4.reuse.H0_H0 ;  /* 0x20000004ff027230 */ /* 0x100fe40000004100 */
[----:B------:R-:W-:Y:S02]  /*84b0*/  HADD2.F32 R4, -RZ, R4.H1_H1 ;  /* 0x30000004ff047230 */ /* 0x000fe40000004100 */
[C---:B------:R-:W-:Y:S01]  /*84c0*/  FMUL.FTZ R15, R9.reuse, R14 ;  /* 0x0000000e090f7220 */ /* 0x040fe20000410000 */
[----:B------:R-:W-:Y:S02]  /*84d0*/  HADD2.F32 R8, -RZ, R7.H0_H0 ;  /* 0x20000007ff087230 */ /* 0x000fe40000004100 */
[----:B------:R-:W-:Y:S01]  /*84e0*/  FMUL.FTZ R21, R9, R10 ;  /* 0x0000000a09157220 */ /* 0x000fe20000410000 */
[--C-:B------:R-:W-:Y:S02]  /*84f0*/  HADD2.F32 R7, -RZ, R6.reuse.H0_H0 ;  /* 0x20000006ff077230 */ /* 0x100fe40000004100 */
[----:B------:R-:W-:Y:S01]  /*8500*/  FMUL.FTZ R9, R4, R13 ;  /* 0x0000000d04097220 */ /* 0x000fe20000410000 */
[----:B------:R-:W-:-:S02]  /*8510*/  HADD2.F32 R6, -RZ, R6.H1_H1 ;  /* 0x30000006ff067230 */ /* 0x000fc40000004100 */
[----:B------:R-:W-:Y:S01]  /*8520*/  FFMA.FTZ R20, R8, R10, -R15 ;  /* 0x0000000a08147223 */ /* 0x000fe2000001080f */
[-C--:B------:R-:W-:Y:S01]  /*8530*/  FMUL.FTZ R15, R4, R11.reuse ;  /* 0x0000000b040f7220 */ /* 0x080fe20000410000 */
[----:B------:R-:W-:Y:S01]  /*8540*/  FFMA.FTZ R11, R2, R11, -R9 ;  /* 0x0000000b020b7223 */ /* 0x000fe20000010809 */
[--C-:B------:R-:W-:Y:S02]  /*8550*/  HADD2.F32 R9, -RZ, R12.reuse.H1_H1 ;  /* 0x3000000cff097230 */ /* 0x100fe40000004100 */
[----:B------:R-:W-:Y:S01]  /*8560*/  FFMA.FTZ R21, R8, R14, R21 ;  /* 0x0000000e08157223 */ /* 0x000fe20000010015 */
[--C-:B------:R-:W-:Y:S02]  /*8570*/  HADD2.F32 R3, -RZ, R5.reuse.H0_H0 ;  /* 0x20000005ff037230 */ /* 0x100fe40000004100 */
[----:B------:R-:W-:Y:S01]  /*8580*/  FFMA.FTZ R2, R2, R13, R15 ;  /* 0x0000000d02027223 */ /* 0x000fe2000001000f */
[----:B------:R-:W-:Y:S02]  /*8590*/  HADD2.F32 R12, -RZ, R12.H0_H0 ;  /* 0x2000000cff0c7230 */ /* 0x000fe40000004100 */
[----:B------:R-:W-:Y:S01]  /*85a0*/  FMUL.FTZ R10, R6, R9 ;  /* 0x00000009060a7220 */ /* 0x000fe20000410000 */
[----:B------:R-:W-:-:S02]  /*85b0*/  HADD2.F32 R5, -RZ, R5.H1_H1 ;  /* 0x30000005ff057230 */ /* 0x000fc40000004100 */
[----:B------:R-:W-:Y:S02]  /*85c0*/  HADD2.F32 R8, -RZ, R24.H0_H0 ;  /* 0x20000018ff087230 */ /* 0x000fe40000004100 */
[-C--:B------:R-:W-:Y:S01]  /*85d0*/  FMUL.FTZ R14, R6, R12.reuse ;  /* 0x0000000c060e7220 */ /* 0x080fe20000410000 */
[----:B------:R-:W-:Y:S02]  /*85e0*/  HADD2.F32 R4, -RZ, R25.H0_H0 ;  /* 0x20000019ff047230 */ /* 0x000fe40000004100 */
[----:B------:R-:W-:Y:S01]  /*85f0*/  FFMA.FTZ R10, R7, R12, -R10 ;  /* 0x0000000c070a7223 */ /* 0x000fe2000001080a */
[----:B------:R-:W-:Y:S01]  /*8600*/  FMUL.FTZ R6, R5, R8 ;  /* 0x0000000805067220 */ /* 0x000fe20000410000 */
[----:B------:R-:W-:Y:S01]  /*8610*/  FFMA.FTZ R9, R7, R9, R14 ;  /* 0x0000000907097223 */ /* 0x000fe2000001000e */
[----:B------:R-:W-:Y:S01]  /*8620*/  FMUL.FTZ R13, R5, R4 ;  /* 0x00000004050d7220 */ /* 0x000fe20000410000 */
[----:B------:R-:W-:Y:S01]  /*8630*/  F2FP.F16.F32.PACK_AB R7, R21, R20 ;  /* 0x000000141507723e */ /* 0x000fe200000000ff */
[C---:B------:R-:W-:Y:S01]  /*8640*/  FFMA.FTZ R5, R3.reuse, R4, -R6 ;  /* 0x0000000403057223 */ /* 0x040fe20000010806 */
[----:B------:R-:W-:Y:S01]  /*8650*/  F2FP.F16.F32.PACK_AB R4, R2, R11 ;  /* 0x0000000b0204723e */ /* 0x000fe200000000ff */
[----:B------:R-:W-:Y:S01]  /*8660*/  FFMA.FTZ R8, R3, R8, R13 ;  /* 0x0000000803087223 */ /* 0x000fe2000001000d */
[----:B------:R-:W-:-:S04]  /*8670*/  F2FP.F16.F32.PACK_AB R6, R9, R10 ;  /* 0x0000000a0906723e */ /* 0x000fc800000000ff */
[----:B------:R-:W-:-:S05]  /*8680*/  F2FP.F16.F32.PACK_AB R5, R8, R5 ;  /* 0x000000050805723e */ /* 0x000fca00000000ff */
[----:B------:R2:W-:Y:S01]  /*8690*/  STS.128 [R0+0x2000], R4 ;  /* 0x0020000400007388 */ /* 0x0005e20000000c00 */
[----:B------:R-:W-:Y:S05]  /*86a0*/  BRA `(.L_x_3670) ;  /* 0x0000001000d07947 */ /* 0x000fea0003800000 */
.L_x_3657:
[----:B------:R-:W0:Y:S01]  /*86b0*/  LDC R21, c[0x0][0x448] ;  /* 0x00011200ff157b82 */ /* 0x000e220000000800 */
[----:B------:R-:W-:Y:S01]  /*86c0*/  IMAD R5, R225, 0x40, R0 ;  /* 0x00000040e1057824 */ /* 0x000fe200078e0200 */
[----:B------:R-:W-:Y:S01]  /*86d0*/  ULDC.64 UR4, c[0x0][0x3f8] ;  /* 0x0000fe0000047ab9 */ /* 0x000fe20000000a00 */
[----:B------:R-:W-:Y:S01]  /*86e0*/  ULDC.64 UR6, c[0x0][0x408] ;  /* 0x0001020000067ab9 */ /* 0x000fe20000000a00 */
        /* <DEDUP_REMOVED lines=12> */
[----:B------:R-:W-:-:S04]  /*87b0*/  IMAD.WIDE.U32 R2, R5, UR4, R2 ;  /* 0x0000000405027c25 */ /* 0x000fc8000f8e0002 */
[C---:B------:R-:W-:Y:S01]  /*87c0*/  IMAD R7, R5.reuse, UR5, R6 ;  /* 0x0000000505077c24 */ /* 0x040fe2000f8e0206 */
[----:B------:R-:W-:Y:S01]  /*87d0*/  ULDC.64 UR4, c[0x0][0x3e8] ;  /* 0x0000fa0000047ab9 */ /* 0x000fe20000000a00 */
        /* <DEDUP_REMOVED lines=21> */
[----:B--2---:R-:W-:Y:S01]  /*8930*/  @!P1 IMAD.X R5, R2, 0x1, R21, P2 ;  /* 0x0000000102059824 */ /* 0x004fe200010e0615 */
[----:B---3--:R-:W-:-:S05]  /*8940*/  @!P1 IADD3 R14, P2, R14, R9, RZ ;  /* 0x000000090e0e9210 */ /* 0x008fca0007f5e0ff */
[----:B------:R-:W2:Y:S01]  /*8950*/  @!P1 LD.E.128 R4, desc[UR42][R4.64] ;  /* 0x0000002a04049980 */ /* 0x000ea2000c101d00 */
[----:B----4-:R-:W-:-:S04]  /*8960*/  @!P1 IMAD.X R3, R8, 0x1, R21, P2 ;  /* 0x0000000108039824 */ /* 0x010fc800010e0615 */
[----:B------:R-:W-:-:S05]  /*8970*/  @!P1 IMAD.MOV.U32 R15, RZ, RZ, R3 ;  /* 0x000000ffff0f9224 */ /* 0x000fca00078e0003 */
[----:B------:R0:W3:Y:S01]  /*8980*/  @!P1 LD.E.128 R24, desc[UR42][R14.64] ;  /* 0x0000002a0e189980 */ /* 0x0000e2000c101d00 */
[----:B------:R-:W-:Y:S02]  /*8990*/  CS2R R64, SRZ ;  /* 0x0000000000407805 */ /* 0x000fe4000001ff00 */
[----:B------:R-:W-:Y:S02]  /*89a0*/  CS2R R66, SRZ ;  /* 0x0000000000427805 */ /* 0x000fe4000001ff00 */
[----:B------:R-:W-:Y:S01]  /*89b0*/  CS2R R20, SRZ ;  /* 0x0000000000147805 */ /* 0x000fe2000001ff00 */
[----:B------:R-:W1:Y:S01]  /*89c0*/  SHFL.IDX PT, R61, R61, 0x1, 0x1c1f ;  /* 0x003c1f003d3d7f89 */ /* 0x000e6200000e0000 */
[----:B------:R-:W-:-:S03]  /*89d0*/  CS2R R8, SRZ ;  /* 0x0000000000087805 */ /* 0x000fc6000001ff00 */
[----:B------:R-:W4:Y:S04]  /*89e0*/  SHFL.IDX PT, R60, R60, 0x1, 0x1c1f ;  /* 0x003c1f003c3c7f89 */ /* 0x000f2800000e0000 */
[----:B0-----:R0:W0:Y:S04]  /*89f0*/  SHFL.IDX PT, R14, R10, 0x1, 0x1c1f ;  /* 0x003c1f000a0e7f89 */ /* 0x00102800000e0000 */
[----:B------:R-:W0:Y:S01]  /*8a00*/  SHFL.IDX PT, R62, R62, 0x1, 0x1c1f ;  /* 0x003c1f003e3e7f89 */ /* 0x000e2200000e0000 */
[----:B--2---:R-:W-:Y:S02]  /*8a10*/  @!P1 IMAD.MOV.U32 R64, RZ, RZ, R4 ;  /* 0x000000ffff409224 */ /* 0x004fe400078e0004 */
[----:B------:R-:W-:-:S02]  /*8a20*/  @!P1 IMAD.MOV.U32 R65, RZ, RZ, R5 ;  /* 0x000000ffff419224 */ /* 0x000fc400078e0005 */
[----:B------:R-:W-:Y:S02]  /*8a30*/  IMAD.MOV.U32 R2, RZ, RZ, R64 ;  /* 0x000000ffff027224 */ /* 0x000fe400078e0040 */
[----:B------:R-:W-:Y:S02]  /*8a40*/  IMAD.MOV.U32 R3, RZ, RZ, R65 ;  /* 0x000000ffff037224 */ /* 0x000fe400078e0041 */
[----:B------:R-:W-:Y:S01]  /*8a50*/  @!P1 IMAD.MOV.U32 R66, RZ, RZ, R6 ;  /* 0x000000ffff429224 */ /* 0x000fe200078e0006 */
[----:B------:R-:W-:Y:S01]  /*8a60*/  PRMT R77, R77, 0x5410, R2 ;  /* 0x000054104d4d7816 */ /* 0x000fe20000000002 */
[----:B------:R-:W-:Y:S01]  /*8a70*/  @!P1 IMAD.MOV.U32 R67, RZ, RZ, R7 ;  /* 0x000000ffff439224 */ /* 0x000fe200078e0007 */
[----:B------:R-:W-:Y:S01]  /*8a80*/  PRMT R74, R74, 0x5410, R3 ;  /* 0x000054104a4a7816 */ /* 0x000fe20000000003 */
[----:B------:R-:W-:Y:S01]  /*8a90*/  IMAD.MOV.U32 R4, RZ, RZ, R66 ;  /* 0x000000ffff047224 */ /* 0x000fe200078e0042 */
[----:B------:R-:W-:Y:S01]  /*8aa0*/  CS2R R2, SRZ ;  /* 0x0000000000027805 */ /* 0x000fe2000001ff00 */
[----:B------:R-:W-:-:S02]  /*8ab0*/  IMAD.MOV.U32 R5, RZ, RZ, R67 ;  /* 0x000000ffff057224 */ /* 0x000fc400078e0043 */
[----:B---3--:R-:W-:Y:S02]  /*8ac0*/  @!P1 IMAD.MOV.U32 R20, RZ, RZ, R24 ;  /* 0x000000ffff149224 */ /* 0x008fe400078e0018 */
[----:B------:R-:W-:Y:S01]  /*8ad0*/  @!P1 IMAD.MOV.U32 R21, RZ, RZ, R25 ;  /* 0x000000ffff159224 */ /* 0x000fe200078e0019 */
[----:B------:R-:W-:Y:S01]  /*8ae0*/  PRMT R68, R4, 0x5410, R5 ;  /* 0x0000541004447816 */ /* 0x000fe20000000005 */
[----:B------:R-:W-:Y:S02]  /*8af0*/  @!P1 IMAD.MOV.U32 R2, RZ, RZ, R26 ;  /* 0x000000ffff029224 */ /* 0x000fe400078e001a */
[----:B------:R-:W-:Y:S02]  /*8b00*/  @!P1 IMAD.MOV.U32 R3, RZ, RZ, R27 ;  /* 0x000000ffff039224 */ /* 0x000fe400078e001b */
[----:B------:R-:W-:Y:S02]  /*8b10*/  IMAD.MOV.U32 R4, RZ, RZ, R20 ;  /* 0x000000ffff047224 */ /* 0x000fe400078e0014 */
[----:B------:R-:W-:-:S02]  /*8b20*/  IMAD.MOV.U32 R5, RZ, RZ, R21 ;  /* 0x000000ffff057224 */ /* 0x000fc400078e0015 */
[----:B------:R-:W-:Y:S02]  /*8b30*/  IMAD.MOV.U32 R6, RZ, RZ, R2 ;  /* 0x000000ffff067224 */ /* 0x000fe400078e0002 */
[----:B------:R-:W-:Y:S01]  /*8b40*/  IMAD.MOV.U32 R7, RZ, RZ, R3 ;  /* 0x000000ffff077224 */ /* 0x000fe200078e0003 */
[----:B------:R-:W-:Y:S02]  /*8b50*/  PRMT R74, R5, 0x7610, R74 ;  /* 0x00007610054a7816 */ /* 0x000fe4000000004a */
[----:B------:R-:W-:Y:S02]  /*8b60*/  PRMT R75, R4, 0x5410, R6 ;  /* 0x00005410044b7816 */ /* 0x000fe40000000006 */
[----:B01--4-:R-:W-:-:S07]  /*8b70*/  PRMT R77, R7, 0x7610, R77 ;  /* 0x00007610074d7816 */ /* 0x013fce000000004d */
.L_x_3998:
[----:B------:R-:W2:Y:S01]  /*8b80*/  LDL R5, [R1+0x21c] ;  /* 0x00021c0001057983 */ /* 0x000ea20000100800 */
[----:B------:R-:W-:Y:S01]  /*8b90*/  VIADD R0, R0, 0x40 ;  /* 0x0000004000007836 */ /* 0x000fe20000000000 */
[----:B------:R-:W-:Y:S01]  /*8ba0*/  BSSY B1, `(.L_x_3674) ;  /* 0x0000016000017945 */ /* 0x000fe20003800000 */
[----:B------:R-:W-:Y:S02]  /*8bb0*/  CS2R R10, SRZ ;  /* 0x00000000000a7805 */ /* 0x000fe4000001ff00 */
[----:B------:R-:W-:Y:S02]  /*8bc0*/  CS2R R6, SRZ ;  /* 0x0000000000067805 */ /* 0x000fe4000001ff00 */
[----:B------:R-:W-:Y:S02]  /*8bd0*/  ISETP.GE.AND P1, PT, R0, R63, PT ;  /* 0x0000003f0000720c */ /* 0x000fe40003f26270 */
[----:B--2---:R-:W-:-:S04]  /*8be0*/  LEA.HI R4, R5, R5, RZ, 0x1 ;  /* 0x0000000505047211 */ /* 0x004fc800078f08ff */
[----:B------:R-:W-:-:S05]  /*8bf0*/  LOP3.LUT R4, R4, 0xfffffffe, RZ, 0xc0, !PT ;  /* 0xfffffffe04047812 */ /* 0x000fca00078ec0ff */
[----:B------:R-:W-:Y:S01]  /*8c00*/  IMAD.IADD R0, R5, 0x1, -R4 ;  /* 0x0000000105007824 */ /* 0x000fe200078e0a04 */
[----:B------:R-:W-:-:S04]  /*8c10*/  CS2R R4, SRZ ;  /* 0x0000000000047805 */ /* 0x000fc8000001ff00 */
        /* <DEDUP_REMOVED lines=8> */
[-C--:B------:R-:W-:Y:S02]  /*8ca0*/  IADD3 R4, P1, R61, R8.reuse, RZ ;  /* 0x000000083d047210 */ /* 0x080fe40007f3e0ff */
[----:B------:R-:W-:-:S03]  /*8cb0*/  IADD3 R8, P2, R14, R8, RZ ;  /* 0x000000080e087210 */ /* 0x000fc60007f5e0ff */
[--C-:B------:R-:W-:Y:S02]  /*8cc0*/  IMAD.X R5, R60, 0x1, R7.reuse, P1 ;  /* 0x000000013c057824 */ /* 0x100fe400008e0607 */
[----:B------:R-:W-:-:S04]  /*8cd0*/  IMAD.X R9, R62, 0x1, R7, P2 ;  /* 0x000000013e097824 */ /* 0x000fc800010e0607 */
[----:B------:R-:W5:Y:S04]  /*8ce0*/  LD.E.128 R4, desc[UR42][R4.64] ;  /* 0x0000002a04047980 */ /* 0x000f68000c101d00 */
[----:B------:R-:W5:Y:S02]  /*8cf0*/  LD.E.128 R8, desc[UR42][R8.64] ;  /* 0x0000002a08087980 */ /* 0x000f64000c101d00 */
.L_x_3675:
[----:B------:R-:W-:Y:S05]  /*8d00*/  BSYNC B1 ;  /* 0x0000000000017941 */ /* 0x000fea0003800000 */
.L_x_3674:
[----:B------:R-:W0:Y:S01]  /*8d10*/  SYNCS.PHASECHK.TRANS64.TRYWAIT P1, [R144+URZ+0x32400], R13 ;  /* 0x0324000d900075a7 */ /* 0x000e22000802017f */
[----:B------:R-:W-:Y:S04]  /*8d20*/  BSSY B1, `(.L_x_3676) ;  /* 0x0000002000017945 */ /* 0x000fe80003800000 */
[----:B0-----:R-:W-:Y:S05]  /*8d30*/  @!P1 BRA `(.L_x_3677) ;  /* 0x000002e000709947 */ /* 0x001fea0003800000 */
.L_x_3999:
[----:B------:R-:W-:Y:S05]  /*8d40*/  BSYNC B1 ;  /* 0x0000000000017941 */ /* 0x000fea0003800000 */
.L_x_3676:
[----:B------:R-:W2:Y:S01]  /*8d50*/  LDL R0, [R1+0x70] ;  /* 0x0000700001007983 */ /* 0x000ea20000100800 */
[----:B-----5:R-:W-:Y:S01]  /*8d60*/  IMAD.MOV.U32 R12, RZ, RZ, R8 ;  /* 0x000000ffff0c7224 */ /* 0x020fe200078e0008 */
[----:B------:R-:W-:Y:S01]  /*8d70*/  BSSY B1, `(.L_x_3678) ;  /* 0x000006e000017945 */ /* 0x000fe20003800000 */
[----:B0-----:R-:W-:Y:S02]  /*8d80*/  IMAD.MOV.U32 R13, RZ, RZ, R9 ;  /* 0x000000ffff0d7224 */ /* 0x001fe400078e0009 */
[----:B------:R-:W-:Y:S02]  /*8d90*/  IMAD.MOV.U32 R14, RZ, RZ, R10 ;  /* 0x000000ffff0e7224 */ /* 0x000fe400078e000a */
[----:B------:R-:W-:Y:S01]  /*8da0*/  IMAD.MOV.U32 R88, RZ, RZ, R6 ;  /* 0x000000ffff587224 */ /* 0x000fe200078e0006 */
[----:B------:R-:W-:Y:S01]  /*8db0*/  PRMT R60, R12, 0x5410, R13 ;  /* 0x000054100c3c7816 */ /* 0x000fe2000000000d */
[----:B------:R-:W-:Y:S01]  /*8dc0*/  IMAD.MOV.U32 R12, RZ, RZ, R11 ;  /* 0x000000ffff0c7224 */ /* 0x000fe200078e000b */
[----:B------:R-:W-:Y:S01]  /*8dd0*/  PRMT R61, R14, 0x7610, R61 ;  /* 0x000076100e3d7816 */ /* 0x000fe2000000003d */
[----:B------:R-:W-:-:S02]  /*8de0*/  IMAD.MOV.U32 R13, RZ, RZ, R4 ;  /* 0x000000ffff0d7224 */ /* 0x000fc400078e0004 */
[----:B------:R-:W-:Y:S02]  /*8df0*/  IMAD.MOV.U32 R14, RZ, RZ, R5 ;  /* 0x000000ffff0e7224 */ /* 0x000fe400078e0005 */
[----:B------:R-:W-:-:S03]  /*8e00*/  IMAD.MOV.U32 R89, RZ, RZ, R7 ;  /* 0x000000ffff597224 */ /* 0x000fc600078e0007 */
[----:B------:R-:W-:Y:S01]  /*8e10*/  PRMT R61, R61, 0x5410, R14 ;  /* 0x000054103d3d7816 */ /* 0x000fe2000000000e */
[----:B--2---:R-:W-:-:S05]  /*8e20*/  IMAD R0, R0, -0x80, R63 ;  /* 0xffffff8000007824 */ /* 0x004fca00078e023f */
[----:B------:R-:W-:-:S04]  /*8e30*/  VIMNMX R0, R0, 0x80, PT ;  /* 0x0000008000007848 */ /* 0x000fc80003fe0100 */
[-C--:B------:R-:W-:Y:S02]  /*8e40*/  ISETP.GE.OR P1, PT, R153, R0.reuse, P0 ;  /* 0x000000009900720c */ /* 0x080fe40000726670 */
[----:B------:R-:W-:Y:S02]  /*8e50*/  ISETP.GE.OR P0, PT, R156, R0, P0 ;  /* 0x000000009c00720c */ /* 0x000fe40000706670 */
[----:B------:R-:W-:Y:S01]  /*8e60*/  PRMT R0, R12, 0x5410, R13 ;  /* 0x000054100c007816 */ /* 0x000fe2000000000d */
[----:B------:R-:W-:-:S05]  /*8e70*/  IMAD.IADD R12, R22, 0x1, R69 ;  /* 0x00000001160c7824 */ /* 0x000fca00078e0245 */
[----:B------:R-:W-:-:S03]  /*8e80*/  LOP3.LUT R63, R12, 0x38, RZ, 0xc0, !PT ;  /* 0x000000380c3f7812 */ /* 0x000fc600078ec0ff */
[----:B------:R-:W-:Y:S05]  /*8e90*/  @P1 BRA `(.L_x_3679) ;  /* 0x00000004006c1947 */ /* 0x000fea0003800000 */
[----:B------:R-:W-:Y:S01]  /*8ea0*/  LOP3.LUT R12, R166, 0x38, R22, 0xf8, !PT ;  /* 0x00000038a60c7812 */ /* 0x000fe200078ef816 */
[--C-:B------:R-:W-:Y:S01]  /*8eb0*/  HADD2.F32 R69, -RZ, R74.reuse.H0_H0 ;  /* 0x2000004aff457230 */ /* 0x100fe20000004100 */
[----:B------:R-:W-:Y:S02]  /*8ec0*/  LOP3.LUT R24, R173, R63, R166, 0x1e, !PT ;  /* 0x0000003fad187212 */ /* 0x000fe400078e1ea6 */
[----:B------:R-:W-:Y:S02]  /*8ed0*/  LOP3.LUT R12, R12, R173, RZ, 0x3c, !PT ;  /* 0x000000ad0c0c7212 */ /* 0x000fe400078e3cff */
[----:B------:R-:W-:Y:S01]  /*8ee0*/  SHF.R.U32.HI R70, RZ, 0x10, R21 ;  /* 0x00000010ff467819 */ /* 0x000fe20000011615 */
[C---:B------:R-:W-:Y:S01]  /*8ef0*/  IMAD.IADD R25, R167.reuse, 0x1, R24 ;  /* 0x00000001a7197824 */ /* 0x040fe200078e0218 */
[--C-:B------:R-:W-:Y:S01]  /*8f00*/  SHF.R.U64 R86, R66, 0x10, R67.reuse ;  /* 0x0000001042567819 */ /* 0x100fe20000001243 */
[----:B------:R-:W-:Y:S01]  /*8f10*/  IMAD.IADD R13, R167, 0x1, R12 ;  /* 0x00000001a70d7824 */ /* 0x000fe200078e020c */
[----:B------:R-:W-:Y:S01]  /*8f20*/  SHF.R.U32.HI R85, RZ, 0x10, R67 ;  /* 0x00000010ff557819 */ /* 0x000fe20000011643 */
[--C-:B------:R-:W-:Y:S01]  /*8f30*/  IMAD R83, R25, 0x2, R144.reuse ;  /* 0x0000000219537824 */ /* 0x100fe200078e0290 */
[--C-:B------:R-:W-:Y:S01]  /*8f40*/  SHF.R.U64 R81, R2, 0x10, R3.reuse ;  /* 0x0000001002517819 */ /* 0x100fe20000001203 */
[----:B------:R-:W-:Y:S01]  /*8f50*/  IMAD R82, R13, 0x2, R144 ;  /* 0x000000020d527824 */ /* 0x000fe200078e0290 */
[----:B------:R-:W-:Y:S01]  /*8f60*/  SHF.R.U32.HI R79, RZ, 0x10, R3 ;  /* 0x00000010ff4f7819 */ /* 0x000fe20000011603 */
[----:B------:R-:W-:Y:S01]  /*8f70*/  HADD2.F32 R67, -RZ, R74.H1_H1 ;  /* 0x3000004aff437230 */ /* 0x000fe20000004100 */
[----:B------:R-:W0:Y:S01]  /*8f80*/  LDS.128 R24, [R83+0x18400] ;  /* 0x0184000053187984 */ /* 0x000e220000000c00 */
[--C-:B------:R-:W-:Y:S01]  /*8f90*/  SHF.R.U32.HI R71, RZ, 0x10, R65.reuse ;  /* 0x00000010ff477819 */ /* 0x100fe20000011641 */
[----:B------:R-:W-:Y:S01]  /*8fa0*/  HADD2.F32 R70, -RZ, R70.H0_H0 ;  /* 0x20000046ff467230 */ /* 0x000fe20000004100 */
[----:B------:R-:W-:Y:S01]  /*8fb0*/  SHF.R.U64 R87, R64, 0x10, R65 ;  /* 0x0000001040577819 */ /* 0x000fe20000001241 */
[----:B------:R-:W1:Y:S01]  /*8fc0*/  LDS.128 R12, [R82+0x18400] ;  /* 0x01840000520c7984 */ /* 0x000e620000000c00 */
[----:B------:R-:W-:Y:S01]  /*8fd0*/  SHF.R.U64 R84, R20, 0x10, R21 ;  /* 0x0000001014547819 */ /* 0x000fe20000001215 */
[----:B0-----:R-:W-:-:S02]  /*8fe0*/  HADD2.F32 R62, -RZ, R25.H0_H0 ;  /* 0x20000019ff3e7230 */ /* 0x001fc40000004100 */
[----:B------:R-:W-:Y:S02]  /*8ff0*/  HADD2.F32 R64, -RZ, R25.H1_H1 ;  /* 0x30000019ff407230 */ /* 0x000fe40000004100 */
[----:B-1----:R-:W-:Y:S02]  /*9000*/  HADD2.F32 R3, -RZ, R13.H0_H0 ;  /* 0x2000000dff037230 */ /* 0x002fe40000004100 */
[C---:B------:R-:W-:Y:S01]  /*9010*/  FMUL.FTZ R74, R62.reuse, R69 ;  /* 0x000000453e4a7220 */ /* 0x040fe20000410000 */
[-C--:B------:R-:W-:Y:S01]  /*9020*/  FMUL.FTZ R76, R62, R67.reuse ;  /* 0x000000433e4c7220 */ /* 0x080fe20000410000 */
[----:B------:R-:W-:Y:S02]  /*9030*/  HADD2.F32 R25, -RZ, R24.H0_H0 ;  /* 0x20000018ff197230 */ /* 0x000fe40000004100 */
[----:B------:R-:W-:Y:S01]  /*9040*/  FMUL.FTZ R78, R64, R70 ;  /* 0x00000046404e7220 */ /* 0x000fe20000410000 */
[----:B------:R-:W-:Y:S01]  /*9050*/  FFMA.FTZ R74, R3, R67, -R74 ;  /* 0x00000043034a7223 */ /* 0x000fe2000001084a */
[----:B------:R-:W-:-:S02]  /*9060*/  HADD2.F32 R62, -RZ, R71.H0_H0 ;  /* 0x20000047ff3e7230 */ /* 0x000fc40000004100 */
[----:B------:R-:W-:Y:S01]  /*9070*/  FFMA.FTZ R76, R3, R69, R76 ;  /* 0x00000045034c7223 */ /* 0x000fe2000001004c */
[----:B------:R-:W-:Y:S02]  /*9080*/  HADD2.F32 R67, -RZ, R75.H0_H0 ;  /* 0x2000004bff437230 */ /* 0x000fe40000004100 */
[----:B------:R-:W-:Y:S02]  /*9090*/  HADD2.F32 R13, -RZ, R13.H1_H1 ;  /* 0x3000000dff0d7230 */ /* 0x000fe40000004100 */
[-C--:B------:R-:W-:Y:S01]  /*90a0*/  FMUL.FTZ R80, R64, R62.reuse ;  /* 0x0000003e40507220 */ /* 0x080fe20000410000 */
[----:B------:R-:W-:Y:S02]  /*90b0*/  HADD2.F32 R2, -RZ, R12.H0_H0 ;  /* 0x2000000cff027230 */ /* 0x000fe40000004100 */
[----:B------:R-:W-:Y:S01]  /*90c0*/  FMUL.FTZ R69, R25, R67 ;  /* 0x0000004319457220 */ /* 0x000fe20000410000 */
[----:B------:R-:W-:Y:S02]  /*90d0*/  HADD2.F32 R3, -RZ, R77.H1_H1 ;  /* 0x3000004dff037230 */ /* 0x000fe40000004100 */
[----:B------:R-:W-:Y:S01]  /*90e0*/  FFMA.FTZ R71, R13, R62, -R78 ;  /* 0x0000003e0d477223 */ /* 0x000fe2000001084e */
[----:B------:R-:W-:-:S02]  /*90f0*/  HADD2.F32 R62, -RZ, R75.H1_H1 ;  /* 0x3000004bff3e7230 */ /* 0x000fc40000004100 */
[----:B------:R-:W-:Y:S01]  /*9100*/  FFMA.FTZ R75, R13, R70, R80 ;  /* 0x000000460d4b7223 */ /* 0x000fe20000010050 */
[----:B------:R-:W-:Y:S02]  /*9110*/  HADD2.F32 R66, -RZ, R27.H0_H0 ;  /* 0x2000001bff427230 */ /* 0x000fe40000004100 */
[-C--:B------:R-:W-:Y:S01]  /*9120*/  FMUL.FTZ R64, R25, R3.reuse ;  /* 0x0000000319407220 */ /* 0x080fe20000410000 */
[C---:B------:R-:W-:Y:S01]  /*9130*/  FFMA.FTZ R69, R2.reuse, R3, -R69 ;  /* 0x0000000302457223 */ /* 0x040fe20000010845 */
[----:B------:R-:W-:Y:S02]  /*9140*/  HADD2.F32 R3, -RZ, R68.H0_H0 ;  /* 0x20000044ff037230 */ /* 0x000fe40000004100 */
[----:B------:R-:W-:Y:S02]  /*9150*/  HADD2.F32 R13, -RZ, R77.H0_H0 ;  /* 0x2000004dff0d7230 */ /* 0x000fe40000004100 */
[----:B------:R-:W-:Y:S01]  /*9160*/  FFMA.FTZ R67, R2, R67, R64 ;  /* 0x0000004302437223 */ /* 0x000fe20000010040 */
[----:B------:R-:W-:-:S02]  /*9170*/  HADD2.F32 R65, -RZ, R26.H0_H0 ;  /* 0x2000001aff417230 */ /* 0x000fc40000004100 */
[----:B------:R-:W-:Y:S02]  /*9180*/  HADD2.F32 R68, -RZ, R68.H1_H1 ;  /* 0x30000044ff447230 */ /* 0x000fe40000004100 */
[C---:B------:R-:W-:Y:S01]  /*9190*/  FMUL.FTZ R70, R66.reuse, R13 ;  /* 0x0000000d42467220 */ /* 0x040fe20000410000 */
[----:B------:R-:W-:Y:S02]  /*91a0*/  HADD2.F32 R20, -RZ, R14.H0_H0 ;  /* 0x2000000eff147230 */ /* 0x000fe40000004100 */
[C---:B------:R-:W-:Y:S01]  /*91b0*/  FMUL.FTZ R25, R65.reuse, R62 ;  /* 0x0000003e41197220 */ /* 0x040fe20000410000 */
[----:B------:R-:W-:Y:S02]  /*91c0*/  HADD2.F32 R21, -RZ, R15.H0_H0 ;  /* 0x2000000fff157230 */ /* 0x000fe40000004100 */
[----:B------:R-:W-:Y:S01]  /*91d0*/  FMUL.FTZ R77, R65, R3 ;  /* 0x00000003414d7220 */ /* 0x000fe20000410000 */
[----:B------:R-:W-:Y:S02]  /*91e0*/  HADD2.F32 R27, -RZ, R27.H1_H1 ;  /* 0x3000001bff1b7230 */ /* 0x000fe40000004100 */
[----:B------:R-:W-:Y:S01]  /*91f0*/  FMUL.FTZ R66, R66, R68 ;  /* 0x0000004442427220 */ /* 0x000fe20000410000 */
[----:B------:R-:W-:-:S02]  /*9200*/  HADD2.F32 R64, -RZ, R79.H0_H0 ;  /* 0x2000004fff407230 */ /* 0x000fc40000004100 */
[C---:B------:R-:W-:Y:S01]  /*9210*/  FFMA.FTZ R65, R20.reuse, R3, -R25 ;  /* 0x0000000314417223 */ /* 0x040fe20000010819 */
[----:B------:R-:W-:Y:S02]  /*9220*/  HADD2.F32 R2, -RZ, R85.H0_H0 ;  /* 0x20000055ff027230 */ /* 0x000fe40000004100 */
[----:B------:R-:W-:Y:S01]  /*9230*/  FFMA.FTZ R77, R20, R62, R77 ;  /* 0x0000003e144d7223 */ /* 0x000fe2000001004d */
[----:B------:R-:W-:Y:S02]  /*9240*/  HADD2.F32 R15, -RZ, R15.H1_H1 ;  /* 0x3000000fff0f7230 */ /* 0x000fe40000004100 */
[C---:B------:R-:W-:Y:S01]  /*9250*/  FFMA.FTZ R70, R21.reuse, R68, -R70 ;  /* 0x0000004415467223 */ /* 0x040fe20000010846 */
[----:B------:R-:W-:Y:S01]  /*9260*/  FFMA.FTZ R66, R21, R13, R66 ;  /* 0x0000000d15427223 */ /* 0x000fe20000010042 */
[----:B------:R-:W-:Y:S02]  /*9270*/  HADD2.F32 R24, -RZ, R24.H1_H1 ;  /* 0x30000018ff187230 */ /* 0x000fe40000004100 */
[----:B------:R-:W-:Y:S01]  /*9280*/  FMUL.FTZ R20, R27, R64 ;  /* 0x000000401b147220 */ /* 0x000fe20000410000 */
[----:B------:R-:W-:-:S02]  /*9290*/  HADD2.F32 R26, -RZ, R26.H1_H1 ;  /* 0x3000001aff1a7230 */ /* 0x000fc40000004100 */
[-C--:B------:R-:W-:Y:S01]  /*92a0*/  FMUL.FTZ R62, R27, R2.reuse ;  /* 0x000000021b3e7220 */ /* 0x080fe20000410000 */
[----:B------:R-:W-:Y:S02]  /*92b0*/  HADD2.F32 R21, -RZ, R84.H0_H0 ;  /* 0x20000054ff157230 */ /* 0x000fe40000004100 */
[C---:B------:R-:W-:Y:S01]  /*92c0*/  FFMA.FTZ R79, R15.reuse, R2, -R20 ;  /* 0x000000020f4f7223 */ /* 0x040fe20000010814 */
[----:B------:R-:W-:Y:S02]  /*92d0*/  HADD2.F32 R25, -RZ, R81.H0_H0 ;  /* 0x20000051ff197230 */ /* 0x000fe40000004100 */
[----:B------:R-:W-:Y:S01]  /*92e0*/  FFMA.FTZ R81, R15, R64, R62 ;  /* 0x000000400f517223 */ /* 0x000fe2000001003e */
[----:B------:R-:W-:Y:S02]  /*92f0*/  HADD2.F32 R3, -RZ, R87.H0_H0 ;  /* 0x20000057ff037230 */ /* 0x000fe40000004100 */
[----:B------:R-:W-:Y:S01]  /*9300*/  FMUL.FTZ R15, R24, R21 ;  /* 0x00000015180f7220 */ /* 0x000fe20000410000 */
[----:B------:R-:W-:-:S02]  /*9310*/  HADD2.F32 R13, -RZ, R86.H0_H0 ;  /* 0x20000056ff0d7230 */ /* 0x000fc40000004100 */
        /* <DEDUP_REMOVED lines=19> */
.L_x_3679:
[----:B------:R-:W-:Y:S05]  /*9450*/  BSYNC B1 ;  /* 0x0000000000017941 */ /* 0x000fea0003800000 */
.L_x_3678:
[----:B------:R-:W-:Y:S01]  /*9460*/  PRMT R66, R88, 0x5410, R89 ;  /* 0x0000541058427816 */ /* 0x000fe20000000059 */
[----:B------:R-:W-:Y:S06]  /*9470*/  @P0 BRA `(.L_x_3670) ;  /* 0x00000004005c0947 */ /* 0x000fec0003800000 */
[----:B------:R-:W-:Y:S01]  /*9480*/  LOP3.LUT R2, R174, R63, R172, 0x1e, !PT ;  /* 0x0000003fae027212 */ /* 0x000fe200078e1eac */
[----:B0-----:R-:W0:Y:S01]  /*9490*/  LDS.128 R12, [R228+0x18400] ;  /* 0x01840000e40c7984 */ /* 0x001e220000000c00 */
[----:B------:R-:W-:Y:S01]  /*94a0*/  SHF.R.U64 R69, R8, 0x10, R9 ;  /* 0x0000001008457819 */ /* 0x000fe20000001209 */
[--C-:B------:R-:W-:Y:S01]  /*94b0*/  HADD2.F32 R21, -RZ, R60.reuse.H1_H1 ;  /* 0x3000003cff157230 */ /* 0x100fe20000004100 */
[--C-:B------:R-:W-:Y:S01]  /*94c0*/  SHF.R.U64 R68, R10, 0x10, R11.reuse ;  /* 0x000000100a447819 */ /* 0x100fe2000000120b */
[----:B------:R-:W-:Y:S01]  /*94d0*/  IMAD.IADD R3, R175, 0x1, R2 ;  /* 0x00000001af037824 */ /* 0x000fe200078e0202 */
[----:B------:R-:W-:Y:S01]  /*94e0*/  SHF.R.U32.HI R67, RZ, 0x10, R11 ;  /* 0x00000010ff437819 */ /* 0x000fe2000001160b */
[----:B------:R-:W-:Y:S01]  /*94f0*/  HADD2.F32 R11, -RZ, R61.H1_H1 ;  /* 0x3000003dff0b7230 */ /* 0x000fe20000004100 */
[----:B------:R-:W-:Y:S01]  /*9500*/  SHF.R.U32.HI R20, RZ, 0x10, R9 ;  /* 0x00000010ff147819 */ /* 0x000fe20000011609 */
[----:B------:R-:W-:Y:S01]  /*9510*/  IMAD R3, R3, 0x2, R144 ;  /* 0x0000000203037824 */ /* 0x000fe200078e0290 */
[--C-:B------:R-:W-:Y:S01]  /*9520*/  SHF.R.U32.HI R62, RZ, 0x10, R5.reuse ;  /* 0x00000010ff3e7819 */ /* 0x100fe20000011605 */
[----:B------:R-:W-:Y:S01]  /*9530*/  HADD2.F32 R60, -RZ, R60.H0_H0 ;  /* 0x2000003cff3c7230 */ /* 0x000fe20000004100 */
[----:B------:R-:W-:Y:S01]  /*9540*/  SHF.R.U64 R74, R4, 0x10, R5 ;  /* 0x00000010044a7819 */ /* 0x000fe20000001205 */
[----:B------:R-:W-:Y:S01]  /*9550*/  HADD2.F32 R20, -RZ, R20.H0_H0 ;  /* 0x20000014ff147230 */ /* 0x000fe20000004100 */
[----:B------:R-:W1:Y:S01]  /*9560*/  LDS.128 R24, [R3+0x18400] ;  /* 0x0184000003187984 */ /* 0x000e620000000c00 */
[----:B------:R-:W-:-:S02]  /*9570*/  SHF.R.U64 R71, R6, 0x10, R7 ;  /* 0x0000001006477819 */ /* 0x000fc40000001207 */
[----:B------:R-:W-:Y:S01]  /*9580*/  SHF.R.U32.HI R70, RZ, 0x10, R7 ;  /* 0x00000010ff467819 */ /* 0x000fe20000011607 */
[--C-:B0-----:R-:W-:Y:S02]  /*9590*/  HADD2.F32 R4, -RZ, R13.reuse.H0_H0 ;  /* 0x2000000dff047230 */ /* 0x101fe40000004100 */
[----:B------:R-:W-:Y:S02]  /*95a0*/  HADD2.F32 R13, -RZ, R13.H1_H1 ;  /* 0x3000000dff0d7230 */ /* 0x000fe40000004100 */
[----:B------:R-:W-:Y:S02]  /*95b0*/  HADD2.F32 R2, -RZ, R12.H0_H0 ;  /* 0x2000000cff027230 */ /* 0x000fe40000004100 */
[----:B------:R-:W-:Y:S02]  /*95c0*/  HADD2.F32 R5, -RZ, R14.H0_H0 ;  /* 0x2000000eff057230 */ /* 0x000fe40000004100 */
[--C-:B------:R-:W-:Y:S02]  /*95d0*/  HADD2.F32 R6, -RZ, R15.reuse.H0_H0 ;  /* 0x2000000fff067230 */ /* 0x100fe40000004100 */
[----:B------:R-:W-:-:S02]  /*95e0*/  HADD2.F32 R15, -RZ, R15.H1_H1 ;  /* 0x3000000fff0f7230 */ /* 0x000fc40000004100 */
[----:B------:R-:W-:Y:S02]  /*95f0*/  HADD2.F32 R12, -RZ, R12.H1_H1 ;  /* 0x3000000cff0c7230 */ /* 0x000fe40000004100 */
[--C-:B-1----:R-:W-:Y:S02]  /*9600*/  HADD2.F32 R8, -RZ, R25.reuse.H0_H0 ;  /* 0x20000019ff087230 */ /* 0x102fe40000004100 */
[----:B------:R-:W-:Y:S02]  /*9610*/  HADD2.F32 R25, -RZ, R25.H1_H1 ;  /* 0x30000019ff197230 */ /* 0x000fe40000004100 */
[----:B------:R-:W-:Y:S02]  /*9620*/  HADD2.F32 R7, -RZ, R24.H0_H0 ;  /* 0x20000018ff077230 */ /* 0x000fe40000004100 */
[C---:B------:R-:W-:Y:S01]  /*9630*/  FMUL.FTZ R63, R8.reuse, R21 ;  /* 0x00000015083f7220 */ /* 0x040fe20000410000 */
[----:B------:R-:W-:Y:S01]  /*9640*/  FMUL.FTZ R65, R8, R11 ;  /* 0x0000000b08417220 */ /* 0x000fe20000410000 */
[----:B------:R-:W-:-:S02]  /*9650*/  HADD2.F32 R8, -RZ, R62.H0_H0 ;  /* 0x2000003eff087230 */ /* 0x000fc40000004100 */
[C---:B------:R-:W-:Y:S01]  /*9660*/  FMUL.FTZ R62, R25.reuse, R20 ;  /* 0x00000014193e7220 */ /* 0x040fe20000410000 */
[C---:B------:R-:W-:Y:S01]  /*9670*/  FFMA.FTZ R63, R4.reuse, R11, -R63 ;  /* 0x0000000b043f7223 */ /* 0x040fe2000001083f */
[----:B------:R-:W-:Y:S01]  /*9680*/  FFMA.FTZ R65, R4, R21, R65 ;  /* 0x0000001504417223 */ /* 0x000fe20000010041 */
[----:B------:R-:W-:Y:S02]  /*9690*/  HADD2.F32 R4, -RZ, R0.H1_H1 ;  /* 0x30000000ff047230 */ /* 0x000fe40000004100 */
[----:B------:R-:W-:Y:S01]  /*96a0*/  FMUL.FTZ R64, R25, R8 ;  /* 0x0000000819407220 */ /* 0x000fe20000410000 */
[----:B------:R-:W-:Y:S01]  /*96b0*/  FMUL.FTZ R11, R7, R60 ;  /* 0x0000003c070b7220 */ /* 0x000fe20000410000 */
[----:B------:R-:W-:Y:S01]  /*96c0*/  FFMA.FTZ R62, R13, R8, -R62 ;  /* 0x000000080d3e7223 */ /* 0x000fe2000001083e */
[----:B------:R-:W-:Y:S02]  /*96d0*/  HADD2.F32 R9, -RZ, R26.H0_H0 ;  /* 0x2000001aff097230 */ /* 0x000fe40000004100 */
[----:B------:R-:W-:Y:S01]  /*96e0*/  FMUL.FTZ R7, R7, R4 ;  /* 0x0000000407077220 */ /* 0x000fe20000410000 */
[----:B------:R-:W-:-:S02]  /*96f0*/  HADD2.F32 R8, -RZ, R61.H0_H0 ;  /* 0x2000003dff087230 */ /* 0x000fc40000004100 */
[----:B------:R-:W-:Y:S01]  /*9700*/  FFMA.FTZ R64, R13, R20, R64 ;  /* 0x000000140d407223 */ /* 0x000fe20000010040 */
[C---:B------:R-:W-:Y:S01]  /*9710*/  FFMA.FTZ R13, R2.reuse, R4, -R11 ;  /* 0x00000004020d7223 */ /* 0x040fe2000001080b */
[----:B------:R-:W-:Y:S02]  /*9720*/  HADD2.F32 R4, -RZ, R66.H0_H0 ;  /* 0x20000042ff047230 */ /* 0x000fe40000004100 */
[----:B------:R-:W-:Y:S01]  /*9730*/  FFMA.FTZ R60, R2, R60, R7 ;  /* 0x0000003c023c7223 */ /* 0x000fe20000010007 */
[----:B------:R-:W-:Y:S02]  /*9740*/  HADD2.F32 R10, -RZ, R27.H0_H0 ;  /* 0x2000001bff0a7230 */ /* 0x000fe40000004100 */
[----:B------:R-:W-:Y:S01]  /*9750*/  FMUL.FTZ R2, R9, R8 ;  /* 0x0000000809027220 */ /* 0x000fe20000410000 */
[----:B------:R-:W-:Y:S02]  /*9760*/  HADD2.F32 R11, -RZ, R0.H0_H0 ;  /* 0x20000000ff0b7230 */ /* 0x000fe40000004100 */
[----:B------:R-:W-:-:S02]  /*9770*/  HADD2.F32 R7, -RZ, R66.H1_H1 ;  /* 0x30000042ff077230 */ /* 0x000fc40000004100 */
[-C--:B------:R-:W-:Y:S01]  /*9780*/  FMUL.FTZ R66, R9, R4.reuse ;  /* 0x0000000409427220 */ /* 0x080fe20000410000 */
[C---:B------:R-:W-:Y:S01]  /*9790*/  FFMA.FTZ R20, R5.reuse, R4, -R2 ;  /* 0x0000000405147223 */ /* 0x040fe20000010802 */
[C---:B------:R-:W-:Y:S01]  /*97a0*/  FMUL.FTZ R9, R10.reuse, R11 ;  /* 0x0000000b0a097220 */ /* 0x040fe20000410000 */
[----:B------:R-:W-:Y:S02]  /*97b0*/  HADD2.F32 R27, -RZ, R27.H1_H1 ;  /* 0x3000001bff1b7230 */ /* 0x000fe40000004100 */
[-C--:B------:R-:W-:Y:S01]  /*97c0*/  FMUL.FTZ R4, R10, R7.reuse ;  /* 0x000000070a047220 */ /* 0x080fe20000410000 */
[----:B------:R-:W-:Y:S02]  /*97d0*/  HADD2.F32 R2, -RZ, R67.H0_H0 ;  /* 0x20000043ff027230 */ /* 0x000fe40000004100 */
[----:B------:R-:W-:Y:S01]  /*97e0*/  FFMA.FTZ R10, R5, R8, R66 ;  /* 0x00000008050a7223 */ /* 0x000fe20000010042 */
[----:B------:R-:W-:Y:S02]  /*97f0*/  HADD2.F32 R0, -RZ, R70.H0_H0 ;  /* 0x20000046ff007230 */ /* 0x000fe40000004100 */
[C---:B------:R-:W-:Y:S01]  /*9800*/  FFMA.FTZ R8, R6.reuse, R7, -R9 ;  /* 0x0000000706087223 */ /* 0x040fe20000010809 */
[----:B------:R-:W-:Y:S01]  /*9810*/  FFMA.FTZ R6, R6, R11, R4 ;  /* 0x0000000b06067223 */ /* 0x000fe20000010004 */
[----:B------:R-:W-:-:S02]  /*9820*/  HADD2.F32 R24, -RZ, R24.H1_H1 ;  /* 0x30000018ff187230 */ /* 0x000fc40000004100 */
[C---:B------:R-:W-:Y:S01]  /*9830*/  FMUL.FTZ R66, R27.reuse, R2 ;  /* 0x000000021b427220 */ /* 0x040fe20000410000 */
[----:B------:R-:W-:Y:S02]  /*9840*/  HADD2.F32 R26, -RZ, R26.H1_H1 ;  /* 0x3000001aff1a7230 */ /* 0x000fe40000004100 */
[-C--:B------:R-:W-:Y:S01]  /*9850*/  FMUL.FTZ R4, R27, R0.reuse ;  /* 0x000000001b047220 */ /* 0x080fe20000410000 */
[----:B------:R-:W-:Y:S02]  /*9860*/  HADD2.F32 R9, -RZ, R69.H0_H0 ;  /* 0x20000045ff097230 */ /* 0x000fe40000004100 */
[C---:B------:R-:W-:Y:S01]  /*9870*/  FFMA.FTZ R27, R15.reuse, R0, -R66 ;  /* 0x000000000f1b7223 */ /* 0x040fe20000010842 */
[----:B------:R-:W-:Y:S02]  /*9880*/  HADD2.F32 R11, -RZ, R68.H0_H0 ;  /* 0x20000044ff0b7230 */ /* 0x000fe40000004100 */
[----:B------:R-:W-:Y:S01]  /*9890*/  FFMA.FTZ R61, R15, R2, R4 ;  /* 0x000000020f3d7223 */ /* 0x000fe20000010004 */
[----:B------:R-:W-:-:S02]  /*98a0*/  HADD2.F32 R5, -RZ, R74.H0_H0 ;  /* 0x2000004aff057230 */ /* 0x000fc40000004100 */
[----:B------:R-:W-:Y:S01]  /*98b0*/  FMUL.FTZ R15, R24, R9 ;  /* 0x00000009180f7220 */ /* 0x000fe20000410000 */
[----:B------:R-:W-:Y:S02]  /*98c0*/  HADD2.F32 R7, -RZ, R71.H0_H0 ;  /* 0x20000047ff077230 */ /* 0x000fe40000004100 */
[----:B------:R-:W-:Y:S01]  /*98d0*/  FMUL.FTZ R21, R26, R11 ;  /* 0x0000000b1a157220 */ /* 0x000fe20000410000 */
[----:B------:R-:W-:Y:S02]  /*98e0*/  HADD2.F32 R14, -RZ, R14.H1_H1 ;  /* 0x3000000eff0e7230 */ /* 0x000fe40000004100 */
[-C--:B------:R-:W-:Y:S01]  /*98f0*/  FMUL.FTZ R24, R24, R5.reuse ;  /* 0x0000000518187220 */ /* 0x080fe20000410000 */
[----:B------:R-:W-:Y:S01]  /*9900*/  FFMA.FTZ R4, R12, R5, -R15 ;  /* 0x000000050c047223 */ /* 0x000fe2000001080f */
[----:B------:R-:W-:Y:S01]  /*9910*/  FMUL.FTZ R26, R26, R7 ;  /* 0x000000071a1a7220 */ /* 0x000fe20000410000 */
[----:B------:R-:W-:Y:S01]  /*9920*/  F2FP.F16.F32.PACK_AB R5, R62, R63 ;  /* 0x0000003f3e05723e */ /* 0x000fe200000000ff */
        /* <DEDUP_REMOVED lines=12> */
.L_x_3670:
[----:B------:R-:W-:Y:S05]  /*99f0*/  BSYNC B0 ;  /* 0x0000000000007941 */ /* 0x000fea0003800000 */
.L_x_3656:
[----:B------:R-:W-:Y:S01]  /*9a00*/  @!PT LDS RZ, [RZ] ;  /* 0x00000000fffff984 */ /* 0x000fe20000000800 */
[----:B------:R-:W-:Y:S01]  /*9a10*/  @!PT LDS RZ, [RZ] ;  /* 0x00000000fffff984 */ /* 0x000fe20000000800 */
[----:B------:R-:W-:Y:S01]  /*9a20*/  @!PT LDS RZ, [RZ] ;  /* 0x00000000fffff984 */ /* 0x000fe20000000800 */
[----:B------:R-:W-:Y:S01]  /*9a30*/  @!PT LDS RZ, [RZ] ;  /* 0x00000000fffff984 */ /* 0x000fe20000000800 */
[----:B------:R3:W-:Y:S06]  /*9a40*/  MEMBAR.ALL.CTA ;  /* 0x0000000000007992 */ /* 0x0007ec0000008000 */
[----:B---3--:R-:W3:Y:S01]  /*9a50*/  FENCE.VIEW.ASYNC.S ;  /* 0x00000000000073c6 */ /* 0x008ee20000000000 */
[----:B------:R-:W-:Y:S05]  /*9a60*/  WARPSYNC.ALL ;  /* 0x0000000000007948 */ /* 0x000fea0003800000 */
[----:B---3--:R-:W-:Y:S06]  /*9a70*/  BAR.SYNC.DEFER_BLOCKING 0xd, 0x100 ;  /* 0x0344000000007b1d */ /* 0x008fec0000010000 */
.L_x_3653:
[----:B012---:R-:W-:Y:S01]  /*9a80*/  IMAD.MOV.U32 R4, RZ, RZ, R57 ;  /* 0x000000ffff047224 */ /* 0x007fe200078e0039 */
[----:B------:R-:W-:Y:S05]  /*9a90*/  WARPSYNC.ALL ;  /* 0x0000000000007948 */ /* 0x000fea0003800000 */
[----:B------:R-:W-:Y:S01]  /*9aa0*/  IMAD.MOV.U32 R5, RZ, RZ, R50 ;  /* 0x000000ffff057224 */ /* 0x000fe200078e0032 */
[----:B------:R-:W-:Y:S01]  /*9ab0*/  UIADD3 UR4, UP0, UR37, 0x420, URZ ;  /* 0x0000042025047890 */ /* 0x000fe2000ff1e03f */
[----:B------:R-:W-:Y:S01]  /*9ac0*/  IMAD.MOV.U32 R6, RZ, RZ, R39 ;  /* 0x000000ffff067224 */ /* 0x000fe200078e0027 */
[----:B------:R0:W-:Y:S01]  /*9ad0*/  BAR.SYNC.DEFER_BLOCKING R214, 0x100 ;  /* 0x000400d60000751d */ /* 0x0001e20000010000 */
[----:B------:R-:W-:Y:S01]  /*9ae0*/  IMAD.MOV.U32 R7, RZ, RZ, R58 ;  /* 0x000000ffff077224 */ /* 0x000fe200078e003a */
[----:B------:R-:W-:Y:S01]  /*9af0*/  UIADD3.X UR5, URZ, UR36, URZ, UP0, !UPT ;  /* 0x000000243f057290 */ /* 0x000fe200087fe43f */
[----:B------:R-:W-:Y:S01]  /*9b00*/  IMAD.U32 R0, RZ, RZ, UR39 ;  /* 0x00000027ff007e24 */ /* 0x000fe2000f8e00ff */
[----:B------:R-:W-:Y:S01]  /*9b10*/  MOV R236, 0x9e40 ;  /* 0x00009e4000ec7802 */ /* 0x000fe20000000f00 */
[----:B------:R-:W-:Y:S01]  /*9b20*/  IMAD.U32 R3, RZ, RZ, UR47 ;  /* 0x0000002fff037e24 */ /* 0x000fe2000f8e00ff */
[----:B------:R-:W-:Y:S01]  /*9b30*/  BSSY B0, `(.L_x_3680) ;  /* 0x0000031000007945 */ /* 0x000fe20003800000 */
[----:B------:R-:W-:Y:S01]  /*9b40*/  IMAD.MOV.U32 R8, RZ, RZ, R30 ;  /* 0x000000ffff087224 */ /* 0x000fe200078e001e */
[----:B------:R1:W-:Y:S01]  /*9b50*/  STL.128 [R1+0x190], R4 ;  /* 0x0001900401007387 */ /* 0x0003e20000100c00 */
[----:B------:R-:W-:-:S02]  /*9b60*/  IMAD.MOV.U32 R9, RZ, RZ, R51 ;  /* 0x000000ffff097224 */ /* 0x000fc400078e0033 */
[----:B------:R-:W-:Y:S02]  /*9b70*/  IMAD.MOV.U32 R10, RZ, RZ, R37 ;  /* 0x000000ffff0a7224 */ /* 0x000fe400078e0025 */
[----:B------:R-:W-:Y:S02]  /*9b80*/  IMAD.MOV.U32 R11, RZ, RZ, R56 ;  /* 0x000000ffff0b7224 */ /* 0x000fe400078e0038 */
[----:B------:R-:W-:Y:S02]  /*9b90*/  IMAD.U32 R30, RZ, RZ, UR46 ;  /* 0x0000002eff1e7e24 */ /* 0x000fe4000f8e00ff */
[----:B-----5:R-:W-:Y:S01]  /*9ba0*/  IMAD.U32 R2, RZ, RZ, UR37 ;  /* 0x00000025ff027e24 */ /* 0x020fe2000f8e00ff */
[----:B------:R-:W-:Y:S03]  /*9bb0*/  STL.128 [R1+0x1b0], R8 ;  /* 0x0001b00801007387 */ /* 0x000fe60000100c00 */
[----:B------:R-:W-:-:S02]  /*9bc0*/  VIADD R2, R2, 0x170 ;  /* 0x0000017002027836 */ /* 0x000fc40000000000 */
[----:B-1----:R-:W-:Y:S02]  /*9bd0*/  IMAD.MOV.U32 R4, RZ, RZ, R49 ;  /* 0x000000ffff047224 */ /* 0x002fe400078e0031 */
[----:B------:R-:W-:Y:S02]  /*9be0*/  IMAD.MOV.U32 R5, RZ, RZ, R48 ;  /* 0x000000ffff057224 */ /* 0x000fe400078e0030 */
[----:B------:R-:W-:Y:S02]  /*9bf0*/  IMAD.MOV.U32 R6, RZ, RZ, R47 ;  /* 0x000000ffff067224 */ /* 0x000fe400078e002f */
[----:B------:R-:W-:-:S05]  /*9c00*/  IMAD.MOV.U32 R7, RZ, RZ, R46 ;  /* 0x000000ffff077224 */ /* 0x000fca00078e002e */
[----:B------:R1:W-:Y:S02]  /*9c10*/  STL.128 [R1+0x1c0], R4 ;  /* 0x0001c00401007387 */ /* 0x0003e40000100c00 */
[----:B-1----:R-:W-:Y:S02]  /*9c20*/  IMAD.MOV.U32 R4, RZ, RZ, R17 ;  /* 0x000000ffff047224 */ /* 0x002fe400078e0011 */
[----:B------:R-:W-:Y:S02]  /*9c30*/  IMAD.MOV.U32 R5, RZ, RZ, R44 ;  /* 0x000000ffff057224 */ /* 0x000fe400078e002c */
[----:B------:R-:W-:Y:S02]  /*9c40*/  IMAD.MOV.U32 R6, RZ, RZ, R38 ;  /* 0x000000ffff067224 */ /* 0x000fe400078e0026 */
[----:B------:R-:W-:Y:S02]  /*9c50*/  IMAD.MOV.U32 R7, RZ, RZ, R59 ;  /* 0x000000ffff077224 */ /* 0x000fe400078e003b */
[----:B------:R-:W-:-:S03]  /*9c60*/  IMAD.MOV.U32 R17, RZ, RZ, R54 ;  /* 0x000000ffff117224 */ /* 0x000fc600078e0036 */
[----:B------:R1:W-:Y:S02]  /*9c70*/  STL.128 [R1+0x1e0], R4 ;  /* 0x0001e00401007387 */ /* 0x0003e40000100c00 */
[----:B-1----:R-:W-:Y:S02]  /*9c80*/  IMAD.MOV.U32 R4, RZ, RZ, R16 ;  /* 0x000000ffff047224 */ /* 0x002fe400078e0010 */
[----:B------:R-:W-:Y:S02]  /*9c90*/  IMAD.MOV.U32 R5, RZ, RZ, R45 ;  /* 0x000000ffff057224 */ /* 0x000fe400078e002d */
[----:B------:R-:W-:Y:S02]  /*9ca0*/  IMAD.MOV.U32 R6, RZ, RZ, R33 ;  /* 0x000000ffff067224 */ /* 0x000fe400078e0021 */
[----:B------:R-:W-:Y:S02]  /*9cb0*/  IMAD.MOV.U32 R7, RZ, RZ, R36 ;  /* 0x000000ffff077224 */ /* 0x000fe400078e0024 */
[----:B------:R-:W-:-:S03]  /*9cc0*/  IMAD.MOV.U32 R16, RZ, RZ, R35 ;  /* 0x000000ffff107224 */ /* 0x000fc600078e0023 */
[----:B------:R1:W-:Y:S04]  /*9cd0*/  STL.128 [R1+0x1f0], R4 ;  /* 0x0001f00401007387 */ /* 0x0003e80000100c00 */
[----:B------:R-:W-:Y:S01]  /*9ce0*/  STL.128 [R1+0x180], R16 ;  /* 0x0001801001007387 */ /* 0x000fe20000100c00 */
[----:B-1----:R-:W-:Y:S02]  /*9cf0*/  IMAD.MOV.U32 R4, RZ, RZ, R31 ;  /* 0x000000ffff047224 */ /* 0x002fe400078e001f */
[----:B------:R-:W-:Y:S02]  /*9d00*/  IMAD.MOV.U32 R5, RZ, RZ, R52 ;  /* 0x000000ffff057224 */ /* 0x000fe400078e0034 */
[----:B------:R-:W-:Y:S02]  /*9d10*/  IMAD.MOV.U32 R6, RZ, RZ, R42 ;  /* 0x000000ffff067224 */ /* 0x000fe400078e002a */
[----:B------:R-:W-:-:S02]  /*9d20*/  IMAD.MOV.U32 R7, RZ, RZ, R43 ;  /* 0x000000ffff077224 */ /* 0x000fc400078e002b */
[----:B------:R-:W-:-:S03]  /*9d30*/  IMAD.U32 R31, RZ, RZ, UR48 ;  /* 0x00000030ff1f7e24 */ /* 0x000fc6000f8e00ff */
[----:B------:R1:W-:Y:S04]  /*9d40*/  STL.128 [R1+0x200], R4 ;  /* 0x0002000401007387 */ /* 0x0003e80000100c00 */
[----:B------:R-:W-:Y:S01]  /*9d50*/  STL.128 [R1+0x1a0], R28 ;  /* 0x0001a01c01007387 */ /* 0x000fe20000100c00 */
[----:B-1----:R-:W-:Y:S02]  /*9d60*/  IMAD.MOV.U32 R6, RZ, RZ, R40 ;  /* 0x000000ffff067224 */ /* 0x002fe400078e0028 */
[----:B------:R-:W-:Y:S02]  /*9d70*/  IMAD.MOV.U32 R7, RZ, RZ, R41 ;  /* 0x000000ffff077224 */ /* 0x000fe400078e0029 */
[----:B------:R-:W-:Y:S02]  /*9d80*/  IMAD.MOV.U32 R4, RZ, RZ, R0 ;  /* 0x000000ffff047224 */ /* 0x000fe400078e0000 */
[----:B------:R-:W-:-:S02]  /*9d90*/  IMAD.MOV.U32 R5, RZ, RZ, R3 ;  /* 0x000000ffff057224 */ /* 0x000fc400078e0003 */
[----:B------:R-:W-:Y:S02]  /*9da0*/  IMAD.U32 R0, RZ, RZ, UR4 ;  /* 0x00000004ff007e24 */ /* 0x000fe4000f8e00ff */
[----:B------:R-:W-:Y:S01]  /*9db0*/  IMAD.U32 R3, RZ, RZ, UR5 ;  /* 0x00000005ff037e24 */ /* 0x000fe2000f8e00ff */
[----:B------:R1:W-:Y:S02]  /*9dc0*/  STL.128 [R1+0x170], R4 ;  /* 0x0001700401007387 */ /* 0x0003e40000100c00 */
[----:B-1----:R-:W-:Y:S02]  /*9dd0*/  IMAD.MOV.U32 R6, RZ, RZ, R34 ;  /* 0x000000ffff067224 */ /* 0x002fe400078e0022 */
[----:B------:R-:W-:Y:S02]  /*9de0*/  IMAD.MOV.U32 R7, RZ, RZ, R55 ;  /* 0x000000ffff077224 */ /* 0x000fe400078e0037 */
[----:B------:R-:W-:Y:S02]  /*9df0*/  IMAD.MOV.U32 R4, RZ, RZ, R0 ;  /* 0x000000ffff047224 */ /* 0x000fe400078e0000 */
[----:B------:R-:W-:-:S02]  /*9e00*/  IMAD.MOV.U32 R5, RZ, RZ, R3 ;  /* 0x000000ffff057224 */ /* 0x000fc400078e0003 */
[----:B------:R-:W-:-:S03]  /*9e10*/  VIADD R0, R177, 0xffffffff ;  /* 0xffffffffb1007836 */ /* 0x000fc60000000000 */
[----:B------:R0:W-:Y:S04]  /*9e20*/  STL.128 [R1+0x1d0], R4 ;  /* 0x0001d00401007387 */ /* 0x0001e80000100c00 */
[----:B0-----:R-:W-:Y:S05]  /*9e30*/  CALL.REL.NOINC `($_ZN7cutlass13device_kernelIN5flash11enable_sm90INS1_16FlashAttnFwdSm90INS1_25CollectiveMainloopFwdSm90ILi2EN4cute5tupleIJNS5_1CILi1EEES8_S8_EEENS6_IJNS7_ILi128EEENS7_ILi96EEENS7_ILi64EEEEEELi256ENS_6half_tEfNS_4arch4Sm90ELb0ELb1ELb0ELb1ELb0ELb1ELb1ELb1ELb0ELb1ELb0ELb0EEENS1_21CollectiveEpilogueFwdINS6_IJSA_NS7_ILi256EEESB_EEES9_SE_SG_Li256ELb1ELb1ELb0ELb0EEENS1_36VarlenDynamicPersistentTileSchedulerILi128ELi96ELi256ELi128ELb0ELb1ELb1ELb1ELb0ELb1EEEEEEEEEvNT_6ParamsE$_ZZN5flash25CollectiveMainloopFwdSm90ILi2EN4cute5tupleIJNS1_1CILi1EEES4_S4_EEENS2_IJNS3_ILi128EEENS3_ILi96EEENS3_ILi64EEEEEELi256EN7cutlass6half_tEfNSA_4arch4Sm90ELb0ELb1ELb0ELb1ELb0ELb1ELb1ELb1ELb0ELb1ELb0ELb0EE3mmaINS_16FlashAttnFwdSm90ISE_NS_21CollectiveEpilogueFwdINS2_IJS6_NS3_ILi256EEES7_EEES5_SB_SD_Li256ELb1ELb1ELb0ELb0EEENS_36VarlenDynamicPersistentTileSchedulerILi128ELi96ELi256ELi128ELb0ELb1ELb1ELb1ELb0ELb1EEEE13SharedStorageENS1_6TensorINS1_11ArrayEngineIfLm128EEENS1_6LayoutINS2_IJNS2_IJNS3_ILi2EEEST_NS3_ILi32EEEEEES4_S4_EEENS2_IJNS2_IJS4_ST_NS3_ILi4EEEEEENS3_ILi0EEESZ_EEEEEEENS_7SoftmaxILi2ELi0EEEEEbRKNSE_6ParamsENSA_25PipelineTmaAsyncNoClusterILi2ENSA_16PipelineTmaAsyncILi2EEEEES1B_RNSA_13PipelineStateILj2EEERT0_RT1_iRiRKNS_16SeqlenInfoQKNewKILb1ELb1EEENS2_IJiiiiEEERT_ENKUliT_T0_T1_E_clIZSF_ISO_S12_S14_EbS17_S1B_S1B_S1E_S1G_S1I_iS1J_S1N_S1O_S1Q_EUlRS1R_iE0_NS3_ILb1EEES1Y_EEDaiS1R_S1S_S1T_) ;  /* 0x0000030000f87944 */ /* 0x001fea0003c00000 */
[----:B------:R-:W-:Y:S05]  /*9e40*/  BSYNC B0 ;  /* 0x0000000000007941 */ /* 0x000fea0003800000 */
.L_x_3680:
[----:B------:R-:W2:Y:S01]  /*9e50*/  LDL R2, [R1+0x70] ;  /* 0x0000700001027983 */ /* 0x000ea20000100800 */
[----:B------:R-:W0:Y:S08]  /*9e60*/  LDC R0, c[0x0][0x448] ;  /* 0x00011200ff007b82 */ /* 0x000e300000000800 */
[----:B------:R-:W1:Y:S01]  /*9e70*/  LDC.64 R6, c[0x0][0xad8] ;  /* 0x0002b600ff067b82 */ /* 0x000e620000000a00 */
[----:B0-----:R-:W-:-:S13]  /*9e80*/  ISETP.NE.AND P0, PT, R0, 0x1, PT ;  /* 0x000000010000780c */ /* 0x001fda0003f05270 */
[----:B------:R-:W0:Y:S08]  /*9e90*/  @P0 LDC R3, c[0x0][0x44c] ;  /* 0x00011300ff030b82 */ /* 0x000e300000000800 */
[----:B------:R-:W3:Y:S01]  /*9ea0*/  @P0 LDC R5, c[0x0][0x450] ;  /* 0x00011400ff050b82 */ /* 0x000ee20000000800 */
[----:B--2---:R-:W-:-:S04]  /*9eb0*/  IMAD.SHL.U32 R2, R2, 0x80, RZ ;  /* 0x0000008002027824 */ /* 0x004fc800078e00ff */
[----:B0-----:R-:W-:-:S04]  /*9ec0*/  @P0 IMAD.HI.U32 R0, R2, R3, RZ ;  /* 0x0000000302000227 */ /* 0x001fc800078e00ff */
[----:B------:R-:W-:Y:S01]  /*9ed0*/  IMAD.MOV.U32 R3, RZ, RZ, R2 ;  /* 0x000000ffff037224 */ /* 0x000fe200078e0002 */
[----:B---3--:R-:W-:Y:S01]  /*9ee0*/  @P0 SHF.R.U32.HI R3, RZ, R5, R0 ;  /* 0x00000005ff030219 */ /* 0x008fe20000011600 */
[----:B------:R-:W-:Y:S01]  /*9ef0*/  VIADD R0, R177, 0xfffffffe ;  /* 0xfffffffeb1007836 */ /* 0x000fe20000000000 */
[----:B-1----:R-:W-:-:S03]  /*9f00*/  ISETP.GE.AND P0, PT, R7, 0x1, PT ;  /* 0x000000010700780c */ /* 0x002fc60003f06270 */
[----:B------:R-:W-:-:S04]  /*9f10*/  IMAD.IADD R5, R178, 0x1, R3 ;  /* 0x00000001b2057824 */ /* 0x000fc800078e0203 */
[----:B------:R-:W-:-:S06]  /*9f20*/  IMAD.IADD R6, R5, 0x1, R6 ;  /* 0x0000000105067824 */ /* 0x000fcc00078e0206 */
[----:B------:R-:W-:Y:S05]  /*9f30*/  @!P0 BRA `(.L_x_3681) ;  /* 0x0000000000488947 */ /* 0x000fea0003800000 */
        /* <DEDUP_REMOVED lines=11> */
.L_x_3683:
[----:B------:R-:W-:-:S13]  /*9ff0*/  ISETP.NE.AND P0, PT, R7, 0x1, PT ;  /* 0x000000010700780c */ /* 0x000fda0003f05270 */
[----:B------:R-:W0:Y:S02]  /*a000*/  @P0 LDC.64 R4, c[0x0][0xae0] ;  /* 0x0002b800ff040b82 */ /* 0x000e240000000a00 */
[----:B0-----:R-:W-:-:S05]  /*a010*/  @P0 IMAD.HI.U32 R4, R3, R4, RZ ;  /* 0x0000000403040227 */ /* 0x001fca00078e00ff */
[----:B------:R-:W-:-:S07]  /*a020*/  @P0 SHF.R.U32.HI R3, RZ, R5, R4 ;  /* 0x00000005ff030219 */ /* 0x000fce0000011604 */
.L_x_3684:
[----:B------:R-:W-:Y:S05]  /*a030*/  BSYNC B0 ;  /* 0x0000000000007941 */ /* 0x000fea0003800000 */
.L_x_3682:
[----:B------:R-:W-:-:S05]  /*a040*/  IMAD R3, R3, R7, R7 ;  /* 0x0000000703037224 */ /* 0x000fca00078e0207 */
[----:B------:R-:W-:-:S07]  /*a050*/  VIMNMX R6, R6, R3, PT ;  /* 0x0000000306067248 */ /* 0x000fce0003fe0100 */
.L_x_3681:
[----:B------:R-:W-:-:S05]  /*a060*/  IMAD.HI R6, R6, 0x2aaaaaab, RZ ;  /* 0x2aaaaaab06067827 */ /* 0x000fca00078e02ff */
[----:B------:R-:W-:-:S04]  /*a070*/  SHF.R.U32.HI R3, RZ, 0x1f, R6 ;  /* 0x0000001fff037819 */ /* 0x000fc80000011606 */
[----:B------:R-:W-:-:S04]  /*a080*/  LEA.HI.SX32 R6, R6, R3, 0x1c ;  /* 0x0000000306067211 */ /* 0x000fc800078fe2ff */
[----:B------:R-:W-:-:S04]  /*a090*/  VIMNMX R3, R165, R6, !PT ;  /* 0x00000006a5037248 */ /* 0x000fc80007fe0100 */
[----:B------:R-:W-:-:S13]  /*a0a0*/  ISETP.GE.AND P0, PT, R0, R3, PT ;  /* 0x000000030000720c */ /* 0x000fda0003f06270 */
[----:B------:R-:W-:Y:S05]  /*a0b0*/  @!P0 BRA `(.L_x_3685) ;  /* 0x000000a800e08947 */ /* 0x000fea0003800000 */
.L_x_3712:
        /* <DEDUP_REMOVED lines=16> */
[----:B-1----:R-:W-:Y:S01]  /*a1c0*/  @!P0 IMAD.MOV.U32 R5, RZ, RZ, RZ ;  /* 0x000000ffff058224 */ /* 0x002fe200078e00ff */
[----:B--2---:R-:W-:-:S04]  /*a1d0*/  LOP3.LUT R2, R2, 0x1, RZ, 0xfc, !PT ;  /* 0x0000000102027812 */ /* 0x004fc800078efcff */
[----:B------:R-:W-:-:S13]  /*a1e0*/  ISETP.NE.AND P1, PT, R2, 0x3, PT ;  /* 0x000000030200780c */ /* 0x000fda0003f25270 */
[----:B0-----:R-:W-:Y:S05]  /*a1f0*/  @!P1 BRA `(.L_x_3687) ;  /* 0x0000000000049947 */ /* 0x001fea0003800000 */
[----:B------:R-:W-:Y:S01]  /*a200*/  BPT.TRAP 0x1 ;  /* 0x000000040000795c */ /* 0x000fe20000300000 */
.L_x_3687:
[----:B------:R-:W-:Y:S05]  /*a210*/  BSYNC B0 ;  /* 0x0000000000007941 */ /* 0x000fea0003800000 */
.L_x_3686:
        /* <DEDUP_REMOVED lines=13> */
.L_x_3689:
[----:B------:R-:W-:Y:S05]  /*a2f0*/  BSYNC B0 ;  /* 0x0000000000007941 */ /* 0x000fea0003800000 */
.L_x_3688:
        /* <DEDUP_REMOVED lines=8> */
.L_x_3691:
[----:B------:R-:W-:Y:S05]  /*a380*/  BSYNC B0 ;  /* 0x0000000000007941 */ /* 0x000fea0003800000 */
.L_x_3690:
[----:B------:R-:W2:Y:S04]  /*a390*/  LD.E R5, desc[UR42][R18.64+0x210] ;  /* 0x0002102a12057980 */ /* 0x000ea8000c101900 */
[----:B------:R-:W2:Y:S01]  /*a3a0*/  LDL.64 R8, [R1+0xa0] ;  /* 0x0000a00001087983 */ /* 0x000ea20000100a00 */
[----:B------:R-:W-:Y:S05]  /*a3b0*/  WARPSYNC.ALL ;  /* 0x0000000000007948 */ /* 0x000fea0003800000 */
[----:B------:R-:W3:Y:S04]  /*a3c0*/  LDL.64 R14, [R1+0x98] ;  /* 0x00009800010e7983 */ /* 0x000ee80000100a00 */
[----:B0----5:R-:W4:Y:S04]  /*a3d0*/  LDL.64 R6, [R1+0x98] ;  /* 0x0000980001067983 */ /* 0x021f280000100a00 */
[----:B------:R-:W4:Y:S01]  /*a3e0*/  LDL.64 R10, [R1+0x98] ;  /* 0x00009800010a7983 */ /* 0x000f220000100a00 */
[----:B--2---:R-:W-:-:S03]  /*a3f0*/  IMAD R4, R5, 0x300, R8 ;  /* 0x0000030005047824 */ /* 0x004fc600078e0208 */
[----:B------:R-:W2:Y:S01]  /*a400*/  LDL.64 R12, [R1+0x98] ;  /* 0x00009800010c7983 */ /* 0x000ea20000100a00 */
[----:B------:R-:W-:Y:S01]  /*a410*/  IMAD.MOV.U32 R5, RZ, RZ, R9 ;  /* 0x000000ffff057224 */ /* 0x000fe200078e0009 */
[----:B------:R-:W-:Y:S01]  /*a420*/  R2UR UR6, R4 ;  /* 0x00000000040672ca */ /* 0x000fe200000e0000 */
[----:B------:R-:W-:-:S03]  /*a430*/  WARPGROUP.ARRIVE ;  /* 0x00000000000079c5 */ /* 0x000fc60000000000 */
        /* <DEDUP_REMOVED lines=9> */
[----:B------:R-:W-:Y:S02]  /*a4d0*/  R2UR UR5, R15 ;  /* 0x000000000f0572ca */ /* 0x000fe400000e0000 */
[----:B------:R-:W3:Y:S11]  /*a4e0*/  LDL R15, [R1+0x54] ;  /* 0x00005400010f7983 */ /* 0x000ef60000100800 */
[----:B------:R-:W-:Y:S01]  /*a4f0*/  HGMMA.64x96x16.F32 R24, gdesc[UR4], RZ, !UPT, gsb0 ;  /* 0x01600000041879f0 */ /* 0x000fe2000c0008ff */
[----:B----4-:R-:W-:Y:S01]  /*a500*/  VIADD R6, R6, 0x2 ;  /* 0x0000000206067836 */ /* 0x010fe20000000000 */
[----:B------:R-:W-:-:S02]  /*a510*/  R2UR UR6, R8 ;  /* 0x00000000080672ca */ /* 0x000fc400000e0000 */
[----:B------:R-:W-:Y:S02]  /*a520*/  R2UR UR7, R9 ;  /* 0x00000000090772ca */ /* 0x000fe400000e0000 */
[----:B------:R-:W-:Y:S02]  /*a530*/  R2UR UR4, R6 ;  /* 0x00000000060472ca */ /* 0x000fe400000e0000 */
[----:B------:R-:W-:Y:S01]  /*a540*/  R2UR UR5, R7 ;  /* 0x00000000070572ca */ /* 0x000fe200000e0000 */
[----:B------:R-:W-:Y:S02]  /*a550*/  VIADD R10, R10, 0x4 ;  /* 0x000000040a0a7836 */ /* 0x000fe40000000000 */
[----:B------:R-:W-:Y:S02]  /*a560*/  VIADD R6, R4, 0x4 ;  /* 0x0000000404067836 */ /* 0x000fe40000000000 */
[----:B------:R-:W-:Y:S01]  /*a570*/  IMAD.MOV.U32 R7, RZ, RZ, R9 ;  /* 0x000000ffff077224 */ /* 0x000fe200078e0009 */
[----:B------:R-:W-:-:S02]  /*a580*/  WARPGROUP.DEPBAR.LE gsb0, 0x0 ;  /* 0x00008000000079c5 */ /* 0x000fc40000010000 */
        /* <DEDUP_REMOVED lines=21> */
[----:B---3--:R-:W-:-:S04]  /*a6e0*/  LOP3.LUT R15, R15, 0x1, RZ, 0xfc, !PT ;  /* 0x000000010f0f7812 */ /* 0x008fc800078efcff */
[----:B------:R-:W-:Y:S01]  /*a6f0*/  ISETP.NE.AND P1, PT, R15, 0x3, PT ;  /* 0x000000030f00780c */ /* 0x000fe20003f25270 */
[----:B------:R-:W-:Y:S01]  /*a700*/  BSSY B0, `(.L_x_3693) ;  /* 0x0000004000007945 */ /* 0x000fe20003800000 */
[----:B------:R-:W-:-:S11]  /*a710*/  WARPGROUP.DEPBAR.LE gsb0, 0x0 ;  /* 0x00008000000079c5 */ /* 0x000fd60000010000 */
[----:B0-----:R-:W-:Y:S05]  /*a720*/  @!P1 BRA `(.L_x_3694) ;  /* 0x0000000000049947 */ /* 0x001fea0003800000 */
[----:B------:R-:W-:Y:S01]  /*a730*/  BPT.TRAP 0x1 ;  /* 0x000000040000795c */ /* 0x000fe20000300000 */
.L_x_3694:
[----:B------:R-:W-:Y:S05]  /*a740*/  BSYNC B0 ;  /* 0x0000000000007941 */ /* 0x000fea0003800000 */
.L_x_3693:
        /* <DEDUP_REMOVED lines=10> */
.L_x_3696:
[----:B------:R-:W-:Y:S05]  /*a7f0*/  BSYNC B0 ;  /* 0x0000000000007941 */ /* 0x000fea0003800000 */
.L_x_3695:
[----:B------:R-:W-:Y:S04]  /*a800*/  BSSY B0, `(.L_x_3697) ;  /* 0x0000006000007945 */ /* 0x000fe80003800000 */
[----:B-1----:R-:W-:Y:S05]  /*a810*/  @P0 BRA `(.L_x_3698) ;  /* 0x0000000000100947 */ /* 0x002fea0003800000 */
[----:B-----5:R-:W-:Y:S01]  /*a820*/  IMAD R4, R4, 0x8, R7 ;  /* 0x0000000804047824 */ /* 0x020fe200078e0207 */
[----:B0-----:R-:W-:-:S04]  /*a830*/  SHF.L.U32 R5, R6, 0x1f, RZ ;  /* 0x0000001f06057819 */ /* 0x001fc800000006ff */
[----:B------:R-:W0:Y:S02]  /*a840*/  SYNCS.PHASECHK.TRANS64.TRYWAIT P0, [R4+URZ], R5 ;  /* 0x00000005040075a7 */ /* 0x000e24000800017f */
[----:B0-----:R-:W-:Y:S05]  /*a850*/  @!P0 BRA `(.L_x_3699) ;  /* 0x000002c400d08947 */ /* 0x001fea0003800000 */
.L_x_3698:
[----:B------:R-:W-:Y:S05]  /*a860*/  BSYNC B0 ;  /* 0x0000000000007941 */ /* 0x000fea0003800000 */
.L_x_3697:
[----:B0-----:R-:W2:Y:S04]  /*a870*/  LDL R5, [R1+0x90] ;  /* 0x0000900001057983 */ /* 0x001ea80000100800 */
        /* <DEDUP_REMOVED lines=8> */
[----:B--2---:R-:W-:Y:S01]  /*a900*/  ISETP.NE.U32.AND P0, PT, R5, RZ, PT ;  /* 0x000000ff0500720c */ /* 0x004fe20003f05070 */
[----:B---3--:R-:W-:-:S02]  /*a910*/  IMAD R4, R15, 0xc00, R20 ;  /* 0x00000c000f047824 */ /* 0x008fc400078e0214 */
[----:B------:R-:W-:Y:S01]  /*a920*/  IMAD.MOV.U32 R5, RZ, RZ, R21 ;  /* 0x000000ffff057224 */ /* 0x000fe200078e0015 */
[----:B------:R-:W2:Y:S01]  /*a930*/  LDL.64 R14, [R1+0x110] ;  /* 0x00011000010e7983 */ /* 0x000ea20000100a00 */
[----:B----4-:R-:W-:Y:S02]  /*a940*/  R2UR UR4, R6 ;  /* 0x00000000060472ca */ /* 0x010fe400000e0000 */
[----:B------:R-:W-:Y:S02]  /*a950*/  R2UR UR6, R4 ;  /* 0x00000000040672ca */ /* 0x000fe400000e0000 */
[----:B------:R-:W-:Y:S02]  /*a960*/  R2UR UR7, R5 ;  /* 0x00000000050772ca */ /* 0x000fe400000e0000 */
[----:B------:R-:W-:Y:S02]  /*a970*/  R2UR UR5, R7 ;  /* 0x00000000070572ca */ /* 0x000fe400000e0000 */
[----:B------:R-:W-:-:S11]  /*a980*/  VOTEU.ANY UP0, P0 ;  /* 0x00000000003f7886 */ /* 0x000fd60000000100 */
        /* <DEDUP_REMOVED lines=129> */
[----:B---3--:R-:W-:Y:S01]  /*b1a0*/  VIADD R8, R8, 0xc02 ;  /* 0x00000c0208087836 */ /* 0x008fe20000000000 */
[----:B------:R-:W-:Y:S02]  /*b1b0*/  WARPGROUP.DEPBAR.LE gsb0, 0x0 ;  /* 0x00008000000079c5 */ /* 0x000fe40000010000 */
[----:B------:R-:W-:-:S09]  /*b1c0*/  WARPGROUP.ARRIVE ;  /* 0x00000000000079c5 */ /* 0x000fd20000000000 */
[----:B------:R-:W-:Y:S01]  /*b1d0*/  HGMMA.64x96x16.F32 R24, gdesc[UR4], R24, gsb0 ;  /* 0x01600000041879f0 */ /* 0x000fe20008000818 */
[----:B------:R-:W-:Y:S01]  /*b1e0*/  VIADD R20, R4, 0x902 ;  /* 0x0000090204147836 */ /* 0x000fe20000000000 */
        /* <DEDUP_REMOVED lines=13> */
[----:B------:R-:W-:Y:S02]  /*b2c0*/  VIADD R12, R12, 0xc06 ;  /* 0x00000c060c0c7836 */ /* 0x000fe40000000000 */
        /* <DEDUP_REMOVED lines=8> */
[----:B------:R-:W0:Y:S01]  /*b350*/  S2R R72, SR_TID.X ;  /* 0x0000000000487919 */ /* 0x000e220000002100 */
[----:B------:R-:W-:Y:S04]  /*b360*/  STL [R1+0x90], R2 ;  /* 0x0000900201007387 */ /* 0x000fe80000100800 */
[----:B------:R-:W-:Y:S01]  /*b370*/  STL [R1+0x90], R2 ;  /* 0x0000900201007387 */ /* 0x000fe20000100800 */
[----:B------:R-:W-:-:S02]  /*b380*/  WARPGROUP.DEPBAR.LE gsb0, 0x0 ;  /* 0x00008000000079c5 */ /* 0x000fc40000010000 */
[----:B------:R-:W-:-:S06]  /*b390*/  WARPGROUP.ARRIVE ;  /* 0x00000000000079c5 */ /* 0x000fcc0000000000 */
[----:B------:R-:W-:Y:S01]  /*b3a0*/  HGMMA.64x96x16.F32 R24, gdesc[UR4], R24, gsb0 ;  /* 0x01600000041879f0 */ /* 0x000fe20008000818 */
[----:B0-----:R-:W-:Y:S01]  /*b3b0*/  LOP3.LUT R72, R72, 0x7f, RZ, 0xc0, !PT ;  /* 0x0000007f48487812 */ /* 0x001fe200078ec0ff */
[----:B------:R-:W-:Y:S03]  /*b3c0*/  STL [R1+0x90], R2 ;  /* 0x0000900201007387 */ /* 0x000fe60000100800 */
[----:B------:R-:W-:Y:S01]  /*b3d0*/  ISETP.NE.AND P0, PT, R72, RZ, PT ;  /* 0x000000ff4800720c */ /* 0x000fe20003f05270 */
        /* <DEDUP_REMOVED lines=21> */
[----:B------:R-:W2:Y:S04]  /*b530*/  LDL R12, [R1+0x13c] ;  /* 0x00013c00010c7983 */ /* 0x000ea80000100800 */
[----:B------:R-:W3:Y:S04]  /*b540*/  LDL R72, [R1+0x70] ;  /* 0x0000700001487983 */ /* 0x000ee80000100800 */
[----:B------:R-:W4:Y:S04]  /*b550*/  LDL.64 R74, [R1+0x160] ;  /* 0x00016000014a7983 */ /* 0x000f280000100a00 */
[----:B------:R-:W4:Y:S04]  /*b560*/  LDL R73, [R1+0x168] ;  /* 0x0001680001497983 */ /* 0x000f280000100800 */
[----:B------:R-:W4:Y:S04]  /*b570*/  LDL.128 R8, [R1+0x150] ;  /* 0x0001500001087983 */ /* 0x000f280000100c00 */
[----:B-1----:R-:W4:Y:S01]  /*b580*/  LDL.128 R4, [R1+0x140] ;  /* 0x0001400001047983 */ /* 0x002f220000100c00 */
[----:B------:R-:W-:Y:S01]  /*b590*/  BSSY B0, `(.L_x_3700) ;  /* 0x0000040000007945 */ /* 0x000fe20003800000 */
[----:B--2---:R-:W-:-:S04]  /*b5a0*/  SHF.R.S32.HI R13, RZ, 0x1f, R12 ;  /* 0x0000001fff0d7819 */ /* 0x004fc8000001140c */
        /* <DEDUP_REMOVED lines=19> */
[----:B---3--:R-:W-:Y:S01]  /*b6e0*/  IMAD R72, R72, 0x8, R13 ;  /* 0x0000000848487824 */ /* 0x008fe200078e020d */
[----:B----4-:R-:W-:Y:S01]  /*b6f0*/  ISETP.NE.AND P1, PT, R74, 0x1, PT ;  /* 0x000000014a00780c */ /* 0x010fe20003f25270 */
[----:B------:R-:W-:Y:S01]  /*b700*/  IMAD.IADD R14, R77, 0x1, -R14 ;  /* 0x000000014d0e7824 */ /* 0x000fe200078e0a0e */
[----:B------:R-:W-:Y:S01]  /*b710*/  LOP3.LUT R12, R12, 0x1ffffffe, RZ, 0xc0, !PT ;  /* 0x1ffffffe0c0c7812 */ /* 0x000fe200078ec0ff */
[----:B------:R-:W-:-:S04]  /*b720*/  IMAD.U32 R21, R72, 0x10, R21 ;  /* 0x0000001048157824 */ /* 0x000fc800078e0015 */
[----:B------:R-:W-:Y:S02]  /*b730*/  IMAD.IADD R12, R79, 0x1, -R12 ;  /* 0x000000014f0c7824 */ /* 0x000fe400078e0a0c */
[----:B------:R-:W-:-:S04]  /*b740*/  IMAD R21, R14, 0x40, R21 ;  /* 0x000000400e157824 */ /* 0x000fc800078e0215 */
[----:B------:R-:W-:-:S04]  /*b750*/  IMAD R14, R12, 0x8, R21 ;  /* 0x000000080c0e7824 */ /* 0x000fc800078e0215 */
[----:B------:R-:W-:-:S05]  /*b760*/  @P1 IMAD.HI.U32 R12, R14, R75, RZ ;  /* 0x0000004b0e0c1227 */ /* 0x000fca00078e00ff */
[----:B------:R-:W-:Y:S01]  /*b770*/  @P1 SHF.R.U32.HI R14, RZ, R73, R12 ;  /* 0x00000049ff0e1219 */ /* 0x000fe2000001160c */
[----:B------:R-:W-:Y:S01]  /*b780*/  IMAD.MOV.U32 R13, RZ, RZ, -0x60 ;  /* 0xffffffa0ff0d7424 */ /* 0x000fe200078e00ff */
[----:B------:R-:W-:-:S03]  /*b790*/  LOP3.LUT R12, R17, 0x7ffffffc, RZ, 0xc0, !PT ;  /* 0x7ffffffc110c7812 */ /* 0x000fc600078ec0ff */
[----:B------:R-:W1:Y:S01]  /*b7a0*/  SHFL.IDX PT, R20, R14, RZ, 0x1c1f ;  /* 0x001c1fff0e147589 */ /* 0x000e6200000e0000 */
[----:B------:R-:W-:Y:S02]  /*b7b0*/  IMAD R13, R0, R13, 0x1 ;  /* 0x00000001000d7424 */ /* 0x000fe400078e020d */
[----:B------:R-:W-:Y:S01]  /*b7c0*/  IMAD.IADD R12, R15, 0x1, -R12 ;  /* 0x000000010f0c7824 */ /* 0x000fe200078e0a0c */
[----:B------:R-:W-:-:S03]  /*b7d0*/  ISETP.GE.AND P2, PT, R9, 0x1, PT ;  /* 0x000000010900780c */ /* 0x000fc60003f46270 */
[----:B------:R-:W-:Y:S01]  /*b7e0*/  IMAD R12, R12, -0x2, R13 ;  /* 0xfffffffe0c0c7824 */ /* 0x000fe200078e020d */
[----:B------:R-:W-:-:S04]  /*b7f0*/  LOP3.LUT R13, RZ, R6, RZ, 0x33, !PT ;  /* 0x00000006ff0d7212 */ /* 0x000fc800078e33ff */
[----:B------:R-:W-:Y:S01]  /*b800*/  IADD3 R16, -R4, R12, R5 ;  /* 0x0000000c04107210 */ /* 0x000fe20007ffe105 */
[----:B------:R-:W-:-:S04]  /*b810*/  IMAD R21, R0, -0x60, R8 ;  /* 0xffffffa000157824 */ /* 0x000fc800078e0208 */
[C---:B------:R-:W-:Y:S02]  /*b820*/  IMAD.IADD R15, R16.reuse, 0x1, R7 ;  /* 0x00000001100f7824 */ /* 0x040fe400078e0207 */
[----:B------:R-:W-:Y:S02]  /*b830*/  IMAD.IADD R17, R16, 0x1, R13 ;  /* 0x0000000110117824 */ /* 0x000fe400078e020d */
[----:B------:R-:W-:Y:S02]  /*b840*/  VIADD R73, R12, 0xffffffff ;  /* 0xffffffff0c497836 */ /* 0x000fe40000000000 */
[--C-:B-1----:R-:W-:Y:S02]  /*b850*/  IMAD.IADD R6, R15, 0x1, R20.reuse ;  /* 0x000000010f067824 */ /* 0x102fe400078e0214 */
[----:B------:R-:W-:Y:S01]  /*b860*/  IMAD.IADD R7, R17, 0x1, R20 ;  /* 0x0000000111077824 */ /* 0x000fe200078e0214 */
[----:B0-----:R-:W-:Y:S06]  /*b870*/  @!P2 BRA `(.L_x_3701) ;  /* 0x000000000044a947 */ /* 0x001fec0003800000 */
[----:B------:R-:W-:Y:S01]  /*b880*/  IADD3 R8, -R4, R5, R20 ;  /* 0x0000000504087210 */ /* 0x000fe20007ffe114 */
[----:B------:R-:W-:Y:S03]  /*b890*/  BSSY B1, `(.L_x_3702) ;  /* 0x000000c000017945 */ /* 0x000fe60003800000 */
[----:B------:R-:W-:-:S13]  /*b8a0*/  ISETP.GT.AND P1, PT, R8, -0x1, PT ;  /* 0xffffffff0800780c */ /* 0x000fda0003f24270 */
[----:B------:R-:W-:Y:S05]  /*b8b0*/  @P1 BRA `(.L_x_3703) ;  /* 0x0000000000181947 */ /* 0x000fea0003800000 */
[----:B------:R-:W-:Y:S02]  /*b8c0*/  ISETP.NE.AND P1, PT, R9, 0x1, PT ;  /* 0x000000010900780c */ /* 0x000fe40003f25270 */
[----:B------:R-:W-:-:S11]  /*b8d0*/  LOP3.LUT R13, RZ, R8, RZ, 0x33, !PT ;  /* 0x00000008ff0d7212 */ /* 0x000fd600078e33ff */
[----:B------:R-:W-:-:S05]  /*b8e0*/  @P1 IMAD.HI.U32 R8, R13, R10, RZ ;  /* 0x0000000a0d081227 */ /* 0x000fca00078e00ff */
[----:B------:R-:W-:-:S04]  /*b8f0*/  @P1 SHF.R.U32.HI R13, RZ, R11, R8 ;  /* 0x0000000bff0d1219 */ /* 0x000fc80000011608 */
[----:B------:R-:W-:Y:S01]  /*b900*/  LOP3.LUT R8, RZ, R13, RZ, 0x33, !PT ;  /* 0x0000000dff087212 */ /* 0x000fe200078e33ff */
[----:B------:R-:W-:Y:S06]  /*b910*/  BRA `(.L_x_3704) ;  /* 0x00000000000c7947 */ /* 0x000fec0003800000 */
.L_x_3703:
[----:B------:R-:W-:-:S13]  /*b920*/  ISETP.NE.AND P1, PT, R9, 0x1, PT ;  /* 0x000000010900780c */ /* 0x000fda0003f25270 */
[----:B------:R-:W-:-:S05]  /*b930*/  @P1 IMAD.HI.U32 R12, R8, R10, RZ ;  /* 0x0000000a080c1227 */ /* 0x000fca00078e00ff */
[----:B------:R-:W-:-:S07]  /*b940*/  @P1 SHF.R.U32.HI R8, RZ, R11, R12 ;  /* 0x0000000bff081219 */ /* 0x000fce000001160c */
.L_x_3704:
[----:B------:R-:W-:Y:S05]  /*b950*/  BSYNC B1 ;  /* 0x0000000000017941 */ /* 0x000fea0003800000 */
.L_x_3702:
[----:B------:R-:W-:-:S05]  /*b960*/  IMAD R8, R8, R9, R73 ;  /* 0x0000000908087224 */ /* 0x000fca00078e0249 */
[----:B------:R-:W-:Y:S02]  /*b970*/  VIMNMX R7, R7, R8, !PT ;  /* 0x0000000807077248 */ /* 0x000fe40007fe0100 */
[----:B------:R-:W-:-:S07]  /*b980*/  VIADDMNMX R6, R8, R9, R6, PT ;  /* 0x0000000908067246 */ /* 0x000fce0003800106 */
.L_x_3701:
[----:B------:R-:W-:Y:S05]  /*b990*/  BSYNC B0 ;  /* 0x0000000000007941 */ /* 0x000fea0003800000 */
.L_x_3700:
[C---:B------:R-:W-:Y:S01]  /*b9a0*/  ISETP.GE.AND P1, PT, R21.reuse, 0x9, PT ;  /* 0x000000091500780c */ /* 0x040fe20003f26270 */
[----:B------:R-:W0:Y:S01]  /*b9b0*/  SHFL.IDX PT, R14, R14, 0x1, 0x1c1f ;  /* 0x003c1f000e0e7f89 */ /* 0x000e2200000e0000 */
[----:B------:R-:W-:Y:S01]  /*b9c0*/  ISETP.GE.AND P2, PT, R21, 0x2, PT ;  /* 0x000000021500780c */ /* 0x000fe20003f46270 */
[----:B------:R-:W-:Y:S01]  /*b9d0*/  BSSY B0, `(.L_x_3705) ;  /* 0x0000087000007945 */ /* 0x000fe20003800000 */
[----:B------:R-:W-:Y:S02]  /*b9e0*/  P2R R75, PR, RZ, 0x2 ;  /* 0x00000002ff4b7803 */ /* 0x000fe40000000000 */
[----:B------:R-:W-:Y:S02]  /*b9f0*/  ISETP.GT.AND P1, PT, R7, 0x8, !P1 ;  /* 0x000000080700780c */ /* 0x000fe40004f24270 */
[----:B------:R-:W-:Y:S02]  /*ba00*/  P2R R13, PR, RZ, 0x4 ;  /* 0x00000004ff0d7803 */ /* 0x000fe40000000000 */
[----:B------:R-:W-:-:S02]  /*ba10*/  ISETP.LT.OR P1, PT, R6, 0x9, P1 ;  /* 0x000000090600780c */ /* 0x000fc40000f21670 */
[----:B------:R-:W-:Y:S02]  /*ba20*/  ISETP.GT.AND P2, PT, R7, 0x1, !P2 ;  /* 0x000000010700780c */ /* 0x000fe40005744270 */
[----:B------:R-:W-:Y:S02]  /*ba30*/  ISETP.GE.AND P3, PT, R21, 0xa, PT ;  /* 0x0000000a1500780c */ /* 0x000fe40003f66270 */
[----:B------:R-:W-:Y:S02]  /*ba40*/  FSEL R170, R28, -INF , !P1 ;  /* 0xff8000001caa7808 */ /* 0x000fe40004800000 */
[----:B------:R-:W-:Y:S02]  /*ba50*/  ISETP.LT.OR P2, PT, R6, 0x2, P2 ;  /* 0x000000020600780c */ /* 0x000fe40001741670 */
[----:B------:R-:W-:Y:S02]  /*ba60*/  ISETP.GT.AND P1, PT, R7, 0x9, !P3 ;  /* 0x000000090700780c */ /* 0x000fe40005f24270 */
[----:B------:R-:W-:-:S02]  /*ba70*/  FSEL R168, R25, -INF , !P2 ;  /* 0xff80000019a87808 */ /* 0x000fc40005000000 */
[C---:B------:R-:W-:Y:S01]  /*ba80*/  ISETP.LT.OR P1, PT, R6.reuse, 0xa, P1 ;  /* 0x0000000a0600780c */ /* 0x040fe20000f21670 */
[----:B0-----:R-:W-:Y:S01]  /*ba90*/  IMAD.IADD R8, R15, 0x1, R14 ;  /* 0x000000010f087824 */ /* 0x001fe200078e020e */
        /* <DEDUP_REMOVED lines=29> */
[C---:B------:R-:W-:Y:S02]  /*bc70*/  ISETP.LT.OR P1, PT, R6.reuse, 0x22, P1 ;  /* 0x000000220600780c */ /* 0x040fe40000f21670 */
        /* <DEDUP_REMOVED lines=45> */
[----:B------:R-:W-:Y:S02]  /*bf50*/  P2R R25, PR, RZ, 0x8 ;  /* 0x00000008ff197803 */ /* 0x000fe40000000000 */
[----:B------:R-:W-:-:S02]  /*bf60*/  FSEL R60, R60, -INF , !P1 ;  /* 0xff8000003c3c7808 */ /* 0x000fc40004800000 */
        /* <DEDUP_REMOVED lines=22> */
[----:B------:R-:W-:Y:S01]  /*c0d0*/  ISETP.GT.AND P6, PT, R7, 0x59, !P6 ;  /* 0x000000590700780c */ /* 0x000fe200077c4270 */
[----:B------:R-:W-:-:S03]  /*c0e0*/  IMAD.IADD R7, R17, 0x1, R14 ;  /* 0x0000000111077824 */ /* 0x000fc600078e020e */
        /* <DEDUP_REMOVED lines=14> */
.L_x_3708:
[----:B------:R-:W-:-:S13]  /*c1d0*/  ISETP.NE.AND P6, PT, R9, 0x1, PT ;  /* 0x000000010900780c */ /* 0x000fda0003fc5270 */
[----:B------:R-:W-:-:S05]  /*c1e0*/  @P6 IMAD.HI.U32 R10, R4, R10, RZ ;  /* 0x0000000a040a6227 */ /* 0x000fca00078e00ff */
[----:B------:R-:W-:-:S07]  /*c1f0*/  @P6 SHF.R.U32.HI R4, RZ, R11, R10 ;  /* 0x0000000bff046219 */ /* 0x000fce000001160a */
.L_x_3709:
[----:B------:R-:W-:Y:S05]  /*c200*/  BSYNC B1 ;  /* 0x0000000000017941 */ /* 0x000fea0003800000 */
.L_x_3707:
[----:B------:R-:W-:-:S05]  /*c210*/  IMAD R4, R4, R9, R73 ;  /* 0x0000000904047224 */ /* 0x000fca00078e0249 */
[----:B------:R-:W-:Y:S02]  /*c220*/  VIADDMNMX R8, R4, R9, R8, PT ;  /* 0x0000000904087246 */ /* 0x000fe40003800108 */
[----:B------:R-:W-:-:S07]  /*c230*/  VIMNMX R7, R7, R4, !PT ;  /* 0x0000000407077248 */ /* 0x000fce0007fe0100 */
.L_x_3706:
[----:B------:R-:W-:Y:S05]  /*c240*/  BSYNC B0 ;  /* 0x0000000000007941 */ /* 0x000fea0003800000 */
.L_x_3705:
[----:B------:R-:W2:Y:S01]  /*c250*/  LDL.64 R14, [R1+0x430] ;  /* 0x00043000010e7983 */ /* 0x000ea20000100a00 */
[----:B------:R-:W-:Y:S02]  /*c260*/  ISETP.GT.AND P5, PT, R7, RZ, !P5 ;  /* 0x000000ff0700720c */ /* 0x000fe40006fa4270 */
        /* <DEDUP_REMOVED lines=35> */
[----:B------:R-:W-:Y:S02]  /*c4a0*/  ISETP.NE.AND P5, PT, R40, RZ, PT ;  /* 0x000000ff2800720c */ /* 0x000fe40003fa5270 */
[C---:B------:R-:W-:Y:S01]  /*c4b0*/  ISETP.GT.AND P1, PT, R7.reuse, 0x49, !P1 ;  /* 0x000000490700780c */ /* 0x040fe20004f24270 */
[----:B------:R-:W3:Y:S01]  /*c4c0*/  LDL R40, [R1+0x450] ;  /* 0x0004500001287983 */ /* 0x000ee20000100800 */
        /* <DEDUP_REMOVED lines=36> */
[----:B--2---:R-:W-:Y:S02]  /*c710*/  FMNMX.FTZ R4, R86, R14, !PT ;  /* 0x0000000e56047209 */ /* 0x004fe40007810000 */
[----:B------:R-:W-:Y:S02]  /*c720*/  ISETP.LT.OR P5, PT, R8, 0x49, P5 ;  /* 0x000000490800780c */ /* 0x000fe40002fa1670 */
[----:B------:R-:W-:Y:S02]  /*c730*/  FMNMX.FTZ R4, R168, R4, !PT ;  /* 0x00000004a8047209 */ /* 0x000fe40007810000 */
[----:B------:R-:W-:-:S02]  /*c740*/  FSEL R62, R62, -INF , !P5 ;  /* 0xff8000003e3e7808 */ /* 0x000fc40006800000 */
[----:B------:R-:W-:Y:S02]  /*c750*/  FMNMX.FTZ R4, R170, R4, !PT ;  /* 0x00000004aa047209 */ /* 0x000fe40007810000 */
[C---:B------:R-:W-:Y:S02]  /*c760*/  ISETP.GT.AND P2, PT, R7.reuse, 0x50, !P2 ;  /* 0x000000500700780c */ /* 0x040fe40005744270 */
[----:B------:R-:W-:Y:S02]  /*c770*/  FMNMX.FTZ R4, R84, R4, !PT ;  /* 0x0000000454047209 */ /* 0x000fe40007810000 */
[----:B------:R-:W-:Y:S02]  /*c780*/  ISETP.LT.OR P1, PT, R8, 0x4a, P1 ;  /* 0x0000004a0800780c */ /* 0x000fe40000f21670 */
[----:B------:R-:W-:Y:S02]  /*c790*/  FMNMX.FTZ R4, R82, R4, !PT ;  /* 0x0000000452047209 */ /* 0x000fe40007810000 */
[----:B------:R-:W-:-:S02]  /*c7a0*/  ISETP.GT.AND P3, PT, R7, 0x51, !P3 ;  /* 0x000000510700780c */ /* 0x000fc40005f64270 */
[----:B------:R-:W-:Y:S02]  /*c7b0*/  FMNMX.FTZ R4, R80, R4, !PT ;  /* 0x0000000450047209 */ /* 0x000fe40007810000 */
[----:B------:R-:W-:Y:S02]  /*c7c0*/  ISETP.NE.AND P6, PT, R21, RZ, PT ;  /* 0x000000ff1500720c */ /* 0x000fe40003fc5270 */
        /* <DEDUP_REMOVED lines=37> */
[----:B------:R-:W-:Y:S02]  /*ca20*/  FMNMX.FTZ R5, R59, R4, !PT ;  /* 0x000000043b057209 */ /* 0x000fe40007810000 */
[----:B------:R-:W-:Y:S01]  /*ca30*/  ISETP.LT.OR P2, PT, R8, 0x51, P2 ;  /* 0x000000510800780c */ /* 0x000fe20001741670 */
[----:B------:R-:W0:Y:S01]  /*ca40*/  SHFL.BFLY PT, R10, R9, 0x1, 0x1f ;  /* 0x0c201f00090a7f89 */ /* 0x000e2200000e0000 */
        /* <DEDUP_REMOVED lines=16> */
[----:B0-----:R-:W-:Y:S01]  /*cb50*/  FMNMX.FTZ R8, R9, R10, !PT ;  /* 0x0000000a09087209 */ /* 0x001fe20007810000 */
[----:B------:R-:W2:Y:S04]  /*cb60*/  LDL.64 R4, [R1+0x440] ;  /* 0x0004400001047983 */ /* 0x000ea80000100a00 */
[----:B------:R0:W-:Y:S04]  /*cb70*/  STL.64 [R1+0x430], R6 ;  /* 0x0004300601007387 */ /* 0x0001e80000100a00 */
[----:B------:R-:W4:Y:S04]  /*cb80*/  LDL R10, [R1+0x434] ;  /* 0x00043400010a7983 */ /* 0x000f280000100800 */
[----:B------:R-:W-:Y:S04]  /*cb90*/  STL [R1+0x430], R8 ;  /* 0x0004300801007387 */ /* 0x000fe80000100800 */
[----:B------:R-:W3:Y:S04]  /*cba0*/  LDL R11, [R1+0x430] ;  /* 0x00043000010b7983 */ /* 0x000ee80000100800 */
[----:B----4-:R-:W1:Y:S01]  /*cbb0*/  SHFL.BFLY PT, R7, R10, 0x2, 0x1f ;  /* 0x0c401f000a077f89 */ /* 0x010e6200000e0000 */
[----:B---3--:R-:W-:Y:S01]  /*cbc0*/  FMUL.FTZ R9, R40, R11 ;  /* 0x0000000b28097220 */ /* 0x008fe20000410000 */
[----:B------:R-:W-:-:S04]  /*cbd0*/  FSETP.NEU.FTZ.AND P1, PT, R11, -INF , PT ;  /* 0xff8000000b00780b */ /* 0x000fc80003f3d000 */
[----:B------:R-:W-:-:S05]  /*cbe0*/  FSEL R9, R9, RZ, P1 ;  /* 0x000000ff09097208 */ /* 0x000fca0000800000 */
[----:B0-----:R-:W-:Y:S01]  /*cbf0*/  FFMA.FTZ R6, R84, R40, -R9 ;  /* 0x0000002854067223 */ /* 0x001fe20000010809 */
[----:B-1----:R-:W-:-:S03]  /*cc00*/  FMNMX.FTZ R7, R7, R10, !PT ;  /* 0x0000000a07077209 */ /* 0x002fc60007810000 */
[----:B------:R0:W-:Y:S02]  /*cc10*/  MUFU.EX2 R25, R6 ;  /* 0x0000000600197308 */ /* 0x0001e40000000800 */
[----:B0-----:R-:W0:Y:S01]  /*cc20*/  SHFL.BFLY PT, R6, R7, 0x1, 0x1f ;  /* 0x0c201f0007067f89 */ /* 0x001e2200000e0000 */
[----:B------:R-:W-:Y:S01]  /*cc30*/  FSEL R11, R11, RZ, P1 ;  /* 0x000000ff0b0b7208 */ /* 0x000fe20000800000 */
[-CC-:B------:R-:W-:Y:S01]  /*cc40*/  FFMA.FTZ R13, R86, R40.reuse, -R9.reuse ;  /* 0x00000028560d7223 */ /* 0x180fe20000010809 */
[----:B------:R-:W-:-:S03]  /*cc50*/  FFMA.FTZ R21, R24, R40, -R9 ;  /* 0x0000002818157223 */ /* 0x000fc60000010809 */
[----:B------:R-:W-:Y:S01]  /*cc60*/  FADD.FTZ R11, R14, -R11 ;  /* 0x8000000b0e0b7221 */ /* 0x000fe20000010000 */
[----:B0-----:R-:W-:-:S04]  /*cc70*/  FMNMX.FTZ R6, R7, R6, !PT ;  /* 0x0000000607067209 */ /* 0x001fc80007810000 */
        /* <DEDUP_REMOVED lines=10> */
[-C--:B------:R-:W-:Y:S01]  /*cd20*/  FFMA.FTZ R169, R27, R40.reuse, -R7 ;  /* 0x000000281ba97223 */ /* 0x080fe20000010807 */
[----:B------:R-:W-:Y:S01]  /*cd30*/  MUFU.EX2 R13, R13 ;  /* 0x0000000d000d7308 */ /* 0x000fe20000000800 */
[-C--:B------:R-:W-:Y:S01]  /*cd40*/  FFMA.FTZ R170, R170, R40.reuse, -R9 ;  /* 0x00000028aaaa7223 */ /* 0x080fe20000010809 */
[----:B------:R-:W-:-:S06]  /*cd50*/  FFMA.FTZ R171, R30, R40, -R7 ;  /* 0x000000281eab7223 */ /* 0x000fcc0000010807 */
[----:B------:R-:W2:Y:S01]  /*cd60*/  MUFU.EX2 R28, R11 ;  /* 0x0000000b001c7308 */ /* 0x000ea20000000800 */
[-C--:B------:R-:W-:Y:S01]  /*cd70*/  FFMA.FTZ R178, R12, R40.reuse, -R9 ;  /* 0x000000280cb27223 */ /* 0x080fe20000010809 */
[----:B------:R-:W-:-:S06]  /*cd80*/  FFMA.FTZ R12, R31, R40, -R7 ;  /* 0x000000281f0c7223 */ /* 0x000fcc0000010807 */
[----:B------:R-:W-:Y:S08]  /*cd90*/  MUFU.EX2 R24, R24 ;  /* 0x0000001800187308 */ /* 0x000ff00000000800 */
[----:B------:R-:W0:Y:S01]  /*cda0*/  MUFU.EX2 R26, R15 ;  /* 0x0000000f001a7308 */ /* 0x000e220000000800 */
[----:B------:R-:W-:-:S07]  /*cdb0*/  FFMA.FTZ R212, R82, R40, -R9 ;  /* 0x0000002852d47223 */ /* 0x000fce0000010809 */
[----:B------:R-:W1:Y:S01]  /*cdc0*/  MUFU.EX2 R168, R168 ;  /* 0x000000a800a87308 */ /* 0x000e620000000800 */
[----:B------:R-:W-:-:S07]  /*cdd0*/  FFMA.FTZ R208, R34, R40, -R7 ;  /* 0x0000002822d07223 */ /* 0x000fce0000010807 */
[----:B------:R-:W3:Y:S01]  /*cde0*/  MUFU.EX2 R169, R169 ;  /* 0x000000a900a97308 */ /* 0x000ee20000000800 */
[----:B------:R-:W-:-:S07]  /*cdf0*/  FFMA.FTZ R233, R80, R40, -R9 ;  /* 0x0000002850e97223 */ /* 0x000fce0000010809 */
[----:B------:R-:W4:Y:S01]  /*ce00*/  MUFU.EX2 R170, R170 ;  /* 0x000000aa00aa7308 */ /* 0x000f220000000800 */
[-C--:B------:R-:W-:Y:S01]  /*ce10*/  FFMA.FTZ R187, R20, R40.reuse, -R9 ;  /* 0x0000002814bb7223 */ /* 0x080fe20000010809 */
[----:B------:R-:W-:-:S06]  /*ce20*/  FFMA.FTZ R209, R35, R40, -R7 ;  /* 0x0000002823d17223 */ /* 0x000fcc0000010807 */
        /* <DEDUP_REMOVED lines=14> */
[----:B------:R-:W5:Y:S01]  /*cf10*/  MUFU.EX2 R212, R212 ;  /* 0x000000d400d47308 */ /* 0x000f620000000800 */
[-CC-:B------:R-:W-:Y:S01]  /*cf20*/  FFMA.FTZ R177, R64, R40.reuse, -R9.reuse ;  /* 0x0000002840b17223 */ /* 0x180fe20000010809 */
[----:B------:R-:W-:Y:S01]  /*cf30*/  FFMA.FTZ R20, R68, R40, -R9 ;  /* 0x0000002844147223 */ /* 0x000fe20000010809 */
[----:B--2---:R-:W-:Y:S01]  /*cf40*/  FFMA.FTZ R9, R28, R4, R13 ;  /* 0x000000041c097223 */ /* 0x004fe2000001000d */
[----:B0-----:R-:W-:Y:S01]  /*cf50*/  FFMA.FTZ R4, R5, R26, R24 ;  /* 0x0000001a05047223 */ /* 0x001fe20000010018 */
[----:B------:R-:W-:-:S03]  /*cf60*/  FFMA.FTZ R206, R38, R40, -R7 ;  /* 0x0000002826ce7223 */ /* 0x000fc60000010807 */
[----:B------:R-:W0:Y:S01]  /*cf70*/  MUFU.EX2 R208, R208 ;  /* 0x000000d000d07308 */ /* 0x000e220000000800 */
[----:B-1----:R-:W-:Y:S01]  /*cf80*/  FADD.FTZ R9, R168, R9 ;  /* 0x00000009a8097221 */ /* 0x002fe20000010000 */
[----:B---3--:R-:W-:Y:S01]  /*cf90*/  FADD.FTZ R4, R169, R4 ;  /* 0x00000004a9047221 */ /* 0x008fe20000010000 */
[----:B------:R-:W-:-:S05]  /*cfa0*/  FFMA.FTZ R207, R39, R40, -R7 ;  /* 0x0000002827cf7223 */ /* 0x000fca0000010807 */
[----:B------:R-:W1:Y:S01]  /*cfb0*/  MUFU.EX2 R233, R233 ;  /* 0x000000e900e97308 */ /* 0x000e620000000800 */
[----:B----4-:R-:W-:Y:S01]  /*cfc0*/  FADD.FTZ R8, R170, R9 ;  /* 0x00000009aa087221 */ /* 0x010fe20000010000 */
[----:B-----5:R-:W-:-:S06]  /*cfd0*/  FADD.FTZ R5, R171, R4 ;  /* 0x00000004ab057221 */ /* 0x020fcc0000010000 */
[----:B------:R-:W2:Y:S01]  /*cfe0*/  MUFU.EX2 R209, R209 ;  /* 0x000000d100d17308 */ /* 0x000ea20000000800 */
[----:B------:R-:W-:Y:S01]  /*cff0*/  FFMA.FTZ R200, R42, R40, -R7 ;  /* 0x000000282ac87223 */ /* 0x000fe20000010807 */
[----:B------:R-:W-:-:S06]  /*d000*/  FADD.FTZ R9, R25, R8 ;  /* 0x0000000819097221 */ /* 0x000fcc0000010000 */
[----:B------:R-:W3:Y:S01]  /*d010*/  MUFU.EX2 R210, R210 ;  /* 0x000000d200d27308 */ /* 0x000ee20000000800 */
[----:B------:R-:W-:Y:S01]  /*d020*/  FADD.FTZ R5, R12, R5 ;  /* 0x000000050c057221 */ /* 0x000fe20000010000 */
[----:B------:R-:W-:-:S06]  /*d030*/  FFMA.FTZ R201, R43, R40, -R7 ;  /* 0x000000282bc97223 */ /* 0x000fcc0000010807 */
[----:B------:R-:W4:Y:S01]  /*d040*/  MUFU.EX2 R206, R206 ;  /* 0x000000ce00ce7308 */ /* 0x000f220000000800 */
[----:B------:R-:W-:Y:S01]  /*d050*/  FADD.FTZ R4, R212, R9 ;  /* 0x00000009d4047221 */ /* 0x000fe20000010000 */
[----:B0-----:R-:W-:-:S06]  /*d060*/  FADD.FTZ R8, R208, R5 ;  /* 0x00000005d0087221 */ /* 0x001fcc0000010000 */
[----:B------:R-:W0:Y:S01]  /*d070*/  MUFU.EX2 R211, R211 ;  /* 0x000000d300d37308 */ /* 0x000e220000000800 */
[----:B------:R-:W-:-:S07]  /*d080*/  FFMA.FTZ R198, R46, R40, -R7 ;  /* 0x000000282ec67223 */ /* 0x000fce0000010807 */
[----:B------:R-:W5:Y:S01]  /*d090*/  MUFU.EX2 R207, R207 ;  /* 0x000000cf00cf7308 */ /* 0x000f620000000800 */
[----:B-1----:R-:W-:Y:S01]  /*d0a0*/  FADD.FTZ R5, R233, R4 ;  /* 0x00000004e9057221 */ /* 0x002fe20000010000 */
[----:B--2---:R-:W-:-:S06]  /*d0b0*/  FADD.FTZ R9, R209, R8 ;  /* 0x00000008d1097221 */ /* 0x004fcc0000010000 */
[----:B------:R-:W1:Y:S01]  /*d0c0*/  MUFU.EX2 R205, R205 ;  /* 0x000000cd00cd7308 */ /* 0x000e620000000800 */
[----:B------:R-:W-:-:S07]  /*d0d0*/  FFMA.FTZ R199, R47, R40, -R7 ;  /* 0x000000282fc77223 */ /* 0x000fce0000010807 */
[----:B------:R-:W2:Y:S01]  /*d0e0*/  MUFU.EX2 R200, R200 ;  /* 0x000000c800c87308 */ /* 0x000ea20000000800 */
[----:B---3--:R-:W-:Y:S01]  /*d0f0*/  FADD.FTZ R4, R210, R5 ;  /* 0x00000005d2047221 */ /* 0x008fe20000010000 */
[----:B----4-:R-:W-:-:S06]  /*d100*/  FADD.FTZ R8, R206, R9 ;  /* 0x00000009ce087221 */ /* 0x010fcc0000010000 */
[----:B------:R-:W3:Y:S01]  /*d110*/  MUFU.EX2 R204, R204 ;  /* 0x000000cc00cc7308 */ /* 0x000ee20000000800 */
[----:B------:R-:W-:-:S07]  /*d120*/  FFMA.FTZ R190, R50, R40, -R7 ;  /* 0x0000002832be7223 */ /* 0x000fce0000010807 */
[----:B------:R-:W4:Y:S01]  /*d130*/  MUFU.EX2 R201, R201 ;  /* 0x000000c900c97308 */ /* 0x000f220000000800 */
[----:B0-----:R-:W-:Y:S01]  /*d140*/  FADD.FTZ R4, R211, R4 ;  /* 0x00000004d3047221 */ /* 0x001fe20000010000 */
[----:B-----5:R-:W-:-:S06]  /*d150*/  FADD.FTZ R5, R207, R8 ;  /* 0x00000008cf057221 */ /* 0x020fcc0000010000 */
        /* <DEDUP_REMOVED lines=55> */
[----:B------:R-:W3:Y:S08]  /*d4d0*/  MUFU.EX2 R178, R178 ;  /* 0x000000b200b27308 */ /* 0x000ef00000000800 */
[----:B------:R-:W4:Y:S01]  /*d4e0*/  MUFU.EX2 R17, R17 ;  /* 0x0000001100117308 */ /* 0x000f220000000800 */
[----:B0-----:R-:W-:Y:S01]  /*d4f0*/  FADD.FTZ R4, R185, R4 ;  /* 0x00000004b9047221 */ /* 0x001fe20000010000 */
[----:B-----5:R-:W-:-:S06]  /*d500*/  FADD.FTZ R5, R181, R8 ;  /* 0x00000008b5057221 */ /* 0x020fcc0000010000 */
[----:B------:R-:W0:Y:S08]  /*d510*/  MUFU.EX2 R20, R20 ;  /* 0x0000001400147308 */ /* 0x000e300000000800 */
[----:B------:R-:W5:Y:S01]  /*d520*/  MUFU.EX2 R14, R14 ;  /* 0x0000000e000e7308 */ /* 0x000f620000000800 */
[----:B-1----:R-:W-:Y:S01]  /*d530*/  FADD.FTZ R7, R177, R4 ;  /* 0x00000004b1077221 */ /* 0x002fe20000010000 */
[----:B--2---:R-:W-:-:S06]  /*d540*/  FADD.FTZ R4, R16, R5 ;  /* 0x0000000510047221 */ /* 0x004fcc0000010000 */
[----:B------:R-:W1:Y:S08]  /*d550*/  MUFU.EX2 R21, R21 ;  /* 0x0000001500157308 */ /* 0x000e700000000800 */
[----:B------:R-:W2:Y:S01]  /*d560*/  MUFU.EX2 R15, R15 ;  /* 0x0000000f000f7308 */ /* 0x000ea20000000800 */
[----:B---3--:R-:W-:Y:S01]  /*d570*/  FADD.FTZ R7, R178, R7 ;  /* 0x00000007b2077221 */ /* 0x008fe20000010000 */
[----:B----4-:R-:W-:-:S03]  /*d580*/  FADD.FTZ R5, R17, R4 ;  /* 0x0000000411057221 */ /* 0x010fc60000010000 */
[----:B0-----:R-:W-:Y:S01]  /*d590*/  FADD.FTZ R8, R20, R7 ;  /* 0x0000000714087221 */ /* 0x001fe20000010000 */
[----:B-----5:R-:W-:-:S03]  /*d5a0*/  FADD.FTZ R4, R14, R5 ;  /* 0x000000050e047221 */ /* 0x020fc60000010000 */
[----:B-1----:R-:W-:Y:S01]  /*d5b0*/  FADD.FTZ R8, R21, R8 ;  /* 0x0000000815087221 */ /* 0x002fe20000010000 */
[----:B------:R-:W-:Y:S01]  /*d5c0*/  STL [R1+0x434], R6 ;  /* 0x0004340601007387 */ /* 0x000fe20000100800 */
[----:B--2---:R-:W-:-:S05]  /*d5d0*/  FADD.FTZ R9, R15, R4 ;  /* 0x000000040f097221 */ /* 0x004fca0000010000 */
[----:B------:R0:W-:Y:S04]  /*d5e0*/  STL.64 [R1+0x440], R8 ;  /* 0x0004400801007387 */ /* 0x0001e80000100a00 */
[----:B------:R-:W2:Y:S01]  /*d5f0*/  LD.E R7, desc[UR42][R18.64+0x220] ;  /* 0x0002202a12077980 */ /* 0x000ea2000c101900 */
[----:B------:R-:W-:-:S04]  /*d600*/  UIADD3 UR4, UP0, UR37, 0x220, URZ ;  /* 0x0000022025047890 */ /* 0x000fc8000ff1e03f */
[----:B------:R-:W-:Y:S02]  /*d610*/  ULOP3.LUT UR5, UR4, 0x4, URZ, 0xfc, !UPT ;  /* 0x0000000404057892 */ /* 0x000fe4000f8efc3f */
[----:B------:R-:W-:-:S04]  /*d620*/  UIADD3.X UR6, URZ, UR36, URZ, UP0, !UPT ;  /* 0x000000243f067290 */ /* 0x000fc800087fe43f */
[----:B------:R-:W-:Y:S02]  /*d630*/  IMAD.U32 R4, RZ, RZ, UR5 ;  /* 0x00000005ff047e24 */ /* 0x000fe4000f8e00ff */
[----:B------:R-:W-:Y:S02]  /*d640*/  IMAD.U32 R5, RZ, RZ, UR6 ;  /* 0x00000006ff057e24 */ /* 0x000fe4000f8e00ff */
[----:B--2---:R-:W-:-:S05]  /*d650*/  FMUL.FTZ R7, R28, R7 ;  /* 0x000000071c077220 */ /* 0x004fca0000410000 */
[----:B------:R1:W-:Y:S04]  /*d660*/  ST.E desc[UR42][R18.64+0x220], R7 ;  /* 0x0002200712007985 */ /* 0x0003e8000c10192a */
[----:B------:R-:W2:Y:S02]  /*d670*/  LD.E R10, desc[UR42][R4.64] ;  /* 0x0000002a040a7980 */ /* 0x000ea4000c101900 */
[----:B--2---:R-:W-:-:S05]  /*d680*/  FMUL.FTZ R11, R28, R10 ;  /* 0x0000000a1c0b7220 */ /* 0x004fca0000410000 */
[----:B------:R2:W-:Y:S04]  /*d690*/  ST.E desc[UR42][R4.64], R11 ;  /* 0x0000000b04007985 */ /* 0x0005e8000c10192a */
[----:B0-----:R-:W3:Y:S04]  /*d6a0*/  LD.E R9, desc[UR42][R18.64+0x230] ;  /* 0x0002302a12097980 */ /* 0x001ee8000c101900 */
[----:B------:R-:W4:Y:S04]  /*d6b0*/  LD.E R143, desc[UR42][R18.64+0x414] ;  /* 0x0004142a128f7980 */ /* 0x000f28000c101900 */
        /* <DEDUP_REMOVED lines=60> */
[----:B------:R-:W-:-:S06]  /*da80*/  ULOP3.LUT UR5, UR4, 0x8, URZ, 0xfc, !UPT ;  /* 0x0000000804057892 */ /* 0x000fcc000f8efc3f */
[----:B------:R-:W-:Y:S02]  /*da90*/  IMAD.U32 R8, RZ, RZ, UR5 ;  /* 0x00000005ff087e24 */ /* 0x000fe4000f8e00ff */
[C---:B---3--:R-:W-:Y:S01]  /*daa0*/  FMUL.FTZ R9, R28.reuse, R9 ;  /* 0x000000091c097220 */ /* 0x048fe20000410000 */
[----:B----4-:R-:W-:-:S04]  /*dab0*/  FMUL.FTZ R143, R28, R143 ;  /* 0x0000008f1c8f7220 */ /* 0x010fc80000410000 */
[----:B------:R0:W-:Y:S01]  /*dac0*/  ST.E desc[UR42][R18.64+0x230], R9 ;  /* 0x0002300912007985 */ /* 0x0001e2000c10192a */
[C---:B-----5:R-:W-:Y:S01]  /*dad0*/  FMUL.FTZ R27, R28.reuse, R27 ;  /* 0x0000001b1c1b7220 */ /* 0x060fe20000410000 */
[C---:B------:R-:W-:Y:S01]  /*dae0*/  FMUL.FTZ R29, R28.reuse, R29 ;  /* 0x0000001d1c1d7220 */ /* 0x040fe20000410000 */
[C---:B------:R-:W-:Y:S01]  /*daf0*/  FMUL.FTZ R31, R28.reuse, R31 ;  /* 0x0000001f1c1f7220 */ /* 0x040fe20000410000 */
[----:B0-----:R-:W-:Y:S02]  /*db00*/  IMAD.U32 R9, RZ, RZ, UR6 ;  /* 0x00000006ff097e24 */ /* 0x001fe4000f8e00ff */
[C---:B------:R-:W-:Y:S01]  /*db10*/  FMUL.FTZ R33, R28.reuse, R33 ;  /* 0x000000211c217220 */ /* 0x040fe20000410000 */
[C---:B------:R-:W-:Y:S01]  /*db20*/  FMUL.FTZ R35, R28.reuse, R35 ;  /* 0x000000231c237220 */ /* 0x040fe20000410000 */
[C---:B------:R-:W-:Y:S01]  /*db30*/  FMUL.FTZ R7, R28.reuse, R7 ;  /* 0x000000071c077220 */ /* 0x040fe20000410000 */
[C---:B------:R-:W-:Y:S01]  /*db40*/  FMUL.FTZ R37, R28.reuse, R37 ;  /* 0x000000251c257220 */ /* 0x040fe20000410000 */
[C---:B------:R-:W-:Y:S01]  /*db50*/  FMUL.FTZ R39, R28.reuse, R39 ;  /* 0x000000271c277220 */ /* 0x040fe20000410000 */
[C---:B--2---:R-:W-:Y:S01]  /*db60*/  FMUL.FTZ R11, R28.reuse, R11 ;  /* 0x0000000b1c0b7220 */ /* 0x044fe20000410000 */
        /* <DEDUP_REMOVED lines=112> */
[----:B0-----:R-:W2:Y:S01]  /*e270*/  LD.E R11, desc[UR42][R8.64] ;  /* 0x0000002a080b7980 */ /* 0x001ea2000c101900 */
[----:B------:R-:W-:Y:S01]  /*e280*/  ULOP3.LUT UR4, UR4, 0xc, URZ, 0xfc, !UPT ;  /* 0x0000000c04047892 */ /* 0x000fe2000f8efc3f */
[----:B------:R-:W-:-:S05]  /*e290*/  IMAD.U32 R7, RZ, RZ, UR6 ;  /* 0x00000006ff077e24 */ /* 0x000fca000f8e00ff */
[----:B------:R-:W-:Y:S02]  /*e2a0*/  IMAD.U32 R6, RZ, RZ, UR4 ;  /* 0x00000004ff067e24 */ /* 0x000fe4000f8e00ff */
[----:B--2---:R-:W-:-:S05]  /*e2b0*/  FMUL.FTZ R11, R26, R11 ;  /* 0x0000000b1a0b7220 */ /* 0x004fca0000410000 */
[----:B------:R0:W-:Y:S04]  /*e2c0*/  ST.E desc[UR42][R8.64], R11 ;  /* 0x0000000b08007985 */ /* 0x0001e8000c10192a */
[----:B------:R-:W2:Y:S02]  /*e2d0*/  LD.E R27, desc[UR42][R6.64] ;  /* 0x0000002a061b7980 */ /* 0x000ea4000c101900 */
[----:B--2---:R-:W-:-:S05]  /*e2e0*/  FMUL.FTZ R27, R26, R27 ;  /* 0x0000001b1a1b7220 */ /* 0x004fca0000410000 */
[----:B------:R1:W-:Y:S04]  /*e2f0*/  ST.E desc[UR42][R6.64], R27 ;  /* 0x0000001b06007985 */ /* 0x0003e8000c10192a */
[----:B------:R-:W2:Y:S04]  /*e300*/  LD.E R147, desc[UR42][R18.64+0x41c] ;  /* 0x00041c2a12937980 */ /* 0x000ea8000c101900 */
[----:B------:R-:W3:Y:S04]  /*e310*/  LD.E R29, desc[UR42][R18.64+0x238] ;  /* 0x0002382a121d7980 */ /* 0x000ee8000c101900 */
[----:B------:R-:W4:Y:S04]  /*e320*/  LD.E R31, desc[UR42][R18.64+0x23c] ;  /* 0x00023c2a121f7980 */ /* 0x000f28000c101900 */
[----:B------:R-:W5:Y:S04]  /*e330*/  LD.E R33, desc[UR42][R18.64+0x248] ;  /* 0x0002482a12217980 */ /* 0x000f68000c101900 */
[----:B------:R-:W5:Y:S04]  /*e340*/  LD.E R35, desc[UR42][R18.64+0x24c] ;  /* 0x00024c2a12237980 */ /* 0x000f68000c101900 */
[----:B------:R-:W5:Y:S04]  /*e350*/  LD.E R37, desc[UR42][R18.64+0x258] ;  /* 0x0002582a12257980 */ /* 0x000f68000c101900 */
[----:B------:R-:W5:Y:S04]  /*e360*/  LD.E R39, desc[UR42][R18.64+0x25c] ;  /* 0x00025c2a12277980 */ /* 0x000f68000c101900 */
[----:B0-----:R-:W5:Y:S04]  /*e370*/  LD.E R11, desc[UR42][R18.64+0x268] ;  /* 0x0002682a120b7980 */ /* 0x001f68000c101900 */
        /* <DEDUP_REMOVED lines=177> */
[----:B------:R-:W-:Y:S01]  /*ee90*/  ST.E desc[UR42][R18.64+0x418], R145 ;  /* 0x0004189112007985 */ /* 0x000fe2000c10192a */
[----:B------:R2:W-:Y:S06]  /*eea0*/  BAR.SYNC.DEFER_BLOCKING R214, 0x100 ;  /* 0x000400d60000751d */ /* 0x0005ec0000010000 */
[----:B0-----:R-:W3:Y:S04]  /*eeb0*/  LD.E R29, desc[UR42][R18.64+0x220] ;  /* 0x0002202a121d7980 */ /* 0x001ee8000c101900 */
[----:B-1----:R-:W4:Y:S04]  /*eec0*/  LD.E R27, desc[UR42][R18.64+0x210] ;  /* 0x0002102a121b7980 */ /* 0x002f28000c101900 */
[----:B------:R-:W4:Y:S04]  /*eed0*/  LD.E.64 R10, desc[UR42][R18.64+0xa8] ;  /* 0x0000a82a120a7980 */ /* 0x000f28000c101b00 */
[----:B---3--:R0:W-:Y:S04]  /*eee0*/  ST.E desc[UR42][R18.64+0x220], R29 ;  /* 0x0002201d12007985 */ /* 0x0081e8000c10192a */
[----:B------:R-:W3:Y:S04]  /*eef0*/  LD.E R31, desc[UR42][R4.64] ;  /* 0x0000002a041f7980 */ /* 0x000ee8000c101900 */
[----:B---3--:R1:W-:Y:S04]  /*ef00*/  ST.E desc[UR42][R4.64], R31 ;  /* 0x0000001f04007985 */ /* 0x0083e8000c10192a */
[----:B------:R-:W3:Y:S04]  /*ef10*/  LD.E R33, desc[UR42][R8.64] ;  /* 0x0000002a08217980 */ /* 0x000ee8000c101900 */
[----:B---3--:R3:W-:Y:S04]  /*ef20*/  ST.E desc[UR42][R8.64], R33 ;  /* 0x0000002108007985 */ /* 0x0087e8000c10192a */
[----:B------:R-:W5:Y:S04]  /*ef30*/  LD.E R35, desc[UR42][R6.64] ;  /* 0x0000002a06237980 */ /* 0x000f68000c101900 */
[----:B-----5:R5:W-:Y:S04]  /*ef40*/  ST.E desc[UR42][R6.64], R35 ;  /* 0x0000002306007985 */ /* 0x020be8000c10192a */
[----:B------:R-:W2:Y:S04]  /*ef50*/  LD.E R37, desc[UR42][R18.64+0x230] ;  /* 0x0002302a12257980 */ /* 0x000ea8000c101900 */
[----:B------:R-:W4:Y:S04]  /*ef60*/  LD.E R39, desc[UR42][R18.64+0x234] ;  /* 0x0002342a12277980 */ /* 0x000f28000c101900 */
[----:B0-----:R-:W4:Y:S04]  /*ef70*/  LD.E R29, desc[UR42][R18.64+0x238] ;  /* 0x0002382a121d7980 */ /* 0x001f28000c101900 */
[----:B------:R-:W4:Y:S04]  /*ef80*/  LD.E R41, desc[UR42][R18.64+0x23c] ;  /* 0x00023c2a12297980 */ /* 0x000f28000c101900 */
[----:B------:R-:W4:Y:S04]  /*ef90*/  LD.E R43, desc[UR42][R18.64+0x240] ;  /* 0x0002402a122b7980 */ /* 0x000f28000c101900 */
[----:B------:R-:W4:Y:S04]  /*efa0*/  LD.E R45, desc[UR42][R18.64+0x244] ;  /* 0x0002442a122d7980 */ /* 0x000f28000c101900 */
[----:B-1----:R-:W4:Y:S04]  /*efb0*/  LD.E R31, desc[UR42][R18.64+0x248] ;  /* 0x0002482a121f7980 */ /* 0x002f28000c101900 */
[----:B------:R-:W4:Y:S04]  /*efc0*/  LD.E R47, desc[UR42][R18.64+0x24c] ;  /* 0x00024c2a122f7980 */ /* 0x000f28000c101900 */
[----:B---3--:R-:W3:Y:S04]  /*efd0*/  LD.E R33, desc[UR42][R18.64+0x250] ;  /* 0x0002502a12217980 */ /* 0x008ee8000c101900 */
[----:B------:R-:W3:Y:S04]  /*efe0*/  LD.E R49, desc[UR42][R18.64+0x254] ;  /* 0x0002542a12317980 */ /* 0x000ee8000c101900 */
        /* <DEDUP_REMOVED lines=114> */
[----:B--2---:R-:W-:Y:S04]  /*f710*/  ST.E desc[UR42][R18.64+0x230], R37 ;  /* 0x0002302512007985 */ /* 0x004fe8000c10192a */
[----:B----4-:R-:W-:Y:S04]  /*f720*/  ST.E desc[UR42][R18.64+0x234], R39 ;  /* 0x0002342712007985 */ /* 0x010fe8000c10192a */
[----:B------:R-:W-:Y:S04]  /*f730*/  ST.E desc[UR42][R18.64+0x238], R29 ;  /* 0x0002381d12007985 */ /* 0x000fe8000c10192a */
[----:B------:R-:W-:Y:S04]  /*f740*/  ST.E desc[UR42][R18.64+0x23c], R41 ;  /* 0x00023c2912007985 */ /* 0x000fe8000c10192a */
[----:B------:R-:W-:Y:S04]  /*f750*/  ST.E desc[UR42][R18.64+0x240], R43 ;  /* 0x0002402b12007985 */ /* 0x000fe8000c10192a */
[----:B------:R-:W-:Y:S04]  /*f760*/  ST.E desc[UR42][R18.64+0x244], R45 ;  /* 0x0002442d12007985 */ /* 0x000fe8000c10192a */
[----:B------:R-:W-:Y:S04]  /*f770*/  ST.E desc[UR42][R18.64+0x248], R31 ;  /* 0x0002481f12007985 */ /* 0x000fe8000c10192a */
[----:B------:R-:W-:Y:S04]  /*f780*/  ST.E desc[UR42][R18.64+0x24c], R47 ;  /* 0x00024c2f12007985 */ /* 0x000fe8000c10192a */
[----:B---3--:R-:W-:Y:S04]  /*f790*/  ST.E desc[UR42][R18.64+0x250], R33 ;  /* 0x0002502112007985 */ /* 0x008fe8000c10192a */
[----:B------:R-:W-:Y:S04]  /*f7a0*/  ST.E desc[UR42][R18.64+0x254], R49 ;  /* 0x0002543112007985 */ /* 0x000fe8000c10192a */
        /* <DEDUP_REMOVED lines=114> */
[----:B0-----:R-:W5:Y:S01]  /*fed0*/  LDL R26, [R1+0x88] ;  /* 0x00008800011a7983 */ /* 0x001f620000100800 */
[----:B------:R-:W-:Y:S01]  /*fee0*/  IMAD R10, R27, 0xc00, R10 ;  /* 0x00000c001b0a7824 */ /* 0x000fe200078e020a */
[----:B------:R-:W-:-:S02]  /*fef0*/  F2FP.F16.F32.PACK_AB R170, R25, R170 ;  /* 0x000000aa19aa723e */ /* 0x000fc400000000ff */
[----:B------:R-:W-:Y:S01]  /*ff00*/  F2FP.F16.F32.PACK_AB R169, R169, R24 ;  /* 0x00000018a9a9723e */ /* 0x000fe200000000ff */
[----:B-1----:R-:W5:Y:S04]  /*ff10*/  LD.E R28, desc[UR42][R18.64+0x230] ;  /* 0x0002302a121c7980 */ /* 0x002f68000c101900 */
[----:B------:R-:W5:Y:S04]  /*ff20*/  LD.E R24, desc[UR42][R18.64+0x220] ;  /* 0x0002202a12187980 */ /* 0x000f68000c101900 */
        /* <DEDUP_REMOVED lines=72> */
[----:B------:R-:W-:-:S03]  /*103b0*/  ISETP.NE.U32.AND P1, PT, R26, RZ, PT ;  /* 0x000000ff1a00720c */ /* 0x000fc60003f25070 */
        /* <DEDUP_REMOVED lines=54> */
[----:B------:R-:W-:-:S02]  /*10720*/  R2UR UR6, R10 ;  /* 0x000000000a0672ca */ /* 0x000fc400000e0000 */
[----:B------:R-:W-:Y:S02]  /*10730*/  R2UR UR7, R11 ;  /* 0x000000000b0772ca */ /* 0x000fe400000e0000 */
[----:B------:R-:W-:Y:S02]  /*10740*/  F2FP.F16.F32.PACK_AB R168, R168, R13 ;  /* 0x0000000da8a8723e */ /* 0x000fe400000000ff */
[----:B------:R-:W-:Y:S01]  /*10750*/  F2FP.F16.F32.PACK_AB R171, R12, R171 ;  /* 0x000000ab0cab723e */ /* 0x000fe200000000ff */
[----:B------:R-:W-:Y:S01]  /*10760*/  VOTEU.ANY UP0, P1 ;  /* 0x00000000003f7886 */ /* 0x000fe20000800100 */
[----:B------:R-:W-:Y:S02]  /*10770*/  VIADD R12, R10, 0x80 ;  /* 0x000000800a0c7836 */ /* 0x000fe40000000000 */
        /* <DEDUP_REMOVED lines=8> */
[----:B------:R-:W-:Y:S01]  /*10800*/  ST.E desc[UR42][R18.64+0x220], R24 ;  /* 0x0002201812007985 */ /* 0x000fe2000c10192a */
[----:B------:R-:W-:-:S02]  /*10810*/  F2FP.F16.F32.PACK_AB R168, R233, R212 ;  /* 0x000000d4e9a8723e */ /* 0x000fc400000000ff */
[----:B------:R-:W-:Y:S01]  /*10820*/  F2FP.F16.F32.PACK_AB R170, R211, R210 ;  /* 0x000000d2d3aa723e */ /* 0x000fe200000000ff */
[----:B------:R-:W-:Y:S01]  /*10830*/  ST.E desc[UR42][R4.64], R25 ;  /* 0x0000001904007985 */ /* 0x000fe2000c10192a */
        /* <DEDUP_REMOVED lines=130> */
[----:B------:R-:W-:Y:S01]  /*11060*/  R2UR UR6, R12 ;  /* 0x000000000c0672ca */ /* 0x000fe200000e0000 */
[----:B------:R-:W-:Y:S01]  /*11070*/  STL [R1+0x88], R2 ;  /* 0x0000880201007387 */ /* 0x000fe20000100800 */
        /* <DEDUP_REMOVED lines=281> */
[----:B------:R-:W-:Y:S01]  /*12210*/  VIADD R10, R10, 0x280 ;  /* 0x000002800a0a7836 */ /* 0x000fe20000000000 */
[----:B------:R-:W-:Y:S02]  /*12220*/  WARPGROUP.DEPBAR.LE gsb0, 0x0 ;  /* 0x00008000000079c5 */ /* 0x000fe40000010000 */
[----:B------:R-:W-:Y:S01]  /*12230*/  ST.E desc[UR42][R18.64+0x220], R24 ;  /* 0x0002201812007985 */ /* 0x000fe2000c10192a */
[----:B------:R-:W-:Y:S02]  /*12240*/  F2FP.F16.F32.PACK_AB R168, R187, R186 ;  /* 0x000000babba8723e */ /* 0x000fe400000000ff */
[----:B------:R-:W-:Y:S01]  /*12250*/  F2FP.F16.F32.PACK_AB R170, R185, R184 ;  /* 0x000000b8b9aa723e */ /* 0x000fe200000000ff */
[----:B------:R-:W-:Y:S01]  /*12260*/  ST.E desc[UR42][R4.64], R25 ;  /* 0x0000001904007985 */ /* 0x000fe2000c10192a */
        /* <DEDUP_REMOVED lines=398> */
[----:B------:R-:W-:Y:S04]  /*13b50*/  STL [R1+0x88], R2 ;  /* 0x0000880201007387 */ /* 0x000fe80000100800 */
[----:B------:R-:W3:Y:S04]  /*13b60*/  LD.E R11, desc[UR42][R18.64+0x220] ;  /* 0x0002202a120b7980 */ /* 0x000ee8000c101900 */
[----:B---3--:R3:W-:Y:S04]  /*13b70*/  ST.E desc[UR42][R18.64+0x220], R11 ;  /* 0x0002200b12007985 */ /* 0x0087e8000c10192a */
[----:B------:R-:W4:Y:S04]  /*13b80*/  LD.E R13, desc[UR42][R4.64] ;  /* 0x0000002a040d7980 */ /* 0x000f28000c101900 */
[----:B----4-:R4:W-:Y:S04]  /*13b90*/  ST.E desc[UR42][R4.64], R13 ;  /* 0x0000000d04007985 */ /* 0x0109e8000c10192a */
[----:B------:R-:W5:Y:S04]  /*13ba0*/  LD.E R15, desc[UR42][R8.64] ;  /* 0x0000002a080f7980 */ /* 0x000f68000c101900 */
[----:B-----5:R5:W-:Y:S04]  /*13bb0*/  ST.E desc[UR42][R8.64], R15 ;  /* 0x0000000f08007985 */ /* 0x020be8000c10192a */
[----:B------:R-:W2:Y:S04]  /*13bc0*/  LD.E R17, desc[UR42][R6.64] ;  /* 0x0000002a06117980 */ /* 0x000ea8000c101900 */
[----:B--2---:R2:W-:Y:S04]  /*13bd0*/  ST.E desc[UR42][R6.64], R17 ;  /* 0x0000001106007985 */ /* 0x0045e8000c10192a */
[----:B------:R-:W2:Y:S04]  /*13be0*/  LD.E R21, desc[UR42][R18.64+0x230] ;  /* 0x0002302a12157980 */ /* 0x000ea8000c101900 */
[----:B0-----:R-:W2:Y:S04]  /*13bf0*/  LD.E R25, desc[UR42][R18.64+0x234] ;  /* 0x0002342a12197980 */ /* 0x001ea8000c101900 */
[----:B-1----:R-:W2:Y:S04]  /*13c00*/  LD.E R27, desc[UR42][R18.64+0x238] ;  /* 0x0002382a121b7980 */ /* 0x002ea8000c101900 */
[----:B------:R-:W2:Y:S04]  /*13c10*/  LD.E R29, desc[UR42][R18.64+0x23c] ;  /* 0x00023c2a121d7980 */ /* 0x000ea8000c101900 */
[----:B---3--:R-:W3:Y:S04]  /*13c20*/  LD.E R11, desc[UR42][R18.64+0x240] ;  /* 0x0002402a120b7980 */ /* 0x008ee8000c101900 */
[----:B------:R-:W3:Y:S04]  /*13c30*/  LD.E R31, desc[UR42][R18.64+0x244] ;  /* 0x0002442a121f7980 */ /* 0x000ee8000c101900 */
[----:B----4-:R-:W4:Y:S04]  /*13c40*/  LD.E R5, desc[UR42][R18.64+0x248] ;  /* 0x0002482a12057980 */ /* 0x010f28000c101900 */
[----:B------:R-:W4:Y:S04]  /*13c50*/  LD.E R13, desc[UR42][R18.64+0x24c] ;  /* 0x00024c2a120d7980 */ /* 0x000f28000c101900 */
[----:B-----5:R-:W5:Y:S04]  /*13c60*/  LD.E R9, desc[UR42][R18.64+0x250] ;  /* 0x0002502a12097980 */ /* 0x020f68000c101900 */
        /* <DEDUP_REMOVED lines=115> */
[----:B------:R0:W-:Y:S04]  /*143a0*/  ST.E desc[UR42][R18.64+0x230], R21 ;  /* 0x0002301512007985 */ /* 0x0001e8000c10192a */
[----:B------:R0:W-:Y:S04]  /*143b0*/  ST.E desc[UR42][R18.64+0x234], R25 ;  /* 0x0002341912007985 */ /* 0x0001e8000c10192a */
[----:B------:R0:W-:Y:S04]  /*143c0*/  ST.E desc[UR42][R18.64+0x238], R27 ;  /* 0x0002381b12007985 */ /* 0x0001e8000c10192a */
[----:B------:R0:W-:Y:S04]  /*143d0*/  ST.E desc[UR42][R18.64+0x23c], R29 ;  /* 0x00023c1d12007985 */ /* 0x0001e8000c10192a */
[----:B---3--:R0:W-:Y:S04]  /*143e0*/  ST.E desc[UR42][R18.64+0x240], R11 ;  /* 0x0002400b12007985 */ /* 0x0081e8000c10192a */
[----:B------:R0:W-:Y:S04]  /*143f0*/  ST.E desc[UR42][R18.64+0x244], R31 ;  /* 0x0002441f12007985 */ /* 0x0001e8000c10192a */
[----:B----4-:R0:W-:Y:S04]  /*14400*/  ST.E desc[UR42][R18.64+0x248], R5 ;  /* 0x0002480512007985 */ /* 0x0101e8000c10192a */
[----:B------:R0:W-:Y:S04]  /*14410*/  ST.E desc[UR42][R18.64+0x24c], R13 ;  /* 0x00024c0d12007985 */ /* 0x0001e8000c10192a */
[----:B-----5:R0:W-:Y:S04]  /*14420*/  ST.E desc[UR42][R18.64+0x250], R9 ;  /* 0x0002500912007985 */ /* 0x0201e8000c10192a */
[----:B------:R0:W-:Y:S04]  /*14430*/  ST.E desc[UR42][R18.64+0x254], R15 ;  /* 0x0002540f12007985 */ /* 0x0001e8000c10192a */
[----:B--2---:R0:W-:Y:S04]  /*14440*/  ST.E desc[UR42][R18.64+0x258], R7 ;  /* 0x0002580712007985 */ /* 0x0041e8000c10192a */
        /* <DEDUP_REMOVED lines=121> */
.L_x_3711:
[----:B------:R-:W-:Y:S05]  /*14be0*/  BSYNC B0 ;  /* 0x0000000000007941 */ /* 0x000fea0003800000 */
.L_x_3710:
[C---:B------:R-:W-:Y:S01]  /*14bf0*/  ISETP.GT.AND P0, PT, R0.reuse, R3, PT ;  /* 0x000000030000720c */ /* 0x040fe20003f04270 */
[----:B------:R-:W-:-:S12]  /*14c00*/  VIADD R0, R0, 0xffffffff ;  /* 0xffffffff00007836 */ /* 0x000fd80000000000 */
[----:B------:R-:W-:Y:S05]  /*14c10*/  @P0 BRA `(.L_x_3712) ;  /* 0xffffff5400280947 */ /* 0x000fea000383ffff */
[----:B01----:R-:W2:Y:S02]  /*14c20*/  LDL R2, [R1+0x70] ;  /* 0x0000700001027983 */ /* 0x003ea40000100800 */
[----:B--2---:R-:W-:-:S07]  /*14c30*/  IMAD.SHL.U32 R2, R2, 0x80, RZ ;  /* 0x0000008002027824 */ /* 0x004fce00078e00ff */
.L_x_3685:
        /* <DEDUP_REMOVED lines=10> */
[----:B------:R-:W-:-:S04]  /*14ce0*/  IMAD.IADD R2, R179, 0x1, R2 ;  /* 0x00000001b3027824 */ /* 0x000fc800078e0202 */
        /* <DEDUP_REMOVED lines=12> */
.L_x_3715:
[----:B------:R-:W-:-:S13]  /*14db0*/  ISETP.NE.AND P0, PT, R7, 0x1, PT ;  /* 0x000000010700780c */ /* 0x000fda0003f05270 */
[----:B------:R-:W0:Y:S02]  /*14dc0*/  @P0 LDC.64 R4, c[0x0][0xae0] ;  /* 0x0002b800ff040b82 */ /* 0x000e240000000a00 */
[----:B0-----:R-:W-:-:S05]  /*14dd0*/  @P0 IMAD.HI.U32 R4, R2, R4, RZ ;  /* 0x0000000402040227 */ /* 0x001fca00078e00ff */
[----:B------:R-:W-:-:S07]  /*14de0*/  @P0 SHF.R.U32.HI R2, RZ, R5, R4 ;  /* 0x00000005ff020219 */ /* 0x000fce0000011604 */
.L_x_3716:
[----:B------:R-:W-:Y:S05]  /*14df0*/  BSYNC B0 ;  /* 0x0000000000007941 */ /* 0x000fea0003800000 */
.L_x_3714:
[----:B------:R-:W-:-:S05]  /*14e00*/  IMAD R2, R2, R7, RZ ;  /* 0x0000000702027224 */ /* 0x000fca00078e02ff */
[----:B------:R-:W-:-:S07]  /*14e10*/  VIMNMX R3, R3, R2, !PT ;  /* 0x0000000203037248 */ /* 0x000fce0007fe0100 */
.L_x_3713:
[----:B------:R-:W-:-:S04]  /*14e20*/  VIADD R3, R3, 0x5f ;  /* 0x0000005f03037836 */ /* 0x000fc80000000000 */
[----:B------:R-:W-:-:S05]  /*14e30*/  IMAD.HI R3, R3, 0x2aaaaaab, RZ ;  /* 0x2aaaaaab03037827 */ /* 0x000fca00078e02ff */
[----:B------:R-:W-:-:S04]  /*14e40*/  SHF.R.U32.HI R2, RZ, 0x1f, R3 ;  /* 0x0000001fff027819 */ /* 0x000fc80000011603 */
[----:B------:R-:W-:-:S04]  /*14e50*/  LEA.HI.SX32 R2, R3, R2, 0x1c ;  /* 0x0000000203027211 */ /* 0x000fc800078fe2ff */
[----:B------:R-:W-:-:S04]  /*14e60*/  VIMNMX R5, R165, R2, !PT ;  /* 0x00000002a5057248 */ /* 0x000fc80007fe0100 */
[----:B------:R-:W-:-:S13]  /*14e70*/  ISETP.GE.AND P0, PT, R0, R5, PT ;  /* 0x000000050000720c */ /* 0x000fda0003f06270 */
[----:B------:R-:W-:Y:S05]  /*14e80*/  @!P0 BRA `(.L_x_3717) ;  /* 0x00000098001c8947 */ /* 0x000fea0003800000 */
[----:B------:R0:W5:Y:S01]  /*14e90*/  LDL.64 R2, [R1+0x170] ;  /* 0x0001700001027983 */ /* 0x0001620000100a00 */
[----:B------:R-:W-:-:S07]  /*14ea0*/  IMAD.MOV.U32 R4, RZ, RZ, R0 ;  /* 0x000000ffff047224 */ /* 0x000fce00078e0000 */
.L_x_3734:
        /* <DEDUP_REMOVED lines=19> */
[----:B---3--:R-:W-:Y:S01]  /*14fe0*/  @!P1 IMAD.MOV.U32 R7, RZ, RZ, RZ ;  /* 0x000000ffff079224 */ /* 0x008fe200078e00ff */
[----:B--2---:R-:W-:-:S04]  /*14ff0*/  LOP3.LUT R0, R0, 0x1, RZ, 0xfc, !PT ;  /* 0x0000000100007812 */ /* 0x004fc800078efcff */
[----:B------:R-:W-:-:S13]  /*15000*/  ISETP.NE.AND P2, PT, R0, 0x3, PT ;  /* 0x000000030000780c */ /* 0x000fda0003f45270 */
[----:B-1----:R-:W-:Y:S05]  /*15010*/  @!P2 BRA `(.L_x_3719) ;  /* 0x000000000004a947 */ /* 0x002fea0003800000 */
[----:B------:R-:W-:Y:S01]  /*15020*/  BPT.TRAP 0x1 ;  /* 0x000000040000795c */ /* 0x000fe20000300000 */
.L_x_3719:
[----:B------:R-:W-:Y:S05]  /*15030*/  BSYNC B0 ;  /* 0x0000000000007941 */ /* 0x000fea0003800000 */
.L_x_3718:
        /* <DEDUP_REMOVED lines=13> */
.L_x_3721:
[----:B------:R-:W-:Y:S05]  /*15110*/  BSYNC B0 ;  /* 0x0000000000007941 */ /* 0x000fea0003800000 */
.L_x_3720:
        /* <DEDUP_REMOVED lines=8> */
.L_x_3723:
[----:B------:R-:W-:Y:S05]  /*151a0*/  BSYNC B0 ;  /* 0x0000000000007941 */ /* 0x000fea0003800000 */
.L_x_3722:
        /* <DEDUP_REMOVED lines=57> */
[----:B-1----:R-:W-:Y:S05]  /*15540*/  @!P2 BRA `(.L_x_3726) ;  /* 0x000000000004a947 */ /* 0x002fea0003800000 */
[----:B------:R-:W-:Y:S01]  /*15550*/  BPT.TRAP 0x1 ;  /* 0x000000040000795c */ /* 0x000fe20000300000 */
.L_x_3726:
[----:B------:R-:W-:Y:S05]  /*15560*/  BSYNC B0 ;  /* 0x0000000000007941 */ /* 0x000fea0003800000 */
.L_x_3725:
        /* <DEDUP_REMOVED lines=10> */
.L_x_3728:
[----:B------:R-:W-:Y:S05]  /*15610*/  BSYNC B0 ;  /* 0x0000000000007941 */ /* 0x000fea0003800000 */
.L_x_3727:
[----:B------:R-:W-:Y:S04]  /*15620*/  BSSY B0, `(.L_x_3729) ;  /* 0x0000006000007945 */ /* 0x000fe80003800000 */
[----:B--2---:R-:W-:Y:S05]  /*15630*/  @P1 BRA `(.L_x_3730) ;  /* 0x0000000000101947 */ /* 0x004fea0003800000 */
[----:B-----5:R-:W-:Y:S01]  /*15640*/  IMAD R6, R6, 0x8, R9 ;  /* 0x0000000806067824 */ /* 0x020fe200078e0209 */
[----:B-1----:R-:W-:-:S04]  /*15650*/  SHF.L.U32 R7, R8, 0x1f, RZ ;  /* 0x0000001f08077819 */ /* 0x002fc800000006ff */
[----:B------:R-:W1:Y:S02]  /*15660*/  SYNCS.PHASECHK.TRANS64.TRYWAIT P1, [R6+URZ], R7 ;  /* 0x00000007060075a7 */ /* 0x000e64000802017f */
[----:B-1----:R-:W-:Y:S05]  /*15670*/  @!P1 BRA `(.L_x_3731) ;  /* 0x0000021800709947 */ /* 0x002fea0003800000 */
.L_x_3730:
[----:B------:R-:W-:Y:S05]  /*15680*/  BSYNC B0 ;  /* 0x0000000000007941 */ /* 0x000fea0003800000 */
.L_x_3729:
        /* <DEDUP_REMOVED lines=174> */
[----:B------:R-:W1:Y:S01]  /*16170*/  S2R R74, SR_TID.X ;  /* 0x00000000004a7919 */ /* 0x000e620000002100 */
[----:B------:R-:W-:Y:S04]  /*16180*/  STL [R1+0x90], R0 ;  /* 0x0000900001007387 */ /* 0x000fe80000100800 */
[----:B------:R-:W-:Y:S01]  /*16190*/  STL [R1+0x90], R0 ;  /* 0x0000900001007387 */ /* 0x000fe20000100800 */
[----:B------:R-:W-:-:S02]  /*161a0*/  WARPGROUP.DEPBAR.LE gsb0, 0x0 ;  /* 0x00008000000079c5 */ /* 0x000fc40000010000 */
[----:B------:R-:W-:-:S06]  /*161b0*/  WARPGROUP.ARRIVE ;  /* 0x00000000000079c5 */ /* 0x000fcc0000000000 */
[----:B------:R-:W-:Y:S01]  /*161c0*/  HGMMA.64x96x16.F32 R24, gdesc[UR4], R24, gsb0 ;  /* 0x01600000041879f0 */ /* 0x000fe20008000818 */
[----:B-1----:R-:W-:Y:S01]  /*161d0*/  LOP3.LUT R74, R74, 0x7f, RZ, 0xc0, !PT ;  /* 0x0000007f4a4a7812 */ /* 0x002fe200078ec0ff */
        /* <DEDUP_REMOVED lines=24> */
[----:B--2---:R-:W2:Y:S02]  /*16360*/  LDL.64 R6, [R1+0x430] ;  /* 0x0004300001067983 */ /* 0x004ea40000100a00 */
[----:B--2---:R-:W-:-:S04]  /*16370*/  FMNMX.FTZ R8, R24, R6, !PT ;  /* 0x0000000618087209 */ /* 0x004fc80007810000 */
        /* <DEDUP_REMOVED lines=37> */
[----:B------:R-:W-:-:S04]  /*165d0*/  FMNMX.FTZ R8, R54, R9, !PT ;  /* 0x0000000936087209 */ /* 0x000fc80007810000 */
[----:B------:R-:W-:Y:S01]  /*165e0*/  FMNMX.FTZ R9, R55, R8, !PT ;  /* 0x0000000837097209 */ /* 0x000fe20007810000 */
[----:B------:R-:W2:Y:S03]  /*165f0*/  SHFL.BFLY PT, R11, R10, 0x2, 0x1f ;  /* 0x0c401f000a0b7f89 */ /* 0x000ea600000e0000 */
[----:B------:R-:W-:-:S04]  /*16600*/  FMNMX.FTZ R8, R58, R9, !PT ;  /* 0x000000093a087209 */ /* 0x000fc80007810000 */
[----:B------:R-:W-:-:S04]  /*16610*/  FMNMX.FTZ R9, R59, R8, !PT ;  /* 0x000000083b097209 */ /* 0x000fc80007810000 */
[----:B------:R-:W-:-:S04]  /*16620*/  FMNMX.FTZ R8, R62, R9, !PT ;  /* 0x000000093e087209 */ /* 0x000fc80007810000 */
[----:B------:R-:W-:-:S04]  /*16630*/  FMNMX.FTZ R9, R63, R8, !PT ;  /* 0x000000083f097209 */ /* 0x000fc80007810000 */
[----:B------:R-:W-:-:S04]  /*16640*/  FMNMX.FTZ R8, R66, R9, !PT ;  /* 0x0000000942087209 */ /* 0x000fc80007810000 */
[----:B------:R-:W-:Y:S02]  /*16650*/  FMNMX.FTZ R9, R67, R8, !PT ;  /* 0x0000000843097209 */ /* 0x000fe40007810000 */
[----:B--2---:R-:W-:Y:S02]  /*16660*/  FMNMX.FTZ R13, R10, R11, !PT ;  /* 0x0000000b0a0d7209 */ /* 0x004fe40007810000 */
[----:B------:R-:W-:-:S03]  /*16670*/  FMNMX.FTZ R8, R70, R9, !PT ;  /* 0x0000000946087209 */ /* 0x000fc60007810000 */
[----:B------:R-:W2:Y:S01]  /*16680*/  SHFL.BFLY PT, R12, R13, 0x1, 0x1f ;  /* 0x0c201f000d0c7f89 */ /* 0x000ea200000e0000 */
[----:B------:R-:W-:-:S03]  /*16690*/  FMNMX.FTZ R11, R71, R8, !PT ;  /* 0x00000008470b7209 */ /* 0x000fc60007810000 */
[----:B------:R-:W4:Y:S04]  /*166a0*/  LDL.64 R8, [R1+0x440] ;  /* 0x0004400001087983 */ /* 0x000f280000100a00 */
[----:B------:R-:W-:Y:S04]  /*166b0*/  STL.64 [R1+0x430], R10 ;  /* 0x0004300a01007387 */ /* 0x000fe80000100a00 */
[----:B------:R-:W3:Y:S01]  /*166c0*/  LDL R76, [R1+0x434] ;  /* 0x00043400014c7983 */ /* 0x000ee20000100800 */
[----:B--2---:R-:W-:-:S05]  /*166d0*/  FMNMX.FTZ R12, R13, R12, !PT ;  /* 0x0000000c0d0c7209 */ /* 0x004fca0007810000 */
[----:B------:R-:W-:Y:S04]  /*166e0*/  STL [R1+0x430], R12 ;  /* 0x0004300c01007387 */ /* 0x000fe80000100800 */
[----:B------:R-:W2:Y:S04]  /*166f0*/  LDL R75, [R1+0x430] ;  /* 0x00043000014b7983 */ /* 0x000ea80000100800 */
[----:B---3--:R-:W3:Y:S01]  /*16700*/  SHFL.BFLY PT, R11, R76, 0x2, 0x1f ;  /* 0x0c401f004c0b7f89 */ /* 0x008ee200000e0000 */
[----:B--2---:R-:W-:Y:S01]  /*16710*/  FADD.FTZ R13, R6, -R75 ;  /* 0x8000004b060d7221 */ /* 0x004fe20000010000 */
[----:B------:R-:W-:Y:S01]  /*16720*/  FMUL.FTZ R75, R74, R75 ;  /* 0x0000004b4a4b7220 */ /* 0x000fe20000410000 */
[----:B---3--:R-:W-:-:S03]  /*16730*/  FMNMX.FTZ R11, R11, R76, !PT ;  /* 0x0000004c0b0b7209 */ /* 0x008fc60007810000 */
[-CC-:B------:R-:W-:Y:S02]  /*16740*/  FFMA.FTZ R73, R24, R74.reuse, -R75.reuse ;  /* 0x0000004a18497223 */ /* 0x180fe4000001084b */
[----:B------:R-:W2:Y:S01]  /*16750*/  SHFL.BFLY PT, R24, R11, 0x1, 0x1f ;  /* 0x0c201f000b187f89 */ /* 0x000ea200000e0000 */
[-CC-:B------:R-:W-:Y:S01]  /*16760*/  FFMA.FTZ R168, R25, R74.reuse, -R75.reuse ;  /* 0x0000004a19a87223 */ /* 0x180fe2000001084b */
[-C--:B------:R-:W-:Y:S01]  /*16770*/  FMUL.FTZ R13, R13, R74.reuse ;  /* 0x0000004a0d0d7220 */ /* 0x080fe20000410000 */
[-CC-:B------:R-:W-:Y:S01]  /*16780*/  FFMA.FTZ R21, R32, R74.reuse, -R75.reuse ;  /* 0x0000004a20157223 */ /* 0x180fe2000001084b */
[----:B------:R-:W-:Y:S01]  /*16790*/  MUFU.EX2 R73, R73 ;  /* 0x0000004900497308 */ /* 0x000fe20000000800 */
[----:B------:R-:W-:Y:S01]  /*167a0*/  FFMA.FTZ R170, R28, R74, -R75 ;  /* 0x0000004a1caa7223 */ /* 0x000fe2000001084b */
[----:B--2---:R-:W-:-:S05]  /*167b0*/  FMNMX.FTZ R24, R11, R24, !PT ;  /* 0x000000180b187209 */ /* 0x004fca0007810000 */
[----:B------:R-:W-:Y:S01]  /*167c0*/  FMUL.FTZ R25, R24, R74 ;  /* 0x0000004a18197220 */ /* 0x000fe20000410000 */
[----:B------:R-:W-:-:S03]  /*167d0*/  FADD.FTZ R7, R7, -R24 ;  /* 0x8000001807077221 */ /* 0x000fc60000010000 */
[-CC-:B------:R-:W-:Y:S01]  /*167e0*/  FFMA.FTZ R26, R26, R74.reuse, -R25.reuse ;  /* 0x0000004a1a1a7223 */ /* 0x180fe20000010819 */
[----:B------:R-:W-:Y:S01]  /*167f0*/  FMUL.FTZ R7, R74, R7 ;  /* 0x000000074a077220 */ /* 0x000fe20000410000 */
        /* <DEDUP_REMOVED lines=8> */
[----:B------:R-:W2:Y:S08]  /*16880*/  MUFU.EX2 R169, R169 ;  /* 0x000000a900a97308 */ /* 0x000eb00000000800 */
[----:B------:R-:W3:Y:S01]  /*16890*/  MUFU.EX2 R168, R168 ;  /* 0x000000a800a87308 */ /* 0x000ee20000000800 */
[----:B------:R-:W-:-:S07]  /*168a0*/  FFMA.FTZ R211, R35, R74, -R25 ;  /* 0x0000004a23d37223 */ /* 0x000fce0000010819 */
[----:B------:R-:W0:Y:S01]  /*168b0*/  MUFU.EX2 R171, R171 ;  /* 0x000000ab00ab7308 */ /* 0x000e220000000800 */
[----:B------:R-:W-:-:S07]  /*168c0*/  FFMA.FTZ R190, R33, R74, -R75 ;  /* 0x0000004a21be7223 */ /* 0x000fce000001084b */
[----:B------:R-:W1:Y:S01]  /*168d0*/  MUFU.EX2 R170, R170 ;  /* 0x000000aa00aa7308 */ /* 0x000e620000000800 */
[----:B----4-:R-:W-:Y:S01]  /*168e0*/  FFMA.FTZ R6, R9, R32, R26 ;  /* 0x0000002009067223 */ /* 0x010fe2000001001a */
[----:B------:R-:W-:-:S06]  /*168f0*/  FFMA.FTZ R209, R38, R74, -R25 ;  /* 0x0000004a26d17223 */ /* 0x000fcc0000010819 */
[----:B------:R-:W4:Y:S01]  /*16900*/  MUFU.EX2 R28, R28 ;  /* 0x0000001c001c7308 */ /* 0x000f220000000800 */
[----:B------:R-:W-:Y:S01]  /*16910*/  FFMA.FTZ R7, R72, R8, R73 ;  /* 0x0000000848077223 */ /* 0x000fe20000010049 */
[----:B------:R-:W-:-:S06]  /*16920*/  FFMA.FTZ R20, R36, R74, -R75 ;  /* 0x0000004a24147223 */ /* 0x000fcc000001084b */
[----:B------:R-:W4:Y:S01]  /*16930*/  MUFU.EX2 R29, R29 ;  /* 0x0000001d001d7308 */ /* 0x000f220000000800 */
        /* <DEDUP_REMOVED lines=9> */
[----:B-1----:R-:W-:Y:S01]  /*169d0*/  FADD.FTZ R6, R170, R7 ;  /* 0x00000007aa067221 */ /* 0x002fe20000010000 */
[----:B------:R-:W-:-:S06]  /*169e0*/  FFMA.FTZ R16, R40, R74, -R75 ;  /* 0x0000004a28107223 */ /* 0x000fcc000001084b */
[----:B------:R-:W1:Y:S01]  /*169f0*/  MUFU.EX2 R190, R190 ;  /* 0x000000be00be7308 */ /* 0x000e620000000800 */
[----:B----4-:R-:W-:Y:S01]  /*16a00*/  FADD.FTZ R9, R28, R9 ;  /* 0x000000091c097221 */ /* 0x010fe20000010000 */
[----:B------:R-:W-:-:S06]  /*16a10*/  FFMA.FTZ R207, R43, R74, -R25 ;  /* 0x0000004a2bcf7223 */ /* 0x000fcc0000010819 */
[----:B------:R-:W4:Y:S01]  /*16a20*/  MUFU.EX2 R209, R209 ;  /* 0x000000d100d17308 */ /* 0x000f220000000800 */
[----:B------:R-:W-:Y:S01]  /*16a30*/  FADD.FTZ R6, R29, R6 ;  /* 0x000000061d067221 */ /* 0x000fe20000010000 */
        /* <DEDUP_REMOVED lines=75> */
[----:B---3--:R-:W-:-:S06]  /*16ef0*/  FADD.FTZ R6, R12, R7 ;  /* 0x000000070c067221 */ /* 0x008fcc0000010000 */
[----:B------:R-:W2:Y:S01]  /*16f00*/  MUFU.EX2 R202, R202 ;  /* 0x000000ca00ca7308 */ /* 0x000ea20000000800 */
[----:B------:R-:W-:-:S07]  /*16f10*/  FFMA.FTZ R198, R70, R74, -R25 ;  /* 0x0000004a46c67223 */ /* 0x000fce0000010819 */
[----:B------:R-:W3:Y:S01]  /*16f20*/  MUFU.EX2 R184, R184 ;  /* 0x000000b800b87308 */ /* 0x000ee20000000800 */
[----:B------:R-:W-:Y:S01]  /*16f30*/  FFMA.FTZ R68, R68, R74, -R75 ;  /* 0x0000004a44447223 */ /* 0x000fe2000001084b */
[----:B0-----:R-:W-:-:S06]  /*16f40*/  FADD.FTZ R7, R201, R8 ;  /* 0x00000008c9077221 */ /* 0x001fcc0000010000 */
[----:B------:R-:W0:Y:S01]  /*16f50*/  MUFU.EX2 R197, R197 ;  /* 0x000000c500c57308 */ /* 0x000e220000000800 */
[----:B-1----:R-:W-:Y:S01]  /*16f60*/  FADD.FTZ R6, R183, R6 ;  /* 0x00000006b7067221 */ /* 0x002fe20000010000 */
[----:B------:R-:W-:-:S06]  /*16f70*/  FFMA.FTZ R177, R69, R74, -R75 ;  /* 0x0000004a45b17223 */ /* 0x000fcc000001084b */
[----:B------:R-:W1:Y:S01]  /*16f80*/  MUFU.EX2 R10, R10 ;  /* 0x0000000a000a7308 */ /* 0x000e620000000800 */
[----:B------:R-:W-:Y:S01]  /*16f90*/  FFMA.FTZ R204, R71, R74, -R25 ;  /* 0x0000004a47cc7223 */ /* 0x000fe20000010819 */
[----:B----4-:R-:W-:-:S06]  /*16fa0*/  FADD.FTZ R9, R196, R7 ;  /* 0x00000007c4097221 */ /* 0x010fcc0000010000 */
[----:B------:R-:W4:Y:S01]  /*16fb0*/  MUFU.EX2 R203, R203 ;  /* 0x000000cb00cb7308 */ /* 0x000f220000000800 */
[----:B------:R-:W-:-:S07]  /*16fc0*/  FADD.FTZ R7, R13, R6 ;  /* 0x000000060d077221 */ /* 0x000fce0000010000 */
[----:B------:R-:W4:Y:S01]  /*16fd0*/  MUFU.EX2 R182, R182 ;  /* 0x000000b600b67308 */ /* 0x000f220000000800 */
[----:B--2---:R-:W-:Y:S01]  /*16fe0*/  FADD.FTZ R6, R202, R9 ;  /* 0x00000009ca067221 */ /* 0x004fe20000010000 */
[----:B---3--:R-:W-:-:S06]  /*16ff0*/  FADD.FTZ R7, R184, R7 ;  /* 0x00000007b8077221 */ /* 0x008fcc0000010000 */
[----:B------:R-:W-:Y:S08]  /*17000*/  MUFU.EX2 R11, R68 ;  /* 0x00000044000b7308 */ /* 0x000ff00000000800 */
[----:B------:R-:W2:Y:S01]  /*17010*/  MUFU.EX2 R198, R198 ;  /* 0x000000c600c67308 */ /* 0x000ea20000000800 */
[----:B0-----:R-:W-:Y:S01]  /*17020*/  FADD.FTZ R6, R197, R6 ;  /* 0x00000006c5067221 */ /* 0x001fe20000010000 */
[----:B-1----:R-:W-:-:S06]  /*17030*/  FADD.FTZ R7, R10, R7 ;  /* 0x000000070a077221 */ /* 0x002fcc0000010000 */
[----:B------:R-:W0:Y:S08]  /*17040*/  MUFU.EX2 R177, R177 ;  /* 0x000000b100b17308 */ /* 0x000e300000000800 */
[----:B------:R-:W1:Y:S01]  /*17050*/  MUFU.EX2 R204, R204 ;  /* 0x000000cc00cc7308 */ /* 0x000e620000000800 */
[----:B----4-:R-:W-:Y:S01]  /*17060*/  FADD.FTZ R9, R203, R6 ;  /* 0x00000006cb097221 */ /* 0x010fe20000010000 */
[----:B------:R-:W-:-:S03]  /*17070*/  FADD.FTZ R6, R182, R7 ;  /* 0x00000007b6067221 */ /* 0x000fc60000010000 */
[----:B--2---:R-:W-:Y:S01]  /*17080*/  FADD.FTZ R9, R198, R9 ;  /* 0x00000009c6097221 */ /* 0x004fe20000010000 */
[----:B------:R-:W-:-:S04]  /*17090*/  FADD.FTZ R6, R11, R6 ;  /* 0x000000060b067221 */ /* 0x000fc80000010000 */
[----:B0-----:R-:W-:Y:S01]  /*170a0*/  FADD.FTZ R8, R177, R6 ;  /* 0x00000006b1087221 */ /* 0x001fe20000010000 */
[----:B------:R-:W-:Y:S01]  /*170b0*/  STL [R1+0x434], R24 ;  /* 0x0004341801007387 */ /* 0x000fe20000100800 */
[----:B-1----:R-:W-:-:S05]  /*170c0*/  FADD.FTZ R9, R204, R9 ;  /* 0x00000009cc097221 */ /* 0x002fca0000010000 */
        /* <DEDUP_REMOVED lines=12> */
[----:B------:R-:W3:Y:S04]  /*17190*/  LD.E R149, desc[UR42][R18.64+0x414] ;  /* 0x0004142a12957980 */ /* 0x000ee8000c101900 */
[----:B0-----:R-:W4:Y:S04]  /*171a0*/  LD.E R9, desc[UR42][R18.64+0x230] ;  /* 0x0002302a12097980 */ /* 0x001f28000c101900 */
        /* <DEDUP_REMOVED lines=60> */
[----:B------:R-:W-:Y:S01]  /*17570*/  ULOP3.LUT UR6, UR4, 0x8, URZ, 0xfc, !UPT ;  /* 0x0000000804067892 */ /* 0x000fe2000f8efc3f */
[----:B------:R-:W-:-:S05]  /*17580*/  IMAD.U32 R179, RZ, RZ, UR5 ;  /* 0x00000005ffb37e24 */ /* 0x000fca000f8e00ff */
[----:B------:R-:W-:Y:S02]  /*17590*/  IMAD.U32 R178, RZ, RZ, UR6 ;  /* 0x00000006ffb27e24 */ /* 0x000fe4000f8e00ff */
[C---:B---3--:R-:W-:Y:S01]  /*175a0*/  FMUL.FTZ R149, R72.reuse, R149 ;  /* 0x0000009548957220 */ /* 0x048fe20000410000 */
[C---:B----4-:R-:W-:Y:S01]  /*175b0*/  FMUL.FTZ R9, R72.reuse, R9 ;  /* 0x0000000948097220 */ /* 0x050fe20000410000 */
        /* <DEDUP_REMOVED lines=122> */
[----:B0-----:R-:W3:Y:S01]  /*17d60*/  LD.E R9, desc[UR42][R178.64] ;  /* 0x0000002ab2097980 */ /* 0x001ee2000c101900 */
[----:B------:R-:W-:Y:S01]  /*17d70*/  ULOP3.LUT UR4, UR4, 0xc, URZ, 0xfc, !UPT ;  /* 0x0000000c04047892 */ /* 0x000fe2000f8efc3f */
[----:B------:R-:W-:-:S05]  /*17d80*/  IMAD.U32 R181, RZ, RZ, UR5 ;  /* 0x00000005ffb57e24 */ /* 0x000fca000f8e00ff */
[----:B------:R-:W-:Y:S02]  /*17d90*/  IMAD.U32 R180, RZ, RZ, UR4 ;  /* 0x00000004ffb47e24 */ /* 0x000fe4000f8e00ff */
[----:B---3--:R-:W-:-:S05]  /*17da0*/  FMUL.FTZ R9, R32, R9 ;  /* 0x0000000920097220 */ /* 0x008fca0000410000 */
[----:B------:R0:W-:Y:S04]  /*17db0*/  ST.E desc[UR42][R178.64], R9 ;  /* 0x00000009b2007985 */ /* 0x0001e8000c10192a */
[----:B-1----:R-:W3:Y:S02]  /*17dc0*/  LD.E R25, desc[UR42][R180.64] ;  /* 0x0000002ab4197980 */ /* 0x002ee4000c101900 */
[----:B---3--:R-:W-:-:S05]  /*17dd0*/  FMUL.FTZ R25, R32, R25 ;  /* 0x0000001920197220 */ /* 0x008fca0000410000 */
[----:B------:R1:W-:Y:S04]  /*17de0*/  ST.E desc[UR42][R180.64], R25 ;  /* 0x00000019b4007985 */ /* 0x0003e8000c10192a */
[----:B------:R-:W3:Y:S04]  /*17df0*/  LD.E R149, desc[UR42][R18.64+0x41c] ;  /* 0x00041c2a12957980 */ /* 0x000ee8000c101900 */
[----:B--2---:R-:W2:Y:S04]  /*17e00*/  LD.E R27, desc[UR42][R18.64+0x238] ;  /* 0x0002382a121b7980 */ /* 0x004ea8000c101900 */
[----:B------:R-:W4:Y:S04]  /*17e10*/  LD.E R31, desc[UR42][R18.64+0x23c] ;  /* 0x00023c2a121f7980 */ /* 0x000f28000c101900 */
[----:B------:R-:W4:Y:S04]  /*17e20*/  LD.E R33, desc[UR42][R18.64+0x248] ;  /* 0x0002482a12217980 */ /* 0x000f28000c101900 */
[----:B------:R-:W4:Y:S04]  /*17e30*/  LD.E R35, desc[UR42][R18.64+0x24c] ;  /* 0x00024c2a12237980 */ /* 0x000f28000c101900 */
[----:B------:R-:W4:Y:S04]  /*17e40*/  LD.E R37, desc[UR42][R18.64+0x258] ;  /* 0x0002582a12257980 */ /* 0x000f28000c101900 */
[----:B------:R-:W4:Y:S04]  /*17e50*/  LD.E R39, desc[UR42][R18.64+0x25c] ;  /* 0x00025c2a12277980 */ /* 0x000f28000c101900 */
[----:B0-----:R-:W4:Y:S04]  /*17e60*/  LD.E R9, desc[UR42][R18.64+0x268] ;  /* 0x0002682a12097980 */ /* 0x001f28000c101900 */
        /* <DEDUP_REMOVED lines=54> */
[C---:B---3--:R-:W-:Y:S01]  /*181d0*/  FMUL.FTZ R149, R32.reuse, R149 ;  /* 0x0000009520957220 */ /* 0x048fe20000410000 */
[C---:B--2---:R-:W-:Y:S01]  /*181e0*/  FMUL.FTZ R27, R32.reuse, R27 ;  /* 0x0000001b201b7220 */ /* 0x044fe20000410000 */
        /* <DEDUP_REMOVED lines=131> */
[----:B------:R-:W2:Y:S04]  /*18a20*/  LD.E R37, desc[UR42][R180.64] ;  /* 0x0000002ab4257980 */ /* 0x000ea8000c101900 */
[----:B--2---:R2:W-:Y:S04]  /*18a30*/  ST.E desc[UR42][R180.64], R37 ;  /* 0x00000025b4007985 */ /* 0x0045e8000c10192a */
[----:B------:R-:W4:Y:S04]  /*18a40*/  LD.E R39, desc[UR42][R18.64+0x230] ;  /* 0x0002302a12277980 */ /* 0x000f28000c101900 */
[----:B------:R-:W4:Y:S04]  /*18a50*/  LD.E R41, desc[UR42][R18.64+0x234] ;  /* 0x0002342a12297980 */ /* 0x000f28000c101900 */
[----:B------:R-:W4:Y:S04]  /*18a60*/  LD.E R27, desc[UR42][R18.64+0x238] ;  /* 0x0002382a121b7980 */ /* 0x000f28000c101900 */
[----:B0-----:R-:W4:Y:S04]  /*18a70*/  LD.E R31, desc[UR42][R18.64+0x23c] ;  /* 0x00023c2a121f7980 */ /* 0x001f28000c101900 */
[----:B-1----:R-:W4:Y:S04]  /*18a80*/  LD.E R33, desc[UR42][R18.64+0x240] ;  /* 0x0002402a12217980 */ /* 0x002f28000c101900 */
[----:B------:R-:W4:Y:S04]  /*18a90*/  LD.E R43, desc[UR42][R18.64+0x244] ;  /* 0x0002442a122b7980 */ /* 0x000f28000c101900 */
[----:B---3--:R-:W3:Y:S04]  /*18aa0*/  LD.E R35, desc[UR42][R18.64+0x248] ;  /* 0x0002482a12237980 */ /* 0x008ee8000c101900 */
[----:B------:R-:W3:Y:S04]  /*18ab0*/  LD.E R45, desc[UR42][R18.64+0x24c] ;  /* 0x00024c2a122d7980 */ /* 0x000ee8000c101900 */
        /* <DEDUP_REMOVED lines=67> */
[----:B----4-:R0:W-:Y:S04]  /*18ef0*/  ST.E desc[UR42][R18.64+0x230], R39 ;  /* 0x0002302712007985 */ /* 0x0101e8000c10192a */
[----:B------:R1:W-:Y:S04]  /*18f00*/  ST.E desc[UR42][R18.64+0x234], R41 ;  /* 0x0002342912007985 */ /* 0x0003e8000c10192a */
        /* <DEDUP_REMOVED lines=51> */
[----:B------:R-:W-:Y:S04]  /*19240*/  ST.E desc[UR42][R18.64+0x240], R33 ;  /* 0x0002402112007985 */ /* 0x000fe8000c10192a */
[----:B------:R-:W-:Y:S04]  /*19250*/  ST.E desc[UR42][R18.64+0x244], R43 ;  /* 0x0002442b12007985 */ /* 0x000fe8000c10192a */
[----:B---3--:R-:W-:Y:S04]  /*19260*/  ST.E desc[UR42][R18.64+0x248], R35 ;  /* 0x0002482312007985 */ /* 0x008fe8000c10192a */
[----:B------:R-:W-:Y:S04]  /*19270*/  ST.E desc[UR42][R18.64+0x24c], R45 ;  /* 0x00024c2d12007985 */ /* 0x000fe8000c10192a */
[----:B--2---:R-:W-:Y:S04]  /*19280*/  ST.E desc[UR42][R18.64+0x250], R37 ;  /* 0x0002502512007985 */ /* 0x004fe8000c10192a */
        /* <DEDUP_REMOVED lines=115> */
[----:B0-----:R-:W4:Y:S01]  /*199c0*/  LDL R24, [R1+0x88] ;  /* 0x0000880001187983 */ /* 0x001f220000100800 */
[----:B------:R-:W-:Y:S01]  /*199d0*/  IMAD R8, R25, 0xc00, R8 ;  /* 0x00000c0019087824 */ /* 0x000fe200078e0208 */
[----:B------:R-:W-:-:S02]  /*199e0*/  F2FP.F16.F32.PACK_AB R168, R168, R73 ;  /* 0x00000049a8a8723e */ /* 0x000fc400000000ff */
[----:B------:R-:W-:Y:S01]  /*199f0*/  F2FP.F16.F32.PACK_AB R169, R169, R26 ;  /* 0x0000001aa9a9723e */ /* 0x000fe200000000ff */
[----:B-1----:R-:W4:Y:S01]  /*19a00*/  LD.E R30, desc[UR42][R18.64+0x238] ;  /* 0x0002382a121e7980 */ /* 0x002f22000c101900 */
[----:B------:R-:W-:Y:S02]  /*19a10*/  F2FP.F16.F32.PACK_AB R170, R29, R170 ;  /* 0x000000aa1daa723e */ /* 0x000fe400000000ff */
[----:B------:R-:W-:Y:S01]  /*19a20*/  F2FP.F16.F32.PACK_AB R171, R28, R171 ;  /* 0x000000ab1cab723e */ /* 0x000fe200000000ff */
[----:B------:R-:W4:Y:S04]  /*19a30*/  LD.E R29, desc[UR42][R18.64+0x234] ;  /* 0x0002342a121d7980 */ /* 0x000f28000c101900 */
[----:B------:R-:W4:Y:S04]  /*19a40*/  LD.E R28, desc[UR42][R18.64+0x230] ;  /* 0x0002302a121c7980 */ /* 0x000f28000c101900 */
[----:B------:R-:W4:Y:S04]  /*19a50*/  LD.E R31, desc[UR42][R18.64+0x23c] ;  /* 0x00023c2a121f7980 */ /* 0x000f28000c101900 */
        /* <DEDUP_REMOVED lines=126> */
[----:B------:R-:W-:Y:S01]  /*1a240*/  R2UR UR7, R9 ;  /* 0x00000000090772ca */ /* 0x000fe200000e0000 */
[----:B------:R-:W-:Y:S01]  /*1a250*/  VOTEU.ANY UP0, P1 ;  /* 0x00000000003f7886 */ /* 0x000fe20000800100 */
[----:B--2---:R-:W-:-:S11]  /*1a260*/  WARPGROUP.ARRIVE ;  /* 0x00000000000079c5 */ /* 0x004fd60000000000 */
[----:B------:R-:W-:Y:S03]  /*1a270*/  HGMMA.64x256x16.F32 R24, R168, gdesc[UR4].tnspB, R24, UP0, gsb0 ;  /* 0x43e00004a8187df0 */ /* 0x000fe6000b800818 */
[----:B------:R-:W-:Y:S02]  /*1a280*/  WARPGROUP.DEPBAR.LE gsb0, 0x0 ;  /* 0x00008000000079c5 */ /* 0x000fe40000010000 */
[----:B------:R-:W-:Y:S02]  /*1a290*/  VIADD R168, R8, 0x80 ;  /* 0x0000008008a87836 */ /* 0x000fe40000000000 */
[----:B------:R-:W-:Y:S01]  /*1a2a0*/  IMAD.MOV.U32 R169, RZ, RZ, R9 ;  /* 0x000000ffffa97224 */ /* 0x000fe200078e0009 */
[----:B------:R-:W-:Y:S02]  /*1a2b0*/  ST.E desc[UR42][R18.64+0x220], R24 ;  /* 0x0002201812007985 */ /* 0x000fe4000c10192a */
[----:B------:R-:W-:-:S02]  /*1a2c0*/  R2UR UR6, R168 ;  /* 0x00000000a80672ca */ /* 0x000fc400000e0000 */
[----:B------:R-:W-:Y:S01]  /*1a2d0*/  R2UR UR7, R169 ;  /* 0x00000000a90772ca */ /* 0x000fe200000e0000 */
[----:B------:R-:W-:Y:S01]  /*1a2e0*/  ST.E desc[UR42][R6.64], R25 ;  /* 0x0000001906007985 */ /* 0x000fe2000c10192a */
[----:B------:R-:W-:Y:S02]  /*1a2f0*/  F2FP.F16.F32.PACK_AB R168, R190, R21 ;  /* 0x00000015bea8723e */ /* 0x000fe400000000ff */
        /* <DEDUP_REMOVED lines=132> */
[----:B------:R-:W-:Y:S01]  /*1ab40*/  IMAD.MOV.U32 R21, RZ, RZ, R9 ;  /* 0x000000ffff157224 */ /* 0x000fe200078e0009 */
[----:B------:R-:W-:Y:S02]  /*1ab50*/  STL [R1+0x88], R0 ;  /* 0x0000880001007387 */ /* 0x000fe40000100800 */
[----:B------:R-:W-:Y:S02]  /*1ab60*/  R2UR UR6, R20 ;  /* 0x00000000140672ca */ /* 0x000fe400000e0000 */
[----:B------:R-:W-:Y:S01]  /*1ab70*/  R2UR UR7, R21 ;  /* 0x00000000150772ca */ /* 0x000fe200000e0000 */
        /* <DEDUP_REMOVED lines=280> */
[----:B------:R-:W-:Y:S01]  /*1bd00*/  VIADD R8, R8, 0x280 ;  /* 0x0000028008087836 */ /* 0x000fe20000000000 */
[----:B------:R-:W-:-:S02]  /*1bd10*/  WARPGROUP.DEPBAR.LE gsb0, 0x0 ;  /* 0x00008000000079c5 */ /* 0x000fc40000010000 */
        /* <DEDUP_REMOVED lines=403> */
[----:B------:R-:W2:Y:S04]  /*1d650*/  LD.E R9, desc[UR42][R18.64+0x220] ;  /* 0x0002202a12097980 */ /* 0x000ea8000c101900 */
[----:B--2---:R2:W-:Y:S04]  /*1d660*/  ST.E desc[UR42][R18.64+0x220], R9 ;  /* 0x0002200912007985 */ /* 0x0045e8000c10192a */
[----:B------:R-:W3:Y:S04]  /*1d670*/  LD.E R11, desc[UR42][R6.64] ;  /* 0x0000002a060b7980 */ /* 0x000ee8000c101900 */
[----:B---3--:R3:W-:Y:S04]  /*1d680*/  ST.E desc[UR42][R6.64], R11 ;  /* 0x0000000b06007985 */ /* 0x0087e8000c10192a */
[----:B------:R-:W4:Y:S04]  /*1d690*/  LD.E R13, desc[UR42][R178.64] ;  /* 0x0000002ab20d7980 */ /* 0x000f28000c101900 */
[----:B----4-:R4:W-:Y:S04]  /*1d6a0*/  ST.E desc[UR42][R178.64], R13 ;  /* 0x0000000db2007985 */ /* 0x0109e8000c10192a */
[----:B------:R-:W2:Y:S04]  /*1d6b0*/  LD.E R15, desc[UR42][R180.64] ;  /* 0x0000002ab40f7980 */ /* 0x000ea8000c101900 */
[----:B--2---:R2:W-:Y:S04]  /*1d6c0*/  ST.E desc[UR42][R180.64], R15 ;  /* 0x0000000fb4007985 */ /* 0x0045e8000c10192a */
[----:B------:R-:W2:Y:S04]  /*1d6d0*/  LD.E R17, desc[UR42][R18.64+0x230] ;  /* 0x0002302a12117980 */ /* 0x000ea8000c101900 */
[----:B------:R-:W2:Y:S04]  /*1d6e0*/  LD.E R21, desc[UR42][R18.64+0x234] ;  /* 0x0002342a12157980 */ /* 0x000ea8000c101900 */
[----:B0-----:R-:W2:Y:S04]  /*1d6f0*/  LD.E R25, desc[UR42][R18.64+0x238] ;  /* 0x0002382a12197980 */ /* 0x001ea8000c101900 */
[----:B-1----:R-:W2:Y:S04]  /*1d700*/  LD.E R27, desc[UR42][R18.64+0x23c] ;  /* 0x00023c2a121b7980 */ /* 0x002ea8000c101900 */
[----:B------:R-:W2:Y:S04]  /*1d710*/  LD.E R9, desc[UR42][R18.64+0x240] ;  /* 0x0002402a12097980 */ /* 0x000ea8000c101900 */
[----:B------:R-:W2:Y:S04]  /*1d720*/  LD.E R29, desc[UR42][R18.64+0x244] ;  /* 0x0002442a121d7980 */ /* 0x000ea8000c101900 */
[----:B---3--:R-:W3:Y:S04]  /*1d730*/  LD.E R7, desc[UR42][R18.64+0x248] ;  /* 0x0002482a12077980 */ /* 0x008ee8000c101900 */
[----:B------:R-:W3:Y:S04]  /*1d740*/  LD.E R11, desc[UR42][R18.64+0x24c] ;  /* 0x00024c2a120b7980 */ /* 0x000ee8000c101900 */
[----:B----4-:R-:W4:Y:S04]  /*1d750*/  LD.E R13, desc[UR42][R18.64+0x250] ;  /* 0x0002502a120d7980 */ /* 0x010f28000c101900 */
        /* <DEDUP_REMOVED lines=247> */
.L_x_3733:
[----:B------:R-:W-:Y:S05]  /*1e6d0*/  BSYNC B0 ;  /* 0x0000000000007941 */ /* 0x000fea0003800000 */
.L_x_3732:
[----:B------:R-:W-:Y:S05]  /*1e6e0*/  @P0 BRA `(.L_x_3734) ;  /* 0xffffff6400f00947 */ /* 0x000fea000383ffff */
[----:B01----:R-:W-:-:S07]  /*1e6f0*/  IMAD.MOV.U32 R0, RZ, RZ, R4 ;  /* 0x000000ffff007224 */ /* 0x003fce00078e0004 */
.L_x_3717:
[----:B------:R-:W-:-:S13]  /*1e700*/  ISETP.GE.AND P0, PT, R0, R165, PT ;  /* 0x000000a50000720c */ /* 0x000fda0003f06270 */
[----:B------:R-:W-:Y:S05]  /*1e710*/  @!P0 BRA `(.L_x_3735) ;  /* 0x000000ac003c8947 */ /* 0x000fea0003800000 */
[----:B------:R0:W5:Y:S02]  /*1e720*/  LDL.64 R2, [R1+0x170] ;  /* 0x0001700001027983 */ /* 0x0001640000100a00 */
.L_x_3762:
        /* <DEDUP_REMOVED lines=21> */
.L_x_3737:
[----:B------:R-:W-:Y:S05]  /*1e880*/  BSYNC B0 ;  /* 0x0000000000007941 */ /* 0x000fea0003800000 */
.L_x_3736:
        /* <DEDUP_REMOVED lines=13> */
.L_x_3739:
[----:B------:R-:W-:Y:S05]  /*1e960*/  BSYNC B0 ;  /* 0x0000000000007941 */ /* 0x000fea0003800000 */
.L_x_3738:
        /* <DEDUP_REMOVED lines=8> */
.L_x_3741:
[----:B------:R-:W-:Y:S05]  /*1e9f0*/  BSYNC B0 ;  /* 0x0000000000007941 */ /* 0x000fea0003800000 */
.L_x_3740:
[----:B-1---5:R-:W2:Y:S04]  /*1ea00*/  LD.E R7, desc[UR42][R2.64] ;  /* 0x0000002a02077980 */ /* 0x022ea8000c101900 */
[----:B------:R-:W2:Y:S01]  /*1ea10*/  LDL.64 R10, [R1+0xa0] ;  /* 0x0000a000010a7983 */ /* 0x000ea20000100a00 */
[----:B------:R-:W-:Y:S05]  /*1ea20*/  WARPSYNC.ALL ;  /* 0x0000000000007948 */ /* 0x000fea0003800000 */
[----:B------:R-:W3:Y:S04]  /*1ea30*/  LDL.64 R4, [R1+0x98] ;  /* 0x0000980001047983 */ /* 0x000ee80000100a00 */
[----:B------:R-:W4:Y:S04]  /*1ea40*/  LDL.64 R8, [R1+0x98] ;  /* 0x0000980001087983 */ /* 0x000f280000100a00 */
        /* <DEDUP_REMOVED lines=8> */
[----:B------:R-:W-:Y:S01]  /*1ead0*/  VIADD R10, R6, 0x2 ;  /* 0x00000002060a7836 */ /* 0x000fe20000000000 */
[----:B------:R1:W-:Y:S01]  /*1eae0*/  STL [R1+0x80], RZ ;  /* 0x000080ff01007387 */ /* 0x0003e20000100800 */
[----:B---3--:R-:W-:Y:S02]  /*1eaf0*/  R2UR UR4, R4 ;  /* 0x00000000040472ca */ /* 0x008fe400000e0000 */
[----:B------:R-:W-:-:S13]  /*1eb00*/  R2UR UR5, R5 ;  /* 0x00000000050572ca */ /* 0x000fda00000e0000 */
[----:B------:R-:W-:Y:S01]  /*1eb10*/  HGMMA.64x96x16.F32 R24, gdesc[UR4], RZ, !UPT, gsb0 ;  /* 0x01600000041879f0 */ /* 0x000fe2000c0008ff */
[----:B----4-:R-:W-:Y:S02]  /*1eb20*/  VIADD R8, R8, 0x2 ;  /* 0x0000000208087836 */ /* 0x010fe40000000000 */
[----:B------:R-:W-:Y:S01]  /*1eb30*/  IMAD.MOV.U32 R4, RZ, RZ, 0x1 ;  /* 0x00000001ff047424 */ /* 0x000fe200078e00ff */
[----:B------:R-:W-:Y:S02]  /*1eb40*/  R2UR UR6, R10 ;  /* 0x000000000a0672ca */ /* 0x000fe400000e0000 */
[----:B------:R-:W-:Y:S02]  /*1eb50*/  R2UR UR7, R11 ;  /* 0x000000000b0772ca */ /* 0x000fe400000e0000 */
[----:B------:R-:W-:Y:S02]  /*1eb60*/  R2UR UR4, R8 ;  /* 0x00000000080472ca */ /* 0x000fe400000e0000 */
[----:B------:R-:W-:Y:S01]  /*1eb70*/  R2UR UR5, R9 ;  /* 0x00000000090572ca */ /* 0x000fe200000e0000 */
[----:B------:R1:W-:Y:S04]  /*1eb80*/  STL [R1+0x80], R4 ;  /* 0x0000800401007387 */ /* 0x0003e80000100800 */
[----:B------:R1:W-:Y:S04]  /*1eb90*/  STL [R1+0x80], R4 ;  /* 0x0000800401007387 */ /* 0x0003e80000100800 */
[----:B------:R1:W-:Y:S04]  /*1eba0*/  STL [R1+0x80], R4 ;  /* 0x0000800401007387 */ /* 0x0003e80000100800 */
[----:B------:R1:W-:Y:S01]  /*1ebb0*/  STL [R1+0x80], R4 ;  /* 0x0000800401007387 */ /* 0x0003e20000100800 */
[----:B------:R-:W-:-:S03]  /*1ebc0*/  WARPGROUP.DEPBAR.LE gsb0, 0x0 ;  /* 0x00008000000079c5 */ /* 0x000fc60000010000 */
[----:B------:R1:W5:Y:S04]  /*1ebd0*/  LD.E R5, desc[UR42][R2.64] ;  /* 0x0000002a02057980 */ /* 0x000368000c101900 */
[----:B------:R1:W5:Y:S01]  /*1ebe0*/  LD.E R7, desc[UR42][R2.64+0x4] ;  /* 0x0000042a02077980 */ /* 0x000362000c101900 */
[----:B------:R-:W-:-:S06]  /*1ebf0*/  WARPGROUP.ARRIVE ;  /* 0x00000000000079c5 */ /* 0x000fcc0000000000 */
        /* <DEDUP_REMOVED lines=12> */
[----:B--2---:R-:W-:Y:S02]  /*1ecc0*/  VIADD R14, R14, 0x6 ;  /* 0x000000060e0e7836 */ /* 0x004fe40000000000 */
[----:B------:R-:W-:Y:S01]  /*1ecd0*/  IMAD.MOV.U32 R9, RZ, RZ, R11 ;  /* 0x000000ffff097224 */ /* 0x000fe200078e000b */
[----:B------:R-:W-:Y:S02]  /*1ece0*/  R2UR UR6, R8 ;  /* 0x00000000080672ca */ /* 0x000fe400000e0000 */
[----:B------:R-:W-:Y:S02]  /*1ecf0*/  R2UR UR4, R14 ;  /* 0x000000000e0472ca */ /* 0x000fe400000e0000 */
[----:B------:R-:W-:Y:S02]  /*1ed00*/  R2UR UR7, R9 ;  /* 0x00000000090772ca */ /* 0x000fe400000e0000 */
[----:B------:R-:W-:-:S02]  /*1ed10*/  R2UR UR5, R15 ;  /* 0x000000000f0572ca */ /* 0x000fc400000e0000 */
[----:B------:R-:W-:Y:S01]  /*1ed20*/  LOP3.LUT R16, R16, 0x1, RZ, 0xfc, !PT ;  /* 0x0000000110107812 */ /* 0x000fe200078efcff */
[----:B------:R-:W-:Y:S02]  /*1ed30*/  WARPGROUP.DEPBAR.LE gsb0, 0x0 ;  /* 0x00008000000079c5 */ /* 0x000fe40000010000 */
[----:B------:R-:W-:-:S08]  /*1ed40*/  WARPGROUP.ARRIVE ;  /* 0x00000000000079c5 */ /* 0x000fd00000000000 */
[----:B------:R-:W-:Y:S01]  /*1ed50*/  HGMMA.64x96x16.F32 R24, gdesc[UR4], R24, gsb0 ;  /* 0x01600000041879f0 */ /* 0x000fe20008000818 */
[----:B------:R-:W-:Y:S01]  /*1ed60*/  ISETP.NE.AND P1, PT, R16, 0x3, PT ;  /* 0x000000031000780c */ /* 0x000fe20003f25270 */
[----:B------:R-:W-:Y:S01]  /*1ed70*/  BSSY B0, `(.L_x_3743) ;  /* 0x0000004000007945 */ /* 0x000fe20003800000 */
[----:B------:R-:W-:-:S11]  /*1ed80*/  WARPGROUP.DEPBAR.LE gsb0, 0x0 ;  /* 0x00008000000079c5 */ /* 0x000fd60000010000 */
[----:B-1----:R-:W-:Y:S05]  /*1ed90*/  @!P1 BRA `(.L_x_3744) ;  /* 0x0000000000049947 */ /* 0x002fea0003800000 */
[----:B------:R-:W-:Y:S01]  /*1eda0*/  BPT.TRAP 0x1 ;  /* 0x000000040000795c */ /* 0x000fe20000300000 */
.L_x_3744:
[----:B------:R-:W-:Y:S05]  /*1edb0*/  BSYNC B0 ;  /* 0x0000000000007941 */ /* 0x000fea0003800000 */
.L_x_3743:
        /* <DEDUP_REMOVED lines=10> */
.L_x_3746:
[----:B------:R-:W-:Y:S05]  /*1ee60*/  BSYNC B0 ;  /* 0x0000000000007941 */ /* 0x000fea0003800000 */
.L_x_3745:
[----:B------:R-:W-:Y:S04]  /*1ee70*/  BSSY B0, `(.L_x_3747) ;  /* 0x0000006000007945 */ /* 0x000fe80003800000 */
[----:B--2---:R-:W-:Y:S05]  /*1ee80*/  @P0 BRA `(.L_x_3748) ;  /* 0x0000000000100947 */ /* 0x004fea0003800000 */
[----:B-----5:R-:W-:Y:S01]  /*1ee90*/  IMAD R6, R6, 0x8, R8 ;  /* 0x0000000806067824 */ /* 0x020fe200078e0208 */
[----:B------:R-:W-:-:S04]  /*1eea0*/  SHF.L.U32 R7, R7, 0x1f, RZ ;  /* 0x0000001f07077819 */ /* 0x000fc800000006ff */
[----:B------:R-:W2:Y:S02]  /*1eeb0*/  SYNCS.PHASECHK.TRANS64.TRYWAIT P0, [R6+URZ], R7 ;  /* 0x00000007060075a7 */ /* 0x000ea4000800017f */
[----:B--2---:R-:W-:Y:S05]  /*1eec0*/  @!P0 BRA `(.L_x_3749) ;  /* 0x0000018000848947 */ /* 0x004fea0003800000 */
.L_x_3748:
[----:B------:R-:W-:Y:S05]  /*1eed0*/  BSYNC B0 ;  /* 0x0000000000007941 */ /* 0x000fea0003800000 */
.L_x_3747:
[----:B------:R-:W3:Y:S04]  /*1eee0*/  LD.E R17, desc[UR42][R2.64] ;  /* 0x0000002a02117980 */ /* 0x000ee8000c101900 */
[----:B--2--5:R-:W3:Y:S04]  /*1eef0*/  LDL.64 R6, [R1+0x118] ;  /* 0x0001180001067983 */ /* 0x024ee80000100a00 */
[----:B-1----:R-:W2:Y:S04]  /*1ef00*/  LDL R5, [R1+0x90] ;  /* 0x0000900001057983 */ /* 0x002ea80000100800 */
[----:B------:R-:W4:Y:S04]  /*1ef10*/  LDL.64 R8, [R1+0x110] ;  /* 0x0001100001087983 */ /* 0x000f280000100a00 */
[----:B------:R-:W4:Y:S04]  /*1ef20*/  LDL.64 R10, [R1+0x110] ;  /* 0x00011000010a7983 */ /* 0x000f280000100a00 */
[----:B------:R-:W4:Y:S04]  /*1ef30*/  LDL.64 R12, [R1+0x110] ;  /* 0x00011000010c7983 */ /* 0x000f280000100a00 */
[----:B------:R-:W4:Y:S01]  /*1ef40*/  LDL.64 R14, [R1+0x110] ;  /* 0x00011000010e7983 */ /* 0x000f220000100a00 */
[----:B------:R-:W-:Y:S05]  /*1ef50*/  WARPSYNC.ALL ;  /* 0x0000000000007948 */ /* 0x000fea0003800000 */
[----:B------:R-:W-:Y:S01]  /*1ef60*/  WARPGROUP.ARRIVE ;  /* 0x00000000000079c5 */ /* 0x000fe20000000000 */
[----:B---3--:R-:W-:Y:S01]  /*1ef70*/  IMAD R6, R17, 0xc00, R6 ;  /* 0x00000c0011067824 */ /* 0x008fe200078e0206 */
[----:B------:R-:W-:Y:S01]  /*1ef80*/  R2UR UR7, R7 ;  /* 0x00000000070772ca */ /* 0x000fe200000e0000 */
[----:B------:R-:W3:Y:S01]  /*1ef90*/  LDL.64 R16, [R1+0x110] ;  /* 0x0001100001107983 */ /* 0x000ee20000100a00 */
[----:B--2---:R-:W-:-:S02]  /*1efa0*/  ISETP.NE.U32.AND P0, PT, R5, RZ, PT ;  /* 0x000000ff0500720c */ /* 0x004fc40003f05070 */
        /* <DEDUP_REMOVED lines=143> */
[----:B----4-:R-:W-:-:S02]  /*1f8a0*/  VIADD R12, R12, 0xc04 ;  /* 0x00000c040c0c7836 */ /* 0x010fc40000000000 */
        /* <DEDUP_REMOVED lines=49> */
[----:B------:R-:W4:Y:S04]  /*1fbc0*/  LDL.64 R74, [R1+0x160] ;  /* 0x00016000014a7983 */ /* 0x000f280000100a00 */
[----:B--2---:R-:W2:Y:S04]  /*1fbd0*/  LDL R5, [R1+0x13c] ;  /* 0x00013c0001057983 */ /* 0x004ea80000100800 */
[----:B------:R-:W4:Y:S04]  /*1fbe0*/  LDL R76, [R1+0x168] ;  /* 0x00016800014c7983 */ /* 0x000f280000100800 */
[----:B------:R-:W4:Y:S04]  /*1fbf0*/  LDL.128 R12, [R1+0x150] ;  /* 0x00015000010c7983 */ /* 0x000f280000100c00 */
[----:B------:R-:W4:Y:S01]  /*1fc00*/  LDL.128 R8, [R1+0x140] ;  /* 0x0001400001087983 */ /* 0x000f220000100c00 */
        /* <DEDUP_REMOVED lines=30> */
[----:B------:R-:W-:Y:S02]  /*1fdf0*/  @P1 SHF.R.U32.HI R6, RZ, R76, R75 ;  /* 0x0000004cff061219 */ /* 0x000fe4000001164b */
[----:B------:R-:W-:Y:S01]  /*1fe00*/  LOP3.LUT R5, R20, 0x7ffffffc, RZ, 0xc0, !PT ;  /* 0x7ffffffc14057812 */ /* 0x000fe200078ec0ff */
[----:B------:R-:W-:Y:S02]  /*1fe10*/  IMAD.MOV.U32 R7, RZ, RZ, -0x60 ;  /* 0xffffffa0ff077424 */ /* 0x000fe400078e00ff */
[----:B------:R-:W2:Y:S02]  /*1fe20*/  SHFL.IDX PT, R72, R6, RZ, 0x1c1f ;  /* 0x001c1fff06487589 */ /* 0x000ea400000e0000 */
[----:B------:R-:W-:Y:S02]  /*1fe30*/  IMAD.IADD R5, R16, 0x1, -R5 ;  /* 0x0000000110057824 */ /* 0x000fe400078e0a05 */
[----:B------:R-:W-:Y:S01]  /*1fe40*/  IMAD R16, R0, R7, 0x1 ;  /* 0x0000000100107424 */ /* 0x000fe200078e0207 */
[----:B------:R-:W-:-:S03]  /*1fe50*/  ISETP.GE.AND P2, PT, R13, 0x1, PT ;  /* 0x000000010d00780c */ /* 0x000fc60003f46270 */
[----:B------:R-:W-:Y:S01]  /*1fe60*/  IMAD R5, R5, -0x2, R16 ;  /* 0xfffffffe05057824 */ /* 0x000fe200078e0210 */
[----:B------:R-:W-:-:S04]  /*1fe70*/  LOP3.LUT R7, RZ, R10, RZ, 0x33, !PT ;  /* 0x0000000aff077212 */ /* 0x000fc800078e33ff */
[----:B------:R-:W-:Y:S01]  /*1fe80*/  IADD3 R16, -R8, R5, R9 ;  /* 0x0000000508107210 */ /* 0x000fe20007ffe109 */
[----:B------:R-:W-:-:S04]  /*1fe90*/  VIADD R86, R5, 0xffffffff ;  /* 0xffffffff05567836 */ /* 0x000fc80000000000 */
[C---:B------:R-:W-:Y:S02]  /*1fea0*/  IMAD.IADD R11, R16.reuse, 0x1, R11 ;  /* 0x00000001100b7824 */ /* 0x040fe400078e020b */
[----:B------:R-:W-:Y:S02]  /*1feb0*/  IMAD.IADD R17, R16, 0x1, R7 ;  /* 0x0000000110117824 */ /* 0x000fe400078e0207 */
[----:B------:R-:W-:Y:S02]  /*1fec0*/  IMAD R21, R0, -0x60, R12 ;  /* 0xffffffa000157824 */ /* 0x000fe400078e020c */
[--C-:B--2---:R-:W-:Y:S02]  /*1fed0*/  IMAD.IADD R10, R11, 0x1, R72.reuse ;  /* 0x000000010b0a7824 */ /* 0x104fe400078e0248 */
        /* <DEDUP_REMOVED lines=12> */
.L_x_3753:
[----:B------:R-:W-:-:S13]  /*1ffa0*/  ISETP.NE.AND P1, PT, R13, 0x1, PT ;  /* 0x000000010d00780c */ /* 0x000fda0003f25270 */
[----:B------:R-:W-:-:S05]  /*1ffb0*/  @P1 IMAD.HI.U32 R12, R7, R14, RZ ;  /* 0x0000000e070c1227 */ /* 0x000fca00078e00ff */
[----:B------:R-:W-:-:S07]  /*1ffc0*/  @P1 SHF.R.U32.HI R7, RZ, R15, R12 ;  /* 0x0000000fff071219 */ /* 0x000fce000001160c */
.L_x_3754:
[----:B------:R-:W-:Y:S05]  /*1ffd0*/  BSYNC B1 ;  /* 0x0000000000017941 */ /* 0x000fea0003800000 */
.L_x_3752:
[----:B------:R-:W-:-:S05]  /*1ffe0*/  IMAD R12, R7, R13, R86 ;  /* 0x0000000d070c7224 */ /* 0x000fca00078e0256 */
[----:B------:R-:W-:Y:S02]  /*1fff0*/  VIMNMX R5, R5, R12, !PT ;  /* 0x0000000c05057248 */ /* 0x000fe40007fe0100 */
[----:B------:R-:W-:-:S07]  /*20000*/  VIADDMNMX R10, R12, R13, R10, PT ;  /* 0x0000000d0c0a7246 */ /* 0x000fce000380010a */
.L_x_3751:
[----:B------:R-:W-:Y:S05]  /*20010*/  BSYNC B0 ;  /* 0x0000000000007941 */ /* 0x000fea0003800000 */
.L_x_3750:
[C---:B------:R-:W-:Y:S01]  /*20020*/  ISETP.GE.AND P1, PT, R21.reuse, 0x9, PT ;  /* 0x000000091500780c */ /* 0x040fe20003f26270 */
[----:B------:R-:W1:Y:S01]  /*20030*/  SHFL.IDX PT, R6, R6, 0x1, 0x1c1f ;  /* 0x003c1f0006067f89 */ /* 0x000e6200000e0000 */
        /* <DEDUP_REMOVED lines=13> */
[----:B-1----:R-:W-:Y:S01]  /*20110*/  IMAD.IADD R7, R17, 0x1, R6 ;  /* 0x0000000111077824 */ /* 0x002fe200078e0206 */
        /* <DEDUP_REMOVED lines=115> */
.L_x_3758:
[----:B------:R-:W-:-:S13]  /*20850*/  ISETP.NE.AND P6, PT, R13, 0x1, PT ;  /* 0x000000010d00780c */ /* 0x000fda0003fc5270 */
[----:B------:R-:W-:-:S05]  /*20860*/  @P6 IMAD.HI.U32 R14, R8, R14, RZ ;  /* 0x0000000e080e6227 */ /* 0x000fca00078e00ff */
[----:B------:R-:W-:-:S07]  /*20870*/  @P6 SHF.R.U32.HI R8, RZ, R15, R14 ;  /* 0x0000000fff086219 */ /* 0x000fce000001160e */
.L_x_3759:
[----:B------:R-:W-:Y:S05]  /*20880*/  BSYNC B1 ;  /* 0x0000000000017941 */ /* 0x000fea0003800000 */
.L_x_3757:
[----:B------:R-:W-:-:S05]  /*20890*/  IMAD R8, R8, R13, R86 ;  /* 0x0000000d08087224 */ /* 0x000fca00078e0256 */
[----:B------:R-:W-:Y:S02]  /*208a0*/  VIADDMNMX R10, R8, R13, R10, PT ;  /* 0x0000000d080a7246 */ /* 0x000fe4000380010a */
[----:B------:R-:W-:-:S07]  /*208b0*/  VIMNMX R7, R7, R8, !PT ;  /* 0x0000000807077248 */ /* 0x000fce0007fe0100 */
.L_x_3756:
[----:B------:R-:W-:Y:S05]  /*208c0*/  BSYNC B0 ;  /* 0x0000000000007941 */ /* 0x000fea0003800000 */
.L_x_3755:
        /* <DEDUP_REMOVED lines=77> */
[----:B------:R-:W-:Y:S02]  /*20da0*/  FMNMX.FTZ R6, R26, R15, !PT ;  /* 0x0000000f1a067209 */ /* 0x000fe40007810000 */
[----:B------:R-:W-:Y:S02]  /*20db0*/  FMNMX.FTZ R5, R168, R5, !PT ;  /* 0x00000005a8057209 */ /* 0x000fe40007810000 */
[----:B------:R-:W-:-:S02]  /*20dc0*/  ISETP.LT.OR P5, PT, R10, 0x49, P5 ;  /* 0x000000490a00780c */ /* 0x000fc40002fa1670 */
[----:B------:R-:W-:Y:S02]  /*20dd0*/  FMNMX.FTZ R5, R170, R5, !PT ;  /* 0x00000005aa057209 */ /* 0x000fe40007810000 */
[----:B------:R-:W-:Y:S02]  /*20de0*/  FSEL R62, R62, -INF , !P5 ;  /* 0xff8000003e3e7808 */ /* 0x000fe40006800000 */
[----:B------:R-:W-:Y:S02]  /*20df0*/  FMNMX.FTZ R5, R212, R5, !PT ;  /* 0x00000005d4057209 */ /* 0x000fe40007810000 */
[----:B------:R-:W-:Y:S02]  /*20e00*/  ISETP.GT.AND P2, PT, R7, 0x50, !P2 ;  /* 0x000000500700780c */ /* 0x000fe40005744270 */
[----:B------:R-:W-:Y:S02]  /*20e10*/  FMNMX.FTZ R5, R84, R5, !PT ;  /* 0x0000000554057209 */ /* 0x000fe40007810000 */
[----:B------:R-:W-:-:S02]  /*20e20*/  ISETP.LT.OR P1, PT, R10, 0x4a, P1 ;  /* 0x0000004a0a00780c */ /* 0x000fc40000f21670 */
        /* <DEDUP_REMOVED lines=39> */
[----:B------:R-:W-:Y:S02]  /*210a0*/  FMNMX.FTZ R5, R59, R6, !PT ;  /* 0x000000063b057209 */ /* 0x000fe40007810000 */
[----:B------:R-:W-:Y:S01]  /*210b0*/  ISETP.LT.OR P2, PT, R10, 0x51, P2 ;  /* 0x000000510a00780c */ /* 0x000fe20001741670 */
[----:B------:R-:W1:Y:S01]  /*210c0*/  SHFL.BFLY PT, R12, R11, 0x1, 0x1f ;  /* 0x0c201f000b0c7f89 */ /* 0x000e6200000e0000 */
        /* <DEDUP_REMOVED lines=17> */
[----:B------:R-:W2:Y:S04]  /*211e0*/  LDL.64 R6, [R1+0x440] ;  /* 0x0004400001067983 */ /* 0x000ea80000100a00 */
[----:B------:R-:W-:Y:S04]  /*211f0*/  STL.64 [R1+0x430], R8 ;  /* 0x0004300801007387 */ /* 0x000fe80000100a00 */
[----:B------:R-:W4:Y:S04]  /*21200*/  LDL R11, [R1+0x434] ;  /* 0x00043400010b7983 */ /* 0x000f280000100800 */
[----:B------:R-:W-:Y:S04]  /*21210*/  STL [R1+0x430], R10 ;  /* 0x0004300a01007387 */ /* 0x000fe80000100800 */
[----:B------:R-:W3:Y:S04]  /*21220*/  LDL R12, [R1+0x430] ;  /* 0x00043000010c7983 */ /* 0x000ee80000100800 */
[----:B----4-:R-:W1:Y:S02]  /*21230*/  SHFL.BFLY PT, R8, R11, 0x2, 0x1f ;  /* 0x0c401f000b087f89 */ /* 0x010e6400000e0000 */
[----:B-1----:R-:W-:-:S05]  /*21240*/  FMNMX.FTZ R8, R8, R11, !PT ;  /* 0x0000000b08087209 */ /* 0x002fca0007810000 */
[----:B------:R-:W1:Y:S01]  /*21250*/  SHFL.BFLY PT, R9, R8, 0x1, 0x1f ;  /* 0x0c201f0008097f89 */ /* 0x000e6200000e0000 */
[----:B---3--:R-:W-:Y:S01]  /*21260*/  FMUL.FTZ R5, R44, R12 ;  /* 0x0000000c2c057220 */ /* 0x008fe20000410000 */
[----:B------:R-:W-:-:S04]  /*21270*/  FSETP.NEU.FTZ.AND P1, PT, R12, -INF , PT ;  /* 0xff8000000c00780b */ /* 0x000fc80003f3d000 */
[----:B------:R-:W-:Y:S02]  /*21280*/  FSEL R5, R5, RZ, P1 ;  /* 0x000000ff05057208 */ /* 0x000fe40000800000 */
[----:B------:R-:W-:-:S03]  /*21290*/  FSEL R11, R12, RZ, P1 ;  /* 0x000000ff0c0b7208 */ /* 0x000fc60000800000 */
        /* <DEDUP_REMOVED lines=10> */
[----:B-1----:R-:W-:Y:S01]  /*21340*/  FMNMX.FTZ R8, R8, R9, !PT ;  /* 0x0000000908087209 */ /* 0x002fe20007810000 */
        /* <DEDUP_REMOVED lines=14> */
[C---:B------:R-:W-:Y:S01]  /*21430*/  FSETP.NEU.FTZ.AND P1, PT, R8.reuse, -INF , PT ;  /* 0xff8000000800780b */ /* 0x040fe20003f3d000 */
[----:B------:R-:W-:-:S03]  /*21440*/  FMUL.FTZ R5, R8, R44 ;  /* 0x0000002c08057220 */ /* 0x000fc60000410000 */
[----:B------:R-:W-:Y:S02]  /*21450*/  FSEL R10, R8, RZ, P1 ;  /* 0x000000ff080a7208 */ /* 0x000fe40000800000 */
[----:B------:R-:W-:Y:S01]  /*21460*/  FSEL R9, R5, RZ, P1 ;  /* 0x000000ff05097208 */ /* 0x000fe20000800000 */
[----:B------:R-:W-:Y:S02]  /*21470*/  FADD.FTZ R11, R14, -R11 ;  /* 0x8000000b0e0b7221 */ /* 0x000fe40000010000 */
[----:B------:R-:W-:Y:S02]  /*21480*/  FADD.FTZ R15, R15, -R10 ;  /* 0x8000000a0f0f7221 */ /* 0x000fe40000010000 */
[-CC-:B------:R-:W-:Y:S01]  /*21490*/  FFMA.FTZ R169, R26, R44.reuse, -R9.reuse ;  /* 0x0000002c1aa97223 */ /* 0x180fe20000010809 */
[-C--:B------:R-:W-:Y:S01]  /*214a0*/  FMUL.FTZ R11, R11, R44.reuse ;  /* 0x0000002c0b0b7220 */ /* 0x080fe20000410000 */
[----:B------:R-:W-:Y:S01]  /*214b0*/  FMUL.FTZ R15, R44, R15 ;  /* 0x0000000f2c0f7220 */ /* 0x000fe20000410000 */
[-CC-:B------:R-:W-:Y:S01]  /*214c0*/  FFMA.FTZ R13, R27, R44.reuse, -R9.reuse ;  /* 0x0000002c1b0d7223 */ /* 0x180fe20000010809 */
[----:B------:R-:W-:Y:S01]  /*214d0*/  MUFU.EX2 R25, R25 ;  /* 0x0000001900197308 */ /* 0x000fe20000000800 */
[----:B------:R-:W-:-:S07]  /*214e0*/  FFMA.FTZ R171, R30, R44, -R9 ;  /* 0x0000002c1eab7223 */ /* 0x000fce0000010809 */
[----:B------:R-:W2:Y:S01]  /*214f0*/  MUFU.EX2 R28, R11 ;  /* 0x0000000b001c7308 */ /* 0x000ea20000000800 */
[----:B------:R-:W-:-:S07]  /*21500*/  FFMA.FTZ R12, R31, R44, -R9 ;  /* 0x0000002c1f0c7223 */ /* 0x000fce0000010809 */
[----:B------:R-:W-:Y:S08]  /*21510*/  MUFU.EX2 R169, R169 ;  /* 0x000000a900a97308 */ /* 0x000ff00000000800 */
[----:B------:R-:W1:Y:S01]  /*21520*/  MUFU.EX2 R26, R15 ;  /* 0x0000000f001a7308 */ /* 0x000e620000000800 */
[----:B------:R-:W-:-:S07]  /*21530*/  FFMA.FTZ R206, R34, R44, -R9 ;  /* 0x0000002c22ce7223 */ /* 0x000fce0000010809 */
[----:B------:R-:W3:Y:S08]  /*21540*/  MUFU.EX2 R168, R168 ;  /* 0x000000a800a87308 */ /* 0x000ef00000000800 */
[----:B------:R-:W4:Y:S01]  /*21550*/  MUFU.EX2 R13, R13 ;  /* 0x0000000d000d7308 */ /* 0x000f220000000800 */
[----:B------:R-:W-:-:S07]  /*21560*/  FFMA.FTZ R207, R35, R44, -R9 ;  /* 0x0000002c23cf7223 */ /* 0x000fce0000010809 */
[----:B------:R-:W5:Y:S08]  /*21570*/  MUFU.EX2 R170, R170 ;  /* 0x000000aa00aa7308 */ /* 0x000f700000000800 */
[----:B------:R-:W0:Y:S01]  /*21580*/  MUFU.EX2 R171, R171 ;  /* 0x000000ab00ab7308 */ /* 0x000e220000000800 */
[----:B--2---:R-:W-:Y:S01]  /*21590*/  FFMA.FTZ R5, R28, R6, R25 ;  /* 0x000000061c057223 */ /* 0x004fe20000010019 */
[----:B-1----:R-:W-:-:S06]  /*215a0*/  FFMA.FTZ R6, R7, R26, R169 ;  /* 0x0000001a07067223 */ /* 0x002fcc00000100a9 */
        /* <DEDUP_REMOVED lines=8> */
[----:B-----5:R-:W-:Y:S01]  /*21630*/  FADD.FTZ R5, R170, R5 ;  /* 0x00000005aa057221 */ /* 0x020fe20000010000 */
        /* <DEDUP_REMOVED lines=81> */
[----:B------:R-:W1:Y:S08]  /*21b50*/  MUFU.EX2 R177, R177 ;  /* 0x000000b100b17308 */ /* 0x000e700000000800 */
        /* <DEDUP_REMOVED lines=10> */
[----:B--2---:R-:W-:-:S03]  /*21c00*/  FADD.FTZ R10, R16, R7 ;  /* 0x00000007100a7221 */ /* 0x004fc60000010000 */
[----:B---3--:R-:W-:Y:S01]  /*21c10*/  FADD.FTZ R7, R17, R6 ;  /* 0x0000000611077221 */ /* 0x008fe20000010000 */
[----:B----4-:R-:W-:-:S03]  /*21c20*/  FADD.FTZ R11, R5, R10 ;  /* 0x0000000a050b7221 */ /* 0x010fc60000010000 */
[----:B0-----:R-:W-:Y:S01]  /*21c30*/  FADD.FTZ R10, R20, R7 ;  /* 0x00000007140a7221 */ /* 0x001fe20000010000 */
[----:B------:R-:W-:Y:S01]  /*21c40*/  STL [R1+0x434], R8 ;  /* 0x0004340801007387 */ /* 0x000fe20000100800 */
[----:B-----5:R-:W-:-:S05]  /*21c50*/  FADD.FTZ R11, R14, R11 ;  /* 0x0000000b0e0b7221 */ /* 0x020fca0000010000 */
[----:B------:R-:W-:Y:S04]  /*21c60*/  STL.64 [R1+0x440], R10 ;  /* 0x0004400a01007387 */ /* 0x000fe80000100a00 */
        /* <DEDUP_REMOVED lines=11> */
[----:B0-----:R-:W2:Y:S04]  /*21d20*/  LD.E R9, desc[UR42][R18.64+0x260] ;  /* 0x0002602a12097980 */ /* 0x001ea8000c101900 */
        /* <DEDUP_REMOVED lines=61> */
[----:B------:R-:W-:-:S06]  /*22100*/  ULOP3.LUT UR5, UR4, 0x8, URZ, 0xfc, !UPT ;  /* 0x0000000804057892 */ /* 0x000fcc000f8efc3f */
[----:B------:R-:W-:Y:S02]  /*22110*/  IMAD.U32 R8, RZ, RZ, UR5 ;  /* 0x00000005ff087e24 */ /* 0x000fe4000f8e00ff */
[C---:B--2---:R-:W-:Y:S01]  /*22120*/  FMUL.FTZ R9, R28.reuse, R9 ;  /* 0x000000091c097220 */ /* 0x044fe20000410000 */
[----:B---3--:R-:W-:-:S04]  /*22130*/  FMUL.FTZ R145, R28, R145 ;  /* 0x000000911c917220 */ /* 0x008fc80000410000 */
[----:B------:R0:W-:Y:S01]  /*22140*/  ST.E desc[UR42][R18.64+0x260], R9 ;  /* 0x0002600912007985 */ /* 0x0001e2000c10192a */
[C---:B----4-:R-:W-:Y:S01]  /*22150*/  FMUL.FTZ R11, R28.reuse, R11 ;  /* 0x0000000b1c0b7220 */ /* 0x050fe20000410000 */
[C---:B-----5:R-:W-:Y:S01]  /*22160*/  FMUL.FTZ R29, R28.reuse, R29 ;  /* 0x0000001d1c1d7220 */ /* 0x060fe20000410000 */
[C---:B------:R-:W-:Y:S01]  /*22170*/  FMUL.FTZ R31, R28.reuse, R31 ;  /* 0x0000001f1c1f7220 */ /* 0x040fe20000410000 */
[----:B0-----:R-:W-:Y:S02]  /*22180*/  IMAD.U32 R9, RZ, RZ, UR7 ;  /* 0x00000007ff097e24 */ /* 0x001fe4000f8e00ff */
        /* <DEDUP_REMOVED lines=118> */
[----:B0-----:R-:W1:Y:S01]  /*228f0*/  LD.E R11, desc[UR42][R8.64] ;  /* 0x0000002a080b7980 */ /* 0x001e62000c101900 */
[----:B------:R-:W-:-:S06]  /*22900*/  ULOP3.LUT UR6, UR4, 0xc, URZ, 0xfc, !UPT ;  /* 0x0000000c04067892 */ /* 0x000fcc000f8efc3f */
[----:B------:R-:W-:Y:S02]  /*22910*/  IMAD.U32 R10, RZ, RZ, UR6 ;  /* 0x00000006ff0a7e24 */ /* 0x000fe4000f8e00ff */
[----:B-1----:R-:W-:Y:S01]  /*22920*/  FMUL.FTZ R27, R26, R11 ;  /* 0x0000000b1a1b7220 */ /* 0x002fe20000410000 */
[----:B------:R-:W-:-:S04]  /*22930*/  IMAD.U32 R11, RZ, RZ, UR7 ;  /* 0x00000007ff0b7e24 */ /* 0x000fc8000f8e00ff */
[----:B------:R0:W-:Y:S04]  /*22940*/  ST.E desc[UR42][R8.64], R27 ;  /* 0x0000001b08007985 */ /* 0x0001e8000c10192a */
[----:B------:R-:W2:Y:S01]  /*22950*/  LD.E R11, desc[UR42][R10.64] ;  /* 0x0000002a0a0b7980 */ /* 0x000ea2000c101900 */
[----:B------:R-:W-:Y:S02]  /*22960*/  IMAD.U32 R28, RZ, RZ, UR6 ;  /* 0x00000006ff1c7e24 */ /* 0x000fe4000f8e00ff */
[----:B------:R-:W-:Y:S02]  /*22970*/  IMAD.U32 R29, RZ, RZ, UR7 ;  /* 0x00000007ff1d7e24 */ /* 0x000fe4000f8e00ff */
        /* <DEDUP_REMOVED lines=8> */
[----:B0-----:R-:W5:Y:S04]  /*22a00*/  LD.E R27, desc[UR42][R18.64+0x25c] ;  /* 0x00025c2a121b7980 */ /* 0x001f68000c101900 */
        /* <DEDUP_REMOVED lines=180> */
[----:B0-----:R-:W5:Y:S04]  /*23550*/  LD.E R33, desc[UR42][R18.64+0x220] ;  /* 0x0002202a12217980 */ /* 0x001f68000c101900 */
[----:B-1----:R-:W4:Y:S04]  /*23560*/  LD.E R27, desc[UR42][R2.64] ;  /* 0x0000002a021b7980 */ /* 0x002f28000c101900 */
[----:B--2---:R-:W2:Y:S04]  /*23570*/  LD.E.64 R10, desc[UR42][R18.64+0xa8] ;  /* 0x0000a82a120a7980 */ /* 0x004ea8000c101b00 */
[----:B-----5:R0:W-:Y:S04]  /*23580*/  ST.E desc[UR42][R18.64+0x220], R33 ;  /* 0x0002202112007985 */ /* 0x0201e8000c10192a */
[----:B------:R-:W5:Y:S01]  /*23590*/  LD.E R35, desc[UR42][R6.64] ;  /* 0x0000002a06237980 */ /* 0x000f62000c101900 */
[----:B---3--:R-:W-:-:S03]  /*235a0*/  IMAD.U32 R29, RZ, RZ, UR7 ;  /* 0x00000007ff1d7e24 */ /* 0x008fc6000f8e00ff */
[----:B-----5:R1:W-:Y:S04]  /*235b0*/  ST.E desc[UR42][R6.64], R35 ;  /* 0x0000002306007985 */ /* 0x0203e8000c10192a */
[----:B------:R-:W3:Y:S01]  /*235c0*/  LD.E R37, desc[UR42][R8.64] ;  /* 0x0000002a08257980 */ /* 0x000ee2000c101900 */
[----:B------:R-:W-:Y:S02]  /*235d0*/  IMAD.U32 R30, RZ, RZ, UR6 ;  /* 0x00000006ff1e7e24 */ /* 0x000fe4000f8e00ff */
[----:B----4-:R-:W-:Y:S01]  /*235e0*/  IMAD.U32 R31, RZ, RZ, UR7 ;  /* 0x00000007ff1f7e24 */ /* 0x010fe2000f8e00ff */
[----:B---3--:R3:W-:Y:S04]  /*235f0*/  ST.E desc[UR42][R8.64], R37 ;  /* 0x0000002508007985 */ /* 0x0087e8000c10192a */
[----:B------:R-:W4:Y:S04]  /*23600*/  LD.E R29, desc[UR42][R28.64] ;  /* 0x0000002a1c1d7980 */ /* 0x000f28000c101900 */
[----:B----4-:R4:W-:Y:S04]  /*23610*/  ST.E desc[UR42][R30.64], R29 ;  /* 0x0000001d1e007985 */ /* 0x0109e8000c10192a */
[----:B------:R-:W5:Y:S04]  /*23620*/  LD.E R39, desc[UR42][R18.64+0x230] ;  /* 0x0002302a12277980 */ /* 0x000f68000c101900 */
[----:B0-----:R-:W2:Y:S04]  /*23630*/  LD.E R33, desc[UR42][R18.64+0x234] ;  /* 0x0002342a12217980 */ /* 0x001ea8000c101900 */
[----:B------:R-:W2:Y:S04]  /*23640*/  LD.E R41, desc[UR42][R18.64+0x238] ;  /* 0x0002382a12297980 */ /* 0x000ea8000c101900 */
[----:B------:R-:W2:Y:S04]  /*23650*/  LD.E R43, desc[UR42][R18.64+0x23c] ;  /* 0x00023c2a122b7980 */ /* 0x000ea8000c101900 */
[----:B-1----:R-:W2:Y:S04]  /*23660*/  LD.E R35, desc[UR42][R18.64+0x240] ;  /* 0x0002402a12237980 */ /* 0x002ea8000c101900 */
[----:B------:R-:W2:Y:S04]  /*23670*/  LD.E R45, desc[UR42][R18.64+0x244] ;  /* 0x0002442a122d7980 */ /* 0x000ea8000c101900 */
[----:B------:R-:W2:Y:S04]  /*23680*/  LD.E R47, desc[UR42][R18.64+0x248] ;  /* 0x0002482a122f7980 */ /* 0x000ea8000c101900 */
[----:B---3--:R-:W3:Y:S04]  /*23690*/  LD.E R37, desc[UR42][R18.64+0x24c] ;  /* 0x00024c2a12257980 */ /* 0x008ee8000c101900 */
[----:B------:R-:W3:Y:S04]  /*236a0*/  LD.E R49, desc[UR42][R18.64+0x250] ;  /* 0x0002502a12317980 */ /* 0x000ee8000c101900 */
[----:B------:R-:W3:Y:S04]  /*236b0*/  LD.E R51, desc[UR42][R18.64+0x254] ;  /* 0x0002542a12337980 */ /* 0x000ee8000c101900 */
        /* <DEDUP_REMOVED lines=114> */
[----:B-----5:R-:W-:Y:S04]  /*23de0*/  ST.E desc[UR42][R18.64+0x230], R39 ;  /* 0x0002302712007985 */ /* 0x020fe8000c10192a */
[----:B--2---:R-:W-:Y:S04]  /*23df0*/  ST.E desc[UR42][R18.64+0x234], R33 ;  /* 0x0002342112007985 */ /* 0x004fe8000c10192a */
[----:B------:R-:W-:Y:S04]  /*23e00*/  ST.E desc[UR42][R18.64+0x238], R41 ;  /* 0x0002382912007985 */ /* 0x000fe8000c10192a */
[----:B------:R-:W-:Y:S04]  /*23e10*/  ST.E desc[UR42][R18.64+0x23c], R43 ;  /* 0x00023c2b12007985 */ /* 0x000fe8000c10192a */
[----:B------:R-:W-:Y:S04]  /*23e20*/  ST.E desc[UR42][R18.64+0x240], R35 ;  /* 0x0002402312007985 */ /* 0x000fe8000c10192a */
[----:B------:R-:W-:Y:S04]  /*23e30*/  ST.E desc[UR42][R18.64+0x244], R45 ;  /* 0x0002442d12007985 */ /* 0x000fe8000c10192a */
[----:B------:R-:W-:Y:S04]  /*23e40*/  ST.E desc[UR42][R18.64+0x248], R47 ;  /* 0x0002482f12007985 */ /* 0x000fe8000c10192a */
[----:B---3--:R-:W-:Y:S04]  /*23e50*/  ST.E desc[UR42][R18.64+0x24c], R37 ;  /* 0x00024c2512007985 */ /* 0x008fe8000c10192a */
        /* <DEDUP_REMOVED lines=117> */
[----:B------:R-:W-:-:S02]  /*245b0*/  IMAD R10, R27, 0xc00, R10 ;  /* 0x00000c001b0a7824 */ /* 0x000fc400078e020a */
[----:B------:R-:W-:Y:S01]  /*245c0*/  IMAD.U32 R27, RZ, RZ, UR7 ;  /* 0x00000007ff1b7e24 */ /* 0x000fe2000f8e00ff */
[----:B------:R-:W-:Y:S01]  /*245d0*/  F2FP.F16.F32.PACK_AB R168, R168, R25 ;  /* 0x00000019a8a8723e */ /* 0x000fe200000000ff */
[----:B-1----:R-:W-:Y:S01]  /*245e0*/  IMAD.U32 R26, RZ, RZ, UR6 ;  /* 0x00000006ff1a7e24 */ /* 0x002fe2000f8e00ff */
[----:B--2---:R-:W2:Y:S04]  /*245f0*/  LD.E R28, desc[UR42][R18.64+0x230] ;  /* 0x0002302a121c7980 */ /* 0x004ea8000c101900 */
[----:B------:R-:W2:Y:S04]  /*24600*/  LD.E R27, desc[UR42][R26.64] ;  /* 0x0000002a1a1b7980 */ /* 0x000ea8000c101900 */
        /* <DEDUP_REMOVED lines=130> */
[----:B------:R-:W-:Y:S02]  /*24e30*/  F2FP.F16.F32.PACK_AB R169, R13, R169 ;  /* 0x000000a90da9723e */ /* 0x000fe400000000ff */
[----:B------:R-:W-:Y:S01]  /*24e40*/  F2FP.F16.F32.PACK_AB R171, R12, R171 ;  /* 0x000000ab0cab723e */ /* 0x000fe200000000ff */
[----:B------:R-:W-:Y:S01]  /*24e50*/  VOTEU.ANY UP0, P1 ;  /* 0x00000000003f7886 */ /* 0x000fe20000800100 */
[----:B------:R-:W-:Y:S02]  /*24e60*/  VIADD R12, R10, 0x80 ;  /* 0x000000800a0c7836 */ /* 0x000fe40000000000 */
[----:B------:R-:W-:Y:S01]  /*24e70*/  IMAD.MOV.U32 R13, RZ, RZ, R11 ;  /* 0x000000ffff0d7224 */ /* 0x000fe200078e000b */
[----:B--2---:R-:W-:-:S06]  /*24e80*/  WARPGROUP.ARRIVE ;  /* 0x00000000000079c5 */ /* 0x004fcc0000000000 */
[----:B------:R-:W-:Y:S01]  /*24e90*/  HGMMA.64x256x16.F32 R24, R168, gdesc[UR8].tnspB, R24, UP0, gsb0 ;  /* 0x43e00008a8187df0 */ /* 0x000fe2000b800818 */
[----:B------:R-:W-:Y:S01]  /*24ea0*/  R2UR UR10, R12 ;  /* 0x000000000c0a72ca */ /* 0x000fe200000e0000 */
[----:B------:R-:W-:Y:S01]  /*24eb0*/  IMAD.U32 R12, RZ, RZ, UR6 ;  /* 0x00000006ff0c7e24 */ /* 0x000fe2000f8e00ff */
[----:B------:R-:W-:Y:S01]  /*24ec0*/  R2UR UR11, R13 ;  /* 0x000000000d0b72ca */ /* 0x000fe200000e0000 */
[----:B------:R-:W-:Y:S01]  /*24ed0*/  IMAD.U32 R13, RZ, RZ, UR7 ;  /* 0x00000007ff0d7e24 */ /* 0x000fe2000f8e00ff */
        /* <DEDUP_REMOVED lines=138> */
[----:B------:R-:W-:Y:S01]  /*25780*/  R2UR UR10, R12 ;  /* 0x000000000c0a72ca */ /* 0x000fe200000e0000 */
[----:B------:R-:W-:Y:S01]  /*25790*/  IMAD.U32 R12, RZ, RZ, UR6 ;  /* 0x00000006ff0c7e24 */ /* 0x000fe2000f8e00ff */
[----:B------:R-:W-:Y:S01]  /*257a0*/  R2UR UR11, R13 ;  /* 0x000000000d0b72ca */ /* 0x000fe200000e0000 */
[----:B------:R-:W-:Y:S01]  /*257b0*/  IMAD.U32 R13, RZ, RZ, UR7 ;  /* 0x00000007ff0d7e24 */ /* 0x000fe2000f8e00ff */
        /* <DEDUP_REMOVED lines=283> */
[----:B------:R-:W-:Y:S02]  /*26970*/  IMAD.U32 R13, RZ, RZ, UR7 ;  /* 0x00000007ff0d7e24 */ /* 0x000fe4000f8e00ff */
        /* <DEDUP_REMOVED lines=137> */
[----:B------:R-:W-:Y:S01]  /*27210*/  IMAD.U32 R10, RZ, RZ, UR6 ;  /* 0x00000006ff0a7e24 */ /* 0x000fe2000f8e00ff */
[----:B------:R-:W-:Y:S01]  /*27220*/  R2UR UR11, R11 ;  /* 0x000000000b0b72ca */ /* 0x000fe200000e0000 */
[----:B------:R-:W-:Y:S01]  /*27230*/  IMAD.U32 R11, RZ, RZ, UR7 ;  /* 0x00000007ff0b7e24 */ /* 0x000fe2000f8e00ff */
[----:B------:R-:W-:Y:S01]  /*27240*/  STL [R1+0x88], R4 ;  /* 0x0000880401007387 */ /* 0x000fe20000100800 */
[----:B------:R-:W-:-:S03]  /*27250*/  WARPGROUP.DEPBAR.LE gsb0, 0x0 ;  /* 0x00008000000079c5 */ /* 0x000fc60000010000 */
        /* <DEDUP_REMOVED lines=134> */
[----:B------:R-:W-:Y:S01]  /*27ac0*/  IMAD.U32 R10, RZ, RZ, UR6 ;  /* 0x00000006ff0a7e24 */ /* 0x000fe2000f8e00ff */
[----:B------:R-:W-:Y:S01]  /*27ad0*/  STL [R1+0x88], R4 ;  /* 0x0000880401007387 */ /* 0x000fe20000100800 */
[----:B------:R-:W-:Y:S01]  /*27ae0*/  IMAD.U32 R11, RZ, RZ, UR7 ;  /* 0x00000007ff0b7e24 */ /* 0x000fe2000f8e00ff */
[----:B------:R-:W-:Y:S02]  /*27af0*/  WARPGROUP.DEPBAR.LE gsb0, 0x0 ;  /* 0x00008000000079c5 */ /* 0x000fe40000010000 */
        /* <DEDUP_REMOVED lines=131> */
[----:B0-----:R-:W2:Y:S01]  /*28330*/  LD.E R11, desc[UR42][R6.64] ;  /* 0x0000002a060b7980 */ /* 0x001ea2000c101900 */
[----:B------:R-:W-:-:S02]  /*28340*/  IMAD.U32 R14, RZ, RZ, UR6 ;  /* 0x00000006ff0e7e24 */ /* 0x000fc4000f8e00ff */
[----:B------:R-:W-:Y:S01]  /*28350*/  IMAD.U32 R15, RZ, RZ, UR7 ;  /* 0x00000007ff0f7e24 */ /* 0x000fe2000f8e00ff */
[----:B--2---:R0:W-:Y:S04]  /*28360*/  ST.E desc[UR42][R6.64], R11 ;  /* 0x0000000b06007985 */ /* 0x0041e8000c10192a */
[----:B------:R-:W2:Y:S01]  /*28370*/  LD.E R13, desc[UR42][R8.64] ;  /* 0x0000002a080d7980 */ /* 0x000ea2000c101900 */
[----:B------:R-:W-:Y:S02]  /*28380*/  IMAD.U32 R16, RZ, RZ, UR6 ;  /* 0x00000006ff107e24 */ /* 0x000fe4000f8e00ff */
[----:B------:R-:W-:Y:S01]  /*28390*/  IMAD.U32 R17, RZ, RZ, UR7 ;  /* 0x00000007ff117e24 */ /* 0x000fe2000f8e00ff */
[----:B--2---:R2:W-:Y:S04]  /*283a0*/  ST.E desc[UR42][R8.64], R13 ;  /* 0x0000000d08007985 */ /* 0x0045e8000c10192a */
[----:B------:R-:W3:Y:S04]  /*283b0*/  LD.E R10, desc[UR42][R14.64] ;  /* 0x0000002a0e0a7980 */ /* 0x000ee8000c101900 */
[----:B---3--:R3:W-:Y:S04]  /*283c0*/  ST.E desc[UR42][R16.64], R10 ;  /* 0x0000000a10007985 */ /* 0x0087e8000c10192a */
[----:B------:R-:W4:Y:S04]  /*283d0*/  LD.E R21, desc[UR42][R18.64+0x230] ;  /* 0x0002302a12157980 */ /* 0x000f28000c101900 */
[----:B------:R-:W5:Y:S04]  /*283e0*/  LD.E R25, desc[UR42][R18.64+0x234] ;  /* 0x0002342a12197980 */ /* 0x000f68000c101900 */
[----:B-1----:R-:W5:Y:S04]  /*283f0*/  LD.E R5, desc[UR42][R18.64+0x238] ;  /* 0x0002382a12057980 */ /* 0x002f68000c101900 */
[----:B------:R-:W5:Y:S04]  /*28400*/  LD.E R27, desc[UR42][R18.64+0x23c] ;  /* 0x00023c2a121b7980 */ /* 0x000f68000c101900 */
[----:B0-----:R-:W5:Y:S04]  /*28410*/  LD.E R7, desc[UR42][R18.64+0x240] ;  /* 0x0002402a12077980 */ /* 0x001f68000c101900 */
[----:B------:R-:W5:Y:S04]  /*28420*/  LD.E R11, desc[UR42][R18.64+0x244] ;  /* 0x0002442a120b7980 */ /* 0x000f68000c101900 */
[----:B------:R-:W5:Y:S04]  /*28430*/  LD.E R29, desc[UR42][R18.64+0x248] ;  /* 0x0002482a121d7980 */ /* 0x000f68000c101900 */
[----:B--2---:R-:W2:Y:S04]  /*28440*/  LD.E R9, desc[UR42][R18.64+0x24c] ;  /* 0x00024c2a12097980 */ /* 0x004ea8000c101900 */
[----:B------:R-:W2:Y:S04]  /*28450*/  LD.E R13, desc[UR42][R18.64+0x250] ;  /* 0x0002502a120d7980 */ /* 0x000ea8000c101900 */
[----:B------:R-:W2:Y:S04]  /*28460*/  LD.E R15, desc[UR42][R18.64+0x254] ;  /* 0x0002542a120f7980 */ /* 0x000ea8000c101900 */
[----:B---3--:R-:W3:Y:S04]  /*28470*/  LD.E R17, desc[UR42][R18.64+0x258] ;  /* 0x0002582a12117980 */ /* 0x008ee8000c101900 */
[----:B------:R-:W3:Y:S04]  /*28480*/  LD.E R31, desc[UR42][R18.64+0x25c] ;  /* 0x00025c2a121f7980 */ /* 0x000ee8000c101900 */
        /* <DEDUP_REMOVED lines=112> */
[----:B----4-:R0:W-:Y:S04]  /*28b90*/  ST.E desc[UR42][R18.64+0x230], R21 ;  /* 0x0002301512007985 */ /* 0x0101e8000c10192a */
[----:B-----5:R0:W-:Y:S04]  /*28ba0*/  ST.E desc[UR42][R18.64+0x234], R25 ;  /* 0x0002341912007985 */ /* 0x0201e8000c10192a */
[----:B------:R0:W-:Y:S04]  /*28bb0*/  ST.E desc[UR42][R18.64+0x238], R5 ;  /* 0x0002380512007985 */ /* 0x0001e8000c10192a */
[----:B------:R0:W-:Y:S04]  /*28bc0*/  ST.E desc[UR42][R18.64+0x23c], R27 ;  /* 0x00023c1b12007985 */ /* 0x0001e8000c10192a */
[----:B------:R0:W-:Y:S04]  /*28bd0*/  ST.E desc[UR42][R18.64+0x240], R7 ;  /* 0x0002400712007985 */ /* 0x0001e8000c10192a */
[----:B------:R0:W-:Y:S04]  /*28be0*/  ST.E desc[UR42][R18.64+0x244], R11 ;  /* 0x0002440b12007985 */ /* 0x0001e8000c10192a */
[----:B------:R0:W-:Y:S04]  /*28bf0*/  ST.E desc[UR42][R18.64+0x248], R29 ;  /* 0x0002481d12007985 */ /* 0x0001e8000c10192a */
[----:B--2---:R0:W-:Y:S04]  /*28c00*/  ST.E desc[UR42][R18.64+0x24c], R9 ;  /* 0x00024c0912007985 */ /* 0x0041e8000c10192a */
[----:B------:R0:W-:Y:S04]  /*28c10*/  ST.E desc[UR42][R18.64+0x250], R13 ;  /* 0x0002500d12007985 */ /* 0x0001e8000c10192a */
[----:B------:R0:W-:Y:S04]  /*28c20*/  ST.E desc[UR42][R18.64+0x254], R15 ;  /* 0x0002540f12007985 */ /* 0x0001e8000c10192a */
[----:B---3--:R0:W-:Y:S04]  /*28c30*/  ST.E desc[UR42][R18.64+0x258], R17 ;  /* 0x0002581112007985 */ /* 0x0081e8000c10192a */
        /* <DEDUP_REMOVED lines=121> */
.L_x_3761:
[----:B------:R-:W-:Y:S05]  /*293d0*/  BSYNC B0 ;  /* 0x0000000000007941 */ /* 0x000fea0003800000 */
.L_x_3760:
[C---:B------:R-:W-:Y:S01]  /*293e0*/  ISETP.GT.AND P0, PT, R0.reuse, R165, PT ;  /* 0x000000a50000720c */ /* 0x040fe20003f04270 */
[----:B------:R-:W-:-:S12]  /*293f0*/  VIADD R0, R0, 0xffffffff ;  /* 0xffffffff00007836 */ /* 0x000fd80000000000 */
[----:B------:R-:W-:Y:S05]  /*29400*/  @P0 BRA `(.L_x_3762) ;  /* 0xffffff5000c80947 */ /* 0x000fea000383ffff */
.L_x_3735:
[----:B0-----:R-:W2:Y:S01]  /*29410*/  LDL R5, [R1+0x440] ;  /* 0x0004400001057983 */ /* 0x001ea20000100800 */
[----:B------:R-:W-:Y:S05]  /*29420*/  WARPSYNC.ALL ;  /* 0x0000000000007948 */ /* 0x000fea0003800000 */
[----:B------:R-:W3:Y:S04]  /*29430*/  LDL R6, [R1+0x444] ;  /* 0x0004440001067983 */ /* 0x000ee80000100800 */
[----:B------:R-:W4:Y:S04]  /*29440*/  LDL R136, [R1+0x210] ;  /* 0x0002100001887983 */ /* 0x000f280000100800 */
        /* <DEDUP_REMOVED lines=62> */
[----:B--2---:R-:W0:Y:S02]  /*29830*/  SHFL.BFLY PT, R0, R5, 0x2, 0x1f ;  /* 0x0c401f0005007f89 */ /* 0x004e2400000e0000 */
[----:B0-----:R-:W-:-:S05]  /*29840*/  FADD.FTZ R0, R5, R0 ;  /* 0x0000000005007221 */ /* 0x001fca0000010000 */
[----:B------:R-:W0:Y:S02]  /*29850*/  SHFL.BFLY PT, R3, R0, 0x1, 0x1f ;  /* 0x0c201f0000037f89 */ /* 0x000e2400000e0000 */
[----:B0-----:R-:W-:Y:S01]  /*29860*/  FADD.FTZ R2, R0, R3 ;  /* 0x0000000300027221 */ /* 0x001fe20000010000 */
[----:B----4-:R-:W-:Y:S01]  /*29870*/  VIADD R136, R136, 0x1 ;  /* 0x0000000188887836 */ /* 0x010fe20000000000 */
[----:B------:R-:W2:Y:S04]  /*29880*/  LDL R0, [R1+0x21c] ;  /* 0x00021c0001007983 */ /* 0x000ea80000100800 */
[----:B------:R-:W-:Y:S04]  /*29890*/  STL [R1+0x440], R2 ;  /* 0x0004400201007387 */ /* 0x000fe80000100800 */
[----:B------:R-:W4:Y:S04]  /*298a0*/  LDL R147, [R1+0x440] ;  /* 0x0004400001937983 */ /* 0x000f280000100800 */
[----:B---3--:R-:W0:Y:S02]  /*298b0*/  SHFL.BFLY PT, R3, R6, 0x2, 0x1f ;  /* 0x0c401f0006037f89 */ /* 0x008e2400000e0000 */
[----:B0-----:R-:W-:Y:S01]  /*298c0*/  FADD.FTZ R3, R3, R6 ;  /* 0x0000000603037221 */ /* 0x001fe20000010000 */
[----:B------:R-:W-:Y:S01]  /*298d0*/  ISETP.NE.AND P2, PT, R136, 0x2, PT ;  /* 0x000000028800780c */ /* 0x000fe20003f45270 */
[----:B------:R-:W3:Y:S04]  /*298e0*/  LDL.64 R6, [R1+0x408] ;  /* 0x0004080001067983 */ /* 0x000ee80000100a00 */
[----:B-1----:R-:W0:Y:S08]  /*298f0*/  SHFL.BFLY PT, R4, R3, 0x1, 0x1f ;  /* 0x0c201f0003047f89 */ /* 0x002e3000000e0000 */
[----:B------:R-:W5:Y:S01]  /*29900*/  @!P2 LDL R134, [R1+0x214] ;  /* 0x000214000186a983 */ /* 0x000f620000100800 */
[----:B0-----:R-:W-:-:S03]  /*29910*/  FADD.FTZ R140, R3, R4 ;  /* 0x00000004038c7221 */ /* 0x001fc60000010000 */
[----:B------:R-:W3:Y:S02]  /*29920*/  LDL.64 R4, [R1+0x3f8] ;  /* 0x0003f80001047983 */ /* 0x000ee40000100a00 */
[----:B------:R-:W-:Y:S02]  /*29930*/  FSETP.NE.FTZ.AND P1, PT, R140, RZ, PT ;  /* 0x000000ff8c00720b */ /* 0x000fe40003f35000 */
[----:B------:R-:W3:Y:S11]  /*29940*/  LDL.64 R2, [R1+0x418] ;  /* 0x0004180001027983 */ /* 0x000ef60000100a00 */
[----:B------:R-:W3:Y:S04]  /*29950*/  @P1 LDL R143, [R1+0x450] ;  /* 0x00045000018f1983 */ /* 0x000ee80000100800 */
[----:B------:R-:W3:Y:S01]  /*29960*/  @P1 LDL R145, [R1+0x434] ;  /* 0x0004340001911983 */ /* 0x000ee20000100800 */
[----:B------:R-:W-:-:S02]  /*29970*/  IMAD.MOV.U32 R142, RZ, RZ, -0x800000 ;  /* 0xff800000ff8e7424 */ /* 0x000fc400078e00ff */
[----:B------:R-:W-:Y:S02]  /*29980*/  IMAD.MOV.U32 R137, RZ, RZ, RZ ;  /* 0x000000ffff897224 */ /* 0x000fe400078e00ff */
[----:B------:R-:W-:Y:S01]  /*29990*/  IMAD.MOV.U32 R144, RZ, RZ, -0x800000 ;  /* 0xff800000ff907424 */ /* 0x000fe200078e00ff */
[----:B------:R0:W-:Y:S08]  /*299a0*/  BAR.ARV R219, 0x100 ;  /* 0x000400db0000751d */ /* 0x0001f00000002000 */
[----:B------:R-:W-:Y:S06]  /*299b0*/  BAR.ARV 0x8, 0x180 ;  /* 0x0206000000007b1d */ /* 0x000fec0000002000 */
[----:B----4-:R-:W-:-:S13]  /*299c0*/  FSETP.NE.FTZ.AND P0, PT, R147, RZ, PT ;  /* 0x000000ff9300720b */ /* 0x010fda0003f15000 */
[----:B------:R-:W4:Y:S04]  /*299d0*/  @P0 LDL R138, [R1+0x450] ;  /* 0x00045000018a0983 */ /* 0x000f280000100800 */
[----:B------:R-:W3:Y:S01]  /*299e0*/  @P0 LDL R139, [R1+0x430] ;  /* 0x00043000018b0983 */ /* 0x000ee20000100800 */
[----:B------:R-:W1:Y:S02]  /*299f0*/  @P0 MUFU.LG2 R141, R147 ;  /* 0x00000093008d0308 */ /* 0x000e640000000c00 */
[----:B-1----:R-:W-:-:S06]  /*29a00*/  @P0 FMUL.FTZ R141, R141, 0.69314718246459960938 ;  /* 0x3f3172188d8d0820 */ /* 0x002fcc0000410000 */
[----:B------:R-:W-:Y:S08]  /*29a10*/  @P1 MUFU.LG2 R146, R140 ;  /* 0x0000008c00921308 */ /* 0x000ff00000000c00 */
[----:B------:R-:W1:Y:S01]  /*29a20*/  @P0 MUFU.RCP R137, R147 ;  /* 0x0000009300890308 */ /* 0x000e620000001000 */
[----:B-----5:R-:W-:Y:S01]  /*29a30*/  @!P2 LOP3.LUT R134, R134, 0x1, RZ, 0x3c, !PT ;  /* 0x000000018686a812 */ /* 0x020fe200078e3cff */
[----:B--2---:R-:W-:Y:S01]  /*29a40*/  VIADD R0, R0, 0x1 ;  /* 0x0000000100007836 */ /* 0x004fe20000000000 */
[----:B------:R-:W-:Y:S04]  /*29a50*/  STL [R1+0x444], R140 ;  /* 0x0004448c01007387 */ /* 0x000fe80000100800 */
[----:B------:R-:W-:Y:S04]  /*29a60*/  STL [R1+0x210], R136 ;  /* 0x0002108801007387 */ /* 0x000fe80000100800 */
[----:B------:R-:W-:Y:S01]  /*29a70*/  @!P2 STL [R1+0x214], R134 ;  /* 0x000214860100a387 */ /* 0x000fe20000100800 */
        /* <DEDUP_REMOVED lines=99> */
[----:B---3--:R-:W-:Y:S01]  /*2a0b0*/  @P0 FFMA.FTZ R142, R138, R139, R141 ;  /* 0x0000008b8a8e0223 */ /* 0x008fe2000001008d */
[----:B------:R-:W-:-:S06]  /*2a0c0*/  IMAD.MOV.U32 R138, RZ, RZ, RZ ;  /* 0x000000ffff8a7224 */ /* 0x000fcc00078e00ff */
[----:B------:R-:W1:Y:S01]  /*2a0d0*/  @P1 MUFU.RCP R138, R140 ;  /* 0x0000008c008a1308 */ /* 0x000e620000001000 */
[----:B------:R-:W-:Y:S01]  /*2a0e0*/  @P1 FMUL.FTZ R139, R146, 0.69314718246459960938 ;  /* 0x3f317218928b1820 */ /* 0x000fe20000410000 */
[----:B------:R-:W-:-:S04]  /*2a0f0*/  @P1 FMUL.FTZ R146, R143, 0.69314718246459960938 ;  /* 0x3f3172188f921820 */ /* 0x000fc80000410000 */
[----:B------:R-:W-:Y:S01]  /*2a100*/  @P1 FFMA.FTZ R144, R146, R145, R139 ;  /* 0x0000009192901223 */ /* 0x000fe2000001008b */
[-C--:B-1----:R-:W-:Y:S01]  /*2a110*/  FMUL.FTZ R13, R13, R138.reuse ;  /* 0x0000008a0d0d7220 */ /* 0x082fe20000410000 */
        /* <DEDUP_REMOVED lines=98> */
[----:B------:R0:W-:Y:S01]  /*2a740*/  STL [R1+0x218], R12 ;  /* 0x0002180c01007387 */ /* 0x0001e20000100800 */
[----:B------:R-:W-:-:S13]  /*2a750*/  PLOP3.LUT P0, PT, PT, PT, PT, 0x8, 0x0 ;  /* 0x000000000000781c */ /* 0x000fda0003f0e170 */
.L_x_3645:
[----:B------:R-:W-:Y:S05]  /*2a760*/  WARPSYNC.ALL ;  /* 0x0000000000007948 */ /* 0x000fea0003800000 */
[----:B------:R-:W1:Y:S08]  /*2a770*/  S2UR UR5, SR_CgaCtaId ;  /* 0x00000000000579c3 */ /* 0x000e700000008800 */
[----:B------:R-:W-:Y:S06]  /*2a780*/  BAR.SYNC.DEFER_BLOCKING 0x5, 0x180 ;  /* 0x0146000000007b1d */ /* 0x000fec0000010000 */
[----:B------:R-:W-:Y:S01]  /*2a790*/  UMOV UR4, 0x400 ;  /* 0x0000040000047882 */ /* 0x000fe20000000000 */
[----:B------:R-:W-:Y:S01]  /*2a7a0*/  BSSY B0, `(.L_x_3763) ;  /* 0x00002e3000007945 */ /* 0x000fe20003800000 */
[----:B-1----:R-:W-:-:S06]  /*2a7b0*/  ULEA UR4, UR5, UR4, 0x18 ;  /* 0x0000000405047291 */ /* 0x002fcc000f8ec03f */
[----:B0-----:R-:W-:-:S05]  /*2a7c0*/  IMAD.U32 R144, RZ, RZ, UR4 ;  /* 0x00000004ff907e24 */ /* 0x001fca000f8e00ff */
[----:B------:R0:W1:Y:S01]  /*2a7d0*/  LDS.128 R120, [R144+0x324d0] ;  /* 0x0324d00090787984 */ /* 0x0000620000000c00 */
[----:B------:R-:W-:Y:S06]  /*2a7e0*/  BAR.ARV 0x4, 0x180 ;  /* 0x0106000000007b1d */ /* 0x000fec0000002000 */
[----:B------:R-:W-:Y:S05]  /*2a7f0*/  @P0 BRA `(.L_x_3764) ;  /* 0x0000002000280947 */ /* 0x000fea0003800000 */
        /* <DEDUP_REMOVED lines=32> */
[----:B------:R-:W0:Y:S01]  /*2aa00*/  S2R R17, SR_SWINHI ;  /* 0x0000000000117919 */ /* 0x000e220000002f00 */
[----:B------:R-:W-:Y:S05]  /*2aa10*/  WARPSYNC.ALL ;  /* 0x0000000000007948 */ /* 0x000fea0003800000 */
[----:B------:R-:W-:Y:S01]  /*2aa20*/  ULDC.64 UR4, c[0x0][0xd00] ;  /* 0x0003400000047ab9 */ /* 0x000fe20000000a00 */
[----:B-----5:R-:W-:-:S02]  /*2aa30*/  MOV R2, R144 ;  /* 0x0000009000027202 */ /* 0x020fc40000000f00 */
[----:B0-----:R-:W-:-:S03]  /*2aa40*/  MOV R3, R17 ;  /* 0x0000001100037202 */ /* 0x001fc60000000f00 */
[----:B------:R-:W-:-:S03]  /*2aa50*/  IMAD.WIDE R16, R234, 0x2, R2 ;  /* 0x00000002ea107825 */ /* 0x000fc600078e0202 */
[C---:B------:R-:W-:Y:S02]  /*2aa60*/  IADD3 R0, P1, R16.reuse, 0x20, RZ ;  /* 0x0000002010007810 */ /* 0x040fe40007f3e0ff */
[----:B------:R-:W-:Y:S02]  /*2aa70*/  IADD3 R148, P2, R16, 0x40, RZ ;  /* 0x0000004010947810 */ /* 0x000fe40007f5e0ff */
[----:B------:R-:W-:Y:S02]  /*2aa80*/  LOP3.LUT R201, R0, 0x380, RZ, 0xc0, !PT ;  /* 0x0000038000c97812 */ /* 0x000fe400078ec0ff */
[C---:B------:R-:W-:Y:S01]  /*2aa90*/  IADD3 R146, P3, R16.reuse, 0x60, RZ ;  /* 0x0000006010927810 */ /* 0x040fe20007f7e0ff */
[----:B------:R-:W-:Y:S01]  /*2aaa0*/  IMAD.X R197, RZ, RZ, R17, P1 ;  /* 0x000000ffffc57224 */ /* 0x000fe200008e0611 */
[----:B------:R-:W-:Y:S02]  /*2aab0*/  SHF.R.U64 R201, R201, 0x3, RZ ;  /* 0x00000003c9c97819 */ /* 0x000fe400000012ff */
[----:B------:R-:W-:-:S02]  /*2aac0*/  IADD3 R145, P0, R16, 0x4040, RZ ;  /* 0x0000404010917810 */ /* 0x000fc40007f1e0ff */
[----:B------:R-:W-:Y:S02]  /*2aad0*/  IADD3 R170, P1, R16, 0x4060, RZ ;  /* 0x0000406010aa7810 */ /* 0x000fe40007f3e0ff */
[----:B------:R-:W-:Y:S02]  /*2aae0*/  LOP3.LUT R178, R148, 0x380, RZ, 0xc0, !PT ;  /* 0x0000038094b27812 */ /* 0x000fe400078ec0ff */
[----:B------:R-:W-:Y:S02]  /*2aaf0*/  LOP3.LUT R180, R146, 0x380, RZ, 0xc0, !PT ;  /* 0x0000038092b47812 */ /* 0x000fe400078ec0ff */
[----:B------:R-:W-:Y:S02]  /*2ab00*/  LOP3.LUT R196, R201, R0, RZ, 0x3c, !PT ;  /* 0x00000000c9c47212 */ /* 0x000fe400078e3cff */
[----:B------:R-:W-:Y:S01]  /*2ab10*/  LOP3.LUT R0, R145, 0x380, RZ, 0xc0, !PT ;  /* 0x0000038091007812 */ /* 0x000fe200078ec0ff */
[----:B------:R-:W-:Y:S01]  /*2ab20*/  IMAD.X R181, RZ, RZ, R17, P1 ;  /* 0x000000ffffb57224 */ /* 0x000fe200008e0611 */
[----:B------:R-:W-:-:S02]  /*2ab30*/  IADD3 R20, P4, R16, 0x4000, RZ ;  /* 0x0000400010147810 */ /* 0x000fc40007f9e0ff */
[----:B------:R-:W-:Y:S02]  /*2ab40*/  SHF.R.U64 R203, R178, 0x3, RZ ;  /* 0x00000003b2cb7819 */ /* 0x000fe400000012ff */
[----:B-1----:R-:W-:Y:S02]  /*2ab50*/  IADD3 R120, P5, R16, 0x4020, RZ ;  /* 0x0000402010787810 */ /* 0x002fe40007fbe0ff */
[----:B------:R-:W-:Y:S01]  /*2ab60*/  SHF.R.U64 R205, R180, 0x3, RZ ;  /* 0x00000003b4cd7819 */ /* 0x000fe200000012ff */
[--C-:B------:R-:W-:Y:S01]  /*2ab70*/  IMAD.X R195, RZ, RZ, R17.reuse, P2 ;  /* 0x000000ffffc37224 */ /* 0x100fe200010e0611 */
[----:B------:R-:W-:Y:S01]  /*2ab80*/  IADD3 R190, P1, R16, 0xc020, RZ ;  /* 0x0000c02010be7810 */ /* 0x000fe20007f3e0ff */
[----:B------:R-:W-:Y:S01]  /*2ab90*/  IMAD.X R189, RZ, RZ, R17, P3 ;  /* 0x000000ffffbd7224 */ /* 0x000fe200018e0611 */
[----:B------:R-:W-:Y:S02]  /*2aba0*/  SHF.R.U64 R0, R0, 0x3, RZ ;  /* 0x0000000300007819 */ /* 0x000fe400000012ff */
[----:B------:R-:W-:-:S02]  /*2abb0*/  LOP3.LUT R21, R16, 0x380, RZ, 0xc0, !PT ;  /* 0x0000038010157812 */ /* 0x000fc400078ec0ff */
[----:B------:R-:W-:Y:S02]  /*2abc0*/  IADD3 R150, P2, R16, 0x8000, RZ ;  /* 0x0000800010967810 */ /* 0x000fe40007f5e0ff */
[----:B------:R-:W-:Y:S02]  /*2abd0*/  LOP3.LUT R194, R203, R148, RZ, 0x3c, !PT ;  /* 0x00000094cbc27212 */ /* 0x000fe400078e3cff */
[----:B------:R-:W-:Y:S02]  /*2abe0*/  LOP3.LUT R201, R20, 0x380, RZ, 0xc0, !PT ;  /* 0x0000038014c97812 */ /* 0x000fe400078ec0ff */
[----:B------:R-:W-:Y:S02]  /*2abf0*/  IADD3 R168, P3, R16, 0x8020, RZ ;  /* 0x0000802010a87810 */ /* 0x000fe40007f7e0ff */
[----:B------:R-:W-:Y:S02]  /*2ac00*/  LOP3.LUT R188, R205, R146, RZ, 0x3c, !PT ;  /* 0x00000092cdbc7212 */ /* 0x000fe400078e3cff */
[----:B------:R-:W-:Y:S01]  /*2ac10*/  LOP3.LUT R203, R120, 0x380, RZ, 0xc0, !PT ;  /* 0x0000038078cb7812 */ /* 0x000fe200078ec0ff */
[--C-:B------:R-:W-:Y:S01]  /*2ac20*/  IMAD.X R147, RZ, RZ, R17.reuse, P1 ;  /* 0x000000ffff937224 */ /* 0x100fe200008e0611 */
[----:B------:R-:W-:Y:S01]  /*2ac30*/  LOP3.LUT R205, R170, 0x380, RZ, 0xc0, !PT ;  /* 0x00000380aacd7812 */ /* 0x000fe200078ec0ff */
[--C-:B------:R-:W-:Y:S01]  /*2ac40*/  IMAD.X R183, RZ, RZ, R17.reuse, P0 ;  /* 0x000000ffffb77224 */ /* 0x100fe200000e0611 */
[----:B------:R-:W-:Y:S01]  /*2ac50*/  LOP3.LUT R182, R0, R145, RZ, 0x3c, !PT ;  /* 0x0000009100b67212 */ /* 0x000fe200078e3cff */
[----:B------:R-:W-:Y:S01]  /*2ac60*/  IMAD.X R187, RZ, RZ, R17, P4 ;  /* 0x000000ffffbb7224 */ /* 0x000fe200020e0611 */
[----:B------:R-:W-:-:S02]  /*2ac70*/  SHF.R.U64 R199, R21, 0x3, RZ ;  /* 0x0000000315c77819 */ /* 0x000fc400000012ff */
[----:B------:R-:W-:Y:S02]  /*2ac80*/  SHF.R.U64 R201, R201, 0x3, RZ ;  /* 0x00000003c9c97819 */ /* 0x000fe400000012ff */
[----:B------:R-:W-:Y:S02]  /*2ac90*/  LOP3.LUT R145, R150, 0x380, RZ, 0xc0, !PT ;  /* 0x0000038096917812 */ /* 0x000fe400078ec0ff */
[----:B------:R-:W-:Y:S01]  /*2aca0*/  ISETP.NE.U32.AND P1, PT, RZ, UR4, PT ;  /* 0x00000004ff007c0c */ /* 0x000fe2000bf25070 */
[--C-:B------:R-:W-:Y:S01]  /*2acb0*/  IMAD.X R185, RZ, RZ, R17.reuse, P5 ;  /* 0x000000ffffb97224 */ /* 0x100fe200028e0611 */
[C---:B------:R-:W-:Y:S01]  /*2acc0*/  IADD3 R165, P0, R16.reuse, 0xc000, RZ ;  /* 0x0000c00010a57810 */ /* 0x040fe20007f1e0ff */
[--C-:B------:R-:W-:Y:S01]  /*2acd0*/  IMAD.X R179, RZ, RZ, R17.reuse, P2 ;  /* 0x000000ffffb37224 */ /* 0x100fe200010e0611 */
[----:B------:R-:W-:Y:S01]  /*2ace0*/  SHF.R.U64 R203, R203, 0x3, RZ ;  /* 0x00000003cbcb7819 */ /* 0x000fe200000012ff */
[----:B------:R-:W-:Y:S01]  /*2acf0*/  IMAD.X R171, RZ, RZ, R17, P3 ;  /* 0x000000ffffab7224 */ /* 0x000fe200018e0611 */
[----:B------:R-:W-:-:S02]  /*2ad00*/  IADD3 R200, P4, R16, 0x8040, RZ ;  /* 0x0000804010c87810 */ /* 0x000fc40007f9e0ff */
[----:B------:R-:W-:Y:S02]  /*2ad10*/  SHF.R.U64 R205, R205, 0x3, RZ ;  /* 0x00000003cdcd7819 */ /* 0x000fe400000012ff */
[C---:B------:R-:W-:Y:S02]  /*2ad20*/  IADD3 R198, P5, R16.reuse, 0x8060, RZ ;  /* 0x0000806010c67810 */ /* 0x040fe40007fbe0ff */
[C---:B------:R-:W-:Y:S02]  /*2ad30*/  IADD3 R193, P2, R16.reuse, 0xc040, RZ ;  /* 0x0000c04010c17810 */ /* 0x040fe40007f5e0ff */
[----:B------:R-:W-:Y:S02]  /*2ad40*/  IADD3 R177, P3, R16, 0xc060, RZ ;  /* 0x0000c06010b17810 */ /* 0x000fe40007f7e0ff */
[----:B------:R-:W-:Y:S02]  /*2ad50*/  LOP3.LUT R16, R199, R16, RZ, 0x3c, !PT ;  /* 0x00000010c7107212 */ /* 0x000fe400078e3cff */
[----:B------:R-:W-:-:S02]  /*2ad60*/  LOP3.LUT R186, R201, R20, RZ, 0x3c, !PT ;  /* 0x00000014c9ba7212 */ /* 0x000fc400078e3cff */
[----:B------:R-:W-:Y:S02]  /*2ad70*/  SHF.R.U64 R145, R145, 0x3, RZ ;  /* 0x0000000391917819 */ /* 0x000fe400000012ff */
[----:B------:R-:W-:Y:S01]  /*2ad80*/  ISETP.NE.AND.EX P1, PT, RZ, UR5, PT, P1 ;  /* 0x00000005ff007c0c */ /* 0x000fe2000bf25310 */
[----:B------:R-:W-:Y:S01]  /*2ad90*/  ULDC.64 UR4, c[0x0][0xd08] ;  /* 0x0003420000047ab9 */ /* 0x000fe20000000a00 */
[----:B------:R-:W-:Y:S01]  /*2ada0*/  LOP3.LUT R184, R203, R120, RZ, 0x3c, !PT ;  /* 0x00000078cbb87212 */ /* 0x000fe200078e3cff */
[----:B------:R-:W-:Y:S01]  /*2adb0*/  IMAD.X R149, RZ, RZ, R17, P0 ;  /* 0x000000ffff957224 */ /* 0x000fe200000e0611 */
[----:B------:R-:W-:Y:S02]  /*2adc0*/  LOP3.LUT R201, R168, 0x380, RZ, 0xc0, !PT ;  /* 0x00000380a8c97812 */ /* 0x000fe400078ec0ff */
[----:B------:R-:W-:Y:S02]  /*2add0*/  LOP3.LUT R180, R205, R170, RZ, 0x3c, !PT ;  /* 0x000000aacdb47212 */ /* 0x000fe400078e3cff */
[----:B------:R-:W-:-:S02]  /*2ade0*/  LOP3.LUT R203, R200, 0x380, RZ, 0xc0, !PT ;  /* 0x00000380c8cb7812 */ /* 0x000fc400078ec0ff */
[----:B------:R-:W-:Y:S02]  /*2adf0*/  LOP3.LUT R205, R198, 0x380, RZ, 0xc0, !PT ;  /* 0x00000380c6cd7812 */ /* 0x000fe400078ec0ff */
[----:B------:R-:W-:Y:S02]  /*2ae00*/  ISETP.NE.U32.AND P0, PT, RZ, UR4, PT ;  /* 0x00000004ff007c0c */ /* 0x000fe4000bf05070 */
[----:B------:R-:W-:Y:S02]  /*2ae10*/  LOP3.LUT R178, R145, R150, RZ, 0x3c, !PT ;  /* 0x0000009691b27212 */ /* 0x000fe400078e3cff */
[----:B------:R-:W-:Y:S02]  /*2ae20*/  LOP3.LUT R0, R165, 0x380, RZ, 0xc0, !PT ;  /* 0x00000380a5007812 */ /* 0x000fe400078ec0ff */
[----:B------:R-:W-:Y:S02]  /*2ae30*/  MOV R16, R16 ;  /* 0x0000001000107202 */ /* 0x000fe40000000f00 */
[----:B------:R-:W-:-:S02]  /*2ae40*/  SHF.R.U64 R201, R201, 0x3, RZ ;  /* 0x00000003c9c97819 */ /* 0x000fc400000012ff */
[----:B------:R-:W-:Y:S02]  /*2ae50*/  LOP3.LUT R145, R190, 0x380, RZ, 0xc0, !PT ;  /* 0x00000380be917812 */ /* 0x000fe400078ec0ff */
[----:B------:R-:W-:Y:S02]  /*2ae60*/  MOV R196, R196 ;  /* 0x000000c400c47202 */ /* 0x000fe40000000f00 */
[----:B------:R-:W-:Y:S02]  /*2ae70*/  SHF.R.U64 R203, R203, 0x3, RZ ;  /* 0x00000003cbcb7819 */ /* 0x000fe400000012ff */
[----:B------:R-:W-:Y:S02]  /*2ae80*/  LOP3.LUT R20, R193, 0x380, RZ, 0xc0, !PT ;  /* 0x00000380c1147812 */ /* 0x000fe400078ec0ff */
[----:B------:R-:W-:Y:S02]  /*2ae90*/  MOV R194, R194 ;  /* 0x000000c200c27202 */ /* 0x000fe40000000f00 */
[----:B------:R-:W-:-:S02]  /*2aea0*/  SHF.R.U64 R205, R205, 0x3, RZ ;  /* 0x00000003cdcd7819 */ /* 0x000fc400000012ff */
[----:B------:R-:W-:Y:S02]  /*2aeb0*/  LOP3.LUT R120, R177, 0x380, RZ, 0xc0, !PT ;  /* 0x00000380b1787812 */ /* 0x000fe400078ec0ff */
[----:B------:R-:W-:Y:S02]  /*2aec0*/  MOV R188, R188 ;  /* 0x000000bc00bc7202 */ /* 0x000fe40000000f00 */
[----:B------:R-:W-:Y:S01]  /*2aed0*/  ISETP.NE.AND.EX P0, PT, RZ, UR5, PT, P0 ;  /* 0x00000005ff007c0c */ /* 0x000fe2000bf05300 */
[----:B------:R-:W-:Y:S01]  /*2aee0*/  IMAD.X R169, RZ, RZ, R17, P4 ;  /* 0x000000ffffa97224 */ /* 0x000fe200020e0611 */
[----:B------:R-:W-:Y:S02]  /*2aef0*/  SHF.R.U64 R0, R0, 0x3, RZ ;  /* 0x0000000300007819 */ /* 0x000fe400000012ff */
[----:B------:R-:W-:Y:S02]  /*2af00*/  MOV R186, R186 ;  /* 0x000000ba00ba7202 */ /* 0x000fe40000000f00 */
        /* <DEDUP_REMOVED lines=20> */
[----:B------:R0:W-:Y:S01]  /*2b050*/  STSM.16.M88.4 [R16], R140 ;  /* 0x0000008c10007844 */ /* 0x0001e20000000200 */
[----:B------:R-:W-:-:S02]  /*2b060*/  F2FP.F16.F32.PACK_AB R97, R99, R98 ;  /* 0x000000626361723e */ /* 0x000fc400000000ff */
[----:B------:R-:W-:Y:S02]  /*2b070*/  F2FP.F16.F32.PACK_AB R106, R101, R100 ;  /* 0x00000064656a723e */ /* 0x000fe400000000ff */
[----:B------:R-:W-:Y:S02]  /*2b080*/  F2FP.F16.F32.PACK_AB R107, R103, R102 ;  /* 0x00000066676b723e */ /* 0x000fe400000000ff */
[----:B------:R-:W-:Y:S01]  /*2b090*/  F2FP.F16.F32.PACK_AB R88, R89, R88 ;  /* 0x000000585958723e */ /* 0x000fe200000000ff */
[----:B------:R-:W-:Y:S01]  /*2b0a0*/  IMAD.X R151, RZ, RZ, R17, P5 ;  /* 0x000000ffff977224 */ /* 0x000fe200028e0611 */
[----:B------:R-:W-:Y:S01]  /*2b0b0*/  LOP3.LUT R170, R201, R168, RZ, 0x3c, !PT ;  /* 0x000000a8c9aa7212 */ /* 0x000fe200078e3cff */
[----:B------:R1:W-:Y:S01]  /*2b0c0*/  STSM.16.M88.4 [R196], R132 ;  /* 0x00000084c4007844 */ /* 0x0003e20000000200 */
[----:B------:R-:W-:Y:S02]  /*2b0d0*/  SHF.R.U64 R145, R145, 0x3, RZ ;  /* 0x0000000391917819 */ /* 0x000fe400000012ff */
[----:B------:R-:W-:-:S02]  /*2b0e0*/  MOV R184, R184 ;  /* 0x000000b800b87202 */ /* 0x000fc40000000f00 */
[----:B------:R-:W-:Y:S02]  /*2b0f0*/  F2FP.F16.F32.PACK_AB R98, R93, R92 ;  /* 0x0000005c5d62723e */ /* 0x000fe400000000ff */
[----:B------:R-:W-:Y:S02]  /*2b100*/  F2FP.F16.F32.PACK_AB R99, R95, R94 ;  /* 0x0000005e5f63723e */ /* 0x000fe400000000ff */
[----:B------:R-:W-:Y:S02]  /*2b110*/  F2FP.F16.F32.PACK_AB R89, R91, R90 ;  /* 0x0000005a5b59723e */ /* 0x000fe400000000ff */
[----:B------:R-:W-:Y:S01]  /*2b120*/  F2FP.F16.F32.PACK_AB R80, R81, R80 ;  /* 0x000000505150723e */ /* 0x000fe200000000ff */
[----:B------:R1:W-:Y:S01]  /*2b130*/  STSM.16.M88.4 [R194], R124 ;  /* 0x0000007cc2007844 */ /* 0x0003e20000000200 */
[----:B------:R-:W-:Y:S02]  /*2b140*/  LOP3.LUT R168, R203, R200, RZ, 0x3c, !PT ;  /* 0x000000c8cba87212 */ /* 0x000fe400078e3cff */
[----:B------:R-:W-:-:S02]  /*2b150*/  SHF.R.U64 R20, R20, 0x3, RZ ;  /* 0x0000000314147819 */ /* 0x000fc400000012ff */
[----:B------:R-:W-:Y:S02]  /*2b160*/  MOV R182, R182 ;  /* 0x000000b600b67202 */ /* 0x000fe40000000f00 */
[----:B------:R-:W-:Y:S02]  /*2b170*/  F2FP.F16.F32.PACK_AB R90, R85, R84 ;  /* 0x00000054555a723e */ /* 0x000fe400000000ff */
[----:B------:R-:W-:Y:S02]  /*2b180*/  F2FP.F16.F32.PACK_AB R91, R87, R86 ;  /* 0x00000056575b723e */ /* 0x000fe400000000ff */
[----:B------:R-:W-:Y:S02]  /*2b190*/  F2FP.F16.F32.PACK_AB R81, R83, R82 ;  /* 0x000000525351723e */ /* 0x000fe400000000ff */
[----:B------:R-:W-:Y:S01]  /*2b1a0*/  F2FP.F16.F32.PACK_AB R72, R73, R72 ;  /* 0x000000484948723e */ /* 0x000fe200000000ff */
[----:B------:R1:W-:Y:S01]  /*2b1b0*/  STSM.16.M88.4 [R188], R112 ;  /* 0x00000070bc007844 */ /* 0x0003e20000000200 */
[----:B------:R-:W-:-:S02]  /*2b1c0*/  LOP3.LUT R150, R205, R198, RZ, 0x3c, !PT ;  /* 0x000000c6cd967212 */ /* 0x000fc400078e3cff */
[----:B------:R-:W-:Y:S02]  /*2b1d0*/  SHF.R.U64 R120, R120, 0x3, RZ ;  /* 0x0000000378787819 */ /* 0x000fe400000012ff */
[----:B------:R-:W-:Y:S02]  /*2b1e0*/  MOV R180, R180 ;  /* 0x000000b400b47202 */ /* 0x000fe40000000f00 */
[----:B------:R-:W-:Y:S02]  /*2b1f0*/  F2FP.F16.F32.PACK_AB R82, R77, R76 ;  /* 0x0000004c4d52723e */ /* 0x000fe400000000ff */
[----:B------:R-:W-:Y:S02]  /*2b200*/  F2FP.F16.F32.PACK_AB R83, R79, R78 ;  /* 0x0000004e4f53723e */ /* 0x000fe400000000ff */
[----:B------:R-:W-:Y:S02]  /*2b210*/  F2FP.F16.F32.PACK_AB R73, R75, R74 ;  /* 0x0000004a4b49723e */ /* 0x000fe400000000ff */
[----:B------:R-:W-:Y:S01]  /*2b220*/  F2FP.F16.F32.PACK_AB R64, R65, R64 ;  /* 0x000000404140723e */ /* 0x000fe200000000ff */
[----:B------:R-:W-:Y:S01]  /*2b230*/  IMAD.X R21, RZ, RZ, R17, P2 ;  /* 0x000000ffff157224 */ /* 0x000fe200010e0611 */
[----:B------:R-:W-:Y:S01]  /*2b240*/  LOP3.LUT R148, R0, R165, RZ, 0x3c, !PT ;  /* 0x000000a500947212 */ /* 0x000fe200078e3cff */
[----:B------:R1:W-:Y:S01]  /*2b250*/  STSM.16.M88.4 [R186], R104 ;  /* 0x00000068ba007844 */ /* 0x0003e20000000200 */
[----:B------:R-:W-:-:S02]  /*2b260*/  MOV R178, R178 ;  /* 0x000000b200b27202 */ /* 0x000fc40000000f00 */
        /* <DEDUP_REMOVED lines=12> */
[----:B------:R1:W-:Y:S01]  /*2b330*/  STSM.16.M88.4 [R182], R88 ;  /* 0x00000058b6007844 */ /* 0x0003e20000000200 */
[----:B------:R-:W-:Y:S02]  /*2b340*/  LOP3.LUT R20, R20, R193, RZ, 0x3c, !PT ;  /* 0x000000c114147212 */ /* 0x000fe400078e3cff */
        /* <DEDUP_REMOVED lines=13> */
[----:B------:R-:W-:Y:S01]  /*2b420*/  MOV R148, R148 ;  /* 0x0000009400947202 */ /* 0x000fe20000000f00 */
[----:B------:R-:W2:Y:S01]  /*2b430*/  LDC.64 R44, c[0x0][0xd00] ;  /* 0x00034000ff2c7b82 */ /* 0x000ea20000000a00 */
[----:B------:R-:W-:-:S02]  /*2b440*/  F2FP.F16.F32.PACK_AB R42, R37, R36 ;  /* 0x00000024252a723e */ /* 0x000fc400000000ff */
[----:B------:R-:W-:Y:S02]  /*2b450*/  F2FP.F16.F32.PACK_AB R43, R39, R38 ;  /* 0x00000026272b723e */ /* 0x000fe400000000ff */
[----:B------:R-:W-:Y:S02]  /*2b460*/  F2FP.F16.F32.PACK_AB R33, R35, R34 ;  /* 0x000000222321723e */ /* 0x000fe400000000ff */
[----:B------:R-:W-:Y:S01]  /*2b470*/  F2FP.F16.F32.PACK_AB R24, R25, R24 ;  /* 0x000000181918723e */ /* 0x000fe200000000ff */
        /* <DEDUP_REMOVED lines=10> */
[----:B------:R-:W-:Y:S01]  /*2b520*/  F2FP.F16.F32.PACK_AB R9, R11, R10 ;  /* 0x0000000a0b09723e */ /* 0x000fe200000000ff */
[----:B------:R1:W-:Y:S01]  /*2b530*/  STSM.16.M88.4 [R150], R48 ;  /* 0x0000003096007844 */ /* 0x0003e20000000200 */
[----:B------:R-:W-:Y:S01]  /*2b540*/  MOV R198, R198 ;  /* 0x000000c600c67202 */ /* 0x000fe20000000f00 */
[----:B------:R-:W-:Y:S01]  /*2b550*/  ULDC UR4, c[0x0][0xb88] ;  /* 0x0002e20000047ab9 */ /* 0x000fe20000000800 */
[----:B------:R-:W-:Y:S01]  /*2b560*/  F2FP.F16.F32.PACK_AB R10, R5, R4 ;  /* 0x00000004050a723e */ /* 0x000fe200000000ff */
[----:B0-----:R-:W-:Y:S01]  /*2b570*/  IMAD.MOV.U32 R16, RZ, RZ, RZ ;  /* 0x000000ffff107224 */ /* 0x001fe200078e00ff */
[----:B------:R-:W-:Y:S01]  /*2b580*/  F2FP.F16.F32.PACK_AB R11, R7, R6 ;  /* 0x00000006070b723e */ /* 0x000fe200000000ff */
[----:B------:R-:W0:Y:S01]  /*2b590*/  @P0 LDC.64 R4, c[0x0][0xd08] ;  /* 0x00034200ff040b82 */ /* 0x000e220000000a00 */
[----:B------:R1:W-:Y:S04]  /*2b5a0*/  STSM.16.M88.4 [R148], R40 ;  /* 0x0000002894007844 */ /* 0x0003e80000000200 */
[----:B------:R1:W-:Y:S01]  /*2b5b0*/  STSM.16.M88.4 [R146], R32 ;  /* 0x0000002092007844 */ /* 0x0003e20000000200 */
[----:B--2---:R-:W-:-:S02]  /*2b5c0*/  IMAD.WIDE R44, R213, 0x4, R44 ;  /* 0x00000004d52c7825 */ /* 0x004fc400078e022c */
[----:B------:R-:W2:Y:S01]  /*2b5d0*/  LDC R21, c[0x0][0xce8] ;  /* 0x00033a00ff157b82 */ /* 0x000ea20000000800 */
[----:B------:R1:W-:Y:S04]  /*2b5e0*/  STSM.16.M88.4 [R20], R24 ;  /* 0x0000001814007844 */ /* 0x0003e80000000200 */
[----:B------:R1:W-:Y:S03]  /*2b5f0*/  STSM.16.M88.4 [R198], R8 ;  /* 0x00000008c6007844 */ /* 0x0003e60000000200 */
[----:B------:R-:W-:Y:S01]  /*2b600*/  BAR.SYNC.DEFER_BLOCKING 0x1, 0x100 ;  /* 0x0044000000007b1d */ /* 0x000fe20000010000 */
[----:B------:R-:W-:Y:S02]  /*2b610*/  IMAD.U32 R0, RZ, RZ, UR4 ;  /* 0x00000004ff007e24 */ /* 0x000fe4000f8e00ff */
[----:B0-----:R-:W-:-:S03]  /*2b620*/  @P0 IMAD.WIDE R4, R213, 0x4, R4 ;  /* 0x00000004d5040825 */ /* 0x001fc600078e0204 */
[----:B------:R1:W5:Y:S04]  /*2b630*/  @P1 LDG.E R16, desc[UR42][R44.64] ;  /* 0x0000002a2c101981 */ /* 0x000368000c1e1900 */
[----:B------:R1:W5:Y:S01]  /*2b640*/  @P0 LDG.E R0, desc[UR42][R4.64] ;  /* 0x0000002a04000981 */ /* 0x000362000c1e1900 */
[----:B------:R-:W-:Y:S05]  /*2b650*/  @P0 BRA `(.L_x_3765) ;  /* 0x0000000000100947 */ /* 0x000fea0003800000 */
[----:B------:R-:W-:Y:S05]  /*2b660*/  @!P1 BRA `(.L_x_3765) ;  /* 0x00000000000c9947 */ /* 0x000fea0003800000 */
[----:B-1----:R-:W3:Y:S04]  /*2b670*/  LDG.E R5, desc[UR42][R44.64] ;  /* 0x0000002a2c057981 */ /* 0x002ee8000c1e1900 */
[----:B-----5:R-:W3:Y:S02]  /*2b680*/  LDG.E R0, desc[UR42][R44.64+0x4] ;  /* 0x0000042a2c007981 */ /* 0x020ee4000c1e1900 */
[----:B---3--:R-:W-:-:S07]  /*2b690*/  IMAD.IADD R0, R0, 0x1, -R5 ;  /* 0x0000000100007824 */ /* 0x008fce00078e0a05 */
.L_x_3765:
[----:B-12--5:R-:W-:Y:S01]  /*2b6a0*/  IMAD R20, R0, R21, RZ ;  /* 0x0000001500147224 */ /* 0x026fe200078e02ff */
[----:B------:R-:W-:Y:S01]  /*2b6b0*/  LOP3.LUT P0, RZ, R229, 0x3, RZ, 0xc0, !PT ;  /* 0x00000003e5ff7812 */ /* 0x000fe2000780c0ff */
[--C-:B------:R-:W-:Y:S01]  /*2b6c0*/  IMAD.IADD R15, R220, 0x1, R191.reuse ;  /* 0x00000001dc0f7824 */ /* 0x100fe200078e02bf */
[----:B------:R-:W-:Y:S01]  /*2b6d0*/  ISETP.NE.AND P2, PT, R21, 0x1, PT ;  /* 0x000000011500780c */ /* 0x000fe20003f45270 */
[----:B------:R-:W-:Y:S01]  /*2b6e0*/  IMAD.IADD R8, R232, 0x1, R191 ;  /* 0x00000001e8087824 */ /* 0x000fe200078e02bf */
[----:B------:R-:W-:Y:S02]  /*2b6f0*/  ULDC.64 UR4, c[0x0][0xc90] ;  /* 0x0003240000047ab9 */ /* 0x000fe40000000a00 */
[----:B------:R-:W-:-:S09]  /*2b700*/  ISETP.GE.OR P3, PT, R15, R20, P0 ;  /* 0x000000140f00720c */ /* 0x000fd20000766670 */
[----:B------:R-:W0:Y:S04]  /*2b710*/  @P2 LDC R5, c[0x0][0xcec] ;  /* 0x00033b00ff052b82 */ /* 0x000e280000000800 */
[----:B------:R-:W2:Y:S01]  /*2b720*/  @!P3 LDL R11, [R1+0x440] ;  /* 0x00044000010bb983 */ /* 0x000ea20000100800 */
[----:B------:R-:W-:Y:S01]  /*2b730*/  SHF.R.S32.HI R0, RZ, 0x1f, R192 ;  /* 0x0000001fff007819 */ /* 0x000fe200000114c0 */
[----:B------:R-:W-:Y:S01]  /*2b740*/  IMAD.MOV.U32 R4, RZ, RZ, R8 ;  /* 0x000000ffff047224 */ /* 0x000fe200078e0008 */
[----:B------:R-:W-:Y:S01]  /*2b750*/  SHF.R.S32.HI R17, RZ, 0x1f, R16 ;  /* 0x0000001fff117819 */ /* 0x000fe20000011410 */
[----:B------:R-:W1:Y:S01]  /*2b760*/  @P2 LDC R6, c[0x0][0xcf0] ;  /* 0x00033c00ff062b82 */ /* 0x000e620000000800 */
[----:B------:R-:W-:Y:S01]  /*2b770*/  SHF.R.S32.HI R76, RZ, 0x1f, R213 ;  /* 0x0000001fff4c7819 */ /* 0x000fe200000114d5 */
[----:B------:R-:W-:Y:S01]  /*2b780*/  IMAD R7, R0, UR4, RZ ;  /* 0x0000000400077c24 */ /* 0x000fe2000f8e02ff */
[----:B------:R-:W-:-:S02]  /*2b790*/  SEL R77, R213, RZ, !P1 ;  /* 0x000000ffd54d7207 */ /* 0x000fc40004800000 */
[----:B------:R-:W-:-:S03]  /*2b7a0*/  SEL R76, R76, RZ, !P1 ;  /* 0x000000ff4c4c7207 */ /* 0x000fc60004800000 */
[----:B------:R-:W3:Y:S01]  /*2b7b0*/  @P2 LDC R79, c[0x0][0xcec] ;  /* 0x00033b00ff4f2b82 */ /* 0x000ee20000000800 */
[----:B0-----:R-:W-:-:S07]  /*2b7c0*/  @P2 IMAD.HI.U32 R5, R8, R5, RZ ;  /* 0x0000000508052227 */ /* 0x001fce00078e00ff */
[----:B------:R-:W0:Y:S01]  /*2b7d0*/  @P2 LDC R81, c[0x0][0xcf0] ;  /* 0x00033c00ff512b82 */ /* 0x000e220000000800 */
[----:B-1----:R-:W-:Y:S01]  /*2b7e0*/  @P2 SHF.R.U32.HI R4, RZ, R6, R5 ;  /* 0x00000006ff042219 */ /* 0x002fe20000011605 */
[C---:B------:R-:W-:Y:S02]  /*2b7f0*/  IMAD R5, R192.reuse, UR5, R7 ;  /* 0x00000005c0057c24 */ /* 0x040fe4000f8e0207 */
[----:B------:R-:W-:Y:S01]  /*2b800*/  IMAD.WIDE.U32 R6, R192, UR4, R16 ;  /* 0x00000004c0067c25 */ /* 0x000fe2000f8e0010 */
[----:B------:R-:W-:Y:S01]  /*2b810*/  ULDC.64 UR4, c[0x0][0xc98] ;  /* 0x0003260000047ab9 */ /* 0x000fe20000000a00 */
[--C-:B------:R-:W-:Y:S02]  /*2b820*/  SHF.R.S32.HI R13, RZ, 0x1f, R4.reuse ;  /* 0x0000001fff0d7819 */ /* 0x100fe40000011404 */
[----:B------:R-:W-:Y:S02]  /*2b830*/  IMAD.MOV R9, RZ, RZ, -R4 ;  /* 0x000000ffff097224 */ /* 0x000fe400078e0a04 */
[----:B------:R-:W-:-:S02]  /*2b840*/  IMAD.IADD R7, R7, 0x1, R5 ;  /* 0x0000000107077824 */ /* 0x000fc400078e0205 */
[----:B------:R-:W-:Y:S02]  /*2b850*/  IMAD R9, R21, R9, R8 ;  /* 0x0000000915097224 */ /* 0x000fe400078e0208 */
[----:B------:R-:W-:Y:S02]  /*2b860*/  IMAD R8, R76, UR4, RZ ;  /* 0x000000044c087c24 */ /* 0x000fe4000f8e02ff */
[----:B------:R-:W-:Y:S01]  /*2b870*/  IMAD.WIDE.U32 R6, R77, UR4, R6 ;  /* 0x000000044d067c25 */ /* 0x000fe2000f8e0006 */
[----:B------:R-:W-:-:S03]  /*2b880*/  SHF.R.S32.HI R5, RZ, 0x1f, R9 ;  /* 0x0000001fff057819 */ /* 0x000fc60000011409 */
[----:B------:R-:W-:Y:S01]  /*2b890*/  IMAD R8, R77, UR5, R8 ;  /* 0x000000054d087c24 */ /* 0x000fe2000f8e0208 */
[----:B------:R-:W-:Y:S01]  /*2b8a0*/  IADD3 R4, P1, R4, R6, RZ ;  /* 0x0000000604047210 */ /* 0x000fe20007f3e0ff */
[----:B------:R-:W-:Y:S02]  /*2b8b0*/  ULDC.64 UR4, c[0x0][0xc88] ;  /* 0x0003220000047ab9 */ /* 0x000fe40000000a00 */
[----:B------:R-:W-:Y:S01]  /*2b8c0*/  IMAD R6, R5, UR4, RZ ;  /* 0x0000000405067c24 */ /* 0x000fe2000f8e02ff */
[----:B------:R-:W-:-:S03]  /*2b8d0*/  IADD3.X R5, R13, R7, R8, P1, !PT ;  /* 0x000000070d057210 */ /* 0x000fc60000ffe408 */
[C---:B------:R-:W-:Y:S02]  /*2b8e0*/  IMAD R7, R9.reuse, UR5, R6 ;  /* 0x0000000509077c24 */ /* 0x040fe4000f8e0206 */
[----:B------:R-:W-:Y:S01]  /*2b8f0*/  IMAD.WIDE.U32 R4, R9, UR4, R4 ;  /* 0x0000000409047c25 */ /* 0x000fe2000f8e0004 */
[----:B------:R-:W-:-:S03]  /*2b900*/  ULDC.64 UR4, c[0x0][0xc50] ;  /* 0x0003140000047ab9 */ /* 0x000fc60000000a00 */
[----:B------:R-:W-:Y:S01]  /*2b910*/  IMAD.IADD R5, R5, 0x1, R7 ;  /* 0x0000000105057824 */ /* 0x000fe200078e0207 */
[----:B------:R-:W-:-:S04]  /*2b920*/  LEA R10, P1, R4, UR4, 0x2 ;  /* 0x00000004040a7c11 */ /* 0x000fc8000f8210ff */
[----:B------:R-:W-:Y:S01]  /*2b930*/  LEA.HI.X R4, R4, UR5, R5, 0x2, P1 ;  /* 0x0000000504047c11 */ /* 0x000fe200088f1405 */
[----:B------:R-:W-:Y:S01]  /*2b940*/  SHFL.IDX PT, R6, R10, RZ, 0x1c1f ;  /* 0x001c1fff0a067589 */ /* 0x000fe200000e0000 */
[----:B------:R-:W-:Y:S01]  /*2b950*/  VIADD R5, R15, 0x8 ;  /* 0x000000080f057836 */ /* 0x000fe20000000000 */
[----:B------:R-:W-:Y:S02]  /*2b960*/  ULDC.64 UR4, c[0x0][0xba0] ;  /* 0x0002e80000047ab9 */ /* 0x000fe40000000a00 */
[----:B------:R-:W2:Y:S02]  /*2b970*/  SHFL.IDX PT, R7, R4, RZ, 0x1c1f ;  /* 0x001c1fff04077589 */ /* 0x000ea400000e0000 */
[----:B------:R-:W-:Y:S02]  /*2b980*/  ISETP.GE.OR P0, PT, R5, R20, P0 ;  /* 0x000000140500720c */ /* 0x000fe40000706670 */
[----:B--2---:R1:W-:Y:S11]  /*2b990*/  @!P3 ST.E desc[UR42][R6.64], R11 ;  /* 0x0000000b0600b985 */ /* 0x0043f6000c10192a */
[----:B------:R-:W2:Y:S01]  /*2b9a0*/  @!P0 LDL R59, [R1+0x444] ;  /* 0x00044400013b8983 */ /* 0x000ea20000100800 */
[----:B------:R-:W-:-:S03]  /*2b9b0*/  IMAD R5, R223, 0x40, R161 ;  /* 0x00000040df057824 */ /* 0x000fc600078e02a1 */
[----:B------:R-:W-:Y:S01]  /*2b9c0*/  SHFL.IDX PT, R54, R10, 0x1, 0x1c1f ;  /* 0x003c1f000a367f89 */ /* 0x000fe200000e0000 */
[----:B------:R-:W-:-:S03]  /*2b9d0*/  IMAD.WIDE R2, R5, 0x2, R2 ;  /* 0x0000000205027825 */ /* 0x000fc600078e0202 */
[----:B------:R4:W2:Y:S01]  /*2b9e0*/  SHFL.IDX PT, R55, R4, 0x1, 0x1c1f ;  /* 0x003c1f0004377f89 */ /* 0x0008a200000e0000 */
[C---:B------:R-:W-:Y:S02]  /*2b9f0*/  IADD3 R25, P4, R2.reuse, 0x3000, RZ ;  /* 0x0000300002197810 */ /* 0x040fe40007f9e0ff */
[C---:B------:R-:W-:Y:S02]  /*2ba00*/  IADD3 R9, P1, R2.reuse, 0x1000, RZ ;  /* 0x0000100002097810 */ /* 0x040fe40007f3e0ff */
[----:B------:R-:W-:Y:S02]  /*2ba10*/  IADD3 R13, P5, R2, 0x2000, RZ ;  /* 0x00002000020d7810 */ /* 0x000fe40007fbe0ff */
[----:B------:R-:W-:Y:S02]  /*2ba20*/  LOP3.LUT R24, R25, 0x380, RZ, 0xc0, !PT ;  /* 0x0000038019187812 */ /* 0x000fe400078ec0ff */
[----:B------:R-:W-:Y:S02]  /*2ba30*/  LOP3.LUT R8, R9, 0x380, RZ, 0xc0, !PT ;  /* 0x0000038009087812 */ /* 0x000fe400078ec0ff */
[----:B------:R-:W-:-:S02]  /*2ba40*/  LOP3.LUT R12, R13, 0x380, RZ, 0xc0, !PT ;  /* 0x000003800d0c7812 */ /* 0x000fc400078ec0ff */
        /* <DEDUP_REMOVED lines=16> */
[----:B------:R-:W-:Y:S02]  /*2bb50*/  LOP3.LUT R36, R37, 0x380, RZ, 0xc0, !PT ;  /* 0x0000038025247812 */ /* 0x000fe400078ec0ff */
        /* <DEDUP_REMOVED lines=34> */
[C---:B------:R-:W-:Y:S01]  /*2bd80*/  IADD3 R65, P1, R2.reuse, 0xd000, RZ ;  /* 0x0000d00002417810 */ /* 0x040fe20007f3e0ff */
[----:B------:R-:W-:Y:S01]  /*2bd90*/  IMAD.X R73, RZ, RZ, R3, P4 ;  /* 0x000000ffff497224 */ /* 0x000fe200020e0603 */
[C---:B------:R-:W-:Y:S02]  /*2bda0*/  IADD3 R69, P5, R2.reuse, 0xe000, RZ ;  /* 0x0000e00002457810 */ /* 0x040fe40007fbe0ff */
[----:B-1----:R-:W-:Y:S02]  /*2bdb0*/  LOP3.LUT R7, R2, 0x380, RZ, 0xc0, !PT ;  /* 0x0000038002077812 */ /* 0x002fe400078ec0ff */
[----:B----4-:R-:W-:Y:S02]  /*2bdc0*/  LOP3.LUT R4, R5, 0x380, RZ, 0xc0, !PT ;  /* 0x0000038005047812 */ /* 0x010fe400078ec0ff */
[----:B------:R-:W-:-:S02]  /*2bdd0*/  LOP3.LUT R60, R61, 0x380, RZ, 0xc0, !PT ;  /* 0x000003803d3c7812 */ /* 0x000fc400078ec0ff */
[----:B------:R-:W-:Y:S02]  /*2bde0*/  LOP3.LUT R64, R65, 0x380, RZ, 0xc0, !PT ;  /* 0x0000038041407812 */ /* 0x000fe400078ec0ff */
[----:B------:R-:W-:Y:S02]  /*2bdf0*/  LOP3.LUT R68, R69, 0x380, RZ, 0xc0, !PT ;  /* 0x0000038045447812 */ /* 0x000fe400078ec0ff */
[----:B------:R-:W-:Y:S02]  /*2be00*/  SHF.R.U64 R7, R7, 0x3, RZ ;  /* 0x0000000307077819 */ /* 0x000fe400000012ff */
[----:B------:R-:W-:Y:S02]  /*2be10*/  SHF.R.U64 R4, R4, 0x3, RZ ;  /* 0x0000000304047819 */ /* 0x000fe400000012ff */
[----:B------:R-:W-:Y:S02]  /*2be20*/  SHF.R.U64 R60, R60, 0x3, RZ ;  /* 0x000000033c3c7819 */ /* 0x000fe400000012ff */
[----:B------:R-:W-:-:S02]  /*2be30*/  SHF.R.U64 R64, R64, 0x3, RZ ;  /* 0x0000000340407819 */ /* 0x000fc400000012ff */
[----:B------:R-:W-:Y:S02]  /*2be40*/  SHF.R.U64 R68, R68, 0x3, RZ ;  /* 0x0000000344447819 */ /* 0x000fe400000012ff */
[----:B------:R-:W-:Y:S02]  /*2be50*/  LOP3.LUT R2, R7, R2, RZ, 0x3c, !PT ;  /* 0x0000000207027212 */ /* 0x000fe400078e3cff */
[----:B------:R-:W-:Y:S01]  /*2be60*/  LOP3.LUT R60, R60, R61, RZ, 0x3c, !PT ;  /* 0x0000003d3c3c7212 */ /* 0x000fe200078e3cff */
[--C-:B------:R-:W-:Y:S01]  /*2be70*/  IMAD.X R61, RZ, RZ, R3.reuse, P3 ;  /* 0x000000ffff3d7224 */ /* 0x100fe200018e0603 */
[----:B------:R-:W-:Y:S01]  /*2be80*/  LOP3.LUT R64, R64, R65, RZ, 0x3c, !PT ;  /* 0x0000004140407212 */ /* 0x000fe200078e3cff */
[--C-:B------:R-:W-:Y:S01]  /*2be90*/  IMAD.X R65, RZ, RZ, R3.reuse, P1 ;  /* 0x000000ffff417224 */ /* 0x100fe200008e0603 */
[----:B------:R-:W-:Y:S01]  /*2bea0*/  LOP3.LUT R68, R68, R69, RZ, 0x3c, !PT ;  /* 0x0000004544447212 */ /* 0x000fe200078e3cff */
[----:B------:R-:W-:Y:S01]  /*2beb0*/  IMAD.X R69, RZ, RZ, R3, P5 ;  /* 0x000000ffff457224 */ /* 0x000fe200028e0603 */
[----:B------:R-:W-:Y:S01]  /*2bec0*/  LOP3.LUT R72, R4, R5, RZ, 0x3c, !PT ;  /* 0x0000000504487212 */ /* 0x000fe200078e3cff */
[----:B------:R-:W-:-:S02]  /*2bed0*/  IMAD.IADD R78, R224, 0x1, R191 ;  /* 0x00000001e04e7824 */ /* 0x000fc400078e02bf */
[----:B------:R-:W-:Y:S01]  /*2bee0*/  IMAD.IADD R191, R223, 0x1, R191 ;  /* 0x00000001dfbf7824 */ /* 0x000fe200078e02bf */
[----:B------:R-:W-:Y:S01]  /*2bef0*/  BSSY B1, `(.L_x_3766) ;  /* 0x0000056000017945 */ /* 0x000fe20003800000 */
[----:B--2---:R1:W-:Y:S04]  /*2bf00*/  @!P0 ST.E desc[UR42][R54.64], R59 ;  /* 0x0000003b36008985 */ /* 0x0043e8000c10192a */
[----:B------:R2:W5:Y:S04]  /*2bf10*/  LD.E.128 R4, desc[UR42][R2.64] ;  /* 0x0000002a02047980 */ /* 0x000568000c101d00 */
        /* <DEDUP_REMOVED lines=9> */
[----:B------:R-:W-:Y:S01]  /*2bfb0*/  IMAD R17, R0, UR4, RZ ;  /* 0x0000000400117c24 */ /* 0x000fe2000f8e02ff */
[----:B------:R-:W5:Y:S01]  /*2bfc0*/  LD.E.128 R32, desc[UR42][R32.64] ;  /* 0x0000002a20207980 */ /* 0x000f62000c101d00 */
[----:B------:R-:W-:-:S03]  /*2bfd0*/  IMAD.WIDE.U32 R2, R192, UR4, R2 ;  /* 0x00000004c0027c25 */ /* 0x000fc6000f8e0002 */
[----:B------:R-:W5:Y:S01]  /*2bfe0*/  LD.E.128 R36, desc[UR42][R36.64] ;  /* 0x0000002a24247980 */ /* 0x000f62000c101d00 */
[----:B------:R-:W-:Y:S01]  /*2bff0*/  IMAD R17, R192, UR5, R17 ;  /* 0x00000005c0117c24 */ /* 0x000fe2000f8e0211 */
[----:B------:R-:W-:Y:S01]  /*2c000*/  ULDC.64 UR4, c[0x0][0xbf0] ;  /* 0x0002fc0000047ab9 */ /* 0x000fe20000000a00 */
[----:B---3--:R-:W-:Y:S01]  /*2c010*/  @P2 IMAD.HI.U32 R0, R78, R79, RZ ;  /* 0x0000004f4e002227 */ /* 0x008fe200078e00ff */
[----:B------:R-:W5:Y:S03]  /*2c020*/  LD.E.128 R40, desc[UR42][R40.64] ;  /* 0x0000002a28287980 */ /* 0x000f66000c101d00 */
[----:B------:R-:W-:Y:S01]  /*2c030*/  IMAD.IADD R3, R3, 0x1, R17 ;  /* 0x0000000103037824 */ /* 0x000fe200078e0211 */
[----:B------:R-:W5:Y:S01]  /*2c040*/  LD.E.128 R44, desc[UR42][R44.64] ;  /* 0x0000002a2c2c7980 */ /* 0x000f62000c101d00 */
[----:B------:R-:W-:Y:S01]  /*2c050*/  IMAD.MOV.U32 R17, RZ, RZ, R78 ;  /* 0x000000ffff117224 */ /* 0x000fe200078e004e */
[----:B0-----:R-:W-:Y:S01]  /*2c060*/  @P2 SHF.R.U32.HI R17, RZ, R81, R0 ;  /* 0x00000051ff112219 */ /* 0x001fe20000011600 */
[----:B------:R-:W-:Y:S01]  /*2c070*/  IMAD R76, R76, UR4, RZ ;  /* 0x000000044c4c7c24 */ /* 0x000fe2000f8e02ff */
[----:B------:R-:W5:Y:S02]  /*2c080*/  LD.E.128 R48, desc[UR42][R48.64] ;  /* 0x0000002a30307980 */ /* 0x000f64000c101d00 */
[--C-:B------:R-:W-:Y:S01]  /*2c090*/  SHF.R.S32.HI R0, RZ, 0x1f, R17.reuse ;  /* 0x0000001fff007819 */ /* 0x100fe20000011411 */
[----:B------:R-:W-:Y:S01]  /*2c0a0*/  IMAD.MOV R16, RZ, RZ, -R17 ;  /* 0x000000ffff107224 */ /* 0x000fe200078e0a11 */
[----:B-1----:R-:W5:Y:S01]  /*2c0b0*/  LD.E.128 R52, desc[UR42][R52.64] ;  /* 0x0000002a34347980 */ /* 0x002f62000c101d00 */
[----:B------:R-:W-:-:S02]  /*2c0c0*/  IMAD R79, R77, UR5, R76 ;  /* 0x000000054d4f7c24 */ /* 0x000fc4000f8e024c */
[----:B------:R-:W-:Y:S01]  /*2c0d0*/  IMAD.WIDE.U32 R2, R77, UR4, R2 ;  /* 0x000000044d027c25 */ /* 0x000fe2000f8e0002 */
[----:B------:R-:W-:Y:S01]  /*2c0e0*/  ULDC.64 UR4, c[0x0][0xbe0] ;  /* 0x0002f80000047ab9 */ /* 0x000fe20000000a00 */
[----:B------:R-:W5:Y:S02]  /*2c0f0*/  LD.E.128 R56, desc[UR42][R56.64] ;  /* 0x0000002a38387980 */ /* 0x000f64000c101d00 */
[----:B------:R-:W-:Y:S02]  /*2c100*/  IMAD R0, R0, UR4, RZ ;  /* 0x0000000400007c24 */ /* 0x000fe4000f8e02ff */
[----:B------:R-:W-:Y:S01]  /*2c110*/  IMAD R21, R21, R16, R78 ;  /* 0x0000001015157224 */ /* 0x000fe200078e024e */
[----:B------:R-:W5:Y:S01]  /*2c120*/  LD.E.128 R60, desc[UR42][R60.64] ;  /* 0x0000002a3c3c7980 */ /* 0x000f62000c101d00 */
[----:B------:R-:W-:-:S03]  /*2c130*/  IMAD.IADD R3, R3, 0x1, R79 ;  /* 0x0000000103037824 */ /* 0x000fc600078e024f */
[----:B------:R-:W5:Y:S01]  /*2c140*/  LD.E.128 R64, desc[UR42][R64.64] ;  /* 0x0000002a40407980 */ /* 0x000f62000c101d00 */
[----:B------:R-:W-:-:S03]  /*2c150*/  IMAD R77, R17, UR5, R0 ;  /* 0x00000005114d7c24 */ /* 0x000fc6000f8e0200 */
[----:B------:R-:W5:Y:S01]  /*2c160*/  LD.E.128 R68, desc[UR42][R68.64] ;  /* 0x0000002a44447980 */ /* 0x000f62000c101d00 */
[----:B------:R-:W-:-:S03]  /*2c170*/  SHF.R.S32.HI R0, RZ, 0x1f, R21 ;  /* 0x0000001fff007819 */ /* 0x000fc60000011415 */
[----:B------:R-:W5:Y:S01]  /*2c180*/  LD.E.128 R72, desc[UR42][R72.64] ;  /* 0x0000002a48487980 */ /* 0x000f62000c101d00 */
[----:B------:R-:W-:Y:S01]  /*2c190*/  IMAD.WIDE.U32 R2, R17, UR4, R2 ;  /* 0x0000000411027c25 */ /* 0x000fe2000f8e0002 */
[----:B------:R-:W-:Y:S01]  /*2c1a0*/  ULDC.64 UR4, c[0x0][0xbd8] ;  /* 0x0002f60000047ab9 */ /* 0x000fe20000000a00 */
[----:B------:R-:W-:Y:S01]  /*2c1b0*/  ISETP.GE.AND P2, PT, R191, R20, PT ;  /* 0x00000014bf00720c */ /* 0x000fe20003f46270 */
        /* <DEDUP_REMOVED lines=8> */
[----:B------:R-:W-:-:S04]  /*2c240*/  IMAD.WIDE.U32 R2, R21, UR4, R2 ;  /* 0x0000000415027c25 */ /* 0x000fc8000f8e0002 */
[----:B------:R-:W-:Y:S01]  /*2c250*/  IMAD R77, R21, UR5, R0 ;  /* 0x00000005154d7c24 */ /* 0x000fe2000f8e0200 */
[----:B------:R-:W-:Y:S01]  /*2c260*/  ULDC.64 UR4, c[0x0][0xb80] ;  /* 0x0002e00000047ab9 */ /* 0x000fe20000000a00 */
[----:B------:R-:W-:Y:S01]  /*2c270*/  VIADD R0, R144, 0x32420 ;  /* 0x0003242090007836 */ /* 0x000fe20000000000 */
[C---:B------:R-:W-:Y:S01]  /*2c280*/  LEA R21, P3, R2.reuse, UR4, 0x1 ;  /* 0x0000000402157c11 */ /* 0x040fe2000f8608ff */
[----:B------:R-:W-:Y:S02]  /*2c290*/  IMAD.IADD R3, R3, 0x1, R77 ;  /* 0x0000000103037824 */ /* 0x000fe400078e024d */
[----:B------:R-:W-:Y:S01]  /*2c2a0*/  VIADD R17, R191, 0x20 ;  /* 0x00000020bf117836 */ /* 0x000fe20000000000 */
[----:B------:R-:W-:Y:S01]  /*2c2b0*/  PRMT R0, RZ, 0x654, R0 ;  /* 0x00000654ff007816 */ /* 0x000fe20000000000 */
[----:B0-----:R0:W1:Y:S01]  /*2c2c0*/  SHFL.IDX PT, R78, R21, RZ, 0x181f ;  /* 0x00181fff154e7589 */ /* 0x00106200000e0000 */
[----:B------:R-:W-:Y:S02]  /*2c2d0*/  LEA.HI.X R80, R2, UR5, R3, 0x1, P3 ;  /* 0x0000000502507c11 */ /* 0x000fe400098f0c03 */
[-C--:B------:R-:W-:Y:S01]  /*2c2e0*/  ISETP.GE.AND P1, PT, R17, R20.reuse, PT ;  /* 0x000000141100720c */ /* 0x080fe20003f26270 */
[----:B------:R-:W-:Y:S01]  /*2c2f0*/  VIADD R17, R191, 0x40 ;  /* 0x00000040bf117836 */ /* 0x000fe20000000000 */
[----:B------:R2:W-:Y:S04]  /*2c300*/  SYNCS.ARRIVE.TRANS64.RED.A1T0 RZ, [R0+URZ], RZ ;  /* 0x000000ff00ff79a7 */ /* 0x0005e8000810043f */
[----:B------:R-:W-:Y:S01]  /*2c310*/  ISETP.GE.AND P0, PT, R17, R20, PT ;  /* 0x000000141100720c */ /* 0x000fe20003f06270 */
[----:B--2---:R0:W2:Y:S01]  /*2c320*/  SHFL.IDX PT, R0, R80, RZ, 0x181f ;  /* 0x00181fff50007589 */ /* 0x0040a200000e0000 */
[----:B------:R-:W-:Y:S11]  /*2c330*/  @P2 BRA `(.L_x_3767) ;  /* 0x0000000000442947 */ /* 0x000ff60003800000 */
[----:B------:R-:W-:Y:S02]  /*2c340*/  ULDC UR4, c[0x0][0xbc8] ;  /* 0x0002f20000047ab9 */ /* 0x000fe40000000800 */
[----:B------:R-:W-:Y:S02]  /*2c350*/  ISETP.GE.AND P2, PT, R161, UR4, PT ;  /* 0x00000004a1007c0c */ /* 0x000fe4000bf46270 */
[----:B------:R-:W-:Y:S02]  /*2c360*/  ISETP.GE.AND P3, PT, R163, UR4, PT ;  /* 0x00000004a3007c0c */ /* 0x000fe4000bf66270 */
[----:B------:R-:W-:-:S09]  /*2c370*/  ISETP.GE.AND P4, PT, R162, UR4, PT ;  /* 0x00000004a2007c0c */ /* 0x000fd2000bf86270 */
[----:B-1----:R-:W-:-:S04]  /*2c380*/  @!P2 LEA R2, P5, R161, R78, 0x1 ;  /* 0x0000004ea102a211 */ /* 0x002fc800078a08ff */
[----:B--2---:R-:W-:Y:S02]  /*2c390*/  @!P2 LEA.HI.X R3, R161, R0, R218, 0x1, P5 ;  /* 0x00000000a103a211 */ /* 0x004fe400028f0cda */
        /* <DEDUP_REMOVED lines=11> */
.L_x_3767:
[----:B------:R-:W-:Y:S05]  /*2c450*/  BSYNC B1 ;  /* 0x0000000000017941 */ /* 0x000fea0003800000 */
.L_x_3766:
        /* <DEDUP_REMOVED lines=11> */
[----:B-----5:R-:W-:-:S03]  /*2c510*/  @!P3 LEA R4, P5, R163, R16, 0x1 ;  /* 0x00000010a304b211 */ /* 0x020fc600078a08ff */
        /* <DEDUP_REMOVED lines=9> */
.L_x_3769:
[----:B------:R-:W-:Y:S05]  /*2c5b0*/  BSYNC B1 ;  /* 0x0000000000017941 */ /* 0x000fea0003800000 */
.L_x_3768:
        /* <DEDUP_REMOVED lines=10> */
[----:B------:R-:W-:Y:S02]  /*2c660*/  @!P2 LEA R4, P4, R163, R8, 0x1 ;  /* 0x00000008a304a211 */ /* 0x000fe400078808ff */
        /* <DEDUP_REMOVED lines=10> */
.L_x_3771:
[----:B------:R-:W-:Y:S05]  /*2c710*/  BSYNC B1 ;  /* 0x0000000000017941 */ /* 0x000fea0003800000 */
.L_x_3770:
[----:B0-----:R-:W-:Y:S01]  /*2c720*/  VIADD R3, R191, 0x60 ;  /* 0x00000060bf037836 */ /* 0x001fe20000000000 */
[----:B--2-4-:R-:W2:Y:S04]  /*2c730*/  SHFL.IDX PT, R80, R80, 0x3, 0x181f ;  /* 0x00781f0050507f89 */ /* 0x014ea800000e0000 */
[----:B------:R-:W-:Y:S01]  /*2c740*/  ISETP.GE.AND P0, PT, R3, R20, PT ;  /* 0x000000140300720c */ /* 0x000fe20003f06270 */
[----:B------:R-:W4:-:S12]  /*2c750*/  SHFL.IDX PT, R21, R21, 0x3, 0x181f ;  /* 0x00781f0015157f89 */ /* 0x000f1800000e0000 */
[----:B------:R-:W-:Y:S05]  /*2c760*/  @P0 BRA `(.L_x_3772) ;  /* 0x0000000c00980947 */ /* 0x000fea0003800000 */
[----:B------:R-:W-:Y:S02]  /*2c770*/  ULDC UR4, c[0x0][0xbc8] ;  /* 0x0002f20000047ab9 */ /* 0x000fe40000000800 */
[----:B------:R-:W-:Y:S02]  /*2c780*/  ISETP.GE.AND P3, PT, R161, UR4, PT ;  /* 0x00000004a1007c0c */ /* 0x000fe4000bf66270 */
[----:B------:R-:W-:Y:S02]  /*2c790*/  ISETP.GE.AND P4, PT, R163, UR4, PT ;  /* 0x00000004a3007c0c */ /* 0x000fe4000bf86270 */
[----:B------:R-:W-:-:S09]  /*2c7a0*/  ISETP.GE.AND P5, PT, R162, UR4, PT ;  /* 0x00000004a2007c0c */ /* 0x000fd2000bfa6270 */
[-C--:B----4-:R-:W-:Y:S02]  /*2c7b0*/  @!P3 LEA R2, P0, R161, R21.reuse, 0x1 ;  /* 0x00000015a102b211 */ /* 0x090fe400078008ff */
[-C--:B------:R-:W-:Y:S02]  /*2c7c0*/  @!P4 LEA R4, P1, R163, R21.reuse, 0x1 ;  /* 0x00000015a304c211 */ /* 0x080fe400078208ff */
[C---:B------:R-:W-:Y:S02]  /*2c7d0*/  @!P5 LEA R6, P2, R162.reuse, R21, 0x1 ;  /* 0x00000015a206d211 */ /* 0x040fe400078408ff */
[-C--:B--2---:R-:W-:Y:S02]  /*2c7e0*/  @!P3 LEA.HI.X R3, R161, R80.reuse, R218, 0x1, P0 ;  /* 0x00000050a103b211 */ /* 0x084fe400000f0cda */
        /* <DEDUP_REMOVED lines=11> */
.L_x_3764:
[----:B------:R-:W-:Y:S01]  /*2c8a0*/  ULDC.64 UR4, c[0x0][0xd00] ;  /* 0x0003400000047ab9 */ /* 0x000fe20000000a00 */
[----:B-----5:R-:W2:Y:S01]  /*2c8b0*/  LDC.64 R2, c[0x0][0xd00] ;  /* 0x00034000ff027b82 */ /* 0x020ea20000000a00 */
[----:B------:R-:W-:Y:S01]  /*2c8c0*/  ISETP.NE.U32.AND P0, PT, RZ, UR4, PT ;  /* 0x00000004ff007c0c */ /* 0x000fe2000bf05070 */
[----:B------:R-:W-:-:S03]  /*2c8d0*/  IMAD.MOV.U32 R0, RZ, RZ, RZ ;  /* 0x000000ffff007224 */ /* 0x000fc600078e00ff */
[----:B------:R-:W-:Y:S01]  /*2c8e0*/  ISETP.NE.AND.EX P0, PT, RZ, UR5, PT, P0 ;  /* 0x00000005ff007c0c */ /* 0x000fe2000bf05300 */
[----:B------:R-:W-:Y:S02]  /*2c8f0*/  ULDC.64 UR4, c[0x0][0xd08] ;  /* 0x0003420000047ab9 */ /* 0x000fe40000000a00 */
[----:B------:R-:W-:Y:S01]  /*2c900*/  ISETP.NE.U32.AND P1, PT, RZ, UR4, PT ;  /* 0x00000004ff007c0c */ /* 0x000fe2000bf25070 */
[----:B------:R-:W3:Y:S03]  /*2c910*/  LDC R21, c[0x0][0xce8] ;  /* 0x00033a00ff157b82 */ /* 0x000ee60000000800 */
[----:B------:R-:W-:Y:S01]  /*2c920*/  ISETP.NE.AND.EX P1, PT, RZ, UR5, PT, P1 ;  /* 0x00000005ff007c0c */ /* 0x000fe2000bf25310 */
[----:B--2---:R-:W-:-:S12]  /*2c930*/  IMAD.WIDE R2, R213, 0x4, R2 ;  /* 0x00000004d5027825 */ /* 0x004fd800078e0202 */
[----:B------:R-:W2:Y:S01]  /*2c940*/  @P1 LDC.64 R4, c[0x0][0xd08] ;  /* 0x00034200ff041b82 */ /* 0x000ea20000000a00 */
[----:B------:R-:W-:Y:S02]  /*2c950*/  ULDC UR4, c[0x0][0xb88] ;  /* 0x0002e20000047ab9 */ /* 0x000fe40000000800 */
[----:B------:R-:W-:Y:S01]  /*2c960*/  IMAD.U32 R6, RZ, RZ, UR4 ;  /* 0x00000004ff067e24 */ /* 0x000fe2000f8e00ff */
[----:B------:R4:W5:Y:S01]  /*2c970*/  @P0 LDG.E R0, desc[UR42][R2.64] ;  /* 0x0000002a02000981 */ /* 0x000962000c1e1900 */
[----:B--2---:R-:W-:-:S05]  /*2c980*/  @P1 IMAD.WIDE R4, R213, 0x4, R4 ;  /* 0x00000004d5041825 */ /* 0x004fca00078e0204 */
[----:B------:R4:W5:Y:S01]  /*2c990*/  @P1 LDG.E R6, desc[UR42][R4.64] ;  /* 0x0000002a04061981 */ /* 0x000962000c1e1900 */
[----:B---3--:R-:W-:Y:S02]  /*2c9a0*/  ISETP.NE.AND P2, PT, R21, 0x1, PT ;  /* 0x000000011500780c */ /* 0x008fe40003f45270 */
[----:B------:R-:W-:Y:S02]  /*2c9b0*/  ISETP.GE.AND P3, PT, R222, 0x80, PT ;  /* 0x00000080de00780c */ /* 0x000fe40003f66270 */
[----:B------:R-:W-:-:S09]  /*2c9c0*/  SHF.R.S32.HI R7, RZ, 0x1f, R213 ;  /* 0x0000001fff077819 */ /* 0x000fd200000114d5 */
[----:B------:R-:W2:Y:S01]  /*2c9d0*/  @P2 LDC R25, c[0x0][0xcec] ;  /* 0x00033b00ff192b82 */ /* 0x000ea20000000800 */
[----:B----4-:R-:W-:Y:S05]  /*2c9e0*/  @P1 BRA `(.L_x_3773) ;  /* 0x0000000000101947 */ /* 0x010fea0003800000 */
[----:B------:R-:W-:Y:S05]  /*2c9f0*/  @!P0 BRA `(.L_x_3773) ;  /* 0x00000000000c8947 */ /* 0x000fea0003800000 */
[----:B------:R-:W3:Y:S04]  /*2ca00*/  LDG.E R5, desc[UR42][R2.64] ;  /* 0x0000002a02057981 */ /* 0x000ee8000c1e1900 */
[----:B-----5:R-:W3:Y:S02]  /*2ca10*/  LDG.E R6, desc[UR42][R2.64+0x4] ;  /* 0x0000042a02067981 */ /* 0x020ee4000c1e1900 */
[----:B---3--:R-:W-:-:S07]  /*2ca20*/  IMAD.IADD R6, R6, 0x1, -R5 ;  /* 0x0000000106067824 */ /* 0x008fce00078e0a05 */
.L_x_3773:
        /* <DEDUP_REMOVED lines=9> */
[----:B---3--:R-:W-:-:S04]  /*2cac0*/  IADD3 R8, R191, -0x80, R3 ;  /* 0xffffff80bf087810 */ /* 0x008fc80007ffe003 */
        /* <DEDUP_REMOVED lines=19> */
[----:B------:R-:W-:-:S04]  /*2cc00*/  IMAD.MOV R7, RZ, RZ, -R5 ;  /* 0x000000ffff077224 */ /* 0x000fc800078e0a05 */
[----:B------:R-:W-:Y:S01]  /*2cc10*/  IMAD R7, R9, R7, R8 ;  /* 0x0000000709077224 */ /* 0x000fe200078e0208 */
[----:B------:R-:W-:Y:S01]  /*2cc20*/  SHF.R.S32.HI R9, RZ, 0x1f, R5 ;  /* 0x0000001fff097819 */ /* 0x000fe20000011405 */
[----:B------:R-:W-:Y:S01]  /*2cc30*/  IMAD R8, R13, UR5, R4 ;  /* 0x000000050d087c24 */ /* 0x000fe2000f8e0204 */
[----:B------:R-:W-:Y:S02]  /*2cc40*/  ULDC.64 UR4, c[0x0][0xc88] ;  /* 0x0003220000047ab9 */ /* 0x000fe40000000a00 */
        /* <DEDUP_REMOVED lines=11> */
.L_x_3775:
[----:B------:R-:W-:Y:S05]  /*2cd00*/  BSYNC B1 ;  /* 0x0000000000017941 */ /* 0x000fea0003800000 */
.L_x_3774:
[----:B------:R-:W4:Y:S01]  /*2cd10*/  @P2 LDC R9, c[0x0][0xcf0] ;  /* 0x00033c00ff092b82 */ /* 0x000f220000000800 */
[----:B------:R-:W-:Y:S01]  /*2cd20*/  ULDC.64 UR4, c[0x0][0xba0] ;  /* 0x0002e80000047ab9 */ /* 0x000fe20000000a00 */
[----:B------:R-:W-:Y:S02]  /*2cd30*/  IMAD.IADD R8, R224, 0x1, R191 ;  /* 0x00000001e0087824 */ /* 0x000fe400078e02bf */
[----:B---3--:R-:W-:-:S04]  /*2cd40*/  IMAD R3, R11, UR4, RZ ;  /* 0x000000040b037c24 */ /* 0x008fc8000f8e02ff */
[C---:B------:R-:W-:Y:S02]  /*2cd50*/  IMAD R5, R0.reuse, UR5, R3 ;  /* 0x0000000500057c24 */ /* 0x040fe4000f8e0203 */
[----:B------:R-:W-:Y:S01]  /*2cd60*/  IMAD.WIDE.U32 R2, R0, UR4, RZ ;  /* 0x0000000400027c25 */ /* 0x000fe2000f8e00ff */
[----:B------:R-:W-:-:S03]  /*2cd70*/  ULDC.64 UR4, c[0x0][0xbe8] ;  /* 0x0002fa0000047ab9 */ /* 0x000fc60000000a00 */
[----:B------:R-:W-:Y:S02]  /*2cd80*/  IMAD.IADD R3, R3, 0x1, R5 ;  /* 0x0000000103037824 */ /* 0x000fe400078e0205 */
[----:B------:R-:W-:Y:S02]  /*2cd90*/  IMAD R5, R10, UR4, RZ ;  /* 0x000000040a057c24 */ /* 0x000fe4000f8e02ff */
[----:B--2---:R-:W-:-:S04]  /*2cda0*/  @P2 IMAD.HI.U32 R0, R8, R25, RZ ;  /* 0x0000001908002227 */ /* 0x004fc800078e00ff */
        /* <DEDUP_REMOVED lines=31> */
.L_x_4002:
[----:B------:R-:W-:Y:S01]  /*2cfa0*/  IMAD R21, R6, R21, RZ ;  /* 0x0000001506157224 */ /* 0x000fe200078e02ff */
[----:B------:R-:W-:Y:S01]  /*2cfb0*/  BSSY B1, `(.L_x_3777) ;  /* 0x0000015000017945 */ /* 0x000fe20003800000 */
[----:B------:R-:W-:-:S05]  /*2cfc0*/  IMAD.IADD R6, R223, 0x1, R191 ;  /* 0x00000001df067824 */ /* 0x000fca00078e02bf */
[----:B------:R-:W-:-:S13]  /*2cfd0*/  ISETP.GE.AND P0, PT, R6, R21, PT ;  /* 0x000000150600720c */ /* 0x000fda0003f06270 */
[----:B------:R-:W-:Y:S05]  /*2cfe0*/  @P0 BRA `(.L_x_3778) ;  /* 0x0000000000440947 */ /* 0x000fea0003800000 */
[----:B------:R-:W-:Y:S02]  /*2cff0*/  ULDC UR4, c[0x0][0xbc8] ;  /* 0x0002f20000047ab9 */ /* 0x000fe40000000800 */
[----:B------:R-:W-:Y:S02]  /*2d000*/  ISETP.GE.AND P3, PT, R161, UR4, PT ;  /* 0x00000004a1007c0c */ /* 0x000fe4000bf66270 */
[----:B------:R-:W-:Y:S02]  /*2d010*/  ISETP.GE.AND P2, PT, R163, UR4, PT ;  /* 0x00000004a3007c0c */ /* 0x000fe4000bf46270 */
[----:B------:R-:W-:Y:S02]  /*2d020*/  ISETP.GE.AND P1, PT, R162, UR4, PT ;  /* 0x00000004a2007c0c */ /* 0x000fe4000bf26270 */
[----:B------:R-:W-:-:S07]  /*2d030*/  ISETP.GE.AND P0, PT, R164, UR4, PT ;  /* 0x00000004a4007c0c */ /* 0x000fce000bf06270 */
[-C--:B----4-:R-:W-:Y:S02]  /*2d040*/  @!P3 LEA R4, P5, R161, R14.reuse, 0x1 ;  /* 0x0000000ea104b211 */ /* 0x090fe400078a08ff */
[----:B------:R-:W-:Y:S02]  /*2d050*/  @!P2 LEA R8, P4, R163, R14, 0x1 ;  /* 0x0000000ea308a211 */ /* 0x000fe400078808ff */
        /* <DEDUP_REMOVED lines=10> */
.L_x_3778:
[----:B------:R-:W-:Y:S05]  /*2d100*/  BSYNC B1 ;  /* 0x0000000000017941 */ /* 0x000fea0003800000 */
.L_x_3777:
[----:B------:R-:W-:-:S03]  /*2d110*/  UMOV UR4, 0xffffffff ;  /* 0xffffffff00047882 */ /* 0x000fc60000000000 */
[----:B------:R-:W-:Y:S05]  /*2d120*/  BRA.DIV UR4, `(.L_x_3779) ;  /* 0x000000a204347947 */ /* 0x000fea000b800000 */
[----:B---3--:R3:W0:Y:S04]  /*2d130*/  SHFL.IDX PT, R0, R3, 0x1, 0x181f ;  /* 0x00381f0003007f89 */ /* 0x00862800000e0000 */
[----:B----4-:R3:W4:Y:S02]  /*2d140*/  SHFL.IDX PT, R14, R2, 0x1, 0x181f ;  /* 0x00381f00020e7f89 */ /* 0x01072400000e0000 */
.L_x_4006:
[----:B------:R-:W-:Y:S01]  /*2d150*/  VIADD R4, R6, 0x20 ;  /* 0x0000002006047836 */ /* 0x000fe20000000000 */
[----:B------:R-:W-:Y:S04]  /*2d160*/  BSSY B1, `(.L_x_3780) ;  /* 0x0000014000017945 */ /* 0x000fe80003800000 */
        /* <DEDUP_REMOVED lines=9> */
[----:B0-----:R-:W-:Y:S02]  /*2d200*/  @!P3 LEA.HI.X R5, R161, R0, R218, 0x1, P5 ;  /* 0x00000000a105b211 */ /* 0x001fe400028f0cda */
        /* <DEDUP_REMOVED lines=9> */
.L_x_3781:
[----:B------:R-:W-:Y:S05]  /*2d2a0*/  BSYNC B1 ;  /* 0x0000000000017941 */ /* 0x000fea0003800000 */
.L_x_3780:
[----:B------:R-:W-:-:S03]  /*2d2b0*/  UMOV UR4, 0xffffffff ;  /* 0xffffffff00047882 */ /* 0x000fc60000000000 */
[----:B------:R-:W-:Y:S05]  /*2d2c0*/  BRA.DIV UR4, `(.L_x_3782) ;  /* 0x000000a204147947 */ /* 0x000fea000b800000 */
[----:B0-----:R0:W0:Y:S04]  /*2d2d0*/  SHFL.IDX PT, R0, R3, 0x2, 0x181f ;  /* 0x00581f0003007f89 */ /* 0x00102800000e0000 */
[----:B----4-:R4:W0:Y:S02]  /*2d2e0*/  SHFL.IDX PT, R14, R2, 0x2, 0x181f ;  /* 0x00581f00020e7f89 */ /* 0x01082400000e0000 */
.L_x_4010:
        /* <DEDUP_REMOVED lines=9> */
[-C--:B0-----:R-:W-:Y:S02]  /*2d380*/  @!P3 LEA R4, P5, R161, R14.reuse, 0x1 ;  /* 0x0000000ea104b211 */ /* 0x081fe400078a08ff */
[----:B------:R-:W-:Y:S02]  /*2d390*/  @!P2 LEA R8, P4, R163, R14, 0x1 ;  /* 0x0000000ea308a211 */ /* 0x000fe400078808ff */
[----:B------:R-:W-:Y:S02]  /*2d3a0*/  @!P3 LEA.HI.X R5, R161, R0, R218, 0x1, P5 ;  /* 0x00000000a105b211 */ /* 0x000fe400028f0cda */
        /* <DEDUP_REMOVED lines=9> */
.L_x_3784:
[----:B------:R-:W-:Y:S05]  /*2d440*/  BSYNC B1 ;  /* 0x0000000000017941 */ /* 0x000fea0003800000 */
.L_x_3783:
[----:B------:R-:W-:-:S03]  /*2d450*/  UMOV UR4, 0xffffffff ;  /* 0xffffffff00047882 */ /* 0x000fc60000000000 */
[----:B------:R-:W-:Y:S05]  /*2d460*/  BRA.DIV UR4, `(.L_x_3785) ;  /* 0x0000009e04f47947 */ /* 0x000fea000b800000 */
[----:B0-----:R0:W0:Y:S04]  /*2d470*/  SHFL.IDX PT, R0, R3, 0x3, 0x181f ;  /* 0x00781f0003007f89 */ /* 0x00102800000e0000 */
[----:B------:R0:W0:Y:S02]  /*2d480*/  SHFL.IDX PT, R14, R2, 0x3, 0x181f ;  /* 0x00781f00020e7f89 */ /* 0x00002400000e0000 */
.L_x_4014:
[----:B0-234-:R-:W-:-:S05]  /*2d490*/  VIADD R2, R6, 0x60 ;  /* 0x0000006006027836 */ /* 0x01dfca0000000000 */
[----:B------:R-:W-:-:S13]  /*2d4a0*/  ISETP.GE.AND P0, PT, R2, R21, PT ;  /* 0x000000150200720c */ /* 0x000fda0003f06270 */
[----:B------:R-:W-:Y:S05]  /*2d4b0*/  @P0 BRA `(.L_x_3772) ;  /* 0x0000000000440947 */ /* 0x000fea0003800000 */
[----:B------:R-:W-:Y:S02]  /*2d4c0*/  ULDC UR4, c[0x0][0xbc8] ;  /* 0x0002f20000047ab9 */ /* 0x000fe40000000800 */
[----:B------:R-:W-:Y:S02]  /*2d4d0*/  ISETP.GE.AND P3, PT, R161, UR4, PT ;  /* 0x00000004a1007c0c */ /* 0x000fe4000bf66270 */
[----:B------:R-:W-:Y:S02]  /*2d4e0*/  ISETP.GE.AND P2, PT, R163, UR4, PT ;  /* 0x00000004a3007c0c */ /* 0x000fe4000bf46270 */
[----:B------:R-:W-:Y:S02]  /*2d4f0*/  ISETP.GE.AND P1, PT, R162, UR4, PT ;  /* 0x00000004a2007c0c */ /* 0x000fe4000bf26270 */
[----:B------:R-:W-:-:S07]  /*2d500*/  ISETP.GE.AND P0, PT, R164, UR4, PT ;  /* 0x00000004a4007c0c */ /* 0x000fce000bf06270 */
[-C--:B------:R-:W-:Y:S02]  /*2d510*/  @!P3 LEA R2, P5, R161, R14.reuse, 0x1 ;  /* 0x0000000ea102b211 */ /* 0x080fe400078a08ff */
        /* <DEDUP_REMOVED lines=11> */
.L_x_3772:
[----:B------:R-:W-:Y:S05]  /*2d5d0*/  BSYNC B0 ;  /* 0x0000000000007941 */ /* 0x000fea0003800000 */
.L_x_3763:
[----:B------:R-:W-:Y:S02]  /*2d5e0*/  ULDC UR4, c[0x0][0xd3c] ;  /* 0x00034f0000047ab9 */ /* 0x000fe40000000800 */
[----:B-1----:R-:W-:-:S13]  /*2d5f0*/  ISETP.GE.AND P0, PT, R123, UR4, PT ;  /* 0x000000047b007c0c */ /* 0x002fda000bf06270 */
[----:B------:R-:W-:Y:S05]  /*2d600*/  @!P0 BRA `(.L_x_3786) ;  /* 0xfffffd3800f48947 */ /* 0x000fea000383ffff */
[----:B------:R-:W-:Y:S05]  /*2d610*/  BRA `(.L_x_3567) ;  /* 0x0000008c00607947 */ /* 0x000fea0003800000 */
.L_x_3565:
[----:B------:R-:W-:-:S08]  /*2d620*/  NOP ;  /* 0x0000000000007918 */ /* 0x000fd00000000000 */
[----:B------:R-:W0:-:S00]  /*2d630*/  USETMAXREG.DEALLOC.CTAPOOL 0x18 ;  /* 0x00000018000079c8 */ /* 0x000e0000080e0500 */
        /* <DEDUP_REMOVED lines=16> */
.L_x_3787:
        /* <DEDUP_REMOVED lines=42> */
.L_x_3793:
        /* <DEDUP_REMOVED lines=12> */
.L_x_3792:
[----:B------:R-:W-:Y:S05]  /*2daa0*/  BSYNC B0 ;  /* 0x0000000000007941 */ /* 0x000fea0003800000 */
.L_x_3791:
        /* <DEDUP_REMOVED lines=21> */
.L_x_3789:
        /* <DEDUP_REMOVED lines=20> */
.L_x_3794:
        /* <DEDUP_REMOVED lines=56> */
.L_x_3790:
[----:B------:R-:W-:Y:S02]  /*2e0c0*/  IMAD.MOV.U32 R17, RZ, RZ, RZ ;  /* 0x000000ffff117224 */ /* 0x000fe400078e00ff */
[----:B------:R-:W-:Y:S02]  /*2e0d0*/  IMAD.U32 R16, RZ, RZ, UR6 ;  /* 0x00000006ff107e24 */ /* 0x000fe4000f8e00ff */
[----:B------:R-:W-:-:S07]  /*2e0e0*/  IMAD.MOV.U32 R18, RZ, RZ, RZ ;  /* 0x000000ffff127224 */ /* 0x000fce00078e00ff */
.L_x_3795:
[----:B------:R-:W-:-:S13]  /*2e0f0*/  ISETP.NE.AND P0, PT, R0, RZ, PT ;  /* 0x000000ff0000720c */ /* 0x000fda0003f05270 */
[----:B------:R-:W1:Y:S01]  /*2e100*/  @!P0 S2R R3, SR_CgaCtaId ;  /* 0x0000000000038919 */ /* 0x000e620000008800 */
[----:B------:R-:W-:-:S04]  /*2e110*/  @!P0 MOV R0, 0x400 ;  /* 0x0000040000008802 */ /* 0x000fc80000000f00 */
[----:B-1----:R-:W-:-:S05]  /*2e120*/  @!P0 LEA R0, R3, R0, 0x18 ;  /* 0x0000000003008211 */ /* 0x002fca00078ec0ff */
[----:B------:R1:W-:Y:S01]  /*2e130*/  @!P0 STS.128 [R0+0x324d0], R16 ;  /* 0x0324d01000008388 */ /* 0x0003e20000000c00 */
[----:B------:R-:W-:Y:S06]  /*2e140*/  BAR.ARV 0x5, 0x180 ;  /* 0x0146000000007b1d */ /* 0x000fec0000002000 */
.L_x_3788:
        /* <DEDUP_REMOVED lines=11> */
[----:B------:R-:W-:Y:S01]  /*2e200*/  STL [R1+0x4d4], RZ ;  /* 0x0004d4ff01007387 */ /* 0x000fe20000100800 */
[----:B------:R-:W-:Y:S01]  /*2e210*/  ULDC.64 UR40, c[0x0][0x198] ;  /* 0x0000660000287ab9 */ /* 0x000fe20000000a00 */
[----:B------:R-:W-:Y:S02]  /*2e220*/  ULDC UR39, c[0x0][0xc] ;  /* 0x0000030000277ab9 */ /* 0x000fe40000000800 */
[----:B------:R-:W-:Y:S04]  /*2e230*/  STL [R1+0x468], RZ ;  /* 0x000468ff01007387 */ /* 0x000fe80000100800 */
        /* <DEDUP_REMOVED lines=17> */
[----:B------:R2:W-:Y:S01]  /*2e350*/  STL [R1+0x478], R2 ;  /* 0x0004780201007387 */ /* 0x0005e20000100800 */
[----:B0-----:R-:W-:Y:S01]  /*2e360*/  IMAD.MOV.U32 R4, RZ, RZ, 0x1 ;  /* 0x00000001ff047424 */ /* 0x001fe200078e00ff */
[----:B-1----:R-:W-:-:S04]  /*2e370*/  LOP3.LUT R3, R0, 0x40, RZ, 0xfc, !PT ;  /* 0x0000004000037812 */ /* 0x002fc800078efcff */
[----:B------:R0:W-:Y:S01]  /*2e380*/  STL [R1+0x474], R4 ;  /* 0x0004740401007387 */ /* 0x0001e20000100800 */
[C---:B--2---:R-:W-:Y:S02]  /*2e390*/  LOP3.LUT R2, R0.reuse, 0x80, RZ, 0xfc, !PT ;  /* 0x0000008000027812 */ /* 0x044fe400078efcff */
[----:B------:R-:W-:-:S07]  /*2e3a0*/  LOP3.LUT R0, R0, 0xc0, RZ, 0xfc, !PT ;  /* 0x000000c000007812 */ /* 0x000fce00078efcff */
.L_x_3958:
[----:B------:R-:W-:Y:S05]  /*2e3b0*/  YIELD ;  /* 0x0000000000007946 */ /* 0x000fea0003800000 */
[----:B------:R-:W-:Y:S01]  /*2e3c0*/  ULDC.64 UR4, c[0x0][0xb20] ;  /* 0x0002c80000047ab9 */ /* 0x000fe20000000a00 */
[----:B---3--:R-:W-:Y:S02]  /*2e3d0*/  CS2R R6, SRZ ;  /* 0x0000000000067805 */ /* 0x008fe4000001ff00 */
[----:B------:R-:W-:Y:S01]  /*2e3e0*/  ISETP.NE.U32.AND P0, PT, RZ, UR4, PT ;  /* 0x00000004ff007c0c */ /* 0x000fe2000bf05070 */
[----:B-1----:R-:W1:Y:S01]  /*2e3f0*/  LDC.64 R12, c[0x0][0xaf8] ;  /* 0x0002be00ff0c7b82 */ /* 0x002e620000000a00 */
[----:B------:R-:W-:Y:S01]  /*2e400*/  ULDC.64 UR6, c[0x0][0xb00] ;  /* 0x0002c00000067ab9 */ /* 0x000fe20000000a00 */
[----:B------:R-:W-:Y:S01]  /*2e410*/  ULDC.64 UR8, c[0x0][0xb08] ;  /* 0x0002c20000087ab9 */ /* 0x000fe20000000a00 */
[----:B------:R-:W-:Y:S01]  /*2e420*/  ISETP.NE.AND.EX P0, PT, RZ, UR5, PT, P0 ;  /* 0x00000005ff007c0c */ /* 0x000fe2000bf05300 */
[----:B------:R-:W-:-:S04]  /*2e430*/  ULDC.64 UR4, c[0x0][0xb10] ;  /* 0x0002c40000047ab9 */ /* 0x000fc80000000a00 */
[----:B0-----:R-:W0:Y:S08]  /*2e440*/  LDC.64 R4, c[0x0][0xb00] ;  /* 0x0002c000ff047b82 */ /* 0x001e300000000a00 */
[----:B------:R-:W2:Y:S02]  /*2e450*/  @P0 LDC.64 R2, c[0x0][0xb20] ;  /* 0x0002c800ff020b82 */ /* 0x000ea40000000a00 */
[----:B--2---:R-:W-:-:S05]  /*2e460*/  @P0 IMAD.WIDE R2, R19, 0x4, R2 ;  /* 0x0000000413020825 */ /* 0x004fca00078e0202 */
        /* <DEDUP_REMOVED lines=9> */
[----:B--2---:R-:W1:Y:S01]  /*2e500*/  LDC.64 R2, c[0x0][0xb08] ;  /* 0x0002c200ff027b82 */ /* 0x004e620000000a00 */
[----:B------:R-:W-:-:S02]  /*2e510*/  IMAD.MOV.U32 R0, RZ, RZ, RZ ;  /* 0x000000ffff007224 */ /* 0x000fc400078e00ff */
[----:B------:R-:W-:Y:S01]  /*2e520*/  ISETP.NE.AND.EX P3, PT, RZ, UR5, PT, P1 ;  /* 0x00000005ff007c0c */ /* 0x000fe2000bf65310 */
[----:B0-----:R-:W-:-:S04]  /*2e530*/  IMAD.WIDE R4, R19, 0x4, R4 ;  /* 0x0000000413047825 */ /* 0x001fc800078e0204 */
[----:B------:R-:W0:Y:S01]  /*2e540*/  @P0 LDC.64 R10, c[0x0][0xb10] ;  /* 0x0002c400ff0a0b82 */ /* 0x000e220000000a00 */
[----:B------:R-:W-:Y:S01]  /*2e550*/  ULDC UR4, c[0x0][0x288] ;  /* 0x0000a20000047ab9 */ /* 0x000fe20000000800 */
[----:B------:R-:W-:Y:S02]  /*2e560*/  ISETP.NE.AND.EX P1, PT, RZ, UR7, PT, P2 ;  /* 0x00000007ff007c0c */ /* 0x000fe4000bf25320 */
[----:B------:R-:W-:-:S04]  /*2e570*/  ISETP.NE.AND.EX P2, PT, RZ, UR9, PT, P4 ;  /* 0x00000009ff007c0c */ /* 0x000fc8000bf45340 */
[----:B------:R-:W2:Y:S07]  /*2e580*/  @P3 LDG.E R7, desc[UR42][R12.64] ;  /* 0x0000002a0c073981 */ /* 0x000eae000c1e1900 */
[----:B------:R-:W5:Y:S01]  /*2e590*/  @P1 LDG.E R8, desc[UR42][R4.64] ;  /* 0x0000002a04081981 */ /* 0x000f62000c1e1900 */
[----:B-1----:R-:W-:-:S05]  /*2e5a0*/  IMAD.WIDE R2, R19, 0x4, R2 ;  /* 0x0000000413027825 */ /* 0x002fca00078e0202 */
[----:B------:R-:W5:Y:S01]  /*2e5b0*/  @P2 LDG.E R0, desc[UR42][R2.64] ;  /* 0x0000002a02002981 */ /* 0x000f62000c1e1900 */
[----:B0-----:R-:W-:-:S03]  /*2e5c0*/  @P0 IMAD.WIDE R10, R19, 0x4, R10 ;  /* 0x00000004130a0825 */ /* 0x001fc600078e020a */
        /* <DEDUP_REMOVED lines=21> */
.L_x_3797:
        /* <DEDUP_REMOVED lines=10> */
.L_x_3798:
[----:B------:R-:W-:Y:S05]  /*2e7c0*/  @!P1 BRA `(.L_x_3799) ;  /* 0x00000000000c9947 */ /* 0x000fea0003800000 */
[----:B------:R-:W2:Y:S04]  /*2e7d0*/  LDG.E R7, desc[UR42][R4.64] ;  /* 0x0000002a04077981 */ /* 0x000ea8000c1e1900 */
[----:B------:R-:W2:Y:S02]  /*2e7e0*/  LDG.E R4, desc[UR42][R4.64+0x4] ;  /* 0x0000042a04047981 */ /* 0x000ea4000c1e1900 */
[----:B--2---:R-:W-:-:S07]  /*2e7f0*/  IMAD.IADD R7, R4, 0x1, -R7 ;  /* 0x0000000104077824 */ /* 0x004fce00078e0a07 */
.L_x_3799:
        /* <DEDUP_REMOVED lines=35> */
.L_x_3802:
[----:B------:R-:W-:-:S13]  /*2ea30*/  ISETP.NE.AND P0, PT, R3, 0x1, PT ;  /* 0x000000010300780c */ /* 0x000fda0003f05270 */
[----:B------:R-:W1:Y:S02]  /*2ea40*/  @P0 LDC.64 R4, c[0x0][0xae0] ;  /* 0x0002b800ff040b82 */ /* 0x000e640000000a00 */
[----:B-1----:R-:W-:-:S05]  /*2ea50*/  @P0 IMAD.HI.U32 R4, R2, R4, RZ ;  /* 0x0000000402040227 */ /* 0x002fca00078e00ff */
[----:B------:R-:W-:-:S07]  /*2ea60*/  @P0 SHF.R.U32.HI R2, RZ, R5, R4 ;  /* 0x00000005ff020219 */ /* 0x000fce0000011604 */
.L_x_3803:
[----:B------:R-:W-:Y:S05]  /*2ea70*/  BSYNC B0 ;  /* 0x0000000000007941 */ /* 0x000fea0003800000 */
.L_x_3801:
[----:B------:R-:W-:-:S05]  /*2ea80*/  IMAD R2, R2, R3, R3 ;  /* 0x0000000302027224 */ /* 0x000fca00078e0203 */
[----:B------:R-:W-:-:S07]  /*2ea90*/  VIMNMX R8, R8, R2, PT ;  /* 0x0000000208087248 */ /* 0x000fce0003fe0100 */
.L_x_3800:
        /* <DEDUP_REMOVED lines=20> */
.L_x_3806:
[----:B------:R-:W-:-:S13]  /*2ebe0*/  ISETP.NE.AND P0, PT, R3, 0x1, PT ;  /* 0x000000010300780c */ /* 0x000fda0003f05270 */
[----:B------:R-:W1:Y:S02]  /*2ebf0*/  @P0 LDC.64 R4, c[0x0][0xae0] ;  /* 0x0002b800ff040b82 */ /* 0x000e640000000a00 */
[----:B-1----:R-:W-:-:S05]  /*2ec00*/  @P0 IMAD.HI.U32 R4, R2, R4, RZ ;  /* 0x0000000402040227 */ /* 0x002fca00078e00ff */
[----:B------:R-:W-:-:S07]  /*2ec10*/  @P0 SHF.R.U32.HI R2, RZ, R5, R4 ;  /* 0x00000005ff020219 */ /* 0x000fce0000011604 */
.L_x_3807:
[----:B------:R-:W-:Y:S05]  /*2ec20*/  BSYNC B0 ;  /* 0x0000000000007941 */ /* 0x000fea0003800000 */
.L_x_3805:
[----:B------:R-:W-:-:S05]  /*2ec30*/  IMAD R2, R2, R3, RZ ;  /* 0x0000000302027224 */ /* 0x000fca00078e02ff */
[----:B------:R-:W-:-:S07]  /*2ec40*/  VIMNMX R6, R6, R2, !PT ;  /* 0x0000000206067248 */ /* 0x000fce0007fe0100 */
.L_x_3804:
        /* <DEDUP_REMOVED lines=32> */
.L_x_4017:
[----:B--2---:R-:W-:Y:S02]  /*2ee50*/  ISETP.NE.AND P0, PT, R14, RZ, PT ;  /* 0x000000ff0e00720c */ /* 0x004fe40003f05270 */
[----:B------:R-:W-:-:S11]  /*2ee60*/  PLOP3.LUT P6, PT, PT, PT, PT, 0x8, 0x0 ;  /* 0x000000000000781c */ /* 0x000fd60003fce170 */
[----:B------:R-:W-:Y:S05]  /*2ee70*/  @P0 BRA `(.L_x_3811) ;  /* 0x00000000000c0947 */ /* 0x000fea0003800000 */
[----:B------:R-:W-:-:S03]  /*2ee80*/  UMOV UR4, 0xffffffff ;  /* 0xffffffff00047882 */ /* 0x000fc60000000000 */
[----:B------:R-:W-:Y:S05]  /*2ee90*/  BRA.DIV UR4, `(.L_x_3812) ;  /* 0x0000008604e47947 */ /* 0x000fea000b800000 */
[----:B------:R-:W-:-:S13]  /*2eea0*/  ELECT P6, URZ, PT ;  /* 0x00000000003f782f */ /* 0x000fda00038c0000 */
.L_x_3811:
        /* <DEDUP_REMOVED lines=10> */
.L_x_4020:
[----:B------:R-:W-:Y:S05]  /*2ef50*/  BSYNC B1 ;  /* 0x0000000000017941 */ /* 0x000fea0003800000 */
.L_x_3813:
[----:B------:R-:W-:Y:S04]  /*2ef60*/  BSSY B1, `(.L_x_3815) ;  /* 0x0000083000017945 */ /* 0x000fe80003800000 */
[----:B------:R-:W-:Y:S05]  /*2ef70*/  @!P6 BRA `(.L_x_3816) ;  /* 0x000000080004e947 */ /* 0x000fea0003800000 */
[----:B------:R-:W2:Y:S04]  /*2ef80*/  LDL R6, [R1+0x460] ;  /* 0x0004600001067983 */ /* 0x000ea80000100800 */
[----:B------:R-:W3:Y:S01]  /*2ef90*/  LDL R7, [R1+0x468] ;  /* 0x0004680001077983 */ /* 0x000ee20000100800 */
[----:B-1----:R-:W1:Y:S01]  /*2efa0*/  S2R R5, SR_TID.X ;  /* 0x0000000000057919 */ /* 0x002e620000002100 */
[----:B--2---:R-:W-:Y:S02]  /*2efb0*/  IMAD.MOV.U32 R9, RZ, RZ, R6 ;  /* 0x000000ffff097224 */ /* 0x004fe400078e0006 */
[----:B------:R-:W2:Y:S02]  /*2efc0*/  LDL R6, [R1+0x478] ;  /* 0x0004780001067983 */ /* 0x000ea40000100800 */
[----:B---3--:R-:W-:Y:S01]  /*2efd0*/  IMAD R4, R7, 0x8, R9 ;  /* 0x0000000807047824 */ /* 0x008fe200078e0209 */
[----:B-1----:R-:W-:Y:S01]  /*2efe0*/  LOP3.LUT R5, R5, 0x7f, RZ, 0xc0, !PT ;  /* 0x0000007f05057812 */ /* 0x002fe200078ec0ff */
[----:B------:R-:W-:Y:S03]  /*2eff0*/  BSSY B2, `(.L_x_3817) ;  /* 0x0000005000027945 */ /* 0x000fe60003800000 */
[----:B------:R-:W-:-:S02]  /*2f000*/  ISETP.NE.AND P1, PT, R5, RZ, PT ;  /* 0x000000ff0500720c */ /* 0x000fc40003f25270 */
[----:B--2---:R-:W-:-:S04]  /*2f010*/  SHF.L.U32 R9, R6, 0x1f, RZ ;  /* 0x0000001f06097819 */ /* 0x004fc800000006ff */
[----:B------:R-:W1:Y:S02]  /*2f020*/  SYNCS.PHASECHK.TRANS64.TRYWAIT P0, [R4+URZ+0x324a0], R9 ;  /* 0x0324a009040075a7 */ /* 0x000e64000800017f */
[----:B-1----:R-:W-:Y:S05]  /*2f030*/  @!P0 BRA `(.L_x_3818) ;  /* 0x0000008400b48947 */ /* 0x002fea0003800000 */
.L_x_4021:
[----:B------:R-:W-:Y:S05]  /*2f040*/  BSYNC B2 ;  /* 0x0000000000027941 */ /* 0x000fea0003800000 */
.L_x_3817:
        /* <DEDUP_REMOVED lines=9> */
.L_x_3820:
[----:B------:R-:W-:Y:S05]  /*2f0e0*/  BSYNC B2 ;  /* 0x0000000000027941 */ /* 0x000fea0003800000 */
.L_x_3819:
        /* <DEDUP_REMOVED lines=14> */
.L_x_3821:
        /* <DEDUP_REMOVED lines=13> */
.L_x_4022:
[----:B------:R-:W-:Y:S05]  /*2f2a0*/  BSYNC B2 ;  /* 0x0000000000027941 */ /* 0x000fea0003800000 */
.L_x_3822:
[----:B------:R-:W-:Y:S01]  /*2f2b0*/  BSSY B2, `(.L_x_3824) ;  /* 0x000000b000027945 */ /* 0x000fe20003800000 */
[----:B------:R-:W-:Y:S02]  /*2f2c0*/  IMAD.MOV.U32 R10, RZ, RZ, 0x0 ;  /* 0x00000000ff0a7424 */ /* 0x000fe400078e00ff */
[----:B0-----:R-:W-:Y:S01]  /*2f2d0*/  IMAD.MOV.U32 R11, RZ, RZ, 0x12f00000 ;  /* 0x12f00000ff0b7424 */ /* 0x001fe200078e00ff */
        /* <DEDUP_REMOVED lines=8> */
.L_x_3825:
[----:B------:R-:W-:Y:S05]  /*2f360*/  BSYNC B2 ;  /* 0x0000000000027941 */ /* 0x000fea0003800000 */
.L_x_3824:
        /* <DEDUP_REMOVED lines=11> */
.L_x_3826:
        /* <DEDUP_REMOVED lines=15> */
.L_x_3827:
        /* <DEDUP_REMOVED lines=15> */
.L_x_3828:
        /* <DEDUP_REMOVED lines=15> */
.L_x_3829:
        /* <DEDUP_REMOVED lines=10> */
.L_x_3816:
[----:B------:R-:W-:Y:S05]  /*2f790*/  BSYNC B1 ;  /* 0x0000000000017941 */ /* 0x000fea0003800000 */
.L_x_3815:
[----:B------:R-:W2:Y:S04]  /*2f7a0*/  LDL.LU R6, [R1+0x468] ;  /* 0x0004680001067983 */ /* 0x000ea80000300800 */
[----:B------:R-:W3:Y:S01]  /*2f7b0*/  LDL.LU R9, [R1+0x478] ;  /* 0x0004780001097983 */ /* 0x000ee20000300800 */
[----:B-1----:R-:W-:Y:S01]  /*2f7c0*/  VIADD R4, R8, 0xfffffffe ;  /* 0xfffffffe08047836 */ /* 0x002fe20000000000 */
        /* <DEDUP_REMOVED lines=10> */
.L_x_3845:
[----:B------:R-:W-:Y:S05]  /*2f870*/  YIELD ;  /* 0x0000000000007946 */ /* 0x000fea0003800000 */
[----:B------:R-:W-:Y:S04]  /*2f880*/  BSSY B1, `(.L_x_3830) ;  /* 0x0000081000017945 */ /* 0x000fe80003800000 */
[----:B--2---:R-:W-:Y:S05]  /*2f890*/  @!P6 BRA `(.L_x_3831) ;  /* 0x0000000400fce947 */ /* 0x004fea0003800000 */
[----:B------:R-:W2:Y:S04]  /*2f8a0*/  LDL R8, [R1+0x460] ;  /* 0x0004600001087983 */ /* 0x000ea80000100800 */
[----:B-1----:R-:W2:Y:S04]  /*2f8b0*/  LDL R5, [R1+0x468] ;  /* 0x0004680001057983 */ /* 0x002ea80000100800 */
[----:B------:R-:W3:Y:S01]  /*2f8c0*/  LDL R6, [R1+0x478] ;  /* 0x0004780001067983 */ /* 0x000ee20000100800 */
[----:B------:R-:W1:Y:S01]  /*2f8d0*/  S2R R7, SR_TID.X ;  /* 0x0000000000077919 */ /* 0x000e620000002100 */
[----:B------:R-:W-:Y:S01]  /*2f8e0*/  BSSY B2, `(.L_x_3832) ;  /* 0x0000007000027945 */ /* 0x000fe20003800000 */
[----:B-1----:R-:W-:-:S04]  /*2f8f0*/  LOP3.LUT R7, R7, 0x7f, RZ, 0xc0, !PT ;  /* 0x0000007f07077812 */ /* 0x002fc800078ec0ff */
[----:B------:R-:W-:Y:S01]  /*2f900*/  ISETP.NE.AND P2, PT, R7, RZ, PT ;  /* 0x000000ff0700720c */ /* 0x000fe20003f45270 */
[----:B--2---:R-:W-:Y:S01]  /*2f910*/  IMAD R5, R5, 0x8, R8 ;  /* 0x0000000805057824 */ /* 0x004fe200078e0208 */
[----:B---3--:R-:W-:-:S04]  /*2f920*/  SHF.L.U32 R6, R6, 0x1f, RZ ;  /* 0x0000001f06067819 */ /* 0x008fc800000006ff */
[----:B------:R-:W1:Y:S02]  /*2f930*/  SYNCS.PHASECHK.TRANS64.TRYWAIT P1, [R5+URZ+0x324a0], R6 ;  /* 0x0324a006050075a7 */ /* 0x000e64000802017f */
[----:B-1----:R-:W-:Y:S05]  /*2f940*/  @!P1 BRA `(.L_x_3833) ;  /* 0x0000007c00989947 */ /* 0x002fea0003800000 */
.L_x_4023:
[----:B------:R-:W-:Y:S05]  /*2f950*/  BSYNC B2 ;  /* 0x0000000000027941 */ /* 0x000fea0003800000 */
.L_x_3832:
        /* <DEDUP_REMOVED lines=9> */
.L_x_3835:
[----:B------:R-:W-:Y:S05]  /*2f9f0*/  BSYNC B2 ;  /* 0x0000000000027941 */ /* 0x000fea0003800000 */
.L_x_3834:
        /* <DEDUP_REMOVED lines=13> */
.L_x_3836:
        /* <DEDUP_REMOVED lines=13> */
.L_x_4024:
[----:B------:R-:W-:Y:S05]  /*2fba0*/  BSYNC B2 ;  /* 0x0000000000027941 */ /* 0x000fea0003800000 */
.L_x_3837:
        /* <DEDUP_REMOVED lines=11> */
.L_x_3840:
[----:B------:R-:W-:Y:S05]  /*2fc60*/  BSYNC B2 ;  /* 0x0000000000027941 */ /* 0x000fea0003800000 */
.L_x_3839:
        /* <DEDUP_REMOVED lines=11> */
.L_x_3841:
        /* <DEDUP_REMOVED lines=15> */
.L_x_3842:
        /* <DEDUP_REMOVED lines=15> */
.L_x_3843:
        /* <DEDUP_REMOVED lines=15> */
.L_x_3844:
        /* <DEDUP_REMOVED lines=10> */
.L_x_3831:
[----:B------:R-:W-:Y:S05]  /*30090*/  BSYNC B1 ;  /* 0x0000000000017941 */ /* 0x000fea0003800000 */
.L_x_3830:
[----:B-1----:R-:W2:Y:S04]  /*300a0*/  LDL.LU R9, [R1+0x468] ;  /* 0x0004680001097983 */ /* 0x002ea80000300800 */
[----:B------:R-:W3:Y:S01]  /*300b0*/  LDL.LU R7, [R1+0x478] ;  /* 0x0004780001077983 */ /* 0x000ee20000300800 */
[C---:B------:R-:W-:Y:S01]  /*300c0*/  ISETP.GT.AND P2, PT, R4.reuse, R3, PT ;  /* 0x000000030400720c */ /* 0x040fe20003f44270 */
[----:B------:R-:W-:Y:S02]  /*300d0*/  VIADD R4, R4, 0xffffffff ;  /* 0xffffffff04047836 */ /* 0x000fe40000000000 */
[----:B--2---:R-:W-:-:S05]  /*300e0*/  VIADD R5, R9, 0x1 ;  /* 0x0000000109057836 */ /* 0x004fca0000000000 */
[----:B------:R-:W-:-:S04]  /*300f0*/  ISETP.NE.AND P1, PT, R5, 0x2, PT ;  /* 0x000000020500780c */ /* 0x000fc80003f25270 */
[----:B------:R-:W-:Y:S02]  /*30100*/  SEL R6, RZ, 0x1, P1 ;  /* 0x00000001ff067807 */ /* 0x000fe40000800000 */
[----:B------:R-:W-:Y:S02]  /*30110*/  SEL R5, R5, RZ, P1 ;  /* 0x000000ff05057207 */ /* 0x000fe40000800000 */
[----:B---3--:R-:W-:-:S03]  /*30120*/  LOP3.LUT R7, R7, R6, RZ, 0x3c, !PT ;  /* 0x0000000607077212 */ /* 0x008fc600078e3cff */
[----:B------:R2:W-:Y:S04]  /*30130*/  STL [R1+0x468], R5 ;  /* 0x0004680501007387 */ /* 0x0005e80000100800 */
[----:B------:R2:W-:Y:S01]  /*30140*/  STL [R1+0x478], R7 ;  /* 0x0004780701007387 */ /* 0x0005e20000100800 */
[----:B------:R-:W-:Y:S05]  /*30150*/  @P2 BRA `(.L_x_3845) ;  /* 0xfffffff400c42947 */ /* 0x000fea000383ffff */
.L_x_3809:
[----:B------:R-:W-:Y:S05]  /*30160*/  BSYNC B0 ;  /* 0x0000000000007941 */ /* 0x000fea0003800000 */
.L_x_3808:
        /* <DEDUP_REMOVED lines=9> */
[----:B----4-:R-:W-:-:S05]  /*30200*/  @P1 SHF.R.U32.HI R2, RZ, R3, R0 ;  /* 0x00000003ff021219 */ /* 0x010fca0000011600 */
[----:B------:R-:W-:Y:S02]  /*30210*/  IMAD.IADD R0, R17, 0x1, R2 ;  /* 0x0000000111007824 */ /* 0x000fe400078e0202 */
[----:B------:R-:W2:Y:S02]  /*30220*/  LDC.64 R2, c[0x0][0xad8] ;  /* 0x0002b600ff027b82 */ /* 0x000ea40000000a00 */
[----:B--2---:R-:W-:Y:S01]  /*30230*/  ISETP.GE.AND P2, PT, R3, 0x1, PT ;  /* 0x000000010300780c */ /* 0x004fe20003f46270 */
[----:B------:R-:W-:-:S12]  /*30240*/  IMAD.IADD R2, R0, 0x1, R2 ;  /* 0x0000000100027824 */ /* 0x000fd800078e0202 */
        /* <DEDUP_REMOVED lines=12> */
.L_x_3848:
[----:B------:R-:W-:-:S13]  /*30310*/  ISETP.NE.AND P0, PT, R3, 0x1, PT ;  /* 0x000000010300780c */ /* 0x000fda0003f05270 */
[----:B-1----:R-:W1:Y:S02]  /*30320*/  @P0 LDC.64 R4, c[0x0][0xae0] ;  /* 0x0002b800ff040b82 */ /* 0x002e640000000a00 */
[----:B-1----:R-:W-:-:S05]  /*30330*/  @P0 IMAD.HI.U32 R4, R6, R4, RZ ;  /* 0x0000000406040227 */ /* 0x002fca00078e00ff */
[----:B------:R-:W-:-:S07]  /*30340*/  @P0 SHF.R.U32.HI R6, RZ, R5, R4 ;  /* 0x00000005ff060219 */ /* 0x000fce0000011604 */
.L_x_3849:
[----:B------:R-:W-:Y:S05]  /*30350*/  BSYNC B0 ;  /* 0x0000000000007941 */ /* 0x000fea0003800000 */
.L_x_3847:
[----:B------:R-:W-:-:S05]  /*30360*/  IMAD R6, R6, R3, R3 ;  /* 0x0000000306067224 */ /* 0x000fca00078e0203 */
[----:B------:R-:W-:-:S07]  /*30370*/  VIMNMX R2, R2, R6, PT ;  /* 0x0000000602027248 */ /* 0x000fce0003fe0100 */
.L_x_3846:
        /* <DEDUP_REMOVED lines=25> */
.L_x_3852:
[----:B------:R-:W-:-:S13]  /*30510*/  ISETP.NE.AND P0, PT, R3, 0x1, PT ;  /* 0x000000010300780c */ /* 0x000fda0003f05270 */
[----:B-1----:R-:W1:Y:S02]  /*30520*/  @P0 LDC.64 R4, c[0x0][0xae0] ;  /* 0x0002b800ff040b82 */ /* 0x002e640000000a00 */
[----:B-1----:R-:W-:-:S05]  /*30530*/  @P0 IMAD.HI.U32 R4, R0, R4, RZ ;  /* 0x0000000400040227 */ /* 0x002fca00078e00ff */
[----:B------:R-:W-:-:S07]  /*30540*/  @P0 SHF.R.U32.HI R0, RZ, R5, R4 ;  /* 0x00000005ff000219 */ /* 0x000fce0000011604 */
.L_x_3853:
[----:B------:R-:W-:Y:S05]  /*30550*/  BSYNC B0 ;  /* 0x0000000000007941 */ /* 0x000fea0003800000 */
.L_x_3851:
[----:B------:R-:W-:-:S05]  /*30560*/  IMAD R0, R0, R3, RZ ;  /* 0x0000000300007224 */ /* 0x000fca00078e02ff */
[----:B------:R-:W-:-:S07]  /*30570*/  VIMNMX R2, R2, R0, !PT ;  /* 0x0000000002027248 */ /* 0x000fce0007fe0100 */
.L_x_3850:
        /* <DEDUP_REMOVED lines=13> */
[----:B------:R-:W-:Y:S01]  /*30650*/  VOTEU.ANY UR4, UPT, PT ;  /* 0x0000000000047886 */ /* 0x000fe200038e0100 */
[----:B-1----:R-:W1:Y:S01]  /*30660*/  LDC.64 R4, c[0x0][0xd60] ;  /* 0x00035800ff047b82 */ /* 0x002e620000000a00 */
[----:B------:R-:W2:Y:S08]  /*30670*/  FLO.U32 R0, UR4 ;  /* 0x0000000400007d00 */ /* 0x000eb000080e0000 */
[----:B------:R-:W1:Y:S01]  /*30680*/  POPC R2, UR4 ;  /* 0x0000000400027d09 */ /* 0x000e620008000000 */
[----:B--2---:R-:W-:-:S13]  /*30690*/  ISETP.EQ.U32.AND P0, PT, R0, R3, PT ;  /* 0x000000030000720c */ /* 0x004fda0003f02070 */
[----:B-1----:R-:W2:Y:S01]  /*306a0*/  @P0 ATOMG.E.ADD.STRONG.GPU PT, R5, desc[UR42][R4.64], R2 ;  /* 0x00000002040509a8 */ /* 0x002ea200081ee1ea */
[----:B------:R-:W1:Y:S02]  /*306b0*/  S2R R3, SR_LTMASK ;  /* 0x0000000000037919 */ /* 0x000e640000003900 */
[----:B-1----:R-:W-:-:S06]  /*306c0*/  LOP3.LUT R3, R3, UR4, RZ, 0xc0, !PT ;  /* 0x0000000403037c12 */ /* 0x002fcc000f8ec0ff */
[----:B------:R-:W1:Y:S01]  /*306d0*/  POPC R3, R3 ;  /* 0x0000000300037309 */ /* 0x000e620000000000 */
[----:B--2---:R-:W1:Y:S02]  /*306e0*/  SHFL.IDX PT, R0, R5, R0, 0x1f ;  /* 0x00001f0005007589 */ /* 0x004e6400000e0000 */
[----:B-1----:R-:W-:Y:S01]  /*306f0*/  IADD3 R16, R0, UR39, R3 ;  /* 0x0000002700107c10 */ /* 0x002fe2000fffe003 */
[----:B------:R-:W-:Y:S06]  /*30700*/  BRA `(.L_x_3856) ;  /* 0x0000004c001c7947 */ /* 0x000fec0003800000 */
.L_x_3855:
        /* <DEDUP_REMOVED lines=21> */
.L_x_3858:
[----:B------:R-:W-:Y:S05]  /*30860*/  BSYNC B6 ;  /* 0x0000000000067941 */ /* 0x000fea0003800000 */
.L_x_3857:
        /* <DEDUP_REMOVED lines=20> */
.L_x_3861:
        /* <DEDUP_REMOVED lines=15> */
.L_x_3860:
[----:B------:R-:W-:Y:S05]  /*30aa0*/  BSYNC B6 ;  /* 0x0000000000067941 */ /* 0x000fea0003800000 */
.L_x_3859:
        /* <DEDUP_REMOVED lines=8> */
[----:B------:R3:W4:Y:S02]  /*30b30*/  @P0 LDG.E R7, desc[UR42][R2.64] ;  /* 0x0000002a02070981 */ /* 0x000724000c1e1900 */
[----:B---3--:R-:W3:Y:S02]  /*30b40*/  LDC.64 R2, c[0x0][0x418] ;  /* 0x00010600ff027b82 */ /* 0x008ee40000000a00 */
[----:B---3--:R-:W-:Y:S01]  /*30b50*/  LOP3.LUT P0, RZ, R2, UR4, RZ, 0xfc, !PT ;  /* 0x0000000402ff7c12 */ /* 0x008fe2000f80fcff */
[----:B------:R-:W-:-:S03]  /*30b60*/  UMOV UR4, 0xffffffff ;  /* 0xffffffff00047882 */ /* 0x000fc60000000000 */
[----:B------:R-:W-:Y:S01]  /*30b70*/  LOP3.LUT P0, RZ, R3, UR5, RZ, 0xfc, P0 ;  /* 0x0000000503ff7c12 */ /* 0x000fe2000800fcff */
[----:B--2---:R-:W-:Y:S01]  /*30b80*/  VIADD R0, R17, 0xffffffff ;  /* 0xffffffff11007836 */ /* 0x004fe20000000000 */
        /* <DEDUP_REMOVED lines=9> */
.L_x_4027:
        /* <DEDUP_REMOVED lines=11> */
.L_x_4030:
[----:B------:R-:W-:Y:S05]  /*30cd0*/  @!P6 BRA `(.L_x_3863) ;  /* 0x00000004000ce947 */ /* 0x000fea0003800000 */
[----:B------:R-:W-:-:S04]  /*30ce0*/  ISETP.NE.U32.AND P0, PT, R2, RZ, PT ;  /* 0x000000ff0200720c */ /* 0x000fc80003f05070 */
[----:B------:R-:W-:-:S13]  /*30cf0*/  ISETP.NE.AND.EX P0, PT, R3, RZ, PT, P0 ;  /* 0x000000ff0300720c */ /* 0x000fda0003f05300 */
[----:B------:R-:W-:Y:S05]  /*30d00*/  @!P0 BRA `(.L_x_3865) ;  /* 0x0000000000508947 */ /* 0x000fea0003800000 */
[----:B------:R-:W3:Y:S01]  /*30d10*/  LDC R6, c[0x0][0x43c] ;  /* 0x00010f00ff067b82 */ /* 0x000ee20000000800 */
[----:B-1----:R-:W-:Y:S01]  /*30d20*/  IMAD.MOV.U32 R9, RZ, RZ, R0 ;  /* 0x000000ffff097224 */ /* 0x002fe200078e0000 */
[----:B------:R-:W-:-:S03]  /*30d30*/  ULDC.64 UR4, c[0x0][0x428] ;  /* 0x00010a0000047ab9 */ /* 0x000fc60000000a00 */
[----:B----4-:R-:W-:Y:S01]  /*30d40*/  IMAD.MOV.U32 R0, RZ, RZ, R9 ;  /* 0x000000ffff007224 */ /* 0x010fe200078e0009 */
[----:B---3--:R-:W-:-:S13]  /*30d50*/  ISETP.NE.AND P0, PT, R6, 0x1, PT ;  /* 0x000000010600780c */ /* 0x008fda0003f05270 */
[----:B------:R-:W1:Y:S02]  /*30d60*/  @P0 LDC.64 R4, c[0x0][0x440] ;  /* 0x00011000ff040b82 */ /* 0x000e640000000a00 */
[----:B-1----:R-:W-:-:S05]  /*30d70*/  @P0 IMAD.HI.U32 R4, R9, R4, RZ ;  /* 0x0000000409040227 */ /* 0x002fca00078e00ff */
        /* <DEDUP_REMOVED lines=13> */
.L_x_3865:
[----:B--2---:R-:W2:Y:S04]  /*30e50*/  LDL R7, [R1+0x460] ;  /* 0x0004600001077983 */ /* 0x004ea80000100800 */
[----:B----4-:R-:W2:Y:S04]  /*30e60*/  LDL R0, [R1+0x464] ;  /* 0x0004640001007983 */ /* 0x010ea80000100800 */
[----:B---3--:R-:W3:Y:S01]  /*30e70*/  LDL R2, [R1+0x474] ;  /* 0x0004740001027983 */ /* 0x008ee20000100800 */
[----:B--2---:R-:W-:Y:S01]  /*30e80*/  IMAD R0, R0, 0x8, R7 ;  /* 0x0000000800007824 */ /* 0x004fe200078e0207 */
[----:B---3--:R-:W-:-:S04]  /*30e90*/  SHF.L.U32 R2, R2, 0x1f, RZ ;  /* 0x0000001f02027819 */ /* 0x008fc800000006ff */
[----:B------:R-:W2:Y:S02]  /*30ea0*/  SYNCS.PHASECHK.TRANS64.TRYWAIT P0, [R0+URZ+0x32440], R2 ;  /* 0x03244002000075a7 */ /* 0x000ea4000800017f */
[----:B--2---:R-:W-:Y:S05]  /*30eb0*/  @!P0 BRA `(.L_x_3866) ;  /* 0x0000006800b88947 */ /* 0x004fea0003800000 */
.L_x_4031:
        /* <DEDUP_REMOVED lines=11> */
.L_x_3867:
[----:B------:R-:W3:Y:S04]  /*30f70*/  LDL R6, [R1+0x460] ;  /* 0x0004600001067983 */ /* 0x000ee80000100800 */
[----:B-1----:R-:W3:Y:S04]  /*30f80*/  LDL R5, [R1+0x464] ;  /* 0x0004640001057983 */ /* 0x002ee80000100800 */
        /* <DEDUP_REMOVED lines=24> */
.L_x_3863:
        /* <DEDUP_REMOVED lines=26> */
[----:B-1----:R-:W-:Y:S02]  /*312b0*/  IMAD.U32 R5, RZ, RZ, UR5 ;  /* 0x00000005ff057e24 */ /* 0x002fe4000f8e00ff */
[----:B------:R-:W-:Y:S02]  /*312c0*/  IMAD.U32 R6, RZ, RZ, UR6 ;  /* 0x00000006ff067e24 */ /* 0x000fe4000f8e00ff */
[----:B--2---:R-:W-:-:S02]  /*312d0*/  IMAD.U32 R7, RZ, RZ, UR7 ;  /* 0x00000007ff077e24 */ /* 0x004fc4000f8e00ff */
[----:B------:R-:W-:Y:S02]  /*312e0*/  IMAD.U32 R10, RZ, RZ, UR8 ;  /* 0x00000008ff0a7e24 */ /* 0x000fe4000f8e00ff */
[----:B0-----:R-:W-:Y:S02]  /*312f0*/  IMAD.U32 R11, RZ, RZ, UR9 ;  /* 0x00000009ff0b7e24 */ /* 0x001fe4000f8e00ff */
[----:B------:R-:W-:Y:S02]  /*31300*/  IMAD.MOV.U32 R8, RZ, RZ, 0x70 ;  /* 0x00000070ff087424 */ /* 0x000fe400078e00ff */
[----:B------:R-:W-:Y:S02]  /*31310*/  IMAD.MOV.U32 R12, RZ, RZ, 0x1 ;  /* 0x00000001ff0c7424 */ /* 0x000fe400078e00ff */
[----:B------:R-:W-:-:S07]  /*31320*/  IMAD.MOV.U32 R13, RZ, RZ, RZ ;  /* 0x000000ffff0d7224 */ /* 0x000fce00078e00ff */
[----:B------:R-:W-:-:S07]  /*31330*/  LEPC R20, `(.L_x_3869) ;  /* 0x000000001014794e */ /* 0x000fce0000000000 */
[----:B---34-:R-:W-:Y:S05]  /*31340*/  CALL.ABS.NOINC R2 ;  /* 0x0000000002007343 */ /* 0x018fea0003c00000 */
.L_x_3869:
[----:B------:R-:W-:Y:S05]  /*31350*/  BSYNC B6 ;  /* 0x0000000000067941 */ /* 0x000fea0003800000 */
.L_x_3868:
[----:B0-----:R-:W4:Y:S01]  /*31360*/  LDL R11, [R1+0x488] ;  /* 0x00048800010b7983 */ /* 0x001f220000100800 */
[----:B--2---:R-:W0:Y:S01]  /*31370*/  LDC R7, c[0x0][0x448] ;  /* 0x00011200ff077b82 */ /* 0x004e220000000800 */
[----:B------:R-:W-:Y:S01]  /*31380*/  ULDC.64 UR4, c[0x0][0x298] ;  /* 0x0000a60000047ab9 */ /* 0x000fe20000000a00 */
[----:B------:R-:W-:Y:S01]  /*31390*/  ULDC.64 UR6, c[0x0][0x280] ;  /* 0x0000a00000067ab9 */ /* 0x000fe20000000a00 */
[----:B------:R-:W2:Y:S04]  /*313a0*/  LDL R4, [R1+0x4a8] ;  /* 0x0004a80001047983 */ /* 0x000ea80000100800 */
[----:B------:R-:W2:Y:S04]  /*313b0*/  LDL R10, [R1+0x49c] ;  /* 0x00049c00010a7983 */ /* 0x000ea80000100800 */
[----:B-1----:R-:W2:Y:S01]  /*313c0*/  LDL R9, [R1+0x4b8] ;  /* 0x0004b80001097983 */ /* 0x002ea20000100800 */
[----:B------:R-:W1:Y:S01]  /*313d0*/  S2R R2, SR_TID.X ;  /* 0x0000000000027919 */ /* 0x000e620000002100 */
[----:B---3--:R-:W3:Y:S02]  /*313e0*/  S2R R0, SR_TID.X ;  /* 0x0000000000007919 */ /* 0x008ee40000002100 */
[----:B------:R-:W2:Y:S01]  /*313f0*/  LDL R8, [R1+0x4bc] ;  /* 0x0004bc0001087983 */ /* 0x000ea20000100800 */
[----:B0-----:R-:W-:-:S03]  /*31400*/  ISETP.NE.AND P0, PT, R7, 0x1, PT ;  /* 0x000000010700780c */ /* 0x001fc60003f05270 */
[----:B------:R-:W2:Y:S10]  /*31410*/  LDL R6, [R1+0x4a4] ;  /* 0x0004a40001067983 */ /* 0x000eb40000100800 */
[----:B------:R-:W0:Y:S01]  /*31420*/  @P0 LDC R3, c[0x0][0x450] ;  /* 0x00011400ff030b82 */ /* 0x000e220000000800 */
[----:B-1----:R-:W-:-:S04]  /*31430*/  LOP3.LUT R2, R2, 0x7f, RZ, 0xc0, !PT ;  /* 0x0000007f02027812 */ /* 0x002fc800078ec0ff */
[----:B------:R-:W-:Y:S01]  /*31440*/  SHF.R.U32.HI R2, RZ, 0x3, R2 ;  /* 0x00000003ff027819 */ /* 0x000fe20000011602 */
[----:B---3--:R-:W-:-:S05]  /*31450*/  IMAD.SHL.U32 R0, R0, 0x10, RZ ;  /* 0x0000001000007824 */ /* 0x008fca00078e00ff */
[----:B------:R-:W-:Y:S02]  /*31460*/  LOP3.LUT R0, R2, 0x70, R0, 0xf8, !PT ;  /* 0x0000007002007812 */ /* 0x000fe400078ef800 */
[----:B------:R-:W1:Y:S03]  /*31470*/  @P0 LDC R2, c[0x0][0x44c] ;  /* 0x00011300ff020b82 */ /* 0x000e660000000800 */
[----:B----4-:R-:W-:-:S04]  /*31480*/  IMAD.IADD R5, R0, 0x1, R11 ;  /* 0x0000000100057824 */ /* 0x010fc800078e020b */
[----:B-1----:R-:W-:-:S04]  /*31490*/  @P0 IMAD.HI.U32 R2, R5, R2, RZ ;  /* 0x0000000205020227 */ /* 0x002fc800078e00ff */
[----:B------:R-:W-:Y:S01]  /*314a0*/  IMAD.MOV.U32 R0, RZ, RZ, R5 ;  /* 0x000000ffff007224 */ /* 0x000fe200078e0005 */
[----:B0-----:R-:W-:Y:S01]  /*314b0*/  @P0 SHF.R.U32.HI R0, RZ, R3, R2 ;  /* 0x00000003ff000219 */ /* 0x001fe20000011602 */
[----:B--2---:R-:W-:-:S04]  /*314c0*/  IMAD R2, R4, UR4, RZ ;  /* 0x0000000404027c24 */ /* 0x004fc8000f8e02ff */
        /* <DEDUP_REMOVED lines=42> */
[----:B------:R-:W0:Y:S04]  /*31770*/  SHFL.IDX PT, R5, R3, RZ, 0x181f ;  /* 0x00181fff03057589 */ /* 0x000e2800000e0000 */
[----:B------:R-:W1:Y:S01]  /*31780*/  SHFL.IDX PT, R4, R2, RZ, 0x181f ;  /* 0x00181fff02047589 */ /* 0x000e6200000e0000 */
[----:B--2---:R-:W-:-:S03]  /*31790*/  IMAD R0, R11, R7, RZ ;  /* 0x000000070b007224 */ /* 0x004fc600078e02ff */
[----:B------:R-:W-:Y:S01]  /*317a0*/  SHFL.IDX PT, R7, R2, 0x1, 0x181f ;  /* 0x00381f0002077f89 */ /* 0x000fe200000e0000 */
[----:B---3--:R-:W-:-:S03]  /*317b0*/  IMAD.IADD R8, R8, 0x1, R6 ;  /* 0x0000000108087824 */ /* 0x008fc600078e0206 */
[----:B------:R-:W2:Y:S01]  /*317c0*/  SHFL.IDX PT, R6, R3, 0x1, 0x181f ;  /* 0x00381f0003067f89 */ /* 0x000ea200000e0000 */
[C---:B------:R-:W-:Y:S01]  /*317d0*/  VIADD R11, R8.reuse, 0x10 ;  /* 0x00000010080b7836 */ /* 0x040fe20000000000 */
[-C--:B------:R-:W-:Y:S02]  /*317e0*/  ISETP.GE.AND P1, PT, R8, R0.reuse, PT ;  /* 0x000000000800720c */ /* 0x080fe40003f26270 */
[----:B------:R-:W-:Y:S02]  /*317f0*/  STL [R1+0x488], R8 ;  /* 0x0004880801007387 */ /* 0x000fe40000100800 */
[----:B------:R-:W-:Y:S02]  /*31800*/  ISETP.GE.AND P2, PT, R11, R0, PT ;  /* 0x000000000b00720c */ /* 0x000fe40003f46270 */
[----:B------:R3:W-:Y:S07]  /*31810*/  STL [R1+0x4b0], R11 ;  /* 0x0004b00b01007387 */ /* 0x0007ee0000100800 */
[----:B0-----:R-:W-:Y:S01]  /*31820*/  @!P1 LEA R5, P3, R10, R5, 0x1 ;  /* 0x000000050a059211 */ /* 0x001fe200078608ff */
[----:B---3--:R-:W-:-:S04]  /*31830*/  VIADD R11, R8, 0x20 ;  /* 0x00000020080b7836 */ /* 0x008fc80000000000 */
        /* <DEDUP_REMOVED lines=8> */
[----:B------:R-:W-:Y:S01]  /*318c0*/  @!P2 IMAD.X R4, RZ, RZ, R7, P1 ;  /* 0x000000ffff04a224 */ /* 0x000fe200008e0607 */
        /* <DEDUP_REMOVED lines=58> */
.L_x_4048:
[----:B0-----:R-:W3:Y:S04]  /*31c70*/  LDL R2, [R1+0x488] ;  /* 0x0004880001027983 */ /* 0x001ee80000100800 */
[----:B------:R0:W5:Y:S01]  /*31c80*/  LDL R8, [R1+0x460] ;  /* 0x0004600001087983 */ /* 0x0001620000100800 */
[----:B---3--:R-:W-:-:S05]  /*31c90*/  VIADD R2, R2, 0x70 ;  /* 0x0000007002027836 */ /* 0x008fca0000000000 */
[----:B------:R-:W-:Y:S01]  /*31ca0*/  ISETP.GE.AND P1, PT, R2, R0, PT ;  /* 0x000000000200720c */ /* 0x000fe20003f26270 */
[----:B------:R1:W-:-:S12]  /*31cb0*/  STL [R1+0x4d0], R2 ;  /* 0x0004d00201007387 */ /* 0x0003d80000100800 */
[----:B-1----:R-:W-:-:S05]  /*31cc0*/  @!P1 LEA R2, P2, R10, R3, 0x1 ;  /* 0x000000030a029211 */ /* 0x002fca00078408ff */
[----:B--2---:R-:W-:-:S05]  /*31cd0*/  @!P1 IMAD.X R3, RZ, RZ, R4, P2 ;  /* 0x000000ffff039224 */ /* 0x004fca00010e0604 */
[----:B------:R-:W-:Y:S01]  /*31ce0*/  @!PT LDS RZ, [RZ] ;  /* 0x00000000fffff984 */ /* 0x000fe20000000800 */
[----:B------:R-:W-:Y:S01]  /*31cf0*/  @!PT LDS RZ, [RZ] ;  /* 0x00000000fffff984 */ /* 0x000fe20000000800 */
[----:B------:R-:W-:Y:S01]  /*31d00*/  @!PT LDS RZ, [RZ] ;  /* 0x00000000fffff984 */ /* 0x000fe20000000800 */
[----:B------:R0:W-:Y:S01]  /*31d10*/  @!P1 LDGSTS.E.BYPASS.LTC128B.128 [R9+0x1bc00], desc[UR42][R2.64], !P0 ;  /* 0x1bc0000002099fae */ /* 0x0001e2000c101d6a */
[----:B------:R-:W-:Y:S01]  /*31d20*/  PLOP3.LUT P0, PT, PT, PT, PT, 0x80, 0x0 ;  /* 0x000000000000781c */ /* 0x000fe20003f0f070 */
[----:B------:R-:W-:-:S12]  /*31d30*/  NOP ;  /* 0x0000000000007918 */ /* 0x000fd80000000000 */
.L_x_3871:
        /* <DEDUP_REMOVED lines=38> */
.L_x_3873:
[----:B------:R-:W-:Y:S05]  /*31fa0*/  BSYNC B6 ;  /* 0x0000000000067941 */ /* 0x000fea0003800000 */
.L_x_3872:
        /* <DEDUP_REMOVED lines=61> */
[----:B------:R-:W-:Y:S04]  /*32380*/  SHFL.IDX PT, R6, R0, RZ, 0x181f ;  /* 0x00181fff00067589 */ /* 0x000fe800000e0000 */
[----:B------:R-:W5:Y:S01]  /*32390*/  LDL.LU R12, [R1+0x4c4] ;  /* 0x0004c400010c7983 */ /* 0x000f620000300800 */
[----:B--2---:R-:W-:-:S03]  /*323a0*/  IMAD R3, R10, R7, RZ ;  /* 0x000000070a037224 */ /* 0x004fc600078e02ff */
[----:B------:R-:W2:Y:S02]  /*323b0*/  LDL.LU R10, [R1+0x4c0] ;  /* 0x0004c000010a7983 */ /* 0x000ea40000300800 */
[-C--:B---3--:R-:W-:Y:S02]  /*323c0*/  ISETP.GE.AND P4, PT, R4, R3.reuse, PT ;  /* 0x000000030400720c */ /* 0x088fe40003f86270 */
[----:B------:R-:W0:Y:S01]  /*323d0*/  SHFL.IDX PT, R4, R2, RZ, 0x181f ;  /* 0x00181fff02047589 */ /* 0x000e2200000e0000 */
[----:B----4-:R-:W-:-:S13]  /*323e0*/  ISETP.GE.AND P5, PT, R5, R3, PT ;  /* 0x000000030500720c */ /* 0x010fda0003fa6270 */
        /* <DEDUP_REMOVED lines=76> */
[----:B------:R-:W-:-:S05]  /*328b0*/  @!P4 IMAD.X R4, RZ, RZ, R6, P5 ;  /* 0x000000ffff04c224 */ /* 0x000fca00028e0606 */
[----:B------:R-:W-:-:S04]  /*328c0*/  @!P4 LOP3.LUT R5, R5, R4, RZ, 0x3c, !PT ;  /* 0x000000040505c212 */ /* 0x000fc800078e3cff */
[----:B------:R-:W-:-:S04]  /*328d0*/  @!P4 LOP3.LUT R4, R5, R4, RZ, 0x3c, !PT ;  /* 0x000000040504c212 */ /* 0x000fc800078e3cff */
[----:B------:R-:W-:Y:S01]  /*328e0*/  @!P4 LOP3.LUT R5, R5, R4, RZ, 0x3c, !PT ;  /* 0x000000040505c212 */ /* 0x000fe200078e3cff */
[----:B------:R2:W3:Y:S04]  /*328f0*/  SHFL.IDX PT, R6, R0, 0x7, 0x181f ;  /* 0x00f81f0000067f89 */ /* 0x0004e800000e0000 */
[----:B------:R2:W-:Y:S04]  /*32900*/  @!P4 LDGSTS.E.BYPASS.LTC128B.128 [R9+0x25400], desc[UR42][R4.64], !P3 ;  /* 0x254000000409cfae */ /* 0x0005e8000d901d6a */
[----:B------:R2:W-:Y:S04]  /*32910*/  @!P4 LDGSTS.E.BYPASS.LTC128B.128 [R9+0x29400], desc[UR42][R4.64+0x80], !P2 ;  /* 0x294000800409cfae */ /* 0x0005e8000d101d6a */
[----:B------:R2:W-:Y:S04]  /*32920*/  @!P4 LDGSTS.E.BYPASS.LTC128B.128 [R9+0x2d400], desc[UR42][R4.64+0x100], !P1 ;  /* 0x2d4001000409cfae */ /* 0x0005e8000c901d6a */
[----:B-1----:R2:W-:Y:S02]  /*32930*/  @!P4 LDGSTS.E.BYPASS.LTC128B.128 [R9+0x31400], desc[UR42][R4.64+0x180], !P0 ;  /* 0x314001800409cfae */ /* 0x0025e4000c101d6a */
.L_x_4066:
[----:B--2---:R-:W2:Y:S01]  /*32940*/  LDL.LU R0, [R1+0x4d0] ;  /* 0x0004d00001007983 */ /* 0x004ea20000300800 */
[----:B------:R-:W-:Y:S01]  /*32950*/  BSSY B0, `(.L_x_3875) ;  /* 0x000000d000007945 */ /* 0x000fe20003800000 */
[----:B--2---:R-:W-:-:S13]  /*32960*/  ISETP.GE.AND P4, PT, R0, R3, PT ;  /* 0x000000030000720c */ /* 0x004fda0003f86270 */
[----:B------:R-:W-:Y:S05]  /*32970*/  @P4 BRA `(.L_x_3876) ;  /* 0x0000000000284947 */ /* 0x000fea0003800000 */
[----:B------:R-:W2:Y:S01]  /*32980*/  LDL R0, [R1+0x470] ;  /* 0x0004700001007983 */ /* 0x000ea20000100800 */
[----:B------:R-:W-:-:S05]  /*32990*/  LEA R2, P4, R8, R2, 0x1 ;  /* 0x0000000208027211 */ /* 0x000fca00078808ff */
[----:B---3--:R-:W-:-:S05]  /*329a0*/  IMAD.X R3, RZ, RZ, R6, P4 ;  /* 0x000000ffff037224 */ /* 0x008fca00020e0606 */
[----:B------:R-:W-:Y:S01]  /*329b0*/  @!PT LDS RZ, [RZ] ;  /* 0x00000000fffff984 */ /* 0x000fe20000000800 */
[----:B------:R-:W-:Y:S01]  /*329c0*/  @!PT LDS RZ, [RZ] ;  /* 0x00000000fffff984 */ /* 0x000fe20000000800 */
[----:B------:R-:W-:Y:S01]  /*329d0*/  @!PT LDS RZ, [RZ] ;  /* 0x00000000fffff984 */ /* 0x000fe20000000800 */
[----:B--2---:R1:W-:Y:S04]  /*329e0*/  LDGSTS.E.BYPASS.LTC128B.128 [R0+0x25c00], desc[UR42][R2.64], !P3 ;  /* 0x25c0000002007fae */ /* 0x0043e8000d901d6a */
[----:B------:R1:W-:Y:S04]  /*329f0*/  LDGSTS.E.BYPASS.LTC128B.128 [R0+0x29c00], desc[UR42][R2.64+0x80], !P2 ;  /* 0x29c0008002007fae */ /* 0x0003e8000d101d6a */
[----:B------:R1:W-:Y:S04]  /*32a00*/  LDGSTS.E.BYPASS.LTC128B.128 [R0+0x2dc00], desc[UR42][R2.64+0x100], !P1 ;  /* 0x2dc0010002007fae */ /* 0x0003e8000c901d6a */
[----:B------:R1:W-:Y:S02]  /*32a10*/  LDGSTS.E.BYPASS.LTC128B.128 [R0+0x31c00], desc[UR42][R2.64+0x180], !P0 ;  /* 0x31c0018002007fae */ /* 0x0003e4000c101d6a */
.L_x_3876:
[----:B------:R-:W-:Y:S05]  /*32a20*/  BSYNC B0 ;  /* 0x0000000000007941 */ /* 0x000fea0003800000 */
.L_x_3875:
[----:B------:R2:W5:Y:S01]  /*32a30*/  LDL R8, [R1+0x460] ;  /* 0x0004600001087983 */ /* 0x0005620000100800 */
[----:B------:R-:W-:Y:S01]  /*32a40*/  PLOP3.LUT P0, PT, PT, PT, PT, 0x80, 0x0 ;  /* 0x000000000000781c */ /* 0x000fe20003f0f070 */
[----:B------:R-:W-:-:S12]  /*32a50*/  NOP ;  /* 0x0000000000007918 */ /* 0x000fd80000000000 */
.L_x_3877:
[----:B-1----:R-:W4:Y:S01]  /*32a60*/  LDL R2, [R1+0x460] ;  /* 0x0004600001027983 */ /* 0x002f220000100800 */
        /* <DEDUP_REMOVED lines=16> */
[----:B------:R-:W4:Y:S03]  /*32b70*/  SYNCS.PHASECHK.TRANS64.TRYWAIT P0, [R2+URZ+0x32420], R0 ;  /* 0x03242000020075a7 */ /* 0x000f26000800017f */
[----:B-1--4-:R-:W-:Y:S05]  /*32b80*/  @!P0 BRA `(.L_x_3879) ;  /* 0x0000006400d88947 */ /* 0x012fea0003800000 */
.L_x_4067:
[----:B------:R-:W-:Y:S05]  /*32b90*/  BSYNC B0 ;  /* 0x0000000000007941 */ /* 0x000fea0003800000 */
.L_x_3878:
[----:B-1----:R-:W4:Y:S01]  /*32ba0*/  LDL R2, [R1+0x48c] ;  /* 0x00048c0001027983 */ /* 0x002f220000100800 */
[----:B------:R-:W-:Y:S01]  /*32bb0*/  BSSY B0, `(.L_x_3880) ;  /* 0x000005f000007945 */ /* 0x000fe20003800000 */
[----:B----4-:R-:W-:-:S13]  /*32bc0*/  LOP3.LUT P0, RZ, R2, 0x1, RZ, 0xc0, !PT ;  /* 0x0000000102ff7812 */ /* 0x010fda000780c0ff */
[----:B------:R-:W-:Y:S05]  /*32bd0*/  @!P0 BRA `(.L_x_3881) ;  /* 0x0000000400708947 */ /* 0x000fea0003800000 */
[----:B------:R-:W4:Y:S04]  /*32be0*/  LDL R2, [R1+0x460] ;  /* 0x0004600001027983 */ /* 0x000f280000100800 */
[----:B0-----:R-:W2:Y:S01]  /*32bf0*/  LDL R4, [R1+0x474] ;  /* 0x0004740001047983 */ /* 0x001ea20000100800 */
        /* <DEDUP_REMOVED lines=10> */
.L_x_4068:
[----:B------:R-:W-:Y:S05]  /*32ca0*/  BSYNC B1 ;  /* 0x0000000000017941 */ /* 0x000fea0003800000 */
.L_x_3882:
        /* <DEDUP_REMOVED lines=9> */
.L_x_3885:
[----:B------:R-:W-:Y:S05]  /*32d40*/  BSYNC B1 ;  /* 0x0000000000017941 */ /* 0x000fea0003800000 */
.L_x_3884:
[----:B------:R-:W2:Y:S04]  /*32d50*/  LDL R5, [R1+0x460] ;  /* 0x0004600001057983 */ /* 0x000ea80000100800 */
[----:B0-----:R-:W2:Y:S04]  /*32d60*/  LDL R0, [R1+0x464] ;  /* 0x0004640001007983 */ /* 0x001ea80000100800 */
        /* <DEDUP_REMOVED lines=12> */
.L_x_3886:
        /* <DEDUP_REMOVED lines=15> */
.L_x_3887:
        /* <DEDUP_REMOVED lines=15> */
.L_x_3888:
        /* <DEDUP_REMOVED lines=15> */
.L_x_3889:
        /* <DEDUP_REMOVED lines=10> */
.L_x_3881:
[----:B------:R-:W-:Y:S05]  /*331a0*/  BSYNC B0 ;  /* 0x0000000000007941 */ /* 0x000fea0003800000 */
.L_x_3880:
[----:B0-----:R-:W4:Y:S04]  /*331b0*/  LDL R4, [R1+0x490] ;  /* 0x0004900001047983 */ /* 0x001f280000100800 */
[----:B------:R-:W2:Y:S01]  /*331c0*/  LDL R5, [R1+0x484] ;  /* 0x0004840001057983 */ /* 0x000ea20000100800 */
[----:B------:R-:W-:Y:S01]  /*331d0*/  BSSY B0, `(.L_x_3890) ;  /* 0x00001ff000007945 */ /* 0x000fe20003800000 */
[----:B----4-:R-:W-:-:S05]  /*331e0*/  VIADD R0, R4, 0xfffffffe ;  /* 0xfffffffe04007836 */ /* 0x010fca0000000000 */
[----:B--2---:R-:W-:-:S13]  /*331f0*/  ISETP.GE.AND P0, PT, R0, R5, PT ;  /* 0x000000050000720c */ /* 0x004fda0003f06270 */
[----:B------:R-:W-:Y:S05]  /*33200*/  @!P0 BRA `(.L_x_3891) ;  /* 0x0000001c00ec8947 */ /* 0x000fea0003800000 */
[----:B------:R-:W-:Y:S01]  /*33210*/  IMAD.MOV R2, RZ, RZ, -R4 ;  /* 0x000000ffff027224 */ /* 0x000fe200078e0a04 */
[----:B---3--:R-:W-:Y:S01]  /*33220*/  LOP3.LUT R6, RZ, R5, RZ, 0x33, !PT ;  /* 0x00000005ff067212 */ /* 0x008fe200078e33ff */
        /* <DEDUP_REMOVED lines=42> */
.L_x_3896:
[----:B------:R-:W2:Y:S01]  /*334d0*/  LDL R2, [R1+0x460] ;  /* 0x0004600001027983 */ /* 0x000ea20000100800 */
[----:B0-----:R-:W-:Y:S01]  /*334e0*/  SHF.L.U32 R5, R7, 0x1f, RZ ;  /* 0x0000001f07057819 */ /* 0x001fe200000006ff */
[----:B------:R-:W0:Y:S01]  /*334f0*/  S2R R3, SR_TID.X ;  /* 0x0000000000037919 */ /* 0x000e220000002100 */
[----:B------:R-:W-:Y:S01]  /*33500*/  BSSY B3, `(.L_x_3897) ;  /* 0x0000006000037945 */ /* 0x000fe20003800000 */
[----:B0-----:R-:W-:-:S04]  /*33510*/  LOP3.LUT R3, R3, 0x7f, RZ, 0xc0, !PT ;  /* 0x0000007f03037812 */ /* 0x001fc800078ec0ff */
[----:B------:R-:W-:Y:S01]  /*33520*/  ISETP.NE.AND P1, PT, R3, RZ, PT ;  /* 0x000000ff0300720c */ /* 0x000fe20003f25270 */
[----:B--2---:R-:W-:-:S04]  /*33530*/  IMAD R2, R8, 0x8, R2 ;  /* 0x0000000808027824 */ /* 0x004fc800078e0202 */
[----:B------:R-:W0:Y:S02]  /*33540*/  SYNCS.PHASECHK.TRANS64.TRYWAIT P0, [R2+URZ+0x32440], R5 ;  /* 0x03244005020075a7 */ /* 0x000e24000800017f */
[----:B0-----:R-:W-:Y:S06]  /*33550*/  @!P0 BRA `(.L_x_3898) ;  /* 0x0000005c00908947 */ /* 0x001fec0003800000 */
.L_x_4069:
[----:B------:R-:W-:Y:S05]  /*33560*/  BSYNC B3 ;  /* 0x0000000000037941 */ /* 0x000fea0003800000 */
.L_x_3897:
        /* <DEDUP_REMOVED lines=9> */
.L_x_3900:
[----:B------:R-:W-:Y:S05]  /*33600*/  BSYNC B3 ;  /* 0x0000000000037941 */ /* 0x000fea0003800000 */
.L_x_3899:
        /* <DEDUP_REMOVED lines=14> */
.L_x_3901:
        /* <DEDUP_REMOVED lines=13> */
.L_x_4070:
[----:B------:R-:W-:Y:S05]  /*337c0*/  BSYNC B3 ;  /* 0x0000000000037941 */ /* 0x000fea0003800000 */
.L_x_3902:
        /* <DEDUP_REMOVED lines=11> */
.L_x_3905:
[----:B------:R-:W-:Y:S05]  /*33880*/  BSYNC B3 ;  /* 0x0000000000037941 */ /* 0x000fea0003800000 */
.L_x_3904:
        /* <DEDUP_REMOVED lines=11> */
.L_x_3906:
        /* <DEDUP_REMOVED lines=15> */
.L_x_3907:
        /* <DEDUP_REMOVED lines=15> */
.L_x_3908:
        /* <DEDUP_REMOVED lines=15> */
.L_x_3909:
        /* <DEDUP_REMOVED lines=10> */
.L_x_3895:
[----:B------:R-:W-:Y:S05]  /*33cb0*/  BSYNC B1 ;  /* 0x0000000000017941 */ /* 0x000fea0003800000 */
.L_x_3894:
[----:B------:R-:W2:Y:S02]  /*33cc0*/  LDL R4, [R1+0x490] ;  /* 0x0004900001047983 */ /* 0x000ea40000100800 */
[----:B--2---:R-:W-:-:S07]  /*33cd0*/  VIADD R0, R4, 0xfffffffd ;  /* 0xfffffffd04007836 */ /* 0x004fce0000000000 */
.L_x_3893:
[----:B------:R-:W-:Y:S05]  /*33ce0*/  BSYNC B2 ;  /* 0x0000000000027941 */ /* 0x000fea0003800000 */
.L_x_3892:
[----:B------:R-:W2:Y:S01]  /*33cf0*/  LDL.LU R2, [R1+0x490] ;  /* 0x0004900001027983 */ /* 0x000ea20000300800 */
[----:B------:R-:W-:Y:S01]  /*33d00*/  VIADD R6, R6, 0xfffffffe ;  /* 0xfffffffe06067836 */ /* 0x000fe20000000000 */
[----:B--2---:R-:W-:-:S04]  /*33d10*/  LOP3.LUT R2, RZ, R2, RZ, 0x33, !PT ;  /* 0x00000002ff027212 */ /* 0x004fc800078e33ff */
[----:B------:R-:W-:-:S13]  /*33d20*/  ISETP.NE.AND P0, PT, R6, R2, PT ;  /* 0x000000020600720c */ /* 0x000fda0003f05270 */
[----:B------:R-:W-:Y:S05]  /*33d30*/  @!P0 BRA `(.L_x_3891) ;  /* 0x0000001400208947 */ /* 0x000fea0003800000 */
.L_x_3942:
        /* <DEDUP_REMOVED lines=36> */
.L_x_3912:
        /* <DEDUP_REMOVED lines=9> */
.L_x_4071:
[----:B------:R-:W-:Y:S05]  /*34010*/  BSYNC B2 ;  /* 0x0000000000027941 */ /* 0x000fea0003800000 */
.L_x_3913:
        /* <DEDUP_REMOVED lines=9> */
.L_x_3916:
[----:B------:R-:W-:Y:S05]  /*340b0*/  BSYNC B2 ;  /* 0x0000000000027941 */ /* 0x000fea0003800000 */
.L_x_3915:
        /* <DEDUP_REMOVED lines=13> */
.L_x_3917:
        /* <DEDUP_REMOVED lines=13> */
.L_x_4072:
[----:B------:R-:W-:Y:S05]  /*34260*/  BSYNC B2 ;  /* 0x0000000000027941 */ /* 0x000fea0003800000 */
.L_x_3918:
        /* <DEDUP_REMOVED lines=11> */
.L_x_3921:
[----:B------:R-:W-:Y:S05]  /*34320*/  BSYNC B2 ;  /* 0x0000000000027941 */ /* 0x000fea0003800000 */
.L_x_3920:
        /* <DEDUP_REMOVED lines=10> */
.L_x_3922:
        /* <DEDUP_REMOVED lines=15> */
.L_x_3923:
        /* <DEDUP_REMOVED lines=15> */
.L_x_3924:
        /* <DEDUP_REMOVED lines=15> */
.L_x_3925:
        /* <DEDUP_REMOVED lines=10> */
.L_x_3911:
[----:B------:R-:W-:Y:S05]  /*34740*/  BSYNC B1 ;  /* 0x0000000000017941 */ /* 0x000fea0003800000 */
.L_x_3910:
        /* <DEDUP_REMOVED lines=36> */
.L_x_3928:
        /* <DEDUP_REMOVED lines=9> */
.L_x_4073:
[----:B------:R-:W-:Y:S05]  /*34a20*/  BSYNC B2 ;  /* 0x0000000000027941 */ /* 0x000fea0003800000 */
.L_x_3929:
        /* <DEDUP_REMOVED lines=9> */
.L_x_3932:
[----:B------:R-:W-:Y:S05]  /*34ac0*/  BSYNC B2 ;  /* 0x0000000000027941 */ /* 0x000fea0003800000 */
.L_x_3931:
        /* <DEDUP_REMOVED lines=14> */
.L_x_3933:
        /* <DEDUP_REMOVED lines=13> */
.L_x_4074:
[----:B------:R-:W-:Y:S05]  /*34c80*/  BSYNC B2 ;  /* 0x0000000000027941 */ /* 0x000fea0003800000 */
.L_x_3934:
        /* <DEDUP_REMOVED lines=11> */
.L_x_3937:
[----:B------:R-:W-:Y:S05]  /*34d40*/  BSYNC B2 ;  /* 0x0000000000027941 */ /* 0x000fea0003800000 */
.L_x_3936:
        /* <DEDUP_REMOVED lines=11> */
.L_x_3938:
        /* <DEDUP_REMOVED lines=15> */
.L_x_3939:
        /* <DEDUP_REMOVED lines=15> */
.L_x_3940:
        /* <DEDUP_REMOVED lines=15> */
.L_x_3941:
        /* <DEDUP_REMOVED lines=10> */
.L_x_3927:
[----:B------:R-:W-:Y:S05]  /*35170*/  BSYNC B1 ;  /* 0x0000000000017941 */ /* 0x000fea0003800000 */
.L_x_3926:
[----:B------:R-:W2:Y:S01]  /*35180*/  LDL R5, [R1+0x484] ;  /* 0x0004840001057983 */ /* 0x000ea20000100800 */
[----:B------:R-:W-:Y:S01]  /*35190*/  VIADD R0, R0, 0xfffffffe ;  /* 0xfffffffe00007836 */ /* 0x000fe20000000000 */
[----:B--2---:R-:W-:-:S13]  /*351a0*/  ISETP.GT.AND P0, PT, R6, R5, PT ;  /* 0x000000050600720c */ /* 0x004fda0003f04270 */
[----:B------:R-:W-:Y:S05]  /*351b0*/  @P0 BRA `(.L_x_3942) ;  /* 0xffffffe800e00947 */ /* 0x000fea000383ffff */
.L_x_3891:
[----:B------:R-:W-:Y:S05]  /*351c0*/  BSYNC B0 ;  /* 0x0000000000007941 */ /* 0x000fea0003800000 */
.L_x_3890:
[----:B------:R-:W2:Y:S04]  /*351d0*/  LDL.LU R4, [R1+0x464] ;  /* 0x0004640001047983 */ /* 0x000ea80000300800 */
[----:B------:R-:W4:Y:S01]  /*351e0*/  LDL.LU R3, [R1+0x474] ;  /* 0x0004740001037983 */ /* 0x000f220000300800 */
[----:B------:R-:W0:Y:S01]  /*351f0*/  S2R R2, SR_TID.X ;  /* 0x0000000000027919 */ /* 0x000e220000002100 */
[----:B------:R-:W-:Y:S01]  /*35200*/  BSSY B0, `(.L_x_3943) ;  /* 0x0000015000007945 */ /* 0x000fe20003800000 */
[----:B0-----:R-:W-:-:S04]  /*35210*/  LOP3.LUT R2, R2, 0x7f, RZ, 0xc0, !PT ;  /* 0x0000007f02027812 */ /* 0x001fc800078ec0ff */
[----:B------:R-:W-:Y:S01]  /*35220*/  ISETP.NE.AND P1, PT, R2, RZ, PT ;  /* 0x000000ff0200720c */ /* 0x000fe20003f25270 */
[----:B--2---:R-:W-:-:S05]  /*35230*/  VIADD R0, R4, 0x1 ;  /* 0x0000000104007836 */ /* 0x004fca0000000000 */
[----:B------:R-:W-:-:S04]  /*35240*/  ISETP.NE.AND P0, PT, R0, 0x2, PT ;  /* 0x000000020000780c */ /* 0x000fc80003f05270 */
[----:B------:R-:W-:-:S04]  /*35250*/  SEL R2, RZ, 0x1, P0 ;  /* 0x00000001ff027807 */ /* 0x000fc80000000000 */
[----:B----4-:R-:W-:-:S05]  /*35260*/  LOP3.LUT R3, R3, R2, RZ, 0x3c, !PT ;  /* 0x0000000203037212 */ /* 0x010fca00078e3cff */
[----:B------:R0:W-:Y:S01]  /*35270*/  STL [R1+0x474], R3 ;  /* 0x0004740301007387 */ /* 0x0001e20000100800 */
[----:B------:R-:W-:Y:S05]  /*35280*/  @P1 BRA `(.L_x_3944) ;  /* 0x0000000000301947 */ /* 0x000fea0003800000 */
[----:B0-----:R-:W0:Y:S01]  /*35290*/  S2R R3, SR_LANEID ;  /* 0x0000000000037919 */ /* 0x001e220000000000 */
[----:B------:R-:W-:Y:S01]  /*352a0*/  VOTEU.ANY UR4, UPT, PT ;  /* 0x0000000000047886 */ /* 0x000fe200038e0100 */
[----:B------:R-:W1:Y:S01]  /*352b0*/  LDC.64 R4, c[0x0][0xd60] ;  /* 0x00035800ff047b82 */ /* 0x000e620000000a00 */
[----:B------:R-:W0:Y:S02]  /*352c0*/  FLO.U32 R2, UR4 ;  /* 0x0000000400027d00 */ /* 0x000e2400080e0000 */
[----:B0-----:R-:W-:-:S06]  /*352d0*/  ISETP.EQ.U32.AND P1, PT, R2, R3, PT ;  /* 0x000000030200720c */ /* 0x001fcc0003f22070 */
[----:B------:R-:W1:Y:S07]  /*352e0*/  POPC R3, UR4 ;  /* 0x0000000400037d09 */ /* 0x000e6e0008000000 */
[----:B-1----:R-:W2:Y:S01]  /*352f0*/  @P1 ATOMG.E.ADD.STRONG.GPU PT, R3, desc[UR42][R4.64], R3 ;  /* 0x00000003040319a8 */ /* 0x002ea200081ee1ea */
[----:B---3--:R-:W0:Y:S02]  /*35300*/  S2R R6, SR_LTMASK ;  /* 0x0000000000067919 */ /* 0x008e240000003900 */
[----:B0-----:R-:W-:-:S04]  /*35310*/  LOP3.LUT R6, R6, UR4, RZ, 0xc0, !PT ;  /* 0x0000000406067c12 */ /* 0x001fc8000f8ec0ff */
[----:B------:R-:W0:Y:S01]  /*35320*/  POPC R7, R6 ;  /* 0x0000000600077309 */ /* 0x000e220000000000 */
[----:B--2---:R-:W0:Y:S02]  /*35330*/  SHFL.IDX PT, R2, R3, R2, 0x1f ;  /* 0x00001f0203027589 */ /* 0x004e2400000e0000 */
[----:B0-----:R-:W-:-:S07]  /*35340*/  IADD3 R16, R2, UR39, R7 ;  /* 0x0000002702107c10 */ /* 0x001fce000fffe007 */
.L_x_3944:
[----:B------:R-:W-:Y:S05]  /*35350*/  BSYNC B0 ;  /* 0x0000000000007941 */ /* 0x000fea0003800000 */
.L_x_3943:
[----:B------:R-:W-:-:S05]  /*35360*/  SEL R0, R0, RZ, P0 ;  /* 0x000000ff00007207 */ /* 0x000fca0000000000 */
[----:B------:R1:W-:Y:S02]  /*35370*/  STL [R1+0x464], R0 ;  /* 0x0004640001007387 */ /* 0x0003e40000100800 */
.L_x_3856:
[----:B------:R-:W-:Y:S05]  /*35380*/  BSYNC B7 ;  /* 0x0000000000077941 */ /* 0x000fea0003800000 */
.L_x_3854:
[----:B-1----:R-:W2:Y:S02]  /*35390*/  LDL R0, [R1+0x48c] ;  /* 0x00048c0001007983 */ /* 0x002ea40000100800 */
[----:B--2---:R-:W-:-:S13]  /*353a0*/  LOP3.LUT P0, RZ, R0, 0x40, RZ, 0xc0, !PT ;  /* 0x0000004000ff7812 */ /* 0x004fda000780c0ff */
[----:B------:R-:W-:Y:S05]  /*353b0*/  @!P0 BRA `(.L_x_3945) ;  /* 0x0000000000288947 */ /* 0x000fea0003800000 */
[----:B------:R-:W-:Y:S05]  /*353c0*/  WARPSYNC.ALL ;  /* 0x0000000000007948 */ /* 0x000fea0003800000 */
[----:B------:R-:W1:Y:S08]  /*353d0*/  S2UR UR5, SR_CgaCtaId ;  /* 0x00000000000579c3 */ /* 0x000e700000008800 */
[----:B------:R-:W-:Y:S06]  /*353e0*/  BAR.SYNC.DEFER_BLOCKING 0x5, 0x180 ;  /* 0x0146000000007b1d */ /* 0x000fec0000010000 */
[----:B------:R-:W-:-:S02]  /*353f0*/  UMOV UR4, 0x400 ;  /* 0x0000040000047882 */ /* 0x000fc40000000000 */
[----:B-1----:R-:W-:-:S06]  /*35400*/  ULEA UR4, UR5, UR4, 0x18 ;  /* 0x0000000405047291 */ /* 0x002fcc000f8ec03f */
[----:B------:R-:W-:-:S05]  /*35410*/  IMAD.U32 R0, RZ, RZ, UR4 ;  /* 0x00000004ff007e24 */ /* 0x000fca000f8e00ff */
[----:B------:R1:W2:Y:S04]  /*35420*/  LDS.128 R16, [R0+0x324d0] ;  /* 0x0324d00000107984 */ /* 0x0002a80000000c00 */
[----:B------:R1:W-:Y:S01]  /*35430*/  STL [R1+0x460], R0 ;  /* 0x0004600001007387 */ /* 0x0003e20000100800 */
[----:B------:R-:W-:Y:S06]  /*35440*/  BAR.ARV 0x4, 0x180 ;  /* 0x0106000000007b1d */ /* 0x000fec0000002000 */
[----:B------:R-:W-:Y:S05]  /*35450*/  BRA `(.L_x_3946) ;  /* 0x0000000800d87947 */ /* 0x000fea0003800000 */
.L_x_3945:
        /* <DEDUP_REMOVED lines=22> */
[----:B------:R-:W-:Y:S04]  /*355c0*/  SHFL.IDX PT, R0, R16, RZ, 0x1f ;  /* 0x00001fff10007589 */ /* 0x000fe800000e0000 */
        /* <DEDUP_REMOVED lines=13> */
.L_x_4084:
[----:B------:R-:W-:Y:S02]  /*356a0*/  ULDC UR4, c[0x0][0xd38] ;  /* 0x00034e0000047ab9 */ /* 0x000fe40000000800 */
[----:B------:R-:W-:-:S04]  /*356b0*/  IMAD.U32 R4, RZ, RZ, UR4 ;  /* 0x00000004ff047e24 */ /* 0x000fc8000f8e00ff */
[----:B-1----:R-:W-:-:S04]  /*356c0*/  IMAD R16, R16, R4, RZ ;  /* 0x0000000410107224 */ /* 0x002fc800078e02ff */
[----:B------:R-:W-:-:S05]  /*356d0*/  IMAD.IADD R5, R5, 0x1, R16 ;  /* 0x0000000105057824 */ /* 0x000fca00078e0210 */
[----:B------:R-:W-:-:S13]  /*356e0*/  ISETP.GT.AND P6, PT, R5, R0, PT ;  /* 0x000000000500720c */ /* 0x000fda0003fc4270 */
[----:B------:R-:W-:Y:S05]  /*356f0*/  @P6 BRA `(.L_x_3948) ;  /* 0x00000000009c6947 */ /* 0x000fea0003800000 */
.L_x_3953:
[----:B0-----:R-:W0:Y:S01]  /*35700*/  LDC R2, c[0x0][0xd3c] ;  /* 0x00034f00ff027b82 */ /* 0x001e220000000800 */
[----:B------:R-:W-:-:S05]  /*35710*/  VIADD R19, R19, 0x1f ;  /* 0x0000001f13137836 */ /* 0x000fca0000000000 */
[----:B0-----:R-:W-:-:S13]  /*35720*/  ISETP.GE.AND P6, PT, R19, R2, PT ;  /* 0x000000021300720c */ /* 0x001fda0003fc6270 */
[----:B------:R-:W-:Y:S05]  /*35730*/  @P6 BRA `(.L_x_3949) ;  /* 0x0000000400d46947 */ /* 0x000fea0003800000 */
[----:B------:R-:W0:Y:S01]  /*35740*/  S2R R3, SR_TID.X ;  /* 0x0000000000037919 */ /* 0x000e220000002100 */
[----:B------:R-:W-:Y:S01]  /*35750*/  BSSY B0, `(.L_x_3950) ;  /* 0x0000009000007945 */ /* 0x000fe20003800000 */
[----:B0-----:R-:W-:-:S05]  /*35760*/  LOP3.LUT R3, R3, 0x1f, RZ, 0xc0, !PT ;  /* 0x0000001f03037812 */ /* 0x001fca00078ec0ff */
[----:B------:R-:W-:Y:S02]  /*35770*/  IMAD.IADD R4, R19, 0x1, R3 ;  /* 0x0000000113047824 */ /* 0x000fe400078e0203 */
[----:B------:R-:W-:-:S03]  /*35780*/  IMAD.MOV.U32 R3, RZ, RZ, RZ ;  /* 0x000000ffff037224 */ /* 0x000fc600078e00ff */
[----:B------:R-:W-:-:S13]  /*35790*/  ISETP.GE.OR P6, PT, R4, R2, !P0 ;  /* 0x000000020400720c */ /* 0x000fda00047c6670 */
[----:B------:R-:W-:Y:S05]  /*357a0*/  @P6 BRA `(.L_x_3951) ;  /* 0x00000000000c6947 */ /* 0x000fea0003800000 */
[----:B------:R-:W0:Y:S02]  /*357b0*/  LDC.64 R2, c[0x0][0xd80] ;  /* 0x00036000ff027b82 */ /* 0x000e240000000a00 */
[----:B0-----:R-:W-:-:S06]  /*357c0*/  IMAD.WIDE R2, R4, 0x4, R2 ;  /* 0x0000000404027825 */ /* 0x001fcc00078e0202 */
[----:B------:R0:W5:Y:S02]  /*357d0*/  LDG.E R3, desc[UR42][R2.64] ;  /* 0x0000002a02037981 */ /* 0x000164000c1e1900 */
.L_x_3951:
[----:B------:R-:W-:Y:S05]  /*357e0*/  BSYNC B0 ;  /* 0x0000000000007941 */ /* 0x000fea0003800000 */
.L_x_3950:
        /* <DEDUP_REMOVED lines=18> */
.L_x_4092:
[----:B------:R-:W-:Y:S02]  /*35910*/  ULDC UR4, c[0x0][0xd38] ;  /* 0x00034e0000047ab9 */ /* 0x000fe40000000800 */
[----:B------:R-:W-:-:S04]  /*35920*/  IMAD.U32 R4, RZ, RZ, UR4 ;  /* 0x00000004ff047e24 */ /* 0x000fc8000f8e00ff */
[----:B-1----:R-:W-:-:S04]  /*35930*/  IMAD R16, R16, R4, RZ ;  /* 0x0000000410107224 */ /* 0x002fc800078e02ff */
[----:B------:R-:W-:-:S05]  /*35940*/  IMAD.IADD R5, R16, 0x1, R5 ;  /* 0x0000000110057824 */ /* 0x000fca00078e0205 */
[----:B------:R-:W-:-:S13]  /*35950*/  ISETP.GT.AND P6, PT, R5, R0, PT ;  /* 0x000000000500720c */ /* 0x000fda0003fc4270 */
[----:B------:R-:W-:Y:S05]  /*35960*/  @!P6 BRA `(.L_x_3953) ;  /* 0xfffffffc0064e947 */ /* 0x000fea000383ffff */
.L_x_3948:
        /* <DEDUP_REMOVED lines=8> */
.L_x_4096:
[----:B------:R-:W-:Y:S01]  /*359f0*/  ISETP.NE.AND P0, PT, R5, RZ, PT ;  /* 0x000000ff0500720c */ /* 0x000fe20003f05270 */
[----:B------:R-:W-:-:S12]  /*35a00*/  IMAD.MOV.U32 R5, RZ, RZ, RZ ;  /* 0x000000ffff057224 */ /* 0x000fd800078e00ff */
[----:B------:R-:W-:Y:S05]  /*35a10*/  @!P0 BRA `(.L_x_3955) ;  /* 0x0000000000148947 */ /* 0x000fea0003800000 */
[----:B------:R-:W-:Y:S01]  /*35a20*/  UMOV UR4, 0xffffffff ;  /* 0xffffffff00047882 */ /* 0x000fe20000000000 */
[----:B------:R-:W-:Y:S02]  /*35a30*/  VIADD R12, R6, 0xffffffff ;  /* 0xffffffff060c7836 */ /* 0x000fe40000000000 */
[----:B------:R-:W-:Y:S05]  /*35a40*/  BRA.DIV UR4, `(.L_x_3956) ;  /* 0x0000004604287947 */ /* 0x000fea000b800000 */
[----:B0-----:R0:W3:Y:S02]  /*35a50*/  SHFL.IDX PT, R2, R2, R12, 0x1f ;  /* 0x00001f0c02027589 */ /* 0x0010e400000e0000 */
.L_x_4099:
[----:B---3--:R-:W-:-:S07]  /*35a60*/  IMAD.MOV.U32 R5, RZ, RZ, R2 ;  /* 0x000000ffff057224 */ /* 0x008fce00078e0002 */
.L_x_3955:
        /* <DEDUP_REMOVED lines=35> */
[----:B------:R-:W-:-:S04]  /*35ca0*/  VIADDMNMX R4, R3, R4, R7, PT ;  /* 0x0000000403047246 */ /* 0x000fc80003800107 */
        /* <DEDUP_REMOVED lines=19> */
[C---:B------:R-:W-:Y:S01]  /*35de0*/  LOP3.LUT R3, R0.reuse, R4, RZ, 0x3c, !PT ;  /* 0x0000000400037212 */ /* 0x040fe200078e3cff */
[----:B------:R-:W-:-:S03]  /*35df0*/  IMAD.IADD R0, R0, 0x1, R5 ;  /* 0x0000000100007824 */ /* 0x000fc600078e0205 */
        /* <DEDUP_REMOVED lines=9> */
.L_x_3949:
[----:B------:R-:W-:Y:S01]  /*35e90*/  UMOV UR4, URZ ;  /* 0x0000003f00047c82 */ /* 0x000fe20008000000 */
[----:B------:R-:W-:Y:S01]  /*35ea0*/  UMOV UR5, URZ ;  /* 0x0000003f00057c82 */ /* 0x000fe20008000000 */
[----:B------:R-:W-:Y:S01]  /*35eb0*/  ULDC UR6, c[0x0][0xd3c] ;  /* 0x00034f0000067ab9 */ /* 0x000fe20000000800 */
[----:B------:R-:W-:Y:S02]  /*35ec0*/  IMAD.MOV.U32 R16, RZ, RZ, R0 ;  /* 0x000000ffff107224 */ /* 0x000fe400078e0000 */
[----:B------:R-:W-:Y:S02]  /*35ed0*/  IMAD.U32 R17, RZ, RZ, UR4 ;  /* 0x00000004ff117e24 */ /* 0x000fe4000f8e00ff */
[----:B------:R-:W-:Y:S02]  /*35ee0*/  IMAD.U32 R18, RZ, RZ, UR5 ;  /* 0x00000005ff127e24 */ /* 0x000fe4000f8e00ff */
[----:B------:R-:W-:-:S07]  /*35ef0*/  IMAD.U32 R19, RZ, RZ, UR6 ;  /* 0x00000006ff137e24 */ /* 0x000fce000f8e00ff */
.L_x_3957:
        /* <DEDUP_REMOVED lines=12> */
.L_x_3946:
[----:B------:R-:W-:Y:S02]  /*35fc0*/  ULDC UR4, c[0x0][0xd3c] ;  /* 0x00034f0000047ab9 */ /* 0x000fe40000000800 */
[----:B--2---:R-:W-:-:S13]  /*35fd0*/  ISETP.GE.AND P0, PT, R19, UR4, PT ;  /* 0x0000000413007c0c */ /* 0x004fda000bf06270 */
[----:B------:R-:W-:Y:S05]  /*35fe0*/  @!P0 BRA `(.L_x_3958) ;  /* 0xffffff8000f08947 */ /* 0x000fea000383ffff */
[----:B------:R-:W-:Y:S05]  /*35ff0*/  BSYNC B8 ;  /* 0x0000000000087941 */ /* 0x000fea0003800000 */
.L_x_3796:
[----:B-1----:R-:W2:Y:S01]  /*36000*/  LDL.LU R0, [R1+0x4d4] ;  /* 0x0004d40001007983 */ /* 0x002ea20000300800 */
[----:B------:R-:W-:Y:S01]  /*36010*/  BSSY B0, `(.L_x_3959) ;  /* 0x000000b000007945 */ /* 0x000fe20003800000 */
[----:B------:R-:W1:Y:S01]  /*36020*/  S2R R5, SR_CgaCtaId ;  /* 0x0000000000057919 */ /* 0x000e620000008800 */
        /* <DEDUP_REMOVED lines=9> */
.L_x_4100:
[----:B------:R-:W-:Y:S05]  /*360c0*/  BSYNC B0 ;  /* 0x0000000000007941 */ /* 0x000fea0003800000 */
.L_x_3959:
[----:B------:R-:W-:-:S03]  /*360d0*/  UMOV UR4, 0xffffffff ;  /* 0xffffffff00047882 */ /* 0x000fc60000000000 */
[----:B------:R-:W-:Y:S05]  /*360e0*/  BRA.DIV UR4, `(.L_x_3961) ;  /* 0x0000003e04bc7947 */ /* 0x000fea000b800000 */
[----:B------:R-:W1:Y:S02]  /*360f0*/  S2R R2, SR_TID.X ;  /* 0x0000000000027919 */ /* 0x000e640000002100 */
[----:B-1----:R-:W-:-:S04]  /*36100*/  SHF.R.U32.HI R2, RZ, 0x5, R2 ;  /* 0x00000005ff027819 */ /* 0x002fc80000011602 */
[----:B------:R-:W-:-:S05]  /*36110*/  LOP3.LUT R2, R2, 0x3, RZ, 0xc0, !PT ;  /* 0x0000000302027812 */ /* 0x000fca00078ec0ff */
[----:B------:R1:W2:Y:S02]  /*36120*/  SHFL.IDX PT, R14, R2, RZ, 0x1f ;  /* 0x00001fff020e7589 */ /* 0x0002a400000e0000 */
.L_x_4103:
[----:B--2---:R-:W-:-:S13]  /*36130*/  ISETP.NE.AND P0, PT, R14, RZ, PT ;  /* 0x000000ff0e00720c */ /* 0x004fda0003f05270 */
[----:B------:R-:W-:Y:S05]  /*36140*/  @P0 BRA `(.L_x_3567) ;  /* 0x0000000000940947 */ /* 0x000fea0003800000 */
[----:B------:R-:W-:-:S03]  /*36150*/  UMOV UR4, 0xffffffff ;  /* 0xffffffff00047882 */ /* 0x000fc60000000000 */
[----:B------:R-:W-:Y:S05]  /*36160*/  BRA.DIV UR4, `(.L_x_3962) ;  /* 0x0000003e04d07947 */ /* 0x000fea000b800000 */
[----:B------:R-:W-:-:S13]  /*36170*/  ELECT P6, URZ, PT ;  /* 0x00000000003f782f */ /* 0x000fda00038c0000 */
.L_x_4106:
[----:B------:R-:W-:Y:S05]  /*36180*/  @!P6 BRA `(.L_x_3567) ;  /* 0x000000000084e947 */ /* 0x000fea0003800000 */
[----:B------:R-:W-:-:S06]  /*36190*/  ULOP3.LUT UR4, UR38, 0x2, URZ, 0xfc, !UPT ;  /* 0x0000000226047892 */ /* 0x000fcc000f8efc3f */
[----:B-1----:R-:W-:-:S05]  /*361a0*/  IMAD.U32 R2, RZ, RZ, UR4 ;  /* 0x00000004ff027e24 */ /* 0x002fca000f8e00ff */
[----:B------:R-:W-:-:S13]  /*361b0*/  ISETP.NE.AND P2, PT, R2, 0x3, PT ;  /* 0x000000030200780c */ /* 0x000fda0003f45270 */
[----:B------:R-:W-:Y:S05]  /*361c0*/  @!P2 BRA `(.L_x_3963) ;  /* 0x000000000004a947 */ /* 0x000fea0003800000 */
[----:B------:R-:W-:Y:S01]  /*361d0*/  BPT.TRAP 0x1 ;  /* 0x000000040000795c */ /* 0x000fe20000300000 */
.L_x_3963:
[----:B0-----:R-:W3:Y:S04]  /*361e0*/  LDL R3, [R1+0x464] ;  /* 0x0004640001037983 */ /* 0x001ee80000100800 */
[----:B------:R-:W2:Y:S01]  /*361f0*/  LDL.LU R7, [R1+0x474] ;  /* 0x0004740001077983 */ /* 0x000ea20000300800 */
        /* <DEDUP_REMOVED lines=12> */
.L_x_4107:
[----:B------:R-:W1:Y:S02]  /*362c0*/  SYNCS.PHASECHK.TRANS64.TRYWAIT P0, [R7+URZ], R2 ;  /* 0x00000002070075a7 */ /* 0x000e64000800017f */
[----:B-1----:R-:W-:Y:S05]  /*362d0*/  @!P0 BRA `(.L_x_3965) ;  /* 0x0000003c00a88947 */ /* 0x002fea0003800000 */
.L_x_4108:
[----:B------:R-:W-:Y:S05]  /*362e0*/  @!P2 BRA `(.L_x_3966) ;  /* 0x000000000004a947 */ /* 0x000fea0003800000 */
[----:B------:R-:W-:Y:S01]  /*362f0*/  BPT.TRAP 0x1 ;  /* 0x000000040000795c */ /* 0x000fe20000300000 */
.L_x_3966:
[----:B------:R-:W2:Y:S01]  /*36300*/  LDL.LU R4, [R1+0x464] ;  /* 0x0004640001047983 */ /* 0x000ea20000300800 */
[----:B------:R-:W-:-:S04]  /*36310*/  VIADD R0, R0, 0x32460 ;  /* 0x0003246000007836 */ /* 0x000fc80000000000 */
[----:B--2---:R-:W-:-:S04]  /*36320*/  IMAD R4, R4, 0x8, R0 ;  /* 0x0000000804047824 */ /* 0x004fc800078e0200 */
[----:B------:R-:W2:Y:S02]  /*36330*/  SYNCS.PHASECHK.TRANS64.TRYWAIT P0, [R4+URZ], R5 ;  /* 0x00000005040075a7 */ /* 0x000ea4000800017f */
[----:B--2---:R-:W-:Y:S05]  /*36340*/  @!P0 BRA `(.L_x_3967) ;  /* 0x0000003c00a08947 */ /* 0x004fea0003800000 */
.L_x_4109:
[----:B------:R-:W-:-:S07]  /*36350*/  IMAD R3, R3, 0x8, R0 ;  /* 0x0000000803037824 */ /* 0x000fce00078e0200 */
.L_x_3968:
[----:B---3--:R3:W4:Y:S02]  /*36360*/  SYNCS.PHASECHK.TRANS64.TRYWAIT P0, [R3+URZ], R2 ;  /* 0x00000002030075a7 */ /* 0x008724000800017f */
[----:B----4-:R-:W-:Y:S05]  /*36370*/  @!P0 NANOSLEEP.SYNCS 0x989680 ;  /* 0x009896800000895d */ /* 0x010fea0003900000 */
[----:B------:R-:W4:Y:S02]  /*36380*/  @!P0 SYNCS.PHASECHK.TRANS64 P0, [R3+URZ], R2 ;  /* 0x00000002030085a7 */ /* 0x000f24000800007f */
[----:B----4-:R-:W-:Y:S05]  /*36390*/  @!P0 BRA `(.L_x_3968) ;  /* 0xfffffffc00f08947 */ /* 0x010fea000383ffff */
.L_x_3567:
[----:B------:R-:W-:Y:S05]  /*363a0*/  BSYNC B9 ;  /* 0x0000000000097941 */ /* 0x000fea0003800000 */
.L_x_3564:
[----:B------:R-:W-:Y:S05]  /*363b0*/  EXIT ;  /* 0x000000000000794d */ /* 0x000fea0003800000 */
.L_x_3593:
[----:B0-----:R0:W1:Y:S02]  /*363c0*/  SYNCS.PHASECHK.TRANS64.TRYWAIT P6, [R88+URZ+0x32490], R99 ;  /* 0x03249063580075a7 */ /* 0x00106400080c017f */
[----:B-1----:R-:W-:Y:S05]  /*363d0*/  @!P6 NANOSLEEP.SYNCS 0x989680 ;  /* 0x009896800000e95d */ /* 0x002fea0003900000 */
[----:B------:R-:W1:Y:S02]  /*363e0*/  @!P6 SYNCS.PHASECHK.TRANS64 P6, [R88+URZ+0x32490], R99 ;  /* 0x032490635800e5a7 */ /* 0x000e6400080c007f */
[----:B-1----:R-:W-:Y:S05]  /*363f0*/  @!P6 BRA `(.L_x_3593) ;  /* 0xfffffffc00f0e947 */ /* 0x002fea000383ffff */
[----:B------:R-:W-:Y:S05]  /*36400*/  BRA `(.L_x_3969) ;  /* 0xfffffcc800f07947 */ /* 0x000fea000383ffff */
.L_x_3615:
[----:B0-----:R0:W1:Y:S02]  /*36410*/  SYNCS.PHASECHK.TRANS64.TRYWAIT P5, [R88+URZ+0x32490], R99 ;  /* 0x03249063580075a7 */ /* 0x00106400080a017f */
[----:B-1----:R-:W-:Y:S05]  /*36420*/  @!P5 NANOSLEEP.SYNCS 0x989680 ;  /* 0x009896800000d95d */ /* 0x002fea0003900000 */
[----:B------:R-:W1:Y:S02]  /*36430*/  @!P5 SYNCS.PHASECHK.TRANS64 P5, [R88+URZ+0x32490], R99 ;  /* 0x032490635800d5a7 */ /* 0x000e6400080a007f */
[----:B-1----:R-:W-:Y:S05]  /*36440*/  @!P5 BRA `(.L_x_3615) ;  /* 0xfffffffc00f0d947 */ /* 0x002fea000383ffff */
[----:B------:R-:W-:Y:S05]  /*36450*/  BRA `(.L_x_3970) ;  /* 0xfffffcdc009c7947 */ /* 0x000fea000383ffff */
.L_x_3624:
[----:B0-----:R0:W1:Y:S02]  /*36460*/  SYNCS.PHASECHK.TRANS64.TRYWAIT P4, [R88+URZ+0x32490], R99 ;  /* 0x03249063580075a7 */ /* 0x001064000808017f */
[----:B-1----:R-:W-:Y:S05]  /*36470*/  @!P4 NANOSLEEP.SYNCS 0x989680 ;  /* 0x009896800000c95d */ /* 0x002fea0003900000 */
[----:B------:R-:W1:Y:S02]  /*36480*/  @!P4 SYNCS.PHASECHK.TRANS64 P4, [R88+URZ+0x32490], R99 ;  /* 0x032490635800c5a7 */ /* 0x000e64000808007f */
[----:B-1----:R-:W-:Y:S05]  /*36490*/  @!P4 BRA `(.L_x_3624) ;  /* 0xfffffffc00f0c947 */ /* 0x002fea000383ffff */
[----:B------:R-:W-:Y:S05]  /*364a0*/  BRA `(.L_x_3971) ;  /* 0xfffffcec008c7947 */ /* 0x000fea000383ffff */
.L_x_3630:
[----:B--2---:R2:W3:Y:S02]  /*364b0*/  SYNCS.PHASECHK.TRANS64.TRYWAIT P3, [R88+URZ+0x324b0], R99 ;  /* 0x0324b063580075a7 */ /* 0x0044e4000806017f */
[----:B---3--:R-:W-:Y:S05]  /*364c0*/  @!P3 NANOSLEEP.SYNCS 0x989680 ;  /* 0x009896800000b95d */ /* 0x008fea0003900000 */
[----:B------:R-:W3:Y:S02]  /*364d0*/  @!P3 SYNCS.PHASECHK.TRANS64 P3, [R88+URZ+0x324b0], R99 ;  /* 0x0324b0635800b5a7 */ /* 0x000ee4000806007f */
[----:B---3--:R-:W-:Y:S05]  /*364e0*/  @!P3 BRA `(.L_x_3630) ;  /* 0xfffffffc00f0b947 */ /* 0x008fea000383ffff */
[----:B------:R-:W-:Y:S05]  /*364f0*/  BRA `(.L_x_3972) ;  /* 0xfffffcf0001c7947 */ /* 0x000fea000383ffff */
.L_x_3646:
        /* <DEDUP_REMOVED lines=8> */
.L_x_3974:
[----:B------:R-:W-:Y:S05]  /*36580*/  BSYNC B0 ;  /* 0x0000000000007941 */ /* 0x000fea0003800000 */
.L_x_3973:
[----:B------:R-:W-:Y:S05]  /*36590*/  BRA `(.L_x_3975) ;  /* 0xfffffd0000687947 */ /* 0x000fea000383ffff */
.L_x_3658:
        /* <DEDUP_REMOVED lines=8> */
.L_x_3977:
[----:B------:R-:W-:Y:S05]  /*36620*/  BSYNC B1 ;  /* 0x0000000000017941 */ /* 0x000fea0003800000 */
.L_x_3976:
        /* <DEDUP_REMOVED lines=8> */
.L_x_3978:
[----:B------:R-:W-:Y:S02]  /*366b0*/  IMAD.MOV.U32 R13, RZ, RZ, R7 ;  /* 0x000000ffff0d7224 */ /* 0x000fe400078e0007 */
[----:B------:R-:W-:-:S07]  /*366c0*/  IMAD.MOV.U32 R2, RZ, RZ, R14 ;  /* 0x000000ffff027224 */ /* 0x000fce00078e000e */
[----:B------:R-:W-:Y:S05]  /*366d0*/  WARPSYNC.COLLECTIVE R15, `(.L_x_3979) ;  /* 0x000000000f087348 */ /* 0x000fea0003c00000 */
[----:B------:R0:W1:Y:S02]  /*366e0*/  SHFL.IDX P6, R14, R13, R12, R11 ;  /* 0x0000000c0d0e7389 */ /* 0x00006400000c000b */
[----:B01----:R-:W-:Y:S01]  /*366f0*/  ENDCOLLECTIVE ;  /* 0x000000000000791b */ /* 0x003fe20003800000 */
.L_x_3979:
[----:B------:R-:W-:Y:S02]  /*36700*/  IMAD.MOV.U32 R13, RZ, RZ, R8 ;  /* 0x000000ffff0d7224 */ /* 0x000fe400078e0008 */
[----:B------:R-:W-:-:S07]  /*36710*/  IMAD.MOV.U32 R5, RZ, RZ, R14 ;  /* 0x000000ffff057224 */ /* 0x000fce00078e000e */
[----:B------:R-:W-:Y:S05]  /*36720*/  WARPSYNC.COLLECTIVE R15, `(.L_x_3980) ;  /* 0x000000000f087348 */ /* 0x000fea0003c00000 */
[----:B------:R0:W1:Y:S02]  /*36730*/  SHFL.IDX P6, R14, R13, R12, R11 ;  /* 0x0000000c0d0e7389 */ /* 0x00006400000c000b */
[----:B01----:R-:W-:Y:S01]  /*36740*/  ENDCOLLECTIVE ;  /* 0x000000000000791b */ /* 0x003fe20003800000 */
.L_x_3980:
[----:B------:R-:W-:Y:S05]  /*36750*/  BRA `(.L_x_3981) ;  /* 0xfffffd0c00287947 */ /* 0x000fea000383ffff */
.L_x_3661:
        /* <DEDUP_REMOVED lines=8> */
.L_x_3983:
[----:B------:R-:W-:Y:S05]  /*367e0*/  BSYNC B1 ;  /* 0x0000000000017941 */ /* 0x000fea0003800000 */
.L_x_3982:
        /* <DEDUP_REMOVED lines=8> */
.L_x_3984:
[----:B------:R-:W-:Y:S02]  /*36870*/  IMAD.MOV.U32 R13, RZ, RZ, R7 ;  /* 0x000000ffff0d7224 */ /* 0x000fe400078e0007 */
[----:B------:R-:W-:-:S07]  /*36880*/  IMAD.MOV.U32 R4, RZ, RZ, R14 ;  /* 0x000000ffff047224 */ /* 0x000fce00078e000e */
[----:B------:R-:W-:Y:S05]  /*36890*/  WARPSYNC.COLLECTIVE R15, `(.L_x_3985) ;  /* 0x000000000f087348 */ /* 0x000fea0003c00000 */
[----:B------:R0:W1:Y:S02]  /*368a0*/  SHFL.IDX P6, R14, R13, R12, R11 ;  /* 0x0000000c0d0e7389 */ /* 0x00006400000c000b */
[----:B01----:R-:W-:Y:S01]  /*368b0*/  ENDCOLLECTIVE ;  /* 0x000000000000791b */ /* 0x003fe20003800000 */
.L_x_3985:
[----:B------:R-:W-:Y:S02]  /*368c0*/  IMAD.MOV.U32 R13, RZ, RZ, R8 ;  /* 0x000000ffff0d7224 */ /* 0x000fe400078e0008 */
[----:B------:R-:W-:-:S07]  /*368d0*/  IMAD.MOV.U32 R7, RZ, RZ, R14 ;  /* 0x000000ffff077224 */ /* 0x000fce00078e000e */
[----:B------:R-:W-:Y:S05]  /*368e0*/  WARPSYNC.COLLECTIVE R15, `(.L_x_3986) ;  /* 0x000000000f087348 */ /* 0x000fea0003c00000 */
[----:B------:R0:W1:Y:S02]  /*368f0*/  SHFL.IDX P6, R14, R13, R12, R11 ;  /* 0x0000000c0d0e7389 */ /* 0x00006400000c000b */
[----:B01----:R-:W-:Y:S01]  /*36900*/  ENDCOLLECTIVE ;  /* 0x000000000000791b */ /* 0x003fe20003800000 */
.L_x_3986:
[----:B------:R-:W-:Y:S05]  /*36910*/  BRA `(.L_x_3987) ;  /* 0xfffffd0c00807947 */ /* 0x000fea000383ffff */
.L_x_3665:
[----:B------:R0:W0:Y:S02]  /*36920*/  SYNCS.PHASECHK.TRANS64.TRYWAIT P0, [R144+URZ+0x32400], R13 ;  /* 0x0324000d900075a7 */ /* 0x000024000800017f */
[----:B0-----:R-:W-:Y:S05]  /*36930*/  @!P0 NANOSLEEP.SYNCS 0x989680 ;  /* 0x009896800000895d */ /* 0x001fea0003900000 */
[----:B------:R-:W0:Y:S02]  /*36940*/  @!P0 SYNCS.PHASECHK.TRANS64 P0, [R144+URZ+0x32400], R13 ;  /* 0x0324000d900085a7 */ /* 0x000e24000800007f */
[----:B0-----:R-:W-:Y:S05]  /*36950*/  @!P0 BRA `(.L_x_3665) ;  /* 0xfffffffc00f08947 */ /* 0x001fea000383ffff */
[----:B------:R-:W-:Y:S05]  /*36960*/  BRA `(.L_x_3988) ;  /* 0xfffffd0c00fc7947 */ /* 0x000fea000383ffff */
.L_x_3673:
        /* <DEDUP_REMOVED lines=9> */
.L_x_3990:
[----:B------:R-:W-:Y:S05]  /*36a00*/  BSYNC B1 ;  /* 0x0000000000017941 */ /* 0x000fea0003800000 */
.L_x_3989:
        /* <DEDUP_REMOVED lines=10> */
.L_x_3991:
        /* <DEDUP_REMOVED lines=8> */
.L_x_3992:
[----:B------:R-:W-:-:S05]  /*36b30*/  @!P1 IADD3 R4, P2, R3, R9, RZ ;  /* 0x0000000903049210 */ /* 0x000fca0007f5e0ff */
[----:B------:R-:W-:Y:S02]  /*36b40*/  @!P1 IMAD.X R5, R2, 0x1, R21, P2 ;  /* 0x0000000102059824 */ /* 0x000fe400010e0615 */
[----:B------:R-:W-:-:S04]  /*36b50*/  IMAD.MOV.U32 R13, RZ, RZ, R10 ;  /* 0x000000ffff0d7224 */ /* 0x000fc800078e000a */
[----:B------:R-:W5:Y:S01]  /*36b60*/  @!P1 LD.E.128 R4, desc[UR42][R4.64] ;  /* 0x0000002a04049980 */ /* 0x000f62000c101d00 */
[----:B------:R-:W-:-:S07]  /*36b70*/  IMAD.MOV.U32 R8, RZ, RZ, R14 ;  /* 0x000000ffff087224 */ /* 0x000fce00078e000e */
[----:B-----5:R-:W-:Y:S05]  /*36b80*/  WARPSYNC.COLLECTIVE R15, `(.L_x_3993) ;  /* 0x000000000f087348 */ /* 0x020fea0003c00000 */
[----:B------:R0:W1:Y:S02]  /*36b90*/  SHFL.IDX P6, R14, R13, R12, R11 ;  /* 0x0000000c0d0e7389 */ /* 0x00006400000c000b */
[----:B01---5:R-:W-:Y:S01]  /*36ba0*/  ENDCOLLECTIVE ;  /* 0x000000000000791b */ /* 0x023fe20003800000 */
.L_x_3993:
        /* <DEDUP_REMOVED lines=10> */
.L_x_3994:
[----:B------:R-:W-:Y:S02]  /*36c50*/  IMAD.MOV.U32 R13, RZ, RZ, R61 ;  /* 0x000000ffff0d7224 */ /* 0x000fe400078e003d */
[----:B------:R-:W-:-:S07]  /*36c60*/  IMAD.MOV.U32 R60, RZ, RZ, R14 ;  /* 0x000000ffff3c7224 */ /* 0x000fce00078e000e */
[----:B------:R-:W-:Y:S05]  /*36c70*/  WARPSYNC.COLLECTIVE R15, `(.L_x_3995) ;  /* 0x000000000f087348 */ /* 0x000fea0003c00000 */
[----:B------:R0:W1:Y:S02]  /*36c80*/  SHFL.IDX P6, R14, R13, R12, R11 ;  /* 0x0000000c0d0e7389 */ /* 0x00006400000c000b */
[----:B01----:R-:W-:Y:S01]  /*36c90*/  ENDCOLLECTIVE ;  /* 0x000000000000791b */ /* 0x003fe20003800000 */
.L_x_3995:
[----:B------:R-:W-:Y:S02]  /*36ca0*/  IMAD.MOV.U32 R13, RZ, RZ, R62 ;  /* 0x000000ffff0d7224 */ /* 0x000fe400078e003e */
[----:B------:R-:W-:-:S07]  /*36cb0*/  IMAD.MOV.U32 R61, RZ, RZ, R14 ;  /* 0x000000ffff3d7224 */ /* 0x000fce00078e000e */
[----:B------:R-:W-:Y:S05]  /*36cc0*/  WARPSYNC.COLLECTIVE R15, `(.L_x_3996) ;  /* 0x000000000f087348 */ /* 0x000fea0003c00000 */
[----:B------:R0:W1:Y:S02]  /*36cd0*/  SHFL.IDX P6, R14, R13, R12, R11 ;  /* 0x0000000c0d0e7389 */ /* 0x00006400000c000b */
[----:B01----:R-:W-:Y:S01]  /*36ce0*/  ENDCOLLECTIVE ;  /* 0x000000000000791b */ /* 0x003fe20003800000 */
.L_x_3996:
[----:B------:R-:W-:Y:S02]  /*36cf0*/  CS2R R64, SRZ ;  /* 0x0000000000407805 */ /* 0x000fe4000001ff00 */
[----:B------:R-:W-:Y:S01]  /*36d00*/  CS2R R66, SRZ ;  /* 0x0000000000427805 */ /* 0x000fe2000001ff00 */
[----:B------:R-:W-:Y:S02]  /*36d10*/  IMAD.MOV.U32 R13, RZ, RZ, R10 ;  /* 0x000000ffff0d7224 */ /* 0x000fe400078e000a */
[----:B------:R-:W-:-:S07]  /*36d20*/  IMAD.MOV.U32 R62, RZ, RZ, R14 ;  /* 0x000000ffff3e7224 */ /* 0x000fce00078e000e */
[----:B------:R-:W-:Y:S05]  /*36d30*/  WARPSYNC.COLLECTIVE R15, `(.L_x_3997) ;  /* 0x000000000f087348 */ /* 0x000fea0003c00000 */
[----:B------:R0:W1:Y:S02]  /*36d40*/  SHFL.IDX P6, R14, R13, R12, R11 ;  /* 0x0000000c0d0e7389 */ /* 0x00006400000c000b */
[----:B01----:R-:W-:Y:S01]  /*36d50*/  ENDCOLLECTIVE ;  /* 0x000000000000791b */ /* 0x003fe20003800000 */
.L_x_3997:
[----:B------:R-:W-:Y:S02]  /*36d60*/  CS2R R20, SRZ ;  /* 0x0000000000147805 */ /* 0x000fe4000001ff00 */
[----:B------:R-:W-:Y:S01]  /*36d70*/  CS2R R8, SRZ ;  /* 0x0000000000087805 */ /* 0x000fe2000001ff00 */
[----:B------:R-:W-:Y:S02]  /*36d80*/  @!P1 IMAD.MOV.U32 R64, RZ, RZ, R4 ;  /* 0x000000ffff409224 */ /* 0x000fe400078e0004 */
[----:B------:R-:W-:Y:S02]  /*36d90*/  @!P1 IMAD.MOV.U32 R65, RZ, RZ, R5 ;  /* 0x000000ffff419224 */ /* 0x000fe400078e0005 */
[----:B------:R-:W-:Y:S02]  /*36da0*/  IMAD.MOV.U32 R2, RZ, RZ, R64 ;  /* 0x000000ffff027224 */ /* 0x000fe400078e0040 */
[----:B------:R-:W-:Y:S02]  /*36db0*/  IMAD.MOV.U32 R3, RZ, RZ, R65 ;  /* 0x000000ffff037224 */ /* 0x000fe400078e0041 */
[----:B------:R-:W-:-:S02]  /*36dc0*/  @!P1 IMAD.MOV.U32 R66, RZ, RZ, R6 ;  /* 0x000000ffff429224 */ /* 0x000fc400078e0006 */
[----:B------:R-:W-:Y:S01]  /*36dd0*/  @!P1 IMAD.MOV.U32 R67, RZ, RZ, R7 ;  /* 0x000000ffff439224 */ /* 0x000fe200078e0007 */
[----:B------:R-:W-:Y:S01]  /*36de0*/  PRMT R77, R77, 0x5410, R2 ;  /* 0x000054104d4d7816 */ /* 0x000fe20000000002 */
[----:B------:R-:W-:Y:S01]  /*36df0*/  IMAD.MOV.U32 R4, RZ, RZ, R66 ;  /* 0x000000ffff047224 */ /* 0x000fe200078e0042 */
[----:B------:R-:W-:Y:S02]  /*36e00*/  PRMT R74, R74, 0x5410, R3 ;  /* 0x000054104a4a7816 */ /* 0x000fe40000000003 */
[----:B------:R-:W-:Y:S01]  /*36e10*/  CS2R R2, SRZ ;  /* 0x0000000000027805 */ /* 0x000fe2000001ff00 */
[----:B------:R-:W-:-:S05]  /*36e20*/  IMAD.MOV.U32 R5, RZ, RZ, R67 ;  /* 0x000000ffff057224 */ /* 0x000fca00078e0043 */
[----:B------:R-:W-:Y:S01]  /*36e30*/  PRMT R68, R4, 0x5410, R5 ;  /* 0x0000541004447816 */ /* 0x000fe20000000005 */
[----:B------:R-:W-:Y:S02]  /*36e40*/  @!P1 IMAD.MOV.U32 R20, RZ, RZ, R24 ;  /* 0x000000ffff149224 */ /* 0x000fe400078e0018 */
[----:B------:R-:W-:Y:S02]  /*36e50*/  @!P1 IMAD.MOV.U32 R21, RZ, RZ, R25 ;  /* 0x000000ffff159224 */ /* 0x000fe400078e0019 */
        /* <DEDUP_REMOVED lines=8> */
[----:B------:R-:W-:Y:S01]  /*36ee0*/  PRMT R77, R7, 0x7610, R77 ;  /* 0x00007610074d7816 */ /* 0x000fe2000000004d */
[----:B------:R-:W-:Y:S06]  /*36ef0*/  BRA `(.L_x_3998) ;  /* 0xfffffd1c00207947 */ /* 0x000fec000383ffff */
.L_x_3677:
[----:B0-----:R0:W1:Y:S02]  /*36f00*/  SYNCS.PHASECHK.TRANS64.TRYWAIT P1, [R144+URZ+0x32400], R13 ;  /* 0x0324000d900075a7 */ /* 0x001064000802017f */
[----:B-1----:R-:W-:Y:S05]  /*36f10*/  @!P1 NANOSLEEP.SYNCS 0x989680 ;  /* 0x009896800000995d */ /* 0x002fea0003900000 */
[----:B------:R-:W1:Y:S02]  /*36f20*/  @!P1 SYNCS.PHASECHK.TRANS64 P1, [R144+URZ+0x32400], R13 ;  /* 0x0324000d900095a7 */ /* 0x000e64000802007f */
[----:B-1----:R-:W-:Y:S05]  /*36f30*/  @!P1 BRA `(.L_x_3677) ;  /* 0xfffffffc00f09947 */ /* 0x002fea000383ffff */
[----:B------:R-:W-:Y:S05]  /*36f40*/  BRA `(.L_x_3999) ;  /* 0xfffffd1c007c7947 */ /* 0x000fea000383ffff */
.L_x_3692:
[----:B0-----:R0:W1:Y:S02]  /*36f50*/  SYNCS.PHASECHK.TRANS64.TRYWAIT P0, [R2+URZ], R7 ;  /* 0x00000007020075a7 */ /* 0x001064000800017f */
[----:B-1----:R-:W-:Y:S05]  /*36f60*/  @!P0 NANOSLEEP.SYNCS 0x989680 ;  /* 0x009896800000895d */ /* 0x002fea0003900000 */
[----:B------:R-:W1:Y:S02]  /*36f70*/  @!P0 SYNCS.PHASECHK.TRANS64 P0, [R2+URZ], R7 ;  /* 0x00000007020085a7 */ /* 0x000e64000800007f */
[----:B-1----:R-:W-:Y:S05]  /*36f80*/  @!P0 BRA `(.L_x_3692) ;  /* 0xfffffffc00f08947 */ /* 0x002fea000383ffff */
[----:B------:R-:W-:Y:S05]  /*36f90*/  BRA `(.L_x_3691) ;  /* 0xfffffd3000f87947 */ /* 0x000fea000383ffff */
.L_x_3699:
[----:B0-----:R0:W1:Y:S02]  /*36fa0*/  SYNCS.PHASECHK.TRANS64.TRYWAIT P0, [R4+URZ], R5 ;  /* 0x00000005040075a7 */ /* 0x001064000800017f */
[----:B-1----:R-:W-:Y:S05]  /*36fb0*/  @!P0 NANOSLEEP.SYNCS 0x989680 ;  /* 0x009896800000895d */ /* 0x002fea0003900000 */
[----:B------:R-:W1:Y:S02]  /*36fc0*/  @!P0 SYNCS.PHASECHK.TRANS64 P0, [R4+URZ], R5 ;  /* 0x00000005040085a7 */ /* 0x000e64000800007f */
[----:B-1----:R-:W-:Y:S05]  /*36fd0*/  @!P0 BRA `(.L_x_3699) ;  /* 0xfffffffc00f08947 */ /* 0x002fea000383ffff */
[----:B------:R-:W-:Y:S05]  /*36fe0*/  BRA `(.L_x_3698) ;  /* 0xfffffd38001c7947 */ /* 0x000fea000383ffff */
.L_x_3724:
[----:B-1----:R1:W2:Y:S02]  /*36ff0*/  SYNCS.PHASECHK.TRANS64.TRYWAIT P1, [R0+URZ], R9 ;  /* 0x00000009000075a7 */ /* 0x0022a4000802017f */
[----:B--2---:R-:W-:Y:S05]  /*37000*/  @!P1 NANOSLEEP.SYNCS 0x989680 ;  /* 0x009896800000995d */ /* 0x004fea0003900000 */
[----:B------:R-:W2:Y:S02]  /*37010*/  @!P1 SYNCS.PHASECHK.TRANS64 P1, [R0+URZ], R9 ;  /* 0x00000009000095a7 */ /* 0x000ea4000802007f */
[----:B--2---:R-:W-:Y:S05]  /*37020*/  @!P1 BRA `(.L_x_3724) ;  /* 0xfffffffc00f09947 */ /* 0x004fea000383ffff */
[----:B------:R-:W-:Y:S05]  /*37030*/  BRA `(.L_x_3723) ;  /* 0xfffffde000587947 */ /* 0x000fea000383ffff */
.L_x_3731:
[----:B-1----:R1:W2:Y:S02]  /*37040*/  SYNCS.PHASECHK.TRANS64.TRYWAIT P1, [R6+URZ], R7 ;  /* 0x00000007060075a7 */ /* 0x0022a4000802017f */
[----:B--2---:R-:W-:Y:S05]  /*37050*/  @!P1 NANOSLEEP.SYNCS 0x989680 ;  /* 0x009896800000995d */ /* 0x004fea0003900000 */
[----:B------:R-:W2:Y:S02]  /*37060*/  @!P1 SYNCS.PHASECHK.TRANS64 P1, [R6+URZ], R7 ;  /* 0x00000007060095a7 */ /* 0x000ea4000802007f */
[----:B--2---:R-:W-:Y:S05]  /*37070*/  @!P1 BRA `(.L_x_3731) ;  /* 0xfffffffc00f09947 */ /* 0x004fea000383ffff */
[----:B------:R-:W-:Y:S05]  /*37080*/  BRA `(.L_x_3730) ;  /* 0xfffffde4007c7947 */ /* 0x000fea000383ffff */
.L_x_3742:
[----:B-1----:R1:W2:Y:S02]  /*37090*/  SYNCS.PHASECHK.TRANS64.TRYWAIT P0, [R6+URZ], R7 ;  /* 0x00000007060075a7 */ /* 0x0022a4000800017f */
[----:B--2---:R-:W-:Y:S05]  /*370a0*/  @!P0 NANOSLEEP.SYNCS 0x989680 ;  /* 0x009896800000895d */ /* 0x004fea0003900000 */
[----:B------:R-:W2:Y:S02]  /*370b0*/  @!P0 SYNCS.PHASECHK.TRANS64 P0, [R6+URZ], R7 ;  /* 0x00000007060085a7 */ /* 0x000ea4000800007f */
[----:B--2---:R-:W-:Y:S05]  /*370c0*/  @!P0 BRA `(.L_x_3742) ;  /* 0xfffffffc00f08947 */ /* 0x004fea000383ffff */
[----:B------:R-:W-:Y:S05]  /*370d0*/  BRA `(.L_x_3741) ;  /* 0xfffffe7800447947 */ /* 0x000fea000383ffff */
.L_x_3749:
[----:B--2---:R2:W3:Y:S02]  /*370e0*/  SYNCS.PHASECHK.TRANS64.TRYWAIT P0, [R6+URZ], R7 ;  /* 0x00000007060075a7 */ /* 0x0044e4000800017f */
[----:B---3--:R-:W-:Y:S05]  /*370f0*/  @!P0 NANOSLEEP.SYNCS 0x989680 ;  /* 0x009896800000895d */ /* 0x008fea0003900000 */
[----:B------:R-:W3:Y:S02]  /*37100*/  @!P0 SYNCS.PHASECHK.TRANS64 P0, [R6+URZ], R7 ;  /* 0x00000007060085a7 */ /* 0x000ee4000800007f */
[----:B---3--:R-:W-:Y:S05]  /*37110*/  @!P0 BRA `(.L_x_3749) ;  /* 0xfffffffc00f08947 */ /* 0x008fea000383ffff */
[----:B------:R-:W-:Y:S05]  /*37120*/  BRA `(.L_x_3748) ;  /* 0xfffffe7c00687947 */ /* 0x000fea000383ffff */
.L_x_3776:
[----:B------:R-:W-:Y:S02]  /*37130*/  IMAD.MOV.U32 R13, RZ, RZ, R3 ;  /* 0x000000ffff0d7224 */ /* 0x000fe400078e0003 */
[----:B------:R-:W-:Y:S02]  /*37140*/  IMAD.MOV.U32 R12, RZ, RZ, RZ ;  /* 0x000000ffff0c7224 */ /* 0x000fe400078e00ff */
[----:B------:R-:W-:Y:S02]  /*37150*/  IMAD.MOV.U32 R11, RZ, RZ, 0x181f ;  /* 0x0000181fff0b7424 */ /* 0x000fe400078e00ff */
[----:B------:R-:W-:-:S07]  /*37160*/  IMAD.MOV.U32 R15, RZ, RZ, -0x1 ;  /* 0xffffffffff0f7424 */ /* 0x000fce00078e00ff */
[----:B01----:R-:W-:Y:S05]  /*37170*/  WARPSYNC.COLLECTIVE R15, `(.L_x_4000) ;  /* 0x000000000f087348 */ /* 0x003fea0003c00000 */
[----:B------:R2:W3:Y:S02]  /*37180*/  SHFL.IDX P6, R14, R13, R12, R11 ;  /* 0x0000000c0d0e7389 */ /* 0x0004e400000c000b */
[----:B0123--:R-:W-:Y:S01]  /*37190*/  ENDCOLLECTIVE ;  /* 0x000000000000791b */ /* 0x00ffe20003800000 */
.L_x_4000:
[----:B------:R-:W-:Y:S02]  /*371a0*/  IMAD.MOV.U32 R13, RZ, RZ, R2 ;  /* 0x000000ffff0d7224 */ /* 0x000fe400078e0002 */
[----:B------:R-:W-:-:S07]  /*371b0*/  IMAD.MOV.U32 R0, RZ, RZ, R14 ;  /* 0x000000ffff007224 */ /* 0x000fce00078e000e */
[----:B------:R-:W-:Y:S05]  /*371c0*/  WARPSYNC.COLLECTIVE R15, `(.L_x_4001) ;  /* 0x000000000f087348 */ /* 0x000fea0003c00000 */
[----:B------:R0:W1:Y:S02]  /*371d0*/  SHFL.IDX P6, R14, R13, R12, R11 ;  /* 0x0000000c0d0e7389 */ /* 0x00006400000c000b */
[----:B01----:R-:W-:Y:S01]  /*371e0*/  ENDCOLLECTIVE ;  /* 0x000000000000791b */ /* 0x003fe20003800000 */
.L_x_4001:
[----:B------:R-:W-:Y:S05]  /*371f0*/  BRA `(.L_x_4002) ;  /* 0xffffff5c00687947 */ /* 0x000fea000383ffff */
.L_x_3779:
[----:B------:R-:W-:Y:S01]  /*37200*/  BSSY B1, `(.L_x_4003) ;  /* 0x0000008000017945 */ /* 0x000fe20003800000 */
[----:B------:R-:W-:Y:S02]  /*37210*/  IMAD.MOV.U32 R13, RZ, RZ, R3 ;  /* 0x000000ffff0d7224 */ /* 0x000fe400078e0003 */
[----:B------:R-:W-:Y:S02]  /*37220*/  IMAD.MOV.U32 R12, RZ, RZ, 0x1 ;  /* 0x00000001ff0c7424 */ /* 0x000fe400078e00ff */
[----:B---3--:R-:W-:Y:S02]  /*37230*/  IMAD.MOV.U32 R11, RZ, RZ, 0x181f ;  /* 0x0000181fff0b7424 */ /* 0x008fe400078e00ff */
[----:B------:R-:W-:-:S07]  /*37240*/  IMAD.MOV.U32 R15, RZ, RZ, -0x1 ;  /* 0xffffffffff0f7424 */ /* 0x000fce00078e00ff */
[----:B012-4-:R-:W-:Y:S05]  /*37250*/  WARPSYNC.COLLECTIVE R15, `(.L_x_4004) ;  /* 0x000000000f087348 */ /* 0x017fea0003c00000 */
[----:B----4-:R3:W4:Y:S02]  /*37260*/  SHFL.IDX P6, R14, R13, R12, R11 ;  /* 0x0000000c0d0e7389 */ /* 0x01072400000c000b */
[----:B01234-:R-:W-:Y:S01]  /*37270*/  ENDCOLLECTIVE ;  /* 0x000000000000791b */ /* 0x01ffe20003800000 */
.L_x_4004:
[----:B------:R-:W-:Y:S05]  /*37280*/  BSYNC B1 ;  /* 0x0000000000017941 */ /* 0x000fea0003800000 */
.L_x_4003:
        /* <DEDUP_REMOVED lines=8> */
.L_x_4005:
[----:B------:R-:W-:Y:S05]  /*37310*/  BRA `(.L_x_4006) ;  /* 0xffffff5c008c7947 */ /* 0x000fea000383ffff */
.L_x_3782:
[----:B------:R-:W-:Y:S01]  /*37320*/  BSSY B1, `(.L_x_4007) ;  /* 0x0000008000017945 */ /* 0x000fe20003800000 */
[----:B------:R-:W-:Y:S02]  /*37330*/  IMAD.MOV.U32 R13, RZ, RZ, R3 ;  /* 0x000000ffff0d7224 */ /* 0x000fe400078e0003 */
[----:B------:R-:W-:Y:S02]  /*37340*/  IMAD.MOV.U32 R12, RZ, RZ, 0x2 ;  /* 0x00000002ff0c7424 */ /* 0x000fe400078e00ff */
[----:B0-----:R-:W-:Y:S02]  /*37350*/  IMAD.MOV.U32 R11, RZ, RZ, 0x181f ;  /* 0x0000181fff0b7424 */ /* 0x001fe400078e00ff */
[----:B------:R-:W-:-:S07]  /*37360*/  IMAD.MOV.U32 R15, RZ, RZ, -0x1 ;  /* 0xffffffffff0f7424 */ /* 0x000fce00078e00ff */
[----:B-1234-:R-:W-:Y:S05]  /*37370*/  WARPSYNC.COLLECTIVE R15, `(.L_x_4008) ;  /* 0x000000000f087348 */ /* 0x01efea0003c00000 */
[----:B----4-:R0:W4:Y:S02]  /*37380*/  SHFL.IDX P6, R14, R13, R12, R11 ;  /* 0x0000000c0d0e7389 */ /* 0x01012400000c000b */
[----:B01234-:R-:W-:Y:S01]  /*37390*/  ENDCOLLECTIVE ;  /* 0x000000000000791b */ /* 0x01ffe20003800000 */
.L_x_4008:
[----:B------:R-:W-:Y:S05]  /*373a0*/  BSYNC B1 ;  /* 0x0000000000017941 */ /* 0x000fea0003800000 */
.L_x_4007:
        /* <DEDUP_REMOVED lines=8> */
.L_x_4009:
[----:B------:R-:W-:Y:S05]  /*37430*/  BRA `(.L_x_4010) ;  /* 0xffffff5c00ac7947 */ /* 0x000fea000383ffff */
.L_x_3785:
[----:B------:R-:W-:Y:S01]  /*37440*/  BSSY B1, `(.L_x_4011) ;  /* 0x0000008000017945 */ /* 0x000fe20003800000 */
[----:B------:R-:W-:Y:S02]  /*37450*/  IMAD.MOV.U32 R13, RZ, RZ, R3 ;  /* 0x000000ffff0d7224 */ /* 0x000fe400078e0003 */
[----:B------:R-:W-:Y:S02]  /*37460*/  IMAD.MOV.U32 R12, RZ, RZ, 0x3 ;  /* 0x00000003ff0c7424 */ /* 0x000fe400078e00ff */
[----:B0-----:R-:W-:Y:S02]  /*37470*/  IMAD.MOV.U32 R11, RZ, RZ, 0x181f ;  /* 0x0000181fff0b7424 */ /* 0x001fe400078e00ff */
[----:B------:R-:W-:-:S07]  /*37480*/  IMAD.MOV.U32 R15, RZ, RZ, -0x1 ;  /* 0xffffffffff0f7424 */ /* 0x000fce00078e00ff */
[----:B-1234-:R-:W-:Y:S05]  /*37490*/  WARPSYNC.COLLECTIVE R15, `(.L_x_4012) ;  /* 0x000000000f087348 */ /* 0x01efea0003c00000 */
[----:B------:R0:W0:Y:S02]  /*374a0*/  SHFL.IDX P6, R14, R13, R12, R11 ;  /* 0x0000000c0d0e7389 */ /* 0x00002400000c000b */
[----:B01234-:R-:W-:Y:S01]  /*374b0*/  ENDCOLLECTIVE ;  /* 0x000000000000791b */ /* 0x01ffe20003800000 */
.L_x_4012:
[----:B------:R-:W-:Y:S05]  /*374c0*/  BSYNC B1 ;  /* 0x0000000000017941 */ /* 0x000fea0003800000 */
.L_x_4011:
        /* <DEDUP_REMOVED lines=8> */
.L_x_4013:
[----:B------:R-:W-:Y:S05]  /*37550*/  BRA `(.L_x_4014) ;  /* 0xffffff5c00cc7947 */ /* 0x000fea000383ffff */
.L_x_3810:
        /* <DEDUP_REMOVED lines=11> */
.L_x_4016:
[----:B------:R-:W-:Y:S05]  /*37610*/  BSYNC B1 ;  /* 0x0000000000017941 */ /* 0x000fea0003800000 */
.L_x_4015:
[----:B------:R-:W-:Y:S05]  /*37620*/  BRA `(.L_x_4017) ;  /* 0xffffff7800087947 */ /* 0x000fea000383ffff */
.L_x_3812:
[----:B------:R-:W-:Y:S01]  /*37630*/  BSSY B1, `(.L_x_4018) ;  /* 0x0000006000017945 */ /* 0x000fe20003800000 */
[----:B------:R-:W-:-:S07]  /*37640*/  IMAD.MOV.U32 R15, RZ, RZ, -0x1 ;  /* 0xffffffffff0f7424 */ /* 0x000fce00078e00ff */
[----:B01----:R-:W-:Y:S05]  /*37650*/  WARPSYNC.COLLECTIVE R15, `(.L_x_4019) ;  /* 0x000000000f0c7348 */ /* 0x003fea0003c00000 */
[----:B------:R-:W-:Y:S02]  /*37660*/  ELECT P6, UR62, PT ;  /* 0x00000000003e782f */ /* 0x000fe400038c0000 */
[----:B------:R-:W-:Y:S01]  /*37670*/  MOV R14, UR62 ;  /* 0x0000003e000e7c02 */ /* 0x000fe20008000f00 */
[----:B01----:R-:W-:Y:S10]  /*37680*/  ENDCOLLECTIVE ;  /* 0x000000000000791b */ /* 0x003ff40003800000 */
.L_x_4019:
[----:B------:R-:W-:Y:S05]  /*37690*/  BSYNC B1 ;  /* 0x0000000000017941 */ /* 0x000fea0003800000 */
.L_x_4018:
[----:B------:R-:W-:Y:S05]  /*376a0*/  BRA `(.L_x_3811) ;  /* 0xffffff7800007947 */ /* 0x000fea000383ffff */
.L_x_3814:
[----:B-1----:R-:W2:Y:S02]  /*376b0*/  LDL R5, [R1+0x460] ;  /* 0x0004600001057983 */ /* 0x002ea40000100800 */
[----:B--2---:R1:W2:Y:S02]  /*376c0*/  SYNCS.PHASECHK.TRANS64.TRYWAIT P0, [R5+URZ+0x32420], R4 ;  /* 0x03242004050075a7 */ /* 0x0042a4000800017f */
[----:B--2---:R-:W-:Y:S05]  /*376d0*/  @!P0 NANOSLEEP.SYNCS 0x989680 ;  /* 0x009896800000895d */ /* 0x004fea0003900000 */
[----:B------:R-:W2:Y:S02]  /*376e0*/  @!P0 SYNCS.PHASECHK.TRANS64 P0, [R5+URZ+0x32420], R4 ;  /* 0x03242004050085a7 */ /* 0x000ea4000800007f */
[----:B--2---:R-:W-:Y:S05]  /*376f0*/  @!P0 BRA `(.L_x_3814) ;  /* 0xfffffffc00ec8947 */ /* 0x004fea000383ffff */
[----:B------:R-:W-:Y:S05]  /*37700*/  BRA `(.L_x_4020) ;  /* 0xffffff7800107947 */ /* 0x000fea000383ffff */
.L_x_3818:
[----:B-1----:R1:W2:Y:S02]  /*37710*/  SYNCS.PHASECHK.TRANS64.TRYWAIT P0, [R4+URZ+0x324a0], R9 ;  /* 0x0324a009040075a7 */ /* 0x0022a4000800017f */
[----:B--2---:R-:W-:Y:S05]  /*37720*/  @!P0 NANOSLEEP.SYNCS 0x989680 ;  /* 0x009896800000895d */ /* 0x004fea0003900000 */
[----:B------:R-:W2:Y:S02]  /*37730*/  @!P0 SYNCS.PHASECHK.TRANS64 P0, [R4+URZ+0x324a0], R9 ;  /* 0x0324a009040085a7 */ /* 0x000ea4000800007f */
[----:B--2---:R-:W-:Y:S05]  /*37740*/  @!P0 BRA `(.L_x_3818) ;  /* 0xfffffffc00f08947 */ /* 0x004fea000383ffff */
[----:B------:R-:W-:Y:S05]  /*37750*/  BRA `(.L_x_4021) ;  /* 0xffffff7800387947 */ /* 0x000fea000383ffff */
.L_x_3823:
[----:B--2---:R2:W3:Y:S02]  /*37760*/  SYNCS.PHASECHK.TRANS64.TRYWAIT P0, [R4+URZ+0x324c0], R9 ;  /* 0x0324c009040075a7 */ /* 0x0044e4000800017f */
[----:B---3--:R-:W-:Y:S05]  /*37770*/  @!P0 NANOSLEEP.SYNCS 0x989680 ;  /* 0x009896800000895d */ /* 0x008fea0003900000 */
[----:B------:R-:W3:Y:S02]  /*37780*/  @!P0 SYNCS.PHASECHK.TRANS64 P0, [R4+URZ+0x324c0], R9 ;  /* 0x0324c009040085a7 */ /* 0x000ee4000800007f */
[----:B---3--:R-:W-:Y:S05]  /*37790*/  @!P0 BRA `(.L_x_3823) ;  /* 0xfffffffc00f08947 */ /* 0x008fea000383ffff */
[----:B------:R-:W-:Y:S05]  /*377a0*/  BRA `(.L_x_4022) ;  /* 0xffffff7800bc7947 */ /* 0x000fea000383ffff */
.L_x_3833:
[----:B-1----:R1:W2:Y:S02]  /*377b0*/  SYNCS.PHASECHK.TRANS64.TRYWAIT P1, [R5+URZ+0x324a0], R6 ;  /* 0x0324a006050075a7 */ /* 0x0022a4000802017f */
[----:B--2---:R-:W-:Y:S05]  /*377c0*/  @!P1 NANOSLEEP.SYNCS 0x989680 ;  /* 0x009896800000995d */ /* 0x004fea0003900000 */
[----:B------:R-:W2:Y:S02]  /*377d0*/  @!P1 SYNCS.PHASECHK.TRANS64 P1, [R5+URZ+0x324a0], R6 ;  /* 0x0324a006050095a7 */ /* 0x000ea4000802007f */
[----:B--2---:R-:W-:Y:S05]  /*377e0*/  @!P1 BRA `(.L_x_3833) ;  /* 0xfffffffc00f09947 */ /* 0x004fea000383ffff */
[----:B------:R-:W-:Y:S05]  /*377f0*/  BRA `(.L_x_4023) ;  /* 0xffffff8000547947 */ /* 0x000fea000383ffff */
.L_x_3838:
[----:B--2---:R2:W3:Y:S02]  /*37800*/  SYNCS.PHASECHK.TRANS64.TRYWAIT P1, [R5+URZ+0x324c0], R6 ;  /* 0x0324c006050075a7 */ /* 0x0044e4000802017f */
[----:B---3--:R-:W-:Y:S05]  /*37810*/  @!P1 NANOSLEEP.SYNCS 0x989680 ;  /* 0x009896800000995d */ /* 0x008fea0003900000 */
[----:B------:R-:W3:Y:S02]  /*37820*/  @!P1 SYNCS.PHASECHK.TRANS64 P1, [R5+URZ+0x324c0], R6 ;  /* 0x0324c006050095a7 */ /* 0x000ee4000802007f */
[----:B---3--:R-:W-:Y:S05]  /*37830*/  @!P1 BRA `(.L_x_3838) ;  /* 0xfffffffc00f09947 */ /* 0x008fea000383ffff */
[----:B------:R-:W-:Y:S05]  /*37840*/  BRA `(.L_x_4024) ;  /* 0xffffff8000d47947 */ /* 0x000fea000383ffff */
.L_x_3862:
[----:B------:R-:W3:Y:S01]  /*37850*/  S2R R4, SR_TID.X ;  /* 0x0000000000047919 */ /* 0x000ee20000002100 */
[----:B------:R-:W-:Y:S01]  /*37860*/  BSSY B0, `(.L_x_4025) ;  /* 0x000000a000007945 */ /* 0x000fe20003800000 */
[----:B------:R-:W-:Y:S02]  /*37870*/  IMAD.MOV.U32 R12, RZ, RZ, RZ ;  /* 0x000000ffff0c7224 */ /* 0x000fe400078e00ff */
[----:B0-----:R-:W-:Y:S02]  /*37880*/  IMAD.MOV.U32 R11, RZ, RZ, 0x1f ;  /* 0x0000001fff0b7424 */ /* 0x001fe400078e00ff */
[----:B------:R-:W-:Y:S01]  /*37890*/  IMAD.MOV.U32 R15, RZ, RZ, -0x1 ;  /* 0xffffffffff0f7424 */ /* 0x000fe200078e00ff */
[----:B---3--:R-:W-:-:S04]  /*378a0*/  SHF.R.U32.HI R4, RZ, 0x5, R4 ;  /* 0x00000005ff047819 */ /* 0x008fc80000011604 */
[----:B------:R-:W-:-:S05]  /*378b0*/  LOP3.LUT R4, R4, 0x3, RZ, 0xc0, !PT ;  /* 0x0000000304047812 */ /* 0x000fca00078ec0ff */
[----:B------:R-:W-:-:S07]  /*378c0*/  IMAD.MOV.U32 R13, RZ, RZ, R4 ;  /* 0x000000ffff0d7224 */ /* 0x000fce00078e0004 */
[----:B-12---:R-:W-:Y:S05]  /*378d0*/  WARPSYNC.COLLECTIVE R15, `(.L_x_4026) ;  /* 0x000000000f087348 */ /* 0x006fea0003c00000 */
[----:B------:R0:W3:Y:S02]  /*378e0*/  SHFL.IDX P6, R14, R13, R12, R11 ;  /* 0x0000000c0d0e7389 */ /* 0x0000e400000c000b */
[----:B0123--:R-:W-:Y:S01]  /*378f0*/  ENDCOLLECTIVE ;  /* 0x000000000000791b */ /* 0x00ffe20003800000 */
.L_x_4026:
[----:B------:R-:W-:Y:S05]  /*37900*/  BSYNC B0 ;  /* 0x0000000000007941 */ /* 0x000fea0003800000 */
.L_x_4025:
[----:B------:R-:W-:Y:S05]  /*37910*/  BRA `(.L_x_4027) ;  /* 0xffffff9000c07947 */ /* 0x000fea000383ffff */
.L_x_3864:
[----:B------:R-:W-:Y:S01]  /*37920*/  BSSY B0, `(.L_x_4028) ;  /* 0x0000006000007945 */ /* 0x000fe20003800000 */
[----:B------:R-:W-:-:S07]  /*37930*/  IMAD.MOV.U32 R15, RZ, RZ, -0x1 ;  /* 0xffffffffff0f7424 */ /* 0x000fce00078e00ff */
[----:B012-4-:R-:W-:Y:S05]  /*37940*/  WARPSYNC.COLLECTIVE R15, `(.L_x_4029) ;  /* 0x000000000f0c7348 */ /* 0x017fea0003c00000 */
[----:B------:R-:W-:Y:S02]  /*37950*/  ELECT P6, UR62, PT ;  /* 0x00000000003e782f */ /* 0x000fe400038c0000 */
[----:B------:R-:W-:Y:S01]  /*37960*/  MOV R14, UR62 ;  /* 0x0000003e000e7c02 */ /* 0x000fe20008000f00 */
[----:B012-4-:R-:W-:Y:S10]  /*37970*/  ENDCOLLECTIVE ;  /* 0x000000000000791b */ /* 0x017ff40003800000 */
.L_x_4029:
[----:B------:R-:W-:Y:S05]  /*37980*/  BSYNC B0 ;  /* 0x0000000000007941 */ /* 0x000fea0003800000 */
.L_x_4028:
[----:B------:R-:W-:Y:S05]  /*37990*/  BRA `(.L_x_4030) ;  /* 0xffffff9000cc7947 */ /* 0x000fea000383ffff */
.L_x_3866:
[----:B--2---:R2:W3:Y:S02]  /*379a0*/  SYNCS.PHASECHK.TRANS64.TRYWAIT P0, [R0+URZ+0x32440], R2 ;  /* 0x03244002000075a7 */ /* 0x0044e4000800017f */
[----:B---3--:R-:W-:Y:S05]  /*379b0*/  @!P0 NANOSLEEP.SYNCS 0x989680 ;  /* 0x009896800000895d */ /* 0x008fea0003900000 */
[----:B------:R-:W3:Y:S02]  /*379c0*/  @!P0 SYNCS.PHASECHK.TRANS64 P0, [R0+URZ+0x32440], R2 ;  /* 0x03244002000085a7 */ /* 0x000ee4000800007f */
[----:B---3--:R-:W-:Y:S05]  /*379d0*/  @!P0 BRA `(.L_x_3866) ;  /* 0xfffffffc00f08947 */ /* 0x008fea000383ffff */
[----:B------:R-:W-:Y:S05]  /*379e0*/  BRA `(.L_x_4031) ;  /* 0xffffff9400347947 */ /* 0x000fea000383ffff */
.L_x_3870:
        /* <DEDUP_REMOVED lines=10> */
.L_x_4032:
[----:B------:R0:W-:Y:S01]  /*37a90*/  STL [R1+0x488], R8 ;  /* 0x0004880801007387 */ /* 0x0001e20000100800 */
[----:B------:R-:W-:Y:S02]  /*37aa0*/  IMAD.MOV.U32 R13, RZ, RZ, R3 ;  /* 0x000000ffff0d7224 */ /* 0x000fe400078e0003 */
[----:B------:R-:W-:-:S07]  /*37ab0*/  IMAD.MOV.U32 R4, RZ, RZ, R14 ;  /* 0x000000ffff047224 */ /* 0x000fce00078e000e */
[----:B0-----:R-:W-:Y:S05]  /*37ac0*/  WARPSYNC.COLLECTIVE R15, `(.L_x_4033) ;  /* 0x000000000f087348 */ /* 0x001fea0003c00000 */
[----:B------:R1:W2:Y:S02]  /*37ad0*/  SHFL.IDX P6, R14, R13, R12, R11 ;  /* 0x0000000c0d0e7389 */ /* 0x0002a400000c000b */
[----:B012---:R-:W-:Y:S01]  /*37ae0*/  ENDCOLLECTIVE ;  /* 0x000000000000791b */ /* 0x007fe20003800000 */
.L_x_4033:
[----:B------:R-:W-:Y:S02]  /*37af0*/  IMAD.MOV.U32 R13, RZ, RZ, R2 ;  /* 0x000000ffff0d7224 */ /* 0x000fe400078e0002 */
[----:B------:R-:W-:Y:S02]  /*37b00*/  IMAD.MOV.U32 R12, RZ, RZ, 0x1 ;  /* 0x00000001ff0c7424 */ /* 0x000fe400078e00ff */
[----:B------:R-:W-:-:S07]  /*37b10*/  IMAD.MOV.U32 R5, RZ, RZ, R14 ;  /* 0x000000ffff057224 */ /* 0x000fce00078e000e */
[----:B------:R-:W-:Y:S05]  /*37b20*/  WARPSYNC.COLLECTIVE R15, `(.L_x_4034) ;  /* 0x000000000f087348 */ /* 0x000fea0003c00000 */
[----:B------:R0:W1:Y:S02]  /*37b30*/  SHFL.IDX P6, R14, R13, R12, R11 ;  /* 0x0000000c0d0e7389 */ /* 0x00006400000c000b */
[----:B01----:R-:W-:Y:S01]  /*37b40*/  ENDCOLLECTIVE ;  /* 0x000000000000791b */ /* 0x003fe20003800000 */
.L_x_4034:
[----:B------:R-:W-:Y:S02]  /*37b50*/  IMAD.MOV.U32 R13, RZ, RZ, R3 ;  /* 0x000000ffff0d7224 */ /* 0x000fe400078e0003 */
[----:B------:R-:W-:Y:S02]  /*37b60*/  IMAD R0, R0, R7, RZ ;  /* 0x0000000700007224 */ /* 0x000fe400078e02ff */
[----:B------:R-:W-:-:S07]  /*37b70*/  IMAD.MOV.U32 R7, RZ, RZ, R14 ;  /* 0x000000ffff077224 */ /* 0x000fce00078e000e */
[----:B------:R-:W-:Y:S05]  /*37b80*/  WARPSYNC.COLLECTIVE R15, `(.L_x_4035) ;  /* 0x000000000f087348 */ /* 0x000fea0003c00000 */
[----:B------:R0:W1:Y:S02]  /*37b90*/  SHFL.IDX P6, R14, R13, R12, R11 ;  /* 0x0000000c0d0e7389 */ /* 0x00006400000c000b */
[----:B01----:R-:W-:Y:S01]  /*37ba0*/  ENDCOLLECTIVE ;  /* 0x000000000000791b */ /* 0x003fe20003800000 */
.L_x_4035:
        /* <DEDUP_REMOVED lines=10> */
.L_x_4036:
        /* <DEDUP_REMOVED lines=15> */
.L_x_4037:
        /* <DEDUP_REMOVED lines=19> */
.L_x_4038:
        /* <DEDUP_REMOVED lines=10> */
.L_x_4039:
        /* <DEDUP_REMOVED lines=13> */
.L_x_4040:
        /* <DEDUP_REMOVED lines=10> */
.L_x_4041:
        /* <DEDUP_REMOVED lines=13> */
.L_x_4042:
        /* <DEDUP_REMOVED lines=10> */
.L_x_4043:
        /* <DEDUP_REMOVED lines=13> */
.L_x_4044:
        /* <DEDUP_REMOVED lines=10> */
.L_x_4045:
        /* <DEDUP_REMOVED lines=11> */
.L_x_4046:
        /* <DEDUP_REMOVED lines=14> */
.L_x_4047:
[----:B------:R-:W-:Y:S01]  /*384f0*/  IMAD.MOV.U32 R3, RZ, RZ, R14 ;  /* 0x000000ffff037224 */ /* 0x000fe200078e000e */
[----:B------:R-:W-:Y:S06]  /*38500*/  BRA `(.L_x_4048) ;  /* 0xffffff9400d87947 */ /* 0x000fec000383ffff */
.L_x_3874:
        /* <DEDUP_REMOVED lines=36> */
.L_x_4050:
[----:B------:R-:W-:Y:S05]  /*38750*/  BSYNC B0 ;  /* 0x0000000000007941 */ /* 0x000fea0003800000 */
.L_x_4049:
        /* <DEDUP_REMOVED lines=10> */
.L_x_4051:
        /* <DEDUP_REMOVED lines=16> */
.L_x_4052:
        /* <DEDUP_REMOVED lines=15> */
.L_x_4053:
        /* <DEDUP_REMOVED lines=9> */
.L_x_4054:
        /* <DEDUP_REMOVED lines=15> */
.L_x_4055:
        /* <DEDUP_REMOVED lines=9> */
.L_x_4056:
        /* <DEDUP_REMOVED lines=15> */
.L_x_4057:
        /* <DEDUP_REMOVED lines=9> */
.L_x_4058:
        /* <DEDUP_REMOVED lines=15> */
.L_x_4059:
        /* <DEDUP_REMOVED lines=9> */
.L_x_4060:
        /* <DEDUP_REMOVED lines=14> */
.L_x_4061:
        /* <DEDUP_REMOVED lines=19> */
.L_x_4062:
[----:B------:R-:W-:Y:S02]  /*39110*/  IMAD.MOV.U32 R13, RZ, RZ, R2 ;  /* 0x000000ffff0d7224 */ /* 0x000fe400078e0002 */
[----:B------:R-:W-:-:S07]  /*39120*/  IMAD.MOV.U32 R6, RZ, RZ, R14 ;  /* 0x000000ffff067224 */ /* 0x000fce00078e000e */
[----:B------:R-:W-:Y:S05]  /*39130*/  WARPSYNC.COLLECTIVE R15, `(.L_x_4063) ;  /* 0x000000000f087348 */ /* 0x000fea0003c00000 */
[----:B------:R0:W1:Y:S02]  /*39140*/  SHFL.IDX P6, R14, R13, R12, R11 ;  /* 0x0000000c0d0e7389 */ /* 0x00006400000c000b */
[----:B01----:R-:W-:Y:S01]  /*39150*/  ENDCOLLECTIVE ;  /* 0x000000000000791b */ /* 0x003fe20003800000 */
.L_x_4063:
[----:B------:R-:W-:Y:S02]  /*39160*/  IMAD.MOV.U32 R13, RZ, RZ, R0 ;  /* 0x000000ffff0d7224 */ /* 0x000fe400078e0000 */
[----:B------:R-:W-:Y:S02]  /*39170*/  IMAD.MOV.U32 R12, RZ, RZ, 0x7 ;  /* 0x00000007ff0c7424 */ /* 0x000fe400078e00ff */
[----:B------:R-:W-:-:S07]  /*39180*/  IMAD.MOV.U32 R4, RZ, RZ, R14 ;  /* 0x000000ffff047224 */ /* 0x000fce00078e000e */
[----:B------:R-:W-:Y:S05]  /*39190*/  WARPSYNC.COLLECTIVE R15, `(.L_x_4064) ;  /* 0x000000000f087348 */ /* 0x000fea0003c00000 */
[----:B------:R0:W1:Y:S02]  /*391a0*/  SHFL.IDX P6, R14, R13, R12, R11 ;  /* 0x0000000c0d0e7389 */ /* 0x00006400000c000b */
[----:B01----:R-:W-:Y:S01]  /*391b0*/  ENDCOLLECTIVE ;  /* 0x000000000000791b */ /* 0x003fe20003800000 */
.L_x_4064:
        /* <DEDUP_REMOVED lines=10> */
.L_x_4065:
        /* <DEDUP_REMOVED lines=9> */
.L_x_3879:
[----:B-1----:R-:W4:Y:S02]  /*392f0*/  LDL R2, [R1+0x460] ;  /* 0x0004600001027983 */ /* 0x002f240000100800 */
[----:B----4-:R1:W4:Y:S02]  /*39300*/  SYNCS.PHASECHK.TRANS64.TRYWAIT P0, [R2+URZ+0x32420], R0 ;  /* 0x03242000020075a7 */ /* 0x010324000800017f */
[----:B----4-:R-:W-:Y:S05]  /*39310*/  @!P0 NANOSLEEP.SYNCS 0x989680 ;  /* 0x009896800000895d */ /* 0x010fea0003900000 */
[----:B------:R-:W4:Y:S02]  /*39320*/  @!P0 SYNCS.PHASECHK.TRANS64 P0, [R2+URZ+0x32420], R0 ;  /* 0x03242000020085a7 */ /* 0x000f24000800007f */
[----:B----4-:R-:W-:Y:S05]  /*39330*/  @!P0 BRA `(.L_x_3879) ;  /* 0xfffffffc00ec8947 */ /* 0x010fea000383ffff */
[----:B------:R-:W-:Y:S05]  /*39340*/  BRA `(.L_x_4067) ;  /* 0xffffff9800107947 */ /* 0x000fea000383ffff */
.L_x_3883:
[----:B0-----:R0:W1:Y:S02]  /*39350*/  SYNCS.PHASECHK.TRANS64.TRYWAIT P0, [R2+URZ+0x32460], R0 ;  /* 0x03246000020075a7 */ /* 0x001064000800017f */
[----:B-1----:R-:W-:Y:S05]  /*39360*/  @!P0 NANOSLEEP.SYNCS 0x989680 ;  /* 0x009896800000895d */ /* 0x002fea0003900000 */
[----:B------:R-:W1:Y:S02]  /*39370*/  @!P0 SYNCS.PHASECHK.TRANS64 P0, [R2+URZ+0x32460], R0 ;  /* 0x03246000020085a7 */ /* 0x000e64000800007f */
[----:B-1----:R-:W-:Y:S05]  /*39380*/  @!P0 BRA `(.L_x_3883) ;  /* 0xfffffffc00f08947 */ /* 0x002fea000383ffff */
[----:B------:R-:W-:Y:S05]  /*39390*/  BRA `(.L_x_4068) ;  /* 0xffffff9800407947 */ /* 0x000fea000383ffff */
.L_x_3898:
[----:B0-----:R0:W1:Y:S02]  /*393a0*/  SYNCS.PHASECHK.TRANS64.TRYWAIT P0, [R2+URZ+0x32440], R5 ;  /* 0x03244005020075a7 */ /* 0x001064000800017f */
[----:B-1----:R-:W-:Y:S05]  /*393b0*/  @!P0 NANOSLEEP.SYNCS 0x989680 ;  /* 0x009896800000895d */ /* 0x002fea0003900000 */
[----:B------:R-:W1:Y:S02]  /*393c0*/  @!P0 SYNCS.PHASECHK.TRANS64 P0, [R2+URZ+0x32440], R5 ;  /* 0x03244005020085a7 */ /* 0x000e64000800007f */
[----:B-1----:R-:W-:Y:S05]  /*393d0*/  @!P0 BRA `(.L_x_3898) ;  /* 0xfffffffc00f08947 */ /* 0x002fea000383ffff */
[----:B------:R-:W-:Y:S05]  /*393e0*/  BRA `(.L_x_4069) ;  /* 0xffffffa0005c7947 */ /* 0x000fea000383ffff */
.L_x_3903:
[----:B-1----:R1:W2:Y:S02]  /*393f0*/  SYNCS.PHASECHK.TRANS64.TRYWAIT P0, [R2+URZ+0x32460], R5 ;  /* 0x03246005020075a7 */ /* 0x0022a4000800017f */
[----:B--2---:R-:W-:Y:S05]  /*39400*/  @!P0 NANOSLEEP.SYNCS 0x989680 ;  /* 0x009896800000895d */ /* 0x004fea0003900000 */
[----:B------:R-:W2:Y:S02]  /*39410*/  @!P0 SYNCS.PHASECHK.TRANS64 P0, [R2+URZ+0x32460], R5 ;  /* 0x03246005020085a7 */ /* 0x000ea4000800007f */
[----:B--2---:R-:W-:Y:S05]  /*39420*/  @!P0 BRA `(.L_x_3903) ;  /* 0xfffffffc00f08947 */ /* 0x004fea000383ffff */
[----:B------:R-:W-:Y:S05]  /*39430*/  BRA `(.L_x_4070) ;  /* 0xffffffa000e07947 */ /* 0x000fea000383ffff */
.L_x_3914:
[----:B0-----:R0:W1:Y:S02]  /*39440*/  SYNCS.PHASECHK.TRANS64.TRYWAIT P0, [R3+URZ+0x32440], R2 ;  /* 0x03244002030075a7 */ /* 0x001064000800017f */
[----:B-1----:R-:W-:Y:S05]  /*39450*/  @!P0 NANOSLEEP.SYNCS 0x989680 ;  /* 0x009896800000895d */ /* 0x002fea0003900000 */
[----:B------:R-:W1:Y:S02]  /*39460*/  @!P0 SYNCS.PHASECHK.TRANS64 P0, [R3+URZ+0x32440], R2 ;  /* 0x03244002030085a7 */ /* 0x000e64000800007f */
[----:B-1----:R-:W-:Y:S05]  /*39470*/  @!P0 BRA `(.L_x_3914) ;  /* 0xfffffffc00f08947 */ /* 0x002fea000383ffff */
[----:B------:R-:W-:Y:S05]  /*39480*/  BRA `(.L_x_4071) ;  /* 0xffffffa800e07947 */ /* 0x000fea000383ffff */
.L_x_3919:
[----:B-1----:R1:W2:Y:S02]  /*39490*/  SYNCS.PHASECHK.TRANS64.TRYWAIT P0, [R3+URZ+0x32460], R2 ;  /* 0x03246002030075a7 */ /* 0x0022a4000800017f */
[----:B--2---:R-:W-:Y:S05]  /*394a0*/  @!P0 NANOSLEEP.SYNCS 0x989680 ;  /* 0x009896800000895d */ /* 0x004fea0003900000 */
[----:B------:R-:W2:Y:S02]  /*394b0*/  @!P0 SYNCS.PHASECHK.TRANS64 P0, [R3+URZ+0x32460], R2 ;  /* 0x03246002030085a7 */ /* 0x000ea4000800007f */
[----:B--2---:R-:W-:Y:S05]  /*394c0*/  @!P0 BRA `(.L_x_3919) ;  /* 0xfffffffc00f08947 */ /* 0x004fea000383ffff */
[----:B------:R-:W-:Y:S05]  /*394d0*/  BRA `(.L_x_4072) ;  /* 0xffffffac00607947 */ /* 0x000fea000383ffff */
.L_x_3930:
[----:B0-----:R0:W1:Y:S02]  /*394e0*/  SYNCS.PHASECHK.TRANS64.TRYWAIT P0, [R3+URZ+0x32440], R2 ;  /* 0x03244002030075a7 */ /* 0x001064000800017f */
[----:B-1----:R-:W-:Y:S05]  /*394f0*/  @!P0 NANOSLEEP.SYNCS 0x989680 ;  /* 0x009896800000895d */ /* 0x002fea0003900000 */
[----:B------:R-:W1:Y:S02]  /*39500*/  @!P0 SYNCS.PHASECHK.TRANS64 P0, [R3+URZ+0x32440], R2 ;  /* 0x03244002030085a7 */ /* 0x000e64000800007f */
[----:B-1----:R-:W-:Y:S05]  /*39510*/  @!P0 BRA `(.L_x_3930) ;  /* 0xfffffffc00f08947 */ /* 0x002fea000383ffff */
[----:B------:R-:W-:Y:S05]  /*39520*/  BRA `(.L_x_4073) ;  /* 0xffffffb4003c7947 */ /* 0x000fea000383ffff */
.L_x_3935:
[----:B-1----:R1:W2:Y:S02]  /*39530*/  SYNCS.PHASECHK.TRANS64.TRYWAIT P0, [R3+URZ+0x32460], R2 ;  /* 0x03246002030075a7 */ /* 0x0022a4000800017f */
[----:B--2---:R-:W-:Y:S05]  /*39540*/  @!P0 NANOSLEEP.SYNCS 0x989680 ;  /* 0x009896800000895d */ /* 0x004fea0003900000 */
[----:B------:R-:W2:Y:S02]  /*39550*/  @!P0 SYNCS.PHASECHK.TRANS64 P0, [R3+URZ+0x32460], R2 ;  /* 0x03246002030085a7 */ /* 0x000ea4000800007f */
[----:B--2---:R-:W-:Y:S05]  /*39560*/  @!P0 BRA `(.L_x_3935) ;  /* 0xfffffffc00f08947 */ /* 0x004fea000383ffff */
[----:B------:R-:W-:Y:S05]  /*39570*/  BRA `(.L_x_4074) ;  /* 0xffffffb400c07947 */ /* 0x000fea000383ffff */
.L_x_3947:
[----:B------:R-:W-:Y:S01]  /*39580*/  BSSY B0, `(.L_x_4075) ;  /* 0x0000008000007945 */ /* 0x000fe20003800000 */
[----:B------:R-:W-:Y:S02]  /*39590*/  IMAD.MOV.U32 R13, RZ, RZ, R16 ;  /* 0x000000ffff0d7224 */ /* 0x000fe400078e0010 */
[----:B------:R-:W-:Y:S02]  /*395a0*/  IMAD.MOV.U32 R12, RZ, RZ, RZ ;  /* 0x000000ffff0c7224 */ /* 0x000fe400078e00ff */
[----:B0-----:R-:W-:Y:S02]  /*395b0*/  IMAD.MOV.U32 R11, RZ, RZ, 0x1f ;  /* 0x0000001fff0b7424 */ /* 0x001fe400078e00ff */
[----:B------:R-:W-:-:S07]  /*395c0*/  IMAD.MOV.U32 R15, RZ, RZ, -0x1 ;  /* 0xffffffffff0f7424 */ /* 0x000fce00078e00ff */
[----:B-----5:R-:W-:Y:S05]  /*395d0*/  WARPSYNC.COLLECTIVE R15, `(.L_x_4076) ;  /* 0x000000000f087348 */ /* 0x020fea0003c00000 */
[----:B------:R0:W1:Y:S02]  /*395e0*/  SHFL.IDX P6, R14, R13, R12, R11 ;  /* 0x0000000c0d0e7389 */ /* 0x00006400000c000b */
[----:B01---5:R-:W-:Y:S01]  /*395f0*/  ENDCOLLECTIVE ;  /* 0x000000000000791b */ /* 0x023fe20003800000 */
.L_x_4076:
[----:B------:R-:W-:Y:S05]  /*39600*/  BSYNC B0 ;  /* 0x0000000000007941 */ /* 0x000fea0003800000 */
.L_x_4075:
        /* <DEDUP_REMOVED lines=9> */
.L_x_4077:
        /* <DEDUP_REMOVED lines=18> */
.L_x_4078:
        /* <DEDUP_REMOVED lines=8> */
.L_x_4079:
        /* <DEDUP_REMOVED lines=8> */
.L_x_4080:
        /* <DEDUP_REMOVED lines=8> */
.L_x_4081:
        /* <DEDUP_REMOVED lines=8> */
.L_x_4082:
        /* <DEDUP_REMOVED lines=9> */
.L_x_4083:
[----:B------:R-:W-:Y:S01]  /*39a50*/  IMAD.MOV.U32 R16, RZ, RZ, R14 ;  /* 0x000000ffff107224 */ /* 0x000fe200078e000e */
[----:B------:R-:W-:Y:S06]  /*39a60*/  BRA `(.L_x_4084) ;  /* 0xffffffbc000c7947 */ /* 0x000fec000383ffff */
.L_x_3952:
        /* <DEDUP_REMOVED lines=8> */
.L_x_4086:
[----:B------:R-:W-:Y:S05]  /*39af0*/  BSYNC B0 ;  /* 0x0000000000007941 */ /* 0x000fea0003800000 */
.L_x_4085:
        /* <DEDUP_REMOVED lines=10> */
.L_x_4087:
        /* <DEDUP_REMOVED lines=8> */
.L_x_4088:
        /* <DEDUP_REMOVED lines=8> */
.L_x_4089:
        /* <DEDUP_REMOVED lines=8> */
.L_x_4090:
        /* <DEDUP_REMOVED lines=9> */
.L_x_4091:
[----:B------:R-:W-:Y:S01]  /*39db0*/  IMAD.MOV.U32 R16, RZ, RZ, R14 ;  /* 0x000000ffff107224 */ /* 0x000fe200078e000e */
[----:B------:R-:W-:Y:S06]  /*39dc0*/  BRA `(.L_x_4092) ;  /* 0xffffffb800d07947 */ /* 0x000fec000383ffff */
.L_x_3954:
[----:B------:R-:W-:Y:S01]  /*39dd0*/  BSSY B0, `(.L_x_4093) ;  /* 0x0000006000007945 */ /* 0x000fe20003800000 */
[----:B------:R-:W-:Y:S01]  /*39de0*/  PLOP3.LUT P6, PT, P6, PT, PT, 0x8, 0x0 ;  /* 0x000000000000781c */ /* 0x000fe200037ce170 */
[----:B------:R-:W-:-:S12]  /*39df0*/  IMAD.MOV.U32 R15, RZ, RZ, -0x1 ;  /* 0xffffffffff0f7424 */ /* 0x000fd800078e00ff */
[----:B0----5:R-:W-:Y:S05]  /*39e00*/  WARPSYNC.COLLECTIVE R15, `(.L_x_4094) ;  /* 0x000000000f087348 */ /* 0x021fea0003c00000 */
[----:B------:R-:W-:Y:S01]  /*39e10*/  VOTE.ANY R14, PT, P6 ;  /* 0x00000000000e7806 */ /* 0x000fe200030e0100 */
[----:B0----5:R-:W-:Y:S06]  /*39e20*/  ENDCOLLECTIVE ;  /* 0x000000000000791b */ /* 0x021fec0003800000 */
.L_x_4094:
[----:B------:R-:W-:Y:S05]  /*39e30*/  BSYNC B0 ;  /* 0x0000000000007941 */ /* 0x000fea0003800000 */
.L_x_4093:
        /* <DEDUP_REMOVED lines=9> */
.L_x_4095:
[----:B------:R-:W-:Y:S01]  /*39ed0*/  IMAD.MOV.U32 R17, RZ, RZ, R14 ;  /* 0x000000ffff117224 */ /* 0x000fe200078e000e */
[----:B------:R-:W-:Y:S06]  /*39ee0*/  BRA `(.L_x_4096) ;  /* 0xffffffb800c07947 */ /* 0x000fec000383ffff */
.L_x_3956:
[----:B------:R-:W-:Y:S01]  /*39ef0*/  BSSY B0, `(.L_x_4097) ;  /* 0x0000007000007945 */ /* 0x000fe20003800000 */
[----:B------:R-:W-:Y:S02]  /*39f00*/  IMAD.MOV.U32 R13, RZ, RZ, R2 ;  /* 0x000000ffff0d7224 */ /* 0x000fe400078e0002 */
[----:B------:R-:W-:Y:S02]  /*39f10*/  IMAD.MOV.U32 R11, RZ, RZ, 0x1f ;  /* 0x0000001fff0b7424 */ /* 0x000fe400078e00ff */
[----:B------:R-:W-:-:S07]  /*39f20*/  IMAD.MOV.U32 R15, RZ, RZ, -0x1 ;  /* 0xffffffffff0f7424 */ /* 0x000fce00078e00ff */
[----:B012--5:R-:W-:Y:S05]  /*39f30*/  WARPSYNC.COLLECTIVE R15, `(.L_x_4098) ;  /* 0x000000000f087348 */ /* 0x027fea0003c00000 */
[----:B------:R3:W4:Y:S02]  /*39f40*/  SHFL.IDX P6, R14, R13, R12, R11 ;  /* 0x0000000c0d0e7389 */ /* 0x00072400000c000b */
[----:B012345:R-:W-:Y:S01]  /*39f50*/  ENDCOLLECTIVE ;  /* 0x000000000000791b */ /* 0x03ffe20003800000 */
.L_x_4098:
[----:B------:R-:W-:Y:S05]  /*39f60*/  BSYNC B0 ;  /* 0x0000000000007941 */ /* 0x000fea0003800000 */
.L_x_4097:
[----:B------:R-:W-:Y:S01]  /*39f70*/  IMAD.MOV.U32 R2, RZ, RZ, R14 ;  /* 0x000000ffff027224 */ /* 0x000fe200078e000e */
[----:B------:R-:W-:Y:S06]  /*39f80*/  BRA `(.L_x_4099) ;  /* 0xffffffb800b47947 */ /* 0x000fec000383ffff */
.L_x_3960:
[----:B0-----:R0:W1:Y:S02]  /*39f90*/  SYNCS.PHASECHK.TRANS64.TRYWAIT P0, [R0+URZ+0x32420], R3 ;  /* 0x03242003000075a7 */ /* 0x001064000800017f */
[----:B-1----:R-:W-:Y:S05]  /*39fa0*/  @!P0 NANOSLEEP.SYNCS 0x989680 ;  /* 0x009896800000895d */ /* 0x002fea0003900000 */
[----:B------:R-:W1:Y:S02]  /*39fb0*/  @!P0 SYNCS.PHASECHK.TRANS64 P0, [R0+URZ+0x32420], R3 ;  /* 0x03242003000085a7 */ /* 0x000e64000800007f */
[----:B-1----:R-:W-:Y:S05]  /*39fc0*/  @!P0 BRA `(.L_x_3960) ;  /* 0xfffffffc00f08947 */ /* 0x002fea000383ffff */
[----:B------:R-:W-:Y:S05]  /*39fd0*/  BRA `(.L_x_4100) ;  /* 0xffffffc000387947 */ /* 0x000fea000383ffff */
.L_x_3961:
        /* <DEDUP_REMOVED lines=8> */
[----:B0--3-5:R-:W-:Y:S05]  /*3a060*/  WARPSYNC.COLLECTIVE R15, `(.L_x_4102) ;  /* 0x000000000f087348 */ /* 0x029fea0003c00000 */
[----:B------:R1:W2:Y:S02]  /*3a070*/  SHFL.IDX P6, R14, R13, R12, R11 ;  /* 0x0000000c0d0e7389 */ /* 0x0002a400000c000b */
[----:B0123-5:R-:W-:Y:S01]  /*3a080*/  ENDCOLLECTIVE ;  /* 0x000000000000791b */ /* 0x02ffe20003800000 */
.L_x_4102:
[----:B------:R-:W-:Y:S05]  /*3a090*/  BSYNC B0 ;  /* 0x0000000000007941 */ /* 0x000fea0003800000 */
.L_x_4101:
[----:B------:R-:W-:Y:S05]  /*3a0a0*/  BRA `(.L_x_4103) ;  /* 0xffffffc000207947 */ /* 0x000fea000383ffff */
.L_x_3962:
[----:B------:R-:W-:Y:S01]  /*3a0b0*/  BSSY B0, `(.L_x_4104) ;  /* 0x0000006000007945 */ /* 0x000fe20003800000 */
[----:B------:R-:W-:-:S07]  /*3a0c0*/  IMAD.MOV.U32 R15, RZ, RZ, -0x1 ;  /* 0xffffffffff0f7424 */ /* 0x000fce00078e00ff */
[----:B01-3-5:R-:W-:Y:S05]  /*3a0d0*/  WARPSYNC.COLLECTIVE R15, `(.L_x_4105) ;  /* 0x000000000f0c7348 */ /* 0x02bfea0003c00000 */
[----:B------:R-:W-:Y:S02]  /*3a0e0*/  ELECT P6, UR62, PT ;  /* 0x00000000003e782f */ /* 0x000fe400038c0000 */
[----:B------:R-:W-:Y:S01]  /*3a0f0*/  MOV R14, UR62 ;  /* 0x0000003e000e7c02 */ /* 0x000fe20008000f00 */
[----:B01-3-5:R-:W-:Y:S10]  /*3a100*/  ENDCOLLECTIVE ;  /* 0x000000000000791b */ /* 0x02bff40003800000 */
.L_x_4105:
[----:B------:R-:W-:Y:S05]  /*3a110*/  BSYNC B0 ;  /* 0x0000000000007941 */ /* 0x000fea0003800000 */
.L_x_4104:
[----:B------:R-:W-:Y:S05]  /*3a120*/  BRA `(.L_x_4106) ;  /* 0xffffffc000147947 */ /* 0x000fea000383ffff */
.L_x_3964:
[----:B0-----:R0:W1:Y:S02]  /*3a130*/  SYNCS.PHASECHK.TRANS64.TRYWAIT P0, [R6+URZ], R5 ;  /* 0x00000005060075a7 */ /* 0x001064000800017f */
[----:B-1----:R-:W-:Y:S05]  /*3a140*/  @!P0 NANOSLEEP.SYNCS 0x989680 ;  /* 0x009896800000895d */ /* 0x002fea0003900000 */
[----:B------:R-:W1:Y:S02]  /*3a150*/  @!P0 SYNCS.PHASECHK.TRANS64 P0, [R6+URZ], R5 ;  /* 0x00000005060085a7 */ /* 0x000e64000800007f */
[----:B-1----:R-:W-:Y:S05]  /*3a160*/  @!P0 BRA `(.L_x_3964) ;  /* 0xfffffffc00f08947 */ /* 0x002fea000383ffff */
[----:B------:R-:W-:Y:S05]  /*3a170*/  BRA `(.L_x_4107) ;  /* 0xffffffc000507947 */ /* 0x000fea000383ffff */
.L_x_3965:
[----:B-1----:R1:W2:Y:S02]  /*3a180*/  SYNCS.PHASECHK.TRANS64.TRYWAIT P0, [R7+URZ], R2 ;  /* 0x00000002070075a7 */ /* 0x0022a4000800017f */
[----:B--2---:R-:W-:Y:S05]  /*3a190*/  @!P0 NANOSLEEP.SYNCS 0x989680 ;  /* 0x009896800000895d */ /* 0x004fea0003900000 */
[----:B------:R-:W2:Y:S02]  /*3a1a0*/  @!P0 SYNCS.PHASECHK.TRANS64 P0, [R7+URZ], R2 ;  /* 0x00000002070085a7 */ /* 0x000ea4000800007f */
[----:B--2---:R-:W-:Y:S05]  /*3a1b0*/  @!P0 BRA `(.L_x_3965) ;  /* 0xfffffffc00f08947 */ /* 0x004fea000383ffff */
[----:B------:R-:W-:Y:S05]  /*3a1c0*/  BRA `(.L_x_4108) ;  /* 0xffffffc000447947 */ /* 0x000fea000383ffff */
.L_x_3967:
[----:B--2---:R2:W3:Y:S02]  /*3a1d0*/  SYNCS.PHASECHK.TRANS64.TRYWAIT P0, [R4+URZ], R5 ;  /* 0x00000005040075a7 */ /* 0x0044e4000800017f */
[----:B---3--:R-:W-:Y:S05]  /*3a1e0*/  @!P0 NANOSLEEP.SYNCS 0x989680 ;  /* 0x009896800000895d */ /* 0x008fea0003900000 */
[----:B------:R-:W3:Y:S02]  /*3a1f0*/  @!P0 SYNCS.PHASECHK.TRANS64 P0, [R4+URZ], R5 ;  /* 0x00000005040085a7 */ /* 0x000ee4000800007f */
[----:B---3--:R-:W-:Y:S05]  /*3a200*/  @!P0 BRA `(.L_x_3967) ;  /* 0xfffffffc00f08947 */ /* 0x008fea000383ffff */
[----:B------:R-:W-:Y:S05]  /*3a210*/  BRA `(.L_x_4109) ;  /* 0xffffffc0004c7947 */ /* 0x000fea000383ffff */
        .type           $_ZN7cutlass13device_kernelIN5flash11enable_sm90INS1_16FlashAttnFwdSm90INS1_25CollectiveMainloopFwdSm90ILi2EN4cute5tupleIJNS5_1CILi1EEES8_S8_EEENS6_IJNS7_ILi128EEENS7_ILi96EEENS7_ILi64EEEEEELi256ENS_6half_tEfNS_4arch4Sm90ELb0ELb1ELb0ELb1ELb0ELb1ELb1ELb1ELb0ELb1ELb0ELb0EEENS1_21CollectiveEpilogueFwdINS6_IJSA_NS7_ILi256EEESB_EEES9_SE_SG_Li256ELb1ELb1ELb0ELb0EEENS1_36VarlenDynamicPersistentTileSchedulerILi128ELi96ELi256ELi128ELb0ELb1ELb1ELb1ELb0ELb1EEEEEEEEEvNT_6ParamsE$_ZZN5flash25CollectiveMainloopFwdSm90ILi2EN4cute5tupleIJNS1_1CILi1EEES4_S4_EEENS2_IJNS3_ILi128EEENS3_ILi96EEENS3_ILi64EEEEEELi256EN7cutlass6half_tEfNSA_4arch4Sm90ELb0ELb1ELb0ELb1ELb0ELb1ELb1ELb1ELb0ELb1ELb0ELb0EE3mmaINS_16FlashAttnFwdSm90ISE_NS_21CollectiveEpilogueFwdINS2_IJS6_NS3_ILi256EEES7_EEES5_SB_SD_Li256ELb1ELb1ELb0ELb0EEENS_36VarlenDynamicPersistentTileSchedulerILi128ELi96ELi256ELi128ELb0ELb1ELb1ELb1ELb0ELb1EEEE13SharedStorageENS1_6TensorINS1_11ArrayEngineIfLm128EEENS1_6LayoutINS2_IJNS2_IJNS3_ILi2EEEST_NS3_ILi32EEEEEES4_S4_EEENS2_IJNS2_IJS4_ST_NS3_ILi4EEEEEENS3_ILi0EEESZ_EEEEEEENS_7SoftmaxILi2ELi0EEEEEbRKNSE_6ParamsENSA_25PipelineTmaAsyncNoClusterILi2ENSA_16PipelineTmaAsyncILi2EEEEES1B_RNSA_13PipelineStateILj2EEERT0_RT1_iRiRKNS_16SeqlenInfoQKNewKILb1ELb1EEENS2_IJiiiiEEERT_ENKUliT_T0_T1_E_clIZSF_ISO_S12_S14_EbS17_S1B_S1B_S1E_S1G_S1I_iS1J_S1N_S1O_S1Q_EUlRS1R_iE0_NS3_ILb1EEES1Y_EEDaiS1R_S1S_S1T_,@function
        .size           $_ZN7cutlass13device_kernelIN5flash11enable_sm90INS1_16FlashAttnFwdSm90INS1_25CollectiveMainloopFwdSm90ILi2EN4cute5tupleIJNS5_1CILi1EEES8_S8_EEENS6_IJNS7_ILi128EEENS7_ILi96EEENS7_ILi64EEEEEELi256ENS_6half_tEfNS_4arch4Sm90ELb0ELb1ELb0ELb1ELb0ELb1ELb1ELb1ELb0ELb1ELb0ELb0EEENS1_21CollectiveEpilogueFwdINS6_IJSA_NS7_ILi256EEESB_EEES9_SE_SG_Li256ELb1ELb1ELb0ELb0EEENS1_36VarlenDynamicPersistentTileSchedulerILi128ELi96ELi256ELi128ELb0ELb1ELb1ELb1ELb0ELb1EEEEEEEEEvNT_6ParamsE$_ZZN5flash25CollectiveMainloopFwdSm90ILi2EN4cute5tupleIJNS1_1CILi1EEES4_S4_EEENS2_IJNS3_ILi128EEENS3_ILi96EEENS3_ILi64EEEEEELi256EN7cutlass6half_tEfNSA_4arch4Sm90ELb0ELb1ELb0ELb1ELb0ELb1ELb1ELb1ELb0ELb1ELb0ELb0EE3mmaINS_16FlashAttnFwdSm90ISE_NS_21CollectiveEpilogueFwdINS2_IJS6_NS3_ILi256EEES7_EEES5_SB_SD_Li256ELb1ELb1ELb0ELb0EEENS_36VarlenDynamicPersistentTileSchedulerILi128ELi96ELi256ELi128ELb0ELb1ELb1ELb1ELb0ELb1EEEE13SharedStorageENS1_6TensorINS1_11ArrayEngineIfLm128EEENS1_6LayoutINS2_IJNS2_IJNS3_ILi2EEEST_NS3_ILi32EEEEEES4_S4_EEENS2_IJNS2_IJS4_ST_NS3_ILi4EEEEEENS3_ILi0EEESZ_EEEEEEENS_7SoftmaxILi2ELi0EEEEEbRKNSE_6ParamsENSA_25PipelineTmaAsyncNoClusterILi2ENSA_16PipelineTmaAsyncILi2EEEEES1B_RNSA_13PipelineStateILj2EEERT0_RT1_iRiRKNS_16SeqlenInfoQKNewKILb1ELb1EEENS2_IJiiiiEEERT_ENKUliT_T0_T1_E_clIZSF_ISO_S12_S14_EbS17_S1B_S1B_S1E_S1G_S1I_iS1J_S1N_S1O_S1Q_EUlRS1R_iE0_NS3_ILb1EEES1Y_EEDaiS1R_S1S_S1T_,(.L_x_6047 - $_ZN7cutlass13device_kernelIN5flash11enable_sm90INS1_16FlashAttnFwdSm90INS1_25CollectiveMainloopFwdSm90ILi2EN4cute5tupleIJNS5_1CILi1EEES8_S8_EEENS6_IJNS7_ILi128EEENS7_ILi96EEENS7_ILi64EEEEEELi256ENS_6half_tEfNS_4arch4Sm90ELb0ELb1ELb0ELb1ELb0ELb1ELb1ELb1ELb0ELb1ELb0ELb0EEENS1_21CollectiveEpilogueFwdINS6_IJSA_NS7_ILi256EEESB_EEES9_SE_SG_Li256ELb1ELb1ELb0ELb0EEENS1_36VarlenDynamicPersistentTileSchedulerILi128ELi96ELi256ELi128ELb0ELb1ELb1ELb1ELb0ELb1EEEEEEEEEvNT_6ParamsE$_ZZN5flash25CollectiveMainloopFwdSm90ILi2EN4cute5tupleIJNS1_1CILi1EEES4_S4_EEENS2_IJNS3_ILi128EEENS3_ILi96EEENS3_ILi64EEEEEELi256EN7cutlass6half_tEfNSA_4arch4Sm90ELb0ELb1ELb0ELb1ELb0ELb1ELb1ELb1ELb0ELb1ELb0ELb0EE3mmaINS_16FlashAttnFwdSm90ISE_NS_21CollectiveEpilogueFwdINS2_IJS6_NS3_ILi256EEES7_EEES5_SB_SD_Li256ELb1ELb1ELb0ELb0EEENS_36VarlenDynamicPersistentTileSchedulerILi128ELi96ELi256ELi128ELb0ELb1ELb1ELb1ELb0ELb1EEEE13SharedStorageENS1_6TensorINS1_11ArrayEngineIfLm128EEENS1_6LayoutINS2_IJNS2_IJNS3_ILi2EEEST_NS3_ILi32EEEEEES4_S4_EEENS2_IJNS2_IJS4_ST_NS3_ILi4EEEEEENS3_ILi0EEESZ_EEEEEEENS_7SoftmaxILi2ELi0EEEEEbRKNSE_6ParamsENSA_25PipelineTmaAsyncNoClusterILi2ENSA_16PipelineTmaAsyncILi2EEEEES1B_RNSA_13PipelineStateILj2EEERT0_RT1_iRiRKNS_16SeqlenInfoQKNewKILb1ELb1EEENS2_IJiiiiEEERT_ENKUliT_T0_T1_E_clIZSF_ISO_S12_S14_EbS17_S1B_S1B_S1E_S1G_S1I_iS1J_S1N_S1O_S1Q_EUlRS1R_iE0_NS3_ILb1EEES1Y_EEDaiS1R_S1S_S1T_)
$_ZN7cutlass13device_kernelIN5flash11enable_sm90INS1_16FlashAttnFwdSm90INS1_25CollectiveMainloopFwdSm90ILi2EN4cute5tupleIJNS5_1CILi1EEES8_S8_EEENS6_IJNS7_ILi128EEENS7_ILi96EEENS7_ILi64EEEEEELi256ENS_6half_tEfNS_4arch4Sm90ELb0ELb1ELb0ELb1ELb0ELb1ELb1ELb1ELb0ELb1ELb0ELb0EEENS1_21CollectiveEpilogueFwdINS6_IJSA_NS7_ILi256EEESB_EEES9_SE_SG_Li256ELb1ELb1ELb0ELb0EEENS1_36VarlenDynamicPersistentTileSchedulerILi128ELi96ELi256ELi128ELb0ELb1ELb1ELb1ELb0ELb1EEEEEEEEEvNT_6ParamsE$_ZZN5flash25CollectiveMainloopFwdSm90ILi2EN4cute5tupleIJNS1_1CILi1EEES4_S4_EEENS2_IJNS3_ILi128EEENS3_ILi96EEENS3_ILi64EEEEEELi256EN7cutlass6half_tEfNSA_4arch4Sm90ELb0ELb1ELb0ELb1ELb0ELb1ELb1ELb1ELb0ELb1ELb0ELb0EE3mmaINS_16FlashAttnFwdSm90ISE_NS_21CollectiveEpilogueFwdINS2_IJS6_NS3_ILi256EEES7_EEES5_SB_SD_Li256ELb1ELb1ELb0ELb0EEENS_36VarlenDynamicPersistentTileSchedulerILi128ELi96ELi256ELi128ELb0ELb1ELb1ELb1ELb0ELb1EEEE13SharedStorageENS1_6TensorINS1_11ArrayEngineIfLm128EEENS1_6LayoutINS2_IJNS2_IJNS3_ILi2EEEST_NS3_ILi32EEEEEES4_S4_EEENS2_IJNS2_IJS4_ST_NS3_ILi4EEEEEENS3_ILi0EEESZ_EEEEEEENS_7SoftmaxILi2ELi0EEEEEbRKNSE_6ParamsENSA_25PipelineTmaAsyncNoClusterILi2ENSA_16PipelineTmaAsyncILi2EEEEES1B_RNSA_13PipelineStateILj2EEERT0_RT1_iRiRKNS_16SeqlenInfoQKNewKILb1ELb1EEENS2_IJiiiiEEERT_ENKUliT_T0_T1_E_clIZSF_ISO_S12_S14_EbS17_S1B_S1B_S1E_S1G_S1I_iS1J_S1N_S1O_S1Q_EUlRS1R_iE0_NS3_ILb1EEES1Y_EEDaiS1R_S1S_S1T_:
[----:B------:R-:W-:Y:S01]  /*3a220*/  R2UR UR5, R2 ;  /* 0x00000000020572ca */ /* 0x000fe200000e0000 */
[----:B------:R-:W-:-:S12]  /*3a230*/  ULDC UR4, c[0x0][0x20] ;  /* 0x0000080000047ab9 */ /* 0x000fd80000000800 */
[----:B------:R-:W-:-:S09]  /*3a240*/  UIADD3 UR4, -UR4, UR5, URZ ;  /* 0x0000000504047290 */ /* 0x000fd2000fffe13f */
[----:B------:R-:W2:Y:S04]  /*3a250*/  LDL.64 R6, [UR4+0x18] ;  /* 0x00001804ff067983 */ /* 0x000ea80008100a00 */
[----:B------:R-:W3:Y:S01]  /*3a260*/  LDL.64 R4, [UR4] ;  /* 0x00000004ff047983 */ /* 0x000ee20008100a00 */
[----:B------:R-:W-:-:S03]  /*3a270*/  ULDC.64 UR6, c[0x0][0x208] ;  /* 0x0000820000067ab9 */ /* 0x000fc60000000a00 */
[----:B--2---:R-:W2:Y:S04]  /*3a280*/  LD.E R2, desc[UR6][R6.64+0x1c] ;  /* 0x00001c0606027980 */ /* 0x004ea8000c101900 */
[----:B---3--:R0:W5:Y:S04]  /*3a290*/  LD.E R10, desc[UR6][R4.64] ;  /* 0x00000006040a7980 */ /* 0x008168000c101900 */
[----:B------:R0:W5:Y:S01]  /*3a2a0*/  LD.E R11, desc[UR6][R4.64+0x4] ;  /* 0x00000406040b7980 */ /* 0x000162000c101900 */
[----:B------:R-:W-:Y:S01]  /*3a2b0*/  BSSY B1, `(.L_x_4110) ;  /* 0x0000007000017945 */ /* 0x000fe20003800000 */
[----:B------:R-:W-:Y:S01]  /*3a2c0*/  IMAD.MOV.U32 R3, RZ, RZ, R53 ;  /* 0x000000ffff037224 */ /* 0x000fe200078e0035 */
[----:B--2---:R-:W-:-:S04]  /*3a2d0*/  LOP3.LUT R2, R2, 0x1, RZ, 0xfc, !PT ;  /* 0x0000000102027812 */ /* 0x004fc800078efcff */
[----:B------:R-:W-:Y:S01]  /*3a2e0*/  ISETP.NE.AND P0, PT, R2, 0x3, PT ;  /* 0x000000030200780c */ /* 0x000fe20003f05270 */
[----:B------:R-:W-:-:S12]  /*3a2f0*/  IMAD.MOV.U32 R2, RZ, RZ, R32 ;  /* 0x000000ffff027224 */ /* 0x000fd800078e0020 */
[----:B0-----:R-:W-:Y:S05]  /*3a300*/  @!P0 BRA `(.L_x_4111) ;  /* 0x0000000000048947 */ /* 0x001fea0003800000 */
[----:B------:R-:W-:Y:S01]  /*3a310*/  BPT.TRAP 0x1 ;  /* 0x000000040000795c */ /* 0x000fe20000300000 */
.L_x_4111:
[----:B------:R-:W-:Y:S05]  /*3a320*/  BSYNC B1 ;  /* 0x0000000000017941 */ /* 0x000fea0003800000 */
.L_x_4110:
        /* <DEDUP_REMOVED lines=13> */
.L_x_4113:
[----:B------:R-:W-:Y:S05]  /*3a400*/  BSYNC B1 ;  /* 0x0000000000017941 */ /* 0x000fea0003800000 */
.L_x_4112:
        /* <DEDUP_REMOVED lines=8> */
.L_x_4115:
[----:B------:R-:W-:Y:S05]  /*3a490*/  BSYNC B1 ;  /* 0x0000000000017941 */ /* 0x000fea0003800000 */
.L_x_4114:
[----:B0----5:R-:W2:Y:S04]  /*3a4a0*/  LDL.64 R8, [UR4] ;  /* 0x00000004ff087983 */ /* 0x021ea80008100a00 */
[----:B------:R-:W3:Y:S04]  /*3a4b0*/  LDL.64 R6, [UR4+0x28] ;  /* 0x00002804ff067983 */ /* 0x000ee80008100a00 */
[----:B------:R-:W4:Y:S04]  /*3a4c0*/  LDL.64 R4, [UR4+0x20] ;  /* 0x00002004ff047983 */ /* 0x000f280008100a00 */
[----:B------:R-:W4:Y:S04]  /*3a4d0*/  LDL.64 R10, [UR4+0x8] ;  /* 0x00000804ff0a7983 */ /* 0x000f280008100a00 */
[----:B--2---:R-:W2:Y:S04]  /*3a4e0*/  LD.E R9, desc[UR6][R8.64] ;  /* 0x0000000608097980 */ /* 0x004ea8000c101900 */
[----:B---3--:R-:W2:Y:S01]  /*3a4f0*/  LD.E.64 R12, desc[UR6][R6.64] ;  /* 0x00000006060c7980 */ /* 0x008ea2000c101b00 */
[----:B------:R-:W-:Y:S05]  /*3a500*/  WARPSYNC.ALL ;  /* 0x0000000000007948 */ /* 0x000fea0003800000 */
[----:B----4-:R0:W-:Y:S04]  /*3a510*/  ST.E desc[UR6][R10.64], RZ ;  /* 0x000000ff0a007985 */ /* 0x0101e8000c101906 */
[----:B------:R-:W3:Y:S01]  /*3a520*/  LD.E.64 R6, desc[UR6][R4.64] ;  /* 0x0000000604067980 */ /* 0x000ee2000c101b00 */
[----:B--2---:R-:W-:Y:S01]  /*3a530*/  IMAD R8, R9, 0x300, R12 ;  /* 0x0000030009087824 */ /* 0x004fe200078e020c */
[----:B------:R-:W-:Y:S01]  /*3a540*/  WARPGROUP.ARRIVE ;  /* 0x00000000000079c5 */ /* 0x000fe20000000000 */
[----:B------:R-:W-:-:S02]  /*3a550*/  IMAD.MOV.U32 R9, RZ, RZ, R13 ;  /* 0x000000ffff097224 */ /* 0x000fc400078e000d */
[----:B------:R-:W-:Y:S01]  /*3a560*/  IMAD.MOV.U32 R209, RZ, RZ, 0x1 ;  /* 0x00000001ffd17424 */ /* 0x000fe200078e00ff */
        /* <DEDUP_REMOVED lines=10> */
[----:B------:R-:W-:-:S03]  /*3a610*/  WARPGROUP.ARRIVE ;  /* 0x00000000000079c5 */ /* 0x000fc60000000000 */
        /* <DEDUP_REMOVED lines=21> */
[----:B------:R-:W-:-:S03]  /*3a770*/  IMAD.MOV.U32 R9, RZ, RZ, R13 ;  /* 0x000000ffff097224 */ /* 0x000fc600078e000d */
        /* <DEDUP_REMOVED lines=8> */
[----:B------:R-:W2:Y:S04]  /*3a800*/  LDL.64 R6, [UR4+0x38] ;  /* 0x00003804ff067983 */ /* 0x000ea80008100a00 */
[----:B------:R-:W3:Y:S04]  /*3a810*/  LDL.64 R4, [UR4+0x30] ;  /* 0x00003004ff047983 */ /* 0x000ee80008100a00 */
[----:B--2---:R-:W2:Y:S01]  /*3a820*/  LD.E R6, desc[UR6][R6.64] ;  /* 0x0000000606067980 */ /* 0x004ea2000c101900 */
[----:B---3--:R-:W-:Y:S01]  /*3a830*/  MOV R4, R4 ;  /* 0x0000000400047202 */ /* 0x008fe20000000f00 */
[----:B------:R-:W-:Y:S01]  /*3a840*/  BSSY B1, `(.L_x_4117) ;  /* 0x0000007000017945 */ /* 0x000fe20003800000 */
[----:B--2---:R-:W-:-:S04]  /*3a850*/  LEA.HI R8, R6, R6, RZ, 0x1 ;  /* 0x0000000606087211 */ /* 0x004fc800078f08ff */
[----:B------:R-:W-:-:S05]  /*3a860*/  LOP3.LUT R9, R8, 0xfffffffe, RZ, 0xc0, !PT ;  /* 0xfffffffe08097812 */ /* 0x000fca00078ec0ff */
[----:B------:R-:W-:-:S05]  /*3a870*/  IMAD.IADD R9, R6, 0x1, -R9 ;  /* 0x0000000106097824 */ /* 0x000fca00078e0a09 */
[----:B------:R-:W-:-:S04]  /*3a880*/  SHF.L.U32 R9, R9, 0x1f, RZ ;  /* 0x0000001f09097819 */ /* 0x000fc800000006ff */
[----:B------:R-:W1:Y:S02]  /*3a890*/  SYNCS.PHASECHK.TRANS64.TRYWAIT P0, [R4+URZ+0x32410], R9 ;  /* 0x03241009040075a7 */ /* 0x000e64000800017f */
[----:B01----:R-:W-:Y:S05]  /*3a8a0*/  @!P0 BRA `(.L_x_4118) ;  /* 0x000000ac00d48947 */ /* 0x003fea0003800000 */
.L_x_4141:
[----:B------:R-:W-:Y:S05]  /*3a8b0*/  BSYNC B1 ;  /* 0x0000000000017941 */ /* 0x000fea0003800000 */
.L_x_4117:
[----:B------:R-:W2:Y:S04]  /*3a8c0*/  LDL.64 R6, [UR4+0x40] ;  /* 0x00004004ff067983 */ /* 0x000ea80008100a00 */
[----:B0-----:R-:W3:Y:S04]  /*3a8d0*/  LDL.64 R4, [UR4] ;  /* 0x00000004ff047983 */ /* 0x001ee80008100a00 */
[----:B--2---:R-:W2:Y:S04]  /*3a8e0*/  LD.E R8, desc[UR6][R6.64+0x1c] ;  /* 0x00001c0606087980 */ /* 0x004ea8000c101900 */
[----:B---3--:R0:W5:Y:S04]  /*3a8f0*/  LD.E R10, desc[UR6][R4.64] ;  /* 0x00000006040a7980 */ /* 0x008168000c101900 */
[----:B------:R0:W5:Y:S01]  /*3a900*/  LD.E R11, desc[UR6][R4.64+0x4] ;  /* 0x00000406040b7980 */ /* 0x000162000c101900 */
[----:B------:R-:W-:Y:S01]  /*3a910*/  BSSY B1, `(.L_x_4119) ;  /* 0x0000005000017945 */ /* 0x000fe20003800000 */
[----:B--2---:R-:W-:-:S04]  /*3a920*/  LOP3.LUT R8, R8, 0x1, RZ, 0xfc, !PT ;  /* 0x0000000108087812 */ /* 0x004fc800078efcff */
[----:B------:R-:W-:-:S13]  /*3a930*/  ISETP.NE.AND P0, PT, R8, 0x3, PT ;  /* 0x000000030800780c */ /* 0x000fda0003f05270 */
[----:B0-----:R-:W-:Y:S05]  /*3a940*/  @!P0 BRA `(.L_x_4120) ;  /* 0x0000000000048947 */ /* 0x001fea0003800000 */
[----:B------:R-:W-:Y:S01]  /*3a950*/  BPT.TRAP 0x1 ;  /* 0x000000040000795c */ /* 0x000fe20000300000 */
.L_x_4120:
[----:B------:R-:W-:Y:S05]  /*3a960*/  BSYNC B1 ;  /* 0x0000000000017941 */ /* 0x000fea0003800000 */
.L_x_4119:
        /* <DEDUP_REMOVED lines=13> */
.L_x_4122:
[----:B------:R-:W-:Y:S05]  /*3aa40*/  BSYNC B1 ;  /* 0x0000000000017941 */ /* 0x000fea0003800000 */
.L_x_4121:
        /* <DEDUP_REMOVED lines=8> */
.L_x_4124:
[----:B------:R-:W-:Y:S05]  /*3aad0*/  BSYNC B1 ;  /* 0x0000000000017941 */ /* 0x000fea0003800000 */
.L_x_4123:
[----:B------:R-:W2:Y:S04]  /*3aae0*/  LDL.64 R12, [UR4] ;  /* 0x00000004ff0c7983 */ /* 0x000ea80008100a00 */
[----:B------:R-:W3:Y:S04]  /*3aaf0*/  LDL.64 R10, [UR4+0x58] ;  /* 0x00005804ff0a7983 */ /* 0x000ee80008100a00 */
[----:B------:R-:W4:Y:S04]  /*3ab00*/  LDL.64 R4, [UR4+0x48] ;  /* 0x00004804ff047983 */ /* 0x000f280008100a00 */
[----:B0----5:R-:W4:Y:S04]  /*3ab10*/  LDL.64 R8, [UR4+0x50] ;  /* 0x00005004ff087983 */ /* 0x021f280008100a00 */
[----:B------:R-:W4:Y:S04]  /*3ab20*/  LDL.LU R17, [R1+0x48c] ;  /* 0x00048c0001117983 */ /* 0x000f280000300800 */
[----:B--2---:R-:W2:Y:S04]  /*3ab30*/  LD.E R13, desc[UR6][R12.64] ;  /* 0x000000060c0d7980 */ /* 0x004ea8000c101900 */
[----:B---3--:R-:W2:Y:S04]  /*3ab40*/  LD.E.64 R6, desc[UR6][R10.64] ;  /* 0x000000060a067980 */ /* 0x008ea8000c101b00 */
[----:B----4-:R-:W3:Y:S04]  /*3ab50*/  LD.E R16, desc[UR6][R4.64] ;  /* 0x0000000604107980 */ /* 0x010ee8000c101900 */
[----:B------:R-:W4:Y:S01]  /*3ab60*/  LD.E.64 R14, desc[UR6][R8.64] ;  /* 0x00000006080e7980 */ /* 0x000f22000c101b00 */
[----:B------:R-:W-:Y:S05]  /*3ab70*/  WARPSYNC.ALL ;  /* 0x0000000000007948 */ /* 0x000fea0003800000 */
[----:B------:R-:W-:Y:S01]  /*3ab80*/  WARPGROUP.ARRIVE ;  /* 0x00000000000079c5 */ /* 0x000fe20000000000 */
[----:B--2---:R-:W-:Y:S01]  /*3ab90*/  IMAD R6, R13, 0xc00, R6 ;  /* 0x00000c000d067824 */ /* 0x004fe200078e0206 */
[----:B---3--:R-:W-:-:S04]  /*3aba0*/  ISETP.NE.U32.AND P0, PT, R16, RZ, PT ;  /* 0x000000ff1000720c */ /* 0x008fc80003f05070 */
[----:B------:R-:W-:Y:S02]  /*3abb0*/  R2UR UR10, R6 ;  /* 0x00000000060a72ca */ /* 0x000fe400000e0000 */
[----:B----4-:R-:W-:Y:S02]  /*3abc0*/  R2UR UR8, R14 ;  /* 0x000000000e0872ca */ /* 0x010fe400000e0000 */
[----:B------:R-:W-:Y:S02]  /*3abd0*/  R2UR UR9, R15 ;  /* 0x000000000f0972ca */ /* 0x000fe400000e0000 */
[----:B------:R-:W-:-:S03]  /*3abe0*/  R2UR UR11, R7 ;  /* 0x00000000070b72ca */ /* 0x000fc600000e0000 */
[----:B------:R-:W-:-:S10]  /*3abf0*/  VOTEU.ANY UP0, P0 ;  /* 0x00000000003f7886 */ /* 0x000fd40000000100 */
        /* <DEDUP_REMOVED lines=177> */
[----:B------:R-:W0:Y:S02]  /*3b710*/  S2R R235, SR_TID.X ;  /* 0x0000000000eb7919 */ /* 0x000e240000002100 */
        /* <DEDUP_REMOVED lines=8> */
[----:B------:R-:W2:Y:S04]  /*3b7a0*/  @!P1 LDL.64 R6, [UR4+0x18] ;  /* 0x00001804ff069983 */ /* 0x000ea80008100a00 */
[----:B------:R-:W3:Y:S01]  /*3b7b0*/  @!P1 LDL.64 R8, [UR4] ;  /* 0x00000004ff089983 */ /* 0x000ee20008100a00 */
[----:B------:R-:W-:-:S04]  /*3b7c0*/  SHF.R.U32.HI R10, RZ, 0x7, R235 ;  /* 0x00000007ff0a7819 */ /* 0x000fc800000116eb */
[----:B------:R-:W-:-:S05]  /*3b7d0*/  IADD3 R10, -R10, 0xb, RZ ;  /* 0x0000000b0a0a7810 */ /* 0x000fca0007ffe1ff */
[----:B------:R1:W-:Y:S06]  /*3b7e0*/  BAR.ARV R10, 0x100 ;  /* 0x0004000a0000751d */ /* 0x0003ec0000002000 */
[----:B--2---:R-:W2:Y:S04]  /*3b7f0*/  @!P1 LD.E.64 R6, desc[UR6][R6.64+0x30] ;  /* 0x0000300606069980 */ /* 0x004ea8000c101b00 */
[----:B---3--:R-:W3:Y:S01]  /*3b800*/  @!P1 LD.E R8, desc[UR6][R8.64] ;  /* 0x0000000608089980 */ /* 0x008ee2000c101900 */
[----:B--2---:R-:W-:-:S05]  /*3b810*/  @!P1 MOV R11, R6 ;  /* 0x00000006000b9202 */ /* 0x004fca0000000f00 */
[----:B---3--:R-:W-:-:S05]  /*3b820*/  @!P1 IMAD R11, R8, 0x8, R11 ;  /* 0x00000008080b9824 */ /* 0x008fca00078e020b */
[----:B------:R-:W-:-:S04]  /*3b830*/  @!P1 PRMT R11, RZ, 0x654, R11 ;  /* 0x00000654ff0b9816 */ /* 0x000fc8000000000b */
[----:B------:R2:W-:Y:S01]  /*3b840*/  @!P1 SYNCS.ARRIVE.TRANS64.RED.A1T0 RZ, [R11+URZ], RZ ;  /* 0x000000ff0bff99a7 */ /* 0x0005e2000810043f */
[----:B0-----:R-:W3:Y:S04]  /*3b850*/  LD.E R5, desc[UR6][R2.64+0x24] ;  /* 0x0000240602057980 */ /* 0x001ee8000c101900 */
[----:B------:R-:W4:Y:S04]  /*3b860*/  LD.E R4, desc[UR6][R2.64] ;  /* 0x0000000602047980 */ /* 0x000f28000c101900 */
[----:B------:R-:W2:Y:S01]  /*3b870*/  LD.E R73, desc[UR6][R72.64] ;  /* 0x0000000648497980 */ /* 0x000ea2000c101900 */
[----:B------:R-:W-:-:S03]  /*3b880*/  LOP3.LUT R17, R17, 0xfff7ffff, RZ, 0xc0, !PT ;  /* 0xfff7ffff11117812 */ /* 0x000fc600078ec0ff */
[----:B------:R-:W2:Y:S01]  /*3b890*/  LD.E R74, desc[UR6][R2.64+0x18] ;  /* 0x00001806024a7980 */ /* 0x000ea2000c101900 */
[----:B------:R-:W-:-:S03]  /*3b8a0*/  @P1 LOP3.LUT R17, R17, 0x80000, RZ, 0xfc, !PT ;  /* 0x0008000011111812 */ /* 0x000fc600078efcff */
[----:B------:R-:W2:Y:S04]  /*3b8b0*/  LD.E R13, desc[UR6][R2.64+0x8] ;  /* 0x00000806020d7980 */ /* 0x000ea8000c101900 */
[----:B------:R0:W-:Y:S04]  /*3b8c0*/  STL [R1+0x48c], R17 ;  /* 0x00048c1101007387 */ /* 0x0001e80000100800 */
[----:B------:R-:W2:Y:S04]  /*3b8d0*/  LD.E R16, desc[UR6][R2.64+0x4] ;  /* 0x0000040602107980 */ /* 0x000ea8000c101900 */
[----:B------:R-:W2:Y:S04]  /*3b8e0*/  LD.E R21, desc[UR6][R2.64+0xc] ;  /* 0x00000c0602157980 */ /* 0x000ea8000c101900 */
[----:B------:R-:W2:Y:S04]  /*3b8f0*/  LD.E R20, desc[UR6][R2.64+0x10] ;  /* 0x0000100602147980 */ /* 0x000ea8000c101900 */
[----:B------:R-:W2:Y:S01]  /*3b900*/  LD.E R75, desc[UR6][R2.64+0x14] ;  /* 0x00001406024b7980 */ /* 0x000ea2000c101900 */
[----:B---3--:R-:W-:-:S13]  /*3b910*/  ISETP.NE.AND P0, PT, R5, 0x1, PT ;  /* 0x000000010500780c */ /* 0x008fda0003f05270 */
[----:B------:R-:W3:Y:S04]  /*3b920*/  @P0 LD.E R14, desc[UR6][R2.64+0x28] ;  /* 0x00002806020e0980 */ /* 0x000ee8000c101900 */
[----:B0-----:R-:W3:Y:S01]  /*3b930*/  @P0 LD.E R17, desc[UR6][R2.64+0x2c] ;  /* 0x00002c0602110980 */ /* 0x001ee2000c101900 */
        /* <DEDUP_REMOVED lines=8> */
[--C-:B-1----:R-:W-:Y:S02]  /*3b9c0*/  SHF.R.S32.HI R10, RZ, 0x2, R9.reuse ;  /* 0x00000002ff0a7819 */ /* 0x102fe40000011409 */
[----:B--2---:R-:W-:-:S02]  /*3b9d0*/  SHF.R.S32.HI R11, RZ, 0x1f, R9 ;  /* 0x0000001fff0b7819 */ /* 0x004fc40000011409 */
[----:B------:R-:W-:Y:S02]  /*3b9e0*/  LEA.HI R8, R8, R7, RZ, 0x5 ;  /* 0x0000000708087211 */ /* 0x000fe400078f28ff */
[----:B------:R-:W-:Y:S02]  /*3b9f0*/  SHF.R.S32.HI R5, RZ, 0x7, R6 ;  /* 0x00000007ff057819 */ /* 0x000fe40000011406 */
[----:B------:R-:W-:Y:S01]  /*3ba00*/  LEA.HI R11, R11, R10, RZ, 0x3 ;  /* 0x0000000a0b0b7211 */ /* 0x000fe200078f18ff */
[----:B------:R-:W-:Y:S01]  /*3ba10*/  IMAD.IADD R15, R4, 0x1, -R15 ;  /* 0x00000001040f7824 */ /* 0x000fe200078e0a0f */
[----:B------:R-:W-:Y:S02]  /*3ba20*/  SHF.R.S32.HI R8, RZ, 0x5, R8 ;  /* 0x00000005ff087819 */ /* 0x000fe40000011408 */
[----:B------:R-:W-:Y:S02]  /*3ba30*/  LEA.HI R6, R6, R5, RZ, 0x1 ;  /* 0x0000000506067211 */ /* 0x000fe400078f08ff */
[----:B------:R-:W-:Y:S01]  /*3ba40*/  LOP3.LUT R11, R11, 0xfffffff8, RZ, 0xc0, !PT ;  /* 0xfffffff80b0b7812 */ /* 0x000fe200078ec0ff */
[----:B------:R-:W-:Y:S01]  /*3ba50*/  IMAD R8, R73, 0x8, R8 ;  /* 0x0000000849087824 */ /* 0x000fe200078e0208 */
[----:B------:R-:W-:-:S02]  /*3ba60*/  LOP3.LUT R6, R6, 0x3fffffe, RZ, 0xc0, !PT ;  /* 0x03fffffe06067812 */ /* 0x000fc400078ec0ff */
[----:B------:R-:W-:Y:S01]  /*3ba70*/  LEA.HI R4, R15, R15, RZ, 0x1 ;  /* 0x0000000f0f047211 */ /* 0x000fe200078f08ff */
[----:B------:R-:W-:Y:S02]  /*3ba80*/  IMAD.IADD R11, R10, 0x1, -R11 ;  /* 0x000000010a0b7824 */ /* 0x000fe400078e0a0b */
[----:B------:R-:W-:Y:S01]  /*3ba90*/  IMAD.IADD R6, R5, 0x1, -R6 ;  /* 0x0000000105067824 */ /* 0x000fe200078e0a06 */
[----:B------:R-:W-:Y:S01]  /*3baa0*/  LOP3.LUT R4, R4, 0x1ffffffe, RZ, 0xc0, !PT ;  /* 0x1ffffffe04047812 */ /* 0x000fe200078ec0ff */
[----:B------:R-:W-:-:S04]  /*3bab0*/  IMAD.U32 R11, R8, 0x10, R11 ;  /* 0x00000010080b7824 */ /* 0x000fc800078e000b */
[----:B------:R-:W-:Y:S02]  /*3bac0*/  IMAD.IADD R4, R15, 0x1, -R4 ;  /* 0x000000010f047824 */ /* 0x000fe400078e0a04 */
[----:B------:R-:W-:-:S04]  /*3bad0*/  IMAD R11, R6, 0x40, R11 ;  /* 0x00000040060b7824 */ /* 0x000fc800078e020b */
[----:B------:R-:W-:Y:S01]  /*3bae0*/  IMAD R11, R4, 0x8, R11 ;  /* 0x00000008040b7824 */ /* 0x000fe200078e020b */
[----:B------:R-:W-:Y:S01]  /*3baf0*/  LOP3.LUT R4, R9, 0x7ffffffc, RZ, 0xc0, !PT ;  /* 0x7ffffffc09047812 */ /* 0x000fe200078ec0ff */
[----:B------:R-:W-:-:S04]  /*3bb00*/  IMAD R5, R0, -0x60, RZ ;  /* 0xffffffa000057824 */ /* 0x000fc800078e02ff */
[----:B------:R-:W-:Y:S02]  /*3bb10*/  IMAD.IADD R4, R7, 0x1, -R4 ;  /* 0x0000000107047824 */ /* 0x000fe400078e0a04 */
[----:B------:R-:W-:Y:S01]  /*3bb20*/  VIADD R5, R5, 0x1 ;  /* 0x0000000105057836 */ /* 0x000fe20000000000 */
[----:B------:R-:W-:-:S03]  /*3bb30*/  ISETP.GE.AND P1, PT, R74, 0x1, PT ;  /* 0x000000014a00780c */ /* 0x000fc60003f26270 */
[----:B------:R-:W-:Y:S01]  /*3bb40*/  IMAD R6, R4, -0x2, R5 ;  /* 0xfffffffe04067824 */ /* 0x000fe200078e0205 */
[----:B------:R-:W-:Y:S01]  /*3bb50*/  LOP3.LUT R8, RZ, R21, RZ, 0x33, !PT ;  /* 0x00000015ff087212 */ /* 0x000fe200078e33ff */
[----:B------:R-:W-:-:S03]  /*3bb60*/  IMAD R5, R0, -0x60, R13 ;  /* 0xffffffa000057824 */ /* 0x000fc600078e020d */
[----:B------:R-:W-:Y:S01]  /*3bb70*/  IADD3 R7, -R16, R6, R13 ;  /* 0x0000000610077210 */ /* 0x000fe20007ffe10d */
[----:B------:R-:W-:Y:S01]  /*3bb80*/  IMAD R10, R4, -0x2, R5 ;  /* 0xfffffffe040a7824 */ /* 0x000fe200078e0205 */
[----:B------:R-:W-:Y:S03]  /*3bb90*/  BSSY B1, `(.L_x_4126) ;  /* 0x0000024000017945 */ /* 0x000fe60003800000 */
[C---:B------:R-:W-:Y:S02]  /*3bba0*/  IMAD.IADD R15, R7.reuse, 0x1, R20 ;  /* 0x00000001070f7824 */ /* 0x040fe400078e0214 */
[----:B------:R-:W-:Y:S02]  /*3bbb0*/  IMAD.IADD R8, R7, 0x1, R8 ;  /* 0x0000000107087824 */ /* 0x000fe400078e0208 */
[----:B------:R-:W-:Y:S02]  /*3bbc0*/  IMAD R75, R0, -0x60, R75 ;  /* 0xffffffa0004b7824 */ /* 0x000fe400078e024b */
[----:B------:R-:W-:-:S02]  /*3bbd0*/  VIADD R6, R6, 0xffffffff ;  /* 0xffffffff06067836 */ /* 0x000fc40000000000 */
[----:B---3--:R-:W-:-:S05]  /*3bbe0*/  @P0 IMAD.HI.U32 R14, R11, R14, RZ ;  /* 0x0000000e0b0e0227 */ /* 0x008fca00078e00ff */
[----:B------:R-:W-:-:S05]  /*3bbf0*/  @P0 SHF.R.U32.HI R11, RZ, R17, R14 ;  /* 0x00000011ff0b0219 */ /* 0x000fca000001160e */
[----:B------:R-:W0:Y:S02]  /*3bc00*/  SHFL.IDX PT, R17, R11, RZ, 0x1c1f ;  /* 0x001c1fff0b117589 */ /* 0x000e2400000e0000 */
[----:B0-----:R-:W-:Y:S01]  /*3bc10*/  VIADDMNMX R7, R17, R15, R10, PT ;  /* 0x0000000f11077246 */ /* 0x001fe2000380010a */
        /* <DEDUP_REMOVED lines=10> */
[----:B------:R-:W2:Y:S04]  /*3bcc0*/  LD.E R4, desc[UR6][R2.64+0x1c] ;  /* 0x00001c0602047980 */ /* 0x000ea8000c101900 */
[----:B------:R-:W3:Y:S01]  /*3bcd0*/  LD.E R9, desc[UR6][R2.64+0x20] ;  /* 0x0000200602097980 */ /* 0x000ee2000c101900 */
[----:B--2---:R-:W-:-:S05]  /*3bce0*/  IMAD.HI.U32 R4, R5, R4, RZ ;  /* 0x0000000405047227 */ /* 0x004fca00078e00ff */
[----:B---3--:R-:W-:-:S07]  /*3bcf0*/  SHF.R.U32.HI R5, RZ, R9, R4 ;  /* 0x00000009ff057219 */ /* 0x008fce0000011604 */
.L_x_4131:
[----:B------:R-:W-:Y:S05]  /*3bd00*/  BSYNC B3 ;  /* 0x0000000000037941 */ /* 0x000fea0003800000 */
.L_x_4130:
[----:B------:R-:W-:Y:S01]  /*3bd10*/  LOP3.LUT R5, RZ, R5, RZ, 0x33, !PT ;  /* 0x00000005ff057212 */ /* 0x000fe200078e33ff */
[----:B------:R-:W-:Y:S06]  /*3bd20*/  BRA `(.L_x_4132) ;  /* 0x0000000000187947 */ /* 0x000fec0003800000 */
.L_x_4129:
[----:B------:R-:W-:-:S13]  /*3bd30*/  ISETP.NE.AND P0, PT, R74, 0x1, PT ;  /* 0x000000014a00780c */ /* 0x000fda0003f05270 */
[----:B------:R-:W-:Y:S05]  /*3bd40*/  @!P0 BRA `(.L_x_4132) ;  /* 0x0000000000108947 */ /* 0x000fea0003800000 */
[----:B------:R-:W2:Y:S04]  /*3bd50*/  LD.E R4, desc[UR6][R2.64+0x1c] ;  /* 0x00001c0602047980 */ /* 0x000ea8000c101900 */
[----:B------:R-:W3:Y:S01]  /*3bd60*/  LD.E R12, desc[UR6][R2.64+0x20] ;  /* 0x00002006020c7980 */ /* 0x000ee2000c101900 */
[----:B--2---:R-:W-:-:S05]  /*3bd70*/  IMAD.HI.U32 R5, R5, R4, RZ ;  /* 0x0000000405057227 */ /* 0x004fca00078e00ff */
[----:B---3--:R-:W-:-:S07]  /*3bd80*/  SHF.R.U32.HI R5, RZ, R12, R5 ;  /* 0x0000000cff057219 */ /* 0x008fce0000011605 */
.L_x_4132:
[----:B------:R-:W-:Y:S05]  /*3bd90*/  BSYNC B2 ;  /* 0x0000000000027941 */ /* 0x000fea0003800000 */
.L_x_4128:
[----:B------:R-:W-:-:S05]  /*3bda0*/  IMAD R5, R74, R5, R6 ;  /* 0x000000054a057224 */ /* 0x000fca00078e0206 */
[----:B------:R-:W-:Y:S02]  /*3bdb0*/  VIMNMX R0, R0, R5, !PT ;  /* 0x0000000500007248 */ /* 0x000fe40007fe0100 */
[----:B------:R-:W-:-:S07]  /*3bdc0*/  VIADDMNMX R7, R5, R74, R7, PT ;  /* 0x0000004a05077246 */ /* 0x000fce0003800107 */
.L_x_4127:
[----:B------:R-:W-:Y:S05]  /*3bdd0*/  BSYNC B1 ;  /* 0x0000000000017941 */ /* 0x000fea0003800000 */
.L_x_4126:
        /* <DEDUP_REMOVED lines=132> */
.L_x_4138:
[----:B------:R-:W-:Y:S05]  /*3c620*/  BSYNC B3 ;  /* 0x0000000000037941 */ /* 0x000fea0003800000 */
.L_x_4137:
[----:B------:R-:W-:Y:S01]  /*3c630*/  LOP3.LUT R13, RZ, R13, RZ, 0x33, !PT ;  /* 0x0000000dff0d7212 */ /* 0x000fe200078e33ff */
[----:B------:R-:W-:Y:S06]  /*3c640*/  BRA `(.L_x_4139) ;  /* 0x0000000000187947 */ /* 0x000fec0003800000 */
.L_x_4136:
[----:B------:R-:W-:-:S13]  /*3c650*/  ISETP.NE.AND P6, PT, R74, 0x1, PT ;  /* 0x000000014a00780c */ /* 0x000fda0003fc5270 */
[----:B------:R-:W-:Y:S05]  /*3c660*/  @!P6 BRA `(.L_x_4139) ;  /* 0x000000000010e947 */ /* 0x000fea0003800000 */
[----:B------:R-:W2:Y:S04]  /*3c670*/  LD.E R4, desc[UR6][R2.64+0x1c] ;  /* 0x00001c0602047980 */ /* 0x000ea8000c101900 */
[----:B------:R-:W3:Y:S01]  /*3c680*/  LD.E R8, desc[UR6][R2.64+0x20] ;  /* 0x0000200602087980 */ /* 0x000ee2000c101900 */
[----:B--2---:R-:W-:-:S05]  /*3c690*/  IMAD.HI.U32 R13, R13, R4, RZ ;  /* 0x000000040d0d7227 */ /* 0x004fca00078e00ff */
[----:B---3--:R-:W-:-:S07]  /*3c6a0*/  SHF.R.U32.HI R13, RZ, R8, R13 ;  /* 0x00000008ff0d7219 */ /* 0x008fce000001160d */
.L_x_4139:
[----:B------:R-:W-:Y:S05]  /*3c6b0*/  BSYNC B2 ;  /* 0x0000000000027941 */ /* 0x000fea0003800000 */
.L_x_4135:
[----:B------:R-:W-:-:S05]  /*3c6c0*/  IMAD R13, R74, R13, R6 ;  /* 0x0000000d4a0d7224 */ /* 0x000fca00078e0206 */
[----:B------:R-:W-:Y:S02]  /*3c6d0*/  VIADDMNMX R7, R13, R74, R7, PT ;  /* 0x0000004a0d077246 */ /* 0x000fe40003800107 */
[----:B------:R-:W-:-:S07]  /*3c6e0*/  VIMNMX R0, R0, R13, !PT ;  /* 0x0000000d00007248 */ /* 0x000fce0007fe0100 */
.L_x_4134:
[----:B------:R-:W-:Y:S05]  /*3c6f0*/  BSYNC B1 ;  /* 0x0000000000017941 */ /* 0x000fea0003800000 */
.L_x_4133:
[C---:B------:R-:W-:Y:S01]  /*3c700*/  ISETP.GT.AND P0, PT, R0.reuse, 0x1, !P0 ;  /* 0x000000010000780c */ /* 0x040fe20004704270 */
[----:B------:R-:W2:Y:S01]  /*3c710*/  LDL.64 R2, [UR4+0x70] ;  /* 0x00007004ff027983 */ /* 0x000ea20008100a00 */
        /* <DEDUP_REMOVED lines=67> */
[----:B------:R-:W-:-:S04]  /*3cb50*/  ISETP.GT.AND P0, PT, R0, 0x48, !P1 ;  /* 0x000000480000780c */ /* 0x000fc80004f04270 */
[----:B------:R-:W-:-:S04]  /*3cb60*/  ISETP.LT.OR P0, PT, R7, 0x49, P0 ;  /* 0x000000490700780c */ /* 0x000fc80000701670 */
[----:B------:R-:W-:Y:S02]  /*3cb70*/  FSEL R62, R62, -INF , !P0 ;  /* 0xff8000003e3e7808 */ /* 0x000fe40004000000 */
[C---:B------:R-:W-:Y:S02]  /*3cb80*/  ISETP.GT.AND P0, PT, R0.reuse, RZ, !P6 ;  /* 0x000000ff0000720c */ /* 0x040fe40007704270 */
[C---:B------:R-:W-:Y:S02]  /*3cb90*/  ISETP.GT.AND P2, PT, R0.reuse, 0x49, !P2 ;  /* 0x000000490000780c */ /* 0x040fe40005744270 */
[----:B------:R-:W-:Y:S02]  /*3cba0*/  ISETP.LT.OR P0, PT, R7, 0x1, P0 ;  /* 0x000000010700780c */ /* 0x000fe40000701670 */
[----:B------:R-:W-:Y:S02]  /*3cbb0*/  ISETP.GT.AND P3, PT, R0, 0x50, !P3 ;  /* 0x000000500000780c */ /* 0x000fe40005f64270 */
[----:B------:R-:W-:-:S02]  /*3cbc0*/  FSEL R8, R26, -INF , !P0 ;  /* 0xff8000001a087808 */ /* 0x000fc40004000000 */
        /* <DEDUP_REMOVED lines=18> */
[----:B------:R-:W-:Y:S02]  /*3ccf0*/  ISETP.LT.OR P2, PT, R7, 0x4a, P2 ;  /* 0x0000004a0700780c */ /* 0x000fe40001741670 */
[----:B------:R-:W-:Y:S02]  /*3cd00*/  FMNMX.FTZ R11, R59, R4, !PT ;  /* 0x000000043b0b7209 */ /* 0x000fe40007810000 */
        /* <DEDUP_REMOVED lines=16> */
[----:B------:R-:W-:-:S05]  /*3ce10*/  FMNMX.FTZ R11, R71, R0, !PT ;  /* 0x00000000470b7209 */ /* 0x000fca0007810000 */
[----:B--2---:R0:W-:Y:S04]  /*3ce20*/  ST.E desc[UR6][R2.64+0x4], R11 ;  /* 0x0000040b02007985 */ /* 0x0041e8000c101906 */
[----:B------:R-:W2:Y:S01]  /*3ce30*/  LD.E R4, desc[UR6][R2.64+0x4] ;  /* 0x0000040602047980 */ /* 0x000ea2000c101900 */
        /* <DEDUP_REMOVED lines=22> */
[----:B0-----:R-:W-:-:S05]  /*3cfa0*/  FMNMX.FTZ R11, R69, R0, !PT ;  /* 0x00000000450b7209 */ /* 0x001fca0007810000 */
[----:B------:R-:W0:Y:S02]  /*3cfb0*/  SHFL.BFLY PT, R0, R11, 0x2, 0x1f ;  /* 0x0c401f000b007f89 */ /* 0x000e2400000e0000 */
[----:B0-----:R-:W-:Y:S02]  /*3cfc0*/  FMNMX.FTZ R0, R11, R0, !PT ;  /* 0x000000000b007209 */ /* 0x001fe40007810000 */
[----:B------:R-:W-:Y:S04]  /*3cfd0*/  ST.E desc[UR6][R2.64], R11 ;  /* 0x0000000b02007985 */ /* 0x000fe8000c101906 */
[----:B--2---:R-:W0:Y:S02]  /*3cfe0*/  SHFL.BFLY PT, R7, R4, 0x2, 0x1f ;  /* 0x0c401f0004077f89 */ /* 0x004e2400000e0000 */
[----:B0-----:R-:W-:-:S02]  /*3cff0*/  FMNMX.FTZ R10, R4, R7, !PT ;  /* 0x00000007040a7209 */ /* 0x001fc40007810000 */
[----:B------:R-:W0:Y:S04]  /*3d000*/  SHFL.BFLY PT, R7, R0, 0x1, 0x1f ;  /* 0x0c201f0000077f89 */ /* 0x000e2800000e0000 */
[----:B------:R-:W1:Y:S01]  /*3d010*/  SHFL.BFLY PT, R15, R10, 0x1, 0x1f ;  /* 0x0c201f000a0f7f89 */ /* 0x000e6200000e0000 */
[----:B0-----:R-:W-:Y:S02]  /*3d020*/  FMNMX.FTZ R13, R0, R7, !PT ;  /* 0x00000007000d7209 */ /* 0x001fe40007810000 */
[----:B-1----:R-:W-:-:S03]  /*3d030*/  FMNMX.FTZ R15, R10, R15, !PT ;  /* 0x0000000f0a0f7209 */ /* 0x002fc60007810000 */
[----:B------:R-:W-:Y:S04]  /*3d040*/  ST.E desc[UR6][R2.64], R13 ;  /* 0x0000000d02007985 */ /* 0x000fe8000c101906 */
[----:B------:R0:W-:Y:S04]  /*3d050*/  ST.E desc[UR6][R2.64+0x4], R15 ;  /* 0x0000040f02007985 */ /* 0x0001e8000c101906 */
[----:B------:R-:W2:Y:S04]  /*3d060*/  LDL.64 R6, [UR4+0x70] ;  /* 0x00007004ff067983 */ /* 0x000ea80008100a00 */
[----:B--2---:R-:W2:Y:S04]  /*3d070*/  LD.E R4, desc[UR6][R6.64+0x20] ;  /* 0x0000200606047980 */ /* 0x004ea8000c101900 */
[----:B------:R-:W2:Y:S04]  /*3d080*/  LD.E R17, desc[UR6][R6.64] ;  /* 0x0000000606117980 */ /* 0x000ea8000c101900 */
[----:B------:R-:W3:Y:S01]  /*3d090*/  LD.E R21, desc[UR6][R6.64+0x4] ;  /* 0x0000040606157980 */ /* 0x000ee2000c101900 */
[C---:B--2---:R-:W-:Y:S01]  /*3d0a0*/  FMUL.FTZ R0, R17.reuse, R4 ;  /* 0x0000000411007220 */ /* 0x044fe20000410000 */
[----:B------:R-:W-:-:S04]  /*3d0b0*/  FSETP.NEU.FTZ.AND P0, PT, R17, -INF , PT ;  /* 0xff8000001100780b */ /* 0x000fc80003f1d000 */
[----:B------:R-:W-:Y:S01]  /*3d0c0*/  FSEL R17, R0, RZ, P0 ;  /* 0x000000ff00117208 */ /* 0x000fe20000000000 */
[----:B---3--:R-:W-:Y:S01]  /*3d0d0*/  FMUL.FTZ R0, R4, R21 ;  /* 0x0000001504007220 */ /* 0x008fe20000410000 */
[----:B------:R-:W-:-:S04]  /*3d0e0*/  FSETP.NEU.FTZ.AND P0, PT, R21, -INF , PT ;  /* 0xff8000001500780b */ /* 0x000fc80003f1d000 */
[----:B0-----:R-:W-:Y:S01]  /*3d0f0*/  FSEL R3, R0, RZ, P0 ;  /* 0x000000ff00037208 */ /* 0x001fe20000000000 */
[-CC-:B------:R-:W-:Y:S01]  /*3d100*/  FFMA.FTZ R168, R24, R4.reuse, -R17.reuse ;  /* 0x0000000418a87223 */ /* 0x180fe20000010811 */
[----:B------:R-:W-:-:S03]  /*3d110*/  FFMA.FTZ R28, R25, R4, -R17 ;  /* 0x00000004191c7223 */ /* 0x000fc60000010811 */
[-CC-:B------:R-:W-:Y:S01]  /*3d120*/  FFMA.FTZ R25, R8, R4.reuse, -R3.reuse ;  /* 0x0000000408197223 */ /* 0x180fe20000010803 */
[-C--:B------:R-:W-:Y:S01]  /*3d130*/  FFMA.FTZ R169, R27, R4.reuse, -R3 ;  /* 0x000000041ba97223 */ /* 0x080fe20000010803 */
[-C--:B------:R-:W-:Y:S01]  /*3d140*/  FFMA.FTZ R26, R9, R4.reuse, -R17 ;  /* 0x00000004091a7223 */ /* 0x080fe20000010811 */
[-C--:B------:R-:W-:Y:S01]  /*3d150*/  FFMA.FTZ R24, R30, R4.reuse, -R3 ;  /* 0x000000041e187223 */ /* 0x080fe20000010803 */
[----:B------:R-:W-:Y:S01]  /*3d160*/  MUFU.EX2 R168, R168 ;  /* 0x000000a800a87308 */ /* 0x000fe20000000800 */
[-C--:B------:R-:W-:Y:S01]  /*3d170*/  FFMA.FTZ R170, R29, R4.reuse, -R17 ;  /* 0x000000041daa7223 */ /* 0x080fe20000010811 */
[----:B------:R-:W-:-:S06]  /*3d180*/  FFMA.FTZ R171, R31, R4, -R3 ;  /* 0x000000041fab7223 */ /* 0x000fcc0000010803 */
[----:B------:R-:W0:Y:S01]  /*3d190*/  MUFU.EX2 R28, R28 ;  /* 0x0000001c001c7308 */ /* 0x000e220000000800 */
[-C--:B------:R-:W-:Y:S01]  /*3d1a0*/  FFMA.FTZ R12, R5, R4.reuse, -R17 ;  /* 0x00000004050c7223 */ /* 0x080fe20000010811 */
[----:B------:R-:W-:-:S06]  /*3d1b0*/  FFMA.FTZ R16, R34, R4, -R3 ;  /* 0x0000000422107223 */ /* 0x000fcc0000010803 */
[----:B------:R-:W-:Y:S08]  /*3d1c0*/  MUFU.EX2 R25, R25 ;  /* 0x0000001900197308 */ /* 0x000ff00000000800 */
[----:B------:R-:W1:Y:S01]  /*3d1d0*/  MUFU.EX2 R169, R169 ;  /* 0x000000a900a97308 */ /* 0x000e620000000800 */
[----:B------:R-:W-:-:S07]  /*3d1e0*/  FFMA.FTZ R11, R33, R4, -R17 ;  /* 0x00000004210b7223 */ /* 0x000fce0000010811 */
[----:B------:R-:W2:Y:S01]  /*3d1f0*/  MUFU.EX2 R26, R26 ;  /* 0x0000001a001a7308 */ /* 0x000ea20000000800 */
[----:B------:R-:W-:-:S07]  /*3d200*/  FFMA.FTZ R15, R35, R4, -R3 ;  /* 0x00000004230f7223 */ /* 0x000fce0000010803 */
[----:B------:R-:W3:Y:S01]  /*3d210*/  MUFU.EX2 R24, R24 ;  /* 0x0000001800187308 */ /* 0x000ee20000000800 */
[----:B------:R-:W-:-:S07]  /*3d220*/  FFMA.FTZ R14, R36, R4, -R17 ;  /* 0x00000004240e7223 */ /* 0x000fce0000010811 */
[----:B------:R-:W4:Y:S01]  /*3d230*/  MUFU.EX2 R170, R170 ;  /* 0x000000aa00aa7308 */ /* 0x000f220000000800 */
[----:B------:R-:W-:-:S07]  /*3d240*/  FFMA.FTZ R20, R38, R4, -R3 ;  /* 0x0000000426147223 */ /* 0x000fce0000010803 */
[----:B------:R-:W5:Y:S01]  /*3d250*/  MUFU.EX2 R171, R171 ;  /* 0x000000ab00ab7308 */ /* 0x000f620000000800 */
[----:B0-----:R-:W-:Y:S01]  /*3d260*/  FADD.FTZ R5, R168, R28 ;  /* 0x0000001ca8057221 */ /* 0x001fe20000010000 */
[----:B------:R-:W-:-:S06]  /*3d270*/  FFMA.FTZ R13, R37, R4, -R17 ;  /* 0x00000004250d7223 */ /* 0x000fcc0000010811 */
[----:B------:R-:W0:Y:S01]  /*3d280*/  MUFU.EX2 R12, R12 ;  /* 0x0000000c000c7308 */ /* 0x000e220000000800 */
[-CC-:B------:R-:W-:Y:S01]  /*3d290*/  FFMA.FTZ R184, R40, R4.reuse, -R17.reuse ;  /* 0x0000000428b87223 */ /* 0x180fe20000010811 */
[-CC-:B------:R-:W-:Y:S01]  /*3d2a0*/  FFMA.FTZ R183, R41, R4.reuse, -R17.reuse ;  /* 0x0000000429b77223 */ /* 0x180fe20000010811 */
[----:B------:R-:W-:-:S05]  /*3d2b0*/  FFMA.FTZ R186, R44, R4, -R17 ;  /* 0x000000042cba7223 */ /* 0x000fca0000010811 */
[----:B------:R-:W0:Y:S01]  /*3d2c0*/  MUFU.EX2 R16, R16 ;  /* 0x0000001000107308 */ /* 0x000e220000000800 */
[-CC-:B------:R-:W-:Y:S01]  /*3d2d0*/  FFMA.FTZ R185, R45, R4.reuse, -R17.reuse ;  /* 0x000000042db97223 */ /* 0x180fe20000010811 */
[-CC-:B------:R-:W-:Y:S01]  /*3d2e0*/  FFMA.FTZ R193, R48, R4.reuse, -R17.reuse ;  /* 0x0000000430c17223 */ /* 0x180fe20000010811 */
[-CC-:B------:R-:W-:Y:S01]  /*3d2f0*/  FFMA.FTZ R190, R49, R4.reuse, -R17.reuse ;  /* 0x0000000431be7223 */ /* 0x180fe20000010811 */
[-CC-:B------:R-:W-:Y:S01]  /*3d300*/  FFMA.FTZ R195, R52, R4.reuse, -R17.reuse ;  /* 0x0000000434c37223 */ /* 0x180fe20000010811 */
[-CC-:B------:R-:W-:Y:S01]  /*3d310*/  FFMA.FTZ R194, R53, R4.reuse, -R17.reuse ;  /* 0x0000000435c27223 */ /* 0x180fe20000010811 */
[-CC-:B------:R-:W-:Y:S02]  /*3d320*/  FFMA.FTZ R201, R56, R4.reuse, -R17.reuse ;  /* 0x0000000438c97223 */ /* 0x180fe40000010811 */
[----:B------:R-:W0:Y:S01]  /*3d330*/  MUFU.EX2 R11, R11 ;  /* 0x0000000b000b7308 */ /* 0x000e220000000800 */
[-CC-:B------:R-:W-:Y:S01]  /*3d340*/  FFMA.FTZ R200, R57, R4.reuse, -R17.reuse ;  /* 0x0000000439c87223 */ /* 0x180fe20000010811 */
[-CC-:B------:R-:W-:Y:S01]  /*3d350*/  FFMA.FTZ R203, R60, R4.reuse, -R17.reuse ;  /* 0x000000043ccb7223 */ /* 0x180fe20000010811 */
[-CC-:B------:R-:W-:Y:S01]  /*3d360*/  FFMA.FTZ R202, R61, R4.reuse, -R17.reuse ;  /* 0x000000043dca7223 */ /* 0x180fe20000010811 */
[-CC-:B------:R-:W-:Y:S01]  /*3d370*/  FFMA.FTZ R206, R64, R4.reuse, -R17.reuse ;  /* 0x0000000440ce7223 */ /* 0x180fe20000010811 */
[-CC-:B------:R-:W-:Y:S01]  /*3d380*/  FFMA.FTZ R205, R65, R4.reuse, -R17.reuse ;  /* 0x0000000441cd7223 */ /* 0x180fe20000010811 */
[-CC-:B------:R-:W-:Y:S01]  /*3d390*/  FFMA.FTZ R208, R68, R4.reuse, -R17.reuse ;  /* 0x0000000444d07223 */ /* 0x180fe20000010811 */
[-C--:B------:R-:W-:Y:S01]  /*3d3a0*/  FFMA.FTZ R207, R69, R4.reuse, -R17 ;  /* 0x0000000445cf7223 */ /* 0x080fe20000010811 */
[----:B------:R-:W0:Y:S01]  /*3d3b0*/  MUFU.EX2 R15, R15 ;  /* 0x0000000f000f7308 */ /* 0x000e220000000800 */
[----:B-1----:R-:W-:Y:S01]  /*3d3c0*/  FADD.FTZ R9, R25, R169 ;  /* 0x000000a919097221 */ /* 0x002fe20000010000 */
[-C--:B------:R-:W-:Y:S01]  /*3d3d0*/  FFMA.FTZ R17, R39, R4.reuse, -R3 ;  /* 0x0000000427117223 */ /* 0x080fe20000010803 */
[----:B--2---:R-:W-:Y:S01]  /*3d3e0*/  FADD.FTZ R5, R26, R5 ;  /* 0x000000051a057221 */ /* 0x004fe20000010000 */
[----:B------:R-:W-:Y:S01]  /*3d3f0*/  FFMA.FTZ R0, R42, R4, -R3 ;  /* 0x000000042a007223 */ /* 0x000fe20000010803 */
[----:B---3--:R-:W-:-:S03]  /*3d400*/  FADD.FTZ R2, R24, R9 ;  /* 0x0000000918027221 */ /* 0x008fc60000010000 */
[----:B------:R-:W1:Y:S01]  /*3d410*/  MUFU.EX2 R14, R14 ;  /* 0x0000000e000e7308 */ /* 0x000e620000000800 */
[----:B----4-:R-:W-:Y:S01]  /*3d420*/  FADD.FTZ R5, R170, R5 ;  /* 0x00000005aa057221 */ /* 0x010fe20000010000 */
[----:B-----5:R-:W-:-:S06]  /*3d430*/  FADD.FTZ R9, R171, R2 ;  /* 0x00000002ab097221 */ /* 0x020fcc0000010000 */
[----:B------:R-:W2:Y:S01]  /*3d440*/  MUFU.EX2 R20, R20 ;  /* 0x0000001400147308 */ /* 0x000ea20000000800 */
[----:B------:R-:W-:Y:S01]  /*3d450*/  FFMA.FTZ R187, R43, R4, -R3 ;  /* 0x000000042bbb7223 */ /* 0x000fe20000010803 */
[----:B0-----:R-:W-:-:S06]  /*3d460*/  FADD.FTZ R2, R12, R5 ;  /* 0x000000050c027221 */ /* 0x001fcc0000010000 */
[----:B------:R-:W0:Y:S01]  /*3d470*/  MUFU.EX2 R13, R13 ;  /* 0x0000000d000d7308 */ /* 0x000e220000000800 */
[----:B------:R-:W-:Y:S01]  /*3d480*/  FADD.FTZ R8, R16, R9 ;  /* 0x0000000910087221 */ /* 0x000fe20000010000 */
[----:B------:R-:W-:-:S06]  /*3d490*/  FFMA.FTZ R189, R46, R4, -R3 ;  /* 0x000000042ebd7223 */ /* 0x000fcc0000010803 */
[----:B------:R-:W3:Y:S01]  /*3d4a0*/  MUFU.EX2 R17, R17 ;  /* 0x0000001100117308 */ /* 0x000ee20000000800 */
[----:B------:R-:W-:Y:S01]  /*3d4b0*/  FADD.FTZ R5, R11, R2 ;  /* 0x000000020b057221 */ /* 0x000fe20000010000 */
[----:B------:R-:W-:-:S06]  /*3d4c0*/  FADD.FTZ R9, R15, R8 ;  /* 0x000000080f097221 */ /* 0x000fcc0000010000 */
[----:B------:R-:W4:Y:S01]  /*3d4d0*/  MUFU.EX2 R184, R184 ;  /* 0x000000b800b87308 */ /* 0x000f220000000800 */
[----:B------:R-:W-:-:S07]  /*3d4e0*/  FFMA.FTZ R188, R47, R4, -R3 ;  /* 0x000000042fbc7223 */ /* 0x000fce0000010803 */
[----:B------:R-:W5:Y:S01]  /*3d4f0*/  MUFU.EX2 R0, R0 ;  /* 0x0000000000007308 */ /* 0x000f620000000800 */
[----:B-1----:R-:W-:Y:S01]  /*3d500*/  FADD.FTZ R2, R14, R5 ;  /* 0x000000050e027221 */ /* 0x002fe20000010000 */
[----:B--2---:R-:W-:-:S06]  /*3d510*/  FADD.FTZ R10, R20, R9 ;  /* 0x00000009140a7221 */ /* 0x004fcc0000010000 */
[----:B------:R-:W1:Y:S01]  /*3d520*/  MUFU.EX2 R183, R183 ;  /* 0x000000b700b77308 */ /* 0x000e620000000800 */
[----:B------:R-:W-:-:S07]  /*3d530*/  FFMA.FTZ R197, R50, R4, -R3 ;  /* 0x0000000432c57223 */ /* 0x000fce0000010803 */
[----:B------:R-:W2:Y:S01]  /*3d540*/  MUFU.EX2 R187, R187 ;  /* 0x000000bb00bb7308 */ /* 0x000ea20000000800 */
[----:B0-----:R-:W-:Y:S01]  /*3d550*/  FADD.FTZ R5, R13, R2 ;  /* 0x000000020d057221 */ /* 0x001fe20000010000 */
[----:B---3--:R-:W-:-:S06]  /*3d560*/  FADD.FTZ R9, R17, R10 ;  /* 0x0000000a11097221 */ /* 0x008fcc0000010000 */
[----:B------:R-:W0:Y:S01]  /*3d570*/  MUFU.EX2 R186, R186 ;  /* 0x000000ba00ba7308 */ /* 0x000e220000000800 */
[----:B------:R-:W-:-:S07]  /*3d580*/  FFMA.FTZ R196, R51, R4, -R3 ;  /* 0x0000000433c47223 */ /* 0x000fce0000010803 */
[----:B------:R-:W3:Y:S01]  /*3d590*/  MUFU.EX2 R189, R189 ;  /* 0x000000bd00bd7308 */ /* 0x000ee20000000800 */
[----:B----4-:R-:W-:Y:S01]  /*3d5a0*/  FADD.FTZ R2, R184, R5 ;  /* 0x00000005b8027221 */ /* 0x010fe20000010000 */
[----:B-----5:R-:W-:-:S06]  /*3d5b0*/  FADD.FTZ R30, R0, R9 ;  /* 0x00000009001e7221 */ /* 0x020fcc0000010000 */
        /* <DEDUP_REMOVED lines=50> */
[----:B------:R-:W1:Y:S08]  /*3d8e0*/  MUFU.EX2 R205, R205 ;  /* 0x000000cd00cd7308 */ /* 0x000e700000000800 */
[----:B------:R-:W2:Y:S01]  /*3d8f0*/  MUFU.EX2 R21, R21 ;  /* 0x0000001500157308 */ /* 0x000ea20000000800 */
[----:B0-----:R-:W-:Y:S01]  /*3d900*/  FADD.FTZ R3, R202, R3 ;  /* 0x00000003ca037221 */ /* 0x001fe20000010000 */
[----:B---3--:R-:W-:-:S06]  /*3d910*/  FADD.FTZ R5, R9, R2 ;  /* 0x0000000209057221 */ /* 0x008fcc0000010000 */
[----:B------:R-:W0:Y:S08]  /*3d920*/  MUFU.EX2 R208, R208 ;  /* 0x000000d000d07308 */ /* 0x000e300000000800 */
[----:B------:R-:W3:Y:S01]  /*3d930*/  MUFU.EX2 R182, R182 ;  /* 0x000000b600b67308 */ /* 0x000ee20000000800 */
[----:B----4-:R-:W-:Y:S01]  /*3d940*/  FADD.FTZ R2, R206, R3 ;  /* 0x00000003ce027221 */ /* 0x010fe20000010000 */
[----:B-----5:R-:W-:-:S06]  /*3d950*/  FADD.FTZ R4, R180, R5 ;  /* 0x00000005b4047221 */ /* 0x020fcc0000010000 */
[----:B------:R-:W4:Y:S08]  /*3d960*/  MUFU.EX2 R207, R207 ;  /* 0x000000cf00cf7308 */ /* 0x000f300000000800 */
[----:B------:R-:W5:Y:S01]  /*3d970*/  MUFU.EX2 R181, R181 ;  /* 0x000000b500b57308 */ /* 0x000f620000000800 */
[----:B-1----:R-:W-:Y:S01]  /*3d980*/  FADD.FTZ R3, R205, R2 ;  /* 0x00000002cd037221 */ /* 0x002fe20000010000 */
[----:B--2---:R-:W-:-:S03]  /*3d990*/  FADD.FTZ R5, R21, R4 ;  /* 0x0000000415057221 */ /* 0x004fc60000010000 */
[----:B0-----:R-:W-:Y:S01]  /*3d9a0*/  FADD.FTZ R2, R208, R3 ;  /* 0x00000003d0027221 */ /* 0x001fe20000010000 */
[----:B---3--:R-:W-:-:S03]  /*3d9b0*/  FADD.FTZ R4, R182, R5 ;  /* 0x00000005b6047221 */ /* 0x008fc60000010000 */
[----:B----4-:R-:W-:Y:S01]  /*3d9c0*/  FADD.FTZ R31, R207, R2 ;  /* 0x00000002cf1f7221 */ /* 0x010fe20000010000 */
[----:B-----5:R-:W-:-:S04]  /*3d9d0*/  FADD.FTZ R33, R181, R4 ;  /* 0x00000004b5217221 */ /* 0x020fc80000010000 */
[----:B------:R-:W-:Y:S04]  /*3d9e0*/  ST.E desc[UR6][R6.64+0x10], R31 ;  /* 0x0000101f06007985 */ /* 0x000fe8000c101906 */
[----:B------:R0:W-:Y:S04]  /*3d9f0*/  ST.E desc[UR6][R6.64+0x14], R33 ;  /* 0x0000142106007985 */ /* 0x0001e8000c101906 */
[----:B------:R-:W2:Y:S04]  /*3da00*/  LDL.64 R36, [UR4] ;  /* 0x00000004ff247983 */ /* 0x000ea80008100a00 */
[----:B------:R-:W3:Y:S01]  /*3da10*/  LDL.64 R38, [UR4+0x98] ;  /* 0x00009804ff267983 */ /* 0x000ee20008100a00 */
[----:B------:R-:W-:-:S03]  /*3da20*/  LEA.HI R34, R235, 0x8, RZ, 0x19 ;  /* 0x00000008eb227811 */ /* 0x000fc600078fc8ff */
[----:B------:R-:W4:Y:S02]  /*3da30*/  LDL.64 R2, [UR4+0x80] ;  /* 0x00008004ff027983 */ /* 0x000f240008100a00 */
[----:B------:R1:W-:Y:S06]  /*3da40*/  BAR.SYNC.DEFER_BLOCKING R34, 0x100 ;  /* 0x000400220000751d */ /* 0x0003ec0000010000 */
[----:B0-----:R-:W5:Y:S04]  /*3da50*/  LDL.64 R6, [UR4+0x88] ;  /* 0x00008804ff067983 */ /* 0x001f680008100a00 */
[----:B--2---:R-:W2:Y:S04]  /*3da60*/  LD.E R37, desc[UR6][R36.64] ;  /* 0x0000000624257980 */ /* 0x004ea8000c101900 */
[----:B---3--:R-:W2:Y:S04]  /*3da70*/  LD.E.64 R4, desc[UR6][R38.64] ;  /* 0x0000000626047980 */ /* 0x008ea8000c101b00 */
[----:B----4-:R-:W3:Y:S04]  /*3da80*/  LD.E R27, desc[UR6][R2.64] ;  /* 0x00000006021b7980 */ /* 0x010ee8000c101900 */
[----:B------:R-:W4:Y:S04]  /*3da90*/  LD.E R29, desc[UR6][R2.64+0x4] ;  /* 0x00000406021d7980 */ /* 0x000f28000c101900 */
        /* <DEDUP_REMOVED lines=72> */
[----:B--2---:R-:W-:-:S03]  /*3df20*/  IMAD R4, R37, 0xc00, R4 ;  /* 0x00000c0025047824 */ /* 0x004fc600078e0204 */
        /* <DEDUP_REMOVED lines=58> */
[----:B------:R-:W-:Y:S02]  /*3e2d0*/  F2FP.F16.F32.PACK_AB R169, R169, R25 ;  /* 0x00000019a9a9723e */ /* 0x000fe400000000ff */
[----:B------:R-:W-:Y:S01]  /*3e2e0*/  F2FP.F16.F32.PACK_AB R171, R171, R24 ;  /* 0x00000018abab723e */ /* 0x000fe200000000ff */
        /* <DEDUP_REMOVED lines=128> */
[----:B------:R-:W-:Y:S01]  /*3eaf0*/  ST.E desc[UR6][R6.64], RZ ;  /* 0x000000ff06007985 */ /* 0x000fe2000c101906 */
[----:B0-----:R-:W-:-:S06]  /*3eb00*/  WARPGROUP.ARRIVE ;  /* 0x00000000000079c5 */ /* 0x001fcc0000000000 */
[----:B------:R-:W-:Y:S03]  /*3eb10*/  HGMMA.64x256x16.F32 R24, R168, gdesc[UR8].tnspB, RZ, !UPT, gsb0 ;  /* 0x43e00008a8187df0 */ /* 0x000fe6000c0008ff */
[----:B------:R-:W-:Y:S02]  /*3eb20*/  WARPGROUP.DEPBAR.LE gsb0, 0x0 ;  /* 0x00008000000079c5 */ /* 0x000fe40000010000 */
        /* <DEDUP_REMOVED lines=128> */
[----:B------:R-:W-:Y:S04]  /*3f330*/  ST.E desc[UR6][R6.64], R209 ;  /* 0x000000d106007985 */ /* 0x000fe8000c101906 */
[----:B0-----:R-:W5:Y:S04]  /*3f340*/  LD.E R24, desc[UR6][R2.64] ;  /* 0x0000000602187980 */ /* 0x001f68000c101900 */
[----:B-1----:R-:W5:Y:S04]  /*3f350*/  LD.E R25, desc[UR6][R2.64+0x4] ;  /* 0x0000040602197980 */ /* 0x002f68000c101900 */
[----:B--2---:R-:W2:Y:S04]  /*3f360*/  LD.E R26, desc[UR6][R2.64+0x8] ;  /* 0x00000806021a7980 */ /* 0x004ea8000c101900 */
[----:B---3--:R-:W2:Y:S04]  /*3f370*/  LD.E R27, desc[UR6][R2.64+0xc] ;  /* 0x00000c06021b7980 */ /* 0x008ea8000c101900 */
[----:B----4-:R-:W2:Y:S04]  /*3f380*/  LD.E R28, desc[UR6][R2.64+0x10] ;  /* 0x00001006021c7980 */ /* 0x010ea8000c101900 */
        /* <DEDUP_REMOVED lines=130> */
[----:B------:R-:W-:-:S04]  /*3fbb0*/  F2FP.F16.F32.PACK_AB R171, R17, R20 ;  /* 0x0000001411ab723e */ /* 0x000fc800000000ff */
[----:B--2---:R-:W-:-:S06]  /*3fbc0*/  WARPGROUP.ARRIVE ;  /* 0x00000000000079c5 */ /* 0x004fcc0000000000 */
[----:B------:R-:W-:Y:S03]  /*3fbd0*/  HGMMA.64x256x16.F32 R24, R168, gdesc[UR8].tnspB, R24, gsb0 ;  /* 0x43e00008a8187df0 */ /* 0x000fe60008000818 */
        /* <DEDUP_REMOVED lines=1457> */
[----:B------:R-:W-:-:S13]  /*456f0*/  LOP3.LUT P6, RZ, R235, 0x7f, RZ, 0xc0, !PT ;  /* 0x0000007febff7812 */ /* 0x000fda00078cc0ff */
[----:B0-----:R-:W-:Y:S05]  /*45700*/  @P6 BRA `(.L_x_4140) ;  /* 0x0000000000206947 */ /* 0x001fea0003800000 */
[----:B------:R-:W2:Y:S04]  /*45710*/  LDL.64 R2, [UR4+0x40] ;  /* 0x00004004ff027983 */ /* 0x000ea80008100a00 */
[----:B------:R-:W3:Y:S04]  /*45720*/  LDL.64 R4, [UR4] ;  /* 0x00000004ff047983 */ /* 0x000ee80008100a00 */
[----:B--2---:R-:W2:Y:S04]  /*45730*/  LD.E.64 R2, desc[UR6][R2.64+0x30] ;  /* 0x0000300602027980 */ /* 0x004ea8000c101b00 */
[----:B---3--:R-:W3:Y:S01]  /*45740*/  LD.E R4, desc[UR6][R4.64] ;  /* 0x0000000604047980 */ /* 0x008ee2000c101900 */
[----:B--2---:R-:W-:-:S05]  /*45750*/  MOV R7, R2 ;  /* 0x0000000200077202 */ /* 0x004fca0000000f00 */
[----:B---3--:R-:W-:-:S05]  /*45760*/  IMAD R0, R4, 0x8, R7 ;  /* 0x0000000804007824 */ /* 0x008fca00078e0207 */
[----:B------:R-:W-:-:S04]  /*45770*/  PRMT R0, RZ, 0x654, R0 ;  /* 0x00000654ff007816 */ /* 0x000fc80000000000 */
[----:B------:R0:W-:Y:S03]  /*45780*/  SYNCS.ARRIVE.TRANS64.RED.A1T0 RZ, [R0+URZ], RZ ;  /* 0x000000ff00ff79a7 */ /* 0x0001e6000810043f */
.L_x_4140:
[----:B------:R-:W-:-:S04]  /*45790*/  IMAD.MOV.U32 R237, RZ, RZ, 0x0 ;  /* 0x00000000ffed7424 */ /* 0x000fc800078e00ff */
[----:B0-----:R-:W-:Y:S05]  /*457a0*/  RET.REL.NODEC R236 `(_ZN7cutlass13device_kernelIN5flash11enable_sm90INS1_16FlashAttnFwdSm90INS1_25CollectiveMainloopFwdSm90ILi2EN4cute5tupleIJNS5_1CILi1EEES8_S8_EEENS6_IJNS7_ILi128EEENS7_ILi96EEENS7_ILi64EEEEEELi256ENS_6half_tEfNS_4arch4Sm90ELb0ELb1ELb0ELb1ELb0ELb1ELb1ELb1ELb0ELb1ELb0ELb0EEENS1_21CollectiveEpilogueFwdINS6_IJSA_NS7_ILi256EEESB_EEES9_SE_SG_Li256ELb1ELb1ELb0ELb0EEENS1_36VarlenDynamicPersistentTileSchedulerILi128ELi96ELi256ELi128ELb0ELb1ELb1ELb1ELb0ELb1EEEEEEEEEvNT_6ParamsE) ;  /* 0xfffffba8ec147950 */ /* 0x001fea0003c3ffff */
.L_x_4116:
[----:B0-----:R0:W1:Y:S02]  /*457b0*/  SYNCS.PHASECHK.TRANS64.TRYWAIT P0, [R8+URZ], R9 ;  /* 0x00000009080075a7 */ /* 0x001064000800017f */
[----:B-1----:R-:W-:Y:S05]  /*457c0*/  @!P0 NANOSLEEP.SYNCS 0x989680 ;  /* 0x009896800000895d */ /* 0x002fea0003900000 */
[----:B------:R-:W1:Y:S02]  /*457d0*/  @!P0 SYNCS.PHASECHK.TRANS64 P0, [R8+URZ], R9 ;  /* 0x00000009080085a7 */ /* 0x000e64000800007f */
[----:B-1----:R-:W-:Y:S05]  /*457e0*/  @!P0 BRA `(.L_x_4116) ;  /* 0xfffffffc00f08947 */ /* 0x002fea000383ffff */
[----:B------:R-:W-:Y:S05]  /*457f0*/  BRA `(.L_x_4115) ;  /* 0xffffff4c00247947 */ /* 0x000fea000383ffff */
.L_x_4118:
[----:B0-----:R0:W1:Y:S02]  /*45800*/  SYNCS.PHASECHK.TRANS64.TRYWAIT P0, [R4+URZ+0x32410], R9 ;  /* 0x03241009040075a7 */ /* 0x001064000800017f */
[----:B-1----:R-:W-:Y:S05]  /*45810*/  @!P0 NANOSLEEP.SYNCS 0x989680 ;  /* 0x009896800000895d */ /* 0x002fea0003900000 */
[----:B------:R-:W1:Y:S02]  /*45820*/  @!P0 SYNCS.PHASECHK.TRANS64 P0, [R4+URZ+0x32410], R9 ;  /* 0x03241009040085a7 */ /* 0x000e64000800007f */
[----:B-1----:R-:W-:Y:S05]  /*45830*/  @!P0 BRA `(.L_x_4118) ;  /* 0xfffffffc00f08947 */ /* 0x002fea000383ffff */
[----:B------:R-:W-:Y:S05]  /*45840*/  BRA `(.L_x_4141) ;  /* 0xffffff5000187947 */ /* 0x000fea000383ffff */
.L_x_4125:
[----:B0-----:R0:W1:Y:S02]  /*45850*/  SYNCS.PHASECHK.TRANS64.TRYWAIT P0, [R8+URZ], R9 ;  /* 0x00000009080075a7 */ /* 0x001064000800017f */
[----:B-1----:R-:W-:Y:S05]  /*45860*/  @!P0 NANOSLEEP.SYNCS 0x989680 ;  /* 0x009896800000895d */ /* 0x002fea0003900000 */
[----:B------:R-:W1:Y:S02]  /*45870*/  @!P0 SYNCS.PHASECHK.TRANS64 P0, [R8+URZ], R9 ;  /* 0x00000009080085a7 */ /* 0x000e64000800007f */
[----:B-1----:R-:W-:Y:S05]  /*45880*/  @!P0 BRA `(.L_x_4125) ;  /* 0xfffffffc00f08947 */ /* 0x002fea000383ffff */
[----:B------:R-:W-:Y:S05]  /*45890*/  BRA `(.L_x_4124) ;  /* 0xffffff50008c7947 */ /* 0x000fea000383ffff */
.L_x_4142:
        /* <DEDUP_REMOVED lines=14> */
.L_x_6047:


//--------------------- .text._ZN7cutlass13device_kernelIN5flash11enable_sm90INS1_16FlashAttnFwdSm90INS1_25CollectiveMainloopFwdSm90ILi2EN4cute5tupleIJNS5_1CILi1EEES8_S8_EEENS6_IJNS7_ILi128EEENS7_ILi96EEENS7_ILi64EEEEEELi256ENS_6half_tEfNS_4arch4Sm90ELb1ELb0ELb0ELb0ELb0ELb0ELb0ELb1ELb0ELb1ELb0ELb0EEENS1_21CollectiveEpilogueFwdINS6_IJSA_NS7_ILi256EEESB_EEES9_SE_SG_Li256ELb0ELb1ELb0ELb0EEENS1_30DynamicPersistentTileSchedulerILi256ELi128ELb0ELb1ELb1EEEEEEEEEvNT_6ParamsE --------------------------
	.section	.text._ZN7cutlass13device_kernelIN5flash11enable_sm90INS1_16FlashAttnFwdSm90INS1_25CollectiveMainloopFwdSm90ILi2EN4cute5tupleIJNS5_1CILi1EEES8_S8_EEENS6_IJNS7_ILi128EEENS7_ILi96EEENS7_ILi64EEEEEELi256ENS_6half_tEfNS_4arch4Sm90ELb1ELb0ELb0ELb0ELb0ELb0ELb0ELb1ELb0ELb1ELb0ELb0EEENS1_21CollectiveEpilogueFwdINS6_IJSA_NS7_ILi256EEESB_EEES9_SE_SG_Li256ELb0ELb1ELb0ELb0EEENS1_30DynamicPersistentTileSchedulerILi256ELi128ELb0ELb1ELb1EEEEEEEEEvNT_6ParamsE,"ax",@progbits
	.align	128
.text._ZN7cutlass13device_kernelIN5flash11enable_sm90INS1_16FlashAttnFwdSm90INS1_25CollectiveMainloopFwdSm90ILi2EN4cute5tupleIJNS5_1CILi1EEES8_S8_EEENS6_IJNS7_ILi128EEENS7_ILi96EEENS7_ILi64EEEEEELi256ENS_6half_tEfNS_4arch4Sm90ELb1ELb0ELb0ELb0ELb0ELb0ELb0ELb1ELb0ELb1ELb0ELb0EEENS1_21CollectiveEpilogueFwdINS6_IJSA_NS7_ILi256EEESB_EEES9_SE_SG_Li256ELb0ELb1ELb0ELb0EEENS1_30DynamicPersistentTileSchedulerILi256ELi128ELb0ELb1ELb1EEEEEEEEEvNT_6ParamsE:
        .type           _ZN7cutlass13device_kernelIN5flash11enable_sm90INS1_16FlashAttnFwdSm90INS1_25CollectiveMainloopFwdSm90ILi2EN4cute5tupleIJNS5_1CILi1EEES8_S8_EEENS6_IJNS7_ILi128EEENS7_ILi96EEENS7_ILi64EEEEEELi256ENS_6half_tEfNS_4arch4Sm90ELb1ELb0ELb0ELb0ELb0ELb0ELb0ELb1ELb0ELb1ELb0ELb0EEENS1_21CollectiveEpilogueFwdINS6_IJSA_NS7_ILi256EEESB_EEES9_SE_SG_Li256ELb0ELb1ELb0ELb0EEENS1_30DynamicPersistentTileSchedulerILi256ELi128ELb0ELb1ELb1EEEEEEEEEvNT_6ParamsE,@function
        .size           _ZN7cutlass13device_kernelIN5flash11enable_sm90INS1_16FlashAttnFwdSm90INS1_25CollectiveMainloopFwdSm90ILi2EN4cute5tupleIJNS5_1CILi1EEES8_S8_EEENS6_IJNS7_ILi128EEENS7_ILi96EEENS7_ILi64EEEEEELi256ENS_6half_tEfNS_4arch4Sm90ELb1ELb0ELb0ELb0ELb0ELb0ELb0ELb1ELb0ELb1ELb0ELb0EEENS1_21CollectiveEpilogueFwdINS6_IJSA_NS7_ILi256EEESB_EEES9_SE_SG_Li256ELb0ELb1ELb0ELb0EEENS1_30DynamicPersistentTileSchedulerILi256ELi128ELb0ELb1ELb1EEEEEEEEEvNT_6ParamsE,(.L_x_6049 - _ZN7cutlass13device_kernelIN5flash11enable_sm90INS1_16FlashAttnFwdSm90INS1_25CollectiveMainloopFwdSm90ILi2EN4cute5tupleIJNS5_1CILi1EEES8_S8_EEENS6_IJNS7_ILi128EEENS7_ILi96EEENS7_ILi64EEEEEELi256ENS_6half_tEfNS_4arch4Sm90ELb1ELb0ELb0ELb0ELb0ELb0ELb0ELb1ELb0ELb1ELb0ELb0EEENS1_21CollectiveEpilogueFwdINS6_IJSA_NS7_ILi256EEESB_EEES9_SE_SG_Li256ELb0ELb1ELb0ELb0EEENS1_30DynamicPersistentTileSchedulerILi256ELi128ELb0ELb1ELb1EEEEEEEEEvNT_6ParamsE)
        .other          _ZN7cutlass13device_kernelIN5flash11enable_sm90INS1_16FlashAttnFwdSm90INS1_25CollectiveMainloopFwdSm90ILi2EN4cute5tupleIJNS5_1CILi1EEES8_S8_EEENS6_IJNS7_ILi128EEENS7_ILi96EEENS7_ILi64EEEEEELi256ENS_6half_tEfNS_4arch4Sm90ELb1ELb0ELb0ELb0ELb0ELb0ELb0ELb1ELb0ELb1ELb0ELb0EEENS1_21CollectiveEpilogueFwdINS6_IJSA_NS7_ILi256EEESB_EEES9_SE_SG_Li256ELb0ELb1ELb0ELb0EEENS1_30DynamicPersistentTileSchedulerILi256ELi128ELb0ELb1ELb1EEEEEEEEEvNT_6ParamsE,@"STO_CUDA_ENTRY STV_DEFAULT"
_ZN7cutlass13device_kernelIN5flash11enable_sm90INS1_16FlashAttnFwdSm90INS1_25CollectiveMainloopFwdSm90ILi2EN4cute5tupleIJNS5_1CILi1EEES8_S8_EEENS6_IJNS7_ILi128EEENS7_ILi96EEENS7_ILi64EEEEEELi256ENS_6half_tEfNS_4arch4Sm90ELb1ELb0ELb0ELb0ELb0ELb0ELb0ELb1ELb0ELb1ELb0ELb0EEENS1_21CollectiveEpilogueFwdINS6_IJSA_NS7_ILi256EEESB_EEES9_SE_SG_Li256ELb0ELb1ELb0ELb0EEENS1_30DynamicPersistentTileSchedulerILi256ELi128ELb0ELb1ELb1EEEEEEEEEvNT_6ParamsE:
        /* <DEDUP_REMOVED lines=18> */
.L_x_4144:
[----:B------:R-:W-:Y:S05]  /*0120*/  BSYNC B0 ;  /* 0x0000000000007941 */ /* 0x000fea0003800000 */
.L_x_4143:
        /* <DEDUP_REMOVED lines=41> */
.L_x_4145:
        /* <DEDUP_REMOVED lines=22> */
.L_x_4146:
        /* <DEDUP_REMOVED lines=18> */
.L_x_4147:
        /* <DEDUP_REMOVED lines=22> */
.L_x_4148:
        /* <DEDUP_REMOVED lines=22> */
.L_x_4149:
[----:B------:R-:W-:Y:S01]  /*0900*/  PLOP3.LUT P0, PT, PT, PT, UP0, 0x80, 0x0 ;  /* 0x000000000000781c */ /* 0x000fe20003f0f008 */
[----:B------:R-:W-:Y:S01]  /*0910*/  UMOV UR40, 0x1 ;  /* 0x0000000100287882 */ /* 0x000fe20000000000 */
[----:B------:R-:W-:Y:S01]  /*0920*/  NOP ;  /* 0x0000000000007918 */ /* 0x000fe20000000000 */
[----:B------:R-:W-:Y:S01]  /*0930*/  USEL UR40, UR40, 0x2, !UP0 ;  /* 0x0000000228287887 */ /* 0x000fe2000c000000 */
[----:B------:R-:W-:Y:S01]  /*0940*/  ULDC.64 UR46, c[0x0][0x208] ;  /* 0x00008200002e7ab9 */ /* 0x000fe20000000a00 */
[----:B012-4-:R-:W-:Y:S08]  /*0950*/  BAR.SYNC.DEFER_BLOCKING 0x0 ;  /* 0x0000000000007b1d */ /* 0x017ff00000010000 */
[----:B------:R-:W-:Y:S05]  /*0960*/  @!P0 BRA `(.L_x_4150) ;  /* 0x000000a000bc8947 */ /* 0x000fea0003800000 */
.L_x_4151:
        /* <DEDUP_REMOVED lines=39> */
[----:B------:R-:W-:Y:S02]  /*0be0*/  LEA.HI R3, R3, R212, RZ, 0x3 ;  /* 0x000000d403037211 */ /* 0x000fe400078f18ff */
[----:B------:R-:W-:Y:S01]  /*0bf0*/  LEA.HI R11, R11, R8, RZ, 0x3 ;  /* 0x000000080b0b7211 */ /* 0x000fe200078f18ff */
[----:B------:R-:W-:Y:S01]  /*0c00*/  IMAD.IADD R7, R212, 0x1, -R7 ;  /* 0x00000001d4077824 */ /* 0x000fe200078e0a07 */
[----:B------:R-:W-:Y:S02]  /*0c10*/  SHF.R.S32.HI R205, RZ, 0x7, R0 ;  /* 0x00000007ffcd7819 */ /* 0x000fe40000011400 */
[----:B------:R-:W-:-:S02]  /*0c20*/  LOP3.LUT R4, R4, 0xfffffc00, RZ, 0xc0, !PT ;  /* 0xfffffc0004047812 */ /* 0x000fc400078ec0ff */
[----:B------:R-:W-:Y:S02]  /*0c30*/  LOP3.LUT R23, R3, 0xfffffff8, RZ, 0xc0, !PT ;  /* 0xfffffff803177812 */ /* 0x000fe400078ec0ff */
[----:B------:R-:W-:Y:S01]  /*0c40*/  LOP3.LUT R11, R11, 0xfffffff8, RZ, 0xc0, !PT ;  /* 0xfffffff80b0b7812 */ /* 0x000fe200078ec0ff */
[----:B------:R-:W-:Y:S01]  /*0c50*/  IMAD R5, R5, 0x40, R4 ;  /* 0x0000004005057824 */ /* 0x000fe200078e0204 */
        /* <DEDUP_REMOVED lines=25> */
.L_x_4202:
        /* <DEDUP_REMOVED lines=21> */
.L_x_4152:
[----:B------:R-:W-:Y:S01]  /*0f40*/  ULDC UR8, c[0x0][0xc54] ;  /* 0x0003150000087ab9 */ /* 0x000fe20000000800 */
[----:B------:R-:W-:Y:S01]  /*0f50*/  UMOV UR4, UR9 ;  /* 0x0000000900047c82 */ /* 0x000fe20008000000 */
[----:B------:R-:W-:-:S11]  /*0f60*/  UISETP.NE.AND UP0, UPT, UR8, 0x1, UPT ;  /* 0x000000010800788c */ /* 0x000fd6000bf05270 */
[----:B------:R-:W-:Y:S02]  /*0f70*/  @UP0 ULDC.64 UR10, c[0x0][0xc58] ;  /* 0x00031600000a0ab9 */ /* 0x000fe40000000a00 */
[----:B------:R-:W-:-:S04]  /*0f80*/  UIMAD.WIDE.U32 UR6, UR9, UR10, URZ ;  /* 0x0000000a090672a5 */ /* 0x000fc8000f8e003f */
[----:B------:R-:W-:-:S04]  /*0f90*/  @UP0 USHF.R.U32.HI UR4, URZ, UR11, UR7 ;  /* 0x0000000b3f040299 */ /* 0x000fc80008011607 */
[----:B------:R-:W-:-:S12]  /*0fa0*/  UIMAD UR6, UR4, UR8, URZ ;  /* 0x00000008040672a4 */ /* 0x000fd8000f8e023f */
.L_x_4153:
[----:B------:R-:W-:Y:S01]  /*0fb0*/  ULOP3.LUT UR4, URZ, UR4, URZ, 0x33, !UPT ;  /* 0x000000043f047292 */ /* 0x000fe2000f8e333f */
[----:B------:R-:W-:Y:S01]  /*0fc0*/  PLOP3.LUT P0, PT, PT, PT, PT, 0x80, 0x0 ;  /* 0x000000000000781c */ /* 0x000fe20003f0f070 */
[----:B------:R-:W-:Y:S01]  /*0fd0*/  UIADD3 UR10, UR9, -UR6, URZ ;  /* 0x80000006090a7290 */ /* 0x000fe2000fffe03f */
[----:B------:R-:W-:Y:S01]  /*0fe0*/  CS2R R4, SRZ ;  /* 0x0000000000047805 */ /* 0x000fe2000001ff00 */
[----:B------:R-:W-:Y:S01]  /*0ff0*/  ULDC UR7, c[0x0][0x448] ;  /* 0x0001120000077ab9 */ /* 0x000fe20000000800 */
[----:B------:R-:W-:Y:S01]  /*1000*/  ULDC UR6, c[0x0][0xc3c] ;  /* 0x00030f0000067ab9 */ /* 0x000fe20000000800 */
[----:B------:R-:W-:Y:S01]  /*1010*/  UISETP.NE.AND UP2, UPT, UR7, 0x1, UPT ;  /* 0x000000010700788c */ /* 0x000fe2000bf45270 */
[----:B------:R-:W-:Y:S01]  /*1020*/  CS2R R6, SRZ ;  /* 0x0000000000067805 */ /* 0x000fe2000001ff00 */
[----:B------:R-:W-:Y:S01]  /*1030*/  UIADD3 UR4, UR4, UR6, URZ ;  /* 0x0000000604047290 */ /* 0x000fe2000fffe03f */
[----:B------:R-:W-:Y:S01]  /*1040*/  CS2R R180, SRZ ;  /* 0x0000000000b47805 */ /* 0x000fe2000001ff00 */
[----:B------:R-:W-:Y:S01]  /*1050*/  ULDC.64 UR12, c[0x0][0x418] ;  /* 0x00010600000c7ab9 */ /* 0x000fe20000000a00 */
[----:B------:R-:W-:Y:S01]  /*1060*/  ULDC UR43, c[0x0][0x424] ;  /* 0x00010900002b7ab9 */ /* 0x000fe20000000800 */
[----:B------:R-:W-:Y:S01]  /*1070*/  UISETP.NE.U32.AND UP0, UPT, UR12, URZ, UPT ;  /* 0x0000003f0c00728c */ /* 0x000fe2000bf05070 */
[----:B------:R-:W-:Y:S01]  /*1080*/  CS2R R148, SRZ ;  /* 0x0000000000947805 */ /* 0x000fe2000001ff00 */
[----:B------:R-:W-:Y:S01]  /*1090*/  USHF.L.U32 UR44, UR4, 0x7, URZ ;  /* 0x00000007042c7899 */ /* 0x000fe2000800063f */
[----:B------:R-:W-:Y:S01]  /*10a0*/  CS2R R178, SRZ ;  /* 0x0000000000b27805 */ /* 0x000fe2000001ff00 */
[----:B------:R-:W-:Y:S01]  /*10b0*/  UISETP.NE.AND.EX UP0, UPT, UR13, URZ, UPT, UP0 ;  /* 0x0000003f0d00728c */ /* 0x000fe2000bf05300 */
[----:B------:R-:W-:Y:S01]  /*10c0*/  CS2R R144, SRZ ;  /* 0x0000000000907805 */ /* 0x000fe2000001ff00 */
[----:B------:R-:W-:Y:S01]  /*10d0*/  UIADD3 UR4, UR44, 0x7f, URZ ;  /* 0x0000007f2c047890 */ /* 0x000fe2000fffe03f */
[----:B------:R-:W-:Y:S01]  /*10e0*/  CS2R R176, SRZ ;  /* 0x0000000000b07805 */ /* 0x000fe2000001ff00 */
[----:B------:R-:W-:Y:S01]  /*10f0*/  ULDC UR8, c[0x0][0x288] ;  /* 0x0000a20000087ab9 */ /* 0x000fe20000000800 */
[----:B------:R-:W-:Y:S01]  /*1100*/  @UP2 ULDC UR6, c[0x0][0x44c] ;  /* 0x0001130000062ab9 */ /* 0x000fe20000000800 */
[----:B------:R-:W-:Y:S01]  /*1110*/  UIADD3 UR8, -UR8, 0x60, URZ ;  /* 0x0000006008087890 */ /* 0x000fe2000fffe13f */
[----:B------:R-:W-:Y:S01]  /*1120*/  CS2R R140, SRZ ;  /* 0x00000000008c7805 */ /* 0x000fe2000001ff00 */
[----:B------:R-:W-:Y:S01]  /*1130*/  UIMAD.WIDE.U32 UR6, UR4, UR6, URZ ;  /* 0x00000006040672a5 */ /* 0x000fe2000f8e003f */
[----:B------:R-:W-:Y:S01]  /*1140*/  CS2R R174, SRZ ;  /* 0x0000000000ae7805 */ /* 0x000fe2000001ff00 */
[----:B------:R-:W-:Y:S01]  /*1150*/  USEL UR43, UR43, 0x1, UP0 ;  /* 0x000000012b2b7887 */ /* 0x000fe20008000000 */
[----:B------:R-:W-:Y:S01]  /*1160*/  CS2R R136, SRZ ;  /* 0x0000000000887805 */ /* 0x000fe2000001ff00 */
[----:B------:R-:W-:Y:S01]  /*1170*/  ULDC UR9, c[0x0][0x2f0] ;  /* 0x0000bc0000097ab9 */ /* 0x000fe20000000800 */
[----:B------:R-:W-:Y:S01]  /*1180*/  @UP2 ULDC UR12, c[0x0][0x450] ;  /* 0x00011400000c2ab9 */ /* 0x000fe20000000800 */
[----:B------:R-:W-:Y:S01]  /*1190*/  UIMAD UR8, UR43, UR9, UR8 ;  /* 0x000000092b0872a4 */ /* 0x000fe2000f8e0208 */
[----:B------:R-:W-:Y:S01]  /*11a0*/  CS2R R120, SRZ ;  /* 0x0000000000787805 */ /* 0x000fe2000001ff00 */
[----:B------:R-:W-:Y:S01]  /*11b0*/  @UP2 USHF.R.U32.HI UR4, URZ, UR12, UR7 ;  /* 0x0000000c3f042299 */ /* 0x000fe20008011607 */
[----:B------:R-:W-:Y:S01]  /*11c0*/  CS2R R132, SRZ ;  /* 0x0000000000847805 */ /* 0x000fe2000001ff00 */
[----:B------:R-:W-:Y:S01]  /*11d0*/  UIMAD UR6, UR43, UR9, 0x5f ;  /* 0x0000005f2b0674a4 */ /* 0x000fe2000f8e0209 */
[----:B------:R-:W-:Y:S01]  /*11e0*/  CS2R R116, SRZ ;  /* 0x0000000000747805 */ /* 0x000fe2000001ff00 */
[----:B------:R-:W-:Y:S01]  /*11f0*/  UIADD3 UR8, UR8, UR4, URZ ;  /* 0x0000000408087290 */ /* 0x000fe2000fffe03f */
[----:B------:R-:W-:Y:S01]  /*1200*/  CS2R R112, SRZ ;  /* 0x0000000000707805 */ /* 0x000fe2000001ff00 */
[----:B------:R-:W-:Y:S01]  /*1210*/  UIMAD.WIDE UR6, UR6, 0x2aaaaaab, URZ ;  /* 0x2aaaaaab060678a5 */ /* 0x000fe2000f8e023f */
[----:B------:R-:W-:Y:S01]  /*1220*/  CS2R R128, SRZ ;  /* 0x0000000000807805 */ /* 0x000fe2000001ff00 */
[----:B------:R-:W-:Y:S01]  /*1230*/  UIMAD.WIDE UR8, UR8, 0x2aaaaaab, URZ ;  /* 0x2aaaaaab080878a5 */ /* 0x000fe2000f8e023f */
[----:B------:R-:W-:Y:S01]  /*1240*/  CS2R R108, SRZ ;  /* 0x00000000006c7805 */ /* 0x000fe2000001ff00 */
[----:B------:R-:W-:Y:S01]  /*1250*/  ULDC UR11, c[0x0][0xc54] ;  /* 0x00031500000b7ab9 */ /* 0x000fe20000000800 */
[----:B------:R-:W-:Y:S01]  /*1260*/  USHF.R.U32.HI UR4, URZ, 0x1f, UR7 ;  /* 0x0000001f3f047899 */ /* 0x000fe20008011607 */
[----:B------:R-:W-:Y:S01]  /*1270*/  CS2R R104, SRZ ;  /* 0x0000000000687805 */ /* 0x000fe2000001ff00 */
[----:B------:R-:W-:Y:S01]  /*1280*/  UIMAD UR11, UR5, UR11, UR10 ;  /* 0x0000000b050b72a4 */ /* 0x000fe2000f8e020a */
[----:B------:R-:W-:Y:S01]  /*1290*/  CS2R R124, SRZ ;  /* 0x00000000007c7805 */ /* 0x000fe2000001ff00 */
[----:B------:R-:W-:Y:S01]  /*12a0*/  USHF.R.U32.HI UR5, URZ, 0x1f, UR9 ;  /* 0x0000001f3f057899 */ /* 0x000fe20008011609 */
[----:B------:R-:W-:Y:S01]  /*12b0*/  CS2R R100, SRZ ;  /* 0x0000000000647805 */ /* 0x000fe2000001ff00 */
[----:B------:R-:W-:Y:S01]  /*12c0*/  ULEA.HI.SX32 UR7, UR7, UR4, 0x1c ;  /* 0x0000000407077291 */ /* 0x000fe2000f8fe23f */
[----:B------:R-:W-:Y:S01]  /*12d0*/  CS2R R96, SRZ ;  /* 0x0000000000607805 */ /* 0x000fe2000001ff00 */
[----:B------:R-:W-:Y:S01]  /*12e0*/  ULEA.HI.SX32 UR9, UR9, UR5, 0x1c ;  /* 0x0000000509097291 */ /* 0x000fe2000f8fe23f */
[----:B------:R-:W-:Y:S01]  /*12f0*/  IMAD.MOV.U32 R202, RZ, RZ, RZ ;  /* 0x000000ffffca7224 */ /* 0x000fe200078e00ff */
[----:B------:R-:W-:Y:S01]  /*1300*/  ULDC UR39, c[0x0][0xc48] ;  /* 0x0003120000277ab9 */ /* 0x000fe20000000800 */
[----:B------:R-:W-:Y:S01]  /*1310*/  UMOV UR42, UR11 ;  /* 0x0000000b002a7c82 */ /* 0x000fe20008000000 */
[----:B------:R-:W-:Y:S01]  /*1320*/  UISETP.LT.AND UP0, UPT, UR7, UR9, UPT ;  /* 0x000000090700728c */ /* 0x000fe2000bf01270 */
[----:B------:R-:W-:Y:S01]  /*1330*/  CS2R R92, SRZ ;  /* 0x00000000005c7805 */ /* 0x000fe2000001ff00 */
[----:B------:R-:W-:Y:S01]  /*1340*/  UISETP.NE.AND UP1, UPT, UR39, 0x1, UPT ;  /* 0x000000012700788c */ /* 0x000fe2000bf25270 */
[----:B------:R-:W-:Y:S01]  /*1350*/  CS2R R88, SRZ ;  /* 0x0000000000587805 */ /* 0x000fe2000001ff00 */
[----:B------:R-:W-:Y:S01]  /*1360*/  USEL UR41, UR7, UR9, UP0 ;  /* 0x0000000907297287 */ /* 0x000fe20008000000 */
[----:B------:R-:W-:Y:S01]  /*1370*/  IMAD.MOV.U32 R201, RZ, RZ, RZ ;  /* 0x000000ffffc97224 */ /* 0x000fe200078e00ff */
[----:B------:R-:W-:-:S02]  /*1380*/  CS2R R84, SRZ ;  /* 0x0000000000547805 */ /* 0x000fc4000001ff00 */
[----:B------:R-:W-:Y:S01]  /*1390*/  CS2R R80, SRZ ;  /* 0x0000000000507805 */ /* 0x000fe2000001ff00 */
[----:B------:R-:W-:Y:S01]  /*13a0*/  UISETP.GE.AND UP0, UPT, UR41, 0x1, UPT ;  /* 0x000000012900788c */ /* 0x000fe2000bf06270 */
[----:B------:R-:W-:Y:S02]  /*13b0*/  CS2R R198, SRZ ;  /* 0x0000000000c67805 */ /* 0x000fe4000001ff00 */
[----:B------:R-:W-:Y:S02]  /*13c0*/  CS2R R76, SRZ ;  /* 0x00000000004c7805 */ /* 0x000fe4000001ff00 */
[----:B------:R-:W-:Y:S02]  /*13d0*/  CS2R R72, SRZ ;  /* 0x0000000000487805 */ /* 0x000fe4000001ff00 */
[----:B------:R-:W-:Y:S01]  /*13e0*/  CS2R R68, SRZ ;  /* 0x0000000000447805 */ /* 0x000fe2000001ff00 */
[----:B------:R-:W-:Y:S01]  /*13f0*/  @UP1 ULDC UR10, c[0x0][0xc4c] ;  /* 0x00031300000a1ab9 */ /* 0x000fe20000000800 */
[----:B------:R-:W-:Y:S01]  /*1400*/  PLOP3.LUT P1, PT, PT, PT, UP0, 0x80, 0x0 ;  /* 0x000000000000781c */ /* 0x000fe20003f2f008 */
[----:B------:R-:W-:Y:S01]  /*1410*/  UIMAD.WIDE.U32 UR4, UR11, UR10, URZ ;  /* 0x0000000a0b0472a5 */ /* 0x000fe2000f8e003f */
[----:B------:R-:W-:Y:S01]  /*1420*/  CS2R R64, SRZ ;  /* 0x0000000000407805 */ /* 0x000fe2000001ff00 */
[----:B------:R-:W-:Y:S01]  /*1430*/  @UP1 ULDC UR6, c[0x0][0xc50] ;  /* 0x0003140000061ab9 */ /* 0x000fe20000000800 */
[----:B------:R-:W-:Y:S01]  /*1440*/  CS2R R196, SRZ ;  /* 0x0000000000c47805 */ /* 0x000fe2000001ff00 */
[----:B------:R-:W-:Y:S01]  /*1450*/  @UP1 USHF.R.U32.HI UR42, URZ, UR6, UR5 ;  /* 0x000000063f2a1299 */ /* 0x000fe20008011605 */
[----:B------:R-:W-:-:S02]  /*1460*/  CS2R R60, SRZ ;  /* 0x00000000003c7805 */ /* 0x000fc4000001ff00 */
[----:B------:R-:W-:Y:S02]  /*1470*/  CS2R R56, SRZ ;  /* 0x0000000000387805 */ /* 0x000fe4000001ff00 */
[----:B------:R-:W-:Y:S01]  /*1480*/  CS2R R52, SRZ ;  /* 0x0000000000347805 */ /* 0x000fe2000001ff00 */
[----:B------:R-:W-:Y:S01]  /*1490*/  UIADD3 UR4, -UR42, URZ, URZ ;  /* 0x0000003f2a047290 */ /* 0x000fe2000fffe13f */
[----:B------:R-:W-:Y:S02]  /*14a0*/  CS2R R194, SRZ ;  /* 0x0000000000c27805 */ /* 0x000fe4000001ff00 */
[----:B------:R-:W-:Y:S02]  /*14b0*/  CS2R R94, SRZ ;  /* 0x00000000005e7805 */ /* 0x000fe4000001ff00 */
[----:B------:R-:W-:Y:S01]  /*14c0*/  CS2R R90, SRZ ;  /* 0x00000000005a7805 */ /* 0x000fe2000001ff00 */
[----:B------:R-:W-:Y:S01]  /*14d0*/  UIMAD UR39, UR39, UR4, UR11 ;  /* 0x00000004272772a4 */ /* 0x000fe2000f8e020b */
        /* <DEDUP_REMOVED lines=60> */
.L_x_4155:
        /* <DEDUP_REMOVED lines=13> */
.L_x_4306:
[----:B0-----:R-:W-:Y:S01]  /*1970*/  IMAD.U32 R0, RZ, RZ, UR45 ;  /* 0x0000002dff007e24 */ /* 0x001fe2000f8e00ff */
[----:B------:R-:W-:Y:S05]  /*1980*/  WARPSYNC.ALL ;  /* 0x0000000000007948 */ /* 0x000fea0003800000 */
[----:B------:R0:W-:Y:S01]  /*1990*/  BAR.SYNC.DEFER_BLOCKING R8, 0x100 ;  /* 0x000400080000751d */ /* 0x0001e20000010000 */
[----:B------:R-:W-:-:S13]  /*19a0*/  ISETP.NE.AND P0, PT, R0, 0x3, PT ;  /* 0x000000030000780c */ /* 0x000fda0003f05270 */
[----:B0-----:R-:W-:Y:S05]  /*19b0*/  @!P0 BRA `(.L_x_4157) ;  /* 0x0000000000048947 */ /* 0x001fea0003800000 */
[----:B------:R-:W-:Y:S01]  /*19c0*/  BPT.TRAP 0x1 ;  /* 0x000000040000795c */ /* 0x000fe20000300000 */
.L_x_4157:
[----:B------:R-:W-:Y:S02]  /*19d0*/  IMAD.U32 R11, RZ, RZ, UR37 ;  /* 0x00000025ff0b7e24 */ /* 0x000fe4000f8e00ff */
[----:B------:R-:W-:-:S03]  /*19e0*/  IMAD.U32 R6, RZ, RZ, UR36 ;  /* 0x00000024ff067e24 */ /* 0x000fc6000f8e00ff */
[----:B------:R-:W-:Y:S01]  /*19f0*/  SHF.L.U32 R11, R11, 0x1f, RZ ;  /* 0x0000001f0b0b7819 */ /* 0x000fe200000006ff */
[----:B------:R-:W-:-:S04]  /*1a00*/  IMAD R6, R6, 0x8, R7 ;  /* 0x0000000806067824 */ /* 0x000fc800078e0207 */
[----:B------:R0:W1:Y:S01]  /*1a10*/  SYNCS.PHASECHK.TRANS64.TRYWAIT P1, [R6+URZ+0x22830], R11 ;  /* 0x0228300b060075a7 */ /* 0x000062000802017f */
[----:B------:R-:W-:Y:S05]  /*1a20*/  @!P0 BRA `(.L_x_4158) ;  /* 0x0000000000048947 */ /* 0x000fea0003800000 */
[----:B------:R-:W-:Y:S01]  /*1a30*/  BPT.TRAP 0x1 ;  /* 0x000000040000795c */ /* 0x000fe20000300000 */
.L_x_4158:
[----:B-1----:R-:W-:Y:S05]  /*1a40*/  @P1 BRA `(.L_x_4159) ;  /* 0x0000000000081947 */ /* 0x002fea0003800000 */
[----:B------:R-:W1:Y:S02]  /*1a50*/  SYNCS.PHASECHK.TRANS64.TRYWAIT P1, [R6+URZ+0x22830], R11 ;  /* 0x0228300b060075a7 */ /* 0x000e64000802017f */
[----:B-1----:R-:W-:Y:S05]  /*1a60*/  @!P1 BRA `(.L_x_4160) ;  /* 0x000000d800809947 */ /* 0x002fea0003800000 */
.L_x_4159:
        /* <DEDUP_REMOVED lines=10> */
[----:B------:R-:W-:Y:S01]  /*1b10*/  VIADD R0, R16, UR44 ;  /* 0x0000002c10007c36 */ /* 0x000fe20008000000 */
        /* <DEDUP_REMOVED lines=13> */
[----:B------:R-:W-:-:S03]  /*1bf0*/  UIADD3 UR18, UR6, 0x6, URZ ;  /* 0x0000000606127890 */ /* 0x000fc6000fffe03f */
[----:B------:R-:W-:Y:S02]  /*1c00*/  ULDC UR6, c[0x0][0x448] ;  /* 0x0001120000067ab9 */ /* 0x000fe40000000800 */
[----:B------:R-:W-:-:S06]  /*1c10*/  UISETP.NE.AND UP0, UPT, UR6, 0x1, UPT ;  /* 0x000000010600788c */ /* 0x000fcc000bf05270 */
[----:B------:R-:W-:-:S05]  /*1c20*/  PLOP3.LUT P1, PT, PT, PT, UP0, 0x80, 0x0 ;  /* 0x000000000000781c */ /* 0x000fca0003f2f008 */
[----:B------:R-:W-:-:S08]  /*1c30*/  @UP0 ULDC UR6, c[0x0][0x44c] ;  /* 0x0001130000060ab9 */ /* 0x000fd00000000800 */
[----:B------:R-:W-:Y:S01]  /*1c40*/  @P1 IMAD.HI.U32 R3, R0, UR6, RZ ;  /* 0x0000000600031c27 */ /* 0x000fe2000f8e00ff */
[----:B------:R-:W-:-:S04]  /*1c50*/  @UP0 ULDC UR6, c[0x0][0x450] ;  /* 0x0001140000060ab9 */ /* 0x000fc80000000800 */
[----:B------:R-:W-:Y:S01]  /*1c60*/  @P1 SHF.R.U32.HI R0, RZ, UR6, R3 ;  /* 0x00000006ff001c19 */ /* 0x000fe20008011603 */
[----:B------:R-:W-:Y:S02]  /*1c70*/  UMOV UR6, 0xffffffa0 ;  /* 0xffffffa000067882 */ /* 0x000fe40000000000 */
[----:B------:R-:W-:Y:S02]  /*1c80*/  UIMAD UR6, UR41, UR6, 0x60 ;  /* 0x00000060290674a4 */ /* 0x000fe4000f8e0206 */
[----:B------:R-:W3:Y:S04]  /*1c90*/  SHFL.IDX PT, R5, R0, 0x1, 0x1c1f ;  /* 0x003c1f0000057f89 */ /* 0x000ee800000e0000 */
[----:B------:R-:W4:Y:S01]  /*1ca0*/  SHFL.IDX PT, R0, R0, RZ, 0x1c1f ;  /* 0x001c1fff00007589 */ /* 0x000f2200000e0000 */
[----:B------:R-:W-:-:S02]  /*1cb0*/  WARPGROUP.DEPBAR.LE gsb0, 0x0 ;  /* 0x00008000000079c5 */ /* 0x000fc40000010000 */
[----:B------:R-:W-:-:S06]  /*1cc0*/  WARPGROUP.ARRIVE ;  /* 0x00000000000079c5 */ /* 0x000fcc0000000000 */
[----:B------:R-:W-:Y:S01]  /*1cd0*/  HGMMA.64x96x16.F32 R24, gdesc[UR8], R24, gsb0 ;  /* 0x01600000081879f0 */ /* 0x000fe20008000818 */
[----:B------:R-:W-:Y:S02]  /*1ce0*/  ULDC UR10, c[0x0][0x988] ;  /* 0x00026200000a7ab9 */ /* 0x000fe40000000800 */
[----:B------:R-:W-:Y:S02]  /*1cf0*/  WARPGROUP.DEPBAR.LE gsb0, 0x0 ;  /* 0x00008000000079c5 */ /* 0x000fe40000010000 */
[----:B------:R-:W-:-:S06]  /*1d00*/  WARPGROUP.ARRIVE ;  /* 0x00000000000079c5 */ /* 0x000fcc0000000000 */
[----:B------:R-:W-:Y:S01]  /*1d10*/  HGMMA.64x96x16.F32 R24, gdesc[UR12], R24, gsb0 ;  /* 0x016000000c1879f0 */ /* 0x000fe20008000818 */
[----:B------:R-:W-:Y:S01]  /*1d20*/  ULDC UR14, c[0x0][0x2f0] ;  /* 0x0000bc00000e7ab9 */ /* 0x000fe20000000800 */
[----:B------:R-:W-:Y:S01]  /*1d30*/  ULDC UR15, c[0x0][0x288] ;  /* 0x0000a200000f7ab9 */ /* 0x000fe20000000800 */
[----:B------:R-:W-:-:S06]  /*1d40*/  UIMAD UR6, UR43, UR14, UR6 ;  /* 0x0000000e2b0672a4 */ /* 0x000fcc000f8e0206 */
[----:B------:R-:W-:-:S04]  /*1d50*/  IMAD.U32 R4, RZ, RZ, UR6 ;  /* 0x00000006ff047e24 */ /* 0x000fc8000f8e00ff */
[----:B------:R-:W-:Y:S02]  /*1d60*/  IMAD R3, R17, -0x2, R4 ;  /* 0xfffffffe11037824 */ /* 0x000fe400078e0204 */
[----:B------:R-:W-:-:S05]  /*1d70*/  IMAD.U32 R4, RZ, RZ, UR15 ;  /* 0x0000000fff047e24 */ /* 0x000fca000f8e00ff */
[----:B------:R-:W-:-:S04]  /*1d80*/  IADD3 R4, R3, 0x1, -R4 ;  /* 0x0000000103047810 */ /* 0x000fc80007ffe804 */
[-CC-:B---3--:R-:W-:Y:S02]  /*1d90*/  VIADDMNMX R5, R5, R4.reuse, R3.reuse, PT ;  /* 0x0000000405057246 */ /* 0x188fe40003800103 */
[----:B----4-:R-:W-:Y:S02]  /*1da0*/  VIADDMNMX R3, R0, R4, R3, PT ;  /* 0x0000000400037246 */ /* 0x010fe40003800103 */
[C---:B------:R-:W-:Y:S02]  /*1db0*/  ISETP.GT.AND P2, PT, R5.reuse, RZ, PT ;  /* 0x000000ff0500720c */ /* 0x040fe40003f44270 */
[C---:B------:R-:W-:Y:S02]  /*1dc0*/  ISETP.GT.AND P3, PT, R5.reuse, 0x1, PT ;  /* 0x000000010500780c */ /* 0x040fe40003f64270 */
[----:B------:R-:W-:Y:S02]  /*1dd0*/  ISETP.GT.AND P4, PT, R5, 0x8, PT ;  /* 0x000000080500780c */ /* 0x000fe40003f84270 */
[----:B------:R-:W-:Y:S01]  /*1de0*/  ISETP.GT.AND P5, PT, R3, 0x8, PT ;  /* 0x000000080300780c */ /* 0x000fe20003fa4270 */
[----:B------:R-:W-:-:S02]  /*1df0*/  WARPGROUP.DEPBAR.LE gsb0, 0x0 ;  /* 0x00008000000079c5 */ /* 0x000fc40000010000 */
[----:B------:R-:W-:-:S06]  /*1e00*/  WARPGROUP.ARRIVE ;  /* 0x00000000000079c5 */ /* 0x000fcc0000000000 */
[----:B------:R-:W-:Y:S03]  /*1e10*/  HGMMA.64x96x16.F32 R24, gdesc[UR16], R24, gsb0 ;  /* 0x01600000101879f0 */ /* 0x000fe60008000818 */
[----:B------:R-:W-:Y:S02]  /*1e20*/  WARPGROUP.DEPBAR.LE gsb0, 0x0 ;  /* 0x00008000000079c5 */ /* 0x000fe40000010000 */
[----:B------:R-:W-:Y:S02]  /*1e30*/  FSEL R26, R26, -INF , P2 ;  /* 0xff8000001a1a7808 */ /* 0x000fe40001000000 */
[----:B------:R-:W-:Y:S02]  /*1e40*/  FSEL R27, R27, -INF , P3 ;  /* 0xff8000001b1b7808 */ /* 0x000fe40001800000 */
[----:B------:R-:W-:Y:S02]  /*1e50*/  ISETP.GT.AND P2, PT, R5, 0x9, PT ;  /* 0x000000090500780c */ /* 0x000fe40003f44270 */
[----:B------:R-:W-:-:S02]  /*1e60*/  FSEL R30, R30, -INF , P4 ;  /* 0xff8000001e1e7808 */ /* 0x000fc40002000000 */
[----:B------:R-:W-:Y:S02]  /*1e70*/  FMNMX.FTZ R9, R26, R27, !PT ;  /* 0x0000001b1a097209 */ /* 0x000fe40007810000 */
[----:B------:R-:W-:Y:S02]  /*1e80*/  ISETP.GT.AND P3, PT, R5, 0x10, PT ;  /* 0x000000100500780c */ /* 0x000fe40003f64270 */
[----:B------:R-:W-:Y:S02]  /*1e90*/  FSEL R31, R31, -INF , P2 ;  /* 0xff8000001f1f7808 */ /* 0x000fe40001000000 */
[----:B------:R-:W-:Y:S02]  /*1ea0*/  FMNMX.FTZ R10, R30, R9, !PT ;  /* 0x000000091e0a7209 */ /* 0x000fe40007810000 */
        /* <DEDUP_REMOVED lines=57> */
[----:B------:R-:W-:Y:S02]  /*2240*/  FSEL R71, R71, -INF , P2 ;  /* 0xff80000047477808 */ /* 0x000fe40001000000 */
[----:B------:R-:W-:Y:S02]  /*2250*/  FMNMX.FTZ R10, R70, R5, !PT ;  /* 0x00000005460a7209 */ /* 0x000fe40007810000 */
[----:B------:R-:W-:Y:S02]  /*2260*/  ISETP.GT.AND P3, PT, R3, RZ, PT ;  /* 0x000000ff0300720c */ /* 0x000fe40003f64270 */
[----:B------:R-:W-:Y:S02]  /*2270*/  FMNMX.FTZ R10, R71, R10, !PT ;  /* 0x0000000a470a7209 */ /* 0x000fe40007810000 */
[----:B------:R-:W-:-:S02]  /*2280*/  ISETP.GT.AND P4, PT, R3, 0x1, PT ;  /* 0x000000010300780c */ /* 0x000fc40003f84270 */
[----:B------:R-:W-:Y:S01]  /*2290*/  FSEL R24, R24, -INF , P3 ;  /* 0xff80000018187808 */ /* 0x000fe20001800000 */
[----:B------:R-:W3:Y:S01]  /*22a0*/  SHFL.BFLY PT, R5, R10, 0x2, 0x1f ;  /* 0x0c401f000a057f89 */ /* 0x000ee200000e0000 */
[----:B------:R-:W-:Y:S02]  /*22b0*/  FSEL R25, R25, -INF , P4 ;  /* 0xff80000019197808 */ /* 0x000fe40002000000 */
[C---:B------:R-:W-:Y:S02]  /*22c0*/  ISETP.GT.AND P2, PT, R3.reuse, 0x9, PT ;  /* 0x000000090300780c */ /* 0x040fe40003f44270 */
[----:B------:R-:W-:Y:S02]  /*22d0*/  FSEL R28, R28, -INF , P5 ;  /* 0xff8000001c1c7808 */ /* 0x000fe40002800000 */
[----:B------:R-:W-:Y:S02]  /*22e0*/  ISETP.GT.AND P3, PT, R3, 0x10, PT ;  /* 0x000000100300780c */ /* 0x000fe40003f64270 */
[----:B------:R-:W-:-:S02]  /*22f0*/  FSEL R29, R29, -INF , P2 ;  /* 0xff8000001d1d7808 */ /* 0x000fc40001000000 */
[C---:B------:R-:W-:Y:S02]  /*2300*/  ISETP.GT.AND P2, PT, R3.reuse, 0x11, PT ;  /* 0x000000110300780c */ /* 0x040fe40003f44270 */
[----:B------:R-:W-:Y:S02]  /*2310*/  FSEL R32, R32, -INF , P3 ;  /* 0xff80000020207808 */ /* 0x000fe40001800000 */
[----:B------:R-:W-:Y:S02]  /*2320*/  ISETP.GT.AND P3, PT, R3, 0x18, PT ;  /* 0x000000180300780c */ /* 0x000fe40003f64270 */
[----:B------:R-:W-:Y:S02]  /*2330*/  FSEL R33, R33, -INF , P2 ;  /* 0xff80000021217808 */ /* 0x000fe40001000000 */
[----:B------:R-:W-:Y:S02]  /*2340*/  ISETP.GT.AND P2, PT, R3, 0x19, PT ;  /* 0x000000190300780c */ /* 0x000fe40003f44270 */
[----:B------:R-:W-:-:S02]  /*2350*/  FSEL R36, R36, -INF , P3 ;  /* 0xff80000024247808 */ /* 0x000fc40001800000 */
[----:B------:R-:W-:Y:S02]  /*2360*/  ISETP.GT.AND P3, PT, R3, 0x20, PT ;  /* 0x000000200300780c */ /* 0x000fe40003f64270 */
[----:B---3--:R-:W-:Y:S02]  /*2370*/  FMNMX.FTZ R5, R10, R5, !PT ;  /* 0x000000050a057209 */ /* 0x008fe40007810000 */
[----:B------:R-:W-:Y:S02]  /*2380*/  FSEL R37, R37, -INF , P2 ;  /* 0xff80000025257808 */ /* 0x000fe40001000000 */
[C---:B------:R-:W-:Y:S01]  /*2390*/  ISETP.GT.AND P2, PT, R3.reuse, 0x21, PT ;  /* 0x000000210300780c */ /* 0x040fe20003f44270 */
[----:B------:R-:W3:Y:S01]  /*23a0*/  SHFL.BFLY PT, R12, R5, 0x1, 0x1f ;  /* 0x0c201f00050c7f89 */ /* 0x000ee200000e0000 */
[----:B------:R-:W-:Y:S02]  /*23b0*/  FSEL R40, R40, -INF , P3 ;  /* 0xff80000028287808 */ /* 0x000fe40001800000 */
[----:B------:R-:W-:-:S02]  /*23c0*/  ISETP.GT.AND P3, PT, R3, 0x28, PT ;  /* 0x000000280300780c */ /* 0x000fc40003f64270 */
[----:B------:R-:W-:Y:S02]  /*23d0*/  FSEL R41, R41, -INF , P2 ;  /* 0xff80000029297808 */ /* 0x000fe40001000000 */
[C---:B------:R-:W-:Y:S02]  /*23e0*/  ISETP.GT.AND P2, PT, R3.reuse, 0x29, PT ;  /* 0x000000290300780c */ /* 0x040fe40003f44270 */
[----:B------:R-:W-:Y:S02]  /*23f0*/  FSEL R44, R44, -INF , P3 ;  /* 0xff8000002c2c7808 */ /* 0x000fe40001800000 */
[----:B------:R-:W-:Y:S02]  /*2400*/  ISETP.GT.AND P3, PT, R3, 0x30, PT ;  /* 0x000000300300780c */ /* 0x000fe40003f64270 */
[----:B------:R-:W-:Y:S02]  /*2410*/  FSEL R45, R45, -INF , P2 ;  /* 0xff8000002d2d7808 */ /* 0x000fe40001000000 */
[----:B------:R-:W-:-:S02]  /*2420*/  ISETP.GT.AND P2, PT, R3, 0x31, PT ;  /* 0x000000310300780c */ /* 0x000fc40003f44270 */
[----:B------:R-:W-:Y:S02]  /*2430*/  FSEL R48, R48, -INF , P3 ;  /* 0xff80000030307808 */ /* 0x000fe40001800000 */
[----:B------:R-:W-:Y:S02]  /*2440*/  ISETP.GT.AND P3, PT, R3, 0x38, PT ;  /* 0x000000380300780c */ /* 0x000fe40003f64270 */
[----:B------:R-:W-:Y:S02]  /*2450*/  FSEL R49, R49, -INF , P2 ;  /* 0xff80000031317808 */ /* 0x000fe40001000000 */
[----:B------:R-:W-:Y:S02]  /*2460*/  ISETP.GT.AND P2, PT, R3, 0x39, PT ;  /* 0x000000390300780c */ /* 0x000fe40003f44270 */
[----:B---3--:R-:W-:Y:S02]  /*2470*/  FMNMX.FTZ R0, R5, R12, !PT ;  /* 0x0000000c05007209 */ /* 0x008fe40007810000 */
[----:B------:R-:W-:-:S02]  /*2480*/  FMNMX.FTZ R5, R24, R25, !PT ;  /* 0x0000001918057209 */ /* 0x000fc40007810000 */
[C---:B------:R-:W-:Y:S01]  /*2490*/  FSETP.NEU.FTZ.AND P4, PT, R0.reuse, -INF , PT ;  /* 0xff8000000000780b */ /* 0x040fe20003f9d000 */
[----:B------:R-:W-:Y:S01]  /*24a0*/  FMUL.FTZ R4, R0, UR10 ;  /* 0x0000000a00047c20 */ /* 0x000fe20008410000 */
[----:B------:R-:W-:Y:S02]  /*24b0*/  FSEL R52, R52, -INF , P3 ;  /* 0xff80000034347808 */ /* 0x000fe40001800000 */
[----:B------:R-:W-:Y:S02]  /*24c0*/  ISETP.GT.AND P3, PT, R3, 0x40, PT ;  /* 0x000000400300780c */ /* 0x000fe40003f64270 */
[----:B------:R-:W-:Y:S02]  /*24d0*/  FSEL R9, R4, RZ, P4 ;  /* 0x000000ff04097208 */ /* 0x000fe40002000000 */
[----:B------:R-:W-:Y:S02]  /*24e0*/  FMNMX.FTZ R4, R28, R5, !PT ;  /* 0x000000051c047209 */ /* 0x000fe40007810000 */
[----:B------:R-:W-:Y:S01]  /*24f0*/  FSEL R53, R53, -INF , P2 ;  /* 0xff80000035357808 */ /* 0x000fe20001000000 */
[--C-:B------:R-:W-:Y:S01]  /*2500*/  FFMA.FTZ R153, R26, UR10, -R9.reuse ;  /* 0x0000000a1a997c23 */ /* 0x100fe20008010809 */
[----:B------:R-:W-:Y:S01]  /*2510*/  FMNMX.FTZ R5, R29, R4, !PT ;  /* 0x000000041d057209 */ /* 0x000fe20007810000 */
[--C-:B------:R-:W-:Y:S01]  /*2520*/  FFMA.FTZ R27, R27, UR10, -R9.reuse ;  /* 0x0000000a1b1b7c23 */ /* 0x100fe20008010809 */
[----:B------:R-:W-:Y:S01]  /*2530*/  ISETP.GT.AND P2, PT, R3, 0x41, PT ;  /* 0x000000410300780c */ /* 0x000fe20003f44270 */
[--C-:B------:R-:W-:Y:S01]  /*2540*/  FFMA.FTZ R30, R30, UR10, -R9.reuse ;  /* 0x0000000a1e1e7c23 */ /* 0x100fe20008010809 */
[----:B------:R-:W-:Y:S01]  /*2550*/  FMNMX.FTZ R4, R32, R5, !PT ;  /* 0x0000000520047209 */ /* 0x000fe20007810000 */
[----:B------:R-:W-:Y:S01]  /*2560*/  MUFU.EX2 R153, R153 ;  /* 0x0000009900997308 */ /* 0x000fe20000000800 */
        /* <DEDUP_REMOVED lines=23> */
[----:B------:R-:W3:Y:S01]  /*26e0*/  MUFU.EX2 R31, R31 ;  /* 0x0000001f001f7308 */ /* 0x000ee20000000800 */
[----:B------:R-:W-:Y:S01]  /*26f0*/  FSEL R61, R61, -INF , P2 ;  /* 0xff8000003d3d7808 */ /* 0x000fe20001000000 */
[--C-:B------:R-:W-:Y:S01]  /*2700*/  FFMA.FTZ R50, R50, UR10, -R9.reuse ;  /* 0x0000000a32327c23 */ /* 0x100fe20008010809 */
[----:B------:R-:W-:Y:S01]  /*2710*/  FMNMX.FTZ R5, R45, R4, !PT ;  /* 0x000000042d057209 */ /* 0x000fe20007810000 */
[--C-:B------:R-:W-:Y:S01]  /*2720*/  FFMA.FTZ R51, R51, UR10, -R9.reuse ;  /* 0x0000000a33337c23 */ /* 0x100fe20008010809 */
[----:B------:R-:W-:Y:S01]  /*2730*/  ISETP.GT.AND P2, PT, R3, 0x51, PT ;  /* 0x000000510300780c */ /* 0x000fe20003f44270 */
[--C-:B------:R-:W-:Y:S01]  /*2740*/  FFMA.FTZ R54, R54, UR10, -R9.reuse ;  /* 0x0000000a36367c23 */ /* 0x100fe20008010809 */
[----:B------:R-:W-:Y:S01]  /*2750*/  FMNMX.FTZ R4, R48, R5, !PT ;  /* 0x0000000530047209 */ /* 0x000fe20007810000 */
[--C-:B------:R-:W-:Y:S01]  /*2760*/  FFMA.FTZ R55, R55, UR10, -R9.reuse ;  /* 0x0000000a37377c23 */ /* 0x100fe20008010809 */
        /* <DEDUP_REMOVED lines=17> */
[----:B------:R-:W-:Y:S01]  /*2880*/  FFMA.FTZ R9, R71, UR10, -R9 ;  /* 0x0000000a47097c23 */ /* 0x000fe20008010809 */
[----:B------:R-:W-:-:S02]  /*2890*/  FMNMX.FTZ R5, R57, R4, !PT ;  /* 0x0000000439057209 */ /* 0x000fc40007810000 */
[----:B------:R-:W-:Y:S02]  /*28a0*/  FSEL R69, R69, -INF , P2 ;  /* 0xff80000045457808 */ /* 0x000fe40001000000 */
[----:B------:R-:W-:Y:S01]  /*28b0*/  FMNMX.FTZ R4, R60, R5, !PT ;  /* 0x000000053c047209 */ /* 0x000fe20007810000 */
[----:B------:R-:W4:Y:S01]  /*28c0*/  MUFU.EX2 R35, R35 ;  /* 0x0000002300237308 */ /* 0x000f220000000800 */
[----:B---3--:R-:W-:Y:S02]  /*28d0*/  F2FP.F16.F32.PACK_AB R155, R31, R30 ;  /* 0x0000001e1f9b723e */ /* 0x008fe400000000ff */
[----:B------:R-:W-:-:S04]  /*28e0*/  FMNMX.FTZ R5, R61, R4, !PT ;  /* 0x000000043d057209 */ /* 0x000fc80007810000 */
[----:B------:R-:W-:Y:S01]  /*28f0*/  FMNMX.FTZ R4, R64, R5, !PT ;  /* 0x0000000540047209 */ /* 0x000fe20007810000 */
[----:B------:R3:W-:Y:S03]  /*2900*/  MUFU.EX2 R175, R9 ;  /* 0x0000000900af7308 */ /* 0x0007e60000000800 */
[----:B------:R-:W-:-:S04]  /*2910*/  FMNMX.FTZ R3, R65, R4, !PT ;  /* 0x0000000441037209 */ /* 0x000fc80007810000 */
[----:B------:R-:W-:Y:S01]  /*2920*/  FMNMX.FTZ R4, R68, R3, !PT ;  /* 0x0000000344047209 */ /* 0x000fe20007810000 */
[----:B------:R-:W-:Y:S01]  /*2930*/  MUFU.EX2 R38, R38 ;  /* 0x0000002600267308 */ /* 0x000fe20000000800 */
[----:B---3--:R-:W-:Y:S01]  /*2940*/  FADD.FTZ R9, R153, R10 ;  /* 0x0000000a99097221 */ /* 0x008fe20000010000 */
[----:B------:R-:W-:Y:S02]  /*2950*/  F2FP.F16.F32.PACK_AB R153, R10, R153 ;  /* 0x000000990a99723e */ /* 0x000fe400000000ff */
[----:B------:R-:W-:Y:S02]  /*2960*/  FMNMX.FTZ R4, R69, R4, !PT ;  /* 0x0000000445047209 */ /* 0x000fe40007810000 */
[----:B----4-:R-:W-:Y:S02]  /*2970*/  F2FP.F16.F32.PACK_AB R157, R35, R34 ;  /* 0x00000022239d723e */ /* 0x010fe400000000ff */
[----:B------:R-:W3:Y:S01]  /*2980*/  MUFU.EX2 R39, R39 ;  /* 0x0000002700277308 */ /* 0x000ee20000000800 */
[----:B------:R-:W4:Y:S07]  /*2990*/  SHFL.BFLY PT, R3, R4, 0x2, 0x1f ;  /* 0x0c401f0004037f89 */ /* 0x000f2e00000e0000 */
[----:B------:R-:W-:Y:S08]  /*29a0*/  MUFU.EX2 R42, R42 ;  /* 0x0000002a002a7308 */ /* 0x000ff00000000800 */
[----:B------:R-:W5:Y:S01]  /*29b0*/  MUFU.EX2 R43, R43 ;  /* 0x0000002b002b7308 */ /* 0x000f620000000800 */
[----:B---3--:R-:W-:-:S07]  /*29c0*/  F2FP.F16.F32.PACK_AB R159, R39, R38 ;  /* 0x00000026279f723e */ /* 0x008fce00000000ff */
[----:B------:R-:W-:Y:S01]  /*29d0*/  MUFU.EX2 R46, R46 ;  /* 0x0000002e002e7308 */ /* 0x000fe20000000800 */
[----:B----4-:R-:W-:-:S05]  /*29e0*/  FMNMX.FTZ R5, R4, R3, !PT ;  /* 0x0000000304057209 */ /* 0x010fca0007810000 */
[----:B------:R-:W3:Y:S02]  /*29f0*/  SHFL.BFLY PT, R4, R5, 0x1, 0x1f ;  /* 0x0c201f0005047f89 */ /* 0x000ee400000e0000 */
[----:B------:R-:W4:Y:S01]  /*2a00*/  MUFU.EX2 R47, R47 ;  /* 0x0000002f002f7308 */ /* 0x000f220000000800 */
[----:B-----5:R-:W-:-:S07]  /*2a10*/  F2FP.F16.F32.PACK_AB R161, R43, R42 ;  /* 0x0000002a2ba1723e */ /* 0x020fce00000000ff */
[----:B------:R-:W-:Y:S08]  /*2a20*/  MUFU.EX2 R50, R50 ;  /* 0x0000003200327308 */ /* 0x000ff00000000800 */
[----:B------:R-:W-:Y:S01]  /*2a30*/  MUFU.EX2 R51, R51 ;  /* 0x0000003300337308 */ /* 0x000fe20000000800 */
[----:B----4-:R-:W-:Y:S02]  /*2a40*/  F2FP.F16.F32.PACK_AB R163, R47, R46 ;  /* 0x0000002e2fa3723e */ /* 0x010fe400000000ff */
[----:B---3--:R-:W-:-:S05]  /*2a50*/  FMNMX.FTZ R3, R5, R4, !PT ;  /* 0x0000000405037209 */ /* 0x008fca0007810000 */
[----:B------:R-:W-:Y:S01]  /*2a60*/  MUFU.EX2 R54, R54 ;  /* 0x0000003600367308 */ /* 0x000fe20000000800 */
[C---:B------:R-:W-:Y:S01]  /*2a70*/  FSETP.NEU.FTZ.AND P2, PT, R3.reuse, -INF , PT ;  /* 0xff8000000300780b */ /* 0x040fe20003f5d000 */
[----:B------:R-:W-:-:S05]  /*2a80*/  FMUL.FTZ R4, R3, UR10 ;  /* 0x0000000a03047c20 */ /* 0x000fca0008410000 */
[----:B------:R-:W-:Y:S01]  /*2a90*/  FSEL R5, R4, RZ, P2 ;  /* 0x000000ff04057208 */ /* 0x000fe20001000000 */
[----:B------:R-:W-:Y:S01]  /*2aa0*/  FADD.FTZ R4, R30, R9 ;  /* 0x000000091e047221 */ /* 0x000fe20000010000 */
[----:B--2---:R-:W-:Y:S01]  /*2ab0*/  LOP3.LUT P2, RZ, R14, 0x7f, RZ, 0xc0, !PT ;  /* 0x0000007f0eff7812 */ /* 0x004fe2000784c0ff */
[----:B------:R-:W-:Y:S01]  /*2ac0*/  MUFU.EX2 R55, R55 ;  /* 0x0000003700377308 */ /* 0x000fe20000000800 */
[----:B------:R-:W-:Y:S01]  /*2ad0*/  SHF.R.U32.HI R14, RZ, 0x7, R14 ;  /* 0x00000007ff0e7819 */ /* 0x000fe2000001160e */
        /* <DEDUP_REMOVED lines=32> */
[--C-:B------:R-:W-:Y:S01]  /*2ce0*/  FFMA.FTZ R68, R68, UR10, -R5.reuse ;  /* 0x0000000a44447c23 */ /* 0x100fe20008010805 */
[----:B------:R-:W-:Y:S01]  /*2cf0*/  FFMA.FTZ R5, R69, UR10, -R5 ;  /* 0x0000000a45057c23 */ /* 0x000fe20008010805 */
[----:B------:R-:W-:-:S02]  /*2d00*/  F2FP.F16.F32.PACK_AB R165, R51, R50 ;  /* 0x0000003233a5723e */ /* 0x000fc400000000ff */
[----:B------:R-:W-:Y:S02]  /*2d10*/  F2FP.F16.F32.PACK_AB R167, R55, R54 ;  /* 0x0000003637a7723e */ /* 0x000fe400000000ff */
[----:B------:R-:W2:Y:S01]  /*2d20*/  MUFU.EX2 R32, R32 ;  /* 0x0000002000207308 */ /* 0x000ea20000000800 */
[----:B---3--:R-:W-:Y:S01]  /*2d30*/  FADD.FTZ R4, R28, R9 ;  /* 0x000000091c047221 */ /* 0x008fe20000010000 */
[----:B------:R-:W-:Y:S01]  /*2d40*/  IADD3 R9, -R14, 0xb, RZ ;  /* 0x0000000b0e097810 */ /* 0x000fe20007ffe1ff */
[----:B------:R-:W-:Y:S01]  /*2d50*/  FADD.FTZ R14, R42, R15 ;  /* 0x0000000f2a0e7221 */ /* 0x000fe20000010000 */
[----:B------:R-:W-:-:S03]  /*2d60*/  F2FP.F16.F32.PACK_AB R152, R25, R24 ;  /* 0x000000181998723e */ /* 0x000fc600000000ff */
[----:B------:R-:W-:Y:S01]  /*2d70*/  FADD.FTZ R15, R43, R14 ;  /* 0x0000000e2b0f7221 */ /* 0x000fe20000010000 */
[----:B------:R-:W3:Y:S01]  /*2d80*/  MUFU.EX2 R33, R33 ;  /* 0x0000002100217308 */ /* 0x000ee20000000800 */
[C---:B----4-:R-:W-:Y:S01]  /*2d90*/  FADD.FTZ R13, R29.reuse, R4 ;  /* 0x000000041d0d7221 */ /* 0x050fe20000010000 */
[----:B------:R-:W-:Y:S02]  /*2da0*/  @!P2 VIADD R4, R6, 0x22840 ;  /* 0x000228400604a836 */ /* 0x000fe40000000000 */
[----:B------:R-:W-:Y:S01]  /*2db0*/  FADD.FTZ R14, R46, R15 ;  /* 0x0000000f2e0e7221 */ /* 0x000fe20000010000 */
[----:B------:R-:W-:Y:S02]  /*2dc0*/  F2FP.F16.F32.PACK_AB R154, R29, R28 ;  /* 0x0000001c1d9a723e */ /* 0x000fe400000000ff */
[----:B------:R-:W-:Y:S01]  /*2dd0*/  @!P2 PRMT R4, RZ, 0x654, R4 ;  /* 0x00000654ff04a816 */ /* 0x000fe20000000004 */
[----:B------:R-:W4:Y:S01]  /*2de0*/  MUFU.EX2 R36, R36 ;  /* 0x0000002400247308 */ /* 0x000f220000000800 */
[----:B--2---:R-:W-:Y:S01]  /*2df0*/  FADD.FTZ R12, R32, R13 ;  /* 0x0000000d200c7221 */ /* 0x004fe20000010000 */
[----:B------:R2:W-:Y:S06]  /*2e00*/  BAR.ARV R9, 0x100 ;  /* 0x000400090000751d */ /* 0x0005ec0000002000 */
[----:B------:R-:W5:Y:S01]  /*2e10*/  MUFU.EX2 R37, R37 ;  /* 0x0000002500257308 */ /* 0x000f620000000800 */
[----:B---3--:R-:W-:Y:S01]  /*2e20*/  FADD.FTZ R13, R33, R12 ;  /* 0x0000000c210d7221 */ /* 0x008fe20000010000 */
[----:B------:R-:W-:Y:S01]  /*2e30*/  FADD.FTZ R15, R47, R14 ;  /* 0x0000000e2f0f7221 */ /* 0x000fe20000010000 */
[----:B------:R3:W-:Y:S01]  /*2e40*/  @!P2 SYNCS.ARRIVE.TRANS64.RED.A1T0 RZ, [R4+URZ], RZ ;  /* 0x000000ff04ffa9a7 */ /* 0x0007e2000810043f */
[----:B------:R-:W-:-:S04]  /*2e50*/  F2FP.F16.F32.PACK_AB R156, R33, R32 ;  /* 0x00000020219c723e */ /* 0x000fc800000000ff */
        /* <DEDUP_REMOVED lines=32> */
[----:B---3--:R-:W-:-:S07]  /*3060*/  FADD.FTZ R10, R62, R15 ;  /* 0x0000000f3e0a7221 */ /* 0x008fce0000010000 */
[----:B------:R-:W3:Y:S01]  /*3070*/  MUFU.EX2 R56, R56 ;  /* 0x0000003800387308 */ /* 0x000ee20000000800 */
[C---:B----4-:R-:W-:Y:S01]  /*3080*/  FADD.FTZ R13, R53.reuse, R4 ;  /* 0x00000004350d7221 */ /* 0x050fe20000010000 */
[----:B------:R-:W-:-:S06]  /*3090*/  F2FP.F16.F32.PACK_AB R166, R53, R52 ;  /* 0x0000003435a6723e */ /* 0x000fcc00000000ff */
[----:B------:R-:W4:Y:S01]  /*30a0*/  MUFU.EX2 R66, R66 ;  /* 0x0000004200427308 */ /* 0x000f220000000800 */
[C---:B-----5:R-:W-:Y:S01]  /*30b0*/  FADD.FTZ R15, R63.reuse, R10 ;  /* 0x0000000a3f0f7221 */ /* 0x060fe20000010000 */
[----:B------:R-:W-:-:S06]  /*30c0*/  F2FP.F16.F32.PACK_AB R171, R63, R62 ;  /* 0x0000003e3fab723e */ /* 0x000fcc00000000ff */
[----:B------:R-:W5:Y:S01]  /*30d0*/  MUFU.EX2 R57, R57 ;  /* 0x0000003900397308 */ /* 0x000f620000000800 */
[----:B---3--:R-:W-:-:S07]  /*30e0*/  FADD.FTZ R4, R56, R13 ;  /* 0x0000000d38047221 */ /* 0x008fce0000010000 */
        /* <DEDUP_REMOVED lines=13> */
[----:B---3--:R-:W-:Y:S01]  /*31c0*/  FADD.FTZ R15, R61, R4 ;  /* 0x000000043d0f7221 */ /* 0x008fe20000010000 */
[C---:B------:R-:W-:Y:S01]  /*31d0*/  FADD.FTZ R4, R175.reuse, R10 ;  /* 0x0000000aaf047221 */ /* 0x040fe20000010000 */
[----:B------:R-:W-:Y:S02]  /*31e0*/  F2FP.F16.F32.PACK_AB R175, R175, R70 ;  /* 0x00000046afaf723e */ /* 0x000fe400000000ff */
[----:B------:R-:W-:-:S03]  /*31f0*/  F2FP.F16.F32.PACK_AB R170, R61, R60 ;  /* 0x0000003c3daa723e */ /* 0x000fc600000000ff */
[----:B------:R-:W3:Y:S01]  /*3200*/  MUFU.EX2 R68, R68 ;  /* 0x0000004400447308 */ /* 0x000ee20000000800 */
[----:B----4-:R-:W-:-:S07]  /*3210*/  FADD.FTZ R10, R64, R15 ;  /* 0x0000000f400a7221 */ /* 0x010fce0000010000 */
[----:B------:R-:W4:Y:S01]  /*3220*/  MUFU.EX2 R13, R5 ;  /* 0x00000005000d7308 */ /* 0x000f220000000800 */
[C---:B-----5:R-:W-:Y:S01]  /*3230*/  FADD.FTZ R15, R65.reuse, R10 ;  /* 0x0000000a410f7221 */ /* 0x060fe20000010000 */
[----:B------:R-:W-:-:S03]  /*3240*/  F2FP.F16.F32.PACK_AB R172, R65, R64 ;  /* 0x0000004041ac723e */ /* 0x000fc600000000ff */
[----:B---3--:R-:W-:-:S04]  /*3250*/  FADD.FTZ R10, R68, R15 ;  /* 0x0000000f440a7221 */ /* 0x008fc80000010000 */
[C---:B----4-:R-:W-:Y:S01]  /*3260*/  FADD.FTZ R5, R13.reuse, R10 ;  /* 0x0000000a0d057221 */ /* 0x050fe20000010000 */
[----:B------:R-:W-:Y:S01]  /*3270*/  F2FP.F16.F32.PACK_AB R174, R13, R68 ;  /* 0x000000440dae723e */ /* 0x000fe200000000ff */
[----:B--2---:R-:W-:Y:S06]  /*3280*/  @!P0 BRA `(.L_x_4161) ;  /* 0x0000000000048947 */ /* 0x004fec0003800000 */
[----:B------:R-:W-:Y:S01]  /*3290*/  BPT.TRAP 0x1 ;  /* 0x000000040000795c */ /* 0x000fe20000300000 */
.L_x_4161:
[----:B------:R2:W3:Y:S01]  /*32a0*/  SYNCS.PHASECHK.TRANS64.TRYWAIT P3, [R6+URZ+0x22850], R11 ;  /* 0x0228500b060075a7 */ /* 0x0004e2000806017f */
[----:B------:R-:W-:Y:S05]  /*32b0*/  @!P0 BRA `(.L_x_4162) ;  /* 0x0000000000048947 */ /* 0x000fea0003800000 */
[----:B------:R-:W-:Y:S01]  /*32c0*/  BPT.TRAP 0x1 ;  /* 0x000000040000795c */ /* 0x000fe20000300000 */
.L_x_4162:
[----:B---3--:R-:W-:Y:S05]  /*32d0*/  @P3 BRA `(.L_x_4163) ;  /* 0x0000000000083947 */ /* 0x008fea0003800000 */
[----:B------:R-:W3:Y:S02]  /*32e0*/  SYNCS.PHASECHK.TRANS64.TRYWAIT P3, [R6+URZ+0x22850], R11 ;  /* 0x0228500b060075a7 */ /* 0x000ee4000806017f */
[----:B---3--:R-:W-:Y:S05]  /*32f0*/  @!P3 BRA `(.L_x_4164) ;  /* 0x000000c00070b947 */ /* 0x008fea0003800000 */
.L_x_4163:
[----:B------:R-:W-:Y:S01]  /*3300*/  R2UR UR6, R7 ;  /* 0x00000000070672ca */ /* 0x000fe200000e0000 */
[----:B------:R4:W-:Y:S01]  /*3310*/  BAR.SYNC.DEFER_BLOCKING R8, 0x100 ;  /* 0x000400080000751d */ /* 0x0009e20000010000 */
[----:B------:R-:W-:Y:S01]  /*3320*/  UIMAD UR14, UR43, UR14, -UR15 ;  /* 0x0000000e2b0e72a4 */ /* 0x000fe2000f8e0a0f */
[----:B0123--:R-:W-:Y:S01]  /*3330*/  @!P2 VIADD R6, R6, 0x22860 ;  /* 0x000228600606a836 */ /* 0x00ffe20000000000 */
[----:B------:R-:W-:-:S03]  /*3340*/  UIADD3 UR23, UR41, -0x2, URZ ;  /* 0xfffffffe29177890 */ /* 0x000fc6000fffe03f */
[----:B------:R-:W-:Y:S01]  /*3350*/  UMOV UR7, 0x40000040 ;  /* 0x4000004000077882 */ /* 0x000fe20000000000 */
[----:B------:R-:W-:Y:S01]  /*3360*/  @UP0 ULDC UR18, c[0x0][0x450] ;  /* 0x0001140000120ab9 */ /* 0x000fe20000000800 */
[----:B------:R-:W-:-:S04]  /*3370*/  @!P2 PRMT R6, RZ, 0x654, R6 ;  /* 0x00000654ff06a816 */ /* 0x000fc80000000006 */
        /* <DEDUP_REMOVED lines=33> */
[----:B------:R-:W-:Y:S02]  /*3590*/  UMOV UR7, 0x40000040 ;  /* 0x4000004000077882 */ /* 0x000fe40000000000 */
[----:B------:R-:W-:Y:S01]  /*35a0*/  UMOV UR11, UR44 ;  /* 0x0000002c000b7c82 */ /* 0x000fe20008000000 */
[----:B------:R-:W-:Y:S02]  /*35b0*/  WARPGROUP.DEPBAR.LE gsb0, 0x0 ;  /* 0x00008000000079c5 */ /* 0x000fe40000010000 */
[----:B------:R-:W-:-:S15]  /*35c0*/  WARPGROUP.ARRIVE ;  /* 0x00000000000079c5 */ /* 0x000fde0000000000 */
[----:B------:R-:W-:-:S06]  /*35d0*/  NOP ;  /* 0x0000000000007918 */ /* 0x000fcc0000000000 */
[----:B------:R-:W-:Y:S01]  /*35e0*/  HGMMA.64x256x16.F32 R24, R172, gdesc[UR4].tnspB, R24, gsb0 ;  /* 0x43e00004ac187df0 */ /* 0x000fe20008000818 */
[----:B------:R-:W-:Y:S02]  /*35f0*/  @UP0 ULDC UR6, c[0x0][0x44c] ;  /* 0x0001130000060ab9 */ /* 0x000fe40000000800 */
[----:B------:R-:W-:-:S04]  /*3600*/  UIMAD.WIDE.U32 UR6, UR44, UR6, URZ ;  /* 0x000000062c0672a5 */ /* 0x000fc8000f8e003f */
[----:B------:R-:W-:-:S04]  /*3610*/  @UP0 USHF.R.U32.HI UR11, URZ, UR18, UR7 ;  /* 0x000000123f0b0299 */ /* 0x000fc80008011607 */
[----:B------:R-:W-:-:S04]  /*3620*/  UIADD3 UR6, UR14, UR11, URZ ;  /* 0x0000000b0e067290 */ /* 0x000fc8000fffe03f */
[----:B------:R-:W-:-:S04]  /*3630*/  UIMAD.WIDE UR6, UR6, 0x2aaaaaab, URZ ;  /* 0x2aaaaaab060678a5 */ /* 0x000fc8000f8e023f */
[----:B------:R-:W-:-:S04]  /*3640*/  USHF.R.U32.HI UR6, URZ, 0x1f, UR7 ;  /* 0x0000001f3f067899 */ /* 0x000fc80008011607 */
[----:B------:R-:W-:-:S04]  /*3650*/  ULEA.HI.SX32 UR6, UR7, UR6, 0x1c ;  /* 0x0000000607067291 */ /* 0x000fc8000f8fe23f */
[----:B------:R-:W-:-:S04]  /*3660*/  UISETP.LT.AND UP1, UPT, URZ, UR6, UPT ;  /* 0x000000063f00728c */ /* 0x000fc8000bf21270 */
[----:B------:R-:W-:-:S04]  /*3670*/  USEL UR22, URZ, UR6, !UP1 ;  /* 0x000000063f167287 */ /* 0x000fc8000c800000 */
[----:B------:R-:W-:-:S06]  /*3680*/  UISETP.GE.AND UP1, UPT, UR23, UR22, UPT ;  /* 0x000000161700728c */ /* 0x000fcc000bf26270 */
[----:B------:R-:W-:Y:S01]  /*3690*/  PLOP3.LUT P3, PT, PT, PT, UP1, 0x80, 0x0 ;  /* 0x000000000000781c */ /* 0x000fe20003f6f018 */
[----:B------:R-:W-:Y:S02]  /*36a0*/  WARPGROUP.DEPBAR.LE gsb0, 0x0 ;  /* 0x00008000000079c5 */ /* 0x000fe40000010000 */
[----:B------:R4:W-:Y:S10]  /*36b0*/  @!P2 SYNCS.ARRIVE.TRANS64.RED.A1T0 RZ, [R6+URZ], RZ ;  /* 0x000000ff06ffa9a7 */ /* 0x0009f4000810043f */
[----:B----4-:R-:W-:Y:S05]  /*36c0*/  @!P3 BRA `(.L_x_4165) ;  /* 0x000000240028b947 */ /* 0x010fea0003800000 */
[----:B------:R-:W-:Y:S01]  /*36d0*/  IMAD.MOV.U32 R7, RZ, RZ, R0 ;  /* 0x000000ffff077224 */ /* 0x000fe200078e0000 */
[----:B------:R-:W-:Y:S01]  /*36e0*/  ULDC UR25, c[0x0][0x288] ;  /* 0x0000a20000197ab9 */ /* 0x000fe20000000800 */
[----:B------:R-:W-:Y:S01]  /*36f0*/  IMAD.MOV.U32 R8, RZ, RZ, R3 ;  /* 0x000000ffff087224 */ /* 0x000fe200078e0003 */
[----:B------:R-:W-:-:S06]  /*3700*/  ULDC UR24, c[0x0][0x988] ;  /* 0x0002620000187ab9 */ /* 0x000fcc0000000800 */
.L_x_4174:
[----:B------:R-:W-:-:S04]  /*3710*/  UIADD3 UR36, UR36, 0x1, URZ ;  /* 0x0000000124247890 */ /* 0x000fc8000fffe03f */
[----:B------:R-:W-:-:S04]  /*3720*/  UISETP.NE.AND UP1, UPT, UR36, 0x2, UPT ;  /* 0x000000022400788c */ /* 0x000fc8000bf25270 */
[----:B------:R-:W-:Y:S02]  /*3730*/  USEL UR6, URZ, 0x1, UP1 ;  /* 0x000000013f067887 */ /* 0x000fe40008800000 */
[----:B------:R-:W-:Y:S02]  /*3740*/  USEL UR36, UR36, URZ, UP1 ;  /* 0x0000003f24247287 */ /* 0x000fe40008800000 */
[----:B------:R-:W-:Y:S01]  /*3750*/  ULOP3.LUT UR37, UR37, UR6, URZ, 0x3c, !UPT ;  /* 0x0000000625257292 */ /* 0x000fe2000f8e3c3f */
[----:B0-----:R-:W-:Y:S11]  /*3760*/  @!P0 BRA `(.L_x_4166) ;  /* 0x0000000000048947 */ /* 0x001ff60003800000 */
[----:B------:R-:W-:Y:S01]  /*3770*/  BPT.TRAP 0x1 ;  /* 0x000000040000795c */ /* 0x000fe20000300000 */
.L_x_4166:
        /* <DEDUP_REMOVED lines=9> */
.L_x_4167:
[----:B-1----:R-:W-:Y:S05]  /*3810*/  @P3 BRA `(.L_x_4168) ;  /* 0x0000000000083947 */ /* 0x002fea0003800000 */
[----:B------:R-:W1:Y:S02]  /*3820*/  SYNCS.PHASECHK.TRANS64.TRYWAIT P3, [UR26+0x22830], R6 ;  /* 0x02283006ff0075a7 */ /* 0x000e64000806015a */
[----:B-1----:R-:W-:Y:S05]  /*3830*/  @!P3 BRA `(.L_x_4169) ;  /* 0x000000bc0034b947 */ /* 0x002fea0003800000 */
.L_x_4168:
[----:B------:R-:W-:Y:S01]  /*3840*/  UIMAD UR6, UR36, 0x300, UR20 ;  /* 0x00000300240678a4 */ /* 0x000fe2000f8e0214 */
[----:B------:R-:W-:Y:S01]  /*3850*/  WARPGROUP.ARRIVE ;  /* 0x00000000000079c5 */ /* 0x000fe20000000000 */
[----:B------:R-:W-:Y:S01]  /*3860*/  UMOV UR7, 0x40000040 ;  /* 0x4000004000077882 */ /* 0x000fe20000000000 */
[----:B------:R-:W-:Y:S01]  /*3870*/  UMOV UR11, 0x40000040 ;  /* 0x40000040000b7882 */ /* 0x000fe20000000000 */
[----:B------:R-:W-:Y:S01]  /*3880*/  UIADD3 UR10, UR6, 0x2, URZ ;  /* 0x00000002060a7890 */ /* 0x000fe2000fffe03f */
[----:B------:R-:W-:Y:S01]  /*3890*/  VIADD R10, R16, UR44 ;  /* 0x0000002c100a7c36 */ /* 0x000fe20008000000 */
[----:B------:R-:W-:Y:S01]  /*38a0*/  UIADD3 UR14, UR6, 0x4, URZ ;  /* 0x00000004060e7890 */ /* 0x000fe2000fffe03f */
[----:B------:R-:W2:Y:S01]  /*38b0*/  LDC R12, c[0x0][0x2f0] ;  /* 0x0000bc00ff0c7b82 */ /* 0x000ea20000000800 */
[----:B------:R-:W-:Y:S01]  /*38c0*/  UMOV UR15, 0x40000040 ;  /* 0x40000040000f7882 */ /* 0x000fe20000000000 */
[----:B------:R-:W-:Y:S01]  /*38d0*/  HGMMA.64x96x16.F32 R152, gdesc[UR4], RZ, !UPT, gsb0 ;  /* 0x01600000049879f0 */ /* 0x000fe2000c0008ff */
[----:B------:R-:W-:Y:S01]  /*38e0*/  UIADD3 UR18, UR6, 0x6, URZ ;  /* 0x0000000606127890 */ /* 0x000fe2000fffe03f */
[----:B------:R-:W-:Y:S01]  /*38f0*/  IMAD.MOV.U32 R14, RZ, RZ, -0x2 ;  /* 0xfffffffeff0e7424 */ /* 0x000fe200078e00ff */
[----:B------:R-:W-:Y:S01]  /*3900*/  UMOV UR19, 0x40000040 ;  /* 0x4000004000137882 */ /* 0x000fe20000000000 */
[----:B------:R-:W-:Y:S01]  /*3910*/  @UP0 ULDC UR6, c[0x0][0x44c] ;  /* 0x0001130000060ab9 */ /* 0x000fe20000000800 */
[----:B------:R-:W3:Y:S01]  /*3920*/  S2R R202, SR_TID.X ;  /* 0x0000000000ca7919 */ /* 0x000ee20000002100 */
[----:B------:R-:W-:Y:S01]  /*3930*/  @P1 IMAD.HI.U32 R0, R10, UR6, RZ ;  /* 0x000000060a001c27 */ /* 0x000fe2000f8e00ff */
[----:B------:R-:W-:-:S04]  /*3940*/  @UP0 ULDC UR6, c[0x0][0x450] ;  /* 0x0001140000060ab9 */ /* 0x000fc80000000800 */
[----:B------:R-:W-:Y:S01]  /*3950*/  @P1 SHF.R.U32.HI R10, RZ, UR6, R0 ;  /* 0x00000006ff0a1c19 */ /* 0x000fe20008011600 */
[----:B------:R-:W-:Y:S02]  /*3960*/  UMOV UR6, 0x1 ;  /* 0x0000000100067882 */ /* 0x000fe40000000000 */
[----:B------:R-:W-:Y:S02]  /*3970*/  UIMAD UR6, UR23, -0x60, UR6 ;  /* 0xffffffa0170678a4 */ /* 0x000fe4000f8e0206 */
[----:B------:R-:W4:Y:S04]  /*3980*/  SHFL.IDX PT, R0, R10, 0x1, 0x1c1f ;  /* 0x003c1f000a007f89 */ /* 0x000f2800000e0000 */
[----:B------:R-:W-:Y:S01]  /*3990*/  IMAD R21, R17, R14, UR6 ;  /* 0x0000000611157e24 */ /* 0x000fe2000f8e020e */
[----:B------:R-:W5:Y:S03]  /*39a0*/  SHFL.IDX PT, R10, R10, RZ, 0x1c1f ;  /* 0x001c1fff0a0a7589 */ /* 0x000f6600000e0000 */
[----:B--2---:R-:W-:Y:S01]  /*39b0*/  IMAD R21, R12, UR43, R21 ;  /* 0x0000002b0c157c24 */ /* 0x004fe2000f8e0215 */
[----:B---3--:R-:W-:-:S04]  /*39c0*/  SHF.R.U32.HI R202, RZ, 0x7, R202 ;  /* 0x00000007ffca7819 */ /* 0x008fc800000116ca */
[----:B----4-:R-:W-:-:S04]  /*39d0*/  IADD3 R0, R0, -UR25, R21 ;  /* 0x8000001900007c10 */ /* 0x010fc8000fffe015 */
[C---:B------:R-:W-:Y:S02]  /*39e0*/  ISETP.GT.AND P3, PT, R0.reuse, RZ, PT ;  /* 0x000000ff0000720c */ /* 0x040fe40003f64270 */
[----:B------:R-:W-:Y:S02]  /*39f0*/  ISETP.GT.AND P4, PT, R0, 0x1, PT ;  /* 0x000000010000780c */ /* 0x000fe40003f84270 */
[----:B-----5:R-:W-:-:S04]  /*3a00*/  IADD3 R21, R10, -UR25, R21 ;  /* 0x800000190a157c10 */ /* 0x020fc8000fffe015 */
[----:B------:R-:W-:Y:S01]  /*3a10*/  ISETP.GT.AND P5, PT, R21, 0x8, PT ;  /* 0x000000081500780c */ /* 0x000fe20003fa4270 */
        /* <DEDUP_REMOVED lines=12> */
[----:B------:R-:W-:Y:S02]  /*3ae0*/  ISETP.GT.AND P3, PT, R0, 0x8, PT ;  /* 0x000000080000780c */ /* 0x000fe40003f64270 */
[----:B------:R-:W-:Y:S02]  /*3af0*/  FSEL R155, R155, -INF , P4 ;  /* 0xff8000009b9b7808 */ /* 0x000fe40002000000 */
[----:B------:R-:W-:-:S02]  /*3b00*/  FMNMX.FTZ R12, R11, R7, !PT ;  /* 0x000000070b0c7209 */ /* 0x000fc40007810000 */
[----:B------:R-:W-:Y:S02]  /*3b10*/  ISETP.GT.AND P4, PT, R0, 0x9, PT ;  /* 0x000000090000780c */ /* 0x000fe40003f84270 */
[----:B------:R-:W-:Y:S02]  /*3b20*/  FSEL R13, R158, -INF , P3 ;  /* 0xff8000009e0d7808 */ /* 0x000fe40001800000 */
[----:B------:R-:W-:Y:S02]  /*3b30*/  FMNMX.FTZ R12, R155, R12, !PT ;  /* 0x0000000c9b0c7209 */ /* 0x000fe40007810000 */
[----:B------:R-:W-:Y:S02]  /*3b40*/  ISETP.GT.AND P3, PT, R0, 0x10, PT ;  /* 0x000000100000780c */ /* 0x000fe40003f64270 */
[----:B------:R-:W-:Y:S02]  /*3b50*/  FSEL R159, R159, -INF , P4 ;  /* 0xff8000009f9f7808 */ /* 0x000fe40002000000 */
[----:B------:R-:W-:-:S02]  /*3b60*/  FMNMX.FTZ R12, R13, R12, !PT ;  /* 0x0000000c0d0c7209 */ /* 0x000fc40007810000 */
[----:B------:R-:W-:Y:S02]  /*3b70*/  ISETP.GT.AND P4, PT, R0, 0x11, PT ;  /* 0x000000110000780c */ /* 0x000fe40003f84270 */
[----:B-1----:R-:W-:Y:S02]  /*3b80*/  FSEL R3, R162, -INF , P3 ;  /* 0xff800000a2037808 */ /* 0x002fe40001800000 */
[----:B------:R-:W-:Y:S02]  /*3b90*/  FMNMX.FTZ R12, R159, R12, !PT ;  /* 0x0000000c9f0c7209 */ /* 0x000fe40007810000 */
        /* <DEDUP_REMOVED lines=54> */
[----:B------:R-:W-:Y:S02]  /*3f00*/  FSEL R199, R199, -INF , P4 ;  /* 0xff800000c7c77808 */ /* 0x000fe40002000000 */
[----:B------:R-:W-:Y:S02]  /*3f10*/  FMNMX.FTZ R0, R198, R9, !PT ;  /* 0x00000009c6007209 */ /* 0x000fe40007810000 */
[----:B------:R-:W-:-:S02]  /*3f20*/  ISETP.GT.AND P3, PT, R21, RZ, PT ;  /* 0x000000ff1500720c */ /* 0x000fc40003f64270 */
[----:B------:R-:W-:Y:S02]  /*3f30*/  FMNMX.FTZ R12, R199, R0, !PT ;  /* 0x00000000c70c7209 */ /* 0x000fe40007810000 */
[----:B------:R-:W-:Y:S02]  /*3f40*/  ISETP.GT.AND P4, PT, R21, 0x1, PT ;  /* 0x000000011500780c */ /* 0x000fe40003f84270 */
[----:B------:R-:W-:Y:S01]  /*3f50*/  FSEL R156, R156, -INF , P5 ;  /* 0xff8000009c9c7808 */ /* 0x000fe20002800000 */
[----:B------:R-:W1:Y:S01]  /*3f60*/  SHFL.BFLY PT, R9, R12, 0x2, 0x1f ;  /* 0x0c401f000c097f89 */ /* 0x000e6200000e0000 */
[----:B------:R-:W-:Y:S02]  /*3f70*/  FSEL R153, R153, -INF , P4 ;  /* 0xff80000099997808 */ /* 0x000fe40002000000 */
[----:B------:R-:W-:-:S04]  /*3f80*/  ISETP.GT.AND P5, PT, R21, 0x10, PT ;  /* 0x000000101500780c */ /* 0x000fc80003fa4270 */
[----:B------:R-:W-:Y:S02]  /*3f90*/  FSEL R160, R160, -INF , P5 ;  /* 0xff800000a0a07808 */ /* 0x000fe40002800000 */
[----:B------:R-:W-:-:S04]  /*3fa0*/  ISETP.GT.AND P5, PT, R21, 0x18, PT ;  /* 0x000000181500780c */ /* 0x000fc80003fa4270 */
[----:B------:R-:W-:Y:S02]  /*3fb0*/  FSEL R164, R164, -INF , P5 ;  /* 0xff800000a4a47808 */ /* 0x000fe40002800000 */
[----:B------:R-:W-:-:S04]  /*3fc0*/  ISETP.GT.AND P5, PT, R21, 0x20, PT ;  /* 0x000000201500780c */ /* 0x000fc80003fa4270 */
[----:B------:R-:W-:Y:S02]  /*3fd0*/  FSEL R168, R168, -INF , P5 ;  /* 0xff800000a8a87808 */ /* 0x000fe40002800000 */
[C---:B------:R-:W-:Y:S02]  /*3fe0*/  ISETP.GT.AND P5, PT, R21.reuse, 0x28, PT ;  /* 0x000000281500780c */ /* 0x040fe40003fa4270 */
[----:B-1----:R-:W-:Y:S02]  /*3ff0*/  FMNMX.FTZ R14, R12, R9, !PT ;  /* 0x000000090c0e7209 */ /* 0x002fe40007810000 */
[----:B------:R-:W-:Y:S02]  /*4000*/  FSEL R172, R172, -INF , P5 ;  /* 0xff800000acac7808 */ /* 0x000fe40002800000 */
[----:B------:R-:W-:Y:S01]  /*4010*/  ISETP.GT.AND P5, PT, R21, 0x30, PT ;  /* 0x000000301500780c */ /* 0x000fe20003fa4270 */
[----:B------:R-:W1:Y:S03]  /*4020*/  SHFL.BFLY PT, R9, R14, 0x1, 0x1f ;  /* 0x0c201f000e097f89 */ /* 0x000e6600000e0000 */
[----:B------:R-:W-:-:S02]  /*4030*/  FSEL R176, R176, -INF , P5 ;  /* 0xff800000b0b07808 */ /* 0x000fc40002800000 */
[----:B------:R-:W-:-:S04]  /*4040*/  ISETP.GT.AND P5, PT, R21, 0x38, PT ;  /* 0x000000381500780c */ /* 0x000fc80003fa4270 */
[----:B------:R-:W-:Y:S02]  /*4050*/  FSEL R180, R180, -INF , P5 ;  /* 0xff800000b4b47808 */ /* 0x000fe40002800000 */
[----:B------:R-:W-:-:S04]  /*4060*/  ISETP.GT.AND P5, PT, R21, 0x40, PT ;  /* 0x000000401500780c */ /* 0x000fc80003fa4270 */
[----:B------:R-:W-:Y:S02]  /*4070*/  FSEL R184, R184, -INF , P5 ;  /* 0xff800000b8b87808 */ /* 0x000fe40002800000 */
[----:B------:R-:W-:-:S04]  /*4080*/  ISETP.GT.AND P5, PT, R21, 0x48, PT ;  /* 0x000000481500780c */ /* 0x000fc80003fa4270 */
[----:B------:R-:W-:Y:S02]  /*4090*/  FSEL R188, R188, -INF , P5 ;  /* 0xff800000bcbc7808 */ /* 0x000fe40002800000 */
[----:B------:R-:W-:Y:S02]  /*40a0*/  ISETP.GT.AND P5, PT, R21, 0x50, PT ;  /* 0x000000501500780c */ /* 0x000fe40003fa4270 */
[----:B-1----:R-:W-:Y:S02]  /*40b0*/  FMNMX.FTZ R0, R14, R9, !PT ;  /* 0x000000090e007209 */ /* 0x002fe40007810000 */
[----:B------:R-:W-:Y:S02]  /*40c0*/  FSEL R9, R152, -INF , P3 ;  /* 0xff80000098097808 */ /* 0x000fe40001800000 */
[C---:B------:R-:W-:Y:S01]  /*40d0*/  FSETP.NEU.FTZ.AND P4, PT, R0.reuse, -INF , PT ;  /* 0xff8000000000780b */ /* 0x040fe20003f9d000 */
[----:B------:R-:W-:Y:S01]  /*40e0*/  FMUL.FTZ R12, R0, UR10 ;  /* 0x0000000a000c7c20 */ /* 0x000fe20008410000 */
[----:B------:R-:W-:-:S02]  /*40f0*/  FMNMX.FTZ R10, R9, R8, !PT ;  /* 0x00000008090a7209 */ /* 0x000fc40007810000 */
[----:B------:R-:W-:Y:S02]  /*4100*/  ISETP.GT.AND P3, PT, R21, 0x9, PT ;  /* 0x000000091500780c */ /* 0x000fe40003f64270 */
[----:B------:R-:W-:Y:S02]  /*4110*/  FMNMX.FTZ R15, R153, R10, !PT ;  /* 0x0000000a990f7209 */ /* 0x000fe40007810000 */
[----:B------:R-:W-:Y:S02]  /*4120*/  FSEL R10, R12, RZ, P4 ;  /* 0x000000ff0c0a7208 */ /* 0x000fe40002000000 */
[----:B------:R-:W-:Y:S02]  /*4130*/  FSEL R157, R157, -INF , P3 ;  /* 0xff8000009d9d7808 */ /* 0x000fe40001800000 */
        /* <DEDUP_REMOVED lines=15> */
[----:B------:R1:W-:Y:S01]  /*4230*/  MUFU.EX2 R12, R20 ;  /* 0x00000014000c7308 */ /* 0x0003e20000000800 */
[----:B------:R-:W-:Y:S01]  /*4240*/  FMNMX.FTZ R14, R164, R15, !PT ;  /* 0x0000000fa40e7209 */ /* 0x000fe20007810000 */
[--C-:B------:R-:W-:Y:S01]  /*4250*/  FFMA.FTZ R15, R170, UR10, -R10.reuse ;  /* 0x0000000aaa0f7c23 */ /* 0x100fe2000801080a */
[----:B------:R-:W-:Y:S01]  /*4260*/  ISETP.GT.AND P3, PT, R21, 0x21, PT ;  /* 0x000000211500780c */ /* 0x000fe20003f64270 */
[--C-:B------:R-:W-:Y:S01]  /*4270*/  FFMA.FTZ R11, R11, UR10, -R10.reuse ;  /* 0x0000000a0b0b7c23 */ /* 0x100fe2000801080a */
[----:B------:R-:W-:Y:S01]  /*4280*/  FMNMX.FTZ R13, R165, R14, !PT ;  /* 0x0000000ea50d7209 */ /* 0x000fe20007810000 */
[----:B------:R-:W-:Y:S01]  /*4290*/  FFMA.FTZ R195, R195, UR10, -R10 ;  /* 0x0000000ac3c37c23 */ /* 0x000fe2000801080a */
[----:B------:R-:W-:Y:S01]  /*42a0*/  FSEL R169, R169, -INF , P3 ;  /* 0xff800000a9a97808 */ /* 0x000fe20001800000 */
[----:B------:R-:W-:Y:S01]  /*42b0*/  MUFU.EX2 R155, R155 ;  /* 0x0000009b009b7308 */ /* 0x000fe20000000800 */
[----:B------:R-:W-:-:S02]  /*42c0*/  FMNMX.FTZ R14, R168, R13, !PT ;  /* 0x0000000da80e7209 */ /* 0x000fc40007810000 */
[----:B------:R-:W-:Y:S02]  /*42d0*/  ISETP.GT.AND P3, PT, R21, 0x29, PT ;  /* 0x000000291500780c */ /* 0x000fe40003f64270 */
[----:B------:R-:W-:Y:S02]  /*42e0*/  FMNMX.FTZ R13, R169, R14, !PT ;  /* 0x0000000ea90d7209 */ /* 0x000fe40007810000 */
[----:B------:R-:W-:Y:S01]  /*42f0*/  FSEL R173, R173, -INF , P3 ;  /* 0xff800000adad7808 */ /* 0x000fe20001800000 */
[----:B------:R2:W-:Y:S01]  /*4300*/  MUFU.EX2 R14, R159 ;  /* 0x0000009f000e7308 */ /* 0x0005e20000000800 */
[----:B-1----:R-:W-:Y:S01]  /*4310*/  FMNMX.FTZ R20, R172, R13, !PT ;  /* 0x0000000dac147209 */ /* 0x002fe20007810000 */
[----:B------:R-:W-:Y:S01]  /*4320*/  FFMA.FTZ R13, R3, UR10, -R10 ;  /* 0x0000000a030d7c23 */ /* 0x000fe2000801080a */
[----:B------:R-:W-:Y:S02]  /*4330*/  ISETP.GT.AND P3, PT, R21, 0x31, PT ;  /* 0x000000311500780c */ /* 0x000fe40003f64270 */
[----:B------:R-:W-:-:S02]  /*4340*/  FMNMX.FTZ R3, R173, R20, !PT ;  /* 0x00000014ad037209 */ /* 0x000fc40007810000 */
[----:B------:R-:W-:Y:S01]  /*4350*/  FSEL R177, R177, -INF , P3 ;  /* 0xff800000b1b17808 */ /* 0x000fe20001800000 */
[----:B------:R-:W-:Y:S01]  /*4360*/  MUFU.EX2 R11, R11 ;  /* 0x0000000b000b7308 */ /* 0x000fe20000000800 */
[----:B------:R-:W-:Y:S01]  /*4370*/  FMNMX.FTZ R20, R176, R3, !PT ;  /* 0x00000003b0147209 */ /* 0x000fe20007810000 */
[--C-:B--2---:R-:W-:Y:S01]  /*4380*/  FFMA.FTZ R159, R166, UR10, -R10.reuse ;  /* 0x0000000aa69f7c23 */ /* 0x104fe2000801080a */
[----:B------:R-:W-:Y:S01]  /*4390*/  ISETP.GT.AND P3, PT, R21, 0x39, PT ;  /* 0x000000391500780c */ /* 0x000fe20003f64270 */
[--C-:B------:R-:W-:Y:S01]  /*43a0*/  FFMA.FTZ R166, R183, UR10, -R10.reuse ;  /* 0x0000000ab7a67c23 */ /* 0x100fe2000801080a */
[----:B------:R-:W-:Y:S01]  /*43b0*/  FMNMX.FTZ R3, R177, R20, !PT ;  /* 0x00000014b1037209 */ /* 0x000fe20007810000 */
[----:B------:R-:W-:Y:S01]  /*43c0*/  FFMA.FTZ R183, R199, UR10, -R10 ;  /* 0x0000000ac7b77c23 */ /* 0x000fe2000801080a */
[----:B------:R-:W-:Y:S01]  /*43d0*/  FSEL R181, R181, -INF , P3 ;  /* 0xff800000b5b57808 */ /* 0x000fe20001800000 */
[----:B------:R1:W-:Y:S01]  /*43e0*/  MUFU.EX2 R20, R163 ;  /* 0x000000a300147308 */ /* 0x0003e20000000800 */
[----:B------:R-:W-:-:S02]  /*43f0*/  FMNMX.FTZ R152, R180, R3, !PT ;  /* 0x00000003b4987209 */ /* 0x000fc40007810000 */
[----:B------:R-:W-:Y:S02]  /*4400*/  ISETP.GT.AND P3, PT, R21, 0x41, PT ;  /* 0x000000411500780c */ /* 0x000fe40003f64270 */
[----:B------:R-:W-:Y:S02]  /*4410*/  FMNMX.FTZ R3, R181, R152, !PT ;  /* 0x00000098b5037209 */ /* 0x000fe40007810000 */
[----:B------:R-:W-:Y:S01]  /*4420*/  FSEL R185, R185, -INF , P3 ;  /* 0xff800000b9b97808 */ /* 0x000fe20001800000 */
[----:B------:R-:W-:Y:S01]  /*4430*/  MUFU.EX2 R13, R13 ;  /* 0x0000000d000d7308 */ /* 0x000fe20000000800 */
[----:B------:R-:W-:Y:S01]  /*4440*/  FMNMX.FTZ R152, R184, R3, !PT ;  /* 0x00000003b8987209 */ /* 0x000fe20007810000 */
[--C-:B-1----:R-:W-:Y:S01]  /*4450*/  FFMA.FTZ R163, R174, UR10, -R10.reuse ;  /* 0x0000000aaea37c23 */ /* 0x102fe2000801080a */
[----:B------:R-:W-:Y:S01]  /*4460*/  ISETP.GT.AND P3, PT, R21, 0x49, PT ;  /* 0x000000491500780c */ /* 0x000fe20003f64270 */
[----:B------:R-:W-:Y:S01]  /*4470*/  FFMA.FTZ R174, R190, UR10, -R10 ;  /* 0x0000000abeae7c23 */ /* 0x000fe2000801080a */
[----:B------:R-:W-:-:S02]  /*4480*/  FMNMX.FTZ R3, R185, R152, !PT ;  /* 0x00000098b9037209 */ /* 0x000fc40007810000 */
[----:B------:R-:W-:Y:S01]  /*4490*/  FSEL R189, R189, -INF , P3 ;  /* 0xff800000bdbd7808 */ /* 0x000fe20001800000 */
[----:B------:R1:W-:Y:S01]  /*44a0*/  MUFU.EX2 R152, R167 ;  /* 0x000000a700987308 */ /* 0x0003e20000000800 */
[----:B------:R-:W-:Y:S02]  /*44b0*/  FMNMX.FTZ R154, R188, R3, !PT ;  /* 0x00000003bc9a7209 */ /* 0x000fe40007810000 */
[----:B------:R-:W-:Y:S02]  /*44c0*/  ISETP.GT.AND P3, PT, R21, 0x51, PT ;  /* 0x000000511500780c */ /* 0x000fe40003f64270 */
[----:B------:R-:W-:Y:S02]  /*44d0*/  FSEL R192, R192, -INF , P5 ;  /* 0xff800000c0c07808 */ /* 0x000fe40002800000 */
[----:B------:R-:W-:Y:S01]  /*44e0*/  FMNMX.FTZ R3, R189, R154, !PT ;  /* 0x0000009abd037209 */ /* 0x000fe20007810000 */
[----:B------:R-:W-:Y:S01]  /*44f0*/  MUFU.EX2 R159, R159 ;  /* 0x0000009f009f7308 */ /* 0x000fe20000000800 */
[----:B------:R-:W-:Y:S01]  /*4500*/  ISETP.GT.AND P5, PT, R21, 0x58, PT ;  /* 0x000000581500780c */ /* 0x000fe20003fa4270 */
[----:B-1----:R-:W-:Y:S01]  /*4510*/  FFMA.FTZ R167, R182, UR10, -R10 ;  /* 0x0000000ab6a77c23 */ /* 0x002fe2000801080a */
[----:B------:R-:W-:-:S02]  /*4520*/  FSEL R193, R193, -INF , P3 ;  /* 0xff800000c1c17808 */ /* 0x000fc40001800000 */
[----:B------:R-:W-:Y:S02]  /*4530*/  FMNMX.FTZ R154, R192, R3, !PT ;  /* 0x00000003c09a7209 */ /* 0x000fe40007810000 */
[----:B------:R-:W-:Y:S01]  /*4540*/  ISETP.GT.AND P3, PT, R21, 0x59, PT ;  /* 0x000000591500780c */ /* 0x000fe20003f64270 */
[--C-:B------:R-:W-:Y:S01]  /*4550*/  FFMA.FTZ R21, R178, UR10, -R10.reuse ;  /* 0x0000000ab2157c23 */ /* 0x100fe2000801080a */
[----:B------:R-:W-:Y:S01]  /*4560*/  FSEL R196, R196, -INF , P5 ;  /* 0xff800000c4c47808 */ /* 0x000fe20002800000 */
[----:B------:R-:W-:Y:S01]  /*4570*/  FFMA.FTZ R178, R194, UR10, -R10 ;  /* 0x0000000ac2b27c23 */ /* 0x000fe2000801080a */
[----:B------:R-:W-:Y:S01]  /*4580*/  FMNMX.FTZ R3, R193, R154, !PT ;  /* 0x0000009ac1037209 */ /* 0x000fe20007810000 */
[----:B------:R-:W-:Y:S01]  /*4590*/  MUFU.EX2 R15, R15 ;  /* 0x0000000f000f7308 */ /* 0x000fe20000000800 */
[----:B------:R-:W-:Y:S02]  /*45a0*/  FSEL R197, R197, -INF , P3 ;  /* 0xff800000c5c57808 */ /* 0x000fe40001800000 */
[----:B------:R-:W-:-:S04]  /*45b0*/  FMNMX.FTZ R158, R196, R3, !PT ;  /* 0x00000003c49e7209 */ /* 0x000fc80007810000 */
[----:B------:R-:W-:Y:S01]  /*45c0*/  FMNMX.FTZ R3, R197, R158, !PT ;  /* 0x0000009ec5037209 */ /* 0x000fe20007810000 */
[----:B------:R1:W-:Y:S01]  /*45d0*/  MUFU.EX2 R154, R171 ;  /* 0x000000ab009a7308 */ /* 0x0003e20000000800 */
[--C-:B------:R-:W-:Y:S01]  /*45e0*/  FFMA.FTZ R158, R175, UR10, -R10.reuse ;  /* 0x0000000aaf9e7c23 */ /* 0x100fe2000801080a */
[--C-:B------:R-:W-:Y:S02]  /*45f0*/  FFMA.FTZ R175, R191, UR10, -R10.reuse ;  /* 0x0000000abfaf7c23 */ /* 0x100fe4000801080a */
[----:B------:R-:W2:Y:S04]  /*4600*/  SHFL.BFLY PT, R170, R3, 0x2, 0x1f ;  /* 0x0c401f0003aa7f89 */ /* 0x000ea800000e0000 */
[----:B------:R-:W-:Y:S01]  /*4610*/  MUFU.EX2 R163, R163 ;  /* 0x000000a300a37308 */ /* 0x000fe20000000800 */
[----:B-1----:R-:W-:-:S07]  /*4620*/  FFMA.FTZ R171, R187, UR10, -R10 ;  /* 0x0000000abbab7c23 */ /* 0x002fce000801080a */
[----:B------:R-:W-:Y:S08]  /*4630*/  MUFU.EX2 R158, R158 ;  /* 0x0000009e009e7308 */ /* 0x000ff00000000800 */
[----:B------:R-:W-:Y:S01]  /*4640*/  MUFU.EX2 R21, R21 ;  /* 0x0000001500157308 */ /* 0x000fe20000000800 */
[----:B--2---:R-:W-:Y:S01]  /*4650*/  FMNMX.FTZ R179, R3, R170, !PT ;  /* 0x000000aa03b37209 */ /* 0x004fe20007810000 */
[----:B------:R-:W-:-:S06]  /*4660*/  FFMA.FTZ R170, R186, UR10, -R10 ;  /* 0x0000000abaaa7c23 */ /* 0x000fcc000801080a */
[----:B------:R-:W-:Y:S01]  /*4670*/  MUFU.EX2 R162, R162 ;  /* 0x000000a200a27308 */ /* 0x000fe20000000800 */
[----:B------:R-:W1:Y:S07]  /*4680*/  SHFL.BFLY PT, R182, R179, 0x1, 0x1f ;  /* 0x0c201f00b3b67f89 */ /* 0x000e6e00000e0000 */
[----:B------:R-:W-:Y:S08]  /*4690*/  MUFU.EX2 R167, R167 ;  /* 0x000000a700a77308 */ /* 0x000ff00000000800 */
[----:B------:R-:W-:Y:S08]  /*46a0*/  MUFU.EX2 R166, R166 ;  /* 0x000000a600a67308 */ /* 0x000ff00000000800 */
[----:B------:R-:W-:Y:S01]  /*46b0*/  MUFU.EX2 R170, R170 ;  /* 0x000000aa00aa7308 */ /* 0x000fe20000000800 */
[----:B-1----:R-:W-:Y:S01]  /*46c0*/  FMNMX.FTZ R3, R179, R182, !PT ;  /* 0x000000b6b3037209 */ /* 0x002fe20007810000 */
[----:B------:R-:W-:Y:S01]  /*46d0*/  FFMA.FTZ R182, R198, UR10, -R10 ;  /* 0x0000000ac6b67c23 */ /* 0x000fe2000801080a */
[----:B------:R-:W-:-:S02]  /*46e0*/  FSEL R10, R0, RZ, P4 ;  /* 0x000000ff000a7208 */ /* 0x000fc40002000000 */
[C---:B------:R-:W-:Y:S01]  /*46f0*/  FSETP.NEU.FTZ.AND P3, PT, R3.reuse, -INF , PT ;  /* 0xff8000000300780b */ /* 0x040fe20003f7d000 */
[----:B------:R-:W-:Y:S02]  /*4700*/  FMUL.FTZ R190, R3, UR10 ;  /* 0x0000000a03be7c20 */ /* 0x000fe40008410000 */
[----:B------:R-:W-:Y:S01]  /*4710*/  FADD.FTZ R10, -R10, R7 ;  /* 0x000000070a0a7221 */ /* 0x000fe20000010100 */
[----:B------:R1:W-:Y:S02]  /*4720*/  MUFU.EX2 R179, R195 ;  /* 0x000000c300b37308 */ /* 0x0003e40000000800 */
[----:B------:R-:W-:Y:S01]  /*4730*/  FSEL R190, R190, RZ, P3 ;  /* 0x000000ffbebe7208 */ /* 0x000fe20001800000 */
[----:B------:R-:W-:-:S04]  /*4740*/  FMUL.FTZ R10, R10, UR10 ;  /* 0x0000000a0a0a7c20 */ /* 0x000fc80008410000 */
[--C-:B------:R-:W-:Y:S01]  /*4750*/  FFMA.FTZ R187, R9, UR10, -R190.reuse ;  /* 0x0000000a09bb7c23 */ /* 0x100fe200080108be */
[----:B------:R-:W-:Y:S01]  /*4760*/  FSEL R9, R3, RZ, P3 ;  /* 0x000000ff03097208 */ /* 0x000fe20001800000 */
[----:B------:R-:W2:Y:S01]  /*4770*/  MUFU.EX2 R10, R10 ;  /* 0x0000000a000a7308 */ /* 0x000ea20000000800 */
[--C-:B------:R-:W-:Y:S01]  /*4780*/  FFMA.FTZ R186, R153, UR10, -R190.reuse ;  /* 0x0000000a99ba7c23 */ /* 0x100fe200080108be */
[--C-:B------:R-:W-:Y:S01]  /*4790*/  FFMA.FTZ R156, R156, UR10, -R190.reuse ;  /* 0x0000000a9c9c7c23 */ /* 0x100fe200080108be */
[----:B------:R-:W-:Y:S01]  /*47a0*/  FFMA.FTZ R191, R157, UR10, -R190 ;  /* 0x0000000a9dbf7c23 */ /* 0x000fe200080108be */
[----:B------:R-:W-:Y:S01]  /*47b0*/  FADD.FTZ R9, -R9, R8 ;  /* 0x0000000809097221 */ /* 0x000fe20000010100 */
[--C-:B------:R-:W-:Y:S01]  /*47c0*/  FFMA.FTZ R160, R160, UR10, -R190.reuse ;  /* 0x0000000aa0a07c23 */ /* 0x100fe200080108be */
[--C-:B-1----:R-:W-:Y:S01]  /*47d0*/  FFMA.FTZ R195, R161, UR10, -R190.reuse ;  /* 0x0000000aa1c37c23 */ /* 0x102fe200080108be */
[--C-:B------:R-:W-:Y:S01]  /*47e0*/  FFMA.FTZ R164, R164, UR10, -R190.reuse ;  /* 0x0000000aa4a47c23 */ /* 0x100fe200080108be */
[----:B------:R-:W-:Y:S01]  /*47f0*/  FMUL.FTZ R8, R9, UR10 ;  /* 0x0000000a09087c20 */ /* 0x000fe20008410000 */
        /* <DEDUP_REMOVED lines=8> */
[----:B------:R-:W1:Y:S01]  /*4880*/  MUFU.EX2 R8, R8 ;  /* 0x0000000800087308 */ /* 0x000e620000000800 */
[----:B--2---:R-:W-:Y:S01]  /*4890*/  FFMA.FTZ R9, R10, R4, R11 ;  /* 0x000000040a097223 */ /* 0x004fe2000001000b */
[--C-:B------:R-:W-:Y:S01]  /*48a0*/  FFMA.FTZ R176, R176, UR10, -R190.reuse ;  /* 0x0000000ab0b07c23 */ /* 0x100fe200080108be */
[--C-:B------:R-:W-:Y:S01]  /*48b0*/  FFMA.FTZ R192, R192, UR10, -R190.reuse ;  /* 0x0000000ac0c07c23 */ /* 0x100fe200080108be */
[--C-:B------:R-:W-:Y:S01]  /*48c0*/  FFMA.FTZ R193, R193, UR10, -R190.reuse ;  /* 0x0000000ac1c17c23 */ /* 0x100fe200080108be */
[----:B------:R-:W-:Y:S01]  /*48d0*/  FADD.FTZ R4, R12, R9 ;  /* 0x000000090c047221 */ /* 0x000fe20000010000 */
[----:B------:R-:W-:Y:S01]  /*48e0*/  FFMA.FTZ R196, R196, UR10, -R190 ;  /* 0x0000000ac4c47c23 */ /* 0x000fe200080108be */
[----:B------:R-:W-:Y:S01]  /*48f0*/  F2FP.F16.F32.PACK_AB R165, R162, R21 ;  /* 0x00000015a2a5723e */ /* 0x000fe200000000ff */
[----:B------:R-:W2:Y:S01]  /*4900*/  MUFU.EX2 R186, R186 ;  /* 0x000000ba00ba7308 */ /* 0x000ea20000000800 */
[----:B------:R-:W-:Y:S01]  /*4910*/  FADD.FTZ R9, R155, R4 ;  /* 0x000000049b097221 */ /* 0x000fe20000010000 */
[----:B------:R-:W-:Y:S01]  /*4920*/  F2FP.F16.F32.PACK_AB R155, R14, R155 ;  /* 0x0000009b0e9b723e */ /* 0x000fe200000000ff */
[-C--:B------:R-:W-:Y:S01]  /*4930*/  FMUL.FTZ R26, R26, R10.reuse ;  /* 0x0000000a1a1a7220 */ /* 0x080fe20000410000 */
[-C--:B------:R-:W-:Y:S01]  /*4940*/  FMUL.FTZ R27, R27, R10.reuse ;  /* 0x0000000a1b1b7220 */ /* 0x080fe20000410000 */
[----:B------:R-:W-:Y:S01]  /*4950*/  FADD.FTZ R4, R14, R9 ;  /* 0x000000090e047221 */ /* 0x000fe20000010000 */
[-C--:B------:R-:W-:Y:S01]  /*4960*/  FMUL.FTZ R30, R30, R10.reuse ;  /* 0x0000000a1e1e7220 */ /* 0x080fe20000410000 */
[-C--:B------:R-:W-:Y:S01]  /*4970*/  FMUL.FTZ R31, R31, R10.reuse ;  /* 0x0000000a1f1f7220 */ /* 0x080fe20000410000 */
[----:B------:R-:W3:Y:S01]  /*4980*/  MUFU.EX2 R156, R156 ;  /* 0x0000009c009c7308 */ /* 0x000ee20000000800 */
[----:B-1----:R-:W-:Y:S01]  /*4990*/  FFMA.FTZ R9, R8, R5, R187 ;  /* 0x0000000508097223 */ /* 0x002fe200000100bb */
[----:B------:R-:W-:Y:S01]  /*49a0*/  FADD.FTZ R157, R13, R4 ;  /* 0x000000040d9d7221 */ /* 0x000fe20000010000 */
[----:B------:R-:W-:Y:S01]  /*49b0*/  FFMA.FTZ R5, R180, UR10, -R190 ;  /* 0x0000000ab4057c23 */ /* 0x000fe200080108be */
[-C--:B------:R-:W-:Y:S01]  /*49c0*/  FMUL.FTZ R34, R34, R10.reuse ;  /* 0x0000000a22227220 */ /* 0x080fe20000410000 */
[-C--:B------:R-:W-:Y:S01]  /*49d0*/  FMUL.FTZ R35, R35, R10.reuse ;  /* 0x0000000a23237220 */ /* 0x080fe20000410000 */
[----:B------:R-:W-:Y:S01]  /*49e0*/  FADD.FTZ R180, R20, R157 ;  /* 0x0000009d14b47221 */ /* 0x000fe20000010000 */
[----:B------:R-:W-:Y:S01]  /*49f0*/  FMUL.FTZ R38, R38, R10 ;  /* 0x0000000a26267220 */ /* 0x000fe20000410000 */
[----:B------:R-:W1:Y:S01]  /*4a00*/  MUFU.EX2 R191, R191 ;  /* 0x000000bf00bf7308 */ /* 0x000e620000000800 */
[----:B--2---:R-:W-:Y:S01]  /*4a10*/  FADD.FTZ R153, R186, R9 ;  /* 0x00000009ba997221 */ /* 0x004fe20000010000 */
[----:B------:R-:W-:Y:S01]  /*4a20*/  FADD.FTZ R157, R159, R180 ;  /* 0x000000b49f9d7221 */ /* 0x000fe20000010000 */
[----:B------:R-:W-:Y:S01]  /*4a30*/  IADD3 R9, -R202, 0xb, RZ ;  /* 0x0000000bca097810 */ /* 0x000fe20007ffe1ff */
[--C-:B------:R-:W-:Y:S01]  /*4a40*/  FFMA.FTZ R180, R181, UR10, -R190.reuse ;  /* 0x0000000ab5b47c23 */ /* 0x100fe200080108be */
[--C-:B------:R-:W-:Y:S01]  /*4a50*/  FFMA.FTZ R181, R184, UR10, -R190.reuse ;  /* 0x0000000ab8b57c23 */ /* 0x100fe200080108be */
[----:B------:R-:W-:Y:S01]  /*4a60*/  FADD.FTZ R198, R152, R157 ;  /* 0x0000009d98c67221 */ /* 0x000fe20000010000 */
[----:B------:R-:W-:Y:S01]  /*4a70*/  FFMA.FTZ R184, R185, UR10, -R190 ;  /* 0x0000000ab9b87c23 */ /* 0x000fe200080108be */
[----:B------:R-:W2:Y:S01]  /*4a80*/  MUFU.EX2 R160, R160 ;  /* 0x000000a000a07308 */ /* 0x000ea20000000800 */
[----:B---3--:R-:W-:Y:S01]  /*4a90*/  FADD.FTZ R4, R156, R153 ;  /* 0x000000999c047221 */ /* 0x008fe20000010000 */
[----:B------:R-:W-:Y:S01]  /*4aa0*/  FADD.FTZ R157, R15, R198 ;  /* 0x000000c60f9d7221 */ /* 0x000fe20000010000 */
[--C-:B------:R-:W-:Y:S01]  /*4ab0*/  FFMA.FTZ R185, R188, UR10, -R190.reuse ;  /* 0x0000000abcb97c23 */ /* 0x100fe200080108be */
[--C-:B------:R-:W-:Y:S01]  /*4ac0*/  FFMA.FTZ R188, R189, UR10, -R190.reuse ;  /* 0x0000000abdbc7c23 */ /* 0x100fe200080108be */
[----:B------:R-:W-:Y:S01]  /*4ad0*/  FFMA.FTZ R190, R197, UR10, -R190 ;  /* 0x0000000ac5be7c23 */ /* 0x000fe200080108be */
[----:B------:R-:W-:Y:S01]  /*4ae0*/  FADD.FTZ R198, R154, R157 ;  /* 0x0000009d9ac67221 */ /* 0x000fe20000010000 */
[----:B------:R-:W-:Y:S01]  /*4af0*/  F2FP.F16.F32.PACK_AB R159, R152, R159 ;  /* 0x0000009f989f723e */ /* 0x000fe200000000ff */
[----:B------:R-:W3:Y:S01]  /*4b00*/  MUFU.EX2 R195, R195 ;  /* 0x000000c300c37308 */ /* 0x000ee20000000800 */
[----:B-1----:R-:W-:Y:S01]  /*4b10*/  FADD.FTZ R153, R191, R4 ;  /* 0x00000004bf997221 */ /* 0x002fe20000010000 */
[----:B------:R-:W-:-:S02]  /*4b20*/  @!P2 VIADD R4, R177, 0x22840 ;  /* 0x00022840b104a836 */ /* 0x000fc40000000000 */
[----:B------:R-:W-:Y:S01]  /*4b30*/  FADD.FTZ R157, R163, R198 ;  /* 0x000000c6a39d7221 */ /* 0x000fe20000010000 */
[----:B------:R-:W-:Y:S01]  /*4b40*/  F2FP.F16.F32.PACK_AB R163, R158, R163 ;  /* 0x000000a39ea3723e */ /* 0x000fe200000000ff */
[-C--:B------:R-:W-:Y:S01]  /*4b50*/  FMUL.FTZ R39, R39, R10.reuse ;  /* 0x0000000a27277220 */ /* 0x080fe20000410000 */
[----:B------:R-:W-:Y:S01]  /*4b60*/  F2FP.F16.F32.PACK_AB R152, R186, R187 ;  /* 0x000000bbba98723e */ /* 0x000fe200000000ff */
[-C--:B------:R-:W-:Y:S01]  /*4b70*/  FMUL.FTZ R42, R42, R10.reuse ;  /* 0x0000000a2a2a7220 */ /* 0x080fe20000410000 */
[----:B------:R-:W1:Y:S01]  /*4b80*/  MUFU.EX2 R164, R164 ;  /* 0x000000a400a47308 */ /* 0x000e620000000800 */
[----:B--2---:R-:W-:Y:S01]  /*4b90*/  FADD.FTZ R194, R160, R153 ;  /* 0x00000099a0c27221 */ /* 0x004fe20000010000 */
[----:B------:R-:W-:Y:S01]  /*4ba0*/  @!P2 PRMT R4, RZ, 0x654, R4 ;  /* 0x00000654ff04a816 */ /* 0x000fe20000000004 */
[----:B------:R2:W-:Y:S06]  /*4bb0*/  BAR.ARV R9, 0x100 ;  /* 0x000400090000751d */ /* 0x0005ec0000002000 */
[----:B------:R-:W4:Y:S01]  /*4bc0*/  MUFU.EX2 R199, R199 ;  /* 0x000000c700c77308 */ /* 0x000f220000000800 */
[----:B---3--:R-:W-:Y:S01]  /*4bd0*/  FADD.FTZ R153, R195, R194 ;  /* 0x000000c2c3997221 */ /* 0x008fe20000010000 */
[----:B------:R3:W-:Y:S01]  /*4be0*/  @!P2 SYNCS.ARRIVE.TRANS64.RED.A1T0 RZ, [R4+URZ], RZ ;  /* 0x000000ff04ffa9a7 */ /* 0x0007e2000810043f */
        /* <DEDUP_REMOVED lines=39> */
[----:B------:R-:W-:Y:S01]  /*4e60*/  FADD.FTZ R153, R167, R194 ;  /* 0x000000c2a7997221 */ /* 0x000fe20000010000 */
[----:B------:R-:W-:Y:S01]  /*4e70*/  F2FP.F16.F32.PACK_AB R167, R166, R167 ;  /* 0x000000a7a6a7723e */ /* 0x000fe200000000ff */
[-C--:B------:R-:W-:Y:S01]  /*4e80*/  FMUL.FTZ R94, R94, R10.reuse ;  /* 0x0000000a5e5e7220 */ /* 0x080fe20000410000 */
[----:B------:R-:W-:Y:S01]  /*4e90*/  FMUL.FTZ R95, R95, R10 ;  /* 0x0000000a5f5f7220 */ /* 0x000fe20000410000 */
[----:B------:R-:W-:Y:S01]  /*4ea0*/  FADD.FTZ R161, R166, R153 ;  /* 0x00000099a6a17221 */ /* 0x000fe20000010000 */
[----:B------:R-:W-:Y:S01]  /*4eb0*/  F2FP.F16.F32.PACK_AB R153, R12, R11 ;  /* 0x0000000b0c99723e */ /* 0x000fe200000000ff */
[----:B------:R-:W4:Y:S01]  /*4ec0*/  MUFU.EX2 R203, R203 ;  /* 0x000000cb00cb7308 */ /* 0x000f220000000800 */
[C---:B---3--:R-:W-:Y:S01]  /*4ed0*/  FADD.FTZ R157, R201.reuse, R4 ;  /* 0x00000004c99d7221 */ /* 0x048fe20000010000 */
[----:B------:R-:W-:Y:S01]  /*4ee0*/  FADD.FTZ R12, R170, R161 ;  /* 0x000000a1aa0c7221 */ /* 0x000fe20000010000 */
[----:B------:R-:W-:Y:S01]  /*4ef0*/  F2FP.F16.F32.PACK_AB R162, R201, R172 ;  /* 0x000000acc9a2723e */ /* 0x000fe200000000ff */
[-C--:B------:R-:W-:Y:S01]  /*4f00*/  FMUL.FTZ R98, R98, R10.reuse ;  /* 0x0000000a62627220 */ /* 0x080fe20000410000 */
[-C--:B------:R-:W-:Y:S01]  /*4f10*/  FMUL.FTZ R99, R99, R10.reuse ;  /* 0x0000000a63637220 */ /* 0x080fe20000410000 */
[-C--:B------:R-:W-:Y:S01]  /*4f20*/  FMUL.FTZ R102, R102, R10.reuse ;  /* 0x0000000a66667220 */ /* 0x080fe20000410000 */
[-C--:B------:R-:W-:Y:S01]  /*4f30*/  FMUL.FTZ R103, R103, R10.reuse ;  /* 0x0000000a67677220 */ /* 0x080fe20000410000 */
[----:B------:R-:W3:Y:S01]  /*4f40*/  MUFU.EX2 R171, R171 ;  /* 0x000000ab00ab7308 */ /* 0x000ee20000000800 */
[----:B-1----:R-:W-:Y:S01]  /*4f50*/  FADD.FTZ R4, R176, R157 ;  /* 0x0000009db0047221 */ /* 0x002fe20000010000 */
[----:B------:R-:W-:Y:S01]  /*4f60*/  F2FP.F16.F32.PACK_AB R157, R20, R13 ;  /* 0x0000000d149d723e */ /* 0x000fe200000000ff */
[-C--:B------:R-:W-:Y:S01]  /*4f70*/  FMUL.FTZ R106, R106, R10.reuse ;  /* 0x0000000a6a6a7220 */ /* 0x080fe20000410000 */
[-C--:B------:R-:W-:Y:S01]  /*4f80*/  FMUL.FTZ R107, R107, R10.reuse ;  /* 0x0000000a6b6b7220 */ /* 0x080fe20000410000 */
[-C--:B------:R-:W-:Y:S01]  /*4f90*/  FMUL.FTZ R110, R110, R10.reuse ;  /* 0x0000000a6e6e7220 */ /* 0x080fe20000410000 */
        /* <DEDUP_REMOVED lines=28> */
[----:B------:R-:W-:Y:S01]  /*5160*/  F2FP.F16.F32.PACK_AB R161, R154, R15 ;  /* 0x0000000f9aa1723e */ /* 0x000fe200000000ff */
[----:B------:R-:W-:Y:S01]  /*5170*/  FMUL.FTZ R147, R147, R10 ;  /* 0x0000000a93937220 */ /* 0x000fe20000410000 */
[----:B------:R-:W-:Y:S01]  /*5180*/  F2FP.F16.F32.PACK_AB R154, R191, R156 ;  /* 0x0000009cbf9a723e */ /* 0x000fe200000000ff */
[----:B------:R-:W-:Y:S01]  /*5190*/  FMUL.FTZ R150, R150, R10 ;  /* 0x0000000a96967220 */ /* 0x000fe20000410000 */
[----:B------:R-:W-:Y:S01]  /*51a0*/  F2FP.F16.F32.PACK_AB R156, R195, R160 ;  /* 0x000000a0c39c723e */ /* 0x000fe200000000ff */
[----:B------:R-:W-:Y:S01]  /*51b0*/  FMUL.FTZ R151, R151, R10 ;  /* 0x0000000a97977220 */ /* 0x000fe20000410000 */
[----:B------:R-:W4:Y:S01]  /*51c0*/  MUFU.EX2 R181, R181 ;  /* 0x000000b500b57308 */ /* 0x000f220000000800 */
[----:B---3--:R-:W-:Y:S01]  /*51d0*/  FADD.FTZ R4, R180, R13 ;  /* 0x0000000db4047221 */ /* 0x008fe20000010000 */
[----:B------:R-:W-:Y:S01]  /*51e0*/  F2FP.F16.F32.PACK_AB R160, R7, R168 ;  /* 0x000000a807a0723e */ /* 0x000fe200000000ff */
[-C--:B------:R-:W-:Y:S01]  /*51f0*/  FMUL.FTZ R24, R24, R8.reuse ;  /* 0x0000000818187220 */ /* 0x080fe20000410000 */
[----:B------:R-:W-:Y:S01]  /*5200*/  F2FP.F16.F32.PACK_AB R166, R180, R5 ;  /* 0x00000005b4a6723e */ /* 0x000fe200000000ff */
        /* <DEDUP_REMOVED lines=18> */
[----:B------:R-:W-:Y:S01]  /*5330*/  FMUL.FTZ R52, R52, R8 ;  /* 0x0000000834347220 */ /* 0x000fe20000410000 */
[----:B------:R-:W4:Y:S01]  /*5340*/  MUFU.EX2 R185, R185 ;  /* 0x000000b900b97308 */ /* 0x000f220000000800 */
[----:B---3--:R-:W-:Y:S01]  /*5350*/  FADD.FTZ R14, R178, R15 ;  /* 0x0000000fb20e7221 */ /* 0x008fe20000010000 */
[----:B------:R-:W-:Y:S01]  /*5360*/  F2FP.F16.F32.PACK_AB R173, R179, R178 ;  /* 0x000000b2b3ad723e */ /* 0x000fe200000000ff */
[-C--:B------:R-:W-:Y:S01]  /*5370*/  FMUL.FTZ R53, R53, R8.reuse ;  /* 0x0000000835357220 */ /* 0x080fe20000410000 */
[-C--:B------:R-:W-:Y:S01]  /*5380*/  FMUL.FTZ R56, R56, R8.reuse ;  /* 0x0000000838387220 */ /* 0x080fe20000410000 */
[-C--:B------:R-:W-:Y:S01]  /*5390*/  FMUL.FTZ R57, R57, R8.reuse ;  /* 0x0000000839397220 */ /* 0x080fe20000410000 */
[-C--:B------:R-:W-:Y:S01]  /*53a0*/  FMUL.FTZ R60, R60, R8.reuse ;  /* 0x000000083c3c7220 */ /* 0x080fe20000410000 */
[-C--:B------:R-:W-:Y:S01]  /*53b0*/  FMUL.FTZ R61, R61, R8.reuse ;  /* 0x000000083d3d7220 */ /* 0x080fe20000410000 */
[----:B------:R-:W3:Y:S01]  /*53c0*/  MUFU.EX2 R182, R182 ;  /* 0x000000b600b67308 */ /* 0x000ee20000000800 */
[C---:B-1----:R-:W-:Y:S01]  /*53d0*/  FADD.FTZ R4, R184.reuse, R13 ;  /* 0x0000000db8047221 */ /* 0x042fe20000010000 */
[----:B------:R-:W-:Y:S01]  /*53e0*/  FADD.FTZ R13, R179, R14 ;  /* 0x0000000eb30d7221 */ /* 0x000fe20000010000 */
[----:B------:R-:W-:Y:S01]  /*53f0*/  F2FP.F16.F32.PACK_AB R168, R184, R181 ;  /* 0x000000b5b8a8723e */ /* 0x000fe200000000ff */
        /* <DEDUP_REMOVED lines=52> */
[----:B------:R-:W-:Y:S01]  /*5740*/  FMUL.FTZ R140, R140, R8 ;  /* 0x000000088c8c7220 */ /* 0x000fe20000410000 */
[C---:B----4-:R-:W-:Y:S01]  /*5750*/  FADD.FTZ R4, R183.reuse, R4 ;  /* 0x00000004b7047221 */ /* 0x050fe20000010000 */
[----:B------:R-:W-:Y:S01]  /*5760*/  F2FP.F16.F32.PACK_AB R175, R183, R182 ;  /* 0x000000b6b7af723e */ /* 0x000fe200000000ff */
[-C--:B------:R-:W-:Y:S01]  /*5770*/  FMUL.FTZ R141, R141, R8.reuse ;  /* 0x000000088d8d7220 */ /* 0x080fe20000410000 */
[-C--:B------:R-:W-:Y:S01]  /*5780*/  FMUL.FTZ R144, R144, R8.reuse ;  /* 0x0000000890907220 */ /* 0x080fe20000410000 */
[-C--:B------:R-:W-:Y:S01]  /*5790*/  FMUL.FTZ R145, R145, R8.reuse ;  /* 0x0000000891917220 */ /* 0x080fe20000410000 */
[-C--:B------:R-:W-:Y:S01]  /*57a0*/  FMUL.FTZ R148, R148, R8.reuse ;  /* 0x0000000894947220 */ /* 0x080fe20000410000 */
[----:B------:R-:W-:Y:S01]  /*57b0*/  FMUL.FTZ R149, R149, R8 ;  /* 0x0000000895957220 */ /* 0x000fe20000410000 */
[C---:B---3--:R-:W-:Y:S01]  /*57c0*/  FADD.FTZ R5, R13.reuse, R14 ;  /* 0x0000000e0d057221 */ /* 0x048fe20000010000 */
[----:B------:R-:W-:Y:S01]  /*57d0*/  F2FP.F16.F32.PACK_AB R174, R13, R196 ;  /* 0x000000c40dae723e */ /* 0x000fe200000000ff */
[----:B--2---:R-:W-:Y:S06]  /*57e0*/  @!P0 BRA `(.L_x_4170) ;  /* 0x0000000000048947 */ /* 0x004fec0003800000 */
[----:B------:R-:W-:Y:S01]  /*57f0*/  BPT.TRAP 0x1 ;  /* 0x000000040000795c */ /* 0x000fe20000300000 */
.L_x_4170:
[----:B------:R1:W2:Y:S01]  /*5800*/  SYNCS.PHASECHK.TRANS64.TRYWAIT P3, [UR26+0x22850], R6 ;  /* 0x02285006ff0075a7 */ /* 0x0002a2000806015a */
[----:B------:R-:W-:Y:S05]  /*5810*/  @!P0 BRA `(.L_x_4171) ;  /* 0x0000000000048947 */ /* 0x000fea0003800000 */
[----:B------:R-:W-:Y:S01]  /*5820*/  BPT.TRAP 0x1 ;  /* 0x000000040000795c */ /* 0x000fe20000300000 */
.L_x_4171:
[----:B--2---:R-:W-:Y:S05]  /*5830*/  @P3 BRA `(.L_x_4172) ;  /* 0x0000000000083947 */ /* 0x004fea0003800000 */
[----:B------:R-:W2:Y:S02]  /*5840*/  SYNCS.PHASECHK.TRANS64.TRYWAIT P3, [UR26+0x22850], R6 ;  /* 0x02285006ff0075a7 */ /* 0x000ea4000806015a */
[----:B--2---:R-:W-:Y:S05]  /*5850*/  @!P3 BRA `(.L_x_4173) ;  /* 0x0000009c0044b947 */ /* 0x004fea0003800000 */
.L_x_4172:
[----:B------:R-:W3:Y:S01]  /*5860*/  S2R R7, SR_TID.X ;  /* 0x0000000000077919 */ /* 0x000ee20000002100 */
[----:B------:R-:W-:Y:S01]  /*5870*/  UIMAD UR11, UR36, 0xc00, UR21 ;  /* 0x00000c00240b78a4 */ /* 0x000fe2000f8e0215 */
[----:B--2---:R-:W-:Y:S01]  /*5880*/  @!P2 VIADD R177, R177, 0x22860 ;  /* 0x00022860b1b1a836 */ /* 0x004fe20000000000 */
[----:B------:R-:W-:Y:S01]  /*5890*/  UMOV UR7, 0x40000040 ;  /* 0x4000004000077882 */ /* 0x000fe20000000000 */
[----:B------:R-:W-:Y:S01]  /*58a0*/  UISETP.GT.AND UP1, UPT, UR23, UR22, UPT ;  /* 0x000000161700728c */ /* 0x000fe2000bf24270 */
[----:B------:R-:W-:Y:S01]  /*58b0*/  IMAD.MOV.U32 R8, RZ, RZ, R3 ;  /* 0x000000ffff087224 */ /* 0x000fe200078e0003 */
[----:B------:R-:W-:Y:S01]  /*58c0*/  UIADD3 UR23, UR23, -0x1, URZ ;  /* 0xffffffff17177890 */ /* 0x000fe2000fffe03f */
[----:B------:R-:W-:Y:S01]  /*58d0*/  @!P2 PRMT R177, RZ, 0x654, R177 ;  /* 0x00000654ffb1a816 */ /* 0x000fe200000000b1 */
[----:B------:R-:W-:Y:S02]  /*58e0*/  UMOV UR6, UR11 ;  /* 0x0000000b00067c82 */ /* 0x000fe40008000000 */
[----:B------:R-:W-:-:S02]  /*58f0*/  PLOP3.LUT P3, PT, PT, PT, UP1, 0x80, 0x0 ;  /* 0x000000000000781c */ /* 0x000fc40003f6f018 */
[----:B---3--:R-:W-:-:S05]  /*5900*/  SHF.R.U32.HI R7, RZ, 0x7, R7 ;  /* 0x00000007ff077819 */ /* 0x008fca0000011607 */
[----:B01----:R-:W-:Y:S02]  /*5910*/  VIADD R6, R7, 0x8 ;  /* 0x0000000807067836 */ /* 0x003fe40000000000 */
        /* <DEDUP_REMOVED lines=37> */
.L_x_4165:
[----:B------:R-:W-:-:S13]  /*5b70*/  ISETP.LE.AND P1, PT, RZ, UR23, PT ;  /* 0x00000017ff007c0c */ /* 0x000fda000bf23270 */
[----:B------:R-:W-:Y:S05]  /*5b80*/  @!P1 BRA `(.L_x_4175) ;  /* 0x0000001c004c9947 */ /* 0x000fea0003800000 */
[----:B------:R-:W-:Y:S01]  /*5b90*/  IMAD.MOV.U32 R201, RZ, RZ, R0 ;  /* 0x000000ffffc97224 */ /* 0x000fe200078e0000 */
[----:B------:R-:W-:Y:S01]  /*5ba0*/  ULDC UR22, c[0x0][0x988] ;  /* 0x0002620000167ab9 */ /* 0x000fe20000000800 */
[----:B------:R-:W-:-:S07]  /*5bb0*/  IMAD.MOV.U32 R7, RZ, RZ, R3 ;  /* 0x000000ffff077224 */ /* 0x000fce00078e0003 */
.L_x_4184:
[----:B------:R-:W-:-:S04]  /*5bc0*/  UIADD3 UR36, UR36, 0x1, URZ ;  /* 0x0000000124247890 */ /* 0x000fc8000fffe03f */
[----:B------:R-:W-:-:S04]  /*5bd0*/  UISETP.NE.AND UP0, UPT, UR36, 0x2, UPT ;  /* 0x000000022400788c */ /* 0x000fc8000bf05270 */
[----:B------:R-:W-:Y:S02]  /*5be0*/  USEL UR6, URZ, 0x1, UP0 ;  /* 0x000000013f067887 */ /* 0x000fe40008000000 */
[----:B------:R-:W-:Y:S02]  /*5bf0*/  USEL UR36, UR36, URZ, UP0 ;  /* 0x0000003f24247287 */ /* 0x000fe40008000000 */
[----:B------:R-:W-:Y:S01]  /*5c00*/  ULOP3.LUT UR37, UR37, UR6, URZ, 0x3c, !UPT ;  /* 0x0000000625257292 */ /* 0x000fe2000f8e3c3f */
[----:B-1----:R-:W-:Y:S11]  /*5c10*/  @!P0 BRA `(.L_x_4176) ;  /* 0x0000000000048947 */ /* 0x002ff60003800000 */
[----:B------:R-:W-:Y:S01]  /*5c20*/  BPT.TRAP 0x1 ;  /* 0x000000040000795c */ /* 0x000fe20000300000 */
.L_x_4176:
[----:B------:R-:W1:Y:S01]  /*5c30*/  S2UR UR7, SR_CgaCtaId ;  /* 0x00000000000779c3 */ /* 0x000e620000008800 */
[----:B------:R-:W-:Y:S01]  /*5c40*/  UMOV UR6, 0x400 ;  /* 0x0000040000067882 */ /* 0x000fe20000000000 */
[----:B0-----:R-:W-:-:S05]  /*5c50*/  IMAD.U32 R6, RZ, RZ, UR37 ;  /* 0x00000025ff067e24 */ /* 0x001fca000f8e00ff */
[----:B------:R-:W-:Y:S01]  /*5c60*/  SHF.L.U32 R6, R6, 0x1f, RZ ;  /* 0x0000001f06067819 */ /* 0x000fe200000006ff */
[----:B-1----:R-:W-:-:S04]  /*5c70*/  ULEA UR6, UR7, UR6, 0x18 ;  /* 0x0000000607067291 */ /* 0x002fc8000f8ec03f */
[----:B------:R-:W-:-:S09]  /*5c80*/  ULEA UR24, UR36, UR6, 0x3 ;  /* 0x0000000624187291 */ /* 0x000fd2000f8e183f */
[----:B------:R0:W1:Y:S01]  /*5c90*/  SYNCS.PHASECHK.TRANS64.TRYWAIT P1, [UR24+0x22830], R6 ;  /* 0x02283006ff0075a7 */ /* 0x0000620008020158 */
[----:B------:R-:W-:Y:S05]  /*5ca0*/  @!P0 BRA `(.L_x_4177) ;  /* 0x0000000000048947 */ /* 0x000fea0003800000 */
[----:B------:R-:W-:Y:S01]  /*5cb0*/  BPT.TRAP 0x1 ;  /* 0x000000040000795c */ /* 0x000fe20000300000 */
.L_x_4177:
[----:B-1----:R-:W-:Y:S05]  /*5cc0*/  @P1 BRA `(.L_x_4178) ;  /* 0x0000000000081947 */ /* 0x002fea0003800000 */
[----:B------:R-:W1:Y:S02]  /*5cd0*/  SYNCS.PHASECHK.TRANS64.TRYWAIT P1, [UR24+0x22830], R6 ;  /* 0x02283006ff0075a7 */ /* 0x000e640008020158 */
[----:B-1----:R-:W-:Y:S05]  /*5ce0*/  @!P1 BRA `(.L_x_4179) ;  /* 0x0000009800349947 */ /* 0x002fea0003800000 */
.L_x_4178:
        /* <DEDUP_REMOVED lines=50> */
[----:B-1----:R-:W-:-:S05]  /*6010*/  FMNMX.FTZ R3, R12, R3, !PT ;  /* 0x000000030c037209 */ /* 0x002fca0007810000 */
[C---:B------:R-:W-:Y:S01]  /*6020*/  FADD.FTZ R0, -R3.reuse, R7 ;  /* 0x0000000703007221 */ /* 0x040fe20000010100 */
[----:B------:R-:W-:-:S03]  /*6030*/  FMUL.FTZ R9, R3, UR10 ;  /* 0x0000000a03097c20 */ /* 0x000fc60008410000 */
        /* <DEDUP_REMOVED lines=14> */
[----:B------:R-:W2:Y:S01]  /*6120*/  MUFU.EX2 R7, R7 ;  /* 0x0000000700077308 */ /* 0x000ea20000000800 */
        /* <DEDUP_REMOVED lines=9> */
[-C--:B-1----:R-:W-:Y:S01]  /*61c0*/  FMUL.FTZ R24, R24, R8.reuse ;  /* 0x0000000818187220 */ /* 0x082fe20000410000 */
[----:B------:R-:W-:Y:S01]  /*61d0*/  FMNMX.FTZ R0, R166, R11, !PT ;  /* 0x0000000ba6007209 */ /* 0x000fe20007810000 */
[--C-:B------:R-:W-:Y:S01]  /*61e0*/  FFMA.FTZ R11, R157, UR10, -R9.reuse ;  /* 0x0000000a9d0b7c23 */ /* 0x100fe20008010809 */
[----:B------:R-:W-:Y:S01]  /*61f0*/  FFMA.FTZ R157, R177, UR10, -R9 ;  /* 0x0000000ab19d7c23 */ /* 0x000fe20008010809 */
        /* <DEDUP_REMOVED lines=11> */
[----:B---3--:R-:W-:Y:S01]  /*62b0*/  FADD.FTZ R5, R152, R5 ;  /* 0x0000000598057221 */ /* 0x008fe20000010000 */
        /* <DEDUP_REMOVED lines=19> */
[-C--:B------:R-:W-:Y:S01]  /*63f0*/  FMUL.FTZ R53, R53, R8.reuse ;  /* 0x0000000835357220 */ /* 0x080fe20000410000 */
        /* <DEDUP_REMOVED lines=73> */
[----:B------:R-:W-:Y:S01]  /*6890*/  FMUL.FTZ R149, R149, R8 ;  /* 0x0000000895957220 */ /* 0x000fe20000410000 */
[----:B------:R-:W-:Y:S01]  /*68a0*/  MUFU.EX2 R161, R161 ;  /* 0x000000a100a17308 */ /* 0x000fe20000000800 */
[----:B------:R-:W-:-:S07]  /*68b0*/  F2FP.F16.F32.PACK_AB R152, R152, R7 ;  /* 0x000000079898723e */ /* 0x000fce00000000ff */
[----:B------:R-:W-:Y:S08]  /*68c0*/  MUFU.EX2 R168, R168 ;  /* 0x000000a800a87308 */ /* 0x000ff00000000800 */
[----:B------:R-:W-:Y:S01]  /*68d0*/  MUFU.EX2 R165, R165 ;  /* 0x000000a500a57308 */ /* 0x000fe20000000800 */
[----:B-1----:R-:W-:-:S05]  /*68e0*/  FMNMX.FTZ R0, R177, R0, !PT ;  /* 0x00000000b1007209 */ /* 0x002fca0007810000 */
[C---:B------:R-:W-:Y:S01]  /*68f0*/  FMUL.FTZ R189, R0.reuse, UR10 ;  /* 0x0000000a00bd7c20 */ /* 0x040fe20008410000 */
[----:B------:R-:W-:Y:S01]  /*6900*/  FADD.FTZ R9, -R0, R201 ;  /* 0x000000c900097221 */ /* 0x000fe20000010100 */
[----:B------:R-:W-:Y:S02]  /*6910*/  MUFU.EX2 R169, R169 ;  /* 0x000000a900a97308 */ /* 0x000fe40000000800 */
[--C-:B------:R-:W-:Y:S01]  /*6920*/  FFMA.FTZ R214, R175, UR10, -R189.reuse ;  /* 0x0000000aafd67c23 */ /* 0x100fe200080108bd */
[--C-:B------:R-:W-:Y:S01]  /*6930*/  FFMA.FTZ R175, R178, UR10, -R189.reuse ;  /* 0x0000000ab2af7c23 */ /* 0x100fe200080108bd */
[--C-:B------:R-:W-:Y:S01]  /*6940*/  FFMA.FTZ R178, R179, UR10, -R189.reuse ;  /* 0x0000000ab3b27c23 */ /* 0x100fe200080108bd */
[--C-:B------:R-:W-:Y:S01]  /*6950*/  FFMA.FTZ R179, R182, UR10, -R189.reuse ;  /* 0x0000000ab6b37c23 */ /* 0x100fe200080108bd */
[--C-:B------:R-:W-:Y:S01]  /*6960*/  FFMA.FTZ R182, R183, UR10, -R189.reuse ;  /* 0x0000000ab7b67c23 */ /* 0x100fe200080108bd */
[----:B------:R-:W-:Y:S02]  /*6970*/  IMAD.U32 R183, RZ, RZ, UR24 ;  /* 0x00000018ffb77e24 */ /* 0x000fe4000f8e00ff */
[----:B------:R-:W-:Y:S01]  /*6980*/  FMUL.FTZ R9, R9, UR10 ;  /* 0x0000000a09097c20 */ /* 0x000fe20008410000 */
[--C-:B------:R-:W-:Y:S01]  /*6990*/  FFMA.FTZ R184, R154, UR10, -R189.reuse ;  /* 0x0000000a9ab87c23 */ /* 0x100fe200080108bd */
[--C-:B------:R-:W-:Y:S01]  /*69a0*/  FFMA.FTZ R155, R155, UR10, -R189.reuse ;  /* 0x0000000a9b9b7c23 */ /* 0x100fe200080108bd */
[----:B------:R-:W-:Y:S01]  /*69b0*/  @!P2 VIADD R154, R183, 0x22840 ;  /* 0x00022840b79aa836 */ /* 0x000fe20000000000 */
[----:B------:R1:W-:Y:S01]  /*69c0*/  MUFU.EX2 R181, R9 ;  /* 0x0000000900b57308 */ /* 0x0003e20000000800 */
[--C-:B------:R-:W-:Y:S01]  /*69d0*/  FFMA.FTZ R185, R158, UR10, -R189.reuse ;  /* 0x0000000a9eb97c23 */ /* 0x100fe200080108bd */
[--C-:B------:R-:W-:Y:S01]  /*69e0*/  FFMA.FTZ R188, R159, UR10, -R189.reuse ;  /* 0x0000000a9fbc7c23 */ /* 0x100fe200080108bd */
[--C-:B------:R-:W-:Y:S01]  /*69f0*/  FFMA.FTZ R159, R162, UR10, -R189.reuse ;  /* 0x0000000aa29f7c23 */ /* 0x100fe200080108bd */
[----:B------:R-:W-:Y:S01]  /*6a00*/  @!P2 PRMT R154, RZ, 0x654, R154 ;  /* 0x00000654ff9aa816 */ /* 0x000fe2000000009a */
[--C-:B------:R-:W-:Y:S01]  /*6a10*/  FFMA.FTZ R192, R163, UR10, -R189.reuse ;  /* 0x0000000aa3c07c23 */ /* 0x100fe200080108bd */
[--C-:B------:R-:W-:Y:S01]  /*6a20*/  FFMA.FTZ R163, R166, UR10, -R189.reuse ;  /* 0x0000000aa6a37c23 */ /* 0x100fe200080108bd */
[--C-:B------:R-:W-:Y:S01]  /*6a30*/  FFMA.FTZ R202, R171, UR10, -R189.reuse ;  /* 0x0000000aabca7c23 */ /* 0x100fe200080108bd */
[----:B------:R-:W2:Y:S01]  /*6a40*/  MUFU.EX2 R184, R184 ;  /* 0x000000b800b87308 */ /* 0x000ea20000000800 */
[----:B-1----:R-:W-:Y:S01]  /*6a50*/  IADD3 R9, -R203, 0xb, RZ ;  /* 0x0000000bcb097810 */ /* 0x002fe20007ffe1ff */
[--C-:B------:R-:W-:Y:S01]  /*6a60*/  FFMA.FTZ R171, R174, UR10, -R189.reuse ;  /* 0x0000000aaeab7c23 */ /* 0x100fe200080108bd */
[--C-:B------:R-:W-:Y:S01]  /*6a70*/  FFMA.FTZ R186, R186, UR10, -R189.reuse ;  /* 0x0000000ababa7c23 */ /* 0x100fe200080108bd */
[--C-:B------:R-:W-:Y:S01]  /*6a80*/  FFMA.FTZ R187, R187, UR10, -R189.reuse ;  /* 0x0000000abbbb7c23 */ /* 0x100fe200080108bd */
[--C-:B------:R-:W-:Y:S01]  /*6a90*/  FFMA.FTZ R190, R190, UR10, -R189.reuse ;  /* 0x0000000abebe7c23 */ /* 0x100fe200080108bd */
[----:B------:R1:W-:Y:S06]  /*6aa0*/  BAR.ARV R9, 0x100 ;  /* 0x000400090000751d */ /* 0x0003ec0000002000 */
[----:B------:R3:W-:Y:S01]  /*6ab0*/  @!P2 SYNCS.ARRIVE.TRANS64.RED.A1T0 RZ, [R154+URZ], RZ ;  /* 0x000000ff9affa9a7 */ /* 0x0007e2000810043f */
[----:B------:R-:W4:Y:S01]  /*6ac0*/  MUFU.EX2 R155, R155 ;  /* 0x0000009b009b7308 */ /* 0x000f220000000800 */
[--C-:B------:R-:W-:Y:S01]  /*6ad0*/  FFMA.FTZ R191, R191, UR10, -R189.reuse ;  /* 0x0000000abfbf7c23 */ /* 0x100fe200080108bd */
[--C-:B------:R-:W-:Y:S01]  /*6ae0*/  FFMA.FTZ R194, R194, UR10, -R189.reuse ;  /* 0x0000000ac2c27c23 */ /* 0x100fe200080108bd */
[--C-:B------:R-:W-:Y:S01]  /*6af0*/  FFMA.FTZ R195, R195, UR10, -R189.reuse ;  /* 0x0000000ac3c37c23 */ /* 0x100fe200080108bd */
[----:B--2---:R-:W-:Y:S01]  /*6b00*/  FFMA.FTZ R4, R181, R4, R184 ;  /* 0x00000004b5047223 */ /* 0x004fe200000100b8 */
[--C-:B------:R-:W-:Y:S01]  /*6b10*/  FFMA.FTZ R198, R198, UR10, -R189.reuse ;  /* 0x0000000ac6c67c23 */ /* 0x100fe200080108bd */
[----:B------:R-:W-:Y:S01]  /*6b20*/  FFMA.FTZ R199, R199, UR10, -R189 ;  /* 0x0000000ac7c77c23 */ /* 0x000fe200080108bd */
[----:B---3--:R-:W-:Y:S01]  /*6b30*/  FADD.FTZ R154, R10, R5 ;  /* 0x000000050a9a7221 */ /* 0x008fe20000010000 */
[----:B------:R-:W-:Y:S01]  /*6b40*/  MUFU.EX2 R185, R185 ;  /* 0x000000b900b97308 */ /* 0x000fe20000000800 */
[----:B------:R-:W-:Y:S01]  /*6b50*/  F2FP.F16.F32.PACK_AB R162, R153, R14 ;  /* 0x0000000e99a2723e */ /* 0x000fe200000000ff */
[-C--:B------:R-:W-:Y:S01]  /*6b60*/  FMUL.FTZ R26, R26, R181.reuse ;  /* 0x000000b51a1a7220 */ /* 0x080fe20000410000 */
[----:B------:R-:W-:Y:S01]  /*6b70*/  FADD.FTZ R5, R11, R154 ;  /* 0x0000009a0b057221 */ /* 0x000fe20000010000 */
[----:B------:R-:W-:Y:S01]  /*6b80*/  F2FP.F16.F32.PACK_AB R166, R161, R20 ;  /* 0x00000014a1a6723e */ /* 0x000fe200000000ff */
[-C--:B------:R-:W-:Y:S01]  /*6b90*/  FMUL.FTZ R27, R27, R181.reuse ;  /* 0x000000b51b1b7220 */ /* 0x080fe20000410000 */
[-C--:B------:R-:W-:Y:S01]  /*6ba0*/  FMUL.FTZ R30, R30, R181.reuse ;  /* 0x000000b51e1e7220 */ /* 0x080fe20000410000 */
[----:B------:R-:W-:Y:S01]  /*6bb0*/  FADD.FTZ R154, R156, R5 ;  /* 0x000000059c9a7221 */ /* 0x000fe20000010000 */
[----:B------:R-:W-:Y:S01]  /*6bc0*/  MUFU.EX2 R188, R188 ;  /* 0x000000bc00bc7308 */ /* 0x000fe20000000800 */
[----:B----4-:R-:W-:Y:S01]  /*6bd0*/  FADD.FTZ R4, R155, R4 ;  /* 0x000000049b047221 */ /* 0x010fe20000010000 */
[C---:B------:R-:W-:Y:S01]  /*6be0*/  F2FP.F16.F32.PACK_AB R156, R13.reuse, R156 ;  /* 0x0000009c0d9c723e */ /* 0x040fe200000000ff */
[----:B------:R-:W-:Y:S01]  /*6bf0*/  FADD.FTZ R5, R13, R154 ;  /* 0x0000009a0d057221 */ /* 0x000fe20000010000 */
[-C--:B------:R-:W-:Y:S01]  /*6c00*/  FMUL.FTZ R31, R31, R181.reuse ;  /* 0x000000b51f1f7220 */ /* 0x080fe20000410000 */
[-C--:B------:R-:W-:Y:S01]  /*6c10*/  FMUL.FTZ R34, R34, R181.reuse ;  /* 0x000000b522227220 */ /* 0x080fe20000410000 */
[-C--:B------:R-:W-:Y:S01]  /*6c20*/  FMUL.FTZ R35, R35, R181.reuse ;  /* 0x000000b523237220 */ /* 0x080fe20000410000 */
[----:B------:R-:W-:Y:S01]  /*6c30*/  FADD.FTZ R154, R12, R5 ;  /* 0x000000050c9a7221 */ /* 0x000fe20000010000 */
[----:B------:R-:W-:Y:S01]  /*6c40*/  MUFU.EX2 R159, R159 ;  /* 0x0000009f009f7308 */ /* 0x000fe20000000800 */
[-C--:B------:R-:W-:Y:S01]  /*6c50*/  FMUL.FTZ R38, R38, R181.reuse ;  /* 0x000000b526267220 */ /* 0x080fe20000410000 */
[-C--:B------:R-:W-:Y:S01]  /*6c60*/  FMUL.FTZ R39, R39, R181.reuse ;  /* 0x000000b527277220 */ /* 0x080fe20000410000 */
[----:B------:R-:W-:Y:S01]  /*6c70*/  FADD.FTZ R5, R15, R154 ;  /* 0x0000009a0f057221 */ /* 0x000fe20000010000 */
[-C--:B------:R-:W-:Y:S01]  /*6c80*/  FMUL.FTZ R42, R42, R181.reuse ;  /* 0x000000b52a2a7220 */ /* 0x080fe20000410000 */
[-C--:B------:R-:W-:Y:S01]  /*6c90*/  FMUL.FTZ R43, R43, R181.reuse ;  /* 0x000000b52b2b7220 */ /* 0x080fe20000410000 */
[-C--:B------:R-:W-:Y:S01]  /*6ca0*/  FMUL.FTZ R46, R46, R181.reuse ;  /* 0x000000b52e2e7220 */ /* 0x080fe20000410000 */
[----:B------:R-:W-:Y:S01]  /*6cb0*/  FADD.FTZ R154, R160, R5 ;  /* 0x00000005a09a7221 */ /* 0x000fe20000010000 */
[----:B------:R-:W2:Y:S01]  /*6cc0*/  MUFU.EX2 R192, R192 ;  /* 0x000000c000c07308 */ /* 0x000ea20000000800 */
[----:B------:R-:W-:Y:S01]  /*6cd0*/  F2FP.F16.F32.PACK_AB R160, R21, R160 ;  /* 0x000000a015a0723e */ /* 0x000fe200000000ff */
[-C--:B------:R-:W-:Y:S01]  /*6ce0*/  FMUL.FTZ R47, R47, R181.reuse ;  /* 0x000000b52f2f7220 */ /* 0x080fe20000410000 */
[----:B------:R-:W-:Y:S01]  /*6cf0*/  FADD.FTZ R5, R21, R154 ;  /* 0x0000009a15057221 */ /* 0x000fe20000010000 */
[-C--:B------:R-:W-:Y:S01]  /*6d00*/  FMUL.FTZ R50, R50, R181.reuse ;  /* 0x000000b532327220 */ /* 0x080fe20000410000 */
[-C--:B------:R-:W-:Y:S01]  /*6d10*/  FMUL.FTZ R51, R51, R181.reuse ;  /* 0x000000b533337220 */ /* 0x080fe20000410000 */
[-C--:B------:R-:W-:Y:S01]  /*6d20*/  FMUL.FTZ R54, R54, R181.reuse ;  /* 0x000000b536367220 */ /* 0x080fe20000410000 */
[----:B------:R-:W-:Y:S01]  /*6d30*/  FADD.FTZ R154, R14, R5 ;  /* 0x000000050e9a7221 */ /* 0x000fe20000010000 */
[----:B------:R3:W-:Y:S01]  /*6d40*/  MUFU.EX2 R177, R196 ;  /* 0x000000c400b17308 */ /* 0x0007e20000000800 */
[-C--:B------:R-:W-:Y:S01]  /*6d50*/  FMUL.FTZ R55, R55, R181.reuse ;  /* 0x000000b537377220 */ /* 0x080fe20000410000 */
[-C--:B------:R-:W-:Y:S01]  /*6d60*/  FMUL.FTZ R58, R58, R181.reuse ;  /* 0x000000b53a3a7220 */ /* 0x080fe20000410000 */
[----:B------:R-:W-:Y:S01]  /*6d70*/  FADD.FTZ R5, R153, R154 ;  /* 0x0000009a99057221 */ /* 0x000fe20000010000 */
[----:B------:R-:W-:Y:S01]  /*6d80*/  F2FP.F16.F32.PACK_AB R153, R155, R184 ;  /* 0x000000b89b99723e */ /* 0x000fe200000000ff */
[-C--:B------:R-:W-:Y:S01]  /*6d90*/  FMUL.FTZ R59, R59, R181.reuse ;  /* 0x000000b53b3b7220 */ /* 0x080fe20000410000 */
[-C--:B------:R-:W-:Y:S01]  /*6da0*/  FMUL.FTZ R62, R62, R181.reuse ;  /* 0x000000b53e3e7220 */ /* 0x080fe20000410000 */
[----:B------:R-:W-:Y:S01]  /*6db0*/  FADD.FTZ R154, R164, R5 ;  /* 0x00000005a49a7221 */ /* 0x000fe20000010000 */
[----:B------:R-:W-:Y:S01]  /*6dc0*/  MUFU.EX2 R163, R163 ;  /* 0x000000a300a37308 */ /* 0x000fe20000000800 */
[--C-:B---3--:R-:W-:Y:S01]  /*6dd0*/  FFMA.FTZ R196, R167, UR10, -R189.reuse ;  /* 0x0000000aa7c47c23 */ /* 0x108fe200080108bd */
[----:B------:R-:W-:Y:S01]  /*6de0*/  FFMA.FTZ R167, R170, UR10, -R189 ;  /* 0x0000000aaaa77c23 */ /* 0x000fe200080108bd */
[C---:B------:R-:W-:Y:S01]  /*6df0*/  FADD.FTZ R5, R157.reuse, R154 ;  /* 0x0000009a9d057221 */ /* 0x040fe20000010000 */
[----:B------:R-:W-:Y:S01]  /*6e00*/  F2FP.F16.F32.PACK_AB R164, R157, R164 ;  /* 0x000000a49da4723e */ /* 0x000fe200000000ff */
[----:B------:R-:W-:Y:S01]  /*6e10*/  FMUL.FTZ R63, R63, R181 ;  /* 0x000000b53f3f7220 */ /* 0x000fe20000410000 */
[----:B--2---:R-:W-:Y:S01]  /*6e20*/  F2FP.F16.F32.PACK_AB R157, R192, R159 ;  /* 0x0000009fc09d723e */ /* 0x004fe200000000ff */
[----:B------:R-:W-:Y:S01]  /*6e30*/  FADD.FTZ R154, R20, R5 ;  /* 0x00000005149a7221 */ /* 0x000fe20000010000 */
[----:B------:R-:W2:Y:S01]  /*6e40*/  MUFU.EX2 R196, R196 ;  /* 0x000000c400c47308 */ /* 0x000ea20000000800 */
[-C--:B------:R-:W-:Y:S01]  /*6e50*/  FMUL.FTZ R66, R66, R181.reuse ;  /* 0x000000b542427220 */ /* 0x080fe20000410000 */
[-C--:B------:R-:W-:Y:S01]  /*6e60*/  FMUL.FTZ R67, R67, R181.reuse ;  /* 0x000000b543437220 */ /* 0x080fe20000410000 */
[----:B------:R-:W-:Y:S01]  /*6e70*/  FADD.FTZ R5, R161, R154 ;  /* 0x0000009aa1057221 */ /* 0x000fe20000010000 */
[-C--:B------:R-:W-:Y:S01]  /*6e80*/  FMUL.FTZ R70, R70, R181.reuse ;  /* 0x000000b546467220 */ /* 0x080fe20000410000 */
[-C--:B------:R-:W-:Y:S01]  /*6e90*/  FMUL.FTZ R71, R71, R181.reuse ;  /* 0x000000b547477220 */ /* 0x080fe20000410000 */
[-C--:B------:R-:W-:Y:S01]  /*6ea0*/  FMUL.FTZ R74, R74, R181.reuse ;  /* 0x000000b54a4a7220 */ /* 0x080fe20000410000 */
[----:B------:R-:W-:Y:S01]  /*6eb0*/  FADD.FTZ R154, R168, R5 ;  /* 0x00000005a89a7221 */ /* 0x000fe20000010000 */
[----:B------:R-:W-:Y:S01]  /*6ec0*/  MUFU.EX2 R167, R167 ;  /* 0x000000a700a77308 */ /* 0x000fe20000000800 */
[----:B------:R-:W-:Y:S01]  /*6ed0*/  F2FP.F16.F32.PACK_AB R168, R165, R168 ;  /* 0x000000a8a5a8723e */ /* 0x000fe200000000ff */
[-C--:B------:R-:W-:Y:S01]  /*6ee0*/  FMUL.FTZ R75, R75, R181.reuse ;  /* 0x000000b54b4b7220 */ /* 0x080fe20000410000 */
[----:B------:R-:W-:Y:S01]  /*6ef0*/  FADD.FTZ R154, R165, R154 ;  /* 0x0000009aa59a7221 */ /* 0x000fe20000010000 */
[-C--:B------:R-:W-:Y:S01]  /*6f00*/  FMUL.FTZ R78, R78, R181.reuse ;  /* 0x000000b54e4e7220 */ /* 0x080fe20000410000 */
[-C--:B------:R-:W-:Y:S01]  /*6f10*/  FMUL.FTZ R79, R79, R181.reuse ;  /* 0x000000b54f4f7220 */ /* 0x080fe20000410000 */
[-C--:B------:R-:W-:Y:S01]  /*6f20*/  FMUL.FTZ R82, R82, R181.reuse ;  /* 0x000000b552527220 */ /* 0x080fe20000410000 */
[----:B------:R-:W-:Y:S01]  /*6f30*/  FADD.FTZ R5, R169, R154 ;  /* 0x0000009aa9057221 */ /* 0x000fe20000010000 */
[----:B------:R-:W-:Y:S01]  /*6f40*/  F2FP.F16.F32.PACK_AB R154, R11, R10 ;  /* 0x0000000a0b9a723e */ /* 0x000fe200000000ff */
[----:B------:R-:W-:Y:S01]  /*6f50*/  FADD.FTZ R11, R185, R4 ;  /* 0x00000004b90b7221 */ /* 0x000fe20000010000 */
[----:B------:R-:W3:Y:S01]  /*6f60*/  MUFU.EX2 R202, R202 ;  /* 0x000000ca00ca7308 */ /* 0x000ee20000000800 */
[-C--:B------:R-:W-:Y:S01]  /*6f70*/  FMUL.FTZ R83, R83, R181.reuse ;  /* 0x000000b553537220 */ /* 0x080fe20000410000 */
[-C--:B------:R-:W-:Y:S01]  /*6f80*/  FMUL.FTZ R86, R86, R181.reuse ;  /* 0x000000b556567220 */ /* 0x080fe20000410000 */
[----:B------:R-:W-:Y:S01]  /*6f90*/  FADD.FTZ R4, R188, R11 ;  /* 0x0000000bbc047221 */ /* 0x000fe20000010000 */
[-C--:B------:R-:W-:Y:S01]  /*6fa0*/  FMUL.FTZ R87, R87, R181.reuse ;  /* 0x000000b557577220 */ /* 0x080fe20000410000 */
[-C--:B------:R-:W-:Y:S01]  /*6fb0*/  FMUL.FTZ R90, R90, R181.reuse ;  /* 0x000000b55a5a7220 */ /* 0x080fe20000410000 */
[----:B------:R-:W-:Y:S01]  /*6fc0*/  FMUL.FTZ R91, R91, R181 ;  /* 0x000000b55b5b7220 */ /* 0x000fe20000410000 */
[----:B------:R-:W-:Y:S01]  /*6fd0*/  FADD.FTZ R11, R159, R4 ;  /* 0x000000049f0b7221 */ /* 0x000fe20000010000 */
[----:B------:R-:W4:Y:S01]  /*6fe0*/  MUFU.EX2 R171, R171 ;  /* 0x000000ab00ab7308 */ /* 0x000f220000000800 */
[----:B--2---:R-:W-:Y:S01]  /*6ff0*/  F2FP.F16.F32.PACK_AB R159, R196, R163 ;  /* 0x000000a3c49f723e */ /* 0x004fe200000000ff */
[-C--:B------:R-:W-:Y:S01]  /*7000*/  FMUL.FTZ R94, R94, R181.reuse ;  /* 0x000000b55e5e7220 */ /* 0x080fe20000410000 */
[----:B------:R-:W-:Y:S01]  /*7010*/  FADD.FTZ R4, R192, R11 ;  /* 0x0000000bc0047221 */ /* 0x000fe20000010000 */
[-C--:B------:R-:W-:Y:S01]  /*7020*/  FMUL.FTZ R95, R95, R181.reuse ;  /* 0x000000b55f5f7220 */ /* 0x080fe20000410000 */
[-C--:B------:R-:W-:Y:S01]  /*7030*/  FMUL.FTZ R98, R98, R181.reuse ;  /* 0x000000b562627220 */ /* 0x080fe20000410000 */
[----:B------:R-:W-:Y:S01]  /*7040*/  FMUL.FTZ R99, R99, R181 ;  /* 0x000000b563637220 */ /* 0x000fe20000410000 */
[----:B------:R-:W-:Y:S01]  /*7050*/  FADD.FTZ R11, R163, R4 ;  /* 0x00000004a30b7221 */ /* 0x000fe20000010000 */
[----:B------:R-:W2:Y:S01]  /*7060*/  MUFU.EX2 R214, R214 ;  /* 0x000000d600d67308 */ /* 0x000ea20000000800 */
[----:B---3--:R-:W-:Y:S01]  /*7070*/  F2FP.F16.F32.PACK_AB R161, R202, R167 ;  /* 0x000000a7caa1723e */ /* 0x008fe200000000ff */
[-C--:B------:R-:W-:Y:S01]  /*7080*/  FMUL.FTZ R102, R102, R181.reuse ;  /* 0x000000b566667220 */ /* 0x080fe20000410000 */
[----:B------:R-:W-:Y:S01]  /*7090*/  FADD.FTZ R4, R196, R11 ;  /* 0x0000000bc4047221 */ /* 0x000fe20000010000 */
[-C--:B------:R-:W-:Y:S01]  /*70a0*/  FMUL.FTZ R103, R103, R181.reuse ;  /* 0x000000b567677220 */ /* 0x080fe20000410000 */
[-C--:B------:R-:W-:Y:S01]  /*70b0*/  FMUL.FTZ R106, R106, R181.reuse ;  /* 0x000000b56a6a7220 */ /* 0x080fe20000410000 */
[-C--:B------:R-:W-:Y:S01]  /*70c0*/  FMUL.FTZ R107, R107, R181.reuse ;  /* 0x000000b56b6b7220 */ /* 0x080fe20000410000 */
        /* <DEDUP_REMOVED lines=8> */
[----:B----4-:R-:W-:Y:S01]  /*7150*/  FADD.FTZ R11, R171, R4 ;  /* 0x00000004ab0b7221 */ /* 0x010fe20000010000 */
[----:B------:R-:W4:Y:S01]  /*7160*/  MUFU.EX2 R178, R178 ;  /* 0x000000b200b27308 */ /* 0x000f220000000800 */
[C---:B--2---:R-:W-:Y:S01]  /*7170*/  F2FP.F16.F32.PACK_AB R163, R214.reuse, R171 ;  /* 0x000000abd6a3723e */ /* 0x044fe200000000ff */
[-C--:B------:R-:W-:Y:S01]  /*7180*/  FMUL.FTZ R119, R119, R181.reuse ;  /* 0x000000b577777220 */ /* 0x080fe20000410000 */
[----:B------:R-:W-:Y:S01]  /*7190*/  FADD.FTZ R4, R214, R11 ;  /* 0x0000000bd6047221 */ /* 0x000fe20000010000 */
        /* <DEDUP_REMOVED lines=21> */
[----:B--2---:R-:W-:Y:S01]  /*72f0*/  FADD.FTZ R11, R179, R4 ;  /* 0x00000004b30b7221 */ /* 0x004fe20000010000 */
[----:B------:R-:W-:Y:S01]  /*7300*/  FMUL.FTZ R151, R151, R181 ;  /* 0x000000b597977220 */ /* 0x000fe20000410000 */
[----:B------:R-:W-:-:S05]  /*7310*/  F2FP.F16.F32.PACK_AB R155, R188, R185 ;  /* 0x000000b9bc9b723e */ /* 0x000fca00000000ff */
        /* <DEDUP_REMOVED lines=9> */
[----:B---3--:R-:W-:Y:S01]  /*73b0*/  FADD.FTZ R5, R173, R158 ;  /* 0x0000009ead057221 */ /* 0x008fe20000010000 */
[----:B------:R-:W-:-:S06]  /*73c0*/  F2FP.F16.F32.PACK_AB R158, R15, R12 ;  /* 0x0000000c0f9e723e */ /* 0x000fcc00000000ff */
[----:B------:R-:W3:Y:S01]  /*73d0*/  MUFU.EX2 R190, R190 ;  /* 0x000000be00be7308 */ /* 0x000ee20000000800 */
[C---:B----4-:R-:W-:Y:S01]  /*73e0*/  FADD.FTZ R11, R187.reuse, R4 ;  /* 0x00000004bb0b7221 */ /* 0x050fe20000010000 */
[----:B------:R-:W-:-:S06]  /*73f0*/  F2FP.F16.F32.PACK_AB R169, R187, R186 ;  /* 0x000000babba9723e */ /* 0x000fcc00000000ff */
[----:B------:R-:W4:Y:S01]  /*7400*/  MUFU.EX2 R191, R191 ;  /* 0x000000bf00bf7308 */ /* 0x000f220000000800 */
[C---:B--2---:R-:W-:Y:S01]  /*7410*/  FADD.FTZ R10, R176.reuse, R5 ;  /* 0x00000005b00a7221 */ /* 0x044fe20000010000 */
[----:B------:R-:W-:-:S03]  /*7420*/  F2FP.F16.F32.PACK_AB R172, R176, R173 ;  /* 0x000000adb0ac723e */ /* 0x000fc600000000ff */
[----:B------:R-:W-:-:S03]  /*7430*/  FADD.FTZ R5, R177, R10 ;  /* 0x0000000ab1057221 */ /* 0x000fc60000010000 */
        /* <DEDUP_REMOVED lines=11> */
[----:B----4-:R-:W-:Y:S01]  /*74f0*/  FADD.FTZ R11, R7, R4 ;  /* 0x00000004070b7221 */ /* 0x010fe20000010000 */
[C---:B--2---:R-:W-:Y:S01]  /*7500*/  FADD.FTZ R5, R180.reuse, R5 ;  /* 0x00000005b4057221 */ /* 0x044fe20000010000 */
[----:B------:R-:W-:Y:S02]  /*7510*/  F2FP.F16.F32.PACK_AB R174, R180, R177 ;  /* 0x000000b1b4ae723e */ /* 0x000fe400000000ff */
[C---:B---3--:R-:W-:Y:S01]  /*7520*/  FADD.FTZ R4, R10.reuse, R11 ;  /* 0x0000000b0a047221 */ /* 0x048fe20000010000 */
[----:B------:R-:W-:Y:S01]  /*7530*/  F2FP.F16.F32.PACK_AB R175, R10, R7 ;  /* 0x000000070aaf723e */ /* 0x000fe200000000ff */
[----:B-1----:R-:W-:Y:S06]  /*7540*/  @!P0 BRA `(.L_x_4180) ;  /* 0x0000000000048947 */ /* 0x002fec0003800000 */
[----:B------:R-:W-:Y:S01]  /*7550*/  BPT.TRAP 0x1 ;  /* 0x000000040000795c */ /* 0x000fe20000300000 */
.L_x_4180:
[----:B------:R1:W2:Y:S01]  /*7560*/  SYNCS.PHASECHK.TRANS64.TRYWAIT P1, [UR24+0x22850], R6 ;  /* 0x02285006ff0075a7 */ /* 0x0002a20008020158 */
[----:B------:R-:W-:Y:S05]  /*7570*/  @!P0 BRA `(.L_x_4181) ;  /* 0x0000000000048947 */ /* 0x000fea0003800000 */
[----:B------:R-:W-:Y:S01]  /*7580*/  BPT.TRAP 0x1 ;  /* 0x000000040000795c */ /* 0x000fe20000300000 */
.L_x_4181:
[----:B--2---:R-:W-:Y:S05]  /*7590*/  @P1 BRA `(.L_x_4182) ;  /* 0x0000000000081947 */ /* 0x004fea0003800000 */
[----:B------:R-:W2:Y:S02]  /*75a0*/  SYNCS.PHASECHK.TRANS64.TRYWAIT P1, [UR24+0x22850], R6 ;  /* 0x02285006ff0075a7 */ /* 0x000ea40008020158 */
[----:B--2---:R-:W-:Y:S05]  /*75b0*/  @!P1 BRA `(.L_x_4183) ;  /* 0x0000008000189947 */ /* 0x004fea0003800000 */
.L_x_4182:
[----:B------:R-:W3:Y:S01]  /*75c0*/  S2R R7, SR_TID.X ;  /* 0x0000000000077919 */ /* 0x000ee20000002100 */
[----:B------:R-:W-:Y:S01]  /*75d0*/  UIMAD UR11, UR36, 0xc00, UR21 ;  /* 0x00000c00240b78a4 */ /* 0x000fe2000f8e0215 */
[----:B------:R-:W-:Y:S01]  /*75e0*/  ISETP.LT.AND P1, PT, RZ, UR23, PT ;  /* 0x00000017ff007c0c */ /* 0x000fe2000bf21270 */
[----:B------:R-:W-:Y:S01]  /*75f0*/  UMOV UR7, 0x40000040 ;  /* 0x4000004000077882 */ /* 0x000fe20000000000 */
[----:B--2---:R-:W-:Y:S01]  /*7600*/  @!P2 VIADD R183, R183, 0x22860 ;  /* 0x00022860b7b7a836 */ /* 0x004fe20000000000 */
[----:B------:R-:W-:Y:S01]  /*7610*/  UIADD3 UR23, UR23, -0x1, URZ ;  /* 0xffffffff17177890 */ /* 0x000fe2000fffe03f */
[----:B------:R-:W-:Y:S02]  /*7620*/  IMAD.MOV.U32 R201, RZ, RZ, R0 ;  /* 0x000000ffffc97224 */ /* 0x000fe400078e0000 */
[----:B------:R-:W-:Y:S01]  /*7630*/  UMOV UR6, UR11 ;  /* 0x0000000b00067c82 */ /* 0x000fe20008000000 */
[----:B------:R-:W-:Y:S02]  /*7640*/  @!P2 PRMT R183, RZ, 0x654, R183 ;  /* 0x00000654ffb7a816 */ /* 0x000fe400000000b7 */
        /* <DEDUP_REMOVED lines=39> */
.L_x_4175:
        /* <DEDUP_REMOVED lines=8> */
[----:B01----:R-:W0:Y:S01]  /*7940*/  SHFL.BFLY PT, R6, R5, 0x2, 0x1f ;  /* 0x0c401f0005067f89 */ /* 0x003e2200000e0000 */
[----:B------:R-:W-:-:S02]  /*7950*/  UIADD3 UR38, UR38, 0x1, URZ ;  /* 0x0000000126267890 */ /* 0x000fc4000fffe03f */
[----:B------:R-:W-:Y:S01]  /*7960*/  USEL UR36, UR36, URZ, UP0 ;  /* 0x0000003f24247287 */ /* 0x000fe20008000000 */
[----:B--2---:R-:W-:Y:S01]  /*7970*/  FADD.FTZ R11, R11, R4 ;  /* 0x000000040b0b7221 */ /* 0x004fe20000010000 */
[----:B------:R-:W-:Y:S01]  /*7980*/  IMAD.MOV.U32 R4, RZ, RZ, RZ ;  /* 0x000000ffff047224 */ /* 0x000fe200078e00ff */
[----:B------:R-:W-:-:S03]  /*7990*/  ULOP3.LUT UR37, UR37, UR4, URZ, 0x3c, !UPT ;  /* 0x0000000425257292 */ /* 0x000fc6000f8e3c3f */
[----:B------:R-:W1:Y:S01]  /*79a0*/  SHFL.BFLY PT, R8, R11, 0x1, 0x1f ;  /* 0x0c201f000b087f89 */ /* 0x000e6200000e0000 */
[----:B0-----:R-:W-:Y:S01]  /*79b0*/  FADD.FTZ R6, R6, R5 ;  /* 0x0000000506067221 */ /* 0x001fe20000010000 */
[----:B------:R-:W-:-:S04]  /*79c0*/  IMAD.MOV.U32 R5, RZ, RZ, -0x800000 ;  /* 0xff800000ff057424 */ /* 0x000fc800078e00ff */
[----:B------:R-:W0:Y:S01]  /*79d0*/  SHFL.BFLY PT, R7, R6, 0x1, 0x1f ;  /* 0x0c201f0006077f89 */ /* 0x000e2200000e0000 */
[----:B-1----:R-:W-:Y:S01]  /*79e0*/  FADD.FTZ R10, R11, R8 ;  /* 0x000000080b0a7221 */ /* 0x002fe20000010000 */
[----:B------:R-:W-:-:S04]  /*79f0*/  IMAD.U32 R8, RZ, RZ, UR10 ;  /* 0x0000000aff087e24 */ /* 0x000fc8000f8e00ff */
[----:B------:R-:W-:-:S13]  /*7a00*/  FSETP.NE.FTZ.AND P2, PT, R10, RZ, PT ;  /* 0x000000ff0a00720b */ /* 0x000fda0003f55000 */
[----:B------:R-:W1:Y:S01]  /*7a10*/  @P2 MUFU.RCP R4, R10 ;  /* 0x0000000a00042308 */ /* 0x000e620000001000 */
[----:B------:R-:W-:Y:S01]  /*7a20*/  @P2 FMUL.FTZ R14, R14, 0.69314718246459960938 ;  /* 0x3f3172180e0e2820 */ /* 0x000fe20000410000 */
[----:B0-----:R-:W-:Y:S01]  /*7a30*/  FADD.FTZ R12, R6, R7 ;  /* 0x00000007060c7221 */ /* 0x001fe20000010000 */
[----:B------:R-:W-:Y:S02]  /*7a40*/  IMAD.MOV.U32 R7, RZ, RZ, RZ ;  /* 0x000000ffff077224 */ /* 0x000fe400078e00ff */
[----:B------:R-:W-:Y:S02]  /*7a50*/  IMAD.MOV.U32 R6, RZ, RZ, -0x800000 ;  /* 0xff800000ff067424 */ /* 0x000fe400078e00ff */
[----:B------:R-:W-:Y:S01]  /*7a60*/  FSETP.NE.FTZ.AND P1, PT, R12, RZ, PT ;  /* 0x000000ff0c00720b */ /* 0x000fe20003f35000 */
[----:B------:R-:W0:Y:S01]  /*7a70*/  @P2 MUFU.LG2 R10, R10 ;  /* 0x0000000a000a2308 */ /* 0x000e220000000c00 */
[-C--:B-1----:R-:W-:Y:S01]  /*7a80*/  FMUL.FTZ R26, R26, R4.reuse ;  /* 0x000000041a1a7220 */ /* 0x082fe20000410000 */
[-C--:B------:R-:W-:Y:S01]  /*7a90*/  FMUL.FTZ R34, R34, R4.reuse ;  /* 0x0000000422227220 */ /* 0x080fe20000410000 */
[----:B------:R-:W-:-:S09]  /*7aa0*/  FMUL.FTZ R35, R35, R4 ;  /* 0x0000000423237220 */ /* 0x000fd20000410000 */
[----:B---3--:R-:W1:Y:S01]  /*7ab0*/  @P1 MUFU.LG2 R9, R12 ;  /* 0x0000000c00091308 */ /* 0x008e620000000c00 */
[----:B------:R-:W-:Y:S01]  /*7ac0*/  @P1 FMUL.FTZ R8, R8, 0.69314718246459960938 ;  /* 0x3f31721808081820 */ /* 0x000fe20000410000 */
[-C--:B------:R-:W-:Y:S01]  /*7ad0*/  FMUL.FTZ R38, R38, R4.reuse ;  /* 0x0000000426267220 */ /* 0x080fe20000410000 */
[-C--:B------:R-:W-:Y:S01]  /*7ae0*/  FMUL.FTZ R39, R39, R4.reuse ;  /* 0x0000000427277220 */ /* 0x080fe20000410000 */
[-C--:B------:R-:W-:Y:S01]  /*7af0*/  FMUL.FTZ R42, R42, R4.reuse ;  /* 0x000000042a2a7220 */ /* 0x080fe20000410000 */
[----:B0-----:R-:W-:Y:S01]  /*7b00*/  @P2 FMUL.FTZ R11, R10, 0.69314718246459960938 ;  /* 0x3f3172180a0b2820 */ /* 0x001fe20000410000 */
        /* <DEDUP_REMOVED lines=19> */
[-C--:B0-----:R-:W-:Y:S01]  /*7c40*/  FMUL.FTZ R183, R48, R7.reuse ;  /* 0x0000000730b77220 */ /* 0x081fe20000410000 */
        /* <DEDUP_REMOVED lines=106> */
.L_x_4154:
        /* <DEDUP_REMOVED lines=18> */
[----:B------:R-:W-:-:S03]  /*8410*/  F2FP.F16.F32.PACK_AB R32, R33, R32 ;  /* 0x000000202120723e */ /* 0x000fc600000000ff */
[----:B------:R-:W1:Y:S01]  /*8420*/  LDC R48, c[0x0][0xbe8] ;  /* 0x0002fa00ff307b82 */ /* 0x000e620000000800 */
[----:B------:R-:W-:Y:S01]  /*8430*/  F2FP.F16.F32.PACK_AB R33, R35, R34 ;  /* 0x000000222321723e */ /* 0x000fe200000000ff */
[----:B------:R-:W-:Y:S01]  /*8440*/  ULDC.64 UR8, c[0x0][0xb90] ;  /* 0x0002e40000087ab9 */ /* 0x000fe20000000a00 */
[----:B------:R-:W-:Y:S01]  /*8450*/  F2FP.F16.F32.PACK_AB R35, R39, R38 ;  /* 0x000000262723723e */ /* 0x000fe200000000ff */
[----:B------:R-:W-:Y:S01]  /*8460*/  VIADD R39, R16, UR44 ;  /* 0x0000002c10277c36 */ /* 0x000fe20008000000 */
[----:B------:R-:W-:Y:S01]  /*8470*/  UIMAD UR5, UR10, UR8, URZ ;  /* 0x000000080a0572a4 */ /* 0x000fe2000f8e023f */
[----:B------:R-:W-:Y:S01]  /*8480*/  F2FP.F16.F32.PACK_AB R40, R41, R40 ;  /* 0x000000282928723e */ /* 0x000fe200000000ff */
[----:B------:R-:W-:Y:S01]  /*8490*/  UIMAD.WIDE.U32 UR6, UR39, UR8, URZ ;  /* 0x00000008270672a5 */ /* 0x000fe2000f8e003f */
[----:B------:R-:W-:Y:S01]  /*84a0*/  F2FP.F16.F32.PACK_AB R34, R37, R36 ;  /* 0x000000242522723e */ /* 0x000fe200000000ff */
[----:B------:R-:W-:Y:S01]  /*84b0*/  UIMAD UR5, UR39, UR9, UR5 ;  /* 0x00000009270572a4 */ /* 0x000fe2000f8e0205 */
[----:B------:R-:W-:Y:S01]  /*84c0*/  F2FP.F16.F32.PACK_AB R41, R43, R42 ;  /* 0x0000002a2b29723e */ /* 0x000fe200000000ff */
[----:B------:R-:W-:Y:S01]  /*84d0*/  IMAD.MOV.U32 R36, RZ, RZ, R39 ;  /* 0x000000ffff247224 */ /* 0x000fe200078e0027 */
[----:B------:R-:W-:Y:S01]  /*84e0*/  F2FP.F16.F32.PACK_AB R42, R45, R182 ;  /* 0x000000b62d2a723e */ /* 0x000fe200000000ff */
[----:B------:R-:W-:Y:S01]  /*84f0*/  ULDC.64 UR8, c[0x0][0xb98] ;  /* 0x0002e60000087ab9 */ /* 0x000fe20000000a00 */
[----:B------:R-:W-:Y:S01]  /*8500*/  F2FP.F16.F32.PACK_AB R43, R47, R46 ;  /* 0x0000002e2f2b723e */ /* 0x000fe200000000ff */
[----:B------:R-:W-:-:S02]  /*8510*/  UIADD3 UR7, UR7, UR5, URZ ;  /* 0x0000000507077290 */ /* 0x000fc4000fffe03f */
[----:B------:R-:W-:Y:S02]  /*8520*/  UIMAD UR5, UR12, UR8, URZ ;  /* 0x000000080c0572a4 */ /* 0x000fe4000f8e023f */
[----:B------:R-:W-:Y:S01]  /*8530*/  UIMAD.WIDE.U32 UR6, UR42, UR8, UR6 ;  /* 0x000000082a0672a5 */ /* 0x000fe2000f8e0006 */
[----:B------:R-:W-:Y:S02]  /*8540*/  MOV R172, R203 ;  /* 0x000000cb00ac7202 */ /* 0x000fe40000000f00 */
[----:B0-----:R-:W-:Y:S01]  /*8550*/  MOV R173, R0 ;  /* 0x0000000000ad7202 */ /* 0x001fe20000000f00 */
[----:B------:R-:W-:-:S03]  /*8560*/  UIMAD UR5, UR42, UR9, UR5 ;  /* 0x000000092a0572a4 */ /* 0x000fc6000f8e0205 */
[----:B------:R-:W-:Y:S01]  /*8570*/  ULDC.64 UR8, c[0x0][0xae8] ;  /* 0x0002ba0000087ab9 */ /* 0x000fe20000000a00 */
[----:B------:R-:W-:-:S04]  /*8580*/  IMAD.WIDE R20, R207, 0x2, R172 ;  /* 0x00000002cf147825 */ /* 0x000fc800078e02ac */
[----:B------:R-:W-:Y:S01]  /*8590*/  IMAD.WIDE R172, R3, 0x2, R172 ;  /* 0x0000000203ac7825 */ /* 0x000fe200078e02ac */
[C---:B------:R-:W-:Y:S02]  /*85a0*/  IADD3 R9, P3, R20.reuse, 0xc060, RZ ;  /* 0x0000c06014097810 */ /* 0x040fe40007f7e0ff */
[C---:B------:R-:W-:Y:S02]  /*85b0*/  IADD3 R115, P0, R20.reuse, 0x8060, RZ ;  /* 0x0000806014737810 */ /* 0x040fe40007f1e0ff */
[----:B------:R-:W-:Y:S02]  /*85c0*/  LOP3.LUT R8, R9, 0x380, RZ, 0xc0, !PT ;  /* 0x0000038009087812 */ /* 0x000fe400078ec0ff */
[----:B------:R-:W-:Y:S01]  /*85d0*/  IADD3 R111, P2, R20, 0x8040, RZ ;  /* 0x00008040146f7810 */ /* 0x000fe20007f5e0ff */
[--C-:B------:R-:W-:Y:S01]  /*85e0*/  IMAD.X R153, RZ, RZ, R21.reuse, P0 ;  /* 0x000000ffff997224 */ /* 0x100fe200000e0615 */
[----:B------:R-:W-:Y:S02]  /*85f0*/  SHF.R.U64 R8, R8, 0x3, RZ ;  /* 0x0000000308087819 */ /* 0x000fe400000012ff */
[----:B------:R-:W-:Y:S01]  /*8600*/  LOP3.LUT R0, R115, 0x380, RZ, 0xc0, !PT ;  /* 0x0000038073007812 */ /* 0x000fe200078ec0ff */
[----:B------:R-:W-:Y:S01]  /*8610*/  IMAD.X R157, RZ, RZ, R21, P2 ;  /* 0x000000ffff9d7224 */ /* 0x000fe200010e0615 */
[----:B------:R-:W-:-:S02]  /*8620*/  LOP3.LUT R147, R20, 0x380, RZ, 0xc0, !PT ;  /* 0x0000038014937812 */ /* 0x000fc400078ec0ff */
[----:B------:R-:W-:Y:S01]  /*8630*/  LOP3.LUT R8, R8, R9, RZ, 0x3c, !PT ;  /* 0x0000000908087212 */ /* 0x000fe200078e3cff */
[--C-:B------:R-:W-:Y:S01]  /*8640*/  IMAD.X R9, RZ, RZ, R21.reuse, P3 ;  /* 0x000000ffff097224 */ /* 0x100fe200018e0615 */
[----:B------:R-:W-:Y:S02]  /*8650*/  IADD3 R12, P2, R20, 0x4000, RZ ;  /* 0x00004000140c7810 */ /* 0x000fe40007f5e0ff */
[----:B------:R-:W-:Y:S02]  /*8660*/  SHF.R.U64 R0, R0, 0x3, RZ ;  /* 0x0000000300007819 */ /* 0x000fe400000012ff */
[C---:B------:R-:W-:Y:S01]  /*8670*/  IADD3 R127, P4, R20.reuse, 0xc040, RZ ;  /* 0x0000c040147f7810 */ /* 0x040fe20007f9e0ff */
[--C-:B------:R-:W-:Y:S01]  /*8680*/  IMAD.X R13, RZ, RZ, R21.reuse, P2 ;  /* 0x000000ffff0d7224 */ /* 0x100fe200010e0615 */
        /* <DEDUP_REMOVED lines=10> */
[----:B------:R-:W-:Y:S01]  /*8730*/  IMAD.X R159, RZ, RZ, R21, P3 ;  /* 0x000000ffff9f7224 */ /* 0x000fe200018e0615 */
[----:B------:R-:W-:-:S02]  /*8740*/  IADD3 R115, P2, R172, 0x7000, RZ ;  /* 0x00007000ac737810 */ /* 0x000fc40007f5e0ff */
        /* <DEDUP_REMOVED lines=18> */
[----:B------:R-:W-:Y:S02]  /*8870*/  SHF.R.U64 R114, R114, 0x3, RZ ;  /* 0x0000000372727819 */ /* 0x000fe400000012ff */
[----:B------:R-:W-:Y:S02]  /*8880*/  LOP3.LUT R150, R20, R119, RZ, 0x3c, !PT ;  /* 0x0000007714967212 */ /* 0x000fe400078e3cff */
[----:B------:R-:W-:Y:S02]  /*8890*/  LOP3.LUT R20, R107, 0x380, RZ, 0xc0, !PT ;  /* 0x000003806b147812 */ /* 0x000fe400078ec0ff */
[----:B------:R-:W-:Y:S02]  /*88a0*/  SHF.R.U64 R21, R21, 0x3, RZ ;  /* 0x0000000315157819 */ /* 0x000fe400000012ff */
[----:B------:R-:W-:Y:S01]  /*88b0*/  LOP3.LUT R114, R114, R115, RZ, 0x3c, !PT ;  /* 0x0000007372727212 */ /* 0x000fe200078e3cff */
[----:B------:R-:W-:Y:S01]  /*88c0*/  IMAD.X R115, RZ, RZ, R173, P2 ;  /* 0x000000ffff737224 */ /* 0x000fe200010e06ad */
[----:B------:R-:W-:-:S02]  /*88d0*/  IADD3 R143, P2, R172, 0xe000, RZ ;  /* 0x0000e000ac8f7810 */ /* 0x000fc40007f5e0ff */
[----:B------:R-:W-:Y:S02]  /*88e0*/  SHF.R.U64 R20, R20, 0x3, RZ ;  /* 0x0000000314147819 */ /* 0x000fe400000012ff */
[----:B------:R-:W-:Y:S02]  /*88f0*/  LOP3.LUT R158, R21, R102, RZ, 0x3c, !PT ;  /* 0x00000066159e7212 */ /* 0x000fe400078e3cff */
[----:B------:R-:W-:Y:S02]  /*8900*/  LOP3.LUT R21, R98, 0x380, RZ, 0xc0, !PT ;  /* 0x0000038062157812 */ /* 0x000fe400078ec0ff */
[----:B------:R-:W-:Y:S02]  /*8910*/  LOP3.LUT R142, R143, 0x380, RZ, 0xc0, !PT ;  /* 0x000003808f8e7812 */ /* 0x000fe400078ec0ff */
[----:B------:R-:W-:Y:S02]  /*8920*/  LOP3.LUT R160, R20, R107, RZ, 0x3c, !PT ;  /* 0x0000006b14a07212 */ /* 0x000fe400078e3cff */
[----:B------:R-:W-:-:S02]  /*8930*/  LOP3.LUT R20, R103, 0x380, RZ, 0xc0, !PT ;  /* 0x0000038067147812 */ /* 0x000fc400078ec0ff */
[----:B------:R-:W-:Y:S02]  /*8940*/  SHF.R.U64 R21, R21, 0x3, RZ ;  /* 0x0000000315157819 */ /* 0x000fe400000012ff */
[----:B------:R-:W-:Y:S02]  /*8950*/  SHF.R.U64 R142, R142, 0x3, RZ ;  /* 0x000000038e8e7819 */ /* 0x000fe400000012ff */
[----:B------:R-:W-:Y:S02]  /*8960*/  SHF.R.U64 R20, R20, 0x3, RZ ;  /* 0x0000000314147819 */ /* 0x000fe400000012ff */
[----:B------:R-:W-:Y:S02]  /*8970*/  LOP3.LUT R162, R21, R98, RZ, 0x3c, !PT ;  /* 0x0000006215a27212 */ /* 0x000fe400078e3cff */
[----:B------:R-:W-:Y:S02]  /*8980*/  IADD3 R21, P3, R172, 0x1000, RZ ;  /* 0x00001000ac157810 */ /* 0x000fe40007f7e0ff */
[----:B------:R-:W-:Y:S01]  /*8990*/  LOP3.LUT R142, R142, R143, RZ, 0x3c, !PT ;  /* 0x0000008f8e8e7212 */ /* 0x000fe200078e3cff */
[----:B------:R-:W-:Y:S01]  /*89a0*/  IMAD.X R143, RZ, RZ, R173, P2 ;  /* 0x000000ffff8f7224 */ /* 0x000fe200010e06ad */
[----:B------:R-:W-:-:S02]  /*89b0*/  LOP3.LUT R0, R3, 0x380, RZ, 0xc0, !PT ;  /* 0x0000038003007812 */ /* 0x000fc400078ec0ff */
[----:B-1----:R-:W-:Y:S02]  /*89c0*/  ISETP.NE.AND P2, PT, R48, 0x1, PT ;  /* 0x000000013000780c */ /* 0x002fe40003f45270 */
[----:B------:R-:W-:Y:S02]  /*89d0*/  LOP3.LUT R166, R20, R103, RZ, 0x3c, !PT ;  /* 0x0000006714a67212 */ /* 0x000fe400078e3cff */
[----:B------:R-:W-:Y:S02]  /*89e0*/  LOP3.LUT R20, R21, 0x380, RZ, 0xc0, !PT ;  /* 0x0000038015147812 */ /* 0x000fe400078ec0ff */
[----:B------:R-:W-:Y:S02]  /*89f0*/  SHF.R.U64 R0, R0, 0x3, RZ ;  /* 0x0000000300007819 */ /* 0x000fe400000012ff */
[----:B------:R-:W-:Y:S02]  /*8a00*/  SHF.R.U64 R20, R20, 0x3, RZ ;  /* 0x0000000314147819 */ /* 0x000fe400000012ff */
[----:B------:R-:W-:-:S02]  /*8a10*/  LOP3.LUT R154, R0, R3, RZ, 0x3c, !PT ;  /* 0x00000003009a7212 */ /* 0x000fc400078e3cff */
[----:B------:R-:W-:Y:S02]  /*8a20*/  MOV R213, R146 ;  /* 0x0000009200d57202 */ /* 0x000fe40000000f00 */
[----:B------:R-:W-:Y:S02]  /*8a30*/  LOP3.LUT R3, R30, 0x380, RZ, 0xc0, !PT ;  /* 0x000003801e037812 */ /* 0x000fe400078ec0ff */
[----:B------:R-:W-:Y:S01]  /*8a40*/  LOP3.LUT R20, R20, R21, RZ, 0x3c, !PT ;  /* 0x0000001514147212 */ /* 0x000fe200078e3cff */
[----:B------:R-:W-:Y:S01]  /*8a50*/  IMAD.X R21, RZ, RZ, R173, P3 ;  /* 0x000000ffff157224 */ /* 0x000fe200018e06ad */
[----:B------:R-:W-:Y:S01]  /*8a60*/  LOP3.LUT R0, R31, 0x380, RZ, 0xc0, !PT ;  /* 0x000003801f007812 */ /* 0x000fe200078ec0ff */
[----:B------:R0:W-:Y:S01]  /*8a70*/  STSM.16.M88.4 [R213], R24 ;  /* 0x00000018d5007844 */ /* 0x0001e20000000200 */
[----:B------:R-:W-:Y:S02]  /*8a80*/  SHF.R.U64 R3, R3, 0x3, RZ ;  /* 0x0000000303037819 */ /* 0x000fe400000012ff */
[----:B------:R-:W-:-:S02]  /*8a90*/  IADD3 R119, P3, R172, 0x8000, RZ ;  /* 0x00008000ac777810 */ /* 0x000fc40007f7e0ff */
[----:B------:R-:W-:Y:S02]  /*8aa0*/  SHF.R.U64 R0, R0, 0x3, RZ ;  /* 0x0000000300007819 */ /* 0x000fe400000012ff */
[----:B------:R-:W-:Y:S02]  /*8ab0*/  LOP3.LUT R168, R3, R30, RZ, 0x3c, !PT ;  /* 0x0000001e03a87212 */ /* 0x000fe400078e3cff */
[----:B------:R-:W-:Y:S02]  /*8ac0*/  LOP3.LUT R118, R119, 0x380, RZ, 0xc0, !PT ;  /* 0x0000038077767812 */ /* 0x000fe400078ec0ff */
[----:B------:R-:W-:Y:S02]  /*8ad0*/  LOP3.LUT R3, R12, 0x380, RZ, 0xc0, !PT ;  /* 0x000003800c037812 */ /* 0x000fe400078ec0ff */
[----:B------:R-:W-:Y:S02]  /*8ae0*/  LOP3.LUT R164, R0, R31, RZ, 0x3c, !PT ;  /* 0x0000001f00a47212 */ /* 0x000fe400078e3cff */
[----:B------:R-:W-:Y:S01]  /*8af0*/  SHF.R.U64 R118, R118, 0x3, RZ ;  /* 0x0000000376767819 */ /* 0x000fe200000012ff */
[----:B0-----:R-:W0:Y:S01]  /*8b00*/  @P2 LDC R24, c[0x0][0xbec] ;  /* 0x0002fb00ff182b82 */ /* 0x001e220000000800 */
[----:B------:R-:W-:-:S02]  /*8b10*/  LOP3.LUT R106, R111, 0x380, RZ, 0xc0, !PT ;  /* 0x000003806f6a7812 */ /* 0x000fc400078ec0ff */
[----:B------:R-:W-:Y:S02]  /*8b20*/  LOP3.LUT R0, R99, 0x380, RZ, 0xc0, !PT ;  /* 0x0000038063007812 */ /* 0x000fe400078ec0ff */
[----:B------:R-:W-:Y:S02]  /*8b30*/  SHF.R.U64 R3, R3, 0x3, RZ ;  /* 0x0000000303037819 */ /* 0x000fe400000012ff */
[----:B------:R-:W-:Y:S01]  /*8b40*/  LOP3.LUT R118, R118, R119, RZ, 0x3c, !PT ;  /* 0x0000007776767212 */ /* 0x000fe200078e3cff */
[----:B------:R-:W1:Y:S01]  /*8b50*/  @P2 LDC R27, c[0x0][0xbf0] ;  /* 0x0002fc00ff1b2b82 */ /* 0x000e620000000800 */
[----:B------:R-:W-:Y:S01]  /*8b60*/  SHF.R.U64 R106, R106, 0x3, RZ ;  /* 0x000000036a6a7819 */ /* 0x000fe200000012ff */
[----:B------:R-:W-:Y:S01]  /*8b70*/  IMAD.X R119, RZ, RZ, R173, P3 ;  /* 0x000000ffff777224 */ /* 0x000fe200018e06ad */
[----:B------:R-:W-:Y:S02]  /*8b80*/  SHF.R.U64 R0, R0, 0x3, RZ ;  /* 0x0000000300007819 */ /* 0x000fe400000012ff */
[----:B------:R-:W-:-:S02]  /*8b90*/  LOP3.LUT R12, R3, R12, RZ, 0x3c, !PT ;  /* 0x0000000c030c7212 */ /* 0x000fc400078e3cff */
[C---:B------:R-:W-:Y:S02]  /*8ba0*/  IADD3 R107, P0, R172.reuse, 0x5000, RZ ;  /* 0x00005000ac6b7810 */ /* 0x040fe40007f1e0ff */
[----:B------:R-:W-:Y:S02]  /*8bb0*/  IADD3 R3, P3, R172, 0xf000, RZ ;  /* 0x0000f000ac037810 */ /* 0x000fe40007f7e0ff */
[----:B------:R-:W-:Y:S02]  /*8bc0*/  LOP3.LUT R10, R127, 0x380, RZ, 0xc0, !PT ;  /* 0x000003807f0a7812 */ /* 0x000fe400078ec0ff */
[----:B------:R-:W-:Y:S01]  /*8bd0*/  LOP3.LUT R14, R123, 0x380, RZ, 0xc0, !PT ;  /* 0x000003807b0e7812 */ /* 0x000fe200078ec0ff */
[----:B------:R-:W-:Y:S01]  /*8be0*/  IMAD.X R147, RZ, RZ, R173, P3 ;  /* 0x000000ffff937224 */ /* 0x000fe200018e06ad */
[----:B------:R-:W-:Y:S01]  /*8bf0*/  LOP3.LUT R156, R106, R111, RZ, 0x3c, !PT ;  /* 0x0000006f6a9c7212 */ /* 0x000fe200078e3cff */
[----:B0-----:R-:W-:Y:S01]  /*8c00*/  @P2 IMAD.HI.U32 R24, R39, R24, RZ ;  /* 0x0000001827182227 */ /* 0x001fe200078e00ff */
[----:B------:R-:W-:-:S02]  /*8c10*/  LOP3.LUT R170, R0, R99, RZ, 0x3c, !PT ;  /* 0x0000006300aa7212 */ /* 0x000fc400078e3cff */
[----:B------:R-:W-:Y:S02]  /*8c20*/  LOP3.LUT R106, R107, 0x380, RZ, 0xc0, !PT ;  /* 0x000003806b6a7812 */ /* 0x000fe400078ec0ff */
[----:B------:R-:W-:Y:S02]  /*8c30*/  LOP3.LUT R0, R3, 0x380, RZ, 0xc0, !PT ;  /* 0x0000038003007812 */ /* 0x000fe400078ec0ff */
[----:B------:R-:W-:Y:S02]  /*8c40*/  SHF.R.U64 R10, R10, 0x3, RZ ;  /* 0x000000030a0a7819 */ /* 0x000fe400000012ff */
[----:B------:R-:W-:Y:S02]  /*8c50*/  SHF.R.U64 R14, R14, 0x3, RZ ;  /* 0x000000030e0e7819 */ /* 0x000fe400000012ff */
[----:B------:R-:W-:Y:S02]  /*8c60*/  SHF.R.U64 R106, R106, 0x3, RZ ;  /* 0x000000036a6a7819 */ /* 0x000fe400000012ff */
[----:B------:R-:W-:-:S02]  /*8c70*/  SHF.R.U64 R0, R0, 0x3, RZ ;  /* 0x0000000300007819 */ /* 0x000fc400000012ff */
[----:B------:R-:W-:Y:S02]  /*8c80*/  LOP3.LUT R10, R10, R127, RZ, 0x3c, !PT ;  /* 0x0000007f0a0a7212 */ /* 0x000fe400078e3cff */
[----:B------:R-:W-:Y:S02]  /*8c90*/  LOP3.LUT R14, R14, R123, RZ, 0x3c, !PT ;  /* 0x0000007b0e0e7212 */ /* 0x000fe400078e3cff */
[----:B------:R-:W-:Y:S01]  /*8ca0*/  LOP3.LUT R106, R106, R107, RZ, 0x3c, !PT ;  /* 0x0000006b6a6a7212 */ /* 0x000fe200078e3cff */
[----:B------:R-:W-:Y:S01]  /*8cb0*/  IMAD.X R107, RZ, RZ, R173, P0 ;  /* 0x000000ffff6b7224 */ /* 0x000fe200000e06ad */
[----:B------:R-:W-:Y:S02]  /*8cc0*/  LOP3.LUT R146, R0, R3, RZ, 0x3c, !PT ;  /* 0x0000000300927212 */ /* 0x000fe400078e3cff */
[----:B------:R-:W-:Y:S02]  /*8cd0*/  MOV R154, R154 ;  /* 0x0000009a009a7202 */ /* 0x000fe40000000f00 */
[----:B------:R-:W-:-:S02]  /*8ce0*/  MOV R3, R8 ;  /* 0x0000000800037202 */ /* 0x000fc40000000f00 */
[----:B------:R-:W-:Y:S01]  /*8cf0*/  MOV R0, R10 ;  /* 0x0000000a00007202 */ /* 0x000fe20000000f00 */
[----:B------:R-:W-:Y:S01]  /*8d00*/  STSM.16.M88.4 [R154], R32 ;  /* 0x000000209a007844 */ /* 0x000fe20000000200 */
[----:B------:R-:W-:Y:S02]  /*8d10*/  MOV R164, R164 ;  /* 0x000000a400a47202 */ /* 0x000fe40000000f00 */
[----:B------:R-:W-:Y:S02]  /*8d20*/  IADD3 R135, P0, R172, 0xc000, RZ ;  /* 0x0000c000ac877810 */ /* 0x000fe40007f1e0ff */
[----:B------:R-:W-:Y:S01]  /*8d30*/  MOV R44, R14 ;  /* 0x0000000e002c7202 */ /* 0x000fe20000000f00 */
[----:B------:R-:W-:Y:S01]  /*8d40*/  STSM.16.M88.4 [R164], R40 ;  /* 0x00000028a4007844 */ /* 0x000fe20000000200 */
[----:B------:R-:W-:Y:S02]  /*8d50*/  MOV R170, R170 ;  /* 0x000000aa00aa7202 */ /* 0x000fe40000000f00 */
        /* <DEDUP_REMOVED lines=8> */
[----:B------:R-:W-:Y:S02]  /*8de0*/  F2FP.F16.F32.PACK_AB R14, R61, R186 ;  /* 0x000000ba3d0e723e */ /* 0x000fe400000000ff */
[----:B------:R-:W-:Y:S02]  /*8df0*/  F2FP.F16.F32.PACK_AB R15, R63, R62 ;  /* 0x0000003e3f0f723e */ /* 0x000fe400000000ff */
[----:B-1----:R-:W-:Y:S02]  /*8e00*/  @P2 SHF.R.U32.HI R36, RZ, R27, R24 ;  /* 0x0000001bff242219 */ /* 0x002fe40000011618 */
[----:B------:R-:W-:Y:S01]  /*8e10*/  LOP3.LUT R134, R135, 0x380, RZ, 0xc0, !PT ;  /* 0x0000038087867812 */ /* 0x000fe200078ec0ff */
[----:B------:R1:W-:Y:S01]  /*8e20*/  STSM.16.M88.4 [R25], R12 ;  /* 0x0000000c19007844 */ /* 0x0003e20000000200 */
[----:B------:R-:W-:Y:S01]  /*8e30*/  MOV R168, R168 ;  /* 0x000000a800a87202 */ /* 0x000fe20000000f00 */
[----:B------:R-:W-:Y:S01]  /*8e40*/  IMAD.MOV R37, RZ, RZ, -R36 ;  /* 0x000000ffff257224 */ /* 0x000fe200078e0a24 */
[----:B------:R-:W-:-:S02]  /*8e50*/  IADD3 R111, P1, R172, 0x6000, RZ ;  /* 0x00006000ac6f7810 */ /* 0x000fc40007f3e0ff */
[----:B------:R-:W-:Y:S01]  /*8e60*/  MOV R166, R166 ;  /* 0x000000a600a67202 */ /* 0x000fe20000000f00 */
[----:B------:R-:W-:Y:S01]  /*8e70*/  IMAD R37, R48, R37, R39 ;  /* 0x0000002530257224 */ /* 0x000fe200078e0227 */
[----:B0-----:R-:W-:Y:S02]  /*8e80*/  F2FP.F16.F32.PACK_AB R8, R65, R187 ;  /* 0x000000bb4108723e */ /* 0x001fe400000000ff */
[----:B------:R-:W-:Y:S02]  /*8e90*/  F2FP.F16.F32.PACK_AB R9, R67, R66 ;  /* 0x000000424309723e */ /* 0x000fe400000000ff */
[----:B------:R-:W-:Y:S02]  /*8ea0*/  F2FP.F16.F32.PACK_AB R10, R69, R188 ;  /* 0x000000bc450a723e */ /* 0x000fe400000000ff */
[----:B------:R-:W-:Y:S02]  /*8eb0*/  F2FP.F16.F32.PACK_AB R11, R71, R70 ;  /* 0x00000046470b723e */ /* 0x000fe400000000ff */
[----:B------:R-:W-:-:S02]  /*8ec0*/  SHF.R.U64 R134, R134, 0x3, RZ ;  /* 0x0000000386867819 */ /* 0x000fc400000012ff */
[----:B-1----:R-:W-:Y:S01]  /*8ed0*/  F2FP.F16.F32.PACK_AB R12, R73, R189 ;  /* 0x000000bd490c723e */ /* 0x002fe200000000ff */
[----:B------:R0:W-:Y:S01]  /*8ee0*/  STSM.16.M88.4 [R168], R8 ;  /* 0x00000008a8007844 */ /* 0x0001e20000000200 */
        /* <DEDUP_REMOVED lines=9> */
[----:B------:R-:W-:Y:S02]  /*8f80*/  LOP3.LUT R110, R111, 0x380, RZ, 0xc0, !PT ;  /* 0x000003806f6e7812 */ /* 0x000fe400078ec0ff */
[----:B------:R-:W-:Y:S01]  /*8f90*/  LOP3.LUT R134, R134, R135, RZ, 0x3c, !PT ;  /* 0x0000008786867212 */ /* 0x000fe200078e3cff */
[----:B------:R-:W-:Y:S01]  /*8fa0*/  IMAD.X R135, RZ, RZ, R173, P0 ;  /* 0x000000ffff877224 */ /* 0x000fe200000e06ad */
[----:B------:R2:W-:Y:S01]  /*8fb0*/  STSM.16.M88.4 [R162], R24 ;  /* 0x00000018a2007844 */ /* 0x0005e20000000200 */
[----:B------:R-:W-:Y:S02]  /*8fc0*/  SHF.R.U64 R110, R110, 0x3, RZ ;  /* 0x000000036e6e7819 */ /* 0x000fe400000012ff */
[----:B0-----:R-:W-:Y:S01]  /*8fd0*/  F2FP.F16.F32.PACK_AB R9, R52, R7 ;  /* 0x000000073409723e */ /* 0x001fe200000000ff */
[----:B-1----:R-:W-:Y:S01]  /*8fe0*/  IMAD.U32 R13, RZ, RZ, UR5 ;  /* 0x00000005ff0d7e24 */ /* 0x002fe2000f8e00ff */
[----:B------:R-:W-:Y:S01]  /*8ff0*/  SHF.R.S32.HI R12, RZ, 0x1f, R36 ;  /* 0x0000001fff0c7819 */ /* 0x000fe20000011424 */
[----:B------:R-:W-:Y:S01]  /*9000*/  ULDC UR5, c[0x0][0xa88] ;  /* 0x0002a20000057ab9 */ /* 0x000fe20000000800 */
[----:B------:R-:W-:-:S02]  /*9010*/  SHF.R.S32.HI R7, RZ, 0x1f, R37 ;  /* 0x0000001fff077819 */ /* 0x000fc40000011425 */
[----:B------:R-:W-:Y:S01]  /*9020*/  LOP3.LUT R110, R110, R111, RZ, 0x3c, !PT ;  /* 0x0000006f6e6e7212 */ /* 0x000fe200078e3cff */
[----:B------:R-:W-:Y:S01]  /*9030*/  IMAD.X R111, RZ, RZ, R173, P1 ;  /* 0x000000ffff6f7224 */ /* 0x000fe200008e06ad */
[----:B------:R-:W-:Y:S02]  /*9040*/  IADD3 R139, P1, R172, 0xd000, RZ ;  /* 0x0000d000ac8b7810 */ /* 0x000fe40007f3e0ff */
[----:B------:R-:W-:Y:S02]  /*9050*/  MOV R160, R160 ;  /* 0x000000a000a07202 */ /* 0x000fe40000000f00 */
[----:B--2---:R-:W-:Y:S01]  /*9060*/  IADD3 R24, P0, R36, UR6, RZ ;  /* 0x0000000624187c10 */ /* 0x004fe2000ff1e0ff */
[----:B------:R-:W-:Y:S01]  /*9070*/  VIADD R26, R206, UR44 ;  /* 0x0000002cce1a7c36 */ /* 0x000fe20008000000 */
[----:B------:R-:W-:Y:S02]  /*9080*/  F2FP.F16.F32.PACK_AB R32, R89, R193 ;  /* 0x000000c15920723e */ /* 0x000fe400000000ff */
[----:B------:R-:W-:Y:S01]  /*9090*/  IADD3.X R25, R12, UR7, R13, P0, !PT ;  /* 0x000000070c197c10 */ /* 0x000fe200087fe40d */
[----:B------:R-:W-:Y:S01]  /*90a0*/  ULDC.64 UR6, c[0x0][0xb88] ;  /* 0x0002e20000067ab9 */ /* 0x000fe20000000a00 */
[----:B------:R-:W-:Y:S01]  /*90b0*/  F2FP.F16.F32.PACK_AB R33, R91, R90 ;  /* 0x0000005a5b21723e */ /* 0x000fe200000000ff */
[----:B------:R-:W-:Y:S01]  /*90c0*/  IMAD R12, R7, UR6, RZ ;  /* 0x00000006070c7c24 */ /* 0x000fe2000f8e02ff */
[----:B------:R-:W-:Y:S01]  /*90d0*/  F2FP.F16.F32.PACK_AB R34, R93, R194 ;  /* 0x000000c25d22723e */ /* 0x000fe200000000ff */
[----:B------:R-:W-:Y:S01]  /*90e0*/  IMAD.WIDE.U32 R24, R37, UR6, R24 ;  /* 0x0000000625187c25 */ /* 0x000fe2000f8e0018 */
[----:B------:R-:W-:-:S02]  /*90f0*/  F2FP.F16.F32.PACK_AB R35, R95, R94 ;  /* 0x0000005e5f23723e */ /* 0x000fc400000000ff */
[----:B------:R-:W-:Y:S01]  /*9100*/  MOV R158, R158 ;  /* 0x0000009e009e7202 */ /* 0x000fe20000000f00 */
[----:B------:R-:W-:Y:S01]  /*9110*/  IMAD R37, R37, UR7, R12 ;  /* 0x0000000725257c24 */ /* 0x000fe2000f8e020c */
[----:B------:R-:W-:Y:S01]  /*9120*/  F2FP.F16.F32.PACK_AB R8, R97, R195 ;  /* 0x000000c36108723e */ /* 0x000fe200000000ff */
[----:B------:R0:W-:Y:S01]  /*9130*/  STSM.16.M88.4 [R160], R32 ;  /* 0x00000020a0007844 */ /* 0x0001e20000000200 */
[----:B------:R-:W-:Y:S01]  /*9140*/  F2FP.F16.F32.PACK_AB R10, R101, R196 ;  /* 0x000000c4650a723e */ /* 0x000fe200000000ff */
[----:B------:R-:W-:Y:S01]  /*9150*/  ULDC.64 UR6, c[0x0][0xb50] ;  /* 0x0002d40000067ab9 */ /* 0x000fe20000000a00 */
[----:B------:R-:W-:Y:S01]  /*9160*/  F2FP.F16.F32.PACK_AB R11, R60, R56 ;  /* 0x000000383c0b723e */ /* 0x000fe200000000ff */
[----:B------:R-:W-:Y:S01]  /*9170*/  IMAD R7, R48, UR5, RZ ;  /* 0x0000000530077c24 */ /* 0x000fe2000f8e02ff */
[----:B------:R-:W-:Y:S02]  /*9180*/  LOP3.LUT R138, R139, 0x380, RZ, 0xc0, !PT ;  /* 0x000003808b8a7812 */ /* 0x000fe400078ec0ff */
[----:B------:R-:W-:Y:S01]  /*9190*/  LOP3.LUT P0, RZ, R204, 0x3, RZ, 0xc0, !PT ;  /* 0x00000003ccff7812 */ /* 0x000fe2000780c0ff */
[----:B------:R1:W-:Y:S01]  /*91a0*/  STSM.16.M88.4 [R158], R8 ;  /* 0x000000089e007844 */ /* 0x0003e20000000200 */
[----:B------:R-:W-:-:S02]  /*91b0*/  SHF.R.U64 R138, R138, 0x3, RZ ;  /* 0x000000038a8a7819 */ /* 0x000fc400000012ff */
[----:B------:R-:W-:Y:S02]  /*91c0*/  MOV R156, R156 ;  /* 0x0000009c009c7202 */ /* 0x000fe40000000f00 */
[----:B------:R-:W-:Y:S02]  /*91d0*/  F2FP.F16.F32.PACK_AB R12, R105, R197 ;  /* 0x000000c5690c723e */ /* 0x000fe400000000ff */
[----:B------:R-:W-:Y:S02]  /*91e0*/  F2FP.F16.F32.PACK_AB R13, R68, R64 ;  /* 0x00000040440d723e */ /* 0x000fe400000000ff */
[----:B0-----:R-:W-:Y:S02]  /*91f0*/  LEA R34, P3, R24, UR6, 0x2 ;  /* 0x0000000618227c11 */ /* 0x001fe4000f8610ff */
[----:B------:R-:W-:Y:S02]  /*9200*/  F2FP.F16.F32.PACK_AB R14, R109, R198 ;  /* 0x000000c66d0e723e */ /* 0x000fe400000000ff */
[----:B------:R-:W-:Y:S01]  /*9210*/  F2FP.F16.F32.PACK_AB R15, R76, R72 ;  /* 0x000000484c0f723e */ /* 0x000fe200000000ff */
[----:B------:R-:W-:Y:S01]  /*9220*/  SHFL.IDX PT, R46, R34, RZ, 0x1c1f ;  /* 0x001c1fff222e7589 */ /* 0x000fe200000e0000 */
[----:B------:R-:W-:Y:S01]  /*9230*/  LOP3.LUT R138, R138, R139, RZ, 0x3c, !PT ;  /* 0x0000008b8a8a7212 */ /* 0x000fe200078e3cff */
[----:B-1----:R-:W-:Y:S01]  /*9240*/  IMAD.IADD R9, R25, 0x1, R37 ;  /* 0x0000000119097824 */ /* 0x002fe200078e0225 */
[----:B------:R-:W-:Y:S01]  /*9250*/  MOV R152, R152 ;  /* 0x0000009800987202 */ /* 0x000fe20000000f00 */
[----:B------:R-:W-:Y:S01]  /*9260*/  VIADD R8, R26, 0x8 ;  /* 0x000000081a087836 */ /* 0x000fe20000000000 */
[----:B------:R0:W-:Y:S01]  /*9270*/  STSM.16.M88.4 [R156], R12 ;  /* 0x0000000c9c007844 */ /* 0x0001e20000000200 */
[----:B------:R-:W-:Y:S01]  /*9280*/  IMAD.X R139, RZ, RZ, R173, P1 ;  /* 0x000000ffff8b7224 */ /* 0x000fe200008e06ad */
[----:B------:R-:W-:-:S02]  /*9290*/  LEA.HI.X R35, R24, UR7, R9, 0x2, P3 ;  /* 0x0000000718237c11 */ /* 0x000fc400098f1409 */
[-C--:B------:R-:W-:Y:S01]  /*92a0*/  ISETP.GE.OR P1, PT, R26, R7.reuse, P0 ;  /* 0x000000071a00720c */ /* 0x080fe20000726670 */
[----:B------:R-:W-:Y:S01]  /*92b0*/  SHFL.IDX PT, R50, R34, 0x1, 0x1c1f ;  /* 0x003c1f0022327f89 */ /* 0x000fe200000e0000 */
[----:B------:R-:W-:Y:S02]  /*92c0*/  ISETP.GE.OR P0, PT, R8, R7, P0 ;  /* 0x000000070800720c */ /* 0x000fe40000706670 */
[----:B------:R-:W-:Y:S01]  /*92d0*/  F2FP.F16.F32.PACK_AB R8, R113, R199 ;  /* 0x000000c77108723e */ /* 0x000fe200000000ff */
[----:B------:R-:W1:Y:S01]  /*92e0*/  SHFL.IDX PT, R47, R35, RZ, 0x1c1f ;  /* 0x001c1fff232f7589 */ /* 0x000e6200000e0000 */
[----:B------:R-:W-:Y:S02]  /*92f0*/  F2FP.F16.F32.PACK_AB R9, R84, R80 ;  /* 0x000000505409723e */ /* 0x000fe400000000ff */
[----:B------:R-:W-:Y:S01]  /*9300*/  F2FP.F16.F32.PACK_AB R10, R117, R201 ;  /* 0x000000c9750a723e */ /* 0x000fe200000000ff */
[----:B------:R-:W2:Y:S01]  /*9310*/  SHFL.IDX PT, R51, R35, 0x1, 0x1c1f ;  /* 0x003c1f0023337f89 */ /* 0x000ea200000e0000 */
[----:B------:R-:W-:-:S02]  /*9320*/  F2FP.F16.F32.PACK_AB R11, R92, R88 ;  /* 0x000000585c0b723e */ /* 0x000fc400000000ff */
[----:B------:R-:W-:Y:S02]  /*9330*/  MOV R150, R150 ;  /* 0x0000009600967202 */ /* 0x000fe40000000f00 */
[----:B0-----:R-:W-:Y:S01]  /*9340*/  F2FP.F16.F32.PACK_AB R12, R121, R202 ;  /* 0x000000ca790c723e */ /* 0x001fe200000000ff */
[----:B------:R0:W-:Y:S01]  /*9350*/  STSM.16.M88.4 [R152], R8 ;  /* 0x0000000898007844 */ /* 0x0001e20000000200 */
[----:B------:R-:W-:Y:S02]  /*9360*/  F2FP.F16.F32.PACK_AB R13, R100, R96 ;  /* 0x00000060640d723e */ /* 0x000fe400000000ff */
[----:B------:R-:W-:Y:S02]  /*9370*/  F2FP.F16.F32.PACK_AB R14, R125, R124 ;  /* 0x0000007c7d0e723e */ /* 0x000fe400000000ff */
[----:B------:R-:W-:Y:S02]  /*9380*/  F2FP.F16.F32.PACK_AB R15, R108, R104 ;  /* 0x000000686c0f723e */ /* 0x000fe400000000ff */
[----:B------:R-:W-:-:S02]  /*9390*/  F2FP.F16.F32.PACK_AB R24, R129, R128 ;  /* 0x000000808118723e */ /* 0x000fc400000000ff */
[----:B------:R-:W-:Y:S01]  /*93a0*/  F2FP.F16.F32.PACK_AB R25, R116, R112 ;  /* 0x000000707419723e */ /* 0x000fe200000000ff */
[----:B------:R-:W-:Y:S01]  /*93b0*/  STSM.16.M88.4 [R150], R12 ;  /* 0x0000000c96007844 */ /* 0x000fe20000000200 */
[----:B------:R-:W-:Y:S02]  /*93c0*/  F2FP.F16.F32.PACK_AB R26, R133, R132 ;  /* 0x00000084851a723e */ /* 0x000fe400000000ff */
[----:B------:R-:W-:Y:S02]  /*93d0*/  F2FP.F16.F32.PACK_AB R27, R174, R120 ;  /* 0x00000078ae1b723e */ /* 0x000fe400000000ff */
[----:B------:R-:W-:Y:S01]  /*93e0*/  F2FP.F16.F32.PACK_AB R32, R137, R136 ;  /* 0x000000888920723e */ /* 0x000fe200000000ff */
[----:B0-----:R-:W0:Y:S01]  /*93f0*/  @P2 LDC R9, c[0x0][0xbf0] ;  /* 0x0002fc00ff092b82 */ /* 0x001e220000000800 */
[----:B------:R-:W-:Y:S01]  /*9400*/  F2FP.F16.F32.PACK_AB R33, R176, R175 ;  /* 0x000000afb021723e */ /* 0x000fe200000000ff */
[----:B------:R-:W-:Y:S01]  /*9410*/  STSM.16.M88.4 [R44], R24 ;  /* 0x000000182c007844 */ /* 0x000fe20000000200 */
[----:B------:R-:W-:-:S02]  /*9420*/  F2FP.F16.F32.PACK_AB R34, R141, R140 ;  /* 0x0000008c8d22723e */ /* 0x000fc400000000ff */
[----:B------:R-:W-:Y:S02]  /*9430*/  F2FP.F16.F32.PACK_AB R35, R178, R177 ;  /* 0x000000b1b223723e */ /* 0x000fe400000000ff */
[----:B------:R-:W-:Y:S02]  /*9440*/  F2FP.F16.F32.PACK_AB R56, R145, R144 ;  /* 0x000000909138723e */ /* 0x000fe400000000ff */
[----:B------:R-:W-:Y:S01]  /*9450*/  F2FP.F16.F32.PACK_AB R57, R180, R179 ;  /* 0x000000b3b439723e */ /* 0x000fe200000000ff */
[----:B------:R3:W-:Y:S01]  /*9460*/  STSM.16.M88.4 [R0], R32 ;  /* 0x0000002000007844 */ /* 0x0007e20000000200 */
[----:B------:R-:W-:Y:S02]  /*9470*/  F2FP.F16.F32.PACK_AB R58, R149, R148 ;  /* 0x00000094953a723e */ /* 0x000fe400000000ff */
[----:B------:R-:W-:Y:S02]  /*9480*/  F2FP.F16.F32.PACK_AB R59, R4, R181 ;  /* 0x000000b5043b723e */ /* 0x000fe400000000ff */
[----:B------:R-:W-:-:S02]  /*9490*/  IADD3 R31, P4, R172, 0x2000, RZ ;  /* 0x00002000ac1f7810 */ /* 0x000fc40007f9e0ff */
[C---:B------:R-:W-:Y:S01]  /*94a0*/  IADD3 R99, P5, R172.reuse, 0x3000, RZ ;  /* 0x00003000ac637810 */ /* 0x040fe20007fbe0ff */
[----:B------:R-:W-:Y:S01]  /*94b0*/  STSM.16.M88.4 [R3], R56 ;  /* 0x0000003803007844 */ /* 0x000fe20000000200 */
[----:B------:R-:W-:Y:S02]  /*94c0*/  IADD3 R103, P6, R172, 0x4000, RZ ;  /* 0x00004000ac677810 */ /* 0x000fe40007fde0ff */
[----:B------:R-:W-:Y:S01]  /*94d0*/  LOP3.LUT R30, R31, 0x380, RZ, 0xc0, !PT ;  /* 0x000003801f1e7812 */ /* 0x000fe200078ec0ff */
[----:B------:R-:W-:Y:S01]  /*94e0*/  BAR.SYNC.DEFER_BLOCKING 0x1, 0x100 ;  /* 0x0044000000007b1d */ /* 0x000fe20000010000 */
[----:B------:R-:W-:Y:S02]  /*94f0*/  LOP3.LUT R98, R99, 0x380, RZ, 0xc0, !PT ;  /* 0x0000038063627812 */ /* 0x000fe400078ec0ff */
[----:B------:R-:W-:Y:S01]  /*9500*/  LOP3.LUT R102, R103, 0x380, RZ, 0xc0, !PT ;  /* 0x0000038067667812 */ /* 0x000fe200078ec0ff */
[----:B---3--:R-:W-:Y:S01]  /*9510*/  IMAD R0, R23, 0x20, R200 ;  /* 0x0000002017007824 */ /* 0x008fe200078e02c8 */
[----:B------:R-:W-:-:S02]  /*9520*/  SHF.R.U64 R30, R30, 0x3, RZ ;  /* 0x000000031e1e7819 */ /* 0x000fc400000012ff */
[----:B------:R-:W-:Y:S02]  /*9530*/  SHF.R.U64 R98, R98, 0x3, RZ ;  /* 0x0000000362627819 */ /* 0x000fe400000012ff */
[----:B------:R-:W-:Y:S01]  /*9540*/  SHF.R.U64 R102, R102, 0x3, RZ ;  /* 0x0000000366667819 */ /* 0x000fe200000012ff */
[----:B------:R-:W-:Y:S01]  /*9550*/  UIMAD UR5, UR10, UR8, URZ ;  /* 0x000000080a0572a4 */ /* 0x000fe2000f8e023f */
[----:B------:R-:W-:Y:S01]  /*9560*/  LOP3.LUT R30, R30, R31, RZ, 0x3c, !PT ;  /* 0x0000001f1e1e7212 */ /* 0x000fe200078e3cff */
[--C-:B------:R-:W-:Y:S01]  /*9570*/  IMAD.X R31, RZ, RZ, R173.reuse, P4 ;  /* 0x000000ffff1f7224 */ /* 0x100fe200020e06ad */
[----:B------:R-:W-:Y:S01]  /*9580*/  LOP3.LUT R98, R98, R99, RZ, 0x3c, !PT ;  /* 0x0000006362627212 */ /* 0x000fe200078e3cff */
[--C-:B------:R-:W-:Y:S01]  /*9590*/  IMAD.X R99, RZ, RZ, R173.reuse, P5 ;  /* 0x000000ffff637224 */ /* 0x100fe200028e06ad */
[----:B------:R-:W-:Y:S01]  /*95a0*/  LOP3.LUT R102, R102, R103, RZ, 0x3c, !PT ;  /* 0x0000006766667212 */ /* 0x000fe200078e3cff */
[----:B------:R-:W-:Y:S01]  /*95b0*/  IMAD.X R103, RZ, RZ, R173, P6 ;  /* 0x000000ffff677224 */ /* 0x000fe200030e06ad */
[----:B------:R-:W-:-:S02]  /*95c0*/  IADD3 R123, P4, R172, 0x9000, RZ ;  /* 0x00009000ac7b7810 */ /* 0x000fc40007f9e0ff */
[C---:B------:R-:W-:Y:S01]  /*95d0*/  LOP3.LUT R29, R172.reuse, 0x380, RZ, 0xc0, !PT ;  /* 0x00000380ac1d7812 */ /* 0x040fe200078ec0ff */
[----:B-1----:R-:W-:Y:S01]  /*95e0*/  @!P1 ST.E desc[UR46][R46.64], R6 ;  /* 0x000000062e009985 */ /* 0x002fe2000c10192e */
[C---:B------:R-:W-:Y:S01]  /*95f0*/  IADD3 R127, P5, R172.reuse, 0xa000, RZ ;  /* 0x0000a000ac7f7810 */ /* 0x040fe20007fbe0ff */
[----:B------:R-:W-:Y:S01]  /*9600*/  UIMAD.WIDE.U32 UR6, UR39, UR8, URZ ;  /* 0x00000008270672a5 */ /* 0x000fe2000f8e003f */
[----:B------:R-:W-:Y:S01]  /*9610*/  IADD3 R131, P6, R172, 0xb000, RZ ;  /* 0x0000b000ac837810 */ /* 0x000fe20007fde0ff */
[----:B--2---:R1:W-:Y:S01]  /*9620*/  @!P0 ST.E desc[UR46][R50.64], R5 ;  /* 0x0000000532008985 */ /* 0x0043e2000c10192e */
[----:B------:R-:W-:Y:S01]  /*9630*/  UIMAD UR5, UR39, UR9, UR5 ;  /* 0x00000009270572a4 */ /* 0x000fe2000f8e0205 */
[----:B------:R-:W-:Y:S01]  /*9640*/  LOP3.LUT R122, R123, 0x380, RZ, 0xc0, !PT ;  /* 0x000003807b7a7812 */ /* 0x000fe200078ec0ff */
[----:B------:R-:W-:Y:S01]  /*9650*/  ULDC.64 UR10, c[0x0][0xaf0] ;  /* 0x0002bc00000a7ab9 */ /* 0x000fe20000000a00 */
[----:B------:R-:W-:Y:S02]  /*9660*/  LOP3.LUT R126, R127, 0x380, RZ, 0xc0, !PT ;  /* 0x000003807f7e7812 */ /* 0x000fe400078ec0ff */
[----:B------:R-:W-:-:S02]  /*9670*/  LOP3.LUT R130, R131, 0x380, RZ, 0xc0, !PT ;  /* 0x0000038083827812 */ /* 0x000fc400078ec0ff */
[----:B------:R-:W-:Y:S01]  /*9680*/  SHF.R.U64 R29, R29, 0x3, RZ ;  /* 0x000000031d1d7819 */ /* 0x000fe200000012ff */
[----:B-1----:R-:W1:Y:S01]  /*9690*/  @P2 LDC R5, c[0x0][0xbec] ;  /* 0x0002fb00ff052b82 */ /* 0x002e620000000800 */
[----:B------:R-:W-:Y:S01]  /*96a0*/  VIADD R6, R0, UR44 ;  /* 0x0000002c00067c36 */ /* 0x000fe20008000000 */
[----:B------:R-:W-:Y:S01]  /*96b0*/  UIMAD UR8, UR12, UR10, URZ ;  /* 0x0000000a0c0872a4 */ /* 0x000fe2000f8e023f */
[----:B------:R-:W-:Y:S01]  /*96c0*/  SHF.R.U64 R122, R122, 0x3, RZ ;  /* 0x000000037a7a7819 */ /* 0x000fe200000012ff */
[----:B------:R-:W-:Y:S01]  /*96d0*/  UIADD3 UR7, UR7, UR5, URZ ;  /* 0x0000000507077290 */ /* 0x000fe2000fffe03f */
[----:B------:R-:W-:Y:S01]  /*96e0*/  IMAD.MOV.U32 R3, RZ, RZ, R6 ;  /* 0x000000ffff037224 */ /* 0x000fe200078e0006 */
[----:B------:R-:W-:Y:S01]  /*96f0*/  UIMAD UR5, UR42, UR11, UR8 ;  /* 0x0000000b2a0572a4 */ /* 0x000fe2000f8e0208 */
[----:B------:R-:W-:Y:S01]  /*9700*/  SHF.R.U64 R126, R126, 0x3, RZ ;  /* 0x000000037e7e7819 */ /* 0x000fe200000012ff */
[----:B------:R-:W-:Y:S01]  /*9710*/  UIMAD.WIDE.U32 UR42, UR42, UR10, UR6 ;  /* 0x0000000a2a2a72a5 */ /* 0x000fe2000f8e0006 */
[----:B------:R-:W-:Y:S01]  /*9720*/  SHF.R.U64 R130, R130, 0x3, RZ ;  /* 0x0000000382827819 */ /* 0x000fe200000012ff */
[----:B------:R2:W5:Y:S01]  /*9730*/  LD.E.128 R40, desc[UR46][R20.64] ;  /* 0x0000002e14287980 */ /* 0x000562000c101d00 */
[----:B------:R-:W-:Y:S01]  /*9740*/  LOP3.LUT R122, R122, R123, RZ, 0x3c, !PT ;  /* 0x0000007b7a7a7212 */ /* 0x000fe200078e3cff */
[----:B------:R-:W-:Y:S01]  /*9750*/  UIADD3 UR5, UR43, UR5, URZ ;  /* 0x000000052b057290 */ /* 0x000fe2000fffe03f */
[----:B------:R-:W-:Y:S01]  /*9760*/  LOP3.LUT R126, R126, R127, RZ, 0x3c, !PT ;  /* 0x0000007f7e7e7212 */ /* 0x000fe200078e3cff */
[--C-:B------:R-:W-:Y:S01]  /*9770*/  IMAD.X R123, RZ, RZ, R173.reuse, P4 ;  /* 0x000000ffff7b7224 */ /* 0x100fe200020e06ad */
[----:B------:R-:W-:Y:S01]  /*9780*/  LOP3.LUT R130, R130, R131, RZ, 0x3c, !PT ;  /* 0x0000008382827212 */ /* 0x000fe200078e3cff */
[--C-:B------:R-:W-:Y:S01]  /*9790*/  IMAD.X R127, RZ, RZ, R173.reuse, P5 ;  /* 0x000000ffff7f7224 */ /* 0x100fe200028e06ad */
[----:B------:R-:W-:Y:S01]  /*97a0*/  LOP3.LUT R28, R29, R172, RZ, 0x3c, !PT ;  /* 0x000000ac1d1c7212 */ /* 0x000fe200078e3cff */
[--C-:B------:R-:W-:Y:S01]  /*97b0*/  IMAD.X R131, RZ, RZ, R173.reuse, P6 ;  /* 0x000000ffff837224 */ /* 0x100fe200030e06ad */
[----:B------:R-:W-:Y:S01]  /*97c0*/  ULDC.64 UR6, c[0x0][0xae0] ;  /* 0x0002b80000067ab9 */ /* 0x000fe20000000a00 */
[----:B------:R-:W-:Y:S01]  /*97d0*/  IMAD.MOV.U32 R29, RZ, RZ, R173 ;  /* 0x000000ffff1d7224 */ /* 0x000fe200078e00ad */
[----:B------:R2:W5:Y:S01]  /*97e0*/  LD.E.128 R52, desc[UR46][R30.64] ;  /* 0x0000002e1e347980 */ /* 0x000562000c101d00 */
[----:B-1----:R-:W-:-:S03]  /*97f0*/  @P2 IMAD.HI.U32 R0, R6, R5, RZ ;  /* 0x0000000506002227 */ /* 0x002fc600078e00ff */
[----:B------:R2:W5:Y:S02]  /*9800*/  LD.E.128 R36, desc[UR46][R28.64] ;  /* 0x0000002e1c247980 */ /* 0x000564000c101d00 */
[----:B0-----:R-:W-:Y:S01]  /*9810*/  @P2 SHF.R.U32.HI R3, RZ, R9, R0 ;  /* 0x00000009ff032219 */ /* 0x001fe20000011600 */
[----:B------:R-:W-:Y:S01]  /*9820*/  IMAD.U32 R4, RZ, RZ, UR42 ;  /* 0x0000002aff047e24 */ /* 0x000fe2000f8e00ff */
[----:B------:R-:W5:Y:S02]  /*9830*/  LD.E.128 R96, desc[UR46][R98.64] ;  /* 0x0000002e62607980 */ /* 0x000f64000c101d00 */
[--C-:B------:R-:W-:Y:S01]  /*9840*/  SHF.R.S32.HI R0, RZ, 0x1f, R3.reuse ;  /* 0x0000001fff007819 */ /* 0x100fe20000011403 */
[----:B------:R-:W-:Y:S01]  /*9850*/  IMAD.MOV R9, RZ, RZ, -R3 ;  /* 0x000000ffff097224 */ /* 0x000fe200078e0a03 */
[----:B------:R-:W5:Y:S01]  /*9860*/  LD.E.128 R100, desc[UR46][R102.64] ;  /* 0x0000002e66647980 */ /* 0x000f62000c101d00 */
[----:B------:R-:W-:Y:S02]  /*9870*/  IMAD.U32 R5, RZ, RZ, UR43 ;  /* 0x0000002bff057e24 */ /* 0x000fe4000f8e00ff */
        /* <DEDUP_REMOVED lines=8> */
[----:B------:R-:W-:Y:S01]  /*9900*/  IMAD.WIDE.U32 R4, R3, UR6, R4 ;  /* 0x0000000603047c25 */ /* 0x000fe2000f8e0004 */
[----:B------:R-:W-:Y:S02]  /*9910*/  ULDC.64 UR6, c[0x0][0xad8] ;  /* 0x0002b60000067ab9 */ /* 0x000fe40000000a00 */
        /* <DEDUP_REMOVED lines=19> */
[----:B------:R-:W-:Y:S01]  /*9a50*/  ISETP.GE.AND P2, PT, R14, R7, PT ;  /* 0x000000070e00720c */ /* 0x000fe20003f46270 */
[----:B------:R-:W-:Y:S02]  /*9a60*/  ULDC.64 UR6, c[0x0][0xa80] ;  /* 0x0002a00000067ab9 */ /* 0x000fe40000000a00 */
[----:B------:R-:W-:Y:S01]  /*9a70*/  IMAD.IADD R3, R5, 0x1, R3 ;  /* 0x0000000105037824 */ /* 0x000fe200078e0203 */
[----:B------:R-:W-:Y:S01]  /*9a80*/  LEA R6, P3, R4, UR6, 0x1 ;  /* 0x0000000604067c11 */ /* 0x000fe2000f8608ff */
[----:B------:R-:W-:-:S02]  /*9a90*/  VIADD R203, R203, 0x22820 ;  /* 0x00022820cbcb7836 */ /* 0x000fc40000000000 */
[----:B------:R-:W-:Y:S01]  /*9aa0*/  VIADD R0, R14, 0x20 ;  /* 0x000000200e007836 */ /* 0x000fe20000000000 */
[----:B------:R-:W-:Y:S02]  /*9ab0*/  LEA.HI.X R3, R4, UR7, R3, 0x1, P3 ;  /* 0x0000000704037c11 */ /* 0x000fe400098f0c03 */
[----:B------:R-:W-:Y:S02]  /*9ac0*/  PRMT R203, RZ, 0x654, R203 ;  /* 0x00000654ffcb7816 */ /* 0x000fe400000000cb */
[-C--:B------:R-:W-:Y:S01]  /*9ad0*/  ISETP.GE.AND P1, PT, R0, R7.reuse, PT ;  /* 0x000000070000720c */ /* 0x080fe20003f26270 */
[----:B------:R-:W-:Y:S01]  /*9ae0*/  VIADD R0, R14, 0x40 ;  /* 0x000000400e007836 */ /* 0x000fe20000000000 */
[----:B0-----:R2:W-:Y:S01]  /*9af0*/  SYNCS.ARRIVE.TRANS64.RED.A1T0 RZ, [R203+URZ], RZ ;  /* 0x000000ffcbff79a7 */ /* 0x0015e2000810043f */
        /* <DEDUP_REMOVED lines=22> */
.L_x_4188:
[----:B------:R-:W-:Y:S05]  /*9c60*/  BSYNC B1 ;  /* 0x0000000000017941 */ /* 0x000fea0003800000 */
.L_x_4187:
[----:B-1-3--:R1:W3:Y:S01]  /*9c70*/  SHFL.IDX PT, R13, R3, 0x1, 0x181f ;  /* 0x00381f00030d7f89 */ /* 0x00a2e200000e0000 */
[----:B------:R-:W-:Y:S03]  /*9c80*/  BSSY B1, `(.L_x_4189) ;  /* 0x0000014000017945 */ /* 0x000fe60003800000 */
[----:B------:R1:W4:Y:S01]  /*9c90*/  SHFL.IDX PT, R11, R6, 0x1, 0x181f ;  /* 0x00381f00060b7f89 */ /* 0x00032200000e0000 */
[----:B------:R-:W-:Y:S05]  /*9ca0*/  @P1 BRA `(.L_x_4190) ;  /* 0x0000000000441947 */ /* 0x000fea0003800000 */
[----:B------:R-:W-:Y:S02]  /*9cb0*/  ULDC UR5, c[0x0][0xac8] ;  /* 0x0002b20000057ab9 */ /* 0x000fe40000000800 */
[----:B------:R-:W-:Y:S02]  /*9cc0*/  ISETP.GE.AND P4, PT, R2, UR5, PT ;  /* 0x0000000502007c0c */ /* 0x000fe4000bf86270 */
[----:B------:R-:W-:Y:S02]  /*9cd0*/  ISETP.GE.AND P3, PT, R19, UR5, PT ;  /* 0x0000000513007c0c */ /* 0x000fe4000bf66270 */
[----:B------:R-:W-:Y:S02]  /*9ce0*/  ISETP.GE.AND P2, PT, R18, UR5, PT ;  /* 0x0000000512007c0c */ /* 0x000fe4000bf46270 */
[----:B------:R-:W-:-:S07]  /*9cf0*/  ISETP.GE.AND P1, PT, R22, UR5, PT ;  /* 0x0000000516007c0c */ /* 0x000fce000bf26270 */
[CC--:B----4-:R-:W-:Y:S02]  /*9d00*/  @!P4 LEA R4, P6, R2.reuse, R11.reuse, 0x1 ;  /* 0x0000000b0204c211 */ /* 0x0d0fe400078c08ff */
[C---:B------:R-:W-:Y:S02]  /*9d10*/  @!P3 LEA R8, P5, R19.reuse, R11, 0x1 ;  /* 0x0000000b1308b211 */ /* 0x040fe400078a08ff */
[----:B---3--:R-:W-:Y:S02]  /*9d20*/  @!P4 LEA.HI.X R5, R2, R13, R211, 0x1, P6 ;  /* 0x0000000d0205c211 */ /* 0x008fe400030f0cd3 */
        /* <DEDUP_REMOVED lines=9> */
.L_x_4190:
[----:B------:R-:W-:Y:S05]  /*9dc0*/  BSYNC B1 ;  /* 0x0000000000017941 */ /* 0x000fea0003800000 */
.L_x_4189:
        /* <DEDUP_REMOVED lines=15> */
[----:B-----5:R0:W-:Y:S01]  /*9ec0*/  @!P3 ST.E.128 desc[UR46][R4.64], R52 ;  /* 0x000000340400b985 */ /* 0x0201e2000c101d2e */
[----:B----4-:R-:W-:-:S02]  /*9ed0*/  @!P1 LEA.HI.X R11, R18, R13, R209, 0x1, P4 ;  /* 0x0000000d120b9211 */ /* 0x010fc400020f0cd1 */
[----:B------:R-:W-:Y:S01]  /*9ee0*/  @!P0 LEA.HI.X R13, R22, R13, R208, 0x1, P6 ;  /* 0x0000000d160d8211 */ /* 0x000fe200030f0cd0 */
[----:B------:R0:W-:Y:S04]  /*9ef0*/  @!P2 ST.E.128 desc[UR46][R8.64], R108 ;  /* 0x0000006c0800a985 */ /* 0x0001e8000c101d2e */
[----:B------:R0:W-:Y:S04]  /*9f00*/  @!P1 ST.E.128 desc[UR46][R10.64], R124 ;  /* 0x0000007c0a009985 */ /* 0x0001e8000c101d2e */
[----:B------:R0:W-:Y:S02]  /*9f10*/  @!P0 ST.E.128 desc[UR46][R12.64], R140 ;  /* 0x0000008c0c008985 */ /* 0x0001e4000c101d2e */
.L_x_4192:
[----:B------:R-:W-:Y:S05]  /*9f20*/  BSYNC B1 ;  /* 0x0000000000017941 */ /* 0x000fea0003800000 */
.L_x_4191:
[----:B------:R-:W-:Y:S01]  /*9f30*/  VIADD R0, R14, 0x60 ;  /* 0x000000600e007836 */ /* 0x000fe20000000000 */
[----:B-123--:R-:W1:Y:S04]  /*9f40*/  SHFL.IDX PT, R3, R3, 0x3, 0x181f ;  /* 0x00781f0003037f89 */ /* 0x00ee6800000e0000 */
[----:B------:R-:W-:Y:S01]  /*9f50*/  ISETP.GE.AND P0, PT, R0, R7, PT ;  /* 0x000000070000720c */ /* 0x000fe20003f06270 */
[----:B0---4-:R0:W2:-:S12]  /*9f60*/  SHFL.IDX PT, R11, R6, 0x3, 0x181f ;  /* 0x00781f00060b7f89 */ /* 0x01109800000e0000 */
[----:B0-----:R-:W-:Y:S05]  /*9f70*/  @P0 BRA `(.L_x_4193) ;  /* 0x0000000c00200947 */ /* 0x001fea0003800000 */
[----:B------:R-:W-:Y:S02]  /*9f80*/  ULDC UR5, c[0x0][0xac8] ;  /* 0x0002b20000057ab9 */ /* 0x000fe40000000800 */
[----:B------:R-:W-:Y:S02]  /*9f90*/  ISETP.GE.AND P3, PT, R2, UR5, PT ;  /* 0x0000000502007c0c */ /* 0x000fe4000bf66270 */
[----:B------:R-:W-:Y:S02]  /*9fa0*/  ISETP.GE.AND P4, PT, R19, UR5, PT ;  /* 0x0000000513007c0c */ /* 0x000fe4000bf86270 */
[----:B------:R-:W-:-:S09]  /*9fb0*/  ISETP.GE.AND P5, PT, R18, UR5, PT ;  /* 0x0000000512007c0c */ /* 0x000fd2000bfa6270 */
[-C--:B--2---:R-:W-:Y:S02]  /*9fc0*/  @!P3 LEA R4, P0, R2, R11.reuse, 0x1 ;  /* 0x0000000b0204b211 */ /* 0x084fe400078008ff */
        /* <DEDUP_REMOVED lines=14> */
.L_x_4186:
        /* <DEDUP_REMOVED lines=50> */
.L_x_4195:
[----:B------:R-:W-:Y:S05]  /*a3d0*/  BSYNC B1 ;  /* 0x0000000000017941 */ /* 0x000fea0003800000 */
.L_x_4194:
        /* <DEDUP_REMOVED lines=11> */
[----:B-1----:R-:W-:-:S03]  /*a490*/  @P1 SHF.R.U32.HI R3, RZ, R11, R0 ;  /* 0x0000000bff031219 */ /* 0x002fc60000011600 */
[----:B------:R-:W-:Y:S01]  /*a4a0*/  UIMAD UR5, UR42, UR11, UR5 ;  /* 0x0000000b2a0572a4 */ /* 0x000fe2000f8e0205 */
[--C-:B------:R-:W-:Y:S01]  /*a4b0*/  SHF.R.S32.HI R0, RZ, 0x1f, R3.reuse ;  /* 0x0000001fff007819 */ /* 0x100fe20000011403 */
[----:B------:R-:W-:Y:S01]  /*a4c0*/  UIMAD.WIDE.U32 UR42, UR42, UR10, UR6 ;  /* 0x0000000a2a2a72a5 */ /* 0x000fe2000f8e0006 */
[----:B------:R-:W-:Y:S02]  /*a4d0*/  IMAD.MOV R7, RZ, RZ, -R3 ;  /* 0x000000ffff077224 */ /* 0x000fe400078e0a03 */
[----:B------:R-:W-:Y:S01]  /*a4e0*/  ULDC.64 UR6, c[0x0][0xae0] ;  /* 0x0002b80000067ab9 */ /* 0x000fe20000000a00 */
[----:B------:R-:W-:Y:S01]  /*a4f0*/  UIADD3 UR5, UR43, UR5, URZ ;  /* 0x000000052b057290 */ /* 0x000fe2000fffe03f */
[----:B------:R-:W-:Y:S02]  /*a500*/  IMAD R0, R0, UR6, RZ ;  /* 0x0000000600007c24 */ /* 0x000fe4000f8e02ff */
[----:B------:R-:W-:Y:S02]  /*a510*/  IMAD R7, R10, R7, R8 ;  /* 0x000000070a077224 */ /* 0x000fe400078e0208 */
[----:B------:R-:W-:-:S02]  /*a520*/  IMAD.U32 R5, RZ, RZ, UR43 ;  /* 0x0000002bff057e24 */ /* 0x000fc4000f8e00ff */
[----:B------:R-:W-:Y:S02]  /*a530*/  IMAD.U32 R4, RZ, RZ, UR42 ;  /* 0x0000002aff047e24 */ /* 0x000fe4000f8e00ff */
[----:B------:R-:W-:Y:S01]  /*a540*/  IMAD.U32 R5, RZ, RZ, UR5 ;  /* 0x00000005ff057e24 */ /* 0x000fe2000f8e00ff */
[----:B------:R-:W-:Y:S01]  /*a550*/  ULDC UR5, c[0x0][0xa88] ;  /* 0x0002a20000057ab9 */ /* 0x000fe20000000800 */
[C---:B------:R-:W-:Y:S01]  /*a560*/  IMAD R9, R3.reuse, UR7, R0 ;  /* 0x0000000703097c24 */ /* 0x040fe2000f8e0200 */
[----:B------:R-:W-:Y:S01]  /*a570*/  SHF.R.S32.HI R0, RZ, 0x1f, R7 ;  /* 0x0000001fff007819 */ /* 0x000fe20000011407 */
[----:B------:R-:W-:Y:S01]  /*a580*/  IMAD.WIDE.U32 R4, R3, UR6, R4 ;  /* 0x0000000603047c25 */ /* 0x000fe2000f8e0004 */
[----:B------:R-:W-:-:S03]  /*a590*/  ULDC.64 UR6, c[0x0][0xad8] ;  /* 0x0002b60000067ab9 */ /* 0x000fc60000000a00 */
        /* <DEDUP_REMOVED lines=35> */
.L_x_4197:
[----:B------:R-:W-:Y:S05]  /*a7d0*/  BSYNC B1 ;  /* 0x0000000000017941 */ /* 0x000fea0003800000 */
.L_x_4196:
        /* <DEDUP_REMOVED lines=21> */
.L_x_4199:
[----:B------:R-:W-:Y:S05]  /*a930*/  BSYNC B1 ;  /* 0x0000000000017941 */ /* 0x000fea0003800000 */
.L_x_4198:
        /* <DEDUP_REMOVED lines=21> */
.L_x_4201:
[----:B------:R-:W-:Y:S05]  /*aa90*/  BSYNC B1 ;  /* 0x0000000000017941 */ /* 0x000fea0003800000 */
.L_x_4200:
[----:B------:R-:W-:Y:S01]  /*aaa0*/  VIADD R0, R8, 0x60 ;  /* 0x0000006008007836 */ /* 0x000fe20000000000 */
[----:B0-----:R0:W0:Y:S04]  /*aab0*/  SHFL.IDX PT, R3, R7, 0x3, 0x181f ;  /* 0x00781f0007037f89 */ /* 0x00102800000e0000 */
[----:B------:R-:W-:Y:S01]  /*aac0*/  ISETP.GE.AND P0, PT, R0, R9, PT ;  /* 0x000000090000720c */ /* 0x000fe20003f06270 */
[----:B-1-3--:R1:W3:-:S12]  /*aad0*/  SHFL.IDX PT, R5, R6, 0x3, 0x181f ;  /* 0x00781f0006057f89 */ /* 0x00a2d800000e0000 */
[----:B-1----:R-:W-:Y:S05]  /*aae0*/  @P0 BRA `(.L_x_4193) ;  /* 0x0000000000440947 */ /* 0x002fea0003800000 */
[----:B------:R-:W-:Y:S02]  /*aaf0*/  ULDC UR5, c[0x0][0xac8] ;  /* 0x0002b20000057ab9 */ /* 0x000fe40000000800 */
[----:B------:R-:W-:Y:S02]  /*ab00*/  ISETP.GE.AND P3, PT, R2, UR5, PT ;  /* 0x0000000502007c0c */ /* 0x000fe4000bf66270 */
[----:B------:R-:W-:Y:S02]  /*ab10*/  ISETP.GE.AND P2, PT, R19, UR5, PT ;  /* 0x0000000513007c0c */ /* 0x000fe4000bf46270 */
[----:B------:R-:W-:Y:S02]  /*ab20*/  ISETP.GE.AND P1, PT, R18, UR5, PT ;  /* 0x0000000512007c0c */ /* 0x000fe4000bf26270 */
[----:B------:R-:W-:-:S07]  /*ab30*/  ISETP.GE.AND P0, PT, R22, UR5, PT ;  /* 0x0000000516007c0c */ /* 0x000fce000bf06270 */
[-C--:B--234-:R-:W-:Y:S02]  /*ab40*/  @!P3 LEA R6, P6, R2, R5.reuse, 0x1 ;  /* 0x000000050206b211 */ /* 0x09cfe400078c08ff */
        /* <DEDUP_REMOVED lines=11> */
.L_x_4193:
[----:B------:R-:W-:Y:S05]  /*ac00*/  BSYNC B0 ;  /* 0x0000000000007941 */ /* 0x000fea0003800000 */
.L_x_4185:
[----:B------:R-:W-:Y:S02]  /*ac10*/  ULDC UR5, c[0x0][0xc38] ;  /* 0x00030e0000057ab9 */ /* 0x000fe40000000800 */
[----:B------:R-:W-:-:S06]  /*ac20*/  UISETP.GE.AND UP0, UPT, UR4, UR5, UPT ;  /* 0x000000050400728c */ /* 0x000fcc000bf06270 */
[----:B------:R-:W-:-:S13]  /*ac30*/  PLOP3.LUT P0, PT, PT, PT, UP0, 0x80, 0x0 ;  /* 0x000000000000781c */ /* 0x000fda0003f0f008 */
[----:B------:R-:W-:Y:S05]  /*ac40*/  @!P0 BRA `(.L_x_4202) ;  /* 0xffffff6000688947 */ /* 0x000fea000383ffff */
[----:B------:R-:W-:Y:S05]  /*ac50*/  EXIT ;  /* 0x000000000000794d */ /* 0x000fea0003800000 */
.L_x_4150:
[----:B------:R-:W-:-:S08]  /*ac60*/  NOP ;  /* 0x0000000000007918 */ /* 0x000fd00000000000 */
[----:B------:R-:W0:-:S00]  /*ac70*/  USETMAXREG.DEALLOC.CTAPOOL 0x18 ;  /* 0x00000018000079c8 */ /* 0x000e0000080e0500 */
[----:B0-----:R-:W-:-:S06]  /*ac80*/  LOP3.LUT R0, R0, 0x3, RZ, 0xc0, !PT ;  /* 0x0000000300007812 */ /* 0x001fcc00078ec0ff */
[----:B------:R-:W0:Y:S01]  /*ac90*/  S2UR UR6, SR_CTAID.X ;  /* 0x00000000000679c3 */ /* 0x000e220000002500 */
[----:B------:R-:W-:Y:S01]  /*aca0*/  IMAD.MOV.U32 R18, RZ, RZ, RZ ;  /* 0x000000ffff127224 */ /* 0x000fe200078e00ff */
[----:B------:R-:W1:Y:S02]  /*acb0*/  SHFL.IDX PT, R0, R0, RZ, 0x1f ;  /* 0x00001fff00007589 */ /* 0x000e6400000e0000 */
[----:B-1----:R-:W-:-:S04]  /*acc0*/  ISETP.NE.AND P0, PT, R0, RZ, PT ;  /* 0x000000ff0000720c */ /* 0x002fc80003f05270 */
[----:B------:R-:W0:Y:S01]  /*acd0*/  LDC R0, c[0x0][0xc38] ;  /* 0x00030e00ff007b82 */ /* 0x000e220000000800 */
[----:B------:R-:W-:-:S05]  /*ace0*/  P2R R2, PR, RZ, 0x1 ;  /* 0x00000001ff027803 */ /* 0x000fca0000000000 */
[----:B------:R1:W-:Y:S03]  /*acf0*/  STL [R1+0x20], R2 ;  /* 0x0000200201007387 */ /* 0x0003e60000100800 */
[----:B------:R-:W-:Y:S06]  /*ad00*/  @P0 BAR.ARV 0x4, 0x180 ;  /* 0x0106000000000b1d */ /* 0x000fec0000002000 */
[----:B------:R1:W-:Y:S01]  /*ad10*/  STL [R1+0x1c], RZ ;  /* 0x00001cff01007387 */ /* 0x0003e20000100800 */
[----:B0-----:R-:W-:Y:S01]  /*ad20*/  ISETP.LE.AND P0, PT, R0, UR6, PT ;  /* 0x0000000600007c0c */ /* 0x001fe2000bf03270 */
[----:B------:R-:W-:-:S05]  /*ad30*/  IMAD.MOV.U32 R0, RZ, RZ, 0x1 ;  /* 0x00000001ff007424 */ /* 0x000fca00078e00ff */
[----:B------:R1:W-:Y:S07]  /*ad40*/  STL [R1], R0 ;  /* 0x0000000001007387 */ /* 0x0003ee0000100800 */
[----:B------:R-:W-:Y:S05]  /*ad50*/  @P0 BRA `(.L_x_4203) ;  /* 0x0000004000c40947 */ /* 0x000fea0003800000 */
[----:B------:R-:W0:Y:S01]  /*ad60*/  S2R R5, SR_TID.X ;  /* 0x0000000000057919 */ /* 0x000e220000002100 */
[----:B------:R-:W2:Y:S01]  /*ad70*/  S2UR UR5, SR_CgaCtaId ;  /* 0x00000000000579c3 */ /* 0x000ea20000008800 */
[----:B------:R-:W-:Y:S01]  /*ad80*/  UMOV UR4, 0x400 ;  /* 0x0000040000047882 */ /* 0x000fe20000000000 */
[----:B------:R-:W-:Y:S01]  /*ad90*/  IMAD.MOV.U32 R18, RZ, RZ, RZ ;  /* 0x000000ffff127224 */ /* 0x000fe200078e00ff */
[----:B------:R-:W-:Y:S01]  /*ada0*/  ULDC UR41, c[0x0][0xc] ;  /* 0x0000030000297ab9 */ /* 0x000fe20000000800 */
[----:B------:R-:W-:Y:S01]  /*adb0*/  ULDC.64 UR44, c[0x0][0x198] ;  /* 0x00006600002c7ab9 */ /* 0x000fe20000000a00 */
[----:B--2---:R-:W-:-:S06]  /*adc0*/  ULEA UR4, UR5, UR4, 0x18 ;  /* 0x0000000405047291 */ /* 0x004fcc000f8ec03f */
[----:B------:R-:W-:Y:S01]  /*add0*/  IMAD.U32 R17, RZ, RZ, UR4 ;  /* 0x00000004ff117e24 */ /* 0x000fe2000f8e00ff */
[C---:B0-----:R-:W-:Y:S01]  /*ade0*/  LOP3.LUT R4, R5.reuse, 0x7f, RZ, 0xc0, !PT ;  /* 0x0000007f05047812 */ /* 0x041fe200078ec0ff */
[----:B-1----:R-:W-:-:S05]  /*adf0*/  IMAD.SHL.U32 R0, R5, 0x8, RZ ;  /* 0x0000000805007824 */ /* 0x002fca00078e00ff */
[----:B------:R-:W-:-:S04]  /*ae00*/  LOP3.LUT R2, R0, 0x1f8, RZ, 0xc0, !PT ;  /* 0x000001f800027812 */ /* 0x000fc800078ec0ff */
        /* <DEDUP_REMOVED lines=9> */
[----:B------:R0:W-:Y:S04]  /*aea0*/  STL [R1+0x14], R3 ;  /* 0x0000140301007387 */ /* 0x0001e80000100800 */
[----:B------:R0:W-:Y:S04]  /*aeb0*/  STL [R1+0x10], R2 ;  /* 0x0000100201007387 */ /* 0x0001e80000100800 */
[----:B------:R0:W-:Y:S04]  /*aec0*/  STL [R1], R0 ;  /* 0x0000000001007387 */ /* 0x0001e80000100800 */
[----:B------:R0:W-:Y:S02]  /*aed0*/  STL [R1+0x1c], RZ ;  /* 0x00001cff01007387 */ /* 0x0001e40000100800 */
.L_x_4293:
        /* <DEDUP_REMOVED lines=23> */
.L_x_4204:
[----:B------:R-:W-:Y:S01]  /*b050*/  ULDC UR9, c[0x0][0xc54] ;  /* 0x0003150000097ab9 */ /* 0x000fe20000000800 */
[----:B------:R-:W-:Y:S01]  /*b060*/  UMOV UR5, UR8 ;  /* 0x0000000800057c82 */ /* 0x000fe20008000000 */
[----:B------:R-:W-:-:S11]  /*b070*/  UISETP.NE.AND UP0, UPT, UR9, 0x1, UPT ;  /* 0x000000010900788c */ /* 0x000fd6000bf05270 */
[----:B------:R-:W-:Y:S02]  /*b080*/  @UP0 ULDC.64 UR10, c[0x0][0xc58] ;  /* 0x00031600000a0ab9 */ /* 0x000fe40000000a00 */
[----:B------:R-:W-:-:S04]  /*b090*/  UIMAD.WIDE.U32 UR6, UR8, UR10, URZ ;  /* 0x0000000a080672a5 */ /* 0x000fc8000f8e003f */
[----:B------:R-:W-:-:S04]  /*b0a0*/  @UP0 USHF.R.U32.HI UR5, URZ, UR11, UR7 ;  /* 0x0000000b3f050299 */ /* 0x000fc80008011607 */
[----:B------:R-:W-:-:S12]  /*b0b0*/  UIMAD UR6, UR5, UR9, URZ ;  /* 0x00000009050672a4 */ /* 0x000fd8000f8e023f */
.L_x_4205:
[----:B------:R-:W-:Y:S01]  /*b0c0*/  ULOP3.LUT UR39, URZ, UR5, URZ, 0x33, !UPT ;  /* 0x000000053f277292 */ /* 0x000fe2000f8e333f */
[----:B------:R-:W-:Y:S01]  /*b0d0*/  BSSY B7, `(.L_x_4206) ;  /* 0x00003dc000077945 */ /* 0x000fe20003800000 */
[----:B------:R-:W-:Y:S01]  /*b0e0*/  ULDC UR7, c[0x0][0x448] ;  /* 0x0001120000077ab9 */ /* 0x000fe20000000800 */
[----:B------:R-:W-:Y:S01]  /*b0f0*/  ULDC UR5, c[0x0][0xc3c] ;  /* 0x00030f0000057ab9 */ /* 0x000fe20000000800 */
[----:B------:R-:W-:Y:S02]  /*b100*/  UISETP.NE.AND UP1, UPT, UR7, 0x1, UPT ;  /* 0x000000010700788c */ /* 0x000fe4000bf25270 */
[----:B------:R-:W-:Y:S01]  /*b110*/  UIADD3 UR39, UR39, UR5, URZ ;  /* 0x0000000527277290 */ /* 0x000fe2000fffe03f */
[----:B------:R-:W-:Y:S01]  /*b120*/  ULDC.64 UR10, c[0x0][0x418] ;  /* 0x00010600000a7ab9 */ /* 0x000fe20000000a00 */
[----:B------:R-:W-:Y:S02]  /*b130*/  UIADD3 UR5, UR8, -UR6, URZ ;  /* 0x8000000608057290 */ /* 0x000fe4000fffe03f */
[----:B------:R-:W-:-:S02]  /*b140*/  UISETP.NE.U32.AND UP0, UPT, UR10, URZ, UPT ;  /* 0x0000003f0a00728c */ /* 0x000fc4000bf05070 */
[----:B------:R-:W-:Y:S02]  /*b150*/  USHF.L.U32 UR8, UR39, 0x7, URZ ;  /* 0x0000000727087899 */ /* 0x000fe4000800063f */
[----:B------:R-:W-:Y:S01]  /*b160*/  UISETP.NE.AND.EX UP0, UPT, UR11, URZ, UPT, UP0 ;  /* 0x0000003f0b00728c */ /* 0x000fe2000bf05300 */
[----:B------:R-:W-:Y:S01]  /*b170*/  ULDC UR7, c[0x0][0x288] ;  /* 0x0000a20000077ab9 */ /* 0x000fe20000000800 */
[----:B------:R-:W-:Y:S01]  /*b180*/  UIADD3 UR8, UR8, 0x7f, URZ ;  /* 0x0000007f08087890 */ /* 0x000fe2000fffe03f */
[----:B------:R-:W-:Y:S01]  /*b190*/  ULDC UR6, c[0x0][0x424] ;  /* 0x0001090000067ab9 */ /* 0x000fe20000000800 */
[----:B------:R-:W-:Y:S02]  /*b1a0*/  UIADD3 UR13, -UR7, 0x60, URZ ;  /* 0x00000060070d7890 */ /* 0x000fe4000fffe13f */
[----:B------:R-:W-:Y:S01]  /*b1b0*/  USEL UR9, UR6, 0x1, UP0 ;  /* 0x0000000106097887 */ /* 0x000fe20008000000 */
[----:B------:R-:W-:Y:S01]  /*b1c0*/  @UP1 ULDC UR7, c[0x0][0x44c] ;  /* 0x0001130000071ab9 */ /* 0x000fe20000000800 */
[----:B------:R-:W-:Y:S01]  /*b1d0*/  ULDC UR12, c[0x0][0x2f0] ;  /* 0x0000bc00000c7ab9 */ /* 0x000fe20000000800 */
[----:B------:R-:W-:Y:S01]  /*b1e0*/  UIMAD.WIDE.U32 UR6, UR8, UR7, URZ ;  /* 0x00000007080672a5 */ /* 0x000fe2000f8e003f */
[----:B------:R-:W-:Y:S01]  /*b1f0*/  @UP1 ULDC UR14, c[0x0][0x450] ;  /* 0x00011400000e1ab9 */ /* 0x000fe20000000800 */
[----:B------:R-:W-:-:S02]  /*b200*/  UIMAD UR13, UR9, UR12, UR13 ;  /* 0x0000000c090d72a4 */ /* 0x000fc4000f8e020d */
[----:B------:R-:W-:Y:S02]  /*b210*/  @UP1 USHF.R.U32.HI UR8, URZ, UR14, UR7 ;  /* 0x0000000e3f081299 */ /* 0x000fe40008011607 */
[----:B------:R-:W-:Y:S02]  /*b220*/  UIMAD UR6, UR9, UR12, 0x5f ;  /* 0x0000005f090674a4 */ /* 0x000fe4000f8e020c */
[----:B------:R-:W-:Y:S02]  /*b230*/  UIADD3 UR8, UR13, UR8, URZ ;  /* 0x000000080d087290 */ /* 0x000fe4000fffe03f */
[----:B------:R-:W-:Y:S02]  /*b240*/  UIMAD.WIDE UR6, UR6, 0x2aaaaaab, URZ ;  /* 0x2aaaaaab060678a5 */ /* 0x000fe4000f8e023f */
[----:B------:R-:W-:Y:S02]  /*b250*/  UIMAD.WIDE UR8, UR8, 0x2aaaaaab, URZ ;  /* 0x2aaaaaab080878a5 */ /* 0x000fe4000f8e023f */
[----:B------:R-:W-:-:S02]  /*b260*/  USHF.R.U32.HI UR12, URZ, 0x1f, UR7 ;  /* 0x0000001f3f0c7899 */ /* 0x000fc40008011607 */
[----:B------:R-:W-:Y:S01]  /*b270*/  USHF.R.U32.HI UR6, URZ, 0x1f, UR9 ;  /* 0x0000001f3f067899 */ /* 0x000fe20008011609 */
[----:B------:R-:W-:Y:S01]  /*b280*/  ULDC UR11, c[0x0][0xc48] ;  /* 0x00031200000b7ab9 */ /* 0x000fe20000000800 */
[----:B------:R-:W-:Y:S02]  /*b290*/  ULEA.HI.SX32 UR12, UR7, UR12, 0x1c ;  /* 0x0000000c070c7291 */ /* 0x000fe4000f8fe23f */
[----:B------:R-:W-:Y:S02]  /*b2a0*/  ULEA.HI.SX32 UR6, UR9, UR6, 0x1c ;  /* 0x0000000609067291 */ /* 0x000fe4000f8fe23f */
[----:B------:R-:W-:Y:S02]  /*b2b0*/  UISETP.NE.AND UP0, UPT, UR11, 0x1, UPT ;  /* 0x000000010b00788c */ /* 0x000fe4000bf05270 */
[----:B------:R-:W-:Y:S01]  /*b2c0*/  UISETP.LT.AND UP1, UPT, UR12, UR6, UPT ;  /* 0x000000060c00728c */ /* 0x000fe2000bf21270 */
[----:B------:R-:W-:-:S03]  /*b2d0*/  ULDC UR10, c[0x0][0xc54] ;  /* 0x00031500000a7ab9 */ /* 0x000fc60000000800 */
[----:B------:R-:W-:Y:S02]  /*b2e0*/  USEL UR38, UR12, UR6, UP1 ;  /* 0x000000060c267287 */ /* 0x000fe40008800000 */
[----:B------:R-:W-:-:S03]  /*b2f0*/  UIMAD UR10, UR4, UR10, UR5 ;  /* 0x0000000a040a72a4 */ /* 0x000fc6000f8e0205 */
[----:B------:R-:W-:Y:S01]  /*b300*/  @UP0 ULDC UR4, c[0x0][0xc4c] ;  /* 0x0003130000040ab9 */ /* 0x000fe20000000800 */
[----:B------:R-:W-:Y:S01]  /*b310*/  ISETP.LT.AND P0, PT, RZ, UR38, PT ;  /* 0x00000026ff007c0c */ /* 0x000fe2000bf01270 */
[----:B------:R-:W-:Y:S01]  /*b320*/  UIMAD.WIDE.U32 UR4, UR10, UR4, URZ ;  /* 0x000000040a0472a5 */ /* 0x000fe2000f8e003f */
[----:B------:R-:W-:Y:S01]  /*b330*/  @UP0 ULDC UR7, c[0x0][0xc50] ;  /* 0x0003140000070ab9 */ /* 0x000fe20000000800 */
[----:B------:R-:W-:Y:S02]  /*b340*/  UMOV UR42, UR10 ;  /* 0x0000000a002a7c82 */ /* 0x000fe40008000000 */
[----:B------:R-:W-:-:S04]  /*b350*/  @UP0 USHF.R.U32.HI UR42, URZ, UR7, UR5 ;  /* 0x000000073f2a0299 */ /* 0x000fc80008011605 */
[----:B------:R-:W-:-:S04]  /*b360*/  UIADD3 UR36, -UR42, URZ, URZ ;  /* 0x0000003f2a247290 */ /* 0x000fc8000fffe13f */
[----:B------:R-:W-:Y:S01]  /*b370*/  UIMAD UR36, UR11, UR36, UR10 ;  /* 0x000000240b2472a4 */ /* 0x000fe2000f8e020a */
[----:B------:R-:W-:Y:S11]  /*b380*/  @P0 BRA `(.L_x_4207) ;  /* 0x0000000000480947 */ /* 0x000ff60003800000 */
        /* <DEDUP_REMOVED lines=18> */
.L_x_4207:
        /* <DEDUP_REMOVED lines=20> */
.L_x_4210:
[----:B------:R-:W-:Y:S05]  /*b5f0*/  BSYNC B6 ;  /* 0x0000000000067941 */ /* 0x000fea0003800000 */
.L_x_4209:
        /* <DEDUP_REMOVED lines=20> */
.L_x_4213:
        /* <DEDUP_REMOVED lines=15> */
.L_x_4212:
[----:B------:R-:W-:Y:S05]  /*b830*/  BSYNC B6 ;  /* 0x0000000000067941 */ /* 0x000fea0003800000 */
.L_x_4211:
        /* <DEDUP_REMOVED lines=19> */
[----:B------:R-:W-:-:S05]  /*b970*/  P2R R5, PR, RZ, 0x2 ;  /* 0x00000002ff057803 */ /* 0x000fca0000000000 */
[----:B------:R0:W-:Y:S01]  /*b980*/  STL [R1+0xc], R5 ;  /* 0x00000c0501007387 */ /* 0x0001e20000100800 */
[----:B--2---:R-:W-:Y:S02]  /*b990*/  SHF.R.S32.HI R7, RZ, 0x1f, R19 ;  /* 0x0000001fff077819 */ /* 0x004fe40000011413 */
[----:B------:R-:W-:-:S03]  /*b9a0*/  SEL R16, R19, RZ, !P1 ;  /* 0x000000ff13107207 */ /* 0x000fc60004800000 */
[----:B------:R0:W-:Y:S01]  /*b9b0*/  STL [R1+0x4], R7 ;  /* 0x0000040701007387 */ /* 0x0001e20000100800 */
[----:B------:R-:W-:Y:S05]  /*b9c0*/  BRA.DIV UR4, `(.L_x_4214) ;  /* 0x0000003e04287947 */ /* 0x000fea000b800000 */
[----:B------:R1:W2:Y:S02]  /*b9d0*/  SHFL.IDX PT, R14, R4, RZ, 0x1f ;  /* 0x00001fff040e7589 */ /* 0x0002a400000e0000 */
.L_x_4308:
[----:B------:R-:W-:Y:S01]  /*b9e0*/  PLOP3.LUT P2, PT, PT, PT, PT, 0x8, 0x0 ;  /* 0x000000000000781c */ /* 0x000fe20003f4e170 */
[----:B------:R3:W-:Y:S01]  /*b9f0*/  STL [R1+0x18], R0 ;  /* 0x0000180001007387 */ /* 0x0007e20000100800 */
[----:B--2---:R-:W-:Y:S02]  /*ba00*/  ISETP.NE.AND P0, PT, R14, RZ, PT ;  /* 0x000000ff0e00720c */ /* 0x004fe40003f05270 */
[----:B-1----:R-:W-:-:S05]  /*ba10*/  P2R R4, PR, RZ, 0x4 ;  /* 0x00000004ff047803 */ /* 0x002fca0000000000 */
[----:B------:R3:W-:Y:S06]  /*ba20*/  STL [R1+0x8], R4 ;  /* 0x0000080401007387 */ /* 0x0007ec0000100800 */
[----:B------:R-:W-:Y:S05]  /*ba30*/  @P0 BRA `(.L_x_4215) ;  /* 0x0000000000f00947 */ /* 0x000fea0003800000 */
[----:B------:R-:W-:-:S03]  /*ba40*/  UMOV UR4, 0xffffffff ;  /* 0xffffffff00047882 */ /* 0x000fc60000000000 */
[----:B------:R-:W-:Y:S05]  /*ba50*/  BRA.DIV UR4, `(.L_x_4216) ;  /* 0x0000003e04247947 */ /* 0x000fea000b800000 */
[----:B------:R-:W-:-:S13]  /*ba60*/  ELECT P6, URZ, PT ;  /* 0x00000000003f782f */ /* 0x000fda00038c0000 */
.L_x_4311:
[----:B------:R-:W-:Y:S05]  /*ba70*/  @!P6 BRA `(.L_x_4215) ;  /* 0x0000000000e0e947 */ /* 0x000fea0003800000 */
[----:B------:R-:W-:Y:S01]  /*ba80*/  IMAD.MOV.U32 R16, RZ, RZ, R19 ;  /* 0x000000ffff107224 */ /* 0x000fe200078e0013 */
[----:B------:R-:W-:Y:S06]  /*ba90*/  @!P1 BRA `(.L_x_4217) ;  /* 0x00000000004c9947 */ /* 0x000fec0003800000 */
[----:B------:R-:W1:Y:S01]  /*baa0*/  LDC R6, c[0x0][0x43c] ;  /* 0x00010f00ff067b82 */ /* 0x000e620000000800 */
[----:B------:R-:W-:Y:S01]  /*bab0*/  IMAD.MOV.U32 R8, RZ, RZ, R0 ;  /* 0x000000ffff087224 */ /* 0x000fe200078e0000 */
[----:B------:R-:W-:Y:S01]  /*bac0*/  ULDC.64 UR4, c[0x0][0x428] ;  /* 0x00010a0000047ab9 */ /* 0x000fe20000000a00 */
[----:B-1----:R-:W-:-:S13]  /*bad0*/  ISETP.NE.AND P0, PT, R6, 0x1, PT ;  /* 0x000000010600780c */ /* 0x002fda0003f05270 */
[----:B0--3--:R-:W0:Y:S02]  /*bae0*/  @P0 LDC.64 R4, c[0x0][0x440] ;  /* 0x00011000ff040b82 */ /* 0x009e240000000a00 */
        /* <DEDUP_REMOVED lines=14> */
.L_x_4217:
[----:B---3--:R-:W2:Y:S01]  /*bbd0*/  LDL R0, [R1] ;  /* 0x0000000001007983 */ /* 0x008ea20000100800 */
[----:B-1----:R-:W-:Y:S01]  /*bbe0*/  IMAD R3, R18, 0x8, R17 ;  /* 0x0000000812037824 */ /* 0x002fe200078e0211 */
[----:B0-----:R-:W0:Y:S02]  /*bbf0*/  S2R R7, SR_TID.X ;  /* 0x0000000000077919 */ /* 0x001e240000002100 */
[----:B0-----:R-:W-:-:S04]  /*bc00*/  LOP3.LUT R7, R7, 0x7f, RZ, 0xc0, !PT ;  /* 0x0000007f07077812 */ /* 0x001fc800078ec0ff */
[----:B------:R-:W-:Y:S02]  /*bc10*/  ISETP.NE.AND P1, PT, R7, RZ, PT ;  /* 0x000000ff0700720c */ /* 0x000fe40003f25270 */
[----:B--2---:R-:W-:-:S04]  /*bc20*/  SHF.L.U32 R0, R0, 0x1f, RZ ;  /* 0x0000001f00007819 */ /* 0x004fc800000006ff */
[----:B------:R-:W0:Y:S02]  /*bc30*/  SYNCS.PHASECHK.TRANS64.TRYWAIT P0, [R3+URZ+0x22840], R0 ;  /* 0x02284000030075a7 */ /* 0x000e24000800017f */
[----:B0-----:R-:W-:Y:S05]  /*bc40*/  @!P0 BRA `(.L_x_4218) ;  /* 0x0000003800c88947 */ /* 0x001fea0003800000 */
.L_x_4312:
        /* <DEDUP_REMOVED lines=8> */
.L_x_4219:
        /* <DEDUP_REMOVED lines=10> */
[----:B------:R-:W-:-:S02]  /*bd70*/  UMOV UR34, URZ ;  /* 0x0000003f00227c82 */ /* 0x000fc40008000000 */
[----:B------:R-:W-:-:S03]  /*bd80*/  P2R R0, PR, RZ, 0x1 ;  /* 0x00000001ff007803 */ /* 0x000fc60000000000 */
[----:B------:R-:W-:Y:S02]  /*bd90*/  UIADD3 UR33, UR33, 0x22830, URZ ;  /* 0x0002283021217890 */ /* 0x000fe4000fffe03f */
[----:B------:R1:W-:Y:S02]  /*bda0*/  STL [R1+0x8], R0 ;  /* 0x0000080001007387 */ /* 0x0003e40000100800 */
[----:B------:R-:W-:Y:S01]  /*bdb0*/  UIADD3 UR32, UR32, 0x1c400, URZ ;  /* 0x0001c40020207890 */ /* 0x000fe2000fffe03f */
[----:B--2---:R-:W-:-:S13]  /*bdc0*/  R2UR UR35, R2 ;  /* 0x00000000022372ca */ /* 0x004fda00000e0000 */
[----:B------:R-:W-:-:S09]  /*bdd0*/  UIMAD UR35, UR35, 0x60, URZ ;  /* 0x00000060232378a4 */ /* 0x000fd2000f8e023f */
[----:B------:R1:W-:Y:S02]  /*bde0*/  UTMALDG.4D [UR32], [UR4], desc[UR6] ;  /* 0x00000620040075b4 */ /* 0x0003e40008019000 */
[----:B-1----:R-:W-:Y:S01]  /*bdf0*/  NOP ;  /* 0x0000000000007918 */ /* 0x002fe20000000000 */
.L_x_4215:
[----:B---3--:R-:W-:Y:S01]  /*be00*/  VIADD R0, R17, 0x18400 ;  /* 0x0001840011007836 */ /* 0x008fe20000000000 */
        /* <DEDUP_REMOVED lines=9> */
[----:B------:R-:W-:Y:S02]  /*bea0*/  IMAD.U32 R4, RZ, RZ, UR6 ;  /* 0x00000006ff047e24 */ /* 0x000fe4000f8e00ff */
[----:B------:R-:W1:Y:S01]  /*beb0*/  LDC.64 R2, c[0x4][R2] ;  /* 0x0100000002027b82 */ /* 0x000e620000000a00 */
[----:B0-----:R-:W-:Y:S02]  /*bec0*/  IMAD.U32 R5, RZ, RZ, UR7 ;  /* 0x00000007ff057e24 */ /* 0x001fe4000f8e00ff */
        /* <DEDUP_REMOVED lines=8> */
[----:B-1----:R-:W-:Y:S05]  /*bf50*/  CALL.ABS.NOINC R2 ;  /* 0x0000000002007343 */ /* 0x002fea0003c00000 */
.L_x_4221:
[----:B------:R-:W-:Y:S05]  /*bf60*/  BSYNC B6 ;  /* 0x0000000000067941 */ /* 0x000fea0003800000 */
.L_x_4220:
[----:B------:R1:W5:Y:S01]  /*bf70*/  LDL R10, [R1+0x14] ;  /* 0x00001400010a7983 */ /* 0x0003620000100800 */
[----:B0-----:R-:W0:Y:S01]  /*bf80*/  LDC R7, c[0x0][0x448] ;  /* 0x00011200ff077b82 */ /* 0x001e220000000800 */
[----:B------:R-:W2:Y:S01]  /*bf90*/  S2R R0, SR_TID.X ;  /* 0x0000000000007919 */ /* 0x000ea20000002100 */
[----:B------:R-:W3:Y:S01]  /*bfa0*/  S2R R2, SR_TID.X ;  /* 0x0000000000027919 */ /* 0x000ee20000002100 */
[----:B------:R-:W-:Y:S01]  /*bfb0*/  USHF.R.S32.HI UR4, URZ, 0x1f, UR36 ;  /* 0x0000001f3f047899 */ /* 0x000fe20008011424 */
[----:B------:R-:W-:Y:S01]  /*bfc0*/  ULDC.64 UR8, c[0x0][0x2d8] ;  /* 0x0000b60000087ab9 */ /* 0x000fe20000000a00 */
[----:B0-----:R-:W-:Y:S01]  /*bfd0*/  ISETP.NE.AND P0, PT, R7, 0x1, PT ;  /* 0x000000010700780c */ /* 0x001fe20003f05270 */
[----:B--2---:R-:W-:-:S12]  /*bfe0*/  IMAD.SHL.U32 R4, R0, 0x10, RZ ;  /* 0x0000001000047824 */ /* 0x004fd800078e00ff */
[----:B------:R-:W0:Y:S01]  /*bff0*/  @P0 LDC R3, c[0x0][0x44c] ;  /* 0x00011300ff030b82 */ /* 0x000e220000000800 */
[----:B---3--:R-:W-:-:S04]  /*c000*/  LOP3.LUT R2, R2, 0x7f, RZ, 0xc0, !PT ;  /* 0x0000007f02027812 */ /* 0x008fc800078ec0ff */
[----:B------:R-:W-:-:S03]  /*c010*/  SHF.R.U32.HI R2, RZ, 0x3, R2 ;  /* 0x00000003ff027819 */ /* 0x000fc60000011602 */
[----:B------:R-:W2:Y:S01]  /*c020*/  @P0 LDC R0, c[0x0][0x450] ;  /* 0x00011400ff000b82 */ /* 0x000ea20000000800 */
[----:B------:R-:W-:Y:S01]  /*c030*/  LOP3.LUT R4, R2, 0x70, R4, 0xf8, !PT ;  /* 0x0000007002047812 */ /* 0x000fe200078ef804 */
[----:B------:R-:W-:Y:S01]  /*c040*/  IMAD.U32 R2, RZ, RZ, UR39 ;  /* 0x00000027ff027e24 */ /* 0x000fe2000f8e00ff */
[----:B------:R-:W-:Y:S02]  /*c050*/  UIMAD UR6, UR4, UR8, URZ ;  /* 0x00000008040672a4 */ /* 0x000fe4000f8e023f */
[----:B------:R-:W-:Y:S01]  /*c060*/  UIMAD.WIDE.U32 UR4, UR36, UR8, URZ ;  /* 0x00000008240472a5 */ /* 0x000fe2000f8e003f */
[----:B------:R-:W-:Y:S01]  /*c070*/  IMAD R2, R2, 0x80, R4 ;  /* 0x0000008002027824 */ /* 0x000fe200078e0204 */
[----:B------:R-:W-:Y:S02]  /*c080*/  UIMAD UR6, UR36, UR9, UR6 ;  /* 0x00000009240672a4 */ /* 0x000fe4000f8e0206 */
[----:B------:R-:W-:Y:S02]  /*c090*/  USHF.R.S32.HI UR7, URZ, 0x1f, UR42 ;  /* 0x0000001f3f077899 */ /* 0x000fe4000801142a */
[----:B------:R-:W-:Y:S01]  /*c0a0*/  UIADD3 UR5, UR5, UR6, URZ ;  /* 0x0000000605057290 */ /* 0x000fe2000fffe03f */
[----:B------:R-:W-:Y:S01]  /*c0b0*/  IMAD.MOV.U32 R6, RZ, RZ, R2 ;  /* 0x000000ffff067224 */ /* 0x000fe200078e0002 */
[----:B------:R-:W-:Y:S01]  /*c0c0*/  ULDC.64 UR8, c[0x0][0x2e0] ;  /* 0x0000b80000087ab9 */ /* 0x000fe20000000a00 */
[----:B0-----:R-:W-:Y:S01]  /*c0d0*/  @P0 IMAD.HI.U32 R3, R2, R3, RZ ;  /* 0x0000000302030227 */ /* 0x001fe200078e00ff */
[----:B------:R-:W-:Y:S01]  /*c0e0*/  UIMAD.WIDE.U32 UR4, UR42, UR8, UR4 ;  /* 0x000000082a0472a5 */ /* 0x000fe2000f8e0004 */
[----:B------:R-:W0:Y:S01]  /*c0f0*/  S2R R9, SR_TID.X ;  /* 0x0000000000097919 */ /* 0x000e220000002100 */
[----:B------:R-:W-:-:S02]  /*c100*/  UIMAD UR6, UR7, UR8, URZ ;  /* 0x00000008070672a4 */ /* 0x000fc4000f8e023f */
[----:B--2---:R-:W-:Y:S02]  /*c110*/  @P0 SHF.R.U32.HI R6, RZ, R0, R3 ;  /* 0x00000000ff060219 */ /* 0x004fe40000011603 */
[----:B------:R-:W-:Y:S01]  /*c120*/  UIMAD UR6, UR42, UR9, UR6 ;  /* 0x000000092a0672a4 */ /* 0x000fe2000f8e0206 */
[----:B------:R-:W-:Y:S02]  /*c130*/  IMAD.U32 R4, RZ, RZ, UR4 ;  /* 0x00000004ff047e24 */ /* 0x000fe4000f8e00ff */
        /* <DEDUP_REMOVED lines=26> */
[----:B-1----:R-:W-:Y:S10]  /*c2e0*/  BRA.DIV UR4, `(.L_x_4222) ;  /* 0x0000003604347947 */ /* 0x002ff4000b800000 */
[----:B------:R-:W0:Y:S01]  /*c2f0*/  S2R R6, SR_TID.X ;  /* 0x0000000000067919 */ /* 0x000e220000002100 */
[----:B------:R-:W-:Y:S01]  /*c300*/  IMAD.U32 R4, RZ, RZ, UR39 ;  /* 0x00000027ff047e24 */ /* 0x000fe2000f8e00ff */
[----:B------:R-:W-:Y:S01]  /*c310*/  ULDC UR4, c[0x0][0x288] ;  /* 0x0000a20000047ab9 */ /* 0x000fe20000000800 */
[----:B------:R-:W1:Y:S01]  /*c320*/  S2R R8, SR_TID.X ;  /* 0x0000000000087919 */ /* 0x000e620000002100 */
[----:B------:R-:W-:Y:S01]  /*c330*/  IMAD R3, R7, UR4, RZ ;  /* 0x0000000407037c24 */ /* 0x000fe2000f8e02ff */
[----:B------:R-:W-:Y:S01]  /*c340*/  SHFL.IDX PT, R9, R2, 0x1, 0x181f ;  /* 0x00381f0002097f89 */ /* 0x000fe200000e0000 */
[----:B0-----:R-:W-:-:S04]  /*c350*/  LOP3.LUT R6, R6, 0x7f, RZ, 0xc0, !PT ;  /* 0x0000007f06067812 */ /* 0x001fc800078ec0ff */
[----:B------:R-:W-:Y:S01]  /*c360*/  SHF.R.U32.HI R6, RZ, 0x3, R6 ;  /* 0x00000003ff067819 */ /* 0x000fe20000011606 */
[----:B-1----:R-:W-:Y:S02]  /*c370*/  IMAD.SHL.U32 R11, R8, 0x8, RZ ;  /* 0x00000008080b7824 */ /* 0x002fe400078e00ff */
[----:B------:R-:W-:Y:S02]  /*c380*/  SHFL.IDX PT, R8, R0, 0x1, 0x181f ;  /* 0x00381f0000087f89 */ /* 0x000fe400000e0000 */
[----:B------:R-:W-:Y:S01]  /*c390*/  IMAD R4, R4, 0x80, R6 ;  /* 0x0000008004047824 */ /* 0x000fe200078e0206 */
[----:B------:R-:W-:Y:S01]  /*c3a0*/  LOP3.LUT R11, R11, 0x38, RZ, 0xc0, !PT ;  /* 0x000000380b0b7812 */ /* 0x000fe200078ec0ff */
[----:B------:R-:W0:Y:S02]  /*c3b0*/  SHFL.IDX PT, R6, R0, RZ, 0x181f ;  /* 0x00181fff00067589 */ /* 0x000e2400000e0000 */
[C---:B------:R-:W-:Y:S01]  /*c3c0*/  VIADD R5, R4.reuse, 0x10 ;  /* 0x0000001004057836 */ /* 0x040fe20000000000 */
[----:B------:R-:W-:-:S04]  /*c3d0*/  ISETP.GE.AND P3, PT, R4, R3, PT ;  /* 0x000000030400720c */ /* 0x000fc80003f66270 */
[----:B------:R-:W-:Y:S02]  /*c3e0*/  ISETP.GE.AND P1, PT, R5, R3, PT ;  /* 0x000000030500720c */ /* 0x000fe40003f26270 */
[----:B------:R-:W1:Y:S07]  /*c3f0*/  SHFL.IDX PT, R5, R2, RZ, 0x181f ;  /* 0x00181fff02057589 */ /* 0x000e6e00000e0000 */
[----:B0-----:R-:W-:-:S05]  /*c400*/  @!P3 LEA R6, P2, R11, R6, 0x1 ;  /* 0x000000060b06b211 */ /* 0x001fca00078408ff */
[----:B-1----:R-:W-:-:S04]  /*c410*/  @!P3 IMAD.X R5, RZ, RZ, R5, P2 ;  /* 0x000000ffff05b224 */ /* 0x002fc800010e0605 */
        /* <DEDUP_REMOVED lines=40> */
[----:B0-----:R-:W0:Y:S04]  /*c6a0*/  SHFL.IDX PT, R6, R0, 0x6, 0x181f ;  /* 0x00d81f0000067f89 */ /* 0x001e2800000e0000 */
[----:B------:R-:W1:Y:S03]  /*c6b0*/  SHFL.IDX PT, R0, R0, 0x7, 0x181f ;  /* 0x00f81f0000007f89 */ /* 0x000e6600000e0000 */
[----:B0-----:R-:W-:-:S05]  /*c6c0*/  @!P1 LEA R6, P2, R11, R6, 0x1 ;  /* 0x000000060b069211 */ /* 0x001fca00078408ff */
[----:B------:R-:W-:-:S04]  /*c6d0*/  @!P1 IMAD.X R5, RZ, RZ, R5, P2 ;  /* 0x000000ffff059224 */ /* 0x000fc800010e0605 */
[----:B------:R-:W-:Y:S02]  /*c6e0*/  @!P1 IMAD.MOV.U32 R7, RZ, RZ, R5 ;  /* 0x000000ffff079224 */ /* 0x000fe400078e0005 */
[----:B------:R0:W2:Y:S04]  /*c6f0*/  SHFL.IDX PT, R5, R2, 0x7, 0x181f ;  /* 0x00f81f0002057f89 */ /* 0x0000a800000e0000 */
[----:B-1----:R0:W-:Y:S02]  /*c700*/  @!P1 LDGSTS.E.BYPASS.LTC128B.128 [R10+0x1b400], desc[UR46][R6.64], !P0 ;  /* 0x1b400000060a9fae */ /* 0x0021e4000c101d6e */
.L_x_4329:
[----:B0-----:R-:W0:Y:S01]  /*c710*/  S2R R2, SR_TID.X ;  /* 0x0000000000027919 */ /* 0x001e220000002100 */
[----:B------:R-:W-:-:S05]  /*c720*/  VIADD R4, R4, 0x70 ;  /* 0x0000007004047836 */ /* 0x000fca0000000000 */
[----:B------:R-:W-:Y:S01]  /*c730*/  ISETP.GE.AND P1, PT, R4, R3, PT ;  /* 0x000000030400720c */ /* 0x000fe20003f26270 */
[----:B0-----:R-:W-:-:S05]  /*c740*/  IMAD.SHL.U32 R2, R2, 0x8, RZ ;  /* 0x0000000802027824 */ /* 0x001fca00078e00ff */
[----:B------:R-:W-:-:S07]  /*c750*/  LOP3.LUT R2, R2, 0x38, RZ, 0xc0, !PT ;  /* 0x0000003802027812 */ /* 0x000fce00078ec0ff */
[----:B------:R-:W-:-:S05]  /*c760*/  @!P1 LEA R2, P2, R2, R0, 0x1 ;  /* 0x0000000002029211 */ /* 0x000fca00078408ff */
[----:B--2---:R-:W-:-:S05]  /*c770*/  @!P1 IMAD.X R3, RZ, RZ, R5, P2 ;  /* 0x000000ffff039224 */ /* 0x004fca00010e0605 */
[----:B------:R-:W-:Y:S01]  /*c780*/  @!PT LDS RZ, [RZ] ;  /* 0x00000000fffff984 */ /* 0x000fe20000000800 */
[----:B------:R-:W-:Y:S01]  /*c790*/  @!PT LDS RZ, [RZ] ;  /* 0x00000000fffff984 */ /* 0x000fe20000000800 */
[----:B------:R-:W-:Y:S01]  /*c7a0*/  @!PT LDS RZ, [RZ] ;  /* 0x00000000fffff984 */ /* 0x000fe20000000800 */
[----:B------:R0:W-:Y:S01]  /*c7b0*/  @!P1 LDGSTS.E.BYPASS.LTC128B.128 [R10+0x1bc00], desc[UR46][R2.64], !P0 ;  /* 0x1bc00000020a9fae */ /* 0x0001e2000c101d6e */
[----:B------:R-:W-:Y:S01]  /*c7c0*/  PLOP3.LUT P0, PT, PT, PT, PT, 0x80, 0x0 ;  /* 0x000000000000781c */ /* 0x000fe20003f0f070 */
[----:B------:R-:W-:-:S12]  /*c7d0*/  NOP ;  /* 0x0000000000007918 */ /* 0x000fd80000000000 */
.L_x_4223:
[----:B------:R-:W-:Y:S02]  /*c7e0*/  PLOP3.LUT P1, PT, P1, P0, PT, 0xa2, 0x0 ;  /* 0x000000000000781c */ /* 0x000fe40000f21472 */
[----:B------:R-:W-:-:S08]  /*c7f0*/  @P0 R2UR P1, UR4, R17 ;  /* 0x00000000110402ca */ /* 0x000fd00000020000 */
[----:B------:R-:W-:-:S05]  /*c800*/  @P0 PLOP3.LUT P0, PT, P1, PT, PT, 0x80, 0x0 ;  /* 0x000000000000081c */ /* 0x000fca0000f0f070 */
[----:B------:R-:W-:Y:S01]  /*c810*/  @!P1 SYNCS.ARRIVE.TRANS64.RED.A0T1 RZ, [UR4+0x22800], RZ ;  /* 0x022800ffffff99a7 */ /* 0x000fe20008200404 */
[----:B------:R-:W-:Y:S07]  /*c820*/  @!P1 ARRIVES.LDGSTSBAR.64.TRANSCNT [UR4+0x22800] ;  /* 0x02280000ff0099b0 */ /* 0x000fee0008000a84 */
[----:B------:R-:W-:Y:S05]  /*c830*/  @P0 BRA.U.ANY `(.L_x_4223) ;  /* 0xfffffffd00e80947 */ /* 0x000fea000393ffff */
[----:B0-----:R-:W2:Y:S02]  /*c840*/  LDL.LU R2, [R1+0x1c] ;  /* 0x00001c0001027983 */ /* 0x001ea40000300800 */
        /* <DEDUP_REMOVED lines=11> */
.L_x_4330:
[----:B------:R-:W-:Y:S05]  /*c900*/  BSYNC B0 ;  /* 0x0000000000007941 */ /* 0x000fea0003800000 */
.L_x_4224:
[----:B------:R-:W2:Y:S01]  /*c910*/  LDL R2, [R1+0x8] ;  /* 0x0000080001027983 */ /* 0x000ea20000100800 */
[----:B------:R-:W-:Y:S01]  /*c920*/  BSSY B0, `(.L_x_4226) ;  /* 0x0000059000007945 */ /* 0x000fe20003800000 */
[----:B--2---:R-:W-:-:S13]  /*c930*/  ISETP.NE.AND P0, PT, R2, RZ, PT ;  /* 0x000000ff0200720c */ /* 0x004fda0003f05270 */
[----:B------:R-:W-:Y:S05]  /*c940*/  @!P0 BRA `(.L_x_4227) ;  /* 0x0000000400588947 */ /* 0x000fea0003800000 */
[----:B------:R-:W2:Y:S01]  /*c950*/  LDL R3, [R1] ;  /* 0x0000000001037983 */ /* 0x000ea20000100800 */
[----:B------:R-:W1:Y:S02]  /*c960*/  S2R R2, SR_TID.X ;  /* 0x0000000000027919 */ /* 0x000e640000002100 */
[----:B-1----:R-:W-:Y:S01]  /*c970*/  LOP3.LUT R4, R2, 0x7f, RZ, 0xc0, !PT ;  /* 0x0000007f02047812 */ /* 0x002fe200078ec0ff */
[----:B------:R-:W-:Y:S01]  /*c980*/  IMAD R2, R18, 0x8, R17 ;  /* 0x0000000812027824 */ /* 0x000fe200078e0211 */
[----:B------:R-:W-:Y:S02]  /*c990*/  BSSY B1, `(.L_x_4228) ;  /* 0x0000005000017945 */ /* 0x000fe40003800000 */
[----:B------:R-:W-:Y:S02]  /*c9a0*/  ISETP.NE.AND P1, PT, R4, RZ, PT ;  /* 0x000000ff0400720c */ /* 0x000fe40003f25270 */
[----:B--2---:R-:W-:-:S04]  /*c9b0*/  SHF.L.U32 R3, R3, 0x1f, RZ ;  /* 0x0000001f03037819 */ /* 0x004fc800000006ff */
[----:B------:R-:W1:Y:S02]  /*c9c0*/  SYNCS.PHASECHK.TRANS64.TRYWAIT P0, [R2+URZ+0x22860], R3 ;  /* 0x02286003020075a7 */ /* 0x000e64000800017f */
[----:B-1----:R-:W-:Y:S05]  /*c9d0*/  @!P0 BRA `(.L_x_4229) ;  /* 0x00000038001c8947 */ /* 0x002fea0003800000 */
.L_x_4331:
[----:B------:R-:W-:Y:S05]  /*c9e0*/  BSYNC B1 ;  /* 0x0000000000017941 */ /* 0x000fea0003800000 */
.L_x_4228:
[----:B------:R-:W-:Y:S04]  /*c9f0*/  BSSY B1, `(.L_x_4230) ;  /* 0x0000009000017945 */ /* 0x000fe80003800000 */
[----:B------:R-:W-:Y:S05]  /*ca00*/  @P1 BRA `(.L_x_4231) ;  /* 0x00000000001c1947 */ /* 0x000fea0003800000 */
[----:B0-----:R-:W0:Y:S01]  /*ca10*/  S2R R0, SR_TID.X ;  /* 0x0000000000007919 */ /* 0x001e220000002100 */
[----:B-1----:R-:W-:-:S04]  /*ca20*/  IMAD.MOV.U32 R3, RZ, RZ, 0xc000 ;  /* 0x0000c000ff037424 */ /* 0x002fc800078e00ff */
[----:B------:R2:W-:Y:S01]  /*ca30*/  SYNCS.ARRIVE.TRANS64 RZ, [R2+URZ+0x22850], R3 ;  /* 0x0228500302ff79a7 */ /* 0x0005e2000800003f */
[----:B0-----:R-:W-:-:S04]  /*ca40*/  LOP3.LUT R0, R0, 0x1f, RZ, 0xc0, !PT ;  /* 0x0000001f00007812 */ /* 0x001fc800078ec0ff */
[----:B------:R-:W-:-:S13]  /*ca50*/  ISETP.NE.AND P0, PT, R0, RZ, PT ;  /* 0x000000ff0000720c */ /* 0x000fda0003f05270 */
[----:B--2---:R-:W-:Y:S05]  /*ca60*/  @!P0 BRA `(.L_x_4231) ;  /* 0x0000000000048947 */ /* 0x004fea0003800000 */
[----:B------:R-:W-:Y:S01]  /*ca70*/  BPT.TRAP 0x1 ;  /* 0x000000040000795c */ /* 0x000fe20000300000 */
.L_x_4231:
[----:B------:R-:W-:Y:S05]  /*ca80*/  BSYNC B1 ;  /* 0x0000000000017941 */ /* 0x000fea0003800000 */
.L_x_4230:
[----:B-1----:R-:W2:Y:S01]  /*ca90*/  LDL.LU R3, [R1+0x18] ;  /* 0x0000180001037983 */ /* 0x002ea20000300800 */
        /* <DEDUP_REMOVED lines=10> */
.L_x_4232:
        /* <DEDUP_REMOVED lines=15> */
.L_x_4233:
        /* <DEDUP_REMOVED lines=15> */
.L_x_4234:
        /* <DEDUP_REMOVED lines=15> */
.L_x_4235:
        /* <DEDUP_REMOVED lines=10> */
.L_x_4227:
[----:B------:R-:W-:Y:S05]  /*ceb0*/  BSYNC B0 ;  /* 0x0000000000007941 */ /* 0x000fea0003800000 */
.L_x_4226:
[----:B------:R-:W-:-:S06]  /*cec0*/  UISETP.GE.AND UP0, UPT, UR38, 0x2, UPT ;  /* 0x000000022600788c */ /* 0x000fcc000bf06270 */
[----:B------:R-:W-:-:S13]  /*ced0*/  PLOP3.LUT P0, PT, PT, PT, UP0, 0x80, 0x0 ;  /* 0x000000000000781c */ /* 0x000fda0003f0f008 */
[----:B------:R-:W-:Y:S05]  /*cee0*/  @!P0 BRA `(.L_x_4236) ;  /* 0x0000001c00808947 */ /* 0x000fea0003800000 */
[----:B------:R-:W-:Y:S02]  /*cef0*/  ULOP3.LUT UR4, UR38, 0x1, URZ, 0xc0, !UPT ;  /* 0x0000000126047892 */ /* 0x000fe4000f8ec03f */
[----:B------:R-:W-:Y:S02]  /*cf00*/  IMAD.U32 R6, RZ, RZ, UR38 ;  /* 0x00000026ff067e24 */ /* 0x000fe4000f8e00ff */
[----:B------:R-:W-:Y:S02]  /*cf10*/  UISETP.NE.U32.AND UP0, UPT, UR4, 0x1, UPT ;  /* 0x000000010400788c */ /* 0x000fe4000bf05070 */
[----:B------:R-:W-:-:S04]  /*cf20*/  VIADD R6, R6, 0xfffffffe ;  /* 0xfffffffe06067836 */ /* 0x000fc80000000000 */
[----:B0-----:R-:W-:Y:S01]  /*cf30*/  IMAD.MOV.U32 R0, RZ, RZ, R6 ;  /* 0x000000ffff007224 */ /* 0x001fe200078e0006 */
[----:B------:R-:W-:-:S13]  /*cf40*/  PLOP3.LUT P0, PT, PT, PT, UP0, 0x80, 0x0 ;  /* 0x000000000000781c */ /* 0x000fda0003f0f008 */
[----:B------:R-:W-:Y:S05]  /*cf50*/  @!P0 BRA `(.L_x_4237) ;  /* 0x0000000800748947 */ /* 0x000fea0003800000 */
[----:B------:R-:W2:Y:S04]  /*cf60*/  LDL R4, [R1+0x8] ;  /* 0x0000080001047983 */ /* 0x000ea80000100800 */
[----:B------:R-:W3:Y:S01]  /*cf70*/  LDL.LU R8, [R1] ;  /* 0x0000000001087983 */ /* 0x000ee20000300800 */
[----:B------:R-:W-:Y:S01]  /*cf80*/  VIADD R18, R18, 0x1 ;  /* 0x0000000112127836 */ /* 0x000fe20000000000 */
[----:B------:R-:W-:Y:S04]  /*cf90*/  BSSY B0, `(.L_x_4238) ;  /* 0x0000097000007945 */ /* 0x000fe80003800000 */
[----:B------:R-:W-:-:S04]  /*cfa0*/  ISETP.NE.AND P0, PT, R18, 0x2, PT ;  /* 0x000000021200780c */ /* 0x000fc80003f05270 */
[----:B------:R-:W-:Y:S02]  /*cfb0*/  SEL R0, RZ, 0x1, P0 ;  /* 0x00000001ff007807 */ /* 0x000fe40000000000 */
[----:B------:R-:W-:Y:S02]  /*cfc0*/  SEL R18, R18, RZ, P0 ;  /* 0x000000ff12127207 */ /* 0x000fe40000000000 */
[----:B--2---:R-:W-:Y:S02]  /*cfd0*/  ISETP.NE.AND P2, PT, R4, RZ, PT ;  /* 0x000000ff0400720c */ /* 0x004fe40003f45270 */
[----:B---3--:R-:W-:-:S05]  /*cfe0*/  LOP3.LUT R8, R8, R0, RZ, 0x3c, !PT ;  /* 0x0000000008087212 */ /* 0x008fca00078e3cff */
[----:B------:R0:W-:Y:S06]  /*cff0*/  STL [R1], R8 ;  /* 0x0000000801007387 */ /* 0x0001ec0000100800 */
[----:B------:R-:W-:Y:S05]  /*d000*/  @!P2 BRA `(.L_x_4239) ;  /* 0x00000008003ca947 */ /* 0x000fea0003800000 */
[----:B------:R-:W2:Y:S01]  /*d010*/  LDL R4, [R1+0xc] ;  /* 0x00000c0001047983 */ /* 0x000ea20000100800 */
[----:B------:R-:W-:Y:S01]  /*d020*/  IMAD.MOV.U32 R0, RZ, RZ, R6 ;  /* 0x000000ffff007224 */ /* 0x000fe200078e0006 */
[----:B--2---:R-:W-:-:S13]  /*d030*/  ISETP.NE.AND P2, PT, R4, RZ, PT ;  /* 0x000000ff0400720c */ /* 0x004fda0003f45270 */
[----:B------:R-:W-:Y:S05]  /*d040*/  @!P2 BRA `(.L_x_4240) ;  /* 0x00000000004ca947 */ /* 0x000fea0003800000 */
[----:B------:R-:W2:Y:S01]  /*d050*/  LDL R5, [R1+0x4] ;  /* 0x0000040001057983 */ /* 0x000ea20000100800 */
[----:B------:R-:W1:Y:S01]  /*d060*/  LDC R0, c[0x0][0x43c] ;  /* 0x00010f00ff007b82 */ /* 0x000e620000000800 */
[----:B------:R-:W-:Y:S01]  /*d070*/  IMAD.MOV.U32 R4, RZ, RZ, R6 ;  /* 0x000000ffff047224 */ /* 0x000fe200078e0006 */
[----:B------:R-:W-:Y:S01]  /*d080*/  ULDC.64 UR4, c[0x0][0x428] ;  /* 0x00010a0000047ab9 */ /* 0x000fe20000000a00 */
[----:B-1----:R-:W-:-:S13]  /*d090*/  ISETP.NE.AND P0, PT, R0, 0x1, PT ;  /* 0x000000010000780c */ /* 0x002fda0003f05270 */
[----:B------:R-:W1:Y:S02]  /*d0a0*/  @P0 LDC.64 R2, c[0x0][0x440] ;  /* 0x00011000ff020b82 */ /* 0x000e640000000a00 */
[----:B-1----:R-:W-:-:S05]  /*d0b0*/  @P0 IMAD.HI.U32 R2, R6, R2, RZ ;  /* 0x0000000206020227 */ /* 0x002fca00078e00ff */
[----:B------:R-:W-:-:S05]  /*d0c0*/  @P0 SHF.R.U32.HI R4, RZ, R3, R2 ;  /* 0x00000003ff040219 */ /* 0x000fca0000011602 */
[----:B------:R-:W-:-:S04]  /*d0d0*/  IMAD.MOV R3, RZ, RZ, -R4 ;  /* 0x000000ffff037224 */ /* 0x000fc800078e0a04 */
[----:B------:R-:W-:Y:S02]  /*d0e0*/  IMAD R0, R0, R3, R6 ;  /* 0x0000000300007224 */ /* 0x000fe400078e0206 */
[----:B------:R-:W1:Y:S01]  /*d0f0*/  LDC.64 R2, c[0x0][0x418] ;  /* 0x00010600ff027b82 */ /* 0x000e620000000a00 */
[----:B--2---:R-:W-:Y:S01]  /*d100*/  IMAD R7, R5, UR4, RZ ;  /* 0x0000000405077c24 */ /* 0x004fe2000f8e02ff */
[----:B------:R-:W-:-:S03]  /*d110*/  SHF.R.S32.HI R5, RZ, 0x1f, R4 ;  /* 0x0000001fff057819 */ /* 0x000fc60000011404 */
[C---:B------:R-:W-:Y:S02]  /*d120*/  IMAD R7, R19.reuse, UR5, R7 ;  /* 0x0000000513077c24 */ /* 0x040fe4000f8e0207 */
[----:B------:R-:W-:-:S04]  /*d130*/  IMAD.WIDE.U32 R4, R19, UR4, R4 ;  /* 0x0000000413047c25 */ /* 0x000fc8000f8e0004 */
[----:B------:R-:W-:Y:S01]  /*d140*/  IMAD.IADD R7, R7, 0x1, R5 ;  /* 0x0000000107077824 */ /* 0x000fe200078e0205 */
[----:B-1----:R-:W-:-:S04]  /*d150*/  LEA R2, P0, R4, R2, 0x2 ;  /* 0x0000000204027211 */ /* 0x002fc800078010ff */
[----:B------:R-:W-:-:S05]  /*d160*/  LEA.HI.X R3, R4, R3, R7, 0x2, P0 ;  /* 0x0000000304037211 */ /* 0x000fca00000f1407 */
[----:B------:R1:W5:Y:S04]  /*d170*/  LDG.E R16, desc[UR46][R2.64] ;  /* 0x0000002e02107981 */ /* 0x000368000c1e1900 */
.L_x_4240:
        /* <DEDUP_REMOVED lines=8> */
.L_x_4332:
[----:B------:R-:W-:Y:S05]  /*d200*/  BSYNC B1 ;  /* 0x0000000000017941 */ /* 0x000fea0003800000 */
.L_x_4241:
        /* <DEDUP_REMOVED lines=9> */
.L_x_4244:
[----:B------:R-:W-:Y:S05]  /*d2a0*/  BSYNC B1 ;  /* 0x0000000000017941 */ /* 0x000fea0003800000 */
.L_x_4243:
[----:B------:R-:W-:Y:S01]  /*d2b0*/  IMAD R0, R0, 0x60, RZ ;  /* 0x0000006000007824 */ /* 0x000fe200078e02ff */
[----:B------:R-:W-:Y:S01]  /*d2c0*/  UIADD3 UR4, UP0, UR44, 0x370, URZ ;  /* 0x000003702c047890 */ /* 0x000fe2000ff1e03f */
[----:B------:R-:W-:Y:S01]  /*d2d0*/  IMAD.MOV.U32 R7, RZ, RZ, RZ ;  /* 0x000000ffff077224 */ /* 0x000fe200078e00ff */
[----:B------:R-:W-:Y:S01]  /*d2e0*/  PLOP3.LUT P0, PT, PT, PT, PT, 0x80, 0x0 ;  /* 0x000000000000781c */ /* 0x000fe20003f0f070 */
[----:B------:R-:W-:Y:S01]  /*d2f0*/  IMAD R4, R18, 0x3000, R17 ;  /* 0x0000300012047824 */ /* 0x000fe200078e0211 */
[----:B------:R-:W-:Y:S01]  /*d300*/  R2UR UR11, R0 ;  /* 0x00000000000b72ca */ /* 0x000fe200000e0000 */
[----:B------:R-:W-:Y:S01]  /*d310*/  VIADD R5, R3, 0x22830 ;  /* 0x0002283003057836 */ /* 0x000fe20000000000 */
[----:B------:R-:W-:Y:S01]  /*d320*/  R2UR UR10, R7 ;  /* 0x00000000070a72ca */ /* 0x000fe200000e0000 */
[----:B------:R-:W-:Y:S01]  /*d330*/  VIADD R4, R4, 0x1c400 ;  /* 0x0001c40004047836 */ /* 0x000fe20000000000 */
[----:B------:R-:W-:Y:S01]  /*d340*/  UIADD3.X UR5, URZ, UR45, URZ, UP0, !UPT ;  /* 0x0000002d3f057290 */ /* 0x000fe200087fe43f */
[----:B------:R-:W-:Y:S01]  /*d350*/  UMOV UR6, 0x0 ;  /* 0x0000000000067882 */ /* 0x000fe20000000000 */
[----:B------:R-:W-:-:S11]  /*d360*/  UMOV UR7, 0x14f00000 ;  /* 0x14f0000000077882 */ /* 0x000fd60000000000 */
.L_x_4245:
[----:B------:R-:W-:-:S13]  /*d370*/  @P0 ELECT P2, URZ, PT ;  /* 0x00000000003f082f */ /* 0x000fda0003840000 */
[----:B-----5:R-:W-:Y:S01]  /*d380*/  @P2 R2UR UR13, R16 ;  /* 0x00000000100d22ca */ /* 0x020fe200000e0000 */
[----:B------:R-:W-:Y:S01]  /*d390*/  UMOV UR12, UR36 ;  /* 0x00000024000c7c82 */ /* 0x000fe20008000000 */
        /* <DEDUP_REMOVED lines=9> */
.L_x_4333:
[----:B------:R-:W-:Y:S05]  /*d430*/  BSYNC B1 ;  /* 0x0000000000017941 */ /* 0x000fea0003800000 */
.L_x_4246:
[----:B------:R-:W-:Y:S01]  /*d440*/  BSSY B1, `(.L_x_4248) ;  /* 0x000000b000017945 */ /* 0x000fe20003800000 */
[----:B0-----:R-:W-:Y:S02]  /*d450*/  IMAD.MOV.U32 R8, RZ, RZ, 0x0 ;  /* 0x00000000ff087424 */ /* 0x001fe400078e00ff */
[----:B------:R-:W-:Y:S01]  /*d460*/  IMAD.MOV.U32 R9, RZ, RZ, 0x14f00000 ;  /* 0x14f00000ff097424 */ /* 0x000fe200078e00ff */
        /* <DEDUP_REMOVED lines=8> */
.L_x_4249:
[----:B------:R-:W-:Y:S05]  /*d4f0*/  BSYNC B1 ;  /* 0x0000000000017941 */ /* 0x000fea0003800000 */
.L_x_4248:
[----:B------:R-:W-:Y:S01]  /*d500*/  R2UR UR10, R7 ;  /* 0x00000000070a72ca */ /* 0x000fe200000e0000 */
[----:B-12---:R-:W-:Y:S01]  /*d510*/  IMAD R2, R18, 0xc000, R17 ;  /* 0x0000c00012027824 */ /* 0x006fe200078e0211 */
[----:B------:R-:W-:Y:S01]  /*d520*/  R2UR UR6, R8 ;  /* 0x00000000080672ca */ /* 0x000fe200000e0000 */
[----:B------:R-:W-:Y:S01]  /*d530*/  UIADD3 UR4, UP0, UR44, 0x470, URZ ;  /* 0x000004702c047890 */ /* 0x000fe2000ff1e03f */
[----:B------:R-:W-:Y:S01]  /*d540*/  R2UR UR7, R9 ;  /* 0x00000000090772ca */ /* 0x000fe200000e0000 */
[----:B------:R-:W-:Y:S01]  /*d550*/  VIADD R3, R3, 0x22850 ;  /* 0x0002285003037836 */ /* 0x000fe20000000000 */
[----:B------:R-:W-:Y:S01]  /*d560*/  R2UR UR11, R0 ;  /* 0x00000000000b72ca */ /* 0x000fe200000e0000 */
[----:B------:R-:W-:Y:S01]  /*d570*/  VIADD R4, R2, 0x400 ;  /* 0x0000040002047836 */ /* 0x000fe20000000000 */
[----:B------:R-:W-:Y:S01]  /*d580*/  PLOP3.LUT P0, PT, PT, PT, PT, 0x80, 0x0 ;  /* 0x000000000000781c */ /* 0x000fe20003f0f070 */
[----:B------:R-:W-:-:S12]  /*d590*/  UIADD3.X UR5, URZ, UR45, URZ, UP0, !UPT ;  /* 0x0000002d3f057290 */ /* 0x000fd800087fe43f */
.L_x_4250:
[----:B------:R-:W-:-:S13]  /*d5a0*/  @P0 ELECT P1, URZ, PT ;  /* 0x00000000003f082f */ /* 0x000fda0003820000 */
[----:B------:R-:W-:Y:S01]  /*d5b0*/  @P1 R2UR UR13, R16 ;  /* 0x00000000100d12ca */ /* 0x000fe200000e0000 */
[----:B------:R-:W-:Y:S01]  /*d5c0*/  UMOV UR12, UR36 ;  /* 0x00000024000c7c82 */ /* 0x000fe20008000000 */
        /* <DEDUP_REMOVED lines=10> */
[----:B------:R-:W-:Y:S02]  /*d670*/  R2UR UR11, R0 ;  /* 0x00000000000b72ca */ /* 0x000fe400000e0000 */
[----:B------:R-:W-:-:S13]  /*d680*/  PLOP3.LUT P0, PT, PT, PT, PT, 0x80, 0x0 ;  /* 0x000000000000781c */ /* 0x000fda0003f0f070 */
.L_x_4251:
        /* <DEDUP_REMOVED lines=15> */
.L_x_4252:
        /* <DEDUP_REMOVED lines=15> */
.L_x_4253:
        /* <DEDUP_REMOVED lines=8> */
[----:B-1----:R-:W-:Y:S05]  /*d8f0*/  @P0 BRA.U.ANY `(.L_x_4253) ;  /* 0xfffffffd00dc0947 */ /* 0x002fea000393ffff */
.L_x_4239:
[----:B------:R-:W-:Y:S05]  /*d900*/  BSYNC B0 ;  /* 0x0000000000007941 */ /* 0x000fea0003800000 */
.L_x_4238:
[----:B------:R-:W-:-:S06]  /*d910*/  UIADD3 UR4, UR38, -0x3, URZ ;  /* 0xfffffffd26047890 */ /* 0x000fcc000fffe03f */
[----:B------:R-:W-:-:S07]  /*d920*/  IMAD.U32 R0, RZ, RZ, UR4 ;  /* 0x00000004ff007e24 */ /* 0x000fce000f8e00ff */
.L_x_4237:
[----:B------:R-:W-:Y:S01]  /*d930*/  ISETP.NE.AND P0, PT, R6, RZ, PT ;  /* 0x000000ff0600720c */ /* 0x000fe20003f05270 */
[----:B------:R-:W-:-:S12]  /*d940*/  BSSY B0, `(.L_x_4236) ;  /* 0x000013a000007945 */ /* 0x000fd80003800000 */
[----:B------:R-:W-:Y:S05]  /*d950*/  @!P0 BRA `(.L_x_4254) ;  /* 0x0000001000e08947 */ /* 0x000fea0003800000 */
.L_x_4287:
[----:B------:R-:W2:Y:S04]  /*d960*/  LDL R3, [R1+0x8] ;  /* 0x0000080001037983 */ /* 0x000ea80000100800 */
[----:B------:R-:W3:Y:S01]  /*d970*/  LDL.LU R2, [R1] ;  /* 0x0000000001027983 */ /* 0x000ee20000300800 */
[----:B------:R-:W-:Y:S01]  /*d980*/  VIADD R6, R18, 0x1 ;  /* 0x0000000112067836 */ /* 0x000fe20000000000 */
[----:B------:R-:W-:Y:S05]  /*d990*/  YIELD ;  /* 0x0000000000007946 */ /* 0x000fea0003800000 */
[----:B------:R-:W-:Y:S01]  /*d9a0*/  ISETP.NE.AND P0, PT, R6, 0x2, PT ;  /* 0x000000020600780c */ /* 0x000fe20003f05270 */
[----:B------:R-:W-:Y:S03]  /*d9b0*/  BSSY B1, `(.L_x_4255) ;  /* 0x0000095000017945 */ /* 0x000fe60003800000 */
[----:B-1----:R-:W-:-:S02]  /*d9c0*/  SEL R7, RZ, 0x1, P0 ;  /* 0x00000001ff077807 */ /* 0x002fc40000000000 */
[----:B------:R-:W-:Y:S02]  /*d9d0*/  SEL R6, R6, RZ, P0 ;  /* 0x000000ff06067207 */ /* 0x000fe40000000000 */
[----:B--2---:R-:W-:Y:S02]  /*d9e0*/  ISETP.NE.AND P1, PT, R3, RZ, PT ;  /* 0x000000ff0300720c */ /* 0x004fe40003f25270 */
[----:B---3--:R-:W-:-:S11]  /*d9f0*/  LOP3.LUT R7, R2, R7, RZ, 0x3c, !PT ;  /* 0x0000000702077212 */ /* 0x008fd600078e3cff */
[----:B------:R-:W-:Y:S05]  /*da00*/  @!P1 BRA `(.L_x_4256) ;  /* 0x00000008003c9947 */ /* 0x000fea0003800000 */
[----:B------:R-:W2:Y:S01]  /*da10*/  LDL R2, [R1+0xc] ;  /* 0x00000c0001027983 */ /* 0x000ea20000100800 */
[----:B0-----:R-:W-:Y:S01]  /*da20*/  IMAD.MOV.U32 R8, RZ, RZ, R0 ;  /* 0x000000ffff087224 */ /* 0x001fe200078e0000 */
[----:B--2---:R-:W-:-:S13]  /*da30*/  ISETP.NE.AND P1, PT, R2, RZ, PT ;  /* 0x000000ff0200720c */ /* 0x004fda0003f25270 */
[----:B------:R-:W-:Y:S05]  /*da40*/  @!P1 BRA `(.L_x_4257) ;  /* 0x00000000004c9947 */ /* 0x000fea0003800000 */
[----:B------:R-:W2:Y:S01]  /*da50*/  LDL R5, [R1+0x4] ;  /* 0x0000040001057983 */ /* 0x000ea20000100800 */
        /* <DEDUP_REMOVED lines=18> */
.L_x_4257:
        /* <DEDUP_REMOVED lines=8> */
.L_x_4334:
[----:B------:R-:W-:Y:S05]  /*dc00*/  BSYNC B2 ;  /* 0x0000000000027941 */ /* 0x000fea0003800000 */
.L_x_4258:
        /* <DEDUP_REMOVED lines=9> */
.L_x_4261:
[----:B------:R-:W-:Y:S05]  /*dca0*/  BSYNC B2 ;  /* 0x0000000000027941 */ /* 0x000fea0003800000 */
.L_x_4260:
        /* <DEDUP_REMOVED lines=11> */
.L_x_4262:
        /* <DEDUP_REMOVED lines=13> */
.L_x_4335:
[----:B------:R-:W-:Y:S05]  /*de30*/  BSYNC B2 ;  /* 0x0000000000027941 */ /* 0x000fea0003800000 */
.L_x_4263:
        /* <DEDUP_REMOVED lines=11> */
.L_x_4266:
[----:B------:R-:W-:Y:S05]  /*def0*/  BSYNC B2 ;  /* 0x0000000000027941 */ /* 0x000fea0003800000 */
.L_x_4265:
        /* <DEDUP_REMOVED lines=9> */
.L_x_4267:
        /* <DEDUP_REMOVED lines=15> */
.L_x_4268:
        /* <DEDUP_REMOVED lines=15> */
.L_x_4269:
        /* <DEDUP_REMOVED lines=15> */
.L_x_4270:
        /* <DEDUP_REMOVED lines=10> */
.L_x_4256:
[----:B------:R-:W-:Y:S05]  /*e300*/  BSYNC B1 ;  /* 0x0000000000017941 */ /* 0x000fea0003800000 */
.L_x_4255:
[----:B------:R-:W2:Y:S01]  /*e310*/  LDL R2, [R1+0x8] ;  /* 0x0000080001027983 */ /* 0x000ea20000100800 */
[----:B------:R-:W-:Y:S01]  /*e320*/  VIADD R6, R6, 0x1 ;  /* 0x0000000106067836 */ /* 0x000fe20000000000 */
[----:B------:R-:W-:Y:S04]  /*e330*/  BSSY B1, `(.L_x_4271) ;  /* 0x0000097000017945 */ /* 0x000fe80003800000 */
[----:B------:R-:W-:-:S04]  /*e340*/  ISETP.NE.AND P0, PT, R6, 0x2, PT ;  /* 0x000000020600780c */ /* 0x000fc80003f05270 */
[----:B------:R-:W-:Y:S02]  /*e350*/  SEL R18, R6, RZ, P0 ;  /* 0x000000ff06127207 */ /* 0x000fe40000000000 */
[----:B--2---:R-:W-:Y:S02]  /*e360*/  ISETP.NE.AND P2, PT, R2, RZ, PT ;  /* 0x000000ff0200720c */ /* 0x004fe40003f45270 */
[----:B------:R-:W-:-:S04]  /*e370*/  SEL R2, RZ, 0x1, P0 ;  /* 0x00000001ff027807 */ /* 0x000fc80000000000 */
[----:B------:R-:W-:-:S05]  /*e380*/  LOP3.LUT R7, R7, R2, RZ, 0x3c, !PT ;  /* 0x0000000207077212 */ /* 0x000fca00078e3cff */
[----:B------:R1:W-:Y:S02]  /*e390*/  STL [R1], R7 ;  /* 0x0000000701007387 */ /* 0x0003e40000100800 */
[----:B------:R-:W-:Y:S05]  /*e3a0*/  @!P2 BRA `(.L_x_4272) ;  /* 0x00000008003ca947 */ /* 0x000fea0003800000 */
[----:B------:R-:W2:Y:S01]  /*e3b0*/  LDL R3, [R1+0xc] ;  /* 0x00000c0001037983 */ /* 0x000ea20000100800 */
[----:B------:R-:W-:Y:S01]  /*e3c0*/  VIADD R6, R0, 0xffffffff ;  /* 0xffffffff00067836 */ /* 0x000fe20000000000 */
[----:B--2---:R-:W-:-:S13]  /*e3d0*/  ISETP.NE.AND P2, PT, R3, RZ, PT ;  /* 0x000000ff0300720c */ /* 0x004fda0003f45270 */
[----:B------:R-:W-:Y:S05]  /*e3e0*/  @!P2 BRA `(.L_x_4273) ;  /* 0x00000000004ca947 */ /* 0x000fea0003800000 */
[----:B------:R-:W2:Y:S01]  /*e3f0*/  LDL R9, [R1+0x4] ;  /* 0x0000040001097983 */ /* 0x000ea20000100800 */
[----:B------:R-:W3:Y:S01]  /*e400*/  LDC R4, c[0x0][0x43c] ;  /* 0x00010f00ff047b82 */ /* 0x000ee20000000800 */
[----:B------:R-:W-:Y:S01]  /*e410*/  ULDC.64 UR4, c[0x0][0x428] ;  /* 0x00010a0000047ab9 */ /* 0x000fe20000000a00 */
[----:B---3--:R-:W-:-:S13]  /*e420*/  ISETP.NE.AND P0, PT, R4, 0x1, PT ;  /* 0x000000010400780c */ /* 0x008fda0003f05270 */
[----:B------:R-:W3:Y:S02]  /*e430*/  @P0 LDC.64 R2, c[0x0][0x440] ;  /* 0x00011000ff020b82 */ /* 0x000ee40000000a00 */
[----:B---3--:R-:W-:-:S04]  /*e440*/  @P0 IMAD.HI.U32 R5, R6, R2, RZ ;  /* 0x0000000206050227 */ /* 0x008fc800078e00ff */
        /* <DEDUP_REMOVED lines=13> */
.L_x_4273:
[----:B------:R-:W3:Y:S01]  /*e520*/  S2R R2, SR_TID.X ;  /* 0x0000000000027919 */ /* 0x000ee20000002100 */
[----:B--2---:R-:W-:Y:S01]  /*e530*/  IMAD R4, R18, 0x8, R17 ;  /* 0x0000000812047824 */ /* 0x004fe200078e0211 */
[----:B------:R-:W-:Y:S01]  /*e540*/  BSSY B2, `(.L_x_4274) ;  /* 0x0000006000027945 */ /* 0x000fe20003800000 */
[----:B---3--:R-:W-:Y:S02]  /*e550*/  LOP3.LUT R3, R2, 0x7f, RZ, 0xc0, !PT ;  /* 0x0000007f02037812 */ /* 0x008fe400078ec0ff */
[----:B------:R-:W-:Y:S02]  /*e560*/  SHF.L.U32 R2, R7, 0x1f, RZ ;  /* 0x0000001f07027819 */ /* 0x000fe400000006ff */
[----:B------:R-:W-:Y:S02]  /*e570*/  ISETP.NE.AND P1, PT, R3, RZ, PT ;  /* 0x000000ff0300720c */ /* 0x000fe40003f25270 */
[----:B------:R-:W2:Y:S02]  /*e580*/  SYNCS.PHASECHK.TRANS64.TRYWAIT P0, [R4+URZ+0x22840], R2 ;  /* 0x02284002040075a7 */ /* 0x000ea4000800017f */
[----:B--2---:R-:W-:Y:S09]  /*e590*/  @!P0 BRA `(.L_x_4275) ;  /* 0x0000001c00908947 */ /* 0x004ff20003800000 */
.L_x_4336:
[----:B------:R-:W-:Y:S05]  /*e5a0*/  BSYNC B2 ;  /* 0x0000000000027941 */ /* 0x000fea0003800000 */
.L_x_4274:
[----:B------:R-:W-:Y:S04]  /*e5b0*/  BSSY B2, `(.L_x_4276) ;  /* 0x0000009000027945 */ /* 0x000fe80003800000 */
[----:B------:R-:W-:Y:S05]  /*e5c0*/  @P1 BRA `(.L_x_4277) ;  /* 0x00000000001c1947 */ /* 0x000fea0003800000 */
[----:B------:R-:W3:Y:S02]  /*e5d0*/  S2R R3, SR_TID.X ;  /* 0x0000000000037919 */ /* 0x000ee40000002100 */
[----:B---3--:R-:W-:Y:S01]  /*e5e0*/  LOP3.LUT R5, R3, 0x1f, RZ, 0xc0, !PT ;  /* 0x0000001f03057812 */ /* 0x008fe200078ec0ff */
[----:B------:R-:W-:-:S03]  /*e5f0*/  IMAD.MOV.U32 R3, RZ, RZ, 0x3000 ;  /* 0x00003000ff037424 */ /* 0x000fc600078e00ff */
[----:B------:R-:W-:Y:S01]  /*e600*/  ISETP.NE.AND P0, PT, R5, RZ, PT ;  /* 0x000000ff0500720c */ /* 0x000fe20003f05270 */
[----:B------:R3:W-:-:S12]  /*e610*/  SYNCS.ARRIVE.TRANS64 RZ, [R4+URZ+0x22830], R3 ;  /* 0x0228300304ff79a7 */ /* 0x0007d8000800003f */
[----:B---3--:R-:W-:Y:S05]  /*e620*/  @!P0 BRA `(.L_x_4277) ;  /* 0x0000000000048947 */ /* 0x008fea0003800000 */
[----:B------:R-:W-:Y:S01]  /*e630*/  BPT.TRAP 0x1 ;  /* 0x000000040000795c */ /* 0x000fe20000300000 */
.L_x_4277:
[----:B------:R-:W-:Y:S05]  /*e640*/  BSYNC B2 ;  /* 0x0000000000027941 */ /* 0x000fea0003800000 */
.L_x_4276:
[----:B------:R-:W-:Y:S01]  /*e650*/  IMAD.MOV.U32 R5, RZ, RZ, RZ ;  /* 0x000000ffff057224 */ /* 0x000fe200078e00ff */
[----:B------:R-:W-:Y:S01]  /*e660*/  UIADD3 UR4, UP0, UR44, 0x370, URZ ;  /* 0x000003702c047890 */ /* 0x000fe2000ff1e03f */
[----:B-1----:R-:W-:Y:S01]  /*e670*/  IMAD R7, R18, 0x3000, R17 ;  /* 0x0000300012077824 */ /* 0x002fe200078e0211 */
        /* <DEDUP_REMOVED lines=8> */
.L_x_4278:
        /* <DEDUP_REMOVED lines=13> */
.L_x_4337:
[----:B------:R-:W-:Y:S05]  /*e7d0*/  BSYNC B2 ;  /* 0x0000000000027941 */ /* 0x000fea0003800000 */
.L_x_4279:
        /* <DEDUP_REMOVED lines=11> */
.L_x_4282:
[----:B------:R-:W-:Y:S05]  /*e890*/  BSYNC B2 ;  /* 0x0000000000027941 */ /* 0x000fea0003800000 */
.L_x_4281:
        /* <DEDUP_REMOVED lines=9> */
.L_x_4283:
        /* <DEDUP_REMOVED lines=15> */
.L_x_4284:
        /* <DEDUP_REMOVED lines=15> */
.L_x_4285:
        /* <DEDUP_REMOVED lines=15> */
.L_x_4286:
        /* <DEDUP_REMOVED lines=10> */
.L_x_4272:
[----:B------:R-:W-:Y:S05]  /*eca0*/  BSYNC B1 ;  /* 0x0000000000017941 */ /* 0x000fea0003800000 */
.L_x_4271:
[C---:B------:R-:W-:Y:S01]  /*ecb0*/  ISETP.GT.AND P0, PT, R0.reuse, 0x1, PT ;  /* 0x000000010000780c */ /* 0x040fe20003f04270 */
[----:B------:R-:W-:-:S12]  /*ecc0*/  VIADD R0, R0, 0xfffffffe ;  /* 0xfffffffe00007836 */ /* 0x000fd80000000000 */
[----:B------:R-:W-:Y:S05]  /*ecd0*/  @P0 BRA `(.L_x_4287) ;  /* 0xffffffec00200947 */ /* 0x000fea000383ffff */
.L_x_4254:
[----:B------:R-:W-:Y:S05]  /*ece0*/  BSYNC B0 ;  /* 0x0000000000007941 */ /* 0x000fea0003800000 */
.L_x_4236:
[----:B------:R-:W2:Y:S01]  /*ecf0*/  LDL.LU R2, [R1] ;  /* 0x0000000001027983 */ /* 0x000ea20000300800 */
[----:B0-----:R-:W0:Y:S01]  /*ed00*/  S2R R0, SR_TID.X ;  /* 0x0000000000007919 */ /* 0x001e220000002100 */
[----:B------:R-:W-:-:S05]  /*ed10*/  VIADD R18, R18, 0x1 ;  /* 0x0000000112127836 */ /* 0x000fca0000000000 */
[----:B------:R-:W-:Y:S02]  /*ed20*/  ISETP.NE.AND P1, PT, R18, 0x2, PT ;  /* 0x000000021200780c */ /* 0x000fe40003f25270 */
[----:B0-----:R-:W-:-:S04]  /*ed30*/  LOP3.LUT R0, R0, 0x7f, RZ, 0xc0, !PT ;  /* 0x0000007f00007812 */ /* 0x001fc800078ec0ff */
[----:B------:R-:W-:Y:S02]  /*ed40*/  ISETP.NE.AND P0, PT, R0, RZ, PT ;  /* 0x000000ff0000720c */ /* 0x000fe40003f05270 */
[----:B------:R-:W-:Y:S01]  /*ed50*/  SEL R0, RZ, 0x1, P1 ;  /* 0x00000001ff007807 */ /* 0x000fe20000800000 */
[----:B------:R-:W-:Y:S03]  /*ed60*/  BSSY B0, `(.L_x_4288) ;  /* 0x0000011000007945 */ /* 0x000fe60003800000 */
[----:B--2---:R-:W-:-:S05]  /*ed70*/  LOP3.LUT R2, R2, R0, RZ, 0x3c, !PT ;  /* 0x0000000002027212 */ /* 0x004fca00078e3cff */
[----:B------:R0:W-:Y:S02]  /*ed80*/  STL [R1], R2 ;  /* 0x0000000201007387 */ /* 0x0001e40000100800 */
[----:B------:R-:W-:Y:S05]  /*ed90*/  @P0 BRA `(.L_x_4289) ;  /* 0x0000000000340947 */ /* 0x000fea0003800000 */
[----:B------:R-:W2:Y:S01]  /*eda0*/  S2R R5, SR_LANEID ;  /* 0x0000000000057919 */ /* 0x000ea20000000000 */
[----:B------:R-:W-:Y:S01]  /*edb0*/  VOTEU.ANY UR4, UPT, PT ;  /* 0x0000000000047886 */ /* 0x000fe200038e0100 */
[----:B0-----:R-:W0:Y:S01]  /*edc0*/  LDC.64 R2, c[0x0][0xc80] ;  /* 0x00032000ff027b82 */ /* 0x001e220000000a00 */
[----:B------:R-:W2:Y:S02]  /*edd0*/  FLO.U32 R0, UR4 ;  /* 0x0000000400007d00 */ /* 0x000ea400080e0000 */
[----:B--2---:R-:W-:-:S06]  /*ede0*/  ISETP.EQ.U32.AND P2, PT, R0, R5, PT ;  /* 0x000000050000720c */ /* 0x004fcc0003f42070 */
[----:B------:R-:W0:Y:S07]  /*edf0*/  POPC R5, UR4 ;  /* 0x0000000400057d09 */ /* 0x000e2e0008000000 */
[----:B0-----:R-:W2:Y:S01]  /*ee00*/  @P2 ATOMG.E.ADD.STRONG.GPU PT, R3, desc[UR46][R2.64], R5 ;  /* 0x00000005020329a8 */ /* 0x001ea200081ee1ee */
[----:B------:R-:W0:Y:S02]  /*ee10*/  S2R R4, SR_LTMASK ;  /* 0x0000000000047919 */ /* 0x000e240000003900 */
[----:B0-----:R-:W-:-:S04]  /*ee20*/  LOP3.LUT R4, R4, UR4, RZ, 0xc0, !PT ;  /* 0x0000000404047c12 */ /* 0x001fc8000f8ec0ff */
[----:B-1----:R-:W0:Y:S01]  /*ee30*/  POPC R7, R4 ;  /* 0x0000000400077309 */ /* 0x002e220000000000 */
[----:B--2---:R-:W0:Y:S02]  /*ee40*/  SHFL.IDX PT, R0, R3, R0, 0x1f ;  /* 0x00001f0003007589 */ /* 0x004e2400000e0000 */
[----:B0-----:R-:W-:-:S05]  /*ee50*/  IADD3 R0, R0, UR41, R7 ;  /* 0x0000002900007c10 */ /* 0x001fca000fffe007 */
[----:B------:R2:W-:Y:S02]  /*ee60*/  STL [R1+0x10], R0 ;  /* 0x0000100001007387 */ /* 0x0005e40000100800 */
.L_x_4289:
[----:B------:R-:W-:Y:S05]  /*ee70*/  BSYNC B0 ;  /* 0x0000000000007941 */ /* 0x000fea0003800000 */
.L_x_4288:
[----:B------:R-:W-:-:S07]  /*ee80*/  SEL R18, R18, RZ, P1 ;  /* 0x000000ff12127207 */ /* 0x000fce0000800000 */
.L_x_4208:
[----:B------:R-:W-:Y:S05]  /*ee90*/  BSYNC B7 ;  /* 0x0000000000077941 */ /* 0x000fea0003800000 */
.L_x_4206:
[----:B0-2---:R-:W2:Y:S04]  /*eea0*/  LDL R0, [R1+0x20] ;  /* 0x0000200001007983 */ /* 0x005ea80000100800 */
[----:B------:R0:W5:Y:S01]  /*eeb0*/  LDL R2, [R1+0x10] ;  /* 0x0000100001027983 */ /* 0x0001620000100800 */
[----:B--2---:R-:W-:-:S13]  /*eec0*/  ISETP.NE.AND P1, PT, R0, RZ, PT ;  /* 0x000000ff0000720c */ /* 0x004fda0003f25270 */
        /* <DEDUP_REMOVED lines=11> */
.L_x_4290:
[----:B------:R-:W-:-:S03]  /*ef80*/  UMOV UR4, 0xffffffff ;  /* 0xffffffff00047882 */ /* 0x000fc60000000000 */
[----:B------:R-:W-:Y:S05]  /*ef90*/  BRA.DIV UR4, `(.L_x_4292) ;  /* 0x0000001604387947 */ /* 0x000fea000b800000 */
[----:B-----5:R0:W2:Y:S02]  /*efa0*/  SHFL.IDX PT, R14, R2, RZ, 0x1f ;  /* 0x00001fff020e7589 */ /* 0x0200a400000e0000 */
.L_x_4340:
[----:B------:R-:W3:Y:S01]  /*efb0*/  @!P0 S2R R3, SR_CgaCtaId ;  /* 0x0000000000038919 */ /* 0x000ee20000008800 */
[----:B------:R-:W-:Y:S05]  /*efc0*/  WARPSYNC.ALL ;  /* 0x0000000000007948 */ /* 0x000fea0003800000 */
[----:B------:R-:W-:Y:S01]  /*efd0*/  BAR.SYNC.DEFER_BLOCKING 0x4, 0x180 ;  /* 0x0106000000007b1d */ /* 0x000fe20000010000 */
[----:B------:R-:W-:-:S05]  /*efe0*/  @!P0 MOV R0, 0x400 ;  /* 0x0000040000008802 */ /* 0x000fca0000000f00 */
[----:B--2---:R2:W-:Y:S01]  /*eff0*/  STL [R1+0x10], R14 ;  /* 0x0000100e01007387 */ /* 0x0045e20000100800 */
[----:B---3--:R-:W-:-:S05]  /*f000*/  @!P0 LEA R17, R3, R0, 0x18 ;  /* 0x0000000003118211 */ /* 0x008fca00078ec0ff */
[----:B------:R2:W-:Y:S01]  /*f010*/  @!P0 STS [R17+0x228d0], R2 ;  /* 0x0228d00211008388 */ /* 0x0005e20000000800 */
[----:B------:R-:W-:Y:S06]  /*f020*/  BAR.ARV 0x5, 0x180 ;  /* 0x0146000000007b1d */ /* 0x000fec0000002000 */
.L_x_4291:
[----:B------:R-:W3:Y:S01]  /*f030*/  LDL R0, [R1+0x10] ;  /* 0x0000100001007983 */ /* 0x000ee20000100800 */
[----:B------:R-:W-:Y:S02]  /*f040*/  ULDC UR4, c[0x0][0xc38] ;  /* 0x00030e0000047ab9 */ /* 0x000fe40000000800 */
[----:B---3--:R-:W-:-:S13]  /*f050*/  ISETP.GE.AND P0, PT, R0, UR4, PT ;  /* 0x0000000400007c0c */ /* 0x008fda000bf06270 */
[----:B------:R-:W-:Y:S05]  /*f060*/  @!P0 BRA `(.L_x_4293) ;  /* 0xffffffbc009c8947 */ /* 0x000fea000383ffff */
.L_x_4203:
[----:B-1----:R-:W3:Y:S01]  /*f070*/  LDL.LU R0, [R1+0x1c] ;  /* 0x00001c0001007983 */ /* 0x002ee20000300800 */
[----:B------:R-:W-:Y:S01]  /*f080*/  BSSY B0, `(.L_x_4294) ;  /* 0x000000b000007945 */ /* 0x000fe20003800000 */
[----:B------:R-:W1:Y:S01]  /*f090*/  S2R R5, SR_CgaCtaId ;  /* 0x0000000000057919 */ /* 0x000e620000008800 */
[----:B---3--:R-:W-:-:S05]  /*f0a0*/  VIADD R0, R0, 0x1 ;  /* 0x0000000100007836 */ /* 0x008fca0000000000 */
[----:B0-2---:R-:W-:-:S04]  /*f0b0*/  LEA.HI R2, R0, R0, RZ, 0x1 ;  /* 0x0000000000027211 */ /* 0x005fc800078f08ff */
[----:B------:R-:W-:-:S05]  /*f0c0*/  LOP3.LUT R3, R2, 0xfffffffe, RZ, 0xc0, !PT ;  /* 0xfffffffe02037812 */ /* 0x000fca00078ec0ff */
[----:B------:R-:W-:Y:S01]  /*f0d0*/  IMAD.IADD R3, R0, 0x1, -R3 ;  /* 0x0000000100037824 */ /* 0x000fe200078e0a03 */
[----:B------:R-:W-:-:S04]  /*f0e0*/  MOV R0, 0x400 ;  /* 0x0000040000007802 */ /* 0x000fc80000000f00 */
[----:B-1----:R-:W-:Y:S02]  /*f0f0*/  LEA R0, R5, R0, 0x18 ;  /* 0x0000000005007211 */ /* 0x002fe400078ec0ff */
[----:B------:R-:W-:-:S04]  /*f100*/  SHF.L.U32 R3, R3, 0x1f, RZ ;  /* 0x0000001f03037819 */ /* 0x000fc800000006ff */
[----:B------:R-:W0:Y:S02]  /*f110*/  SYNCS.PHASECHK.TRANS64.TRYWAIT P0, [R0+URZ+0x22820], R3 ;  /* 0x02282003000075a7 */ /* 0x000e24000800017f */
[----:B0-----:R-:W-:Y:S05]  /*f120*/  @!P0 BRA `(.L_x_4295) ;  /* 0x0000001000fc8947 */ /* 0x001fea0003800000 */
.L_x_4341:
[----:B------:R-:W-:Y:S05]  /*f130*/  BSYNC B0 ;  /* 0x0000000000007941 */ /* 0x000fea0003800000 */
.L_x_4294:
[----:B------:R-:W-:-:S03]  /*f140*/  UMOV UR4, 0xffffffff ;  /* 0xffffffff00047882 */ /* 0x000fc60000000000 */
[----:B------:R-:W-:Y:S05]  /*f150*/  BRA.DIV UR4, `(.L_x_4296) ;  /* 0x0000001604047947 */ /* 0x000fea000b800000 */
[----:B------:R-:W1:Y:S02]  /*f160*/  S2R R2, SR_TID.X ;  /* 0x0000000000027919 */ /* 0x000e640000002100 */
[----:B-1----:R-:W-:-:S04]  /*f170*/  SHF.R.U32.HI R2, RZ, 0x5, R2 ;  /* 0x00000005ff027819 */ /* 0x002fc80000011602 */
[----:B------:R-:W-:-:S05]  /*f180*/  LOP3.LUT R2, R2, 0x3, RZ, 0xc0, !PT ;  /* 0x0000000302027812 */ /* 0x000fca00078ec0ff */
[----:B------:R1:W2:Y:S02]  /*f190*/  SHFL.IDX PT, R14, R2, RZ, 0x1f ;  /* 0x00001fff020e7589 */ /* 0x0002a400000e0000 */
.L_x_4344:
[----:B--2---:R-:W-:Y:S01]  /*f1a0*/  ISETP.NE.AND P0, PT, R14, RZ, PT ;  /* 0x000000ff0e00720c */ /* 0x004fe20003f05270 */
[----:B------:R-:W-:-:S12]  /*f1b0*/  BSSY B0, `(.L_x_4297) ;  /* 0x0000025000007945 */ /* 0x000fd80003800000 */
[----:B------:R-:W-:Y:S05]  /*f1c0*/  @P0 BRA `(.L_x_4298) ;  /* 0x00000000008c0947 */ /* 0x000fea0003800000 */
[----:B------:R-:W-:-:S03]  /*f1d0*/  UMOV UR4, 0xffffffff ;  /* 0xffffffff00047882 */ /* 0x000fc60000000000 */
[----:B------:R-:W-:Y:S05]  /*f1e0*/  BRA.DIV UR4, `(.L_x_4299) ;  /* 0x0000001604147947 */ /* 0x000fea000b800000 */
[----:B------:R-:W-:-:S13]  /*f1f0*/  ELECT P6, URZ, PT ;  /* 0x00000000003f782f */ /* 0x000fda00038c0000 */
.L_x_4347:
[----:B------:R-:W-:Y:S05]  /*f200*/  @!P6 BRA `(.L_x_4298) ;  /* 0x00000000007ce947 */ /* 0x000fea0003800000 */
[----:B------:R-:W-:-:S06]  /*f210*/  ULOP3.LUT UR4, UR40, 0x2, URZ, 0xfc, !UPT ;  /* 0x0000000228047892 */ /* 0x000fcc000f8efc3f */
[----:B-1----:R-:W-:-:S05]  /*f220*/  IMAD.U32 R2, RZ, RZ, UR4 ;  /* 0x00000004ff027e24 */ /* 0x002fca000f8e00ff */
[----:B------:R-:W-:-:S13]  /*f230*/  ISETP.NE.AND P2, PT, R2, 0x3, PT ;  /* 0x000000030200780c */ /* 0x000fda0003f45270 */
[----:B------:R-:W-:Y:S05]  /*f240*/  @!P2 BRA `(.L_x_4300) ;  /* 0x000000000004a947 */ /* 0x000fea0003800000 */
[----:B------:R-:W-:Y:S01]  /*f250*/  BPT.TRAP 0x1 ;  /* 0x000000040000795c */ /* 0x000fe20000300000 */
.L_x_4300:
[----:B------:R-:W2:Y:S01]  /*f260*/  LDL.LU R7, [R1] ;  /* 0x0000000001077983 */ /* 0x000ea20000300800 */
[----:B0-----:R-:W-:Y:S02]  /*f270*/  VIADD R3, R0, 0x22840 ;  /* 0x0002284000037836 */ /* 0x001fe40000000000 */
[C---:B------:R-:W-:Y:S02]  /*f280*/  VIADD R2, R18.reuse, 0x1 ;  /* 0x0000000112027836 */ /* 0x040fe40000000000 */
[----:B------:R-:W-:-:S03]  /*f290*/  IMAD R6, R18, 0x8, R3 ;  /* 0x0000000812067824 */ /* 0x000fc600078e0203 */
[----:B------:R-:W-:-:S04]  /*f2a0*/  ISETP.NE.AND P1, PT, R2, 0x2, PT ;  /* 0x000000020200780c */ /* 0x000fc80003f25270 */
[----:B------:R-:W-:Y:S02]  /*f2b0*/  SEL R4, RZ, 0x1, P1 ;  /* 0x00000001ff047807 */ /* 0x000fe40000800000 */
[C---:B--2---:R-:W-:Y:S02]  /*f2c0*/  SHF.L.U32 R5, R7.reuse, 0x1f, RZ ;  /* 0x0000001f07057819 */ /* 0x044fe400000006ff */
[----:B------:R-:W-:Y:S02]  /*f2d0*/  LOP3.LUT R7, R7, R4, RZ, 0x3c, !PT ;  /* 0x0000000407077212 */ /* 0x000fe400078e3cff */
[----:B------:R-:W0:Y:S01]  /*f2e0*/  SYNCS.PHASECHK.TRANS64.TRYWAIT P0, [R6+URZ], R5 ;  /* 0x00000005060075a7 */ /* 0x000e22000800017f */
[----:B------:R-:W-:Y:S02]  /*f2f0*/  SEL R4, R2, RZ, P1 ;  /* 0x000000ff02047207 */ /* 0x000fe40000800000 */
[----:B------:R-:W-:-:S03]  /*f300*/  SHF.L.U32 R2, R7, 0x1f, RZ ;  /* 0x0000001f07027819 */ /* 0x000fc600000006ff */
[----:B------:R-:W-:Y:S01]  /*f310*/  IMAD R3, R4, 0x8, R3 ;  /* 0x0000000804037824 */ /* 0x000fe200078e0203 */
[----:B0-----:R-:W-:Y:S06]  /*f320*/  @!P0 BRA `(.L_x_4301) ;  /* 0x0000001000e48947 */ /* 0x001fec0003800000 */
.L_x_4348:
[----:B------:R-:W1:Y:S02]  /*f330*/  SYNCS.PHASECHK.TRANS64.TRYWAIT P0, [R3+URZ], R2 ;  /* 0x00000002030075a7 */ /* 0x000e64000800017f */
[----:B-1----:R-:W-:Y:S05]  /*f340*/  @!P0 BRA `(.L_x_4302) ;  /* 0x0000001000f08947 */ /* 0x002fea0003800000 */
.L_x_4349:
[----:B------:R-:W-:Y:S05]  /*f350*/  @!P2 BRA `(.L_x_4303) ;  /* 0x000000000004a947 */ /* 0x000fea0003800000 */
[----:B------:R-:W-:Y:S01]  /*f360*/  BPT.TRAP 0x1 ;  /* 0x000000040000795c */ /* 0x000fe20000300000 */
.L_x_4303:
[----:B-1----:R-:W-:-:S04]  /*f370*/  VIADD R3, R0, 0x22860 ;  /* 0x0002286000037836 */ /* 0x002fc80000000000 */
[----:B------:R-:W-:-:S04]  /*f380*/  IMAD R18, R18, 0x8, R3 ;  /* 0x0000000812127824 */ /* 0x000fc800078e0203 */
[----:B------:R-:W1:Y:S02]  /*f390*/  SYNCS.PHASECHK.TRANS64.TRYWAIT P0, [R18+URZ], R5 ;  /* 0x00000005120075a7 */ /* 0x000e64000800017f */
[----:B-1----:R-:W-:Y:S05]  /*f3a0*/  @!P0 BRA `(.L_x_4304) ;  /* 0x0000001000ec8947 */ /* 0x002fea0003800000 */
.L_x_4350:
[----:B------:R-:W-:-:S07]  /*f3b0*/  IMAD R3, R4, 0x8, R3 ;  /* 0x0000000804037824 */ /* 0x000fce00078e0203 */
.L_x_4305:
[----:B--2---:R2:W3:Y:S02]  /*f3c0*/  SYNCS.PHASECHK.TRANS64.TRYWAIT P0, [R3+URZ], R2 ;  /* 0x00000002030075a7 */ /* 0x0044e4000800017f */
[----:B---3--:R-:W-:Y:S05]  /*f3d0*/  @!P0 NANOSLEEP.SYNCS 0x989680 ;  /* 0x009896800000895d */ /* 0x008fea0003900000 */
[----:B------:R-:W3:Y:S02]  /*f3e0*/  @!P0 SYNCS.PHASECHK.TRANS64 P0, [R3+URZ], R2 ;  /* 0x00000002030085a7 */ /* 0x000ee4000800007f */
[----:B---3--:R-:W-:Y:S05]  /*f3f0*/  @!P0 BRA `(.L_x_4305) ;  /* 0xfffffffc00f08947 */ /* 0x008fea000383ffff */
.L_x_4298:
[----:B------:R-:W-:Y:S05]  /*f400*/  BSYNC B0 ;  /* 0x0000000000007941 */ /* 0x000fea0003800000 */
.L_x_4297:
[----:B------:R-:W-:Y:S05]  /*f410*/  EXIT ;  /* 0x000000000000794d */ /* 0x000fea0003800000 */
.L_x_4156:
[----:B0-----:R0:W1:Y:S02]  /*f420*/  SYNCS.PHASECHK.TRANS64.TRYWAIT P0, [R7+URZ+0x22800], R0 ;  /* 0x02280000070075a7 */ /* 0x001064000800017f */
[----:B-1----:R-:W-:Y:S05]  /*f430*/  @!P0 NANOSLEEP.SYNCS 0x989680 ;  /* 0x009896800000895d */ /* 0x002fea0003900000 */
[----:B------:R-:W1:Y:S02]  /*f440*/  @!P0 SYNCS.PHASECHK.TRANS64 P0, [R7+URZ+0x22800], R0 ;  /* 0x02280000070085a7 */ /* 0x000e64000800007f */
[----:B-1----:R-:W-:Y:S05]  /*f450*/  @!P0 BRA `(.L_x_4156) ;  /* 0xfffffffc00f08947 */ /* 0x002fea000383ffff */
[----:B------:R-:W-:Y:S05]  /*f460*/  BRA `(.L_x_4306) ;  /* 0xffffff2400407947 */ /* 0x000fea000383ffff */
.L_x_4160:
[----:B-1----:R1:W2:Y:S02]  /*f470*/  SYNCS.PHASECHK.TRANS64.TRYWAIT P1, [R6+URZ+0x22830], R11 ;  /* 0x0228300b060075a7 */ /* 0x0022a4000802017f */
[----:B--2---:R-:W-:Y:S05]  /*f480*/  @!P1 NANOSLEEP.SYNCS 0x989680 ;  /* 0x009896800000995d */ /* 0x004fea0003900000 */
[----:B------:R-:W2:Y:S02]  /*f490*/  @!P1 SYNCS.PHASECHK.TRANS64 P1, [R6+URZ+0x22830], R11 ;  /* 0x0228300b060095a7 */ /* 0x000ea4000802007f */
[----:B--2---:R-:W-:Y:S05]  /*f4a0*/  @!P1 BRA `(.L_x_4160) ;  /* 0xfffffffc00f09947 */ /* 0x004fea000383ffff */
[----:B------:R-:W-:Y:S05]  /*f4b0*/  BRA `(.L_x_4159) ;  /* 0xffffff24006c7947 */ /* 0x000fea000383ffff */
.L_x_4164:
[----:B---3--:R3:W4:Y:S02]  /*f4c0*/  SYNCS.PHASECHK.TRANS64.TRYWAIT P3, [R6+URZ+0x22850], R11 ;  /* 0x0228500b060075a7 */ /* 0x008724000806017f */
[----:B----4-:R-:W-:Y:S05]  /*f4d0*/  @!P3 NANOSLEEP.SYNCS 0x989680 ;  /* 0x009896800000b95d */ /* 0x010fea0003900000 */
[----:B------:R-:W4:Y:S02]  /*f4e0*/  @!P3 SYNCS.PHASECHK.TRANS64 P3, [R6+URZ+0x22850], R11 ;  /* 0x0228500b0600b5a7 */ /* 0x000f24000806007f */
[----:B----4-:R-:W-:Y:S05]  /*f4f0*/  @!P3 BRA `(.L_x_4164) ;  /* 0xfffffffc00f0b947 */ /* 0x010fea000383ffff */
[----:B------:R-:W-:Y:S05]  /*f500*/  BRA `(.L_x_4163) ;  /* 0xffffff3c007c7947 */ /* 0x000fea000383ffff */
.L_x_4169:
[----:B-1----:R-:W-:-:S04]  /*f510*/  IMAD.U32 R3, RZ, RZ, UR26 ;  /* 0x0000001aff037e24 */ /* 0x002fc8000f8e00ff */
[----:B------:R1:W2:Y:S03]  /*f520*/  SYNCS.PHASECHK.TRANS64.TRYWAIT P3, [R3+URZ+0x22830], R6 ;  /* 0x02283006030075a7 */ /* 0x0002a6000806017f */
[----:B--2---:R-:W-:Y:S05]  /*f530*/  @!P3 NANOSLEEP.SYNCS 0x989680 ;  /* 0x009896800000b95d */ /* 0x004fea0003900000 */
[----:B------:R-:W2:Y:S02]  /*f540*/  @!P3 SYNCS.PHASECHK.TRANS64 P3, [R3+URZ+0x22830], R6 ;  /* 0x022830060300b5a7 */ /* 0x000ea4000806007f */
[----:B--2---:R-:W-:Y:S05]  /*f550*/  @!P3 BRA `(.L_x_4169) ;  /* 0xfffffffc00ecb947 */ /* 0x004fea000383ffff */
[----:B------:R-:W-:Y:S05]  /*f560*/  BRA `(.L_x_4168) ;  /* 0xffffff4000b47947 */ /* 0x000fea000383ffff */
.L_x_4173:
[----:B--2---:R2:W3:Y:S02]  /*f570*/  SYNCS.PHASECHK.TRANS64.TRYWAIT P3, [R177+URZ+0x22850], R6 ;  /* 0x02285006b10075a7 */ /* 0x0044e4000806017f */
[----:B---3--:R-:W-:Y:S05]  /*f580*/  @!P3 NANOSLEEP.SYNCS 0x989680 ;  /* 0x009896800000b95d */ /* 0x008fea0003900000 */
[----:B------:R-:W3:Y:S02]  /*f590*/  @!P3 SYNCS.PHASECHK.TRANS64 P3, [R177+URZ+0x22850], R6 ;  /* 0x02285006b100b5a7 */ /* 0x000ee4000806007f */
[----:B---3--:R-:W-:Y:S05]  /*f5a0*/  @!P3 BRA `(.L_x_4173) ;  /* 0xfffffffc00f0b947 */ /* 0x008fea000383ffff */
[----:B------:R-:W-:Y:S05]  /*f5b0*/  BRA `(.L_x_4172) ;  /* 0xffffff6000a87947 */ /* 0x000fea000383ffff */
.L_x_4179:
[----:B-1----:R-:W-:-:S04]  /*f5c0*/  IMAD.U32 R3, RZ, RZ, UR24 ;  /* 0x00000018ff037e24 */ /* 0x002fc8000f8e00ff */
[----:B------:R1:W2:Y:S03]  /*f5d0*/  SYNCS.PHASECHK.TRANS64.TRYWAIT P1, [R3+URZ+0x22830], R6 ;  /* 0x02283006030075a7 */ /* 0x0002a6000802017f */
[----:B--2---:R-:W-:Y:S05]  /*f5e0*/  @!P1 NANOSLEEP.SYNCS 0x989680 ;  /* 0x009896800000995d */ /* 0x004fea0003900000 */
[----:B------:R-:W2:Y:S02]  /*f5f0*/  @!P1 SYNCS.PHASECHK.TRANS64 P1, [R3+URZ+0x22830], R6 ;  /* 0x02283006030095a7 */ /* 0x000ea4000802007f */
[----:B--2---:R-:W-:Y:S05]  /*f600*/  @!P1 BRA `(.L_x_4179) ;  /* 0xfffffffc00ec9947 */ /* 0x004fea000383ffff */
[----:B------:R-:W-:Y:S05]  /*f610*/  BRA `(.L_x_4178) ;  /* 0xffffff6400b47947 */ /* 0x000fea000383ffff */
.L_x_4183:
[----:B--2---:R2:W3:Y:S02]  /*f620*/  SYNCS.PHASECHK.TRANS64.TRYWAIT P1, [R183+URZ+0x22850], R6 ;  /* 0x02285006b70075a7 */ /* 0x0044e4000802017f */
[----:B---3--:R-:W-:Y:S05]  /*f630*/  @!P1 NANOSLEEP.SYNCS 0x989680 ;  /* 0x009896800000995d */ /* 0x008fea0003900000 */
[----:B------:R-:W3:Y:S02]  /*f640*/  @!P1 SYNCS.PHASECHK.TRANS64 P1, [R183+URZ+0x22850], R6 ;  /* 0x02285006b70095a7 */ /* 0x000ee4000802007f */
[----:B---3--:R-:W-:Y:S05]  /*f650*/  @!P1 BRA `(.L_x_4183) ;  /* 0xfffffffc00f09947 */ /* 0x008fea000383ffff */
[----:B------:R-:W-:Y:S05]  /*f660*/  BRA `(.L_x_4182) ;  /* 0xffffff7c00d47947 */ /* 0x000fea000383ffff */
.L_x_4214:
[----:B------:R-:W-:Y:S02]  /*f670*/  IMAD.MOV.U32 R13, RZ, RZ, R4 ;  /* 0x000000ffff0d7224 */ /* 0x000fe400078e0004 */
[----:B------:R-:W-:Y:S02]  /*f680*/  IMAD.MOV.U32 R12, RZ, RZ, RZ ;  /* 0x000000ffff0c7224 */ /* 0x000fe400078e00ff */
[----:B------:R-:W-:Y:S02]  /*f690*/  IMAD.MOV.U32 R11, RZ, RZ, 0x1f ;  /* 0x0000001fff0b7424 */ /* 0x000fe400078e00ff */
[----:B------:R-:W-:-:S07]  /*f6a0*/  IMAD.MOV.U32 R15, RZ, RZ, -0x1 ;  /* 0xffffffffff0f7424 */ /* 0x000fce00078e00ff */
[----:B0-----:R-:W-:Y:S05]  /*f6b0*/  WARPSYNC.COLLECTIVE R15, `(.L_x_4307) ;  /* 0x000000000f087348 */ /* 0x001fea0003c00000 */
[----:B------:R1:W2:Y:S02]  /*f6c0*/  SHFL.IDX P6, R14, R13, R12, R11 ;  /* 0x0000000c0d0e7389 */ /* 0x0002a400000c000b */
[----:B012---:R-:W-:Y:S01]  /*f6d0*/  ENDCOLLECTIVE ;  /* 0x000000000000791b */ /* 0x007fe20003800000 */
.L_x_4307:
[----:B------:R-:W-:Y:S05]  /*f6e0*/  BRA `(.L_x_4308) ;  /* 0xffffffc000bc7947 */ /* 0x000fea000383ffff */
.L_x_4216:
[----:B------:R-:W-:Y:S01]  /*f6f0*/  BSSY B0, `(.L_x_4309) ;  /* 0x0000006000007945 */ /* 0x000fe20003800000 */
[----:B------:R-:W-:-:S07]  /*f700*/  IMAD.MOV.U32 R15, RZ, RZ, -0x1 ;  /* 0xffffffffff0f7424 */ /* 0x000fce00078e00ff */
[----:B0--3--:R-:W-:Y:S05]  /*f710*/  WARPSYNC.COLLECTIVE R15, `(.L_x_4310) ;  /* 0x000000000f0c7348 */ /* 0x009fea0003c00000 */
[----:B------:R-:W-:Y:S02]  /*f720*/  ELECT P6, UR62, PT ;  /* 0x00000000003e782f */ /* 0x000fe400038c0000 */
[----:B------:R-:W-:Y:S01]  /*f730*/  MOV R14, UR62 ;  /* 0x0000003e000e7c02 */ /* 0x000fe20008000f00 */
[----:B0--3--:R-:W-:Y:S10]  /*f740*/  ENDCOLLECTIVE ;  /* 0x000000000000791b */ /* 0x009ff40003800000 */
.L_x_4310:
[----:B------:R-:W-:Y:S05]  /*f750*/  BSYNC B0 ;  /* 0x0000000000007941 */ /* 0x000fea0003800000 */
.L_x_4309:
[----:B------:R-:W-:Y:S05]  /*f760*/  BRA `(.L_x_4311) ;  /* 0xffffffc000c07947 */ /* 0x000fea000383ffff */
.L_x_4218:
[----:B0-----:R0:W1:Y:S02]  /*f770*/  SYNCS.PHASECHK.TRANS64.TRYWAIT P0, [R3+URZ+0x22840], R0 ;  /* 0x02284000030075a7 */ /* 0x001064000800017f */
[----:B-1----:R-:W-:Y:S05]  /*f780*/  @!P0 NANOSLEEP.SYNCS 0x989680 ;  /* 0x009896800000895d */ /* 0x002fea0003900000 */
[----:B------:R-:W1:Y:S02]  /*f790*/  @!P0 SYNCS.PHASECHK.TRANS64 P0, [R3+URZ+0x22840], R0 ;  /* 0x02284000030085a7 */ /* 0x000e64000800007f */
[----:B-1----:R-:W-:Y:S05]  /*f7a0*/  @!P0 BRA `(.L_x_4218) ;  /* 0xfffffffc00f08947 */ /* 0x002fea000383ffff */
[----:B------:R-:W-:Y:S05]  /*f7b0*/  BRA `(.L_x_4312) ;  /* 0xffffffc400247947 */ /* 0x000fea000383ffff */
.L_x_4222:
[----:B------:R-:W-:Y:S01]  /*f7c0*/  IMAD.MOV.U32 R13, RZ, RZ, R2 ;  /* 0x000000ffff0d7224 */ /* 0x000fe200078e0002 */
[----:B------:R-:W-:Y:S01]  /*f7d0*/  LOP3.LUT R9, R9, 0x7f, RZ, 0xc0, !PT ;  /* 0x0000007f09097812 */ /* 0x000fe200078ec0ff */
[----:B------:R-:W-:Y:S02]  /*f7e0*/  IMAD.MOV.U32 R12, RZ, RZ, RZ ;  /* 0x000000ffff0c7224 */ /* 0x000fe400078e00ff */
[----:B------:R-:W-:Y:S01]  /*f7f0*/  IMAD.MOV.U32 R11, RZ, RZ, 0x181f ;  /* 0x0000181fff0b7424 */ /* 0x000fe200078e00ff */
[----:B------:R-:W-:Y:S01]  /*f800*/  SHF.R.U32.HI R9, RZ, 0x3, R9 ;  /* 0x00000003ff097819 */ /* 0x000fe20000011609 */
[----:B------:R-:W-:Y:S02]  /*f810*/  IMAD.MOV.U32 R15, RZ, RZ, -0x1 ;  /* 0xffffffffff0f7424 */ /* 0x000fe400078e00ff */
[----:B------:R-:W-:-:S07]  /*f820*/  IMAD.U32 R4, RZ, RZ, UR39 ;  /* 0x00000027ff047e24 */ /* 0x000fce000f8e00ff */
[----:B-----5:R-:W-:Y:S05]  /*f830*/  WARPSYNC.COLLECTIVE R15, `(.L_x_4313) ;  /* 0x000000000f087348 */ /* 0x020fea0003c00000 */
[----:B------:R0:W1:Y:S02]  /*f840*/  SHFL.IDX P6, R14, R13, R12, R11 ;  /* 0x0000000c0d0e7389 */ /* 0x00006400000c000b */
[----:B01---5:R-:W-:Y:S01]  /*f850*/  ENDCOLLECTIVE ;  /* 0x000000000000791b */ /* 0x023fe20003800000 */
.L_x_4313:
[----:B------:R-:W-:Y:S02]  /*f860*/  IMAD R4, R4, 0x80, R9 ;  /* 0x0000008004047824 */ /* 0x000fe400078e0209 */
[----:B------:R-:W-:Y:S02]  /*f870*/  IMAD.MOV.U32 R13, RZ, RZ, R0 ;  /* 0x000000ffff0d7224 */ /* 0x000fe400078e0000 */
[----:B------:R-:W-:-:S07]  /*f880*/  IMAD.MOV.U32 R5, RZ, RZ, R14 ;  /* 0x000000ffff057224 */ /* 0x000fce00078e000e */
[----:B------:R-:W-:Y:S05]  /*f890*/  WARPSYNC.COLLECTIVE R15, `(.L_x_4314) ;  /* 0x000000000f087348 */ /* 0x000fea0003c00000 */
[----:B------:R0:W1:Y:S02]  /*f8a0*/  SHFL.IDX P6, R14, R13, R12, R11 ;  /* 0x0000000c0d0e7389 */ /* 0x00006400000c000b */
[----:B01----:R-:W-:Y:S01]  /*f8b0*/  ENDCOLLECTIVE ;  /* 0x000000000000791b */ /* 0x003fe20003800000 */
.L_x_4314:
        /* <DEDUP_REMOVED lines=9> */
.L_x_4315:
[----:B------:R-:W-:Y:S02]  /*f950*/  @!P1 LEA R6, P2, R8, R6, 0x1 ;  /* 0x0000000608069211 */ /* 0x000fe400078408ff */
[----:B------:R-:W0:Y:S03]  /*f960*/  S2R R8, SR_TID.X ;  /* 0x0000000000087919 */ /* 0x000e260000002100 */
        /* <DEDUP_REMOVED lines=11> */
[----:B01----:R-:W-:Y:S05]  /*fa20*/  WARPSYNC.COLLECTIVE R15, `(.L_x_4316) ;  /* 0x000000000f087348 */ /* 0x003fea0003c00000 */
[----:B------:R2:W3:Y:S02]  /*fa30*/  SHFL.IDX P6, R14, R13, R12, R11 ;  /* 0x0000000c0d0e7389 */ /* 0x0004e400000c000b */
[----:B0123--:R-:W-:Y:S01]  /*fa40*/  ENDCOLLECTIVE ;  /* 0x000000000000791b */ /* 0x00ffe20003800000 */
.L_x_4316:
        /* <DEDUP_REMOVED lines=8> */
.L_x_4317:
[----:B------:R-:W-:Y:S02]  /*fad0*/  @!P1 LEA R6, P2, R7, R8, 0x1 ;  /* 0x0000000807069211 */ /* 0x000fe400078408ff */
[----:B------:R-:W0:Y:S03]  /*fae0*/  S2R R8, SR_TID.X ;  /* 0x0000000000087919 */ /* 0x000e260000002100 */
[----:B------:R-:W-:-:S05]  /*faf0*/  @!P1 IMAD.X R7, RZ, RZ, R9, P2 ;  /* 0x000000ffff079224 */ /* 0x000fca00010e0609 */
        /* <DEDUP_REMOVED lines=10> */
.L_x_4318:
[----:B------:R-:W-:Y:S02]  /*fba0*/  IMAD.SHL.U32 R9, R8, 0x8, RZ ;  /* 0x0000000808097824 */ /* 0x000fe400078e00ff */
[----:B------:R-:W-:Y:S02]  /*fbb0*/  VIADD R8, R4, 0x60 ;  /* 0x0000006004087836 */ /* 0x000fe40000000000 */
[----:B------:R-:W-:Y:S01]  /*fbc0*/  IMAD.MOV.U32 R13, RZ, RZ, R2 ;  /* 0x000000ffff0d7224 */ /* 0x000fe200078e0002 */
[----:B------:R-:W-:Y:S01]  /*fbd0*/  LOP3.LUT R9, R9, 0x38, RZ, 0xc0, !PT ;  /* 0x0000003809097812 */ /* 0x000fe200078ec0ff */
[----:B------:R-:W-:Y:S02]  /*fbe0*/  IMAD.MOV.U32 R12, RZ, RZ, 0x3 ;  /* 0x00000003ff0c7424 */ /* 0x000fe400078e00ff */
[----:B------:R-:W-:-:S07]  /*fbf0*/  IMAD.MOV.U32 R6, RZ, RZ, R14 ;  /* 0x000000ffff067224 */ /* 0x000fce00078e000e */
[----:B------:R-:W-:Y:S05]  /*fc00*/  WARPSYNC.COLLECTIVE R15, `(.L_x_4319) ;  /* 0x000000000f087348 */ /* 0x000fea0003c00000 */
[----:B------:R0:W1:Y:S02]  /*fc10*/  SHFL.IDX P6, R14, R13, R12, R11 ;  /* 0x0000000c0d0e7389 */ /* 0x00006400000c000b */
[----:B01----:R-:W-:Y:S01]  /*fc20*/  ENDCOLLECTIVE ;  /* 0x000000000000791b */ /* 0x003fe20003800000 */
.L_x_4319:
        /* <DEDUP_REMOVED lines=14> */
.L_x_4320:
[----:B------:R-:W-:Y:S02]  /*fd10*/  IMAD.MOV.U32 R13, RZ, RZ, R2 ;  /* 0x000000ffff0d7224 */ /* 0x000fe400078e0002 */
[----:B------:R-:W-:Y:S02]  /*fd20*/  IMAD.MOV.U32 R12, RZ, RZ, 0x4 ;  /* 0x00000004ff0c7424 */ /* 0x000fe400078e00ff */
[----:B------:R-:W-:-:S07]  /*fd30*/  IMAD.MOV.U32 R6, RZ, RZ, R14 ;  /* 0x000000ffff067224 */ /* 0x000fce00078e000e */
[----:B------:R-:W-:Y:S05]  /*fd40*/  WARPSYNC.COLLECTIVE R15, `(.L_x_4321) ;  /* 0x000000000f087348 */ /* 0x000fea0003c00000 */
[----:B------:R0:W1:Y:S02]  /*fd50*/  SHFL.IDX P6, R14, R13, R12, R11 ;  /* 0x0000000c0d0e7389 */ /* 0x00006400000c000b */
[----:B01----:R-:W-:Y:S01]  /*fd60*/  ENDCOLLECTIVE ;  /* 0x000000000000791b */ /* 0x003fe20003800000 */
.L_x_4321:
        /* <DEDUP_REMOVED lines=14> */
.L_x_4322:
[----:B------:R-:W-:Y:S02]  /*fe50*/  IMAD.MOV.U32 R13, RZ, RZ, R2 ;  /* 0x000000ffff0d7224 */ /* 0x000fe400078e0002 */
[----:B------:R-:W-:Y:S02]  /*fe60*/  IMAD.MOV.U32 R12, RZ, RZ, 0x5 ;  /* 0x00000005ff0c7424 */ /* 0x000fe400078e00ff */
[----:B------:R-:W-:-:S07]  /*fe70*/  IMAD.MOV.U32 R6, RZ, RZ, R14 ;  /* 0x000000ffff067224 */ /* 0x000fce00078e000e */
[----:B------:R-:W-:Y:S05]  /*fe80*/  WARPSYNC.COLLECTIVE R15, `(.L_x_4323) ;  /* 0x000000000f087348 */ /* 0x000fea0003c00000 */
[----:B------:R0:W1:Y:S02]  /*fe90*/  SHFL.IDX P6, R14, R13, R12, R11 ;  /* 0x0000000c0d0e7389 */ /* 0x00006400000c000b */
[----:B01----:R-:W-:Y:S01]  /*fea0*/  ENDCOLLECTIVE ;  /* 0x000000000000791b */ /* 0x003fe20003800000 */
.L_x_4323:
        /* <DEDUP_REMOVED lines=14> */
.L_x_4324:
[----:B------:R-:W-:Y:S02]  /*ff90*/  IMAD.MOV.U32 R13, RZ, RZ, R2 ;  /* 0x000000ffff0d7224 */ /* 0x000fe400078e0002 */
[----:B------:R-:W-:Y:S02]  /*ffa0*/  IMAD.MOV.U32 R12, RZ, RZ, 0x6 ;  /* 0x00000006ff0c7424 */ /* 0x000fe400078e00ff */
[----:B------:R-:W-:-:S07]  /*ffb0*/  IMAD.MOV.U32 R6, RZ, RZ, R14 ;  /* 0x000000ffff067224 */ /* 0x000fce00078e000e */
[----:B------:R-:W-:Y:S05]  /*ffc0*/  WARPSYNC.COLLECTIVE R15, `(.L_x_4325) ;  /* 0x000000000f087348 */ /* 0x000fea0003c00000 */
[----:B------:R0:W1:Y:S02]  /*ffd0*/  SHFL.IDX P6, R14, R13, R12, R11 ;  /* 0x0000000c0d0e7389 */ /* 0x00006400000c000b */
[----:B01----:R-:W-:Y:S01]  /*ffe0*/  ENDCOLLECTIVE ;  /* 0x000000000000791b */ /* 0x003fe20003800000 */
.L_x_4325:
        /* <DEDUP_REMOVED lines=13> */
.L_x_4326:
[----:B------:R-:W-:Y:S02]  /*100c0*/  IMAD.MOV.U32 R13, RZ, RZ, R2 ;  /* 0x000000ffff0d7224 */ /* 0x000fe400078e0002 */
[----:B------:R-:W-:Y:S02]  /*100d0*/  IMAD.MOV.U32 R12, RZ, RZ, 0x7 ;  /* 0x00000007ff0c7424 */ /* 0x000fe400078e00ff */
[----:B------:R-:W-:-:S07]  /*100e0*/  IMAD.MOV.U32 R6, RZ, RZ, R14 ;  /* 0x000000ffff067224 */ /* 0x000fce00078e000e */
[----:B------:R-:W-:Y:S05]  /*100f0*/  WARPSYNC.COLLECTIVE R15, `(.L_x_4327) ;  /* 0x000000000f087348 */ /* 0x000fea0003c00000 */
[----:B------:R0:W1:Y:S02]  /*10100*/  SHFL.IDX P6, R14, R13, R12, R11 ;  /* 0x0000000c0d0e7389 */ /* 0x00006400000c000b */
[----:B01----:R-:W-:Y:S01]  /*10110*/  ENDCOLLECTIVE ;  /* 0x000000000000791b */ /* 0x003fe20003800000 */
.L_x_4327:
        /* <DEDUP_REMOVED lines=12> */
.L_x_4328:
[----:B------:R-:W-:Y:S01]  /*101e0*/  IMAD.MOV.U32 R0, RZ, RZ, R14 ;  /* 0x000000ffff007224 */ /* 0x000fe200078e000e */
[----:B------:R-:W-:Y:S06]  /*101f0*/  BRA `(.L_x_4329) ;  /* 0xffffffc400447947 */ /* 0x000fec000383ffff */
.L_x_4225:
[----:B0-----:R0:W1:Y:S02]  /*10200*/  SYNCS.PHASECHK.TRANS64.TRYWAIT P0, [R17+URZ+0x22820], R0 ;  /* 0x02282000110075a7 */ /* 0x001064000800017f */
[----:B-1----:R-:W-:Y:S05]  /*10210*/  @!P0 NANOSLEEP.SYNCS 0x989680 ;  /* 0x009896800000895d */ /* 0x002fea0003900000 */
[----:B------:R-:W1:Y:S02]  /*10220*/  @!P0 SYNCS.PHASECHK.TRANS64 P0, [R17+URZ+0x22820], R0 ;  /* 0x02282000110085a7 */ /* 0x000e64000800007f */
[----:B-1----:R-:W-:Y:S05]  /*10230*/  @!P0 BRA `(.L_x_4225) ;  /* 0xfffffffc00f08947 */ /* 0x002fea000383ffff */
[----:B------:R-:W-:Y:S05]  /*10240*/  BRA `(.L_x_4330) ;  /* 0xffffffc400ac7947 */ /* 0x000fea000383ffff */
.L_x_4229:
[----:B-1----:R1:W2:Y:S02]  /*10250*/  SYNCS.PHASECHK.TRANS64.TRYWAIT P0, [R2+URZ+0x22860], R3 ;  /* 0x02286003020075a7 */ /* 0x0022a4000800017f */
[----:B--2---:R-:W-:Y:S05]  /*10260*/  @!P0 NANOSLEEP.SYNCS 0x989680 ;  /* 0x009896800000895d */ /* 0x004fea0003900000 */
[----:B------:R-:W2:Y:S02]  /*10270*/  @!P0 SYNCS.PHASECHK.TRANS64 P0, [R2+URZ+0x22860], R3 ;  /* 0x02286003020085a7 */ /* 0x000ea4000800007f */
[----:B--2---:R-:W-:Y:S05]  /*10280*/  @!P0 BRA `(.L_x_4229) ;  /* 0xfffffffc00f08947 */ /* 0x004fea000383ffff */
[----:B------:R-:W-:Y:S05]  /*10290*/  BRA `(.L_x_4331) ;  /* 0xffffffc400d07947 */ /* 0x000fea000383ffff */
.L_x_4242:
[----:B-1----:R1:W2:Y:S02]  /*102a0*/  SYNCS.PHASECHK.TRANS64.TRYWAIT P0, [R3+URZ+0x22840], R2 ;  /* 0x02284002030075a7 */ /* 0x0022a4000800017f */
[----:B--2---:R-:W-:Y:S05]  /*102b0*/  @!P0 NANOSLEEP.SYNCS 0x989680 ;  /* 0x009896800000895d */ /* 0x004fea0003900000 */
[----:B------:R-:W2:Y:S02]  /*102c0*/  @!P0 SYNCS.PHASECHK.TRANS64 P0, [R3+URZ+0x22840], R2 ;  /* 0x02284002030085a7 */ /* 0x000ea4000800007f */
[----:B--2---:R-:W-:Y:S05]  /*102d0*/  @!P0 BRA `(.L_x_4242) ;  /* 0xfffffffc00f08947 */ /* 0x004fea000383ffff */
[----:B------:R-:W-:Y:S05]  /*102e0*/  BRA `(.L_x_4332) ;  /* 0xffffffcc00c47947 */ /* 0x000fea000383ffff */
.L_x_4247:
[----:B--2---:R2:W3:Y:S02]  /*102f0*/  SYNCS.PHASECHK.TRANS64.TRYWAIT P0, [R3+URZ+0x22860], R2 ;  /* 0x02286002030075a7 */ /* 0x0044e4000800017f */
[----:B---3--:R-:W-:Y:S05]  /*10300*/  @!P0 NANOSLEEP.SYNCS 0x989680 ;  /* 0x009896800000895d */ /* 0x008fea0003900000 */
[----:B------:R-:W3:Y:S02]  /*10310*/  @!P0 SYNCS.PHASECHK.TRANS64 P0, [R3+URZ+0x22860], R2 ;  /* 0x02286002030085a7 */ /* 0x000ee4000800007f */
[----:B---3--:R-:W-:Y:S05]  /*10320*/  @!P0 BRA `(.L_x_4247) ;  /* 0xfffffffc00f08947 */ /* 0x008fea000383ffff */
[----:B------:R-:W-:Y:S05]  /*10330*/  BRA `(.L_x_4333) ;  /* 0xffffffd0003c7947 */ /* 0x000fea000383ffff */
.L_x_4259:
[----:B0-----:R0:W1:Y:S02]  /*10340*/  SYNCS.PHASECHK.TRANS64.TRYWAIT P0, [R4+URZ+0x22840], R2 ;  /* 0x02284002040075a7 */ /* 0x001064000800017f */
[----:B-1----:R-:W-:Y:S05]  /*10350*/  @!P0 NANOSLEEP.SYNCS 0x989680 ;  /* 0x009896800000895d */ /* 0x002fea0003900000 */
[----:B------:R-:W1:Y:S02]  /*10360*/  @!P0 SYNCS.PHASECHK.TRANS64 P0, [R4+URZ+0x22840], R2 ;  /* 0x02284002040085a7 */ /* 0x000e64000800007f */
[----:B-1----:R-:W-:Y:S05]  /*10370*/  @!P0 BRA `(.L_x_4259) ;  /* 0xfffffffc00f08947 */ /* 0x002fea000383ffff */
[----:B------:R-:W-:Y:S05]  /*10380*/  BRA `(.L_x_4334) ;  /* 0xffffffd8001c7947 */ /* 0x000fea000383ffff */
.L_x_4264:
[----:B-1----:R1:W2:Y:S02]  /*10390*/  SYNCS.PHASECHK.TRANS64.TRYWAIT P0, [R4+URZ+0x22860], R2 ;  /* 0x02286002040075a7 */ /* 0x0022a4000800017f */
[----:B--2---:R-:W-:Y:S05]  /*103a0*/  @!P0 NANOSLEEP.SYNCS 0x989680 ;  /* 0x009896800000895d */ /* 0x004fea0003900000 */
[----:B------:R-:W2:Y:S02]  /*103b0*/  @!P0 SYNCS.PHASECHK.TRANS64 P0, [R4+URZ+0x22860], R2 ;  /* 0x02286002040085a7 */ /* 0x000ea4000800007f */
[----:B--2---:R-:W-:Y:S05]  /*103c0*/  @!P0 BRA `(.L_x_4264) ;  /* 0xfffffffc00f08947 */ /* 0x004fea000383ffff */
[----:B------:R-:W-:Y:S05]  /*103d0*/  BRA `(.L_x_4335) ;  /* 0xffffffd800947947 */ /* 0x000fea000383ffff */
.L_x_4275:
[----:B--2---:R2:W3:Y:S02]  /*103e0*/  SYNCS.PHASECHK.TRANS64.TRYWAIT P0, [R4+URZ+0x22840], R2 ;  /* 0x02284002040075a7 */ /* 0x0044e4000800017f */
[----:B---3--:R-:W-:Y:S05]  /*103f0*/  @!P0 NANOSLEEP.SYNCS 0x989680 ;  /* 0x009896800000895d */ /* 0x008fea0003900000 */
[----:B------:R-:W3:Y:S02]  /*10400*/  @!P0 SYNCS.PHASECHK.TRANS64 P0, [R4+URZ+0x22840], R2 ;  /* 0x02284002040085a7 */ /* 0x000ee4000800007f */
[----:B---3--:R-:W-:Y:S05]  /*10410*/  @!P0 BRA `(.L_x_4275) ;  /* 0xfffffffc00f08947 */ /* 0x008fea000383ffff */
[----:B------:R-:W-:Y:S05]  /*10420*/  BRA `(.L_x_4336) ;  /* 0xffffffe0005c7947 */ /* 0x000fea000383ffff */
.L_x_4280:
[----:B-1----:R1:W3:Y:S02]  /*10430*/  SYNCS.PHASECHK.TRANS64.TRYWAIT P0, [R4+URZ+0x22860], R2 ;  /* 0x02286002040075a7 */ /* 0x0022e4000800017f */
[----:B---3--:R-:W-:Y:S05]  /*10440*/  @!P0 NANOSLEEP.SYNCS 0x989680 ;  /* 0x009896800000895d */ /* 0x008fea0003900000 */
[----:B------:R-:W3:Y:S02]  /*10450*/  @!P0 SYNCS.PHASECHK.TRANS64 P0, [R4+URZ+0x22860], R2 ;  /* 0x02286002040085a7 */ /* 0x000ee4000800007f */
[----:B---3--:R-:W-:Y:S05]  /*10460*/  @!P0 BRA `(.L_x_4280) ;  /* 0xfffffffc00f08947 */ /* 0x008fea000383ffff */
[----:B------:R-:W-:Y:S05]  /*10470*/  BRA `(.L_x_4337) ;  /* 0xffffffe000d47947 */ /* 0x000fea000383ffff */
.L_x_4292:
[----:B------:R-:W-:Y:S01]  /*10480*/  BSSY B0, `(.L_x_4338) ;  /* 0x0000008000007945 */ /* 0x000fe20003800000 */
[----:B-----5:R-:W-:Y:S02]  /*10490*/  IMAD.MOV.U32 R13, RZ, RZ, R2 ;  /* 0x000000ffff0d7224 */ /* 0x020fe400078e0002 */
[----:B------:R-:W-:Y:S02]  /*104a0*/  IMAD.MOV.U32 R12, RZ, RZ, RZ ;  /* 0x000000ffff0c7224 */ /* 0x000fe400078e00ff */
[----:B------:R-:W-:Y:S02]  /*104b0*/  IMAD.MOV.U32 R11, RZ, RZ, 0x1f ;  /* 0x0000001fff0b7424 */ /* 0x000fe400078e00ff */
[----:B------:R-:W-:-:S07]  /*104c0*/  IMAD.MOV.U32 R15, RZ, RZ, -0x1 ;  /* 0xffffffffff0f7424 */ /* 0x000fce00078e00ff */
[----:B-1----:R-:W-:Y:S05]  /*104d0*/  WARPSYNC.COLLECTIVE R15, `(.L_x_4339) ;  /* 0x000000000f087348 */ /* 0x002fea0003c00000 */
[----:B------:R0:W2:Y:S02]  /*104e0*/  SHFL.IDX P6, R14, R13, R12, R11 ;  /* 0x0000000c0d0e7389 */ /* 0x0000a400000c000b */
[----:B012---:R-:W-:Y:S01]  /*104f0*/  ENDCOLLECTIVE ;  /* 0x000000000000791b */ /* 0x007fe20003800000 */
.L_x_4339:
[----:B------:R-:W-:Y:S05]  /*10500*/  BSYNC B0 ;  /* 0x0000000000007941 */ /* 0x000fea0003800000 */
.L_x_4338:
[----:B------:R-:W-:Y:S05]  /*10510*/  BRA `(.L_x_4340) ;  /* 0xffffffe800a47947 */ /* 0x000fea000383ffff */
.L_x_4295:
[----:B0-----:R0:W1:Y:S02]  /*10520*/  SYNCS.PHASECHK.TRANS64.TRYWAIT P0, [R0+URZ+0x22820], R3 ;  /* 0x02282003000075a7 */ /* 0x001064000800017f */
[----:B-1----:R-:W-:Y:S05]  /*10530*/  @!P0 NANOSLEEP.SYNCS 0x989680 ;  /* 0x009896800000895d */ /* 0x002fea0003900000 */
[----:B------:R-:W1:Y:S02]  /*10540*/  @!P0 SYNCS.PHASECHK.TRANS64 P0, [R0+URZ+0x22820], R3 ;  /* 0x02282003000085a7 */ /* 0x000e64000800007f */
[----:B-1----:R-:W-:Y:S05]  /*10550*/  @!P0 BRA `(.L_x_4295) ;  /* 0xfffffffc00f08947 */ /* 0x002fea000383ffff */
[----:B------:R-:W-:Y:S05]  /*10560*/  BRA `(.L_x_4341) ;  /* 0xffffffe800f07947 */ /* 0x000fea000383ffff */
.L_x_4296:
        /* <DEDUP_REMOVED lines=11> */
.L_x_4343:
[----:B------:R-:W-:Y:S05]  /*10620*/  BSYNC B0 ;  /* 0x0000000000007941 */ /* 0x000fea0003800000 */
.L_x_4342:
[----:B------:R-:W-:Y:S05]  /*10630*/  BRA `(.L_x_4344) ;  /* 0xffffffe800d87947 */ /* 0x000fea000383ffff */
.L_x_4299:
[----:B------:R-:W-:Y:S01]  /*10640*/  BSSY B1, `(.L_x_4345) ;  /* 0x0000006000017945 */ /* 0x000fe20003800000 */
[----:B------:R-:W-:-:S07]  /*10650*/  IMAD.MOV.U32 R15, RZ, RZ, -0x1 ;  /* 0xffffffffff0f7424 */ /* 0x000fce00078e00ff */
[----:B01----:R-:W-:Y:S05]  /*10660*/  WARPSYNC.COLLECTIVE R15, `(.L_x_4346) ;  /* 0x000000000f0c7348 */ /* 0x003fea0003c00000 */
[----:B------:R-:W-:Y:S02]  /*10670*/  ELECT P6, UR62, PT ;  /* 0x00000000003e782f */ /* 0x000fe400038c0000 */
[----:B------:R-:W-:Y:S01]  /*10680*/  MOV R14, UR62 ;  /* 0x0000003e000e7c02 */ /* 0x000fe20008000f00 */
[----:B01----:R-:W-:Y:S10]  /*10690*/  ENDCOLLECTIVE ;  /* 0x000000000000791b */ /* 0x003ff40003800000 */
.L_x_4346:
[----:B------:R-:W-:Y:S05]  /*106a0*/  BSYNC B1 ;  /* 0x0000000000017941 */ /* 0x000fea0003800000 */
.L_x_4345:
[----:B------:R-:W-:Y:S05]  /*106b0*/  BRA `(.L_x_4347) ;  /* 0xffffffe800d07947 */ /* 0x000fea000383ffff */
.L_x_4301:
[----:B0-----:R0:W1:Y:S02]  /*106c0*/  SYNCS.PHASECHK.TRANS64.TRYWAIT P0, [R6+URZ], R5 ;  /* 0x00000005060075a7 */ /* 0x001064000800017f */
[----:B-1----:R-:W-:Y:S05]  /*106d0*/  @!P0 NANOSLEEP.SYNCS 0x989680 ;  /* 0x009896800000895d */ /* 0x002fea0003900000 */
[----:B------:R-:W1:Y:S02]  /*106e0*/  @!P0 SYNCS.PHASECHK.TRANS64 P0, [R6+URZ], R5 ;  /* 0x00000005060085a7 */ /* 0x000e64000800007f */
[----:B-1----:R-:W-:Y:S05]  /*106f0*/  @!P0 BRA `(.L_x_4301) ;  /* 0xfffffffc00f08947 */ /* 0x002fea000383ffff */
[----:B------:R-:W-:Y:S05]  /*10700*/  BRA `(.L_x_4348) ;  /* 0xffffffec00087947 */ /* 0x000fea000383ffff */
.L_x_4302:
[----:B-1----:R1:W2:Y:S02]  /*10710*/  SYNCS.PHASECHK.TRANS64.TRYWAIT P0, [R3+URZ], R2 ;  /* 0x00000002030075a7 */ /* 0x0022a4000800017f */
[----:B--2---:R-:W-:Y:S05]  /*10720*/  @!P0 NANOSLEEP.SYNCS 0x989680 ;  /* 0x009896800000895d */ /* 0x004fea0003900000 */
[----:B------:R-:W2:Y:S02]  /*10730*/  @!P0 SYNCS.PHASECHK.TRANS64 P0, [R3+URZ], R2 ;  /* 0x00000002030085a7 */ /* 0x000ea4000800007f */
[----:B--2---:R-:W-:Y:S05]  /*10740*/  @!P0 BRA `(.L_x_4302) ;  /* 0xfffffffc00f08947 */ /* 0x004fea000383ffff */
[----:B------:R-:W-:Y:S05]  /*10750*/  BRA `(.L_x_4349) ;  /* 0xffffffe800fc7947 */ /* 0x000fea000383ffff */
.L_x_4304:
[----:B-1----:R1:W2:Y:S02]  /*10760*/  SYNCS.PHASECHK.TRANS64.TRYWAIT P0, [R18+URZ], R5 ;  /* 0x00000005120075a7 */ /* 0x0022a4000800017f */
[----:B--2---:R-:W-:Y:S05]  /*10770*/  @!P0 NANOSLEEP.SYNCS 0x989680 ;  /* 0x009896800000895d */ /* 0x004fea0003900000 */
[----:B------:R-:W2:Y:S02]  /*10780*/  @!P0 SYNCS.PHASECHK.TRANS64 P0, [R18+URZ], R5 ;  /* 0x00000005120085a7 */ /* 0x000ea4000800007f */
[----:B--2---:R-:W-:Y:S05]  /*10790*/  @!P0 BRA `(.L_x_4304) ;  /* 0xfffffffc00f08947 */ /* 0x004fea000383ffff */
[----:B------:R-:W-:Y:S05]  /*107a0*/  BRA `(.L_x_4350) ;  /* 0xffffffec00007947 */ /* 0x000fea000383ffff */
.L_x_4351:
        /* <DEDUP_REMOVED lines=13> */
.L_x_6049:


//--------------------- .text._ZN7cutlass13device_kernelIN5flash11enable_sm90INS1_16FlashAttnFwdSm90INS1_25CollectiveMainloopFwdSm90ILi2EN4cute5tupleIJNS5_1CILi1EEES8_S8_EEENS6_IJNS7_ILi128EEENS7_ILi96EEENS7_ILi64EEEEEELi256ENS_6half_tEfNS_4arch4Sm90ELb1ELb0ELb0ELb0ELb0ELb0ELb1ELb1ELb0ELb1ELb0ELb0EEENS1_21CollectiveEpilogueFwdINS6_IJSA_NS7_ILi256EEESB_EEES9_SE_SG_Li256ELb0ELb1ELb0ELb0EEENS1_30DynamicPersistentTileSchedulerILi256ELi128ELb0ELb1ELb1EEEEEEEEEvNT_6ParamsE --------------------------
	.section	.text._ZN7cutlass13device_kernelIN5flash11enable_sm90INS1_16FlashAttnFwdSm90INS1_25CollectiveMainloopFwdSm90ILi2EN4cute5tupleIJNS5_1CILi1EEES8_S8_EEENS6_IJNS7_ILi128EEENS7_ILi96EEENS7_ILi64EEEEEELi256ENS_6half_tEfNS_4arch4Sm90ELb1ELb0ELb0ELb0ELb0ELb0ELb1ELb1ELb0ELb1ELb0ELb0EEENS1_21CollectiveEpilogueFwdINS6_IJSA_NS7_ILi256EEESB_EEES9_SE_SG_Li256ELb0ELb1ELb0ELb0EEENS1_30DynamicPersistentTileSchedulerILi256ELi128ELb0ELb1ELb1EEEEEEEEEvNT_6ParamsE,"ax",@progbits
	.align	128
.text._ZN7cutlass13device_kernelIN5flash11enable_sm90INS1_16FlashAttnFwdSm90INS1_25CollectiveMainloopFwdSm90ILi2EN4cute5tupleIJNS5_1CILi1EEES8_S8_EEENS6_IJNS7_ILi128EEENS7_ILi96EEENS7_ILi64EEEEEELi256ENS_6half_tEfNS_4arch4Sm90ELb1ELb0ELb0ELb0ELb0ELb0ELb1ELb1ELb0ELb1ELb0ELb0EEENS1_21CollectiveEpilogueFwdINS6_IJSA_NS7_ILi256EEESB_EEES9_SE_SG_Li256ELb0ELb1ELb0ELb0EEENS1_30DynamicPersistentTileSchedulerILi256ELi128ELb0ELb1ELb1EEEEEEEEEvNT_6ParamsE:
        .type           _ZN7cutlass13device_kernelIN5flash11enable_sm90INS1_16FlashAttnFwdSm90INS1_25CollectiveMainloopFwdSm90ILi2EN4cute5tupleIJNS5_1CILi1EEES8_S8_EEENS6_IJNS7_ILi128EEENS7_ILi96EEENS7_ILi64EEEEEELi256ENS_6half_tEfNS_4arch4Sm90ELb1ELb0ELb0ELb0ELb0ELb0ELb1ELb1ELb0ELb1ELb0ELb0EEENS1_21CollectiveEpilogueFwdINS6_IJSA_NS7_ILi256EEESB_EEES9_SE_SG_Li256ELb0ELb1ELb0ELb0EEENS1_30DynamicPersistentTileSchedulerILi256ELi128ELb0ELb1ELb1EEEEEEEEEvNT_6ParamsE,@function
        .size           _ZN7cutlass13device_kernelIN5flash11enable_sm90INS1_16FlashAttnFwdSm90INS1_25CollectiveMainloopFwdSm90ILi2EN4cute5tupleIJNS5_1CILi1EEES8_S8_EEENS6_IJNS7_ILi128EEENS7_ILi96EEENS7_ILi64EEEEEELi256ENS_6half_tEfNS_4arch4Sm90ELb1ELb0ELb0ELb0ELb0ELb0ELb1ELb1ELb0ELb1ELb0ELb0EEENS1_21CollectiveEpilogueFwdINS6_IJSA_NS7_ILi256EEESB_EEES9_SE_SG_Li256ELb0ELb1ELb0ELb0EEENS1_30DynamicPersistentTileSchedulerILi256ELi128ELb0ELb1ELb1EEEEEEEEEvNT_6ParamsE,(.L_x_6050 - _ZN7cutlass13device_kernelIN5flash11enable_sm90INS1_16FlashAttnFwdSm90INS1_25CollectiveMainloopFwdSm90ILi2EN4cute5tupleIJNS5_1CILi1EEES8_S8_EEENS6_IJNS7_ILi128EEENS7_ILi96EEENS7_ILi64EEEEEELi256ENS_6half_tEfNS_4arch4Sm90ELb1ELb0ELb0ELb0ELb0ELb0ELb1ELb1ELb0ELb1ELb0ELb0EEENS1_21CollectiveEpilogueFwdINS6_IJSA_NS7_ILi256EEESB_EEES9_SE_SG_Li256ELb0ELb1ELb0ELb0EEENS1_30DynamicPersistentTileSchedulerILi256ELi128ELb0ELb1ELb1EEEEEEEEEvNT_6ParamsE)
        .other          _ZN7cutlass13device_kernelIN5flash11enable_sm90INS1_16FlashAttnFwdSm90INS1_25CollectiveMainloopFwdSm90ILi2EN4cute5tupleIJNS5_1CILi1EEES8_S8_EEENS6_IJNS7_ILi128EEENS7_ILi96EEENS7_ILi64EEEEEELi256ENS_6half_tEfNS_4arch4Sm90ELb1ELb0ELb0ELb0ELb0ELb0ELb1ELb1ELb0ELb1ELb0ELb0EEENS1_21CollectiveEpilogueFwdINS6_IJSA_NS7_ILi256EEESB_EEES9_SE_SG_Li256ELb0ELb1ELb0ELb0EEENS1_30DynamicPersistentTileSchedulerILi256ELi128ELb0ELb1ELb1EEEEEEEEEvNT_6ParamsE,@"STO_CUDA_ENTRY STV_DEFAULT"
_ZN7cutlass13device_kernelIN5flash11enable_sm90INS1_16FlashAttnFwdSm90INS1_25CollectiveMainloopFwdSm90ILi2EN4cute5tupleIJNS5_1CILi1EEES8_S8_EEENS6_IJNS7_ILi128EEENS7_ILi96EEENS7_ILi64EEEEEELi256ENS_6half_tEfNS_4arch4Sm90ELb1ELb0ELb0ELb0ELb0ELb0ELb1ELb1ELb0ELb1ELb0ELb0EEENS1_21CollectiveEpilogueFwdINS6_IJSA_NS7_ILi256EEESB_EEES9_SE_SG_Li256ELb0ELb1ELb0ELb0EEENS1_30DynamicPersistentTileSchedulerILi256ELi128ELb0ELb1ELb1EEEEEEEEEvNT_6ParamsE:
        /* <DEDUP_REMOVED lines=18> */
.L_x_4353:
[----:B------:R-:W-:Y:S05]  /*0120*/  BSYNC B0 ;  /* 0x0000000000007941 */ /* 0x000fea0003800000 */
.L_x_4352:
        /* <DEDUP_REMOVED lines=43> */
.L_x_4354:
        /* <DEDUP_REMOVED lines=22> */
.L_x_4355:
        /* <DEDUP_REMOVED lines=18> */
.L_x_4356:
        /* <DEDUP_REMOVED lines=22> */
.L_x_4357:
        /* <DEDUP_REMOVED lines=22> */
.L_x_4358:
        /* <DEDUP_REMOVED lines=9> */
.L_x_4360:
[----:B------:R-:W-:-:S08]  /*09b0*/  NOP ;  /* 0x0000000000007918 */ /* 0x000fd00000000000 */
[----:B------:R-:W1:Y:S02]  /*09c0*/  USETMAXREG.TRY_ALLOC.CTAPOOL UP0, 0xf0 ;  /* 0x000000f0000079c8 */ /* 0x000e640008000600 */
[----:B-1----:R-:W-:-:S13]  /*09d0*/  PLOP3.LUT P0, PT, PT, PT, UP0, 0x80, 0x0 ;  /* 0x000000000000781c */ /* 0x002fda0003f0f008 */
[----:B------:R-:W-:Y:S05]  /*09e0*/  @!P0 BRA `(.L_x_4360) ;  /* 0xfffffffc00f08947 */ /* 0x000fea000383ffff */
[----:B------:R-:W1:Y:S01]  /*09f0*/  S2R R0, SR_TID.X ;  /* 0x0000000000007919 */ /* 0x000e620000002100 */
[----:B------:R-:W2:Y:S08]  /*0a00*/  S2UR UR4, SR_CTAID.X ;  /* 0x00000000000479c3 */ /* 0x000eb00000002500 */
[----:B------:R-:W-:Y:S08]  /*0a10*/  BAR.ARV 0x4, 0x180 ;  /* 0x0106000000007b1d */ /* 0x000ff00000002000 */
[----:B------:R-:W-:Y:S06]  /*0a20*/  BAR.ARV 0x8, 0x180 ;  /* 0x0206000000007b1d */ /* 0x000fec0000002000 */
[----:B-1----:R-:W-:-:S04]  /*0a30*/  SHF.R.U32.HI R0, RZ, 0x7, R0 ;  /* 0x00000007ff007819 */ /* 0x002fc80000011600 */
[----:B------:R-:W-:Y:S02]  /*0a40*/  ISETP.NE.AND P0, PT, R0, 0x1, PT ;  /* 0x000000010000780c */ /* 0x000fe40003f05270 */
[----:B------:R-:W2:Y:S11]  /*0a50*/  LDC R0, c[0x0][0xd38] ;  /* 0x00034e00ff007b82 */ /* 0x000eb60000000800 */
[----:B------:R-:W-:Y:S06]  /*0a60*/  @!P0 BAR.ARV 0x9, 0x100 ;  /* 0x0244000000008b1d */ /* 0x000fec0000002000 */
[----:B--2---:R-:W-:-:S13]  /*0a70*/  ISETP.LE.AND P0, PT, R0, UR4, PT ;  /* 0x0000000400007c0c */ /* 0x004fda000bf03270 */
[----:B------:R-:W-:Y:S05]  /*0a80*/  @P0 EXIT ;  /* 0x000000000000094d */ /* 0x000fea0003800000 */
[----:B------:R-:W2:Y:S01]  /*0a90*/  LDL R3, [R1+0x4c] ;  /* 0x00004c0001037983 */ /* 0x000ea20000100800 */
[----:B------:R-:W-:Y:S01]  /*0aa0*/  UMOV UR37, URZ ;  /* 0x0000003f00257c82 */ /* 0x000fe20008000000 */
[----:B------:R-:W-:Y:S01]  /*0ab0*/  UMOV UR36, URZ ;  /* 0x0000003f00247c82 */ /* 0x000fe20008000000 */
[----:B0-----:R-:W0:Y:S02]  /*0ac0*/  S2R R2, SR_TID.X ;  /* 0x0000000000027919 */ /* 0x001e240000002100 */
[----:B0-----:R-:W-:Y:S01]  /*0ad0*/  VIADD R232, R2, 0xffffff80 ;  /* 0xffffff8002e87836 */ /* 0x001fe20000000000 */
[----:B--2---:R-:W-:-:S04]  /*0ae0*/  R2UR UR5, R3 ;  /* 0x00000000030572ca */ /* 0x004fc800000e0000 */
[----:B------:R-:W-:-:S04]  /*0af0*/  SHF.R.S32.HI R3, RZ, 0x1f, R232 ;  /* 0x0000001fff037819 */ /* 0x000fc800000114e8 */
[CC--:B------:R-:W-:Y:S02]  /*0b00*/  LEA.HI R5, R3.reuse, R232.reuse, RZ, 0x7 ;  /* 0x000000e803057211 */ /* 0x0c0fe400078f38ff */
[-C--:B------:R-:W-:Y:S02]  /*0b10*/  LEA.HI R0, R3, R232.reuse, RZ, 0x4 ;  /* 0x000000e803007211 */ /* 0x080fe400078f20ff */
[----:B------:R-:W-:Y:S02]  /*0b20*/  LOP3.LUT R223, R5, 0xffffff80, RZ, 0xc0, !PT ;  /* 0xffffff8005df7812 */ /* 0x000fe400078ec0ff */
[----:B------:R-:W-:Y:S01]  /*0b30*/  SHF.R.S32.HI R9, RZ, 0x4, R0 ;  /* 0x00000004ff097819 */ /* 0x000fe20000011400 */
[----:B------:R-:W-:Y:S01]  /*0b40*/  ULOP3.LUT UR5, UR5, 0x1, URZ, 0xfc, !UPT ;  /* 0x0000000105057892 */ /* 0x000fe2000f8efc3f */
[----:B------:R-:W-:Y:S01]  /*0b50*/  LEA.HI R2, R3, R232, RZ, 0x5 ;  /* 0x000000e803027211 */ /* 0x000fe200078f28ff */
[----:B------:R-:W-:Y:S01]  /*0b60*/  IMAD.IADD R223, R232, 0x1, -R223 ;  /* 0x00000001e8df7824 */ /* 0x000fe200078e0adf */
[----:B------:R-:W-:-:S02]  /*0b70*/  LOP3.LUT R7, R0, 0x3fffff0, RZ, 0xc0, !PT ;  /* 0x03fffff000077812 */ /* 0x000fc400078ec0ff */
[----:B------:R-:W-:Y:S01]  /*0b80*/  LEA.HI R0, R0, R9, RZ, 0x1 ;  /* 0x0000000900007211 */ /* 0x000fe200078f08ff */
[----:B------:R-:W-:Y:S01]  /*0b90*/  IMAD.SHL.U32 R2, R2, 0x20, RZ ;  /* 0x0000002002027824 */ /* 0x000fe200078e00ff */
[----:B------:R-:W-:Y:S01]  /*0ba0*/  SHF.R.S32.HI R4, RZ, 0x1f, R223 ;  /* 0x0000001fff047819 */ /* 0x000fe200000114df */
[----:B------:R-:W-:Y:S01]  /*0bb0*/  IMAD.IADD R7, R232, 0x1, -R7 ;  /* 0x00000001e8077824 */ /* 0x000fe200078e0a07 */
[----:B------:R-:W-:Y:S01]  /*0bc0*/  LOP3.LUT R0, R0, 0x1ffffffe, RZ, 0xc0, !PT ;  /* 0x1ffffffe00007812 */ /* 0x000fe200078ec0ff */
[----:B------:R-:W-:Y:S01]  /*0bd0*/  IMAD.U32 R227, RZ, RZ, UR5 ;  /* 0x00000005ffe37e24 */ /* 0x000fe2000f8e00ff */
[----:B------:R-:W-:Y:S01]  /*0be0*/  LEA.HI R6, R4, R223, RZ, 0x2 ;  /* 0x000000df04067211 */ /* 0x000fe200078f10ff */
[----:B------:R-:W-:Y:S01]  /*0bf0*/  UMOV UR5, URZ ;  /* 0x0000003f00057c82 */ /* 0x000fe20008000000 */
[----:B------:R-:W-:Y:S01]  /*0c00*/  LEA.HI R10, R3, R232, RZ, 0x2 ;  /* 0x000000e8030a7211 */ /* 0x000fe200078f10ff */
[----:B------:R-:W-:Y:S01]  /*0c10*/  IMAD.IADD R0, R9, 0x1, -R0 ;  /* 0x0000000109007824 */ /* 0x000fe200078e0a00 */
[--C-:B------:R-:W-:Y:S01]  /*0c20*/  SHF.R.S32.HI R8, RZ, 0x2, R6.reuse ;  /* 0x00000002ff087819 */ /* 0x100fe20000011406 */
[----:B------:R-:W-:Y:S01]  /*0c30*/  IMAD.U32 R222, RZ, RZ, UR5 ;  /* 0x00000005ffde7e24 */ /* 0x000fe2000f8e00ff */
        /* <DEDUP_REMOVED lines=8> */
[----:B------:R-:W-:Y:S01]  /*0cc0*/  LEA.HI R3, R3, R232, RZ, 0x3 ;  /* 0x000000e803037211 */ /* 0x000fe200078f18ff */
[----:B------:R-:W-:Y:S01]  /*0cd0*/  IMAD R226, R0, 0x8, R7 ;  /* 0x0000000800e27824 */ /* 0x000fe200078e0207 */
[----:B------:R-:W-:-:S02]  /*0ce0*/  LOP3.LUT R11, R11, 0xfffffff8, RZ, 0xc0, !PT ;  /* 0xfffffff80b0b7812 */ /* 0x000fc400078ec0ff */
[----:B------:R-:W-:Y:S02]  /*0cf0*/  LEA.HI R4, R4, R223, RZ, 0x5 ;  /* 0x000000df04047211 */ /* 0x000fe400078f28ff */
[----:B------:R-:W-:Y:S01]  /*0d00*/  LOP3.LUT R9, R5, 0x3fffffe, RZ, 0xc0, !PT ;  /* 0x03fffffe05097812 */ /* 0x000fe200078ec0ff */
[----:B------:R-:W-:Y:S01]  /*0d10*/  IMAD.IADD R11, R8, 0x1, -R11 ;  /* 0x00000001080b7824 */ /* 0x000fe200078e0a0b */
[----:B------:R-:W-:Y:S02]  /*0d20*/  LOP3.LUT R5, R3, 0xfffffff8, RZ, 0xc0, !PT ;  /* 0xfffffff803057812 */ /* 0x000fe400078ec0ff */
[----:B------:R-:W-:Y:S01]  /*0d30*/  SHF.R.S32.HI R4, RZ, 0x5, R4 ;  /* 0x00000005ff047819 */ /* 0x000fe20000011404 */
[----:B------:R-:W-:Y:S01]  /*0d40*/  IMAD.IADD R9, R224, 0x1, -R9 ;  /* 0x00000001e0097824 */ /* 0x000fe200078e0a09 */
[----:B------:R-:W-:Y:S01]  /*0d50*/  LEA.HI R8, R2, R2, RZ, 0x1 ;  /* 0x0000000202087211 */ /* 0x000fe200078f08ff */
[----:B------:R-:W-:Y:S01]  /*0d60*/  IMAD.IADD R218, R232, 0x1, -R5 ;  /* 0x00000001e8da7824 */ /* 0x000fe200078e0a05 */
[----:B------:R-:W-:Y:S01]  /*0d70*/  LOP3.LUT R6, R6, 0x7ffffffc, RZ, 0xc0, !PT ;  /* 0x7ffffffc06067812 */ /* 0x000fe200078ec0ff */
[----:B------:R-:W-:Y:S01]  /*0d80*/  IMAD R4, R4, 0x10, R11 ;  /* 0x0000001004047824 */ /* 0x000fe200078e020b */
[----:B------:R-:W-:Y:S01]  /*0d90*/  LOP3.LUT R11, R8, 0x1ffffffe, RZ, 0xc0, !PT ;  /* 0x1ffffffe080b7812 */ /* 0x000fe200078ec0ff */
[----:B------:R-:W-:Y:S01]  /*0da0*/  IMAD.SHL.U32 R200, R218, 0x8, RZ ;  /* 0x00000008dac87824 */ /* 0x000fe200078e00ff */
[----:B------:R-:W-:Y:S01]  /*0db0*/  SHF.R.S32.HI R221, RZ, 0x3, R3 ;  /* 0x00000003ffdd7819 */ /* 0x000fe20000011403 */
[----:B------:R-:W-:-:S02]  /*0dc0*/  IMAD R225, R9, 0x40, R4 ;  /* 0x0000004009e17824 */ /* 0x000fc400078e0204 */
[C---:B------:R-:W-:Y:S01]  /*0dd0*/  VIADD R205, R200.reuse, 0x40 ;  /* 0x00000040c8cd7836 */ /* 0x040fe20000000000 */
[----:B------:R-:W-:Y:S01]  /*0de0*/  SHF.R.S32.HI R231, RZ, 0x1f, R200 ;  /* 0x0000001fffe77819 */ /* 0x000fe200000114c8 */
[C---:B------:R-:W-:Y:S02]  /*0df0*/  VIADD R204, R200.reuse, 0x80 ;  /* 0x00000080c8cc7836 */ /* 0x040fe40000000000 */
[----:B------:R-:W-:Y:S01]  /*0e00*/  VIADD R206, R200, 0xc0 ;  /* 0x000000c0c8ce7836 */ /* 0x000fe20000000000 */
[----:B------:R-:W-:Y:S01]  /*0e10*/  SHF.R.S32.HI R230, RZ, 0x1f, R205 ;  /* 0x0000001fffe67819 */ /* 0x000fe200000114cd */
[----:B------:R-:W-:Y:S01]  /*0e20*/  IMAD.IADD R202, R2, 0x1, -R11 ;  /* 0x0000000102ca7824 */ /* 0x000fe200078e0a0b */
[----:B------:R-:W-:Y:S01]  /*0e30*/  SHF.R.S32.HI R229, RZ, 0x1f, R204 ;  /* 0x0000001fffe57819 */ /* 0x000fe200000114cc */
[----:B------:R-:W-:Y:S01]  /*0e40*/  IMAD.IADD R203, R223, 0x1, -R6 ;  /* 0x00000001dfcb7824 */ /* 0x000fe200078e0a06 */
[----:B------:R-:W-:Y:S01]  /*0e50*/  SHF.R.S32.HI R228, RZ, 0x1f, R206 ;  /* 0x0000001fffe47819 */ /* 0x000fe200000114ce */
[----:B------:R-:W-:-:S07]  /*0e60*/  IMAD R202, R202, 0x8, R225 ;  /* 0x00000008caca7824 */ /* 0x000fce00078e02e1 */
.L_x_4412:
        /* <DEDUP_REMOVED lines=21> */
.L_x_4361:
[----:B------:R-:W-:Y:S01]  /*0fc0*/  ULDC UR7, c[0x0][0xd54] ;  /* 0x0003550000077ab9 */ /* 0x000fe20000000800 */
[----:B------:R-:W-:Y:S01]  /*0fd0*/  UMOV UR6, UR9 ;  /* 0x0000000900067c82 */ /* 0x000fe20008000000 */
[----:B------:R-:W-:-:S11]  /*0fe0*/  UISETP.NE.AND UP0, UPT, UR7, 0x1, UPT ;  /* 0x000000010700788c */ /* 0x000fd6000bf05270 */
[----:B------:R-:W-:Y:S02]  /*0ff0*/  @UP0 ULDC.64 UR10, c[0x0][0xd58] ;  /* 0x00035600000a0ab9 */ /* 0x000fe40000000a00 */
[----:B------:R-:W-:-:S04]  /*1000*/  UIMAD.WIDE.U32 UR4, UR9, UR10, URZ ;  /* 0x0000000a090472a5 */ /* 0x000fc8000f8e003f */
[----:B------:R-:W-:-:S04]  /*1010*/  @UP0 USHF.R.U32.HI UR6, URZ, UR11, UR5 ;  /* 0x0000000b3f060299 */ /* 0x000fc80008011605 */
[----:B------:R-:W-:-:S12]  /*1020*/  UIMAD UR4, UR6, UR7, URZ ;  /* 0x00000007060472a4 */ /* 0x000fd8000f8e023f */
.L_x_4362:
[----:B------:R-:W0:Y:S01]  /*1030*/  LDC R0, c[0x0][0x448] ;  /* 0x00011200ff007b82 */ /* 0x000e220000000800 */
[----:B------:R-:W-:Y:S01]  /*1040*/  ULOP3.LUT UR5, URZ, UR6, URZ, 0x33, !UPT ;  /* 0x000000063f057292 */ /* 0x000fe2000f8e333f */
[----:B------:R-:W-:Y:S01]  /*1050*/  CS2R R170, SRZ ;  /* 0x0000000000aa7805 */ /* 0x000fe2000001ff00 */
[----:B------:R-:W-:Y:S01]  /*1060*/  ULDC.64 UR10, c[0x0][0x418] ;  /* 0x00010600000a7ab9 */ /* 0x000fe20000000a00 */
[----:B------:R-:W-:Y:S01]  /*1070*/  ULDC UR6, c[0x0][0xd3c] ;  /* 0x00034f0000067ab9 */ /* 0x000fe20000000800 */
[----:B------:R-:W-:Y:S01]  /*1080*/  UISETP.NE.U32.AND UP0, UPT, UR10, URZ, UPT ;  /* 0x0000003f0a00728c */ /* 0x000fe2000bf05070 */
[----:B------:R-:W-:Y:S01]  /*1090*/  CS2R R148, SRZ ;  /* 0x0000000000947805 */ /* 0x000fe2000001ff00 */
[----:B------:R-:W-:Y:S01]  /*10a0*/  UIADD3 UR5, UR5, UR6, URZ ;  /* 0x0000000605057290 */ /* 0x000fe2000fffe03f */
[----:B------:R-:W-:Y:S01]  /*10b0*/  CS2R R168, SRZ ;  /* 0x0000000000a87805 */ /* 0x000fe2000001ff00 */
[----:B------:R-:W-:Y:S01]  /*10c0*/  UISETP.NE.AND.EX UP0, UPT, UR11, URZ, UPT, UP0 ;  /* 0x0000003f0b00728c */ /* 0x000fe2000bf05300 */
[----:B------:R-:W-:Y:S01]  /*10d0*/  CS2R R144, SRZ ;  /* 0x0000000000907805 */ /* 0x000fe2000001ff00 */
[----:B------:R-:W-:Y:S01]  /*10e0*/  USHF.L.U32 UR38, UR5, 0x7, URZ ;  /* 0x0000000705267899 */ /* 0x000fe2000800063f */
[----:B------:R-:W-:Y:S01]  /*10f0*/  CS2R R120, SRZ ;  /* 0x0000000000787805 */ /* 0x000fe2000001ff00 */
[----:B------:R-:W-:Y:S01]  /*1100*/  ULDC UR6, c[0x0][0x424] ;  /* 0x0001090000067ab9 */ /* 0x000fe20000000800 */
[----:B------:R-:W-:Y:S01]  /*1110*/  ULDC UR5, c[0x0][0x288] ;  /* 0x0000a20000057ab9 */ /* 0x000fe20000000800 */
[----:B------:R-:W-:Y:S01]  /*1120*/  UIADD3 UR10, UR38, 0x7f, URZ ;  /* 0x0000007f260a7890 */ /* 0x000fe2000fffe03f */
[----:B------:R-:W-:Y:S01]  /*1130*/  CS2R R116, SRZ ;  /* 0x0000000000747805 */ /* 0x000fe2000001ff00 */
[----:B------:R-:W-:Y:S01]  /*1140*/  UIADD3 UR5, -UR5, 0x60, URZ ;  /* 0x0000006005057890 */ /* 0x000fe2000fffe13f */
[----:B------:R-:W-:Y:S01]  /*1150*/  CS2R R140, SRZ ;  /* 0x00000000008c7805 */ /* 0x000fe2000001ff00 */
[----:B------:R-:W-:Y:S01]  /*1160*/  USEL UR12, UR6, 0x1, UP0 ;  /* 0x00000001060c7887 */ /* 0x000fe20008000000 */
[----:B------:R-:W-:Y:S01]  /*1170*/  CS2R R112, SRZ ;  /* 0x0000000000707805 */ /* 0x000fe2000001ff00 */
[----:B------:R-:W-:Y:S01]  /*1180*/  ULDC UR7, c[0x0][0x2f0] ;  /* 0x0000bc0000077ab9 */ /* 0x000fe20000000800 */
[----:B------:R-:W-:Y:S01]  /*1190*/  UIADD3 UR4, UR9, -UR4, URZ ;  /* 0x8000000409047290 */ /* 0x000fe2000fffe03f */
[----:B------:R-:W-:-:S02]  /*11a0*/  CS2R R108, SRZ ;  /* 0x00000000006c7805 */ /* 0x000fc4000001ff00 */
[----:B0-----:R-:W-:Y:S01]  /*11b0*/  ISETP.NE.AND P0, PT, R0, 0x1, PT ;  /* 0x000000010000780c */ /* 0x001fe20003f05270 */
[----:B------:R-:W-:Y:S01]  /*11c0*/  IMAD.U32 R0, RZ, RZ, UR10 ;  /* 0x0000000aff007e24 */ /* 0x000fe2000f8e00ff */
[----:B------:R-:W-:Y:S02]  /*11d0*/  UIMAD UR5, UR12, UR7, UR5 ;  /* 0x000000070c0572a4 */ /* 0x000fe4000f8e0205 */
[----:B------:R-:W-:Y:S01]  /*11e0*/  IMAD.U32 R201, RZ, RZ, UR12 ;  /* 0x0000000cffc97e24 */ /* 0x000fe2000f8e00ff */
[----:B------:R-:W-:Y:S01]  /*11f0*/  UIMAD UR6, UR12, UR7, 0x5f ;  /* 0x0000005f0c0674a4 */ /* 0x000fe2000f8e0207 */
[----:B------:R-:W-:Y:S01]  /*1200*/  CS2R R136, SRZ ;  /* 0x0000000000887805 */ /* 0x000fe2000001ff00 */
[----:B------:R-:W-:Y:S01]  /*1210*/  ULDC UR9, c[0x0][0xd48] ;  /* 0x0003520000097ab9 */ /* 0x000fe20000000800 */
[----:B------:R-:W-:Y:S01]  /*1220*/  CS2R R104, SRZ ;  /* 0x0000000000687805 */ /* 0x000fe2000001ff00 */
[----:B------:R-:W-:Y:S01]  /*1230*/  UISETP.NE.AND UP0, UPT, UR9, 0x1, UPT ;  /* 0x000000010900788c */ /* 0x000fe2000bf05270 */
[----:B------:R-:W-:Y:S01]  /*1240*/  CS2R R100, SRZ ;  /* 0x0000000000647805 */ /* 0x000fe2000001ff00 */
[----:B------:R-:W-:Y:S01]  /*1250*/  UIMAD.WIDE UR6, UR6, 0x2aaaaaab, URZ ;  /* 0x2aaaaaab060678a5 */ /* 0x000fe2000f8e023f */
[----:B------:R-:W-:-:S02]  /*1260*/  CS2R R132, SRZ ;  /* 0x0000000000847805 */ /* 0x000fc4000001ff00 */
[----:B------:R-:W-:Y:S01]  /*1270*/  CS2R R96, SRZ ;  /* 0x0000000000607805 */ /* 0x000fe2000001ff00 */
[----:B------:R-:W0:Y:S01]  /*1280*/  @P0 LDC R2, c[0x0][0x44c] ;  /* 0x00011300ff020b82 */ /* 0x000e220000000800 */
[----:B------:R-:W-:Y:S01]  /*1290*/  USHF.R.U32.HI UR6, URZ, 0x1f, UR7 ;  /* 0x0000001f3f067899 */ /* 0x000fe20008011607 */
[----:B------:R-:W-:Y:S02]  /*12a0*/  CS2R R92, SRZ ;  /* 0x00000000005c7805 */ /* 0x000fe4000001ff00 */
[----:B------:R-:W-:Y:S02]  /*12b0*/  CS2R R128, SRZ ;  /* 0x0000000000807805 */ /* 0x000fe4000001ff00 */
[----:B------:R-:W-:Y:S01]  /*12c0*/  CS2R R88, SRZ ;  /* 0x0000000000587805 */ /* 0x000fe2000001ff00 */
[----:B------:R-:W-:Y:S01]  /*12d0*/  ULEA.HI.SX32 UR6, UR7, UR6, 0x1c ;  /* 0x0000000607067291 */ /* 0x000fe2000f8fe23f */
[----:B------:R-:W-:Y:S02]  /*12e0*/  CS2R R84, SRZ ;  /* 0x0000000000547805 */ /* 0x000fe4000001ff00 */
[----:B------:R-:W-:Y:S01]  /*12f0*/  CS2R R124, SRZ ;  /* 0x00000000007c7805 */ /* 0x000fe2000001ff00 */
[----:B------:R-:W1:Y:S01]  /*1300*/  @P0 LDC R3, c[0x0][0x450] ;  /* 0x00011400ff030b82 */ /* 0x000e620000000800 */
[----:B------:R-:W-:Y:S01]  /*1310*/  @UP0 ULDC UR7, c[0x0][0xd50] ;  /* 0x0003540000070ab9 */ /* 0x000fe20000000800 */
        /* <DEDUP_REMOVED lines=14> */
[----:B0-----:R-:W-:Y:S01]  /*1400*/  @P0 IMAD.HI.U32 R2, R2, UR10, RZ ;  /* 0x0000000a02020c27 */ /* 0x001fe2000f8e00ff */
[----:B------:R-:W-:Y:S02]  /*1410*/  CS2R R36, SRZ ;  /* 0x0000000000247805 */ /* 0x000fe4000001ff00 */
[----:B------:R-:W-:Y:S02]  /*1420*/  CS2R R98, SRZ ;  /* 0x0000000000627805 */ /* 0x000fe4000001ff00 */
[----:B------:R-:W-:Y:S02]  /*1430*/  CS2R R186, SRZ ;  /* 0x0000000000ba7805 */ /* 0x000fe4000001ff00 */
[----:B------:R-:W-:Y:S02]  /*1440*/  CS2R R94, SRZ ;  /* 0x00000000005e7805 */ /* 0x000fe4000001ff00 */
[----:B------:R-:W-:-:S02]  /*1450*/  CS2R R90, SRZ ;  /* 0x00000000005a7805 */ /* 0x000fc4000001ff00 */
[----:B------:R-:W-:Y:S02]  /*1460*/  CS2R R184, SRZ ;  /* 0x0000000000b87805 */ /* 0x000fe4000001ff00 */
[----:B------:R-:W-:Y:S02]  /*1470*/  CS2R R86, SRZ ;  /* 0x0000000000567805 */ /* 0x000fe4000001ff00 */
[----:B-1----:R-:W-:Y:S02]  /*1480*/  @P0 SHF.R.U32.HI R0, RZ, R3, R2 ;  /* 0x00000003ff000219 */ /* 0x002fe40000011602 */
[----:B------:R-:W-:Y:S02]  /*1490*/  CS2R R82, SRZ ;  /* 0x0000000000527805 */ /* 0x000fe4000001ff00 */
[----:B------:R-:W-:Y:S02]  /*14a0*/  PLOP3.LUT P0, PT, PT, PT, PT, 0x80, 0x0 ;  /* 0x000000000000781c */ /* 0x000fe40003f0f070 */
[----:B------:R-:W-:-:S02]  /*14b0*/  CS2R R182, SRZ ;  /* 0x0000000000b67805 */ /* 0x000fc4000001ff00 */
[----:B------:R-:W-:Y:S01]  /*14c0*/  CS2R R78, SRZ ;  /* 0x00000000004e7805 */ /* 0x000fe2000001ff00 */
[----:B------:R-:W-:Y:S01]  /*14d0*/  VIADD R0, R0, UR5 ;  /* 0x0000000500007c36 */ /* 0x000fe20008000000 */
[----:B------:R-:W-:Y:S01]  /*14e0*/  ULDC UR5, c[0x0][0xd54] ;  /* 0x0003550000057ab9 */ /* 0x000fe20000000800 */
[----:B------:R-:W-:Y:S01]  /*14f0*/  CS2R R74, SRZ ;  /* 0x00000000004a7805 */ /* 0x000fe2000001ff00 */
[----:B------:R-:W-:Y:S01]  /*1500*/  UIMAD UR8, UR8, UR5, UR4 ;  /* 0x00000005080872a4 */ /* 0x000fe2000f8e0204 */
[----:B------:R-:W-:Y:S01]  /*1510*/  IMAD.HI R0, R0, 0x2aaaaaab, RZ ;  /* 0x2aaaaaab00007827 */ /* 0x000fe200078e02ff */
[----:B------:R-:W-:Y:S01]  /*1520*/  CS2R R180, SRZ ;  /* 0x0000000000b47805 */ /* 0x000fe2000001ff00 */
[----:B------:R-:W-:Y:S01]  /*1530*/  @UP0 ULDC UR4, c[0x0][0xd4c] ;  /* 0x0003530000040ab9 */ /* 0x000fe20000000800 */
[----:B------:R-:W-:Y:S01]  /*1540*/  CS2R R70, SRZ ;  /* 0x0000000000467805 */ /* 0x000fe2000001ff00 */
[----:B------:R-:W-:Y:S01]  /*1550*/  UIMAD.WIDE.U32 UR4, UR8, UR4, URZ ;  /* 0x00000004080472a5 */ /* 0x000fe2000f8e003f */
[----:B------:R-:W-:Y:S01]  /*1560*/  SHF.R.U32.HI R3, RZ, 0x1f, R0 ;  /* 0x0000001fff037819 */ /* 0x000fe20000011600 */
[----:B------:R-:W-:Y:S01]  /*1570*/  UMOV UR10, UR8 ;  /* 0x00000008000a7c82 */ /* 0x000fe20008000000 */
[----:B------:R-:W-:Y:S01]  /*1580*/  CS2R R66, SRZ ;  /* 0x0000000000427805 */ /* 0x000fe2000001ff00 */
[----:B------:R-:W-:Y:S01]  /*1590*/  @UP0 USHF.R.U32.HI UR10, URZ, UR7, UR5 ;  /* 0x000000073f0a0299 */ /* 0x000fe20008011605 */
[----:B------:R-:W-:-:S02]  /*15a0*/  LEA.HI.SX32 R156, R0, R3, 0x1c ;  /* 0x00000003009c7211 */ /* 0x000fc400078fe2ff */
[----:B------:R-:W-:Y:S01]  /*15b0*/  CS2R R2, SRZ ;  /* 0x0000000000027805 */ /* 0x000fe2000001ff00 */
[----:B------:R-:W-:Y:S01]  /*15c0*/  IMAD.MOV.U32 R0, RZ, RZ, RZ ;  /* 0x000000ffff007224 */ /* 0x000fe200078e00ff */
[----:B------:R-:W-:Y:S01]  /*15d0*/  UIADD3 UR4, -UR10, URZ, URZ ;  /* 0x0000003f0a047290 */ /* 0x000fe2000fffe13f */
[----:B------:R-:W-:Y:S01]  /*15e0*/  VIMNMX R156, R156, UR6, PT ;  /* 0x000000069c9c7c48 */ /* 0x000fe2000bfe0100 */
[----:B------:R-:W-:Y:S01]  /*15f0*/  IMAD.U32 R220, RZ, RZ, UR10 ;  /* 0x0000000affdc7e24 */ /* 0x000fe2000f8e00ff */
[----:B------:R-:W-:Y:S01]  /*1600*/  CS2R R178, SRZ ;  /* 0x0000000000b27805 */ /* 0x000fe2000001ff00 */
[----:B------:R-:W-:Y:S01]  /*1610*/  UIMAD UR4, UR9, UR4, UR8 ;  /* 0x00000004090472a4 */ /* 0x000fe2000f8e0208 */
[----:B------:R-:W-:Y:S02]  /*1620*/  ISETP.GE.AND P1, PT, R156, 0x1, PT ;  /* 0x000000019c00780c */ /* 0x000fe40003f26270 */
[----:B------:R-:W-:Y:S02]  /*1630*/  CS2R R62, SRZ ;  /* 0x00000000003e7805 */ /* 0x000fe4000001ff00 */
[----:B------:R-:W-:-:S02]  /*1640*/  CS2R R58, SRZ ;  /* 0x00000000003a7805 */ /* 0x000fc4000001ff00 */
[----:B------:R-:W-:Y:S02]  /*1650*/  CS2R R176, SRZ ;  /* 0x0000000000b07805 */ /* 0x000fe4000001ff00 */
[----:B------:R-:W-:Y:S01]  /*1660*/  CS2R R54, SRZ ;  /* 0x0000000000367805 */ /* 0x000fe2000001ff00 */
[----:B------:R-:W-:Y:S01]  /*1670*/  IMAD.U32 R219, RZ, RZ, UR4 ;  /* 0x00000004ffdb7e24 */ /* 0x000fe2000f8e00ff */
        /* <DEDUP_REMOVED lines=8> */
[----:B------:R-:W-:Y:S01]  /*1700*/  CS2R R26, SRZ ;  /* 0x00000000001a7805 */ /* 0x000fe2000001ff00 */
[----:B------:R-:W-:Y:S01]  /*1710*/  IMAD.MOV.U32 R30, RZ, RZ, RZ ;  /* 0x000000ffff1e7224 */ /* 0x000fe200078e00ff */
[----:B------:R-:W-:-:S02]  /*1720*/  CS2R R28, SRZ ;  /* 0x00000000001c7805 */ /* 0x000fc4000001ff00 */
        /* <DEDUP_REMOVED lines=14> */
[----:B------:R-:W-:Y:S02]  /*1810*/  USHF.R.U32.HI UR4, URZ, 0x4, UR5 ;  /* 0x000000043f047899 */ /* 0x000fe40008011605 */
[----:B------:R-:W-:Y:S02]  /*1820*/  UIADD3 UR5, UR5, 0xa000, URZ ;  /* 0x0000a00005057890 */ /* 0x000fe4000fffe03f */
[----:B------:R-:W-:Y:S02]  /*1830*/  ULOP3.LUT UR4, UR4, 0x3fff, URZ, 0xc0, !UPT ;  /* 0x00003fff04047892 */ /* 0x000fe4000f8ec03f */
[----:B------:R-:W-:Y:S02]  /*1840*/  USHF.R.U32.HI UR5, URZ, 0x4, UR5 ;  /* 0x000000043f057899 */ /* 0x000fe40008011605 */
[----:B------:R-:W-:Y:S02]  /*1850*/  ULOP3.LUT UR41, UR4, 0x10000, URZ, 0xfc, !UPT ;  /* 0x0001000004297892 */ /* 0x000fe4000f8efc3f */
[----:B------:R-:W-:-:S03]  /*1860*/  ULOP3.LUT UR40, UR5, 0x3fff, URZ, 0xc0, !UPT ;  /* 0x00003fff05287892 */ /* 0x000fc6000f8ec03f */
[----:B------:R-:W-:Y:S02]  /*1870*/  UMOV UR5, 0x40000040 ;  /* 0x4000004000057882 */ /* 0x000fe40000000000 */
[----:B------:R-:W-:Y:S01]  /*1880*/  UMOV UR4, UR41 ;  /* 0x0000002900047c82 */ /* 0x000fe20008000000 */
[----:B------:R-:W-:Y:S02]  /*1890*/  IMAD.U32 R23, RZ, RZ, UR5 ;  /* 0x00000005ff177e24 */ /* 0x000fe4000f8e00ff */
[----:B------:R-:W-:Y:S01]  /*18a0*/  IMAD.U32 R22, RZ, RZ, UR4 ;  /* 0x00000004ff167e24 */ /* 0x000fe2000f8e00ff */
        /* <DEDUP_REMOVED lines=17> */
.L_x_4364:
[----:B------:R-:W-:Y:S01]  /*19c0*/  R2UR UR5, R222 ;  /* 0x00000000de0572ca */ /* 0x000fe200000e0000 */
[----:B------:R-:W0:Y:S01]  /*19d0*/  S2R R3, SR_CgaCtaId ;  /* 0x0000000000037919 */ /* 0x000e220000008800 */
[----:B------:R-:W-:Y:S01]  /*19e0*/  MOV R0, 0x400 ;  /* 0x0000040000007802 */ /* 0x000fe20000000f00 */
[----:B------:R-:W1:Y:S10]  /*19f0*/  S2R R16, SR_TID.X ;  /* 0x0000000000107919 */ /* 0x000e740000002100 */
[----:B------:R-:W-:-:S04]  /*1a00*/  ULEA.HI UR4, UR5, UR5, URZ, 0x1 ;  /* 0x0000000505047291 */ /* 0x000fc8000f8f083f */
[----:B------:R-:W-:-:S04]  /*1a10*/  ULOP3.LUT UR4, UR4, 0xfffffffe, URZ, 0xc0, !UPT ;  /* 0xfffffffe04047892 */ /* 0x000fc8000f8ec03f */
[----:B------:R-:W-:-:S06]  /*1a20*/  UIADD3 UR4, UR5, -UR4, URZ ;  /* 0x8000000405047290 */ /* 0x000fcc000fffe03f */
[----:B------:R-:W-:-:S05]  /*1a30*/  IMAD.U32 R2, RZ, RZ, UR4 ;  /* 0x00000004ff027e24 */ /* 0x000fca000f8e00ff */
[----:B------:R-:W-:Y:S02]  /*1a40*/  SHF.L.U32 R2, R2, 0x1f, RZ ;  /* 0x0000001f02027819 */ /* 0x000fe400000006ff */
[----:B0-----:R-:W-:Y:S02]  /*1a50*/  LEA R5, R3, R0, 0x18 ;  /* 0x0000000003057211 */ /* 0x001fe400078ec0ff */
[----:B-1----:R-:W-:Y:S02]  /*1a60*/  SHF.R.U32.HI R16, RZ, 0x7, R16 ;  /* 0x00000007ff107819 */ /* 0x002fe40000011610 */
[----:B------:R-:W0:Y:S03]  /*1a70*/  SYNCS.PHASECHK.TRANS64.TRYWAIT P0, [R5+URZ+0x32400], R2 ;  /* 0x03240002050075a7 */ /* 0x000e26000800017f */
[----:B------:R-:W-:Y:S01]  /*1a80*/  VIADD R215, R16, 0x8 ;  /* 0x0000000810d77836 */ /* 0x000fe20000000000 */
[----:B0-----:R-:W-:Y:S06]  /*1a90*/  @!P0 BRA `(.L_x_4365) ;  /* 0x000000fc002c8947 */ /* 0x001fec0003800000 */
.L_x_4522:
[----:B------:R-:W-:Y:S05]  /*1aa0*/  WARPSYNC.ALL ;  /* 0x0000000000007948 */ /* 0x000fea0003800000 */
[----:B------:R-:W-:Y:S01]  /*1ab0*/  R2UR UR4, R227 ;  /* 0x00000000e30472ca */ /* 0x000fe200000e0000 */
[----:B------:R1:W-:-:S12]  /*1ac0*/  BAR.SYNC.DEFER_BLOCKING R215, 0x100 ;  /* 0x000400d70000751d */ /* 0x0003d80000010000 */
[----:B------:R-:W-:-:S05]  /*1ad0*/  IMAD.U32 R0, RZ, RZ, UR4 ;  /* 0x00000004ff007e24 */ /* 0x000fca000f8e00ff */
[----:B------:R-:W-:-:S13]  /*1ae0*/  ISETP.NE.AND P0, PT, R0, 0x3, PT ;  /* 0x000000030000780c */ /* 0x000fda0003f05270 */
[----:B-1----:R-:W-:Y:S05]  /*1af0*/  @!P0 BRA `(.L_x_4366) ;  /* 0x0000000000048947 */ /* 0x002fea0003800000 */
[----:B------:R-:W-:Y:S01]  /*1b00*/  BPT.TRAP 0x1 ;  /* 0x000000040000795c */ /* 0x000fe20000300000 */
.L_x_4366:
[----:B------:R-:W-:Y:S02]  /*1b10*/  IMAD.U32 R3, RZ, RZ, UR37 ;  /* 0x00000025ff037e24 */ /* 0x000fe4000f8e00ff */
[----:B------:R-:W-:-:S03]  /*1b20*/  IMAD.U32 R0, RZ, RZ, UR36 ;  /* 0x00000024ff007e24 */ /* 0x000fc6000f8e00ff */
[----:B------:R-:W-:Y:S01]  /*1b30*/  SHF.L.U32 R3, R3, 0x1f, RZ ;  /* 0x0000001f03037819 */ /* 0x000fe200000006ff */
[----:B------:R-:W-:-:S04]  /*1b40*/  IMAD R0, R0, 0x8, R5 ;  /* 0x0000000800007824 */ /* 0x000fc800078e0205 */
[----:B------:R1:W2:Y:S01]  /*1b50*/  SYNCS.PHASECHK.TRANS64.TRYWAIT P1, [R0+URZ+0x32430], R3 ;  /* 0x03243003000075a7 */ /* 0x0002a2000802017f */
[----:B------:R-:W-:Y:S05]  /*1b60*/  @!P0 BRA `(.L_x_4367) ;  /* 0x0000000000048947 */ /* 0x000fea0003800000 */
[----:B------:R-:W-:Y:S01]  /*1b70*/  BPT.TRAP 0x1 ;  /* 0x000000040000795c */ /* 0x000fe20000300000 */
.L_x_4367:
[----:B--2---:R-:W-:Y:S05]  /*1b80*/  @P1 BRA `(.L_x_4368) ;  /* 0x0000000000081947 */ /* 0x004fea0003800000 */
[----:B------:R-:W2:Y:S02]  /*1b90*/  SYNCS.PHASECHK.TRANS64.TRYWAIT P1, [R0+URZ+0x32430], R3 ;  /* 0x03243003000075a7 */ /* 0x000ea4000802017f */
[----:B--2---:R-:W-:Y:S05]  /*1ba0*/  @!P1 BRA `(.L_x_4369) ;  /* 0x000000f800fc9947 */ /* 0x004fea0003800000 */
.L_x_4368:
[----:B------:R-:W-:Y:S01]  /*1bb0*/  R2UR UR4, R5 ;  /* 0x00000000050472ca */ /* 0x000fe200000e0000 */
[----:B------:R-:W-:Y:S01]  /*1bc0*/  WARPGROUP.ARRIVE ;  /* 0x00000000000079c5 */ /* 0x000fe20000000000 */
[----:B------:R-:W-:Y:S01]  /*1bd0*/  UMOV UR8, UR41 ;  /* 0x0000002900087c82 */ /* 0x000fe20008000000 */
[----:B------:R-:W-:Y:S01]  /*1be0*/  UMOV UR9, 0x40000040 ;  /* 0x4000004000097882 */ /* 0x000fe20000000000 */
[----:B------:R-:W-:Y:S01]  /*1bf0*/  UMOV UR11, 0x40000040 ;  /* 0x40000040000b7882 */ /* 0x000fe20000000000 */
[----:B------:R-:W-:-:S08]  /*1c00*/  UIADD3 UR5, UR41, 0x2, URZ ;  /* 0x0000000229057890 */ /* 0x000fd0000fffe03f */
[----:B------:R-:W-:-:S04]  /*1c10*/  UIADD3 UR4, UR4, 0x1c400, URZ ;  /* 0x0001c40004047890 */ /* 0x000fc8000fffe03f */
[----:B------:R-:W-:-:S04]  /*1c20*/  USHF.R.U32.HI UR4, URZ, 0x4, UR4 ;  /* 0x000000043f047899 */ /* 0x000fc80008011604 */
[----:B------:R-:W-:-:S04]  /*1c30*/  ULOP3.LUT UR4, UR4, 0x3fff, URZ, 0xc0, !UPT ;  /* 0x00003fff04047892 */ /* 0x000fc8000f8ec03f */
[----:B------:R-:W-:-:S04]  /*1c40*/  ULOP3.LUT UR39, UR4, 0x10000, URZ, 0xfc, !UPT ;  /* 0x0001000004277892 */ /* 0x000fc8000f8efc3f */
[----:B------:R-:W-:-:S04]  /*1c50*/  UIMAD UR4, UR36, 0x300, UR39 ;  /* 0x00000300240478a4 */ /* 0x000fc8000f8e0227 */
[----:B------:R-:W-:-:S03]  /*1c60*/  UIADD3 UR6, UR4, 0x2, URZ ;  /* 0x0000000204067890 */ /* 0x000fc6000fffe03f */
[----:B------:R-:W-:Y:S02]  /*1c70*/  UMOV UR10, UR4 ;  /* 0x00000004000a7c82 */ /* 0x000fe40008000000 */
        /* <DEDUP_REMOVED lines=35> */
.L_x_4523:
[----:B------:R-:W-:Y:S05]  /*1eb0*/  @!P0 BRA `(.L_x_4371) ;  /* 0x0000000000048947 */ /* 0x000fea0003800000 */
[----:B------:R-:W-:Y:S01]  /*1ec0*/  BPT.TRAP 0x1 ;  /* 0x000000040000795c */ /* 0x000fe20000300000 */
.L_x_4371:
[----:B------:R4:W0:Y:S01]  /*1ed0*/  SYNCS.PHASECHK.TRANS64.TRYWAIT P1, [R0+URZ+0x32450], R3 ;  /* 0x03245003000075a7 */ /* 0x000822000802017f */
[----:B------:R-:W-:Y:S05]  /*1ee0*/  @!P0 BRA `(.L_x_4372) ;  /* 0x0000000000048947 */ /* 0x000fea0003800000 */
[----:B------:R-:W-:Y:S01]  /*1ef0*/  BPT.TRAP 0x1 ;  /* 0x000000040000795c */ /* 0x000fe20000300000 */
.L_x_4372:
[----:B0-----:R-:W-:Y:S05]  /*1f00*/  @P1 BRA `(.L_x_4373) ;  /* 0x0000000000081947 */ /* 0x001fea0003800000 */
[----:B------:R-:W0:Y:S02]  /*1f10*/  SYNCS.PHASECHK.TRANS64.TRYWAIT P1, [R0+URZ+0x32450], R3 ;  /* 0x03245003000075a7 */ /* 0x000e24000802017f */
[----:B0-----:R-:W-:Y:S05]  /*1f20*/  @!P1 BRA `(.L_x_4374) ;  /* 0x000000f800449947 */ /* 0x001fea0003800000 */
.L_x_4373:
[----:B------:R-:W-:Y:S01]  /*1f30*/  R2UR UR4, R5 ;  /* 0x00000000050472ca */ /* 0x000fe200000e0000 */
[----:B------:R-:W-:Y:S01]  /*1f40*/  WARPGROUP.ARRIVE ;  /* 0x00000000000079c5 */ /* 0x000fe20000000000 */
[----:B------:R-:W-:Y:S01]  /*1f50*/  UMOV UR9, 0x40000040 ;  /* 0x4000004000097882 */ /* 0x000fe20000000000 */
[----:B------:R-:W-:Y:S01]  /*1f60*/  UMOV UR11, 0x40000040 ;  /* 0x40000040000b7882 */ /* 0x000fe20000000000 */
[----:B------:R-:W-:Y:S01]  /*1f70*/  IMAD.U32 R11, RZ, RZ, UR9 ;  /* 0x00000009ff0b7e24 */ /* 0x000fe2000f8e00ff */
[----:B------:R-:W-:Y:S01]  /*1f80*/  UMOV UR13, 0x40000040 ;  /* 0x40000040000d7882 */ /* 0x000fe20000000000 */
[----:B------:R-:W-:Y:S01]  /*1f90*/  UMOV UR15, 0x40000040 ;  /* 0x40000040000f7882 */ /* 0x000fe20000000000 */
[----:B------:R-:W-:Y:S01]  /*1fa0*/  IMAD.U32 R9, RZ, RZ, UR13 ;  /* 0x0000000dff097e24 */ /* 0x000fe2000f8e00ff */
[----:B------:R-:W-:Y:S01]  /*1fb0*/  UMOV UR17, 0x40000040 ;  /* 0x4000004000117882 */ /* 0x000fe20000000000 */
[----:B------:R-:W-:Y:S01]  /*1fc0*/  UMOV UR19, 0x40000040 ;  /* 0x4000004000137882 */ /* 0x000fe20000000000 */
[----:B------:R-:W-:Y:S01]  /*1fd0*/  UMOV UR21, 0x40000040 ;  /* 0x4000004000157882 */ /* 0x000fe20000000000 */
[----:B------:R-:W-:Y:S01]  /*1fe0*/  UMOV UR23, 0x40000040 ;  /* 0x4000004000177882 */ /* 0x000fe20000000000 */
[----:B------:R-:W-:Y:S01]  /*1ff0*/  UMOV UR25, 0x40000040 ;  /* 0x4000004000197882 */ /* 0x000fe20000000000 */
[----:B------:R-:W-:Y:S01]  /*2000*/  UIADD3 UR4, UR4, 0x400, URZ ;  /* 0x0000040004047890 */ /* 0x000fe2000fffe03f */
[----:B------:R-:W0:Y:S01]  /*2010*/  LDC R72, c[0x0][0x448] ;  /* 0x00011200ff487b82 */ /* 0x000e220000000800 */
[----:B------:R-:W-:Y:S01]  /*2020*/  UMOV UR27, 0x40000040 ;  /* 0x40000040001b7882 */ /* 0x000fe20000000000 */
[----:B------:R-:W-:Y:S01]  /*2030*/  UMOV UR29, 0x40000040 ;  /* 0x40000040001d7882 */ /* 0x000fe20000000000 */
[----:B------:R-:W-:Y:S01]  /*2040*/  USHF.R.U32.HI UR4, URZ, 0x4, UR4 ;  /* 0x000000043f047899 */ /* 0x000fe20008011604 */
[----:B------:R-:W-:Y:S01]  /*2050*/  MOV R12, UR39 ;  /* 0x00000027000c7c02 */ /* 0x000fe20008000f00 */
[----:B------:R-:W-:Y:S01]  /*2060*/  UMOV UR31, 0x40000040 ;  /* 0x40000040001f7882 */ /* 0x000fe20000000000 */
[----:B------:R-:W-:Y:S01]  /*2070*/  UMOV UR33, 0x40000040 ;  /* 0x4000004000217882 */ /* 0x000fe20000000000 */
[----:B------:R-:W-:Y:S01]  /*2080*/  ULOP3.LUT UR6, UR4, 0x3fff, URZ, 0xc0, !UPT ;  /* 0x00003fff04067892 */ /* 0x000fe2000f8ec03f */
[----:B------:R-:W-:Y:S01]  /*2090*/  MOV R13, UR38 ;  /* 0x00000026000d7c02 */ /* 0x000fe20008000f00 */
[----:B------:R-:W-:Y:S01]  /*20a0*/  ULOP3.LUT UR4, UR40, 0x10000, URZ, 0xfc, !UPT ;  /* 0x0001000028047892 */ /* 0x000fe2000f8efc3f */
[----:B------:R-:W-:Y:S01]  /*20b0*/  MOV R20, UR37 ;  /* 0x0000002500147c02 */ /* 0x000fe20008000f00 */
[----:B------:R-:W-:Y:S01]  /*20c0*/  ULOP3.LUT UR7, UR6, 0x10000, URZ, 0xfc, !UPT ;  /* 0x0001000006077892 */ /* 0x000fe2000f8efc3f */
[----:B------:R-:W-:Y:S01]  /*20d0*/  MOV R21, UR36 ;  /* 0x0000002400157c02 */ /* 0x000fe20008000f00 */
[----:B------:R-:W-:Y:S01]  /*20e0*/  UIADD3 UR16, UR4, 0x404, URZ ;  /* 0x0000040404107890 */ /* 0x000fe2000fffe03f */
[----:B------:R-:W5:Y:S01]  /*20f0*/  LDC R214, c[0x0][0x2f0] ;  /* 0x0000bc00ffd67b82 */ /* 0x000f620000000800 */
[----:B------:R-:W-:Y:S01]  /*2100*/  UIMAD UR5, UR36, 0xc00, UR7 ;  /* 0x00000c00240578a4 */ /* 0x000fe2000f8e0207 */
[----:B------:R-:W-:Y:S01]  /*2110*/  R2UR UR56, R201 ;  /* 0x00000000c93872ca */ /* 0x000fe200000e0000 */
[----:B------:R-:W-:Y:S01]  /*2120*/  UMOV UR8, UR4 ;  /* 0x0000000400087c82 */ /* 0x000fe20008000000 */
[----:B------:R-:W-:Y:S01]  /*2130*/  UIADD3 UR20, UR4, 0x406, URZ ;  /* 0x0000040604147890 */ /* 0x000fe2000fffe03f */
[----:B------:R-:W-:Y:S01]  /*2140*/  IMAD.U32 R10, RZ, RZ, UR8 ;  /* 0x00000008ff0a7e24 */ /* 0x000fe2000f8e00ff */
[----:B------:R-:W-:Y:S01]  /*2150*/  UIADD3 UR18, UR5, 0x304, URZ ;  /* 0x0000030405127890 */ /* 0x000fe2000fffe03f */
[----:B------:R-:W5:Y:S01]  /*2160*/  S2R R74, SR_TID.X ;  /* 0x00000000004a7919 */ /* 0x000f620000002100 */
[----:B------:R-:W-:Y:S01]  /*2170*/  UMOV UR10, UR5 ;  /* 0x00000005000a7c82 */ /* 0x000fe20008000000 */
[----:B------:R-:W-:Y:S01]  /*2180*/  UIADD3 UR22, UR5, 0x306, URZ ;  /* 0x0000030605167890 */ /* 0x000fe2000fffe03f */
[----:B------:R-:W-:Y:S01]  /*2190*/  HGMMA.64x96x16.F32 R24, gdesc[UR8], R24, gsb0 ;  /* 0x01600000081879f0 */ /* 0x000fe20008000818 */
[----:B------:R-:W-:Y:S01]  /*21a0*/  UIADD3 UR8, UR4, 0x2, URZ ;  /* 0x0000000204087890 */ /* 0x000fe2000fffe03f */
[----:B0-----:R-:W-:Y:S01]  /*21b0*/  ISETP.NE.AND P1, PT, R72, 0x1, PT ;  /* 0x000000014800780c */ /* 0x001fe20003f25270 */
[----:B------:R-:W-:Y:S01]  /*21c0*/  UIADD3 UR9, UR5, 0x2, URZ ;  /* 0x0000000205097890 */ /* 0x000fe2000fffe03f */
[----:B------:R-:W0:Y:S01]  /*21d0*/  LDC R213, c[0x0][0x288] ;  /* 0x0000a200ffd57b82 */ /* 0x000e220000000800 */
        /* <DEDUP_REMOVED lines=30> */
[----:B------:R-:W-:Y:S01]  /*23c0*/  UMOV UR37, 0x40000040 ;  /* 0x4000004000257882 */ /* 0x000fe20000000000 */
[----:B------:R-:W-:Y:S01]  /*23d0*/  UMOV UR39, 0x40000040 ;  /* 0x4000004000277882 */ /* 0x000fe20000000000 */
[----:B-12-4-:R-:W-:Y:S01]  /*23e0*/  IMAD.U32 R3, RZ, RZ, UR37 ;  /* 0x00000025ff037e24 */ /* 0x016fe2000f8e00ff */
[----:B------:R-:W-:Y:S01]  /*23f0*/  ULOP3.LUT UR6, UR6, 0x3000000, URZ, 0xfc, !UPT ;  /* 0x0300000006067892 */ /* 0x000fe2000f8efc3f */
        /* <DEDUP_REMOVED lines=21> */
[----:B---3--:R-:W-:Y:S01]  /*2550*/  IMAD.U32 R5, RZ, RZ, UR13 ;  /* 0x0000000dff057e24 */ /* 0x008fe2000f8e00ff */
        /* <DEDUP_REMOVED lines=9> */
[----:B------:R-:W-:Y:S02]  /*25f0*/  UMOV UR36, UR4 ;  /* 0x0000000400247c82 */ /* 0x000fe40008000000 */
[----:B------:R-:W-:Y:S01]  /*2600*/  UMOV UR38, UR5 ;  /* 0x0000000500267c82 */ /* 0x000fe20008000000 */
[----:B------:R-:W-:Y:S01]  /*2610*/  IMAD.U32 R2, RZ, RZ, UR36 ;  /* 0x00000024ff027e24 */ /* 0x000fe2000f8e00ff */
        /* <DEDUP_REMOVED lines=37> */
[----:B------:R-:W-:Y:S01]  /*2870*/  HGMMA.64x96x16.F32 R24, gdesc[UR36], R24, gsb0 ;  /* 0x01600000241879f0 */ /* 0x000fe20008000818 */
[----:B------:R-:W-:Y:S02]  /*2880*/  R2UR UR38, R13 ;  /* 0x000000000d2672ca */ /* 0x000fe400000e0000 */
[----:B------:R-:W1:Y:S01]  /*2890*/  @P1 LDC R13, c[0x0][0x44c] ;  /* 0x00011300ff0d1b82 */ /* 0x000e620000000800 */
[----:B------:R-:W-:Y:S02]  /*28a0*/  R2UR UR36, R21 ;  /* 0x00000000152472ca */ /* 0x000fe400000e0000 */
[----:B------:R-:W-:Y:S02]  /*28b0*/  R2UR UR39, R12 ;  /* 0x000000000c2772ca */ /* 0x000fe400000e0000 */
[----:B------:R-:W-:-:S03]  /*28c0*/  R2UR UR37, R20 ;  /* 0x00000000142572ca */ /* 0x000fc600000e0000 */
[----:B------:R-:W2:Y:S03]  /*28d0*/  @P1 LDC R21, c[0x0][0x450] ;  /* 0x00011400ff151b82 */ /* 0x000ea60000000800 */
[----:B------:R-:W-:-:S03]  /*28e0*/  VIADD R12, R202, UR38 ;  /* 0x00000026ca0c7c36 */ /* 0x000fc60008000000 */
[----:B------:R-:W-:-:S07]  /*28f0*/  UIMAD UR4, UR36, 0xc00, UR6 ;  /* 0x00000c00240478a4 */ /* 0x000fce000f8e0206 */
[----:B------:R-:W-:Y:S01]  /*2900*/  UMOV UR10, UR4 ;  /* 0x00000004000a7c82 */ /* 0x000fe20008000000 */
[----:B-1----:R-:W-:-:S04]  /*2910*/  @P1 IMAD.HI.U32 R20, R12, R13, RZ ;  /* 0x0000000d0c141227 */ /* 0x002fc800078e00ff */
[----:B------:R-:W-:Y:S01]  /*2920*/  IMAD.MOV.U32 R13, RZ, RZ, R12 ;  /* 0x000000ffff0d7224 */ /* 0x000fe200078e000c */
[----:B--2---:R-:W-:Y:S01]  /*2930*/  @P1 SHF.R.U32.HI R13, RZ, R21, R20 ;  /* 0x00000015ff0d1219 */ /* 0x004fe20000011614 */
[----:B------:R-:W-:-:S04]  /*2940*/  IMAD.MOV.U32 R21, RZ, RZ, -0x60 ;  /* 0xffffffa0ff157424 */ /* 0x000fc800078e00ff */
[----:B------:R-:W1:Y:S01]  /*2950*/  SHFL.IDX PT, R20, R13, RZ, 0x1c1f ;  /* 0x001c1fff0d147589 */ /* 0x000e6200000e0000 */
[----:B------:R-:W-:-:S03]  /*2960*/  IMAD R21, R156, R21, 0x60 ;  /* 0x000000609c157424 */ /* 0x000fc600078e0215 */
[----:B------:R-:W2:Y:S01]  /*2970*/  SHFL.IDX PT, R72, R13, 0x1, 0x1c1f ;  /* 0x003c1f000d487f89 */ /* 0x000ea200000e0000 */
[----:B-----5:R-:W-:-:S04]  /*2980*/  IMAD R12, R214, UR56, R21 ;  /* 0x00000038d60c7c24 */ /* 0x020fc8000f8e0215 */
[----:B------:R-:W-:-:S05]  /*2990*/  IMAD R12, R203, -0x2, R12 ;  /* 0xfffffffecb0c7824 */ /* 0x000fca00078e020c */
[--C-:B0-----:R-:W-:Y:S01]  /*29a0*/  IADD3 R21, R12, 0x1, -R213.reuse ;  /* 0x000000010c157810 */ /* 0x101fe20007ffe8d5 */
[----:B------:R-:W-:-:S03]  /*29b0*/  IMAD R213, R214, UR56, -R213 ;  /* 0x00000038d6d57c24 */ /* 0x000fc6000f8e0ad5 */
[----:B-1----:R-:W-:-:S04]  /*29c0*/  VIADDMNMX R20, R20, R21, R12, PT ;  /* 0x0000001514147246 */ /* 0x002fc8000380010c */
[C---:B------:R-:W-:Y:S02]  /*29d0*/  ISETP.GT.AND P6, PT, R20.reuse, RZ, PT ;  /* 0x000000ff1400720c */ /* 0x040fe40003fc4270 */
[C---:B------:R-:W-:Y:S02]  /*29e0*/  ISETP.GT.AND P5, PT, R20.reuse, 0x1, PT ;  /* 0x000000011400780c */ /* 0x040fe40003fa4270 */
[C---:B------:R-:W-:Y:S02]  /*29f0*/  ISETP.GT.AND P4, PT, R20.reuse, 0x8, PT ;  /* 0x000000081400780c */ /* 0x040fe40003f84270 */
[----:B------:R-:W-:Y:S02]  /*2a00*/  ISETP.GT.AND P2, PT, R20, 0x9, PT ;  /* 0x000000091400780c */ /* 0x000fe40003f44270 */
[----:B--2---:R-:W-:Y:S02]  /*2a10*/  VIADDMNMX R72, R72, R21, R12, PT ;  /* 0x0000001548487246 */ /* 0x004fe4000380010c */
[----:B------:R-:W-:Y:S01]  /*2a20*/  ISETP.GT.AND P3, PT, R20, 0x10, PT ;  /* 0x000000101400780c */ /* 0x000fe20003f64270 */
[----:B------:R-:W-:-:S02]  /*2a30*/  WARPGROUP.DEPBAR.LE gsb0, 0x0 ;  /* 0x00008000000079c5 */ /* 0x000fc40000010000 */
[----:B------:R-:W-:Y:S02]  /*2a40*/  FSEL R21, R24, -INF , P6 ;  /* 0xff80000018157808 */ /* 0x000fe40003000000 */
[----:B------:R-:W-:Y:S02]  /*2a50*/  ISETP.GT.AND P6, PT, R20, 0x11, PT ;  /* 0x000000111400780c */ /* 0x000fe40003fc4270 */
[----:B------:R-:W-:Y:S02]  /*2a60*/  FSEL R25, R25, -INF , P5 ;  /* 0xff80000019197808 */ /* 0x000fe40002800000 */
[----:B------:R-:W-:Y:S02]  /*2a70*/  FSEL R73, R28, -INF , P4 ;  /* 0xff8000001c497808 */ /* 0x000fe40002000000 */
[----:B------:R-:W-:Y:S02]  /*2a80*/  FSEL R29, R29, -INF , P2 ;  /* 0xff8000001d1d7808 */ /* 0x000fe40001000000 */
[----:B------:R-:W-:-:S02]  /*2a90*/  ISETP.GT.AND P5, PT, R20, 0x18, PT ;  /* 0x000000181400780c */ /* 0x000fc40003fa4270 */
[C---:B------:R-:W-:Y:S02]  /*2aa0*/  ISETP.GT.AND P4, PT, R20.reuse, 0x19, PT ;  /* 0x000000191400780c */ /* 0x040fe40003f84270 */
[----:B------:R-:W-:Y:S02]  /*2ab0*/  ISETP.GT.AND P2, PT, R20, 0x20, PT ;  /* 0x000000201400780c */ /* 0x000fe40003f44270 */
[----:B------:R-:W-:Y:S02]  /*2ac0*/  FSEL R157, R32, -INF , P3 ;  /* 0xff800000209d7808 */ /* 0x000fe40001800000 */
[----:B------:R-:W-:Y:S02]  /*2ad0*/  FSEL R161, R33, -INF , P6 ;  /* 0xff80000021a17808 */ /* 0x000fe40003000000 */
[C---:B------:R-:W-:Y:S02]  /*2ae0*/  ISETP.GT.AND P3, PT, R20.reuse, 0x21, PT ;  /* 0x000000211400780c */ /* 0x040fe40003f64270 */
[----:B------:R-:W-:-:S02]  /*2af0*/  ISETP.GT.AND P6, PT, R20, 0x28, PT ;  /* 0x000000281400780c */ /* 0x000fc40003fc4270 */
[----:B------:R-:W-:Y:S02]  /*2b00*/  FSEL R166, R36, -INF , P5 ;  /* 0xff80000024a67808 */ /* 0x000fe40002800000 */
[----:B------:R-:W-:Y:S02]  /*2b10*/  FSEL R171, R37, -INF , P4 ;  /* 0xff80000025ab7808 */ /* 0x000fe40002000000 */
[----:B------:R-:W-:Y:S02]  /*2b20*/  FSEL R158, R40, -INF , P2 ;  /* 0xff800000289e7808 */ /* 0x000fe40001000000 */
[C---:B------:R-:W-:Y:S02]  /*2b30*/  ISETP.GT.AND P5, PT, R20.reuse, 0x29, PT ;  /* 0x000000291400780c */ /* 0x040fe40003fa4270 */
[C---:B------:R-:W-:Y:S02]  /*2b40*/  ISETP.GT.AND P4, PT, R20.reuse, 0x30, PT ;  /* 0x000000301400780c */ /* 0x040fe40003f84270 */
[----:B------:R-:W-:-:S02]  /*2b50*/  ISETP.GT.AND P2, PT, R20, 0x31, PT ;  /* 0x000000311400780c */ /* 0x000fc40003f44270 */
[----:B------:R-:W-:Y:S02]  /*2b60*/  FSEL R162, R41, -INF , P3 ;  /* 0xff80000029a27808 */ /* 0x000fe40001800000 */
[----:B------:R-:W-:Y:S02]  /*2b70*/  FSEL R170, R44, -INF , P6 ;  /* 0xff8000002caa7808 */ /* 0x000fe40003000000 */
[C---:B------:R-:W-:Y:S02]  /*2b80*/  ISETP.GT.AND P3, PT, R20.reuse, 0x38, PT ;  /* 0x000000381400780c */ /* 0x040fe40003f64270 */
[----:B------:R-:W-:Y:S02]  /*2b90*/  ISETP.GT.AND P6, PT, R20, 0x39, PT ;  /* 0x000000391400780c */ /* 0x000fe40003fc4270 */
[----:B------:R-:W-:Y:S02]  /*2ba0*/  FSEL R173, R45, -INF , P5 ;  /* 0xff8000002dad7808 */ /* 0x000fe40002800000 */
[----:B------:R-:W-:-:S02]  /*2bb0*/  FSEL R159, R48, -INF , P4 ;  /* 0xff800000309f7808 */ /* 0x000fc40002000000 */
[----:B------:R-:W-:Y:S02]  /*2bc0*/  FSEL R163, R49, -INF , P2 ;  /* 0xff80000031a37808 */ /* 0x000fe40001000000 */
[C---:B------:R-:W-:Y:S02]  /*2bd0*/  ISETP.GT.AND P5, PT, R20.reuse, 0x40, PT ;  /* 0x000000401400780c */ /* 0x040fe40003fa4270 */
[C---:B------:R-:W-:Y:S02]  /*2be0*/  ISETP.GT.AND P4, PT, R20.reuse, 0x41, PT ;  /* 0x000000411400780c */ /* 0x040fe40003f84270 */
[----:B------:R-:W-:Y:S02]  /*2bf0*/  ISETP.GT.AND P2, PT, R20, 0x48, PT ;  /* 0x000000481400780c */ /* 0x000fe40003f44270 */
[----:B------:R-:W-:Y:S02]  /*2c00*/  FSEL R167, R52, -INF , P3 ;  /* 0xff80000034a77808 */ /* 0x000fe40001800000 */
[----:B------:R-:W-:-:S02]  /*2c10*/  FSEL R172, R53, -INF , P6 ;  /* 0xff80000035ac7808 */ /* 0x000fc40003000000 */
[----:B------:R-:W-:Y:S02]  /*2c20*/  FMNMX.FTZ R12, R21, R25, !PT ;  /* 0x00000019150c7209 */ /* 0x000fe40007810000 */
[C---:B------:R-:W-:Y:S02]  /*2c30*/  ISETP.GT.AND P3, PT, R20.reuse, 0x49, PT ;  /* 0x000000491400780c */ /* 0x040fe40003f64270 */
[----:B------:R-:W-:Y:S02]  /*2c40*/  ISETP.GT.AND P6, PT, R20, 0x50, PT ;  /* 0x000000501400780c */ /* 0x000fe40003fc4270 */
[----:B------:R-:W-:Y:S02]  /*2c50*/  FSEL R160, R56, -INF , P5 ;  /* 0xff80000038a07808 */ /* 0x000fe40002800000 */
[----:B------:R-:W-:Y:S02]  /*2c60*/  FSEL R164, R57, -INF , P4 ;  /* 0xff80000039a47808 */ /* 0x000fe40002000000 */
[----:B------:R-:W-:-:S02]  /*2c70*/  FSEL R168, R60, -INF , P2 ;  /* 0xff8000003ca87808 */ /* 0x000fc40001000000 */
[C---:B------:R-:W-:Y:S02]  /*2c80*/  ISETP.GT.AND P5, PT, R20.reuse, 0x51, PT ;  /* 0x000000511400780c */ /* 0x040fe40003fa4270 */
[C---:B------:R-:W-:Y:S02]  /*2c90*/  ISETP.GT.AND P4, PT, R20.reuse, 0x58, PT ;  /* 0x000000581400780c */ /* 0x040fe40003f84270 */
[----:B------:R-:W-:Y:S02]  /*2ca0*/  ISETP.GT.AND P2, PT, R20, 0x59, PT ;  /* 0x000000591400780c */ /* 0x000fe40003f44270 */
[----:B------:R-:W-:Y:S02]  /*2cb0*/  FMNMX.FTZ R20, R73, R12, !PT ;  /* 0x0000000c49147209 */ /* 0x000fe40007810000 */
[----:B------:R-:W-:Y:S02]  /*2cc0*/  FSEL R174, R61, -INF , P3 ;  /* 0xff8000003dae7808 */ /* 0x000fe40001800000 */
[----:B------:R-:W-:-:S02]  /*2cd0*/  FSEL R12, R64, -INF , P6 ;  /* 0xff800000400c7808 */ /* 0x000fc40003000000 */
[C---:B------:R-:W-:Y:S02]  /*2ce0*/  ISETP.GT.AND P3, PT, R72.reuse, RZ, PT ;  /* 0x000000ff4800720c */ /* 0x040fe40003f64270 */
[C---:B------:R-:W-:Y:S02]  /*2cf0*/  ISETP.GT.AND P6, PT, R72.reuse, 0x1, PT ;  /* 0x000000014800780c */ /* 0x040fe40003fc4270 */
[----:B------:R-:W-:Y:S02]  /*2d00*/  FSEL R165, R65, -INF , P5 ;  /* 0xff80000041a57808 */ /* 0x000fe40002800000 */
[----:B------:R-:W-:Y:S02]  /*2d10*/  ISETP.GT.AND P5, PT, R72, 0x8, PT ;  /* 0x000000084800780c */ /* 0x000fe40003fa4270 */
[----:B------:R-:W-:Y:S02]  /*2d20*/  FSEL R26, R26, -INF , P3 ;  /* 0xff8000001a1a7808 */ /* 0x000fe40001800000 */
[----:B------:R-:W-:-:S02]  /*2d30*/  FSEL R24, R27, -INF , P6 ;  /* 0xff8000001b187808 */ /* 0x000fc40003000000 */
[----:B------:R-:W-:Y:S02]  /*2d40*/  FMNMX.FTZ R20, R29, R20, !PT ;  /* 0x000000141d147209 */ /* 0x000fe40007810000 */
[----:B------:R-:W-:Y:S02]  /*2d50*/  FSEL R169, R68, -INF , P4 ;  /* 0xff80000044a97808 */ /* 0x000fe40002000000 */
[----:B------:R-:W-:Y:S02]  /*2d60*/  ISETP.GT.AND P4, PT, R72, 0x9, PT ;  /* 0x000000094800780c */ /* 0x000fe40003f84270 */
[----:B------:R-:W-:Y:S02]  /*2d70*/  FSEL R30, R30, -INF , P5 ;  /* 0xff8000001e1e7808 */ /* 0x000fe40002800000 */
[----:B------:R-:W-:Y:S02]  /*2d80*/  FMNMX.FTZ R13, R26, R24, !PT ;  /* 0x000000181a0d7209 */ /* 0x000fe40007810000 */
        /* <DEDUP_REMOVED lines=16> */
[----:B------:R-:W-:Y:S02]  /*2e90*/  ISETP.GT.AND P5, PT, R72, 0x20, PT ;  /* 0x000000204800780c */ /* 0x000fe40003fa4270 */
[----:B------:R-:W-:Y:S02]  /*2ea0*/  FSEL R197, R39, -INF , P3 ;  /* 0xff80000027c57808 */ /* 0x000fe40001800000 */
[----:B------:R-:W-:-:S02]  /*2eb0*/  FMNMX.FTZ R20, R193, R20, !PT ;  /* 0x00000014c1147209 */ /* 0x000fc40007810000 */
[----:B------:R-:W-:Y:S02]  /*2ec0*/  FMNMX.FTZ R27, R158, R27, !PT ;  /* 0x0000001b9e1b7209 */ /* 0x000fe40007810000 */
[----:B------:R-:W-:Y:S02]  /*2ed0*/  ISETP.GT.AND P4, PT, R72, 0x21, PT ;  /* 0x000000214800780c */ /* 0x000fe40003f84270 */
[----:B------:R-:W-:Y:S02]  /*2ee0*/  FSEL R177, R42, -INF , P5 ;  /* 0xff8000002ab17808 */ /* 0x000fe40002800000 */
[----:B------:R-:W-:Y:S02]  /*2ef0*/  FMNMX.FTZ R20, R197, R20, !PT ;  /* 0x00000014c5147209 */ /* 0x000fe40007810000 */
[----:B------:R-:W-:Y:S02]  /*2f00*/  FMNMX.FTZ R27, R162, R27, !PT ;  /* 0x0000001ba21b7209 */ /* 0x000fe40007810000 */
[----:B------:R-:W-:-:S02]  /*2f10*/  ISETP.GT.AND P3, PT, R72, 0x28, PT ;  /* 0x000000284800780c */ /* 0x000fc40003f64270 */
[----:B------:R-:W-:Y:S02]  /*2f20*/  FSEL R189, R43, -INF , P4 ;  /* 0xff8000002bbd7808 */ /* 0x000fe40002000000 */
[----:B------:R-:W-:Y:S02]  /*2f30*/  FMNMX.FTZ R20, R177, R20, !PT ;  /* 0x00000014b1147209 */ /* 0x000fe40007810000 */
        /* <DEDUP_REMOVED lines=54> */
[----:B------:R-:W-:Y:S02]  /*32a0*/  FSEL R212, R71, -INF , P3 ;  /* 0xff80000047d47808 */ /* 0x000fe40001800000 */
[----:B------:R-:W-:Y:S01]  /*32b0*/  FMNMX.FTZ R13, R208, R13, !PT ;  /* 0x0000000dd00d7209 */ /* 0x000fe20007810000 */
[----:B------:R-:W0:Y:S03]  /*32c0*/  SHFL.BFLY PT, R27, R32, 0x2, 0x1f ;  /* 0x0c401f00201b7f89 */ /* 0x000e2600000e0000 */
        /* <DEDUP_REMOVED lines=17> */
[----:B------:R-:W-:Y:S01]  /*33e0*/  FFMA.FTZ R183, R29, UR5, -R210 ;  /* 0x000000051db77c23 */ /* 0x000fe200080108d2 */
[----:B------:R-:W-:Y:S01]  /*33f0*/  LOP3.LUT P2, RZ, R74, 0x7f, RZ, 0xc0, !PT ;  /* 0x0000007f4aff7812 */ /* 0x000fe2000784c0ff */
[----:B------:R-:W-:Y:S01]  /*3400*/  MUFU.EX2 R180, R180 ;  /* 0x000000b400b47308 */ /* 0x000fe20000000800 */
[----:B------:R-:W-:Y:S01]  /*3410*/  SHF.R.U32.HI R74, RZ, 0x7, R74 ;  /* 0x00000007ff4a7819 */ /* 0x000fe2000001164a */
[--C-:B------:R-:W-:Y:S01]  /*3420*/  FFMA.FTZ R185, R24, UR5, -R211.reuse ;  /* 0x0000000518b97c23 */ /* 0x100fe200080108d3 */
[--C-:B------:R-:W-:Y:S01]  /*3430*/  FFMA.FTZ R184, R26, UR5, -R211.reuse ;  /* 0x000000051ab87c23 */ /* 0x100fe200080108d3 */
[--C-:B------:R-:W-:Y:S01]  /*3440*/  FFMA.FTZ R186, R30, UR5, -R211.reuse ;  /* 0x000000051eba7c23 */ /* 0x100fe200080108d3 */
[----:B------:R-:W-:Y:S01]  /*3450*/  IADD3 R21, -R74, 0xb, RZ ;  /* 0x0000000b4a157810 */ /* 0x000fe20007ffe1ff */
[----:B------:R-:W-:Y:S01]  /*3460*/  FFMA.FTZ R187, R28, UR5, -R211 ;  /* 0x000000051cbb7c23 */ /* 0x000fe200080108d3 */
[--C-:B------:R-:W-:Y:S01]  /*3470*/  FFMA.FTZ R157, R157, UR5, -R210.reuse ;  /* 0x000000059d9d7c23 */ /* 0x100fe200080108d2 */
[----:B------:R-:W0:Y:S01]  /*3480*/  MUFU.EX2 R181, R181 ;  /* 0x000000b500b57308 */ /* 0x000e220000000800 */
[--C-:B------:R-:W-:Y:S01]  /*3490*/  FFMA.FTZ R161, R161, UR5, -R210.reuse ;  /* 0x00000005a1a17c23 */ /* 0x100fe200080108d2 */
[--C-:B------:R-:W-:Y:S01]  /*34a0*/  FFMA.FTZ R166, R166, UR5, -R210.reuse ;  /* 0x00000005a6a67c23 */ /* 0x100fe200080108d2 */
[----:B------:R-:W-:Y:S01]  /*34b0*/  FFMA.FTZ R171, R171, UR5, -R210 ;  /* 0x00000005abab7c23 */ /* 0x000fe200080108d2 */
[----:B------:R-:W-:-:S02]  /*34c0*/  @!P2 VIADD R24, R0, 0x32440 ;  /* 0x000324400018a836 */ /* 0x000fc40000000000 */
[--C-:B------:R-:W-:Y:S01]  /*34d0*/  FFMA.FTZ R176, R176, UR5, -R211.reuse ;  /* 0x00000005b0b07c23 */ /* 0x100fe200080108d3 */
[--C-:B------:R-:W-:Y:S01]  /*34e0*/  FFMA.FTZ R188, R188, UR5, -R211.reuse ;  /* 0x00000005bcbc7c23 */ /* 0x100fe200080108d3 */
[--C-:B------:R-:W-:Y:S01]  /*34f0*/  FFMA.FTZ R193, R193, UR5, -R211.reuse ;  /* 0x00000005c1c17c23 */ /* 0x100fe200080108d3 */
[----:B------:R-:W-:Y:S01]  /*3500*/  MUFU.EX2 R182, R182 ;  /* 0x000000b600b67308 */ /* 0x000fe20000000800 */
        /* <DEDUP_REMOVED lines=21> */
[--C-:B------:R-:W-:Y:S01]  /*3660*/  FFMA.FTZ R172, R172, UR5, -R210.reuse ;  /* 0x00000005acac7c23 */ /* 0x100fe200080108d2 */
[--C-:B------:R-:W-:Y:S01]  /*3670*/  FFMA.FTZ R178, R178, UR5, -R211.reuse ;  /* 0x00000005b2b27c23 */ /* 0x100fe200080108d3 */
[--C-:B------:R-:W-:Y:S01]  /*3680*/  FFMA.FTZ R190, R190, UR5, -R211.reuse ;  /* 0x00000005bebe7c23 */ /* 0x100fe200080108d3 */
[--C-:B------:R-:W-:Y:S01]  /*3690*/  FFMA.FTZ R195, R195, UR5, -R211.reuse ;  /* 0x00000005c3c37c23 */ /* 0x100fe200080108d3 */
[--C-:B------:R-:W-:Y:S01]  /*36a0*/  FFMA.FTZ R199, R199, UR5, -R211.reuse ;  /* 0x00000005c7c77c23 */ /* 0x100fe200080108d3 */
[--C-:B----4-:R-:W-:Y:S01]  /*36b0*/  FFMA.FTZ R215, R164, UR5, -R210.reuse ;  /* 0x00000005a4d77c23 */ /* 0x110fe200080108d2 */
        /* <DEDUP_REMOVED lines=10> */
[--C-:B------:R-:W-:Y:S01]  /*3760*/  FFMA.FTZ R207, R12, UR5, -R210.reuse ;  /* 0x000000050ccf7c23 */ /* 0x100fe200080108d2 */
[--C-:B------:R-:W-:Y:S01]  /*3770*/  FFMA.FTZ R12, R165, UR5, -R210.reuse ;  /* 0x00000005a50c7c23 */ /* 0x100fe200080108d2 */
[--C-:B------:R-:W-:Y:S01]  /*3780*/  FFMA.FTZ R165, R169, UR5, -R210.reuse ;  /* 0x00000005a9a57c23 */ /* 0x100fe200080108d2 */
[----:B------:R-:W-:Y:S01]  /*3790*/  FFMA.FTZ R210, R175, UR5, -R210 ;  /* 0x00000005afd27c23 */ /* 0x000fe200080108d2 */
[--C-:B------:R-:W-:Y:S01]  /*37a0*/  FFMA.FTZ R169, R196, UR5, -R211.reuse ;  /* 0x00000005c4a97c23 */ /* 0x100fe200080108d3 */
[--C-:B------:R-:W-:Y:S01]  /*37b0*/  FFMA.FTZ R192, R192, UR5, -R211.reuse ;  /* 0x00000005c0c07c23 */ /* 0x100fe200080108d3 */
[----:B------:R-:W0:Y:S01]  /*37c0*/  MUFU.EX2 R157, R157 ;  /* 0x0000009d009d7308 */ /* 0x000e220000000800 */
[--C-:B------:R-:W-:Y:S01]  /*37d0*/  FFMA.FTZ R175, R208, UR5, -R211.reuse ;  /* 0x00000005d0af7c23 */ /* 0x100fe200080108d3 */
[----:B------:R-:W-:Y:S01]  /*37e0*/  FFMA.FTZ R196, R212, UR5, -R211 ;  /* 0x00000005d4c47c23 */ /* 0x000fe200080108d3 */
[----:B------:R-:W-:Y:S01]  /*37f0*/  FADD.FTZ R181, R180, R181 ;  /* 0x000000b5b4b57221 */ /* 0x000fe20000010000 */
[----:B------:R-:W-:Y:S01]  /*3800*/  FADD.FTZ R185, R184, R185 ;  /* 0x000000b9b8b97221 */ /* 0x000fe20000010000 */
[----:B------:R-:W-:-:S02]  /*3810*/  @!P2 VIADD R0, R0, 0x32460 ;  /* 0x000324600000a836 */ /* 0x000fc40000000000 */
[----:B------:R-:W-:Y:S01]  /*3820*/  FADD.FTZ R182, R182, R181 ;  /* 0x000000b5b6b67221 */ /* 0x000fe20000010000 */
[----:B------:R-:W-:Y:S01]  /*3830*/  MUFU.EX2 R161, R161 ;  /* 0x000000a100a17308 */ /* 0x000fe20000000800 */
[----:B---3--:R-:W-:Y:S01]  /*3840*/  F2FP.F16.F32.PACK_AB R155, R187, R186 ;  /* 0x000000babb9b723e */ /* 0x008fe200000000ff */
[----:B------:R-:W-:Y:S01]  /*3850*/  FADD.FTZ R186, R186, R185 ;  /* 0x000000b9baba7221 */ /* 0x000fe20000010000 */
[----:B------:R-:W-:Y:S01]  /*3860*/  FADD.FTZ R182, R183, R182 ;  /* 0x000000b6b7b67221 */ /* 0x000fe20000010000 */
[----:B------:R-:W-:Y:S01]  /*3870*/  @!P2 PRMT R0, RZ, 0x654, R0 ;  /* 0x00000654ff00a816 */ /* 0x000fe20000000000 */
[----:B--2---:R-:W-:Y:S01]  /*3880*/  WARPGROUP.ARRIVE ;  /* 0x00000000000079c5 */ /* 0x004fe20000000000 */
[----:B------:R-:W-:Y:S02]  /*3890*/  FADD.FTZ R187, R187, R186 ;  /* 0x000000babbbb7221 */ /* 0x000fe40000010000 */
[----:B------:R-:W-:Y:S01]  /*38a0*/  MUFU.EX2 R166, R166 ;  /* 0x000000a600a67308 */ /* 0x000fe20000000800 */
[----:B0-----:R-:W-:-:S02]  /*38b0*/  FADD.FTZ R182, R157, R182 ;  /* 0x000000b69db67221 */ /* 0x001fc40000010000 */
[----:B------:R-:W-:Y:S01]  /*38c0*/  HGMMA.64x256x16.F32 R24, R152, gdesc[UR8].tnspB, RZ, !UPT, gsb0 ;  /* 0x43e0000898187df0 */ /* 0x000fe2000c0008ff */
[----:B------:R-:W-:Y:S01]  /*38d0*/  UIADD3 UR10, UR4, 0x80, URZ ;  /* 0x00000080040a7890 */ /* 0x000fe2000fffe03f */
[----:B------:R-:W-:-:S03]  /*38e0*/  UMOV UR11, 0x40000040 ;  /* 0x40000040000b7882 */ /* 0x000fc60000000000 */
[----:B------:R-:W-:Y:S08]  /*38f0*/  MUFU.EX2 R171, R171 ;  /* 0x000000ab00ab7308 */ /* 0x000ff00000000800 */
[----:B------:R-:W0:Y:S08]  /*3900*/  MUFU.EX2 R176, R176 ;  /* 0x000000b000b07308 */ /* 0x000e300000000800 */
[----:B------:R-:W2:Y:S08]  /*3910*/  MUFU.EX2 R188, R188 ;  /* 0x000000bc00bc7308 */ /* 0x000eb00000000800 */
[----:B------:R-:W-:Y:S01]  /*3920*/  MUFU.EX2 R193, R193 ;  /* 0x000000c100c17308 */ /* 0x000fe20000000800 */
[----:B0-----:R-:W-:-:S07]  /*3930*/  FADD.FTZ R187, R176, R187 ;  /* 0x000000bbb0bb7221 */ /* 0x001fce0000010000 */
[----:B------:R-:W0:Y:S08]  /*3940*/  MUFU.EX2 R197, R197 ;  /* 0x000000c500c57308 */ /* 0x000e300000000800 */
[----:B------:R-:W3:Y:S08]  /*3950*/  MUFU.EX2 R158, R158 ;  /* 0x0000009e009e7308 */ /* 0x000ef00000000800 */
[----:B------:R-:W-:Y:S08]  /*3960*/  MUFU.EX2 R162, R162 ;  /* 0x000000a200a27308 */ /* 0x000ff00000000800 */
[----:B------:R-:W-:Y:S08]  /*3970*/  MUFU.EX2 R170, R170 ;  /* 0x000000aa00aa7308 */ /* 0x000ff00000000800 */
[----:B------:R-:W-:Y:S08]  /*3980*/  MUFU.EX2 R173, R173 ;  /* 0x000000ad00ad7308 */ /* 0x000ff00000000800 */
[----:B------:R-:W4:Y:S08]  /*3990*/  MUFU.EX2 R177, R177 ;  /* 0x000000b100b17308 */ /* 0x000f300000000800 */
[----:B------:R-:W5:Y:S08]  /*39a0*/  MUFU.EX2 R189, R189 ;  /* 0x000000bd00bd7308 */ /* 0x000f700000000800 */
        /* <DEDUP_REMOVED lines=24> */
[C---:B------:R-:W-:Y:S01]  /*3b30*/  F2FP.F16.F32.PACK_AB R152, R161.reuse, R157 ;  /* 0x0000009da198723e */ /* 0x040fe200000000ff */
[----:B------:R-:W-:Y:S01]  /*3b40*/  FADD.FTZ R161, R161, R182 ;  /* 0x000000b6a1a17221 */ /* 0x000fe20000010000 */
[C---:B--2---:R-:W-:Y:S01]  /*3b50*/  F2FP.F16.F32.PACK_AB R153, R188.reuse, R176 ;  /* 0x000000b0bc99723e */ /* 0x044fe200000000ff */
[----:B------:R-:W-:Y:S01]  /*3b60*/  FADD.FTZ R188, R188, R187 ;  /* 0x000000bbbcbc7221 */ /* 0x000fe20000010000 */
[----:B------:R-:W-:Y:S01]  /*3b70*/  F2FP.F16.F32.PACK_AB R154, R171, R166 ;  /* 0x000000a6ab9a723e */ /* 0x000fe200000000ff */
[----:B------:R-:W2:Y:S01]  /*3b80*/  MUFU.EX2 R169, R169 ;  /* 0x000000a900a97308 */ /* 0x000ea20000000800 */
[----:B0-----:R-:W-:Y:S01]  /*3b90*/  F2FP.F16.F32.PACK_AB R155, R197, R193 ;  /* 0x000000c1c59b723e */ /* 0x001fe200000000ff */
[----:B------:R-:W-:Y:S01]  /*3ba0*/  FADD.FTZ R166, R166, R161 ;  /* 0x000000a1a6a67221 */ /* 0x000fe20000010000 */
[----:B------:R-:W-:Y:S02]  /*3bb0*/  FADD.FTZ R188, R193, R188 ;  /* 0x000000bcc1bc7221 */ /* 0x000fe40000010000 */
[----:B------:R-:W-:Y:S01]  /*3bc0*/  WARPGROUP.ARRIVE ;  /* 0x00000000000079c5 */ /* 0x000fe20000000000 */
[----:B------:R-:W-:Y:S01]  /*3bd0*/  FADD.FTZ R171, R171, R166 ;  /* 0x000000a6abab7221 */ /* 0x000fe20000010000 */
[----:B------:R-:W-:Y:S01]  /*3be0*/  FADD.FTZ R188, R197, R188 ;  /* 0x000000bcc5bc7221 */ /* 0x000fe20000010000 */
[----:B------:R-:W-:Y:S02]  /*3bf0*/  MUFU.EX2 R175, R175 ;  /* 0x000000af00af7308 */ /* 0x000fe40000000800 */
[----:B---3--:R-:W-:Y:S01]  /*3c00*/  FADD.FTZ R171, R158, R171 ;  /* 0x000000ab9eab7221 */ /* 0x008fe20000010000 */
[----:B------:R-:W-:Y:S01]  /*3c10*/  HGMMA.64x256x16.F32 R24, R152, gdesc[UR8].tnspB, R24, gsb0 ;  /* 0x43e0000898187df0 */ /* 0x000fe20008000818 */
[----:B------:R-:W-:Y:S01]  /*3c20*/  UIADD3 UR10, UR4, 0x100, URZ ;  /* 0x00000100040a7890 */ /* 0x000fe2000fffe03f */
[----:B----4-:R-:W-:Y:S01]  /*3c30*/  FADD.FTZ R188, R177, R188 ;  /* 0x000000bcb1bc7221 */ /* 0x010fe20000010000 */
[----:B------:R-:W-:Y:S01]  /*3c40*/  UMOV UR11, 0x40000040 ;  /* 0x40000040000b7882 */ /* 0x000fe20000000000 */
[----:B------:R-:W-:Y:S01]  /*3c50*/  FADD.FTZ R171, R162, R171 ;  /* 0x000000aba2ab7221 */ /* 0x000fe20000010000 */
[----:B------:R-:W0:Y:S01]  /*3c60*/  MUFU.EX2 R196, R196 ;  /* 0x000000c400c47308 */ /* 0x000e220000000800 */
[----:B------:R-:W-:-:S02]  /*3c70*/  WARPGROUP.DEPBAR.LE gsb0, 0x0 ;  /* 0x00008000000079c5 */ /* 0x000fc40000010000 */
[----:B------:R-:W-:Y:S02]  /*3c80*/  F2FP.F16.F32.PACK_AB R152, R162, R158 ;  /* 0x0000009ea298723e */ /* 0x000fe400000000ff */
[C---:B-----5:R-:W-:Y:S01]  /*3c90*/  F2FP.F16.F32.PACK_AB R153, R189.reuse, R177 ;  /* 0x000000b1bd99723e */ /* 0x060fe200000000ff */
[----:B------:R-:W-:Y:S01]  /*3ca0*/  FADD.FTZ R189, R189, R188 ;  /* 0x000000bcbdbd7221 */ /* 0x000fe20000010000 */
[C---:B------:R-:W-:Y:S01]  /*3cb0*/  F2FP.F16.F32.PACK_AB R154, R173.reuse, R170 ;  /* 0x000000aaad9a723e */ /* 0x040fe200000000ff */
[----:B------:R-:W-:Y:S01]  /*3cc0*/  FADD.FTZ R170, R170, R171 ;  /* 0x000000abaaaa7221 */ /* 0x000fe20000010000 */
[----:B-1----:R-:W-:Y:S01]  /*3cd0*/  F2FP.F16.F32.PACK_AB R155, R198, R194 ;  /* 0x000000c2c69b723e */ /* 0x002fe200000000ff */
        /* <DEDUP_REMOVED lines=8> */
[C---:B------:R-:W-:Y:S01]  /*3d60*/  FADD.FTZ R170, R163.reuse, R170 ;  /* 0x000000aaa3aa7221 */ /* 0x040fe20000010000 */
[----:B------:R-:W-:Y:S01]  /*3d70*/  UMOV UR11, 0x40000040 ;  /* 0x40000040000b7882 */ /* 0x000fe20000000000 */
[----:B------:R-:W-:Y:S02]  /*3d80*/  WARPGROUP.DEPBAR.LE gsb0, 0x0 ;  /* 0x00008000000079c5 */ /* 0x000fe40000010000 */
[----:B------:R-:W-:Y:S02]  /*3d90*/  F2FP.F16.F32.PACK_AB R152, R163, R159 ;  /* 0x0000009fa398723e */ /* 0x000fe400000000ff */
        /* <DEDUP_REMOVED lines=8> */
[----:B------:R-:W-:-:S11]  /*3e20*/  FADD.FTZ R199, R199, R190 ;  /* 0x000000bec7c77221 */ /* 0x000fd60000010000 */
        /* <DEDUP_REMOVED lines=21> */
[----:B------:R-:W-:Y:S02]  /*3f80*/  F2FP.F16.F32.PACK_AB R152, R12, R207 ;  /* 0x000000cf0c98723e */ /* 0x000fe400000000ff */
[C---:B--2---:R-:W-:Y:S01]  /*3f90*/  F2FP.F16.F32.PACK_AB R153, R169.reuse, R192 ;  /* 0x000000c0a999723e */ /* 0x044fe200000000ff */
[----:B------:R-:W-:Y:S01]  /*3fa0*/  FADD.FTZ R192, R192, R191 ;  /* 0x000000bfc0c07221 */ /* 0x000fe20000010000 */
[----:B------:R-:W-:Y:S02]  /*3fb0*/  F2FP.F16.F32.PACK_AB R154, R210, R165 ;  /* 0x000000a5d29a723e */ /* 0x000fe400000000ff */
[----:B0-----:R-:W-:Y:S01]  /*3fc0*/  F2FP.F16.F32.PACK_AB R155, R196, R175 ;  /* 0x000000afc49b723e */ /* 0x001fe200000000ff */
[----:B------:R-:W-:-:S03]  /*3fd0*/  FADD.FTZ R192, R169, R192 ;  /* 0x000000c0a9c07221 */ /* 0x000fc60000010000 */
[----:B------:R-:W-:Y:S01]  /*3fe0*/  WARPGROUP.ARRIVE ;  /* 0x00000000000079c5 */ /* 0x000fe20000000000 */
[----:B------:R-:W-:-:S12]  /*3ff0*/  FADD.FTZ R175, R175, R192 ;  /* 0x000000c0afaf7221 */ /* 0x000fd80000010000 */
[----:B------:R-:W-:Y:S03]  /*4000*/  HGMMA.64x256x16.F32 R24, R152, gdesc[UR8].tnspB, R24, gsb0 ;  /* 0x43e0000898187df0 */ /* 0x000fe60008000818 */
[----:B------:R-:W-:Y:S02]  /*4010*/  WARPGROUP.DEPBAR.LE gsb0, 0x0 ;  /* 0x00008000000079c5 */ /* 0x000fe40000010000 */
[----:B------:R-:W0:Y:S01]  /*4020*/  @P1 LDC R153, c[0x0][0x44c] ;  /* 0x00011300ff991b82 */ /* 0x000e220000000800 */
[----:B------:R-:W-:-:S07]  /*4030*/  IMAD.U32 R152, RZ, RZ, UR38 ;  /* 0x00000026ff987e24 */ /* 0x000fce000f8e00ff */
[----:B------:R-:W1:Y:S01]  /*4040*/  @P1 LDC R154, c[0x0][0x450] ;  /* 0x00011400ff9a1b82 */ /* 0x000e620000000800 */
[----:B------:R2:W-:Y:S01]  /*4050*/  @!P2 SYNCS.ARRIVE.TRANS64.RED.A1T0 RZ, [R0+URZ], RZ ;  /* 0x000000ff00ffa9a7 */ /* 0x0005e2000810043f */
[----:B0-----:R-:W-:-:S05]  /*4060*/  @P1 IMAD.HI.U32 R153, R153, UR38, RZ ;  /* 0x0000002699991c27 */ /* 0x001fca000f8e00ff */
[----:B-1----:R-:W-:-:S05]  /*4070*/  @P1 SHF.R.U32.HI R152, RZ, R154, R153 ;  /* 0x0000009aff981219 */ /* 0x002fca0000011699 */
[----:B------:R-:W-:-:S04]  /*4080*/  IMAD.IADD R152, R213, 0x1, R152 ;  /* 0x00000001d5987824 */ /* 0x000fc800078e0298 */
[----:B------:R-:W-:-:S05]  /*4090*/  IMAD.HI R152, R152, 0x2aaaaaab, RZ ;  /* 0x2aaaaaab98987827 */ /* 0x000fca00078e02ff */
[----:B------:R-:W-:-:S04]  /*40a0*/  SHF.R.U32.HI R153, RZ, 0x1f, R152 ;  /* 0x0000001fff997819 */ /* 0x000fc80000011698 */
[----:B------:R-:W-:Y:S01]  /*40b0*/  LEA.HI.SX32 R208, R152, R153, 0x1c ;  /* 0x0000009998d07211 */ /* 0x000fe200078fe2ff */
[----:B------:R-:W-:Y:S01]  /*40c0*/  FADD.FTZ R153, R207, R164 ;  /* 0x000000a4cf997221 */ /* 0x000fe20000010000 */
[----:B------:R-:W-:Y:S02]  /*40d0*/  VIADD R207, R156, 0xfffffffe ;  /* 0xfffffffe9ccf7836 */ /* 0x000fe40000000000 */
[----:B------:R-:W-:Y:S01]  /*40e0*/  VIMNMX R208, RZ, R208, !PT ;  /* 0x000000d0ffd07248 */ /* 0x000fe20007fe0100 */
[----:B------:R-:W-:-:S03]  /*40f0*/  FADD.FTZ R12, R12, R153 ;  /* 0x000000990c0c7221 */ /* 0x000fc60000010000 */
[----:B------:R-:W-:Y:S01]  /*4100*/  ISETP.GE.AND P3, PT, R207, R208, PT ;  /* 0x000000d0cf00720c */ /* 0x000fe20003f66270 */
[----:B------:R-:W-:Y:S01]  /*4110*/  FADD.FTZ R165, R165, R12 ;  /* 0x0000000ca5a57221 */ /* 0x000fe20000010000 */
[----:B------:R-:W-:-:S03]  /*4120*/  FADD.FTZ R12, R196, R175 ;  /* 0x000000afc40c7221 */ /* 0x000fc60000010000 */
[----:B--2---:R-:W-:-:S08]  /*4130*/  FADD.FTZ R0, R210, R165 ;  /* 0x000000a5d2007221 */ /* 0x004fd00000010000 */
[----:B------:R-:W-:Y:S05]  /*4140*/  @!P3 BRA `(.L_x_4375) ;  /* 0x000000280094b947 */ /* 0x000fea0003800000 */
[----:B------:R-:W-:Y:S02]  /*4150*/  IMAD.MOV.U32 R210, RZ, RZ, R20 ;  /* 0x000000ffffd27224 */ /* 0x000fe400078e0014 */
[----:B------:R-:W-:-:S07]  /*4160*/  IMAD.MOV.U32 R209, RZ, RZ, R13 ;  /* 0x000000ffffd17224 */ /* 0x000fce00078e000d */
.L_x_4384:
[----:B------:R-:W-:-:S04]  /*4170*/  UIADD3 UR36, UR36, 0x1, URZ ;  /* 0x0000000124247890 */ /* 0x000fc8000fffe03f */
[----:B------:R-:W-:-:S04]  /*4180*/  UISETP.NE.AND UP0, UPT, UR36, 0x2, UPT ;  /* 0x000000022400788c */ /* 0x000fc8000bf05270 */
[----:B------:R-:W-:Y:S02]  /*4190*/  USEL UR4, URZ, 0x1, UP0 ;  /* 0x000000013f047887 */ /* 0x000fe40008000000 */
[----:B------:R-:W-:Y:S02]  /*41a0*/  USEL UR36, UR36, URZ, UP0 ;  /* 0x0000003f24247287 */ /* 0x000fe40008000000 */
[----:B------:R-:W-:Y:S01]  /*41b0*/  ULOP3.LUT UR37, UR37, UR4, URZ, 0x3c, !UPT ;  /* 0x0000000425257292 */ /* 0x000fe2000f8e3c3f */
[----:B0-----:R-:W-:Y:S11]  /*41c0*/  @!P0 BRA `(.L_x_4376) ;  /* 0x0000000000048947 */ /* 0x001ff60003800000 */
[----:B------:R-:W-:Y:S01]  /*41d0*/  BPT.TRAP 0x1 ;  /* 0x000000040000795c */ /* 0x000fe20000300000 */
.L_x_4376:
        /* <DEDUP_REMOVED lines=9> */
.L_x_4377:
[----:B-1----:R-:W-:Y:S05]  /*4270*/  @P3 BRA `(.L_x_4378) ;  /* 0x0000000000083947 */ /* 0x002fea0003800000 */
[----:B------:R-:W1:Y:S02]  /*4280*/  SYNCS.PHASECHK.TRANS64.TRYWAIT P3, [UR4+0x32430], R13 ;  /* 0x0324300dff0075a7 */ /* 0x000e640008060144 */
[----:B-1----:R-:W-:Y:S05]  /*4290*/  @!P3 BRA `(.L_x_4379) ;  /* 0x000000d4007cb947 */ /* 0x002fea0003800000 */
.L_x_4378:
[----:B------:R-:W-:Y:S01]  /*42a0*/  R2UR UR56, R22 ;  /* 0x00000000163872ca */ /* 0x000fe200000e0000 */
[----:B------:R-:W-:Y:S01]  /*42b0*/  UIMAD UR5, UR36, 0x300, UR39 ;  /* 0x00000300240578a4 */ /* 0x000fe2000f8e0227 */
[----:B------:R-:W-:Y:S01]  /*42c0*/  R2UR UR57, R23 ;  /* 0x00000000173972ca */ /* 0x000fe200000e0000 */
[----:B------:R-:W-:Y:S01]  /*42d0*/  WARPGROUP.ARRIVE ;  /* 0x00000000000079c5 */ /* 0x000fe20000000000 */
        /* <DEDUP_REMOVED lines=27> */
.L_x_4380:
[----:B------:R2:W3:Y:S01]  /*4490*/  SYNCS.PHASECHK.TRANS64.TRYWAIT P3, [UR4+0x32450], R13 ;  /* 0x0324500dff0075a7 */ /* 0x0004e20008060144 */
[----:B------:R-:W-:Y:S05]  /*44a0*/  @!P0 BRA `(.L_x_4381) ;  /* 0x0000000000048947 */ /* 0x000fea0003800000 */
[----:B------:R-:W-:Y:S01]  /*44b0*/  BPT.TRAP 0x1 ;  /* 0x000000040000795c */ /* 0x000fe20000300000 */
.L_x_4381:
[----:B---3--:R-:W-:Y:S05]  /*44c0*/  @P3 BRA `(.L_x_4382) ;  /* 0x0000000000083947 */ /* 0x008fea0003800000 */
[----:B------:R-:W3:Y:S02]  /*44d0*/  SYNCS.PHASECHK.TRANS64.TRYWAIT P3, [UR4+0x32450], R13 ;  /* 0x0324500dff0075a7 */ /* 0x000ee40008060144 */
[----:B---3--:R-:W-:Y:S05]  /*44e0*/  @!P3 BRA `(.L_x_4383) ;  /* 0x000000d40000b947 */ /* 0x008fea0003800000 */
.L_x_4382:
[----:B------:R-:W-:Y:S01]  /*44f0*/  R2UR UR56, R10 ;  /* 0x000000000a3872ca */ /* 0x000fe200000e0000 */
[----:B------:R-:W-:Y:S01]  /*4500*/  UIMAD UR5, UR36, 0xc00, UR7 ;  /* 0x00000c00240578a4 */ /* 0x000fe2000f8e0207 */
[----:B------:R-:W-:Y:S01]  /*4510*/  R2UR UR57, R11 ;  /* 0x000000000b3972ca */ /* 0x000fe200000e0000 */
[----:B------:R-:W-:Y:S01]  /*4520*/  WARPGROUP.ARRIVE ;  /* 0x00000000000079c5 */ /* 0x000fe20000000000 */
[----:B------:R-:W-:Y:S01]  /*4530*/  UMOV UR59, 0x40000040 ;  /* 0x40000040003b7882 */ /* 0x000fe20000000000 */
[----:B------:R-:W-:Y:S01]  /*4540*/  UIADD3 UR10, UR5, 0x300, URZ ;  /* 0x00000300050a7890 */ /* 0x000fe2000fffe03f */
[----:B-1----:R-:W1:Y:S01]  /*4550*/  @P1 LDC R20, c[0x0][0x44c] ;  /* 0x00011300ff141b82 */ /* 0x002e620000000800 */
[----:B------:R-:W-:Y:S01]  /*4560*/  UMOV UR11, 0x40000040 ;  /* 0x40000040000b7882 */ /* 0x000fe20000000000 */
[----:B------:R-:W-:Y:S01]  /*4570*/  UMOV UR58, UR5 ;  /* 0x00000005003a7c82 */ /* 0x000fe20008000000 */
[----:B------:R-:W-:Y:S01]  /*4580*/  UIADD3 UR14, UR5, 0x302, URZ ;  /* 0x00000302050e7890 */ /* 0x000fe2000fffe03f */
[----:B------:R-:W-:Y:S01]  /*4590*/  VIADD R21, R202, UR38 ;  /* 0x00000026ca157c36 */ /* 0x000fe20008000000 */
[----:B------:R-:W-:Y:S01]  /*45a0*/  UMOV UR15, 0x40000040 ;  /* 0x40000040000f7882 */ /* 0x000fe20000000000 */
[----:B------:R-:W-:Y:S01]  /*45b0*/  UIADD3 UR18, UR5, 0x304, URZ ;  /* 0x0000030405127890 */ /* 0x000fe2000fffe03f */
[----:B------:R-:W3:Y:S01]  /*45c0*/  S2R R217, SR_TID.X ;  /* 0x0000000000d97919 */ /* 0x000ee20000002100 */
[----:B------:R-:W-:Y:S01]  /*45d0*/  UMOV UR19, 0x40000040 ;  /* 0x4000004000137882 */ /* 0x000fe20000000000 */
[----:B------:R-:W-:Y:S01]  /*45e0*/  HGMMA.64x96x16.F32 R152, gdesc[UR56], R152, gsb0 ;  /* 0x01600000389879f0 */ /* 0x000fe20008000898 */
[----:B------:R-:W-:Y:S01]  /*45f0*/  R2UR UR56, R8 ;  /* 0x00000000083872ca */ /* 0x000fe200000e0000 */
[----:B------:R-:W-:Y:S01]  /*4600*/  UIADD3 UR58, UR5, 0x2, URZ ;  /* 0x00000002053a7890 */ /* 0x000fe2000fffe03f */
[----:B------:R-:W-:Y:S01]  /*4610*/  R2UR UR57, R9 ;  /* 0x00000000093972ca */ /* 0x000fe200000e0000 */
[----:B------:R-:W-:Y:S01]  /*4620*/  UMOV UR59, 0x40000040 ;  /* 0x40000040003b7882 */ /* 0x000fe20000000000 */
[----:B------:R-:W-:Y:S01]  /*4630*/  UIADD3 UR22, UR5, 0x306, URZ ;  /* 0x0000030605167890 */ /* 0x000fe2000fffe03f */
[----:B0-2---:R-:W0:Y:S01]  /*4640*/  @P1 LDC R13, c[0x0][0x450] ;  /* 0x00011400ff0d1b82 */ /* 0x005e220000000800 */
[----:B------:R-:W-:Y:S01]  /*4650*/  UMOV UR23, 0x40000040 ;  /* 0x4000004000177882 */ /* 0x000fe20000000000 */
[----:B------:R-:W-:Y:S01]  /*4660*/  UIADD3 UR26, UR5, 0x600, URZ ;  /* 0x00000600051a7890 */ /* 0x000fe2000fffe03f */
[----:B------:R-:W-:Y:S01]  /*4670*/  UMOV UR27, 0x40000040 ;  /* 0x40000040001b7882 */ /* 0x000fe20000000000 */
[----:B------:R-:W-:Y:S01]  /*4680*/  UIADD3 UR30, UR5, 0x602, URZ ;  /* 0x00000602051e7890 */ /* 0x000fe2000fffe03f */
[----:B------:R-:W-:Y:S01]  /*4690*/  UMOV UR31, 0x40000040 ;  /* 0x40000040001f7882 */ /* 0x000fe20000000000 */
[----:B------:R-:W-:Y:S01]  /*46a0*/  UIADD3 UR34, UR5, 0x604, URZ ;  /* 0x0000060405227890 */ /* 0x000fe2000fffe03f */
[----:B-1----:R-:W-:Y:S01]  /*46b0*/  @P1 IMAD.HI.U32 R20, R21, R20, RZ ;  /* 0x0000001415141227 */ /* 0x002fe200078e00ff */
[----:B------:R-:W-:Y:S01]  /*46c0*/  UMOV UR35, 0x40000040 ;  /* 0x4000004000237882 */ /* 0x000fe20000000000 */
[----:B------:R-:W-:Y:S01]  /*46d0*/  UIADD3 UR42, UR5, 0x606, URZ ;  /* 0x00000606052a7890 */ /* 0x000fe2000fffe03f */
[----:B------:R-:W1:Y:S01]  /*46e0*/  LDC R211, c[0x0][0x2f0] ;  /* 0x0000bc00ffd37b82 */ /* 0x000e620000000800 */
[----:B------:R-:W-:Y:S01]  /*46f0*/  UMOV UR43, 0x40000040 ;  /* 0x40000040002b7882 */ /* 0x000fe20000000000 */
[----:B------:R-:W-:Y:S01]  /*4700*/  UIADD3 UR46, UR5, 0x900, URZ ;  /* 0x00000900052e7890 */ /* 0x000fe2000fffe03f */
[----:B------:R-:W-:Y:S01]  /*4710*/  UMOV UR47, 0x40000040 ;  /* 0x40000040002f7882 */ /* 0x000fe20000000000 */
[----:B------:R-:W-:Y:S01]  /*4720*/  UIADD3 UR50, UR5, 0x902, URZ ;  /* 0x0000090205327890 */ /* 0x000fe2000fffe03f */
[----:B------:R-:W-:Y:S01]  /*4730*/  UMOV UR51, 0x40000040 ;  /* 0x4000004000337882 */ /* 0x000fe20000000000 */
[----:B------:R-:W-:Y:S01]  /*4740*/  UIADD3 UR54, UR5, 0x904, URZ ;  /* 0x0000090405367890 */ /* 0x000fe2000fffe03f */
[----:B------:R-:W-:Y:S01]  /*4750*/  UMOV UR55, 0x40000040 ;  /* 0x4000004000377882 */ /* 0x000fe20000000000 */
[----:B0-----:R-:W-:Y:S01]  /*4760*/  @P1 SHF.R.U32.HI R21, RZ, R13, R20 ;  /* 0x0000000dff151219 */ /* 0x001fe20000011614 */
[----:B------:R-:W-:Y:S01]  /*4770*/  IMAD.MOV.U32 R20, RZ, RZ, -0x60 ;  /* 0xffffffa0ff147424 */ /* 0x000fe200078e00ff */
[----:B---3--:R-:W-:-:S03]  /*4780*/  SHF.R.U32.HI R217, RZ, 0x7, R217 ;  /* 0x00000007ffd97819 */ /* 0x008fc600000116d9 */
[----:B------:R-:W0:Y:S01]  /*4790*/  SHFL.IDX PT, R212, R21, RZ, 0x1c1f ;  /* 0x001c1fff15d47589 */ /* 0x000e2200000e0000 */
[----:B------:R-:W-:Y:S02]  /*47a0*/  IMAD R20, R207, R20, 0x1 ;  /* 0x00000001cf147424 */ /* 0x000fe400078e0214 */
[----:B------:R-:W-:Y:S01]  /*47b0*/  VIADD R233, R217, 0x8 ;  /* 0x00000008d9e97836 */ /* 0x000fe20000000000 */
[----:B------:R-:W2:Y:S01]  /*47c0*/  SHFL.IDX PT, R214, R21, 0x1, 0x1c1f ;  /* 0x003c1f0015d67f89 */ /* 0x000ea200000e0000 */
[----:B------:R-:W-:Y:S01]  /*47d0*/  IMAD R20, R203, -0x2, R20 ;  /* 0xfffffffecb147824 */ /* 0x000fe200078e0214 */
[----:B------:R-:W-:Y:S02]  /*47e0*/  WARPGROUP.DEPBAR.LE gsb0, 0x0 ;  /* 0x00008000000079c5 */ /* 0x000fe40000010000 */
        /* <DEDUP_REMOVED lines=24> */
[----:B------:R-:W-:-:S13]  /*4970*/  R2UR UR11, R201 ;  /* 0x00000000c90b72ca */ /* 0x000fda00000e0000 */
[----:B-1----:R-:W-:Y:S01]  /*4980*/  IMAD R13, R211, UR11, R20 ;  /* 0x0000000bd30d7c24 */ /* 0x002fe2000f8e0214 */
[----:B------:R-:W-:-:S04]  /*4990*/  UMOV UR11, 0x40000040 ;  /* 0x40000040000b7882 */ /* 0x000fc80000000000 */
[--C-:B0-----:R-:W-:Y:S02]  /*49a0*/  IADD3 R20, R212, -UR5, R13.reuse ;  /* 0x80000005d4147c10 */ /* 0x101fe4000fffe00d */
[----:B--2---:R-:W-:Y:S01]  /*49b0*/  IADD3 R13, R214, -UR5, R13 ;  /* 0x80000005d60d7c10 */ /* 0x004fe2000fffe00d */
[----:B------:R-:W-:Y:S01]  /*49c0*/  ULDC UR5, c[0x0][0xa80] ;  /* 0x0002a00000057ab9 */ /* 0x000fe20000000800 */
[C---:B------:R-:W-:Y:S02]  /*49d0*/  ISETP.GT.AND P6, PT, R20.reuse, RZ, PT ;  /* 0x000000ff1400720c */ /* 0x040fe40003fc4270 */
[C---:B------:R-:W-:Y:S02]  /*49e0*/  ISETP.GT.AND P5, PT, R20.reuse, 0x1, PT ;  /* 0x000000011400780c */ /* 0x040fe40003fa4270 */
[C---:B------:R-:W-:Y:S02]  /*49f0*/  ISETP.GT.AND P3, PT, R20.reuse, 0x8, PT ;  /* 0x000000081400780c */ /* 0x040fe40003f64270 */
[----:B------:R-:W-:Y:S01]  /*4a00*/  ISETP.GT.AND P4, PT, R20, 0x9, PT ;  /* 0x000000091400780c */ /* 0x000fe20003f84270 */
        /* <DEDUP_REMOVED lines=59> */
[----:B------:R-:W-:Y:S02]  /*4dc0*/  ISETP.GT.AND P6, PT, R20, 0x40, PT ;  /* 0x000000401400780c */ /* 0x000fe40003fc4270 */
[----:B------:R-:W-:Y:S02]  /*4dd0*/  FMNMX.FTZ R212, R152, R209, !PT ;  /* 0x000000d198d47209 */ /* 0x000fe40007810000 */
[----:B------:R-:W-:-:S02]  /*4de0*/  FSEL R177, R177, -INF , P5 ;  /* 0xff800000b1b17808 */ /* 0x000fc40002800000 */
[----:B------:R-:W-:Y:S02]  /*4df0*/  FSEL R180, R180, -INF , P3 ;  /* 0xff800000b4b47808 */ /* 0x000fe40001800000 */
[----:B------:R-:W-:Y:S02]  /*4e00*/  FSEL R181, R181, -INF , P4 ;  /* 0xff800000b5b57808 */ /* 0x000fe40002000000 */
[C---:B------:R-:W-:Y:S02]  /*4e10*/  ISETP.GT.AND P5, PT, R20.reuse, 0x41, PT ;  /* 0x000000411400780c */ /* 0x040fe40003fa4270 */
[C---:B------:R-:W-:Y:S02]  /*4e20*/  ISETP.GT.AND P3, PT, R20.reuse, 0x48, PT ;  /* 0x000000481400780c */ /* 0x040fe40003f64270 */
[----:B------:R-:W-:Y:S02]  /*4e30*/  ISETP.GT.AND P4, PT, R20, 0x49, PT ;  /* 0x000000491400780c */ /* 0x000fe40003f84270 */
[----:B------:R-:W-:-:S02]  /*4e40*/  FSEL R184, R184, -INF , P6 ;  /* 0xff800000b8b87808 */ /* 0x000fc40003000000 */
[----:B------:R-:W-:Y:S02]  /*4e50*/  ISETP.GT.AND P6, PT, R20, 0x50, PT ;  /* 0x000000501400780c */ /* 0x000fe40003fc4270 */
[----:B------:R-:W-:Y:S02]  /*4e60*/  FMNMX.FTZ R21, R153, R212, !PT ;  /* 0x000000d499157209 */ /* 0x000fe40007810000 */
[----:B------:R-:W-:Y:S02]  /*4e70*/  FSEL R185, R185, -INF , P5 ;  /* 0xff800000b9b97808 */ /* 0x000fe40002800000 */
[----:B------:R-:W-:Y:S02]  /*4e80*/  FSEL R188, R188, -INF , P3 ;  /* 0xff800000bcbc7808 */ /* 0x000fe40001800000 */
[----:B------:R-:W-:Y:S02]  /*4e90*/  FSEL R189, R189, -INF , P4 ;  /* 0xff800000bdbd7808 */ /* 0x000fe40002000000 */
[----:B------:R-:W-:-:S02]  /*4ea0*/  ISETP.GT.AND P5, PT, R20, 0x51, PT ;  /* 0x000000511400780c */ /* 0x000fc40003fa4270 */
[C---:B------:R-:W-:Y:S02]  /*4eb0*/  ISETP.GT.AND P3, PT, R20.reuse, 0x58, PT ;  /* 0x000000581400780c */ /* 0x040fe40003f64270 */
[----:B------:R-:W-:Y:S02]  /*4ec0*/  ISETP.GT.AND P4, PT, R20, 0x59, PT ;  /* 0x000000591400780c */ /* 0x000fe40003f84270 */
[----:B------:R-:W-:Y:S02]  /*4ed0*/  FSEL R192, R192, -INF , P6 ;  /* 0xff800000c0c07808 */ /* 0x000fe40003000000 */
[----:B------:R-:W-:Y:S02]  /*4ee0*/  FMNMX.FTZ R20, R156, R21, !PT ;  /* 0x000000159c147209 */ /* 0x000fe40007810000 */
[----:B------:R-:W-:Y:S02]  /*4ef0*/  ISETP.GT.AND P6, PT, R13, RZ, PT ;  /* 0x000000ff0d00720c */ /* 0x000fe40003fc4270 */
[----:B------:R-:W-:-:S02]  /*4f00*/  FSEL R193, R193, -INF , P5 ;  /* 0xff800000c1c17808 */ /* 0x000fc40002800000 */
[----:B------:R-:W-:Y:S02]  /*4f10*/  FMNMX.FTZ R21, R157, R20, !PT ;  /* 0x000000149d157209 */ /* 0x000fe40007810000 */
[C---:B------:R-:W-:Y:S02]  /*4f20*/  ISETP.GT.AND P5, PT, R13.reuse, 0x1, PT ;  /* 0x000000010d00780c */ /* 0x040fe40003fa4270 */
[----:B------:R-:W-:Y:S02]  /*4f30*/  FSEL R154, R154, -INF , P6 ;  /* 0xff8000009a9a7808 */ /* 0x000fe40003000000 */
[----:B------:R-:W-:Y:S02]  /*4f40*/  FSEL R196, R196, -INF , P3 ;  /* 0xff800000c4c47808 */ /* 0x000fe40001800000 */
        /* <DEDUP_REMOVED lines=76> */
[----:B------:R-:W-:Y:S02]  /*5410*/  ISETP.GT.AND P4, PT, R13, 0x51, PT ;  /* 0x000000510d00780c */ /* 0x000fe40003f84270 */
        /* <DEDUP_REMOVED lines=30> */
[----:B------:R0:W-:Y:S01]  /*5600*/  MUFU.EX2 R158, R152 ;  /* 0x00000098009e7308 */ /* 0x0001e20000000800 */
[--C-:B------:R-:W-:Y:S01]  /*5610*/  FFMA.FTZ R157, R157, UR5, -R199.reuse ;  /* 0x000000059d9d7c23 */ /* 0x100fe200080108c7 */
[--C-:B------:R-:W-:Y:S01]  /*5620*/  FFMA.FTZ R160, R160, UR5, -R199.reuse ;  /* 0x00000005a0a07c23 */ /* 0x100fe200080108c7 */
[----:B------:R-:W-:Y:S01]  /*5630*/  FFMA.FTZ R161, R161, UR5, -R199 ;  /* 0x00000005a1a17c23 */ /* 0x000fe200080108c7 */
[--C-:B------:R-:W-:Y:S01]  /*5640*/  FFMA.FTZ R215, R21, UR5, -R216.reuse ;  /* 0x0000000515d77c23 */ /* 0x100fe200080108d8 */
[----:B------:R-:W-:Y:S01]  /*5650*/  FSEL R21, R20, RZ, P4 ;  /* 0x000000ff14157208 */ /* 0x000fe20002000000 */
[--C-:B------:R-:W-:Y:S01]  /*5660*/  FFMA.FTZ R213, R154, UR5, -R216.reuse ;  /* 0x000000059ad57c23 */ /* 0x100fe200080108d8 */
[----:B------:R-:W-:Y:S01]  /*5670*/  FFMA.FTZ R154, R211, UR5, -R216 ;  /* 0x00000005d39a7c23 */ /* 0x000fe200080108d8 */
[----:B------:R-:W-:Y:S01]  /*5680*/  IMAD.U32 R211, RZ, RZ, UR4 ;  /* 0x00000004ffd37e24 */ /* 0x000fe2000f8e00ff */
[----:B0-----:R-:W-:Y:S01]  /*5690*/  FSEL R152, R13, RZ, P3 ;  /* 0x000000ff0d987208 */ /* 0x001fe20001800000 */
[----:B------:R-:W-:Y:S01]  /*56a0*/  FADD.FTZ R153, -R21, R210 ;  /* 0x000000d215997221 */ /* 0x000fe20000010100 */
[----:B------:R-:W-:Y:S01]  /*56b0*/  IADD3 R21, -R217, 0xb, RZ ;  /* 0x0000000bd9157810 */ /* 0x000fe20007ffe1ff */
[----:B------:R-:W-:Y:S01]  /*56c0*/  FFMA.FTZ R214, R155, UR5, -R216 ;  /* 0x000000059bd67c23 */ /* 0x000fe200080108d8 */
[----:B------:R-:W-:Y:S01]  /*56d0*/  MUFU.EX2 R159, R159 ;  /* 0x0000009f009f7308 */ /* 0x000fe20000000800 */
[----:B------:R-:W-:Y:S01]  /*56e0*/  FADD.FTZ R152, -R152, R209 ;  /* 0x000000d198987221 */ /* 0x000fe20000010100 */
[----:B------:R-:W-:Y:S01]  /*56f0*/  FMUL.FTZ R217, R153, UR5 ;  /* 0x0000000599d97c20 */ /* 0x000fe20008410000 */
[----:B------:R-:W-:Y:S01]  /*5700*/  UIMAD UR4, UR36, 0xc00, UR6 ;  /* 0x00000c00240478a4 */ /* 0x000fe2000f8e0206 */
[----:B------:R-:W-:Y:S01]  /*5710*/  FFMA.FTZ R164, R164, UR5, -R199 ;  /* 0x00000005a4a47c23 */ /* 0x000fe200080108c7 */
[----:B------:R-:W-:Y:S01]  /*5720*/  FMUL.FTZ R210, R152, UR5 ;  /* 0x0000000598d27c20 */ /* 0x000fe20008410000 */
[----:B------:R-:W-:-:S02]  /*5730*/  @!P2 VIADD R152, R211, 0x32440 ;  /* 0x00032440d398a836 */ /* 0x000fc40000000000 */
[--C-:B------:R-:W-:Y:S01]  /*5740*/  FFMA.FTZ R165, R165, UR5, -R199.reuse ;  /* 0x00000005a5a57c23 */ /* 0x100fe200080108c7 */
[----:B------:R-:W0:Y:S01]  /*5750*/  MUFU.EX2 R217, R217 ;  /* 0x000000d900d97308 */ /* 0x000e220000000800 */
[----:B------:R-:W-:Y:S01]  /*5760*/  FFMA.FTZ R162, R162, UR5, -R216 ;  /* 0x00000005a2a27c23 */ /* 0x000fe200080108d8 */
[----:B------:R-:W-:Y:S01]  /*5770*/  UMOV UR10, UR4 ;  /* 0x00000004000a7c82 */ /* 0x000fe20008000000 */
[----:B------:R-:W-:Y:S01]  /*5780*/  @!P2 PRMT R152, RZ, 0x654, R152 ;  /* 0x00000654ff98a816 */ /* 0x000fe20000000098 */
[----:B------:R1:W-:Y:S06]  /*5790*/  BAR.ARV R21, 0x100 ;  /* 0x000400150000751d */ /* 0x0003ec0000002000 */
[----:B------:R2:W-:Y:S01]  /*57a0*/  @!P2 SYNCS.ARRIVE.TRANS64.RED.A1T0 RZ, [R152+URZ], RZ ;  /* 0x000000ff98ffa9a7 */ /* 0x0005e2000810043f */
[----:B------:R-:W3:Y:S01]  /*57b0*/  MUFU.EX2 R210, R210 ;  /* 0x000000d200d27308 */ /* 0x000ee20000000800 */
[--C-:B------:R-:W-:Y:S01]  /*57c0*/  FFMA.FTZ R163, R163, UR5, -R216.reuse ;  /* 0x00000005a3a37c23 */ /* 0x100fe200080108d8 */
[--C-:B------:R-:W-:Y:S01]  /*57d0*/  FFMA.FTZ R166, R166, UR5, -R216.reuse ;  /* 0x00000005a6a67c23 */ /* 0x100fe200080108d8 */
[--C-:B------:R-:W-:Y:S01]  /*57e0*/  FFMA.FTZ R167, R167, UR5, -R216.reuse ;  /* 0x00000005a7a77c23 */ /* 0x100fe200080108d8 */
[--C-:B------:R-:W-:Y:S01]  /*57f0*/  FFMA.FTZ R168, R168, UR5, -R199.reuse ;  /* 0x00000005a8a87c23 */ /* 0x100fe200080108c7 */
[--C-:B------:R-:W-:Y:S01]  /*5800*/  FFMA.FTZ R169, R169, UR5, -R199.reuse ;  /* 0x00000005a9a97c23 */ /* 0x100fe200080108c7 */
[-C--:B0-----:R-:W-:Y:S01]  /*5810*/  FMUL.FTZ R26, R26, R217.reuse ;  /* 0x000000d91a1a7220 */ /* 0x081fe20000410000 */
        /* <DEDUP_REMOVED lines=10> */
[-C--:B---3--:R-:W-:Y:S01]  /*58c0*/  FMUL.FTZ R24, R24, R210.reuse ;  /* 0x000000d218187220 */ /* 0x088fe20000410000 */
        /* <DEDUP_REMOVED lines=122> */
[----:B--2---:R-:W-:Y:S01]  /*6070*/  F2FP.F16.F32.PACK_AB R152, R159, R158 ;  /* 0x0000009e9f98723e */ /* 0x004fe200000000ff */
[----:B------:R-:W-:Y:S01]  /*6080*/  MUFU.EX2 R160, R160 ;  /* 0x000000a000a07308 */ /* 0x000fe20000000800 */
[----:B0-----:R-:W-:Y:S01]  /*6090*/  F2FP.F16.F32.PACK_AB R154, R157, R156 ;  /* 0x0000009c9d9a723e */ /* 0x001fe200000000ff */
[--C-:B------:R-:W-:Y:S01]  /*60a0*/  FFMA.FTZ R172, R172, UR5, -R199.reuse ;  /* 0x00000005acac7c23 */ /* 0x100fe200080108c7 */
[----:B---3--:R-:W-:Y:S01]  /*60b0*/  F2FP.F16.F32.PACK_AB R153, R214, R213 ;  /* 0x000000d5d699723e */ /* 0x008fe200000000ff */
[--C-:B------:R-:W-:Y:S01]  /*60c0*/  FFMA.FTZ R173, R173, UR5, -R199.reuse ;  /* 0x00000005adad7c23 */ /* 0x100fe200080108c7 */
[----:B----4-:R-:W-:Y:S01]  /*60d0*/  F2FP.F16.F32.PACK_AB R155, R209, R215 ;  /* 0x000000d7d19b723e */ /* 0x010fe200000000ff */
[----:B------:R1:W-:Y:S01]  /*60e0*/  BAR.SYNC.DEFER_BLOCKING R233, 0x100 ;  /* 0x000400e90000751d */ /* 0x0003e20000010000 */
[--C-:B------:R-:W-:Y:S01]  /*60f0*/  FFMA.FTZ R170, R170, UR5, -R216.reuse ;  /* 0x00000005aaaa7c23 */ /* 0x100fe200080108d8 */
[--C-:B------:R-:W-:Y:S01]  /*6100*/  FFMA.FTZ R171, R171, UR5, -R216.reuse ;  /* 0x00000005abab7c23 */ /* 0x100fe200080108d8 */
[--C-:B------:R-:W-:Y:S01]  /*6110*/  FFMA.FTZ R174, R174, UR5, -R216.reuse ;  /* 0x00000005aeae7c23 */ /* 0x100fe200080108d8 */
[--C-:B------:R-:W-:Y:S01]  /*6120*/  FFMA.FTZ R175, R175, UR5, -R216.reuse ;  /* 0x00000005afaf7c23 */ /* 0x100fe200080108d8 */
[--C-:B------:R-:W-:Y:S01]  /*6130*/  FFMA.FTZ R176, R176, UR5, -R199.reuse ;  /* 0x00000005b0b07c23 */ /* 0x100fe200080108c7 */
[----:B------:R-:W0:Y:S01]  /*6140*/  MUFU.EX2 R161, R161 ;  /* 0x000000a100a17308 */ /* 0x000e220000000800 */
[--C-:B------:R-:W-:Y:S01]  /*6150*/  FFMA.FTZ R177, R177, UR5, -R199.reuse ;  /* 0x00000005b1b17c23 */ /* 0x100fe200080108c7 */
        /* <DEDUP_REMOVED lines=16> */
[----:B------:R-:W-:Y:S01]  /*6260*/  WARPGROUP.ARRIVE ;  /* 0x00000000000079c5 */ /* 0x000fe20000000000 */
[--C-:B------:R-:W-:Y:S01]  /*6270*/  FFMA.FTZ R192, R192, UR5, -R199.reuse ;  /* 0x00000005c0c07c23 */ /* 0x100fe200080108c7 */
[--C-:B------:R-:W-:Y:S01]  /*6280*/  FFMA.FTZ R193, R193, UR5, -R199.reuse ;  /* 0x00000005c1c17c23 */ /* 0x100fe200080108c7 */
[--C-:B------:R-:W-:Y:S01]  /*6290*/  FFMA.FTZ R196, R196, UR5, -R199.reuse ;  /* 0x00000005c4c47c23 */ /* 0x100fe200080108c7 */
[----:B------:R-:W-:Y:S01]  /*62a0*/  FFMA.FTZ R197, R197, UR5, -R199 ;  /* 0x00000005c5c57c23 */ /* 0x000fe200080108c7 */
[--C-:B------:R-:W-:Y:S01]  /*62b0*/  FFMA.FTZ R194, R194, UR5, -R216.reuse ;  /* 0x00000005c2c27c23 */ /* 0x100fe200080108d8 */
[----:B------:R-:W-:Y:S01]  /*62c0*/  HGMMA.64x256x16.F32 R24, R152, gdesc[UR8].tnspB, R24, gsb0 ;  /* 0x43e0000898187df0 */ /* 0x000fe20008000818 */
[----:B------:R-:W-:Y:S01]  /*62d0*/  MUFU.EX2 R162, R162 ;  /* 0x000000a200a27308 */ /* 0x000fe20000000800 */
[----:B------:R-:W-:Y:S01]  /*62e0*/  UIADD3 UR10, UR4, 0x80, URZ ;  /* 0x00000080040a7890 */ /* 0x000fe2000fffe03f */
[--C-:B------:R-:W-:Y:S01]  /*62f0*/  FFMA.FTZ R195, R195, UR5, -R216.reuse ;  /* 0x00000005c3c37c23 */ /* 0x100fe200080108d8 */
[----:B------:R-:W-:Y:S01]  /*6300*/  UMOV UR11, 0x40000040 ;  /* 0x40000040000b7882 */ /* 0x000fe20000000000 */
[--C-:B------:R-:W-:Y:S01]  /*6310*/  FFMA.FTZ R198, R198, UR5, -R216.reuse ;  /* 0x00000005c6c67c23 */ /* 0x100fe200080108d8 */
[----:B------:R-:W-:Y:S01]  /*6320*/  FFMA.FTZ R199, R212, UR5, -R216 ;  /* 0x00000005d4c77c23 */ /* 0x000fe200080108d8 */
[----:B------:R-:W-:Y:S01]  /*6330*/  FFMA.FTZ R0, R210, R0, R158 ;  /* 0x00000000d2007223 */ /* 0x000fe2000001009e */
[----:B------:R-:W-:Y:S01]  /*6340*/  FFMA.FTZ R213, R217, R12, R213 ;  /* 0x0000000cd9d57223 */ /* 0x000fe200000100d5 */
[----:B------:R-:W2:Y:S01]  /*6350*/  MUFU.EX2 R163, R163 ;  /* 0x000000a300a37308 */ /* 0x000ea20000000800 */
[----:B------:R-:W-:Y:S01]  /*6360*/  ISETP.GT.AND P3, PT, R207, R208, PT ;  /* 0x000000d0cf00720c */ /* 0x000fe20003f64270 */
[----:B------:R-:W-:Y:S01]  /*6370*/  FADD.FTZ R159, R159, R0 ;  /* 0x000000009f9f7221 */ /* 0x000fe20000010000 */
[----:B------:R-:W-:Y:S01]  /*6380*/  FADD.FTZ R214, R214, R213 ;  /* 0x000000d5d6d67221 */ /* 0x000fe20000010000 */
[----:B------:R-:W-:-:S02]  /*6390*/  @!P2 VIADD R211, R211, 0x32460 ;  /* 0x00032460d3d3a836 */ /* 0x000fc40000000000 */
[----:B------:R-:W-:Y:S01]  /*63a0*/  FADD.FTZ R156, R156, R159 ;  /* 0x0000009f9c9c7221 */ /* 0x000fe20000010000 */
[----:B------:R-:W-:Y:S01]  /*63b0*/  FADD.FTZ R214, R215, R214 ;  /* 0x000000d6d7d67221 */ /* 0x000fe20000010000 */
[----:B------:R-:W-:Y:S01]  /*63c0*/  MUFU.EX2 R166, R166 ;  /* 0x000000a600a67308 */ /* 0x000fe20000000800 */
[----:B------:R-:W-:Y:S01]  /*63d0*/  @!P2 PRMT R211, RZ, 0x654, R211 ;  /* 0x00000654ffd3a816 */ /* 0x000fe200000000d3 */
[----:B------:R-:W-:Y:S01]  /*63e0*/  FADD.FTZ R157, R157, R156 ;  /* 0x0000009c9d9d7221 */ /* 0x000fe20000010000 */
[----:B------:R-:W-:Y:S01]  /*63f0*/  FADD.FTZ R209, R209, R214 ;  /* 0x000000d6d1d17221 */ /* 0x000fe20000010000 */
[----:B------:R-:W-:Y:S02]  /*6400*/  VIADD R207, R207, 0xffffffff ;  /* 0xffffffffcfcf7836 */ /* 0x000fe40000000000 */
[----:B------:R-:W-:Y:S02]  /*6410*/  IMAD.MOV.U32 R210, RZ, RZ, R20 ;  /* 0x000000ffffd27224 */ /* 0x000fe400078e0014 */
        /* <DEDUP_REMOVED lines=30> */
[----:B------:R-:W1:Y:S01]  /*6600*/  MUFU.EX2 R195, R195 ;  /* 0x000000c300c37308 */ /* 0x000e620000000800 */
[----:B------:R-:W-:-:S02]  /*6610*/  WARPGROUP.DEPBAR.LE gsb0, 0x0 ;  /* 0x00008000000079c5 */ /* 0x000fc40000010000 */
[----:B0-----:R-:W-:-:S05]  /*6620*/  F2FP.F16.F32.PACK_AB R152, R161, R160 ;  /* 0x000000a0a198723e */ /* 0x001fca00000000ff */
[----:B------:R-:W-:Y:S01]  /*6630*/  MUFU.EX2 R198, R198 ;  /* 0x000000c600c67308 */ /* 0x000fe20000000800 */
[----:B--2---:R-:W-:Y:S01]  /*6640*/  F2FP.F16.F32.PACK_AB R153, R163, R162 ;  /* 0x000000a2a399723e */ /* 0x004fe200000000ff */
[----:B------:R-:W-:Y:S01]  /*6650*/  FADD.FTZ R160, R160, R157 ;  /* 0x0000009da0a07221 */ /* 0x000fe20000010000 */
[----:B------:R-:W-:Y:S01]  /*6660*/  F2FP.F16.F32.PACK_AB R154, R165, R164 ;  /* 0x000000a4a59a723e */ /* 0x000fe200000000ff */
[----:B------:R-:W-:Y:S01]  /*6670*/  FADD.FTZ R162, R162, R209 ;  /* 0x000000d1a2a27221 */ /* 0x000fe20000010000 */
[----:B---3--:R-:W-:Y:S01]  /*6680*/  F2FP.F16.F32.PACK_AB R155, R167, R166 ;  /* 0x000000a6a79b723e */ /* 0x008fe200000000ff */
[----:B------:R-:W-:Y:S01]  /*6690*/  FADD.FTZ R161, R161, R160 ;  /* 0x000000a0a1a17221 */ /* 0x000fe20000010000 */
[----:B------:R-:W-:Y:S01]  /*66a0*/  IMAD.MOV.U32 R209, RZ, RZ, R13 ;  /* 0x000000ffffd17224 */ /* 0x000fe200078e000d */
[----:B------:R-:W0:Y:S01]  /*66b0*/  MUFU.EX2 R199, R199 ;  /* 0x000000c700c77308 */ /* 0x000e220000000800 */
[----:B------:R-:W-:Y:S01]  /*66c0*/  WARPGROUP.ARRIVE ;  /* 0x00000000000079c5 */ /* 0x000fe20000000000 */
[----:B------:R-:W-:Y:S01]  /*66d0*/  FADD.FTZ R163, R163, R162 ;  /* 0x000000a2a3a37221 */ /* 0x000fe20000010000 */
[----:B------:R-:W-:-:S03]  /*66e0*/  FADD.FTZ R164, R164, R161 ;  /* 0x000000a1a4a47221 */ /* 0x000fc60000010000 */
[----:B------:R-:W-:Y:S01]  /*66f0*/  FADD.FTZ R166, R166, R163 ;  /* 0x000000a3a6a67221 */ /* 0x000fe20000010000 */
[----:B------:R-:W-:Y:S01]  /*6700*/  HGMMA.64x256x16.F32 R24, R152, gdesc[UR8].tnspB, R24, gsb0 ;  /* 0x43e0000898187df0 */ /* 0x000fe20008000818 */
[----:B------:R-:W-:Y:S01]  /*6710*/  UIADD3 UR10, UR4, 0x100, URZ ;  /* 0x00000100040a7890 */ /* 0x000fe2000fffe03f */
[----:B------:R-:W-:Y:S01]  /*6720*/  FADD.FTZ R165, R165, R164 ;  /* 0x000000a4a5a57221 */ /* 0x000fe20000010000 */
[----:B------:R-:W-:Y:S01]  /*6730*/  UMOV UR11, 0x40000040 ;  /* 0x40000040000b7882 */ /* 0x000fe20000000000 */
[----:B------:R-:W-:Y:S01]  /*6740*/  FADD.FTZ R167, R167, R166 ;  /* 0x000000a6a7a77221 */ /* 0x000fe20000010000 */
        /* <DEDUP_REMOVED lines=13> */
[----:B------:R-:W-:-:S06]  /*6820*/  FADD.FTZ R175, R175, R174 ;  /* 0x000000aeafaf7221 */ /* 0x000fcc0000010000 */
        /* <DEDUP_REMOVED lines=44> */
[----:B0-----:R-:W-:Y:S01]  /*6af0*/  F2FP.F16.F32.PACK_AB R155, R199, R198 ;  /* 0x000000c6c79b723e */ /* 0x001fe200000000ff */
        /* <DEDUP_REMOVED lines=10> */
.L_x_4375:
[----:B------:R-:W-:-:S13]  /*6ba0*/  ISETP.GE.AND P1, PT, R207, RZ, PT ;  /* 0x000000ffcf00720c */ /* 0x000fda0003f26270 */
[----:B------:R-:W-:Y:S05]  /*6bb0*/  @!P1 BRA `(.L_x_4385) ;  /* 0x0000002000bc9947 */ /* 0x000fea0003800000 */
[----:B------:R-:W-:Y:S02]  /*6bc0*/  IMAD.MOV.U32 R213, RZ, RZ, R20 ;  /* 0x000000ffffd57224 */ /* 0x000fe400078e0014 */
[----:B------:R-:W-:-:S07]  /*6bd0*/  IMAD.MOV.U32 R201, RZ, RZ, R13 ;  /* 0x000000ffffc97224 */ /* 0x000fce00078e000d */
.L_x_4394:
[----:B------:R-:W-:-:S04]  /*6be0*/  UIADD3 UR36, UR36, 0x1, URZ ;  /* 0x0000000124247890 */ /* 0x000fc8000fffe03f */
[----:B------:R-:W-:-:S04]  /*6bf0*/  UISETP.NE.AND UP0, UPT, UR36, 0x2, UPT ;  /* 0x000000022400788c */ /* 0x000fc8000bf05270 */
[----:B------:R-:W-:Y:S02]  /*6c00*/  USEL UR4, URZ, 0x1, UP0 ;  /* 0x000000013f047887 */ /* 0x000fe40008000000 */
[----:B------:R-:W-:Y:S02]  /*6c10*/  USEL UR36, UR36, URZ, UP0 ;  /* 0x0000003f24247287 */ /* 0x000fe40008000000 */
[----:B------:R-:W-:Y:S01]  /*6c20*/  ULOP3.LUT UR37, UR37, UR4, URZ, 0x3c, !UPT ;  /* 0x0000000425257292 */ /* 0x000fe2000f8e3c3f */
[----:B------:R-:W-:Y:S11]  /*6c30*/  @!P0 BRA `(.L_x_4386) ;  /* 0x0000000000048947 */ /* 0x000ff60003800000 */
[----:B------:R-:W-:Y:S01]  /*6c40*/  BPT.TRAP 0x1 ;  /* 0x000000040000795c */ /* 0x000fe20000300000 */
.L_x_4386:
        /* <DEDUP_REMOVED lines=9> */
.L_x_4387:
[----:B--2---:R-:W-:Y:S05]  /*6ce0*/  @P1 BRA `(.L_x_4388) ;  /* 0x0000000000081947 */ /* 0x004fea0003800000 */
[----:B------:R-:W2:Y:S02]  /*6cf0*/  SYNCS.PHASECHK.TRANS64.TRYWAIT P1, [UR4+0x32430], R13 ;  /* 0x0324300dff0075a7 */ /* 0x000ea40008020144 */
[----:B--2---:R-:W-:Y:S05]  /*6d00*/  @!P1 BRA `(.L_x_4389) ;  /* 0x000000ac00109947 */ /* 0x004fea0003800000 */
.L_x_4388:
        /* <DEDUP_REMOVED lines=31> */
.L_x_4390:
[----:B------:R3:W4:Y:S01]  /*6f00*/  SYNCS.PHASECHK.TRANS64.TRYWAIT P1, [UR4+0x32450], R13 ;  /* 0x0324500dff0075a7 */ /* 0x0007220008020144 */
[----:B------:R-:W-:Y:S05]  /*6f10*/  @!P0 BRA `(.L_x_4391) ;  /* 0x0000000000048947 */ /* 0x000fea0003800000 */
[----:B------:R-:W-:Y:S01]  /*6f20*/  BPT.TRAP 0x1 ;  /* 0x000000040000795c */ /* 0x000fe20000300000 */
.L_x_4391:
[----:B----4-:R-:W-:Y:S05]  /*6f30*/  @P1 BRA `(.L_x_4392) ;  /* 0x0000000000081947 */ /* 0x010fea0003800000 */
[----:B------:R-:W4:Y:S02]  /*6f40*/  SYNCS.PHASECHK.TRANS64.TRYWAIT P1, [UR4+0x32450], R13 ;  /* 0x0324500dff0075a7 */ /* 0x000f240008020144 */
[----:B----4-:R-:W-:Y:S05]  /*6f50*/  @!P1 BRA `(.L_x_4393) ;  /* 0x000000a800949947 */ /* 0x010fea0003800000 */
.L_x_4392:
[----:B------:R-:W-:Y:S01]  /*6f60*/  R2UR UR56, R10 ;  /* 0x000000000a3872ca */ /* 0x000fe200000e0000 */
[----:B------:R-:W-:Y:S01]  /*6f70*/  UIMAD UR5, UR36, 0xc00, UR7 ;  /* 0x00000c00240578a4 */ /* 0x000fe2000f8e0207 */
[----:B------:R-:W-:Y:S01]  /*6f80*/  R2UR UR57, R11 ;  /* 0x000000000b3972ca */ /* 0x000fe200000e0000 */
[----:B------:R-:W-:Y:S01]  /*6f90*/  WARPGROUP.ARRIVE ;  /* 0x00000000000079c5 */ /* 0x000fe20000000000 */
[----:B------:R-:W-:Y:S01]  /*6fa0*/  UMOV UR59, 0x40000040 ;  /* 0x40000040003b7882 */ /* 0x000fe20000000000 */
[----:B------:R-:W-:-:S04]  /*6fb0*/  UIADD3 UR10, UR5, 0x300, URZ ;  /* 0x00000300050a7890 */ /* 0x000fc8000fffe03f */
[----:B------:R-:W4:Y:S01]  /*6fc0*/  S2R R216, SR_TID.X ;  /* 0x0000000000d87919 */ /* 0x000f220000002100 */
[----:B------:R-:W-:Y:S01]  /*6fd0*/  UMOV UR11, 0x40000040 ;  /* 0x40000040000b7882 */ /* 0x000fe20000000000 */
[----:B------:R-:W-:Y:S01]  /*6fe0*/  UMOV UR58, UR5 ;  /* 0x00000005003a7c82 */ /* 0x000fe20008000000 */
[----:B------:R-:W-:Y:S01]  /*6ff0*/  UIADD3 UR14, UR5, 0x302, URZ ;  /* 0x00000302050e7890 */ /* 0x000fe2000fffe03f */
[C---:B------:R-:W-:Y:S01]  /*7000*/  ISETP.GT.AND P1, PT, R207.reuse, RZ, PT ;  /* 0x000000ffcf00720c */ /* 0x040fe20003f24270 */
[----:B------:R-:W-:Y:S01]  /*7010*/  UMOV UR15, 0x40000040 ;  /* 0x40000040000f7882 */ /* 0x000fe20000000000 */
[----:B------:R-:W-:Y:S01]  /*7020*/  UIADD3 UR18, UR5, 0x304, URZ ;  /* 0x0000030405127890 */ /* 0x000fe2000fffe03f */
[----:B------:R-:W-:Y:S01]  /*7030*/  VIADD R207, R207, 0xffffffff ;  /* 0xffffffffcfcf7836 */ /* 0x000fe20000000000 */
        /* <DEDUP_REMOVED lines=19> */
[----:B----4-:R-:W-:Y:S01]  /*7170*/  SHF.R.U32.HI R216, RZ, 0x7, R216 ;  /* 0x00000007ffd87819 */ /* 0x010fe200000116d8 */
        /* <DEDUP_REMOVED lines=63> */
[----:B--2---:R-:W-:-:S04]  /*7570*/  FMNMX.FTZ R20, R152, R201, !PT ;  /* 0x000000c998147209 */ /* 0x004fc80007810000 */
[----:B-1-3--:R-:W-:-:S04]  /*7580*/  FMNMX.FTZ R13, R153, R20, !PT ;  /* 0x00000014990d7209 */ /* 0x00afc80007810000 */
        /* <DEDUP_REMOVED lines=46> */
[----:B------:R-:W-:-:S05]  /*7870*/  FMNMX.FTZ R20, R199, R20, !PT ;  /* 0x00000014c7147209 */ /* 0x000fca0007810000 */
[----:B------:R-:W2:Y:S01]  /*7880*/  SHFL.BFLY PT, R13, R20, 0x2, 0x1f ;  /* 0x0c401f00140d7f89 */ /* 0x000ea200000e0000 */
[----:B-1----:R-:W-:-:S05]  /*7890*/  FMNMX.FTZ R21, R208, R21, !PT ;  /* 0x00000015d0157209 */ /* 0x002fca0007810000 */
[----:B------:R-:W1:Y:S01]  /*78a0*/  SHFL.BFLY PT, R210, R21, 0x1, 0x1f ;  /* 0x0c201f0015d27f89 */ /* 0x000e6200000e0000 */
[----:B--2---:R-:W-:-:S05]  /*78b0*/  FMNMX.FTZ R212, R20, R13, !PT ;  /* 0x0000000d14d47209 */ /* 0x004fca0007810000 */
[----:B------:R-:W2:Y:S01]  /*78c0*/  SHFL.BFLY PT, R215, R212, 0x1, 0x1f ;  /* 0x0c201f00d4d77f89 */ /* 0x000ea200000e0000 */
[----:B-1----:R-:W-:-:S05]  /*78d0*/  FMNMX.FTZ R13, R21, R210, !PT ;  /* 0x000000d2150d7209 */ /* 0x002fca0007810000 */
[C---:B0-----:R-:W-:Y:S01]  /*78e0*/  FMUL.FTZ R211, R13.reuse, UR5 ;  /* 0x000000050dd37c20 */ /* 0x041fe20008410000 */
[----:B------:R-:W-:-:S03]  /*78f0*/  FADD.FTZ R201, -R13, R201 ;  /* 0x000000c90dc97221 */ /* 0x000fc60000010100 */
[--C-:B------:R-:W-:Y:S01]  /*7900*/  FFMA.FTZ R208, R152, UR5, -R211.reuse ;  /* 0x0000000598d07c23 */ /* 0x100fe200080108d3 */
[--C-:B------:R-:W-:Y:S01]  /*7910*/  FFMA.FTZ R210, R157, UR5, -R211.reuse ;  /* 0x000000059dd27c23 */ /* 0x100fe200080108d3 */
[--C-:B------:R-:W-:Y:S01]  /*7920*/  FFMA.FTZ R209, R153, UR5, -R211.reuse ;  /* 0x0000000599d17c23 */ /* 0x100fe200080108d3 */
[----:B------:R-:W-:Y:S01]  /*7930*/  FMUL.FTZ R201, R201, UR5 ;  /* 0x00000005c9c97c20 */ /* 0x000fe20008410000 */
[----:B------:R-:W-:Y:S02]  /*7940*/  VIADD R153, R216, 0x8 ;  /* 0x00000008d8997836 */ /* 0x000fe40000000000 */
        /* <DEDUP_REMOVED lines=8> */
[----:B--2---:R-:W-:Y:S01]  /*79d0*/  FMNMX.FTZ R20, R212, R215, !PT ;  /* 0x000000d7d4147209 */ /* 0x004fe20007810000 */
[----:B------:R-:W0:Y:S01]  /*79e0*/  MUFU.EX2 R201, R201 ;  /* 0x000000c900c97308 */ /* 0x000e220000000800 */
[--C-:B------:R-:W-:Y:S01]  /*79f0*/  FFMA.FTZ R172, R172, UR5, -R211.reuse ;  /* 0x00000005acac7c23 */ /* 0x100fe200080108d3 */
[--C-:B------:R-:W-:Y:S01]  /*7a00*/  FFMA.FTZ R173, R173, UR5, -R211.reuse ;  /* 0x00000005adad7c23 */ /* 0x100fe200080108d3 */
[----:B------:R-:W-:Y:S01]  /*7a10*/  FFMA.FTZ R176, R176, UR5, -R211 ;  /* 0x00000005b0b07c23 */ /* 0x000fe200080108d3 */
[----:B------:R-:W-:Y:S01]  /*7a20*/  FADD.FTZ R21, -R20, R213 ;  /* 0x000000d514157221 */ /* 0x000fe20000010100 */
[----:B------:R-:W-:-:S02]  /*7a30*/  IMAD.U32 R213, RZ, RZ, UR4 ;  /* 0x00000004ffd57e24 */ /* 0x000fc4000f8e00ff */
[----:B------:R-:W-:Y:S01]  /*7a40*/  FMUL.FTZ R215, R20, UR5 ;  /* 0x0000000514d77c20 */ /* 0x000fe20008410000 */
[----:B------:R-:W-:Y:S01]  /*7a50*/  UIMAD UR4, UR36, 0xc00, UR6 ;  /* 0x00000c00240478a4 */ /* 0x000fe2000f8e0206 */
[----:B------:R-:W-:Y:S01]  /*7a60*/  FMUL.FTZ R157, R21, UR5 ;  /* 0x00000005159d7c20 */ /* 0x000fe20008410000 */
[----:B------:R-:W-:Y:S01]  /*7a70*/  @!P2 VIADD R152, R213, 0x32440 ;  /* 0x00032440d598a836 */ /* 0x000fe20000000000 */
[----:B------:R-:W-:Y:S01]  /*7a80*/  IADD3 R21, -R216, 0xb, RZ ;  /* 0x0000000bd8157810 */ /* 0x000fe20007ffe1ff */
[--C-:B------:R-:W-:Y:S01]  /*7a90*/  FFMA.FTZ R212, R154, UR5, -R215.reuse ;  /* 0x000000059ad47c23 */ /* 0x100fe200080108d7 */
[--C-:B------:R-:W-:Y:S01]  /*7aa0*/  FFMA.FTZ R214, R155, UR5, -R215.reuse ;  /* 0x000000059bd67c23 */ /* 0x100fe200080108d7 */
[--C-:B------:R-:W-:Y:S01]  /*7ab0*/  FFMA.FTZ R158, R158, UR5, -R215.reuse ;  /* 0x000000059e9e7c23 */ /* 0x100fe200080108d7 */
[----:B------:R-:W-:Y:S01]  /*7ac0*/  @!P2 PRMT R152, RZ, 0x654, R152 ;  /* 0x00000654ff98a816 */ /* 0x000fe20000000098 */
[--C-:B------:R-:W-:Y:S01]  /*7ad0*/  FFMA.FTZ R159, R159, UR5, -R215.reuse ;  /* 0x000000059f9f7c23 */ /* 0x100fe200080108d7 */
[----:B------:R1:W-:Y:S06]  /*7ae0*/  BAR.ARV R21, 0x100 ;  /* 0x000400150000751d */ /* 0x0003ec0000002000 */
        /* <DEDUP_REMOVED lines=152> */
[----:B------:R-:W-:Y:S01]  /*8470*/  FFMA.FTZ R175, R175, UR5, -R215 ;  /* 0x00000005afaf7c23 */ /* 0x000fe200080108d7 */
[--C-:B------:R-:W-:Y:S01]  /*8480*/  FFMA.FTZ R177, R177, UR5, -R211.reuse ;  /* 0x00000005b1b17c23 */ /* 0x100fe200080108d3 */
[----:B------:R-:W-:Y:S01]  /*8490*/  HGMMA.64x256x16.F32 R24, R152, gdesc[UR8].tnspB, R24, gsb0 ;  /* 0x43e0000898187df0 */ /* 0x000fe20008000818 */
[----:B------:R-:W0:Y:S01]  /*84a0*/  MUFU.EX2 R161, R161 ;  /* 0x000000a100a17308 */ /* 0x000e220000000800 */
[----:B------:R-:W-:Y:S01]  /*84b0*/  UIADD3 UR10, UR4, 0x80, URZ ;  /* 0x00000080040a7890 */ /* 0x000fe2000fffe03f */
[--C-:B------:R-:W-:Y:S01]  /*84c0*/  FFMA.FTZ R180, R180, UR5, -R211.reuse ;  /* 0x00000005b4b47c23 */ /* 0x100fe200080108d3 */
[----:B------:R-:W-:Y:S01]  /*84d0*/  UMOV UR11, 0x40000040 ;  /* 0x40000040000b7882 */ /* 0x000fe20000000000 */
[----:B------:R-:W-:Y:S01]  /*84e0*/  FFMA.FTZ R181, R181, UR5, -R211 ;  /* 0x00000005b5b57c23 */ /* 0x000fe200080108d3 */
[--C-:B------:R-:W-:Y:S01]  /*84f0*/  FFMA.FTZ R178, R178, UR5, -R215.reuse ;  /* 0x00000005b2b27c23 */ /* 0x100fe200080108d7 */
[--C-:B------:R-:W-:Y:S01]  /*8500*/  FFMA.FTZ R179, R179, UR5, -R215.reuse ;  /* 0x00000005b3b37c23 */ /* 0x100fe200080108d7 */
[--C-:B------:R-:W-:Y:S01]  /*8510*/  FFMA.FTZ R182, R182, UR5, -R215.reuse ;  /* 0x00000005b6b67c23 */ /* 0x100fe200080108d7 */
[----:B------:R-:W-:Y:S01]  /*8520*/  MUFU.EX2 R164, R164 ;  /* 0x000000a400a47308 */ /* 0x000fe20000000800 */
[----:B------:R-:W-:Y:S01]  /*8530*/  FFMA.FTZ R183, R183, UR5, -R215 ;  /* 0x00000005b7b77c23 */ /* 0x000fe200080108d7 */
[--C-:B------:R-:W-:Y:S01]  /*8540*/  FFMA.FTZ R184, R184, UR5, -R211.reuse ;  /* 0x00000005b8b87c23 */ /* 0x100fe200080108d3 */
[--C-:B------:R-:W-:Y:S01]  /*8550*/  FFMA.FTZ R185, R185, UR5, -R211.reuse ;  /* 0x00000005b9b97c23 */ /* 0x100fe200080108d3 */
[--C-:B------:R-:W-:Y:S01]  /*8560*/  FFMA.FTZ R188, R188, UR5, -R211.reuse ;  /* 0x00000005bcbc7c23 */ /* 0x100fe200080108d3 */
[----:B------:R-:W-:Y:S01]  /*8570*/  FFMA.FTZ R189, R189, UR5, -R211 ;  /* 0x00000005bdbd7c23 */ /* 0x000fe200080108d3 */
[--C-:B------:R-:W-:Y:S01]  /*8580*/  FFMA.FTZ R186, R186, UR5, -R215.reuse ;  /* 0x00000005baba7c23 */ /* 0x100fe200080108d7 */
[--C-:B------:R-:W-:Y:S01]  /*8590*/  FFMA.FTZ R187, R187, UR5, -R215.reuse ;  /* 0x00000005bbbb7c23 */ /* 0x100fe200080108d7 */
[----:B------:R-:W2:Y:S01]  /*85a0*/  MUFU.EX2 R165, R165 ;  /* 0x000000a500a57308 */ /* 0x000ea20000000800 */
[--C-:B------:R-:W-:Y:S01]  /*85b0*/  FFMA.FTZ R190, R190, UR5, -R215.reuse ;  /* 0x00000005bebe7c23 */ /* 0x100fe200080108d7 */
[----:B------:R-:W-:Y:S01]  /*85c0*/  FFMA.FTZ R191, R191, UR5, -R215 ;  /* 0x00000005bfbf7c23 */ /* 0x000fe200080108d7 */
[--C-:B------:R-:W-:Y:S01]  /*85d0*/  FFMA.FTZ R192, R192, UR5, -R211.reuse ;  /* 0x00000005c0c07c23 */ /* 0x100fe200080108d3 */
[--C-:B------:R-:W-:Y:S01]  /*85e0*/  FFMA.FTZ R193, R193, UR5, -R211.reuse ;  /* 0x00000005c1c17c23 */ /* 0x100fe200080108d3 */
[--C-:B------:R-:W-:Y:S01]  /*85f0*/  FFMA.FTZ R196, R196, UR5, -R211.reuse ;  /* 0x00000005c4c47c23 */ /* 0x100fe200080108d3 */
[----:B------:R-:W-:Y:S01]  /*8600*/  FFMA.FTZ R197, R197, UR5, -R211 ;  /* 0x00000005c5c57c23 */ /* 0x000fe200080108d3 */
[--C-:B------:R-:W-:Y:S01]  /*8610*/  FFMA.FTZ R194, R194, UR5, -R215.reuse ;  /* 0x00000005c2c27c23 */ /* 0x100fe200080108d7 */
[----:B------:R-:W-:Y:S01]  /*8620*/  MUFU.EX2 R162, R162 ;  /* 0x000000a200a27308 */ /* 0x000fe20000000800 */
[--C-:B------:R-:W-:Y:S01]  /*8630*/  FFMA.FTZ R195, R195, UR5, -R215.reuse ;  /* 0x00000005c3c37c23 */ /* 0x100fe200080108d7 */
[--C-:B------:R-:W-:Y:S01]  /*8640*/  FFMA.FTZ R198, R198, UR5, -R215.reuse ;  /* 0x00000005c6c67c23 */ /* 0x100fe200080108d7 */
[----:B------:R-:W-:Y:S01]  /*8650*/  FFMA.FTZ R199, R199, UR5, -R215 ;  /* 0x00000005c7c77c23 */ /* 0x000fe200080108d7 */
[----:B------:R-:W-:Y:S01]  /*8660*/  FFMA.FTZ R0, R201, R0, R208 ;  /* 0x00000000c9007223 */ /* 0x000fe200000100d0 */
[----:B------:R-:W-:Y:S01]  /*8670*/  FFMA.FTZ R157, R157, R12, R212 ;  /* 0x0000000c9d9d7223 */ /* 0x000fe200000100d4 */
[----:B------:R-:W-:-:S02]  /*8680*/  @!P2 VIADD R213, R213, 0x32460 ;  /* 0x00032460d5d5a836 */ /* 0x000fc40000000000 */
[----:B------:R-:W3:Y:S01]  /*8690*/  MUFU.EX2 R163, R163 ;  /* 0x000000a300a37308 */ /* 0x000ee20000000800 */
[----:B------:R-:W-:Y:S01]  /*86a0*/  FADD.FTZ R209, R209, R0 ;  /* 0x00000000d1d17221 */ /* 0x000fe20000010000 */
[----:B------:R-:W-:Y:S01]  /*86b0*/  FADD.FTZ R157, R214, R157 ;  /* 0x0000009dd69d7221 */ /* 0x000fe20000010000 */
[----:B------:R-:W-:Y:S01]  /*86c0*/  @!P2 PRMT R213, RZ, 0x654, R213 ;  /* 0x00000654ffd5a816 */ /* 0x000fe200000000d5 */
[----:B------:R-:W-:Y:S02]  /*86d0*/  IMAD.MOV.U32 R201, RZ, RZ, R13 ;  /* 0x000000ffffc97224 */ /* 0x000fe400078e000d */
[----:B------:R-:W-:Y:S01]  /*86e0*/  FADD.FTZ R209, R156, R209 ;  /* 0x000000d19cd17221 */ /* 0x000fe20000010000 */
[----:B------:R-:W-:Y:S01]  /*86f0*/  FADD.FTZ R158, R158, R157 ;  /* 0x0000009d9e9e7221 */ /* 0x000fe20000010000 */
[----:B------:R-:W-:Y:S02]  /*8700*/  MUFU.EX2 R166, R166 ;  /* 0x000000a600a67308 */ /* 0x000fe40000000800 */
[----:B------:R-:W-:Y:S01]  /*8710*/  FADD.FTZ R209, R210, R209 ;  /* 0x000000d1d2d17221 */ /* 0x000fe20000010000 */
[----:B------:R-:W-:-:S05]  /*8720*/  FADD.FTZ R159, R159, R158 ;  /* 0x0000009e9f9f7221 */ /* 0x000fca0000010000 */
[----:B------:R-:W4:Y:S08]  /*8730*/  MUFU.EX2 R167, R167 ;  /* 0x000000a700a77308 */ /* 0x000f300000000800 */
[----:B------:R-:W-:Y:S08]  /*8740*/  MUFU.EX2 R168, R168 ;  /* 0x000000a800a87308 */ /* 0x000ff00000000800 */
[----:B------:R-:W5:Y:S08]  /*8750*/  MUFU.EX2 R169, R169 ;  /* 0x000000a900a97308 */ /* 0x000f700000000800 */
[----:B------:R-:W-:Y:S08]  /*8760*/  MUFU.EX2 R172, R172 ;  /* 0x000000ac00ac7308 */ /* 0x000ff00000000800 */
[----:B------:R-:W1:Y:S08]  /*8770*/  MUFU.EX2 R173, R173 ;  /* 0x000000ad00ad7308 */ /* 0x000e700000000800 */
        /* <DEDUP_REMOVED lines=22> */
[----:B------:R-:W-:Y:S01]  /*88e0*/  MUFU.EX2 R196, R196 ;  /* 0x000000c400c47308 */ /* 0x000fe20000000800 */
[----:B------:R-:W-:-:S02]  /*88f0*/  WARPGROUP.DEPBAR.LE gsb0, 0x0 ;  /* 0x00008000000079c5 */ /* 0x000fc40000010000 */
[----:B0-----:R-:W-:-:S05]  /*8900*/  F2FP.F16.F32.PACK_AB R152, R161, R160 ;  /* 0x000000a0a198723e */ /* 0x001fca00000000ff */
[----:B------:R-:W0:Y:S01]  /*8910*/  MUFU.EX2 R197, R197 ;  /* 0x000000c500c57308 */ /* 0x000e220000000800 */
[----:B--2---:R-:W-:Y:S01]  /*8920*/  F2FP.F16.F32.PACK_AB R154, R165, R164 ;  /* 0x000000a4a59a723e */ /* 0x004fe200000000ff */
[----:B------:R-:W-:Y:S01]  /*8930*/  FADD.FTZ R160, R160, R209 ;  /* 0x000000d1a0a07221 */ /* 0x000fe20000010000 */
[----:B---3--:R-:W-:Y:S01]  /*8940*/  F2FP.F16.F32.PACK_AB R153, R163, R162 ;  /* 0x000000a2a399723e */ /* 0x008fe200000000ff */
[----:B------:R-:W-:Y:S01]  /*8950*/  FADD.FTZ R162, R162, R159 ;  /* 0x0000009fa2a27221 */ /* 0x000fe20000010000 */
[----:B----4-:R-:W-:Y:S01]  /*8960*/  F2FP.F16.F32.PACK_AB R155, R167, R166 ;  /* 0x000000a6a79b723e */ /* 0x010fe200000000ff */
        /* <DEDUP_REMOVED lines=8> */
[----:B------:R-:W2:Y:S01]  /*89f0*/  MUFU.EX2 R195, R195 ;  /* 0x000000c300c37308 */ /* 0x000ea20000000800 */
[----:B------:R-:W-:Y:S01]  /*8a00*/  UMOV UR11, 0x40000040 ;  /* 0x40000040000b7882 */ /* 0x000fe20000000000 */
[----:B------:R-:W-:Y:S01]  /*8a10*/  FADD.FTZ R165, R165, R164 ;  /* 0x000000a4a5a57221 */ /* 0x000fe20000010000 */
[----:B------:R-:W-:-:S05]  /*8a20*/  FADD.FTZ R167, R167, R166 ;  /* 0x000000a6a7a77221 */ /* 0x000fca0000010000 */
[----:B------:R-:W-:Y:S08]  /*8a30*/  MUFU.EX2 R198, R198 ;  /* 0x000000c600c67308 */ /* 0x000ff00000000800 */
[----:B------:R-:W3:Y:S01]  /*8a40*/  MUFU.EX2 R199, R199 ;  /* 0x000000c700c77308 */ /* 0x000ee20000000800 */
[----:B------:R-:W-:Y:S02]  /*8a50*/  WARPGROUP.DEPBAR.LE gsb0, 0x0 ;  /* 0x00008000000079c5 */ /* 0x000fe40000010000 */
[----:B-----5:R-:W-:Y:S01]  /*8a60*/  F2FP.F16.F32.PACK_AB R152, R169, R168 ;  /* 0x000000a8a998723e */ /* 0x020fe200000000ff */
[----:B------:R-:W-:Y:S01]  /*8a70*/  FADD.FTZ R168, R168, R165 ;  /* 0x000000a5a8a87221 */ /* 0x000fe20000010000 */
[----:B-1----:R-:W-:-:S02]  /*8a80*/  F2FP.F16.F32.PACK_AB R154, R173, R172 ;  /* 0x000000acad9a723e */ /* 0x002fc400000000ff */
[----:B------:R-:W-:Y:S01]  /*8a90*/  F2FP.F16.F32.PACK_AB R153, R171, R170 ;  /* 0x000000aaab99723e */ /* 0x000fe200000000ff */
[----:B------:R-:W-:Y:S01]  /*8aa0*/  FADD.FTZ R170, R170, R167 ;  /* 0x000000a7aaaa7221 */ /* 0x000fe20000010000 */
[----:B------:R-:W-:Y:S01]  /*8ab0*/  F2FP.F16.F32.PACK_AB R155, R175, R174 ;  /* 0x000000aeaf9b723e */ /* 0x000fe200000000ff */
[----:B------:R-:W-:Y:S02]  /*8ac0*/  FADD.FTZ R169, R169, R168 ;  /* 0x000000a8a9a97221 */ /* 0x000fe40000010000 */
[----:B------:R-:W-:Y:S01]  /*8ad0*/  FADD.FTZ R171, R171, R170 ;  /* 0x000000aaabab7221 */ /* 0x000fe20000010000 */
[----:B------:R-:W-:Y:S01]  /*8ae0*/  WARPGROUP.ARRIVE ;  /* 0x00000000000079c5 */ /* 0x000fe20000000000 */
[----:B------:R-:W-:Y:S02]  /*8af0*/  FADD.FTZ R172, R172, R169 ;  /* 0x000000a9acac7221 */ /* 0x000fe40000010000 */
[----:B------:R-:W-:Y:S02]  /*8b00*/  FADD.FTZ R174, R174, R171 ;  /* 0x000000abaeae7221 */ /* 0x000fe40000010000 */
[----:B------:R-:W-:Y:S01]  /*8b10*/  FADD.FTZ R173, R173, R172 ;  /* 0x000000acadad7221 */ /* 0x000fe20000010000 */
[----:B------:R-:W-:Y:S01]  /*8b20*/  HGMMA.64x256x16.F32 R24, R152, gdesc[UR8].tnspB, R24, gsb0 ;  /* 0x43e0000898187df0 */ /* 0x000fe20008000818 */
[----:B------:R-:W-:Y:S01]  /*8b30*/  UIADD3 UR10, UR4, 0x180, URZ ;  /* 0x00000180040a7890 */ /* 0x000fe2000fffe03f */
[----:B------:R-:W-:Y:S01]  /*8b40*/  FADD.FTZ R175, R175, R174 ;  /* 0x000000aeafaf7221 */ /* 0x000fe20000010000 */
[----:B------:R-:W-:Y:S01]  /*8b50*/  UMOV UR11, 0x40000040 ;  /* 0x40000040000b7882 */ /* 0x000fe20000000000 */
[----:B------:R-:W-:-:S02]  /*8b60*/  WARPGROUP.DEPBAR.LE gsb0, 0x0 ;  /* 0x00008000000079c5 */ /* 0x000fc40000010000 */
[----:B------:R-:W-:Y:S01]  /*8b70*/  F2FP.F16.F32.PACK_AB R152, R177, R176 ;  /* 0x000000b0b198723e */ /* 0x000fe200000000ff */
[----:B------:R-:W-:Y:S01]  /*8b80*/  FADD.FTZ R176, R176, R173 ;  /* 0x000000adb0b07221 */ /* 0x000fe20000010000 */
[----:B------:R-:W-:Y:S02]  /*8b90*/  F2FP.F16.F32.PACK_AB R154, R181, R180 ;  /* 0x000000b4b59a723e */ /* 0x000fe400000000ff */
        /* <DEDUP_REMOVED lines=8> */
[----:B------:R-:W-:-:S07]  /*8c20*/  FADD.FTZ R181, R181, R180 ;  /* 0x000000b4b5b57221 */ /* 0x000fce0000010000 */
[----:B------:R-:W-:Y:S01]  /*8c30*/  HGMMA.64x256x16.F32 R24, R152, gdesc[UR8].tnspB, R24, gsb0 ;  /* 0x43e0000898187df0 */ /* 0x000fe20008000818 */
[----:B------:R-:W-:Y:S01]  /*8c40*/  UIADD3 UR10, UR4, 0x200, URZ ;  /* 0x00000200040a7890 */ /* 0x000fe2000fffe03f */
[----:B------:R-:W-:Y:S01]  /*8c50*/  FADD.FTZ R183, R183, R182 ;  /* 0x000000b6b7b77221 */ /* 0x000fe20000010000 */
[----:B------:R-:W-:Y:S01]  /*8c60*/  UMOV UR11, 0x40000040 ;  /* 0x40000040000b7882 */ /* 0x000fe20000000000 */
[----:B------:R-:W-:Y:S02]  /*8c70*/  WARPGROUP.DEPBAR.LE gsb0, 0x0 ;  /* 0x00008000000079c5 */ /* 0x000fe40000010000 */
[----:B------:R-:W-:Y:S01]  /*8c80*/  F2FP.F16.F32.PACK_AB R152, R185, R184 ;  /* 0x000000b8b998723e */ /* 0x000fe200000000ff */
[----:B------:R-:W-:Y:S01]  /*8c90*/  FADD.FTZ R184, R184, R181 ;  /* 0x000000b5b8b87221 */ /* 0x000fe20000010000 */
[----:B------:R-:W-:Y:S02]  /*8ca0*/  F2FP.F16.F32.PACK_AB R154, R189, R188 ;  /* 0x000000bcbd9a723e */ /* 0x000fe400000000ff */
        /* <DEDUP_REMOVED lines=16> */
[----:B0-----:R-:W-:Y:S02]  /*8db0*/  F2FP.F16.F32.PACK_AB R154, R197, R196 ;  /* 0x000000c4c59a723e */ /* 0x001fe400000000ff */
[----:B--2---:R-:W-:Y:S01]  /*8dc0*/  F2FP.F16.F32.PACK_AB R153, R195, R194 ;  /* 0x000000c2c399723e */ /* 0x004fe200000000ff */
[----:B------:R-:W-:Y:S01]  /*8dd0*/  FADD.FTZ R194, R194, R191 ;  /* 0x000000bfc2c27221 */ /* 0x000fe20000010000 */
[----:B---3--:R-:W-:Y:S01]  /*8de0*/  F2FP.F16.F32.PACK_AB R155, R199, R198 ;  /* 0x000000c6c79b723e */ /* 0x008fe200000000ff */
[----:B------:R-:W-:-:S02]  /*8df0*/  FADD.FTZ R193, R193, R192 ;  /* 0x000000c0c1c17221 */ /* 0x000fc40000010000 */
[----:B------:R-:W-:Y:S01]  /*8e00*/  FADD.FTZ R195, R195, R194 ;  /* 0x000000c2c3c37221 */ /* 0x000fe20000010000 */
[----:B------:R-:W-:Y:S01]  /*8e10*/  WARPGROUP.ARRIVE ;  /* 0x00000000000079c5 */ /* 0x000fe20000000000 */
[----:B------:R-:W-:Y:S02]  /*8e20*/  FADD.FTZ R0, R196, R193 ;  /* 0x000000c1c4007221 */ /* 0x000fe40000010000 */
[----:B------:R-:W-:Y:S02]  /*8e30*/  FADD.FTZ R12, R198, R195 ;  /* 0x000000c3c60c7221 */ /* 0x000fe40000010000 */
[----:B------:R-:W-:-:S07]  /*8e40*/  FADD.FTZ R0, R197, R0 ;  /* 0x00000000c5007221 */ /* 0x000fce0000010000 */
[----:B------:R-:W-:Y:S01]  /*8e50*/  HGMMA.64x256x16.F32 R24, R152, gdesc[UR8].tnspB, R24, gsb0 ;  /* 0x43e0000898187df0 */ /* 0x000fe20008000818 */
[----:B------:R-:W-:Y:S02]  /*8e60*/  FADD.FTZ R12, R199, R12 ;  /* 0x0000000cc70c7221 */ /* 0x000fe40000010000 */
[----:B------:R-:W-:Y:S02]  /*8e70*/  WARPGROUP.DEPBAR.LE gsb0, 0x0 ;  /* 0x00008000000079c5 */ /* 0x000fe40000010000 */
[----:B------:R0:W-:Y:S02]  /*8e80*/  @!P2 SYNCS.ARRIVE.TRANS64.RED.A1T0 RZ, [R213+URZ], RZ ;  /* 0x000000ffd5ffa9a7 */ /* 0x0001e4000810043f */
[----:B0-----:R-:W-:Y:S01]  /*8e90*/  IMAD.MOV.U32 R213, RZ, RZ, R20 ;  /* 0x000000ffffd57224 */ /* 0x001fe200078e0014 */
[----:B------:R-:W-:Y:S06]  /*8ea0*/  @P1 BRA `(.L_x_4394) ;  /* 0xffffffdc004c1947 */ /* 0x000fec000383ffff */
.L_x_4385:
[----:B------:R-:W1:Y:S01]  /*8eb0*/  SHFL.BFLY PT, R3, R0, 0x2, 0x1f ;  /* 0x0c401f0000037f89 */ /* 0x000e6200000e0000 */
[----:B------:R-:W-:Y:S01]  /*8ec0*/  IMAD.MOV.U32 R4, RZ, RZ, RZ ;  /* 0x000000ffff047224 */ /* 0x000fe200078e00ff */
[----:B------:R-:W-:Y:S01]  /*8ed0*/  R2UR UR4, R222 ;  /* 0x00000000de0472ca */ /* 0x000fe200000e0000 */
[----:B------:R-:W-:Y:S01]  /*8ee0*/  UIADD3 UR36, UR36, 0x1, URZ ;  /* 0x0000000124247890 */ /* 0x000fe2000fffe03f */
[----:B------:R-:W2:Y:S01]  /*8ef0*/  SHFL.BFLY PT, R5, R12, 0x2, 0x1f ;  /* 0x0c401f000c057f89 */ /* 0x000ea200000e0000 */
[----:B------:R-:W-:Y:S01]  /*8f00*/  IMAD.U32 R8, RZ, RZ, UR5 ;  /* 0x00000005ff087e24 */ /* 0x000fe2000f8e00ff */
[----:B------:R3:W-:Y:S06]  /*8f10*/  BAR.ARV R21, 0x100 ;  /* 0x000400150000751d */ /* 0x0007ec0000002000 */
[----:B------:R-:W-:-:S02]  /*8f20*/  UISETP.NE.AND UP0, UPT, UR36, 0x2, UPT ;  /* 0x000000022400788c */ /* 0x000fc4000bf05270 */
[----:B------:R-:W-:Y:S06]  /*8f30*/  BAR.ARV 0x8, 0x180 ;  /* 0x0206000000007b1d */ /* 0x000fec0000002000 */
[----:B------:R-:W-:Y:S01]  /*8f40*/  UIADD3 UR4, UR4, 0x1, URZ ;  /* 0x0000000104047890 */ /* 0x000fe2000fffe03f */
[----:B------:R-:W-:Y:S01]  /*8f50*/  PLOP3.LUT P0, PT, PT, PT, PT, 0x8, 0x0 ;  /* 0x000000000000781c */ /* 0x000fe20003f0e170 */
[----:B-1----:R-:W-:Y:S01]  /*8f60*/  FADD.FTZ R3, R3, R0 ;  /* 0x0000000003037221 */ /* 0x002fe20000010000 */
[----:B------:R-:W-:Y:S01]  /*8f70*/  IMAD.MOV.U32 R0, RZ, RZ, RZ ;  /* 0x000000ffff007224 */ /* 0x000fe200078e00ff */
[----:B------:R-:W-:Y:S01]  /*8f80*/  USEL UR36, UR36, URZ, UP0 ;  /* 0x0000003f24247287 */ /* 0x000fe20008000000 */
[----:B--2---:R-:W-:-:S02]  /*8f90*/  FADD.FTZ R5, R5, R12 ;  /* 0x0000000c05057221 */ /* 0x004fc40000010000 */
[----:B------:R-:W1:Y:S01]  /*8fa0*/  SHFL.BFLY PT, R2, R3, 0x1, 0x1f ;  /* 0x0c201f0003027f89 */ /* 0x000e6200000e0000 */
[----:B------:R-:W-:Y:S01]  /*8fb0*/  IMAD.U32 R222, RZ, RZ, UR4 ;  /* 0x00000004ffde7e24 */ /* 0x000fe2000f8e00ff */
[----:B------:R-:W-:-:S04]  /*8fc0*/  USEL UR4, URZ, 0x1, UP0 ;  /* 0x000000013f047887 */ /* 0x000fc80008000000 */
[----:B------:R-:W-:Y:S01]  /*8fd0*/  ULOP3.LUT UR37, UR37, UR4, URZ, 0x3c, !UPT ;  /* 0x0000000425257292 */ /* 0x000fe2000f8e3c3f */
[----:B-1----:R-:W-:Y:S01]  /*8fe0*/  FADD.FTZ R7, R3, R2 ;  /* 0x0000000203077221 */ /* 0x002fe20000010000 */
[----:B------:R-:W-:Y:S01]  /*8ff0*/  IMAD.MOV.U32 R3, RZ, RZ, -0x800000 ;  /* 0xff800000ff037424 */ /* 0x000fe200078e00ff */
[----:B------:R-:W1:Y:S03]  /*9000*/  SHFL.BFLY PT, R2, R5, 0x1, 0x1f ;  /* 0x0c201f0005027f89 */ /* 0x000e6600000e0000 */
[----:B------:R-:W-:-:S13]  /*9010*/  FSETP.NE.FTZ.AND P1, PT, R7, RZ, PT ;  /* 0x000000ff0700720b */ /* 0x000fda0003f35000 */
[----:B------:R-:W2:Y:S01]  /*9020*/  @P1 MUFU.RCP R4, R7 ;  /* 0x0000000700041308 */ /* 0x000ea20000001000 */
[----:B-1----:R-:W-:Y:S01]  /*9030*/  FADD.FTZ R6, R5, R2 ;  /* 0x0000000205067221 */ /* 0x002fe20000010000 */
[----:B------:R-:W-:-:S06]  /*9040*/  IMAD.MOV.U32 R2, RZ, RZ, -0x800000 ;  /* 0xff800000ff027424 */ /* 0x000fcc00078e00ff */
[----:B------:R-:W1:Y:S01]  /*9050*/  @P1 MUFU.LG2 R5, R7 ;  /* 0x0000000700051308 */ /* 0x000e620000000c00 */
[----:B------:R-:W-:Y:S01]  /*9060*/  FSETP.NE.FTZ.AND P2, PT, R6, RZ, PT ;  /* 0x000000ff0600720b */ /* 0x000fe20003f55000 */
        /* <DEDUP_REMOVED lines=8> */
[----:B------:R-:W-:-:S04]  /*90f0*/  FMUL.FTZ R173, R40, R4 ;  /* 0x0000000428ad7220 */ /* 0x000fc80000410000 */
[----:B------:R-:W-:Y:S01]  /*9100*/  @P2 MUFU.RCP R0, R6 ;  /* 0x0000000600002308 */ /* 0x000fe20000001000 */
[-C--:B------:R-:W-:Y:S01]  /*9110*/  FMUL.FTZ R41, R41, R4.reuse ;  /* 0x0000000429297220 */ /* 0x080fe20000410000 */
[-C--:B------:R-:W-:Y:S01]  /*9120*/  FMUL.FTZ R174, R44, R4.reuse ;  /* 0x000000042cae7220 */ /* 0x080fe20000410000 */
[-C--:B------:R-:W-:Y:S01]  /*9130*/  FMUL.FTZ R45, R45, R4.reuse ;  /* 0x000000042d2d7220 */ /* 0x080fe20000410000 */
[-C--:B------:R-:W-:Y:S01]  /*9140*/  FMUL.FTZ R175, R48, R4.reuse ;  /* 0x0000000430af7220 */ /* 0x080fe20000410000 */
[-C--:B------:R-:W-:Y:S01]  /*9150*/  FMUL.FTZ R49, R49, R4.reuse ;  /* 0x0000000431317220 */ /* 0x080fe20000410000 */
[-C--:B------:R-:W-:Y:S01]  /*9160*/  FMUL.FTZ R176, R52, R4.reuse ;  /* 0x0000000434b07220 */ /* 0x080fe20000410000 */
[-C--:B------:R-:W-:Y:S01]  /*9170*/  FMUL.FTZ R53, R53, R4.reuse ;  /* 0x0000000435357220 */ /* 0x080fe20000410000 */
[----:B------:R-:W2:Y:S01]  /*9180*/  @P2 MUFU.LG2 R6, R6 ;  /* 0x0000000600062308 */ /* 0x000ea20000000c00 */
        /* <DEDUP_REMOVED lines=50> */
[----:B-1----:R-:W-:Y:S01]  /*94b0*/  @P1 FMUL.FTZ R5, R5, 0.69314718246459960938 ;  /* 0x3f31721805051820 */ /* 0x002fe20000410000 */
[----:B--2---:R-:W-:Y:S01]  /*94c0*/  @P2 FMUL.FTZ R7, R6, 0.69314718246459960938 ;  /* 0x3f31721806072820 */ /* 0x004fe20000410000 */
        /* <DEDUP_REMOVED lines=66> */
[----:B---3--:R-:W-:-:S07]  /*98f0*/  @P2 FFMA.FTZ R2, R8, R20, R7 ;  /* 0x0000001408022223 */ /* 0x008fce0000010007 */
.L_x_4363:
[----:B------:R-:W1:Y:S01]  /*9900*/  S2R R5, SR_CgaCtaId ;  /* 0x0000000000057919 */ /* 0x000e620000008800 */
[----:B------:R-:W-:Y:S01]  /*9910*/  MOV R194, 0x400 ;  /* 0x0000040000c27802 */ /* 0x000fe20000000f00 */
[----:B------:R-:W-:Y:S01]  /*9920*/  BSSY B0, `(.L_x_4395) ;  /* 0x0000297000007945 */ /* 0x000fe20003800000 */
[----:B------:R-:W-:Y:S02]  /*9930*/  BAR.SYNC.DEFER_BLOCKING 0x5, 0x180 ;  /* 0x0146000000007b1d */ /* 0x000fe40000010000 */
[----:B-1----:R-:W-:-:S05]  /*9940*/  LEA R194, R5, R194, 0x18 ;  /* 0x000000c205c27211 */ /* 0x002fca00078ec0ff */
[----:B------:R-:W1:Y:S02]  /*9950*/  LDS R4, [R194+0x324d0] ;  /* 0x0324d000c2047984 */ /* 0x000e640000000800 */
[----:B-1----:R-:W-:Y:S01]  /*9960*/  R2UR UR4, R4 ;  /* 0x00000000040472ca */ /* 0x002fe200000e0000 */
[----:B------:R-:W-:Y:S06]  /*9970*/  BAR.ARV 0x4, 0x180 ;  /* 0x0106000000007b1d */ /* 0x000fec0000002000 */
[----:B------:R-:W-:Y:S08]  /*9980*/  @P0 BRA `(.L_x_4396) ;  /* 0x0000001c00540947 */ /* 0x000ff00003800000 */
[----:B------:R-:W1:Y:S01]  /*9990*/  S2R R5, SR_SWINHI ;  /* 0x0000000000057919 */ /* 0x000e620000002f00 */
[----:B------:R-:W-:Y:S01]  /*99a0*/  F2FP.F16.F32.PACK_AB R24, R25, R24 ;  /* 0x000000181918723e */ /* 0x000fe200000000ff */
[----:B------:R-:W-:Y:S01]  /*99b0*/  ULDC.64 UR8, c[0x0][0xc90] ;  /* 0x0003240000087ab9 */ /* 0x000fe20000000a00 */
[----:B------:R-:W-:Y:S02]  /*99c0*/  F2FP.F16.F32.PACK_AB R25, R32, R26 ;  /* 0x0000001a2019723e */ /* 0x000fe400000000ff */
[----:B------:R-:W-:Y:S02]  /*99d0*/  F2FP.F16.F32.PACK_AB R26, R29, R28 ;  /* 0x0000001c1d1a723e */ /* 0x000fe400000000ff */
[----:B------:R-:W-:Y:S02]  /*99e0*/  F2FP.F16.F32.PACK_AB R27, R27, R30 ;  /* 0x0000001e1b1b723e */ /* 0x000fe400000000ff */
[----:B------:R-:W-:Y:S02]  /*99f0*/  R2UR UR11, R219 ;  /* 0x00000000db0b72ca */ /* 0x000fe400000e0000 */
[----:B------:R-:W-:-:S11]  /*9a00*/  R2UR UR13, R220 ;  /* 0x00000000dc0d72ca */ /* 0x000fd600000e0000 */
[----:B------:R-:W-:Y:S02]  /*9a10*/  USHF.R.S32.HI UR10, URZ, 0x1f, UR11 ;  /* 0x0000001f3f0a7899 */ /* 0x000fe4000801140b */
[----:B------:R-:W-:Y:S02]  /*9a20*/  UIMAD.WIDE.U32 UR6, UR11, UR8, URZ ;  /* 0x000000080b0672a5 */ /* 0x000fe4000f8e003f */
[----:B------:R-:W-:Y:S02]  /*9a30*/  UIMAD UR5, UR10, UR8, URZ ;  /* 0x000000080a0572a4 */ /* 0x000fe4000f8e023f */
[----:B------:R-:W-:Y:S02]  /*9a40*/  USHF.R.S32.HI UR12, URZ, 0x1f, UR13 ;  /* 0x0000001f3f0c7899 */ /* 0x000fe4000801140d */
[----:B------:R-:W-:Y:S01]  /*9a50*/  UIMAD UR5, UR11, UR9, UR5 ;  /* 0x000000090b0572a4 */ /* 0x000fe2000f8e0205 */
[----:B------:R-:W-:Y:S02]  /*9a60*/  MOV R164, R194 ;  /* 0x000000c200a47202 */ /* 0x000fe40000000f00 */
[----:B-1----:R-:W-:Y:S01]  /*9a70*/  MOV R165, R5 ;  /* 0x0000000500a57202 */ /* 0x002fe20000000f00 */
[----:B------:R-:W-:Y:S01]  /*9a80*/  IMAD R5, R221, 0x40, R200 ;  /* 0x00000040dd057824 */ /* 0x000fe200078e02c8 */
[----:B------:R-:W-:Y:S01]  /*9a90*/  ULDC.64 UR8, c[0x0][0xc98] ;  /* 0x0003260000087ab9 */ /* 0x000fe20000000a00 */
[----:B------:R-:W-:Y:S01]  /*9aa0*/  UIADD3 UR7, UR7, UR5, URZ ;  /* 0x0000000507077290 */ /* 0x000fe2000fffe03f */
[----:B------:R-:W-:Y:S01]  /*9ab0*/  IMAD.WIDE R20, R226, 0x2, R164 ;  /* 0x00000002e2147825 */ /* 0x000fe200078e02a4 */
[----:B------:R-:W-:-:S02]  /*9ac0*/  UIMAD UR5, UR12, UR8, URZ ;  /* 0x000000080c0572a4 */ /* 0x000fc4000f8e023f */
[----:B------:R-:W-:Y:S01]  /*9ad0*/  UIMAD.WIDE.U32 UR6, UR13, UR8, UR6 ;  /* 0x000000080d0672a5 */ /* 0x000fe2000f8e0006 */
[----:B------:R-:W-:Y:S01]  /*9ae0*/  IMAD.WIDE R164, R5, 0x2, R164 ;  /* 0x0000000205a47825 */ /* 0x000fe200078e02a4 */
[C---:B------:R-:W-:Y:S01]  /*9af0*/  IADD3 R119, P5, R20.reuse, 0xc020, RZ ;  /* 0x0000c02014777810 */ /* 0x040fe20007fbe0ff */
[----:B------:R-:W-:Y:S01]  /*9b00*/  UIMAD UR5, UR13, UR9, UR5 ;  /* 0x000000090d0572a4 */ /* 0x000fe2000f8e0205 */
[C---:B------:R-:W-:Y:S02]  /*9b10*/  IADD3 R107, P2, R20.reuse, 0x8040, RZ ;  /* 0x00008040146b7810 */ /* 0x040fe40007f5e0ff */
[C---:B------:R-:W-:Y:S01]  /*9b20*/  LOP3.LUT R167, R20.reuse, 0x380, RZ, 0xc0, !PT ;  /* 0x0000038014a77812 */ /* 0x040fe200078ec0ff */
[--C-:B------:R-:W-:Y:S01]  /*9b30*/  IMAD.X R9, RZ, RZ, R21.reuse, P5 ;  /* 0x000000ffff097224 */ /* 0x100fe200028e0615 */
[C---:B------:R-:W-:Y:S01]  /*9b40*/  IADD3 R7, P3, R20.reuse, 0xc060, RZ ;  /* 0x0000c06014077810 */ /* 0x040fe20007f7e0ff */
[--C-:B------:R-:W-:Y:S01]  /*9b50*/  IMAD.X R19, RZ, RZ, R21.reuse, P2 ;  /* 0x000000ffff137224 */ /* 0x100fe200010e0615 */
[----:B------:R-:W-:Y:S01]  /*9b60*/  LOP3.LUT R8, R119, 0x380, RZ, 0xc0, !PT ;  /* 0x0000038077087812 */ /* 0x000fe200078ec0ff */
[----:B------:R-:W-:Y:S01]  /*9b70*/  ULDC.64 UR8, c[0x0][0xbe8] ;  /* 0x0002fa0000087ab9 */ /* 0x000fe20000000a00 */
[----:B------:R-:W-:Y:S01]  /*9b80*/  SHF.R.U64 R167, R167, 0x3, RZ ;  /* 0x00000003a7a77819 */ /* 0x000fe200000012ff */
[----:B------:R-:W-:Y:S01]  /*9b90*/  IMAD.X R5, RZ, RZ, R21, P3 ;  /* 0x000000ffff057224 */ /* 0x000fe200018e0615 */
[----:B------:R-:W-:-:S02]  /*9ba0*/  IADD3 R16, P2, R20, 0x4000, RZ ;  /* 0x0000400014107810 */ /* 0x000fc40007f5e0ff */
[----:B------:R-:W-:Y:S02]  /*9bb0*/  LOP3.LUT R4, R7, 0x380, RZ, 0xc0, !PT ;  /* 0x0000038007047812 */ /* 0x000fe400078ec0ff */
[----:B------:R-:W-:Y:S01]  /*9bc0*/  SHF.R.U64 R8, R8, 0x3, RZ ;  /* 0x0000000308087819 */ /* 0x000fe200000012ff */
[--C-:B------:R-:W-:Y:S01]  /*9bd0*/  IMAD.X R17, RZ, RZ, R21.reuse, P2 ;  /* 0x000000ffff117224 */ /* 0x100fe200010e0615 */
[----:B------:R-:W-:Y:S01]  /*9be0*/  LOP3.LUT R166, R167, R20, RZ, 0x3c, !PT ;  /* 0x00000014a7a67212 */ /* 0x000fe200078e3cff */
[----:B------:R-:W-:Y:S01]  /*9bf0*/  IMAD.MOV.U32 R167, RZ, RZ, R21 ;  /* 0x000000ffffa77224 */ /* 0x000fe200078e0015 */
[----:B------:R-:W-:Y:S02]  /*9c00*/  SHF.R.U64 R4, R4, 0x3, RZ ;  /* 0x0000000304047819 */ /* 0x000fe400000012ff */
[C---:B------:R-:W-:Y:S02]  /*9c10*/  IADD3 R123, P4, R20.reuse, 0xc040, RZ ;  /* 0x0000c040147b7810 */ /* 0x040fe40007f9e0ff */
[----:B------:R-:W-:-:S02]  /*9c20*/  IADD3 R115, P6, R20, 0xc000, RZ ;  /* 0x0000c00014737810 */ /* 0x000fc40007fde0ff */
[C---:B------:R-:W-:Y:S02]  /*9c30*/  IADD3 R111, P0, R20.reuse, 0x8060, RZ ;  /* 0x00008060146f7810 */ /* 0x040fe40007f1e0ff */
[C---:B------:R-:W-:Y:S01]  /*9c40*/  IADD3 R23, P1, R20.reuse, 0x20, RZ ;  /* 0x0000002014177810 */ /* 0x040fe20007f3e0ff */
[--C-:B------:R-:W-:Y:S01]  /*9c50*/  IMAD.X R11, RZ, RZ, R21.reuse, P6 ;  /* 0x000000ffff0b7224 */ /* 0x100fe200030e0615 */
[----:B------:R-:W-:Y:S01]  /*9c60*/  IADD3 R114, P3, R20, 0x8020, RZ ;  /* 0x0000802014727810 */ /* 0x000fe20007f7e0ff */
[--C-:B------:R-:W-:Y:S01]  /*9c70*/  IMAD.X R13, RZ, RZ, R21.reuse, P0 ;  /* 0x000000ffff0d7224 */ /* 0x100fe200000e0615 */
[----:B------:R-:W-:Y:S01]  /*9c80*/  LOP3.LUT R8, R8, R119, RZ, 0x3c, !PT ;  /* 0x0000007708087212 */ /* 0x000fe200078e3cff */
[--C-:B------:R-:W-:Y:S01]  /*9c90*/  IMAD.X R15, RZ, RZ, R21.reuse, P1 ;  /* 0x000000ffff0f7224 */ /* 0x100fe200008e0615 */
[----:B------:R-:W-:Y:S01]  /*9ca0*/  IADD3 R119, P2, R164, 0x7000, RZ ;  /* 0x00007000a4777810 */ /* 0x000fe20007f5e0ff */
[--C-:B------:R-:W-:Y:S01]  /*9cb0*/  IMAD.X R151, RZ, RZ, R21.reuse, P3 ;  /* 0x000000ffff977224 */ /* 0x100fe200018e0615 */
[----:B------:R-:W-:Y:S01]  /*9cc0*/  LOP3.LUT R4, R4, R7, RZ, 0x3c, !PT ;  /* 0x0000000704047212 */ /* 0x000fe200078e3cff */
[----:B------:R-:W-:Y:S01]  /*9cd0*/  IMAD.X R7, RZ, RZ, R21, P4 ;  /* 0x000000ffff077224 */ /* 0x000fe200020e0615 */
[----:B------:R-:W-:Y:S01]  /*9ce0*/  MOV R167, R166 ;  /* 0x000000a600a77202 */ /* 0x000fe20000000f00 */
[----:B------:R-:W-:Y:S01]  /*9cf0*/  BAR.SYNC.DEFER_BLOCKING 0x1, 0x100 ;  /* 0x0044000000007b1d */ /* 0x000fe20000010000 */
[----:B------:R-:W-:-:S02]  /*9d00*/  LOP3.LUT R118, R119, 0x380, RZ, 0xc0, !PT ;  /* 0x0000038077767812 */ /* 0x000fc400078ec0ff */
[C---:B------:R-:W-:Y:S02]  /*9d10*/  IADD3 R103, P4, R20.reuse, 0x8000, RZ ;  /* 0x0000800014677810 */ /* 0x040fe40007f9e0ff */
[----:B------:R-:W-:-:S03]  /*9d20*/  IADD3 R110, P5, R20, 0x4060, RZ ;  /* 0x00004060146e7810 */ /* 0x000fc60007fbe0ff */
[----:B------:R-:W1:Y:S01]  /*9d30*/  LDC R166, c[0x0][0xce8] ;  /* 0x00033a00ffa67b82 */ /* 0x000e620000000800 */
        /* <DEDUP_REMOVED lines=10> */
[----:B------:R-:W-:Y:S01]  /*9de0*/  LOP3.LUT R20, R103, 0x380, RZ, 0xc0, !PT ;  /* 0x0000038067147812 */ /* 0x000fe200078ec0ff */
[----:B------:R-:W-:Y:S01]  /*9df0*/  IMAD.X R163, RZ, RZ, R21, P3 ;  /* 0x000000ffffa37224 */ /* 0x000fe200018e0615 */
[----:B------:R-:W-:-:S02]  /*9e00*/  LOP3.LUT R21, R114, 0x380, RZ, 0xc0, !PT ;  /* 0x0000038072157812 */ /* 0x000fc400078ec0ff */
[----:B------:R-:W-:Y:S01]  /*9e10*/  LOP3.LUT R118, R118, R119, RZ, 0x3c, !PT ;  /* 0x0000007776767212 */ /* 0x000fe200078e3cff */
[----:B------:R-:W-:Y:S01]  /*9e20*/  IMAD.X R119, RZ, RZ, R165, P2 ;  /* 0x000000ffff777224 */ /* 0x000fe200010e06a5 */
[----:B------:R-:W-:Y:S01]  /*9e30*/  IADD3 R147, P2, R164, 0xe000, RZ ;  /* 0x0000e000a4937810 */ /* 0x000fe20007f5e0ff */
[----:B------:R2:W-:Y:S01]  /*9e40*/  STSM.16.M88.4 [R167], R24 ;  /* 0x00000018a7007844 */ /* 0x0005e20000000200 */
[----:B------:R-:W-:Y:S02]  /*9e50*/  LOP3.LUT R14, R23, 0x380, RZ, 0xc0, !PT ;  /* 0x00000380170e7812 */ /* 0x000fe400078ec0ff */
[----:B------:R-:W-:Y:S02]  /*9e60*/  SHF.R.U64 R21, R21, 0x3, RZ ;  /* 0x0000000315157819 */ /* 0x000fe400000012ff */
[----:B------:R-:W-:Y:S02]  /*9e70*/  SHF.R.U64 R20, R20, 0x3, RZ ;  /* 0x0000000314147819 */ /* 0x000fe400000012ff */
[----:B------:R-:W-:-:S02]  /*9e80*/  LOP3.LUT R146, R147, 0x380, RZ, 0xc0, !PT ;  /* 0x0000038093927812 */ /* 0x000fc400078ec0ff */
[----:B------:R-:W-:Y:S02]  /*9e90*/  SHF.R.U64 R14, R14, 0x3, RZ ;  /* 0x000000030e0e7819 */ /* 0x000fe400000012ff */
[----:B------:R-:W-:Y:S02]  /*9ea0*/  LOP3.LUT R150, R21, R114, RZ, 0x3c, !PT ;  /* 0x0000007215967212 */ /* 0x000fe400078e3cff */
[----:B------:R-:W-:Y:S02]  /*9eb0*/  LOP3.LUT R152, R20, R103, RZ, 0x3c, !PT ;  /* 0x0000006714987212 */ /* 0x000fe400078e3cff */
[----:B------:R-:W-:Y:S02]  /*9ec0*/  LOP3.LUT R103, R110, 0x380, RZ, 0xc0, !PT ;  /* 0x000003806e677812 */ /* 0x000fe400078ec0ff */
[----:B------:R-:W-:Y:S02]  /*9ed0*/  LOP3.LUT R21, R102, 0x380, RZ, 0xc0, !PT ;  /* 0x0000038066157812 */ /* 0x000fe400078ec0ff */
[----:B------:R-:W-:-:S02]  /*9ee0*/  SHF.R.U64 R146, R146, 0x3, RZ ;  /* 0x0000000392927819 */ /* 0x000fc400000012ff */
[----:B------:R-:W-:Y:S02]  /*9ef0*/  LOP3.LUT R14, R14, R23, RZ, 0x3c, !PT ;  /* 0x000000170e0e7212 */ /* 0x000fe400078e3cff */
[----:B------:R-:W-:Y:S02]  /*9f00*/  LOP3.LUT R20, R31, 0x380, RZ, 0xc0, !PT ;  /* 0x000003801f147812 */ /* 0x000fe400078ec0ff */
[----:B------:R-:W-:Y:S02]  /*9f10*/  LOP3.LUT R23, R106, 0x380, RZ, 0xc0, !PT ;  /* 0x000003806a177812 */ /* 0x000fe400078ec0ff */
[----:B------:R-:W-:Y:S02]  /*9f20*/  SHF.R.U64 R103, R103, 0x3, RZ ;  /* 0x0000000367677819 */ /* 0x000fe400000012ff */
[----:B------:R-:W-:Y:S02]  /*9f30*/  SHF.R.U64 R21, R21, 0x3, RZ ;  /* 0x0000000315157819 */ /* 0x000fe400000012ff */
[----:B------:R-:W-:Y:S01]  /*9f40*/  LOP3.LUT R146, R146, R147, RZ, 0x3c, !PT ;  /* 0x0000009392927212 */ /* 0x000fe200078e3cff */
[----:B------:R-:W-:Y:S01]  /*9f50*/  IMAD.X R147, RZ, RZ, R165, P2 ;  /* 0x000000ffff937224 */ /* 0x000fe200010e06a5 */
[----:B------:R-:W-:-:S02]  /*9f60*/  SHF.R.U64 R20, R20, 0x3, RZ ;  /* 0x0000000314147819 */ /* 0x000fc400000012ff */
[----:B------:R-:W-:Y:S02]  /*9f70*/  SHF.R.U64 R23, R23, 0x3, RZ ;  /* 0x0000000317177819 */ /* 0x000fe400000012ff */
[----:B------:R-:W-:Y:S02]  /*9f80*/  LOP3.LUT R154, R103, R110, RZ, 0x3c, !PT ;  /* 0x0000006e679a7212 */ /* 0x000fe400078e3cff */
[----:B------:R-:W-:Y:S02]  /*9f90*/  LOP3.LUT R160, R21, R102, RZ, 0x3c, !PT ;  /* 0x0000006615a07212 */ /* 0x000fe400078e3cff */
[----:B-1----:R-:W-:Y:S02]  /*9fa0*/  ISETP.NE.AND P2, PT, R166, 0x1, PT ;  /* 0x00000001a600780c */ /* 0x002fe40003f45270 */
[----:B------:R-:W-:Y:S02]  /*9fb0*/  LOP3.LUT R10, R115, 0x380, RZ, 0xc0, !PT ;  /* 0x00000380730a7812 */ /* 0x000fe400078ec0ff */
[----:B------:R-:W-:-:S02]  /*9fc0*/  LOP3.LUT R12, R111, 0x380, RZ, 0xc0, !PT ;  /* 0x000003806f0c7812 */ /* 0x000fc400078ec0ff */
[----:B------:R-:W-:Y:S02]  /*9fd0*/  LOP3.LUT R18, R107, 0x380, RZ, 0xc0, !PT ;  /* 0x000003806b127812 */ /* 0x000fe400078ec0ff */
[----:B------:R-:W-:Y:S02]  /*9fe0*/  IADD3 R102, P4, R164, 0x2000, RZ ;  /* 0x00002000a4667810 */ /* 0x000fe40007f9e0ff */
[----:B------:R-:W-:Y:S02]  /*9ff0*/  LOP3.LUT R103, R16, 0x380, RZ, 0xc0, !PT ;  /* 0x0000038010677812 */ /* 0x000fe400078ec0ff */
[----:B------:R-:W-:Y:S02]  /*a000*/  LOP3.LUT R156, R20, R31, RZ, 0x3c, !PT ;  /* 0x0000001f149c7212 */ /* 0x000fe400078e3cff */
[----:B------:R-:W-:Y:S02]  /*a010*/  LOP3.LUT R6, R123, 0x380, RZ, 0xc0, !PT ;  /* 0x000003807b067812 */ /* 0x000fe400078ec0ff */
[----:B------:R-:W-:-:S02]  /*a020*/  LOP3.LUT R158, R23, R106, RZ, 0x3c, !PT ;  /* 0x0000006a179e7212 */ /* 0x000fc400078e3cff */
[----:B------:R-:W-:Y:S02]  /*a030*/  IADD3 R21, P3, R164, 0x1000, RZ ;  /* 0x00001000a4157810 */ /* 0x000fe40007f7e0ff */
[----:B------:R-:W-:Y:S02]  /*a040*/  LOP3.LUT R31, R22, 0x380, RZ, 0xc0, !PT ;  /* 0x00000380161f7812 */ /* 0x000fe400078ec0ff */
[----:B------:R-:W-:Y:S02]  /*a050*/  SHF.R.U64 R10, R10, 0x3, RZ ;  /* 0x000000030a0a7819 */ /* 0x000fe400000012ff */
[----:B------:R-:W-:Y:S02]  /*a060*/  SHF.R.U64 R12, R12, 0x3, RZ ;  /* 0x000000030c0c7819 */ /* 0x000fe400000012ff */
[----:B------:R-:W-:Y:S02]  /*a070*/  SHF.R.U64 R18, R18, 0x3, RZ ;  /* 0x0000000312127819 */ /* 0x000fe400000012ff */
[----:B------:R-:W-:-:S02]  /*a080*/  LOP3.LUT R23, R102, 0x380, RZ, 0xc0, !PT ;  /* 0x0000038066177812 */ /* 0x000fc400078ec0ff */
[----:B------:R-:W-:Y:S02]  /*a090*/  SHF.R.U64 R103, R103, 0x3, RZ ;  /* 0x0000000367677819 */ /* 0x000fe400000012ff */
[----:B------:R-:W-:Y:S02]  /*a0a0*/  SHF.R.U64 R6, R6, 0x3, RZ ;  /* 0x0000000306067819 */ /* 0x000fe400000012ff */
[----:B------:R-:W-:Y:S02]  /*a0b0*/  LOP3.LUT R20, R21, 0x380, RZ, 0xc0, !PT ;  /* 0x0000038015147812 */ /* 0x000fe400078ec0ff */
[----:B------:R-:W-:Y:S02]  /*a0c0*/  SHF.R.U64 R31, R31, 0x3, RZ ;  /* 0x000000031f1f7819 */ /* 0x000fe400000012ff */
[----:B------:R-:W-:Y:S02]  /*a0d0*/  LOP3.LUT R10, R10, R115, RZ, 0x3c, !PT ;  /* 0x000000730a0a7212 */ /* 0x000fe400078e3cff */
[----:B------:R-:W-:-:S02]  /*a0e0*/  LOP3.LUT R12, R12, R111, RZ, 0x3c, !PT ;  /* 0x0000006f0c0c7212 */ /* 0x000fc400078e3cff */
[----:B------:R-:W-:Y:S02]  /*a0f0*/  LOP3.LUT R18, R18, R107, RZ, 0x3c, !PT ;  /* 0x0000006b12127212 */ /* 0x000fe400078e3cff */
[----:B------:R-:W-:Y:S02]  /*a100*/  SHF.R.U64 R23, R23, 0x3, RZ ;  /* 0x0000000317177819 */ /* 0x000fe400000012ff */
[----:B------:R-:W-:Y:S02]  /*a110*/  LOP3.LUT R16, R103, R16, RZ, 0x3c, !PT ;  /* 0x0000001067107212 */ /* 0x000fe400078e3cff */
[C---:B------:R-:W-:Y:S02]  /*a120*/  IADD3 R103, P5, R164.reuse, 0x3000, RZ ;  /* 0x00003000a4677810 */ /* 0x040fe40007fbe0ff */
[C---:B------:R-:W-:Y:S02]  /*a130*/  IADD3 R107, P6, R164.reuse, 0x4000, RZ ;  /* 0x00004000a46b7810 */ /* 0x040fe40007fde0ff */
[----:B------:R-:W-:-:S02]  /*a140*/  IADD3 R111, P0, R164, 0x5000, RZ ;  /* 0x00005000a46f7810 */ /* 0x000fc40007f1e0ff */
[----:B------:R-:W-:Y:S02]  /*a150*/  IADD3 R115, P1, R164, 0x6000, RZ ;  /* 0x00006000a4737810 */ /* 0x000fe40007f3e0ff */
[----:B--2---:R-:W-:Y:S02]  /*a160*/  MOV R24, R4 ;  /* 0x0000000400187202 */ /* 0x004fe40000000f00 */
[----:B------:R-:W-:Y:S02]  /*a170*/  LOP3.LUT R6, R6, R123, RZ, 0x3c, !PT ;  /* 0x0000007b06067212 */ /* 0x000fe400078e3cff */
[----:B------:R-:W-:Y:S02]  /*a180*/  SHF.R.U64 R20, R20, 0x3, RZ ;  /* 0x0000000314147819 */ /* 0x000fe400000012ff */
[----:B------:R-:W-:Y:S02]  /*a190*/  LOP3.LUT R162, R31, R22, RZ, 0x3c, !PT ;  /* 0x000000161fa27212 */ /* 0x000fe400078e3cff */
[----:B------:R-:W-:-:S02]  /*a1a0*/  F2FP.F16.F32.PACK_AB R5, R35, R34 ;  /* 0x000000222305723e */ /* 0x000fc400000000ff */
[----:B------:R-:W-:Y:S01]  /*a1b0*/  LOP3.LUT R22, R23, R102, RZ, 0x3c, !PT ;  /* 0x0000006617167212 */ /* 0x000fe200078e3cff */
[----:B------:R-:W1:Y:S01]  /*a1c0*/  @P2 LDC R34, c[0x0][0xcec] ;  /* 0x00033b00ff222b82 */ /* 0x000e620000000800 */
[----:B------:R-:W-:Y:S01]  /*a1d0*/  LOP3.LUT R102, R103, 0x380, RZ, 0xc0, !PT ;  /* 0x0000038067667812 */ /* 0x000fe200078ec0ff */
[--C-:B------:R-:W-:Y:S01]  /*a1e0*/  IMAD.X R23, RZ, RZ, R165.reuse, P4 ;  /* 0x000000ffff177224 */ /* 0x100fe200020e06a5 */
[----:B------:R-:W-:Y:S02]  /*a1f0*/  LOP3.LUT R106, R107, 0x380, RZ, 0xc0, !PT ;  /* 0x000003806b6a7812 */ /* 0x000fe400078ec0ff */
[----:B------:R-:W-:Y:S02]  /*a200*/  LOP3.LUT R110, R111, 0x380, RZ, 0xc0, !PT ;  /* 0x000003806f6e7812 */ /* 0x000fe400078ec0ff */
[----:B------:R-:W-:Y:S02]  /*a210*/  LOP3.LUT R114, R115, 0x380, RZ, 0xc0, !PT ;  /* 0x0000038073727812 */ /* 0x000fe400078ec0ff */
[----:B------:R-:W-:Y:S01]  /*a220*/  LOP3.LUT R20, R20, R21, RZ, 0x3c, !PT ;  /* 0x0000001514147212 */ /* 0x000fe200078e3cff */
[----:B------:R-:W-:Y:S01]  /*a230*/  IMAD.X R21, RZ, RZ, R165, P3 ;  /* 0x000000ffff157224 */ /* 0x000fe200018e06a5 */
[----:B------:R-:W-:-:S02]  /*a240*/  MOV R25, R6 ;  /* 0x0000000600197202 */ /* 0x000fc40000000f00 */
[----:B------:R-:W-:Y:S02]  /*a250*/  F2FP.F16.F32.PACK_AB R6, R37, R172 ;  /* 0x000000ac2506723e */ /* 0x000fe400000000ff */
[----:B------:R-:W-:Y:S01]  /*a260*/  SHF.R.U64 R102, R102, 0x3, RZ ;  /* 0x0000000366667819 */ /* 0x000fe200000012ff */
[----:B------:R-:W2:Y:S01]  /*a270*/  @P2 LDC R37, c[0x0][0xcf0] ;  /* 0x00033c00ff252b82 */ /* 0x000ea20000000800 */
        /* <DEDUP_REMOVED lines=32> */
[----:B------:R-:W-:Y:S02]  /*a480*/  IADD3 R195, P3, R164, 0xf000, RZ ;  /* 0x0000f000a4c37810 */ /* 0x000fe40007f7e0ff */
[----:B------:R-:W-:-:S02]  /*a490*/  SHF.R.U64 R29, R29, 0x3, RZ ;  /* 0x000000031d1d7819 */ /* 0x000fc400000012ff */
[----:B------:R-:W-:Y:S01]  /*a4a0*/  F2FP.F16.F32.PACK_AB R7, R39, R38 ;  /* 0x000000262707723e */ /* 0x000fe200000000ff */
[----:B------:R-:W-:Y:S01]  /*a4b0*/  VIADD R39, R202, UR38 ;  /* 0x00000026ca277c36 */ /* 0x000fe20008000000 */
        /* <DEDUP_REMOVED lines=12> */
[----:B------:R-:W-:Y:S01]  /*a580*/  MOV R26, R8 ;  /* 0x00000008001a7202 */ /* 0x000fe20000000f00 */
[----:B------:R-:W-:Y:S01]  /*a590*/  IMAD.MOV.U32 R29, RZ, RZ, R165 ;  /* 0x000000ffff1d7224 */ /* 0x000fe200078e00a5 */
[----:B------:R-:W-:Y:S01]  /*a5a0*/  MOV R27, R10 ;  /* 0x0000000a001b7202 */ /* 0x000fe20000000f00 */
[----:B-1----:R-:W-:Y:S01]  /*a5b0*/  @P2 IMAD.HI.U32 R34, R39, R34, RZ ;  /* 0x0000002227222227 */ /* 0x002fe200078e00ff */
[----:B------:R-:W-:-:S02]  /*a5c0*/  MOV R165, R14 ;  /* 0x0000000e00a57202 */ /* 0x000fc40000000f00 */
[----:B------:R-:W-:Y:S01]  /*a5d0*/  F2FP.F16.F32.PACK_AB R4, R33, R171 ;  /* 0x000000ab2104723e */ /* 0x000fe200000000ff */
[----:B------:R-:W-:Y:S01]  /*a5e0*/  IMAD.MOV.U32 R33, RZ, RZ, R39 ;  /* 0x000000ffff217224 */ /* 0x000fe200078e0027 */
[----:B------:R-:W-:Y:S02]  /*a5f0*/  MOV R32, R12 ;  /* 0x0000000c00207202 */ /* 0x000fe40000000f00 */
[----:B------:R-:W-:Y:S01]  /*a600*/  MOV R156, R156 ;  /* 0x0000009c009c7202 */ /* 0x000fe20000000f00 */
[----:B------:R1:W-:Y:S01]  /*a610*/  STSM.16.M88.4 [R165], R4 ;  /* 0x00000004a5007844 */ /* 0x0003e20000000200 */
[----:B------:R-:W-:Y:S02]  /*a620*/  F2FP.F16.F32.PACK_AB R8, R41, R173 ;  /* 0x000000ad2908723e */ /* 0x000fe400000000ff */
[----:B------:R-:W-:Y:S02]  /*a630*/  F2FP.F16.F32.PACK_AB R9, R43, R42 ;  /* 0x0000002a2b09723e */ /* 0x000fe400000000ff */
[----:B------:R-:W-:-:S02]  /*a640*/  F2FP.F16.F32.PACK_AB R10, R45, R174 ;  /* 0x000000ae2d0a723e */ /* 0x000fc400000000ff */
[----:B------:R-:W-:Y:S02]  /*a650*/  F2FP.F16.F32.PACK_AB R11, R47, R46 ;  /* 0x0000002e2f0b723e */ /* 0x000fe400000000ff */
        /* <DEDUP_REMOVED lines=13> */
[----:B--2---:R-:W-:Y:S02]  /*a730*/  @P2 SHF.R.U32.HI R33, RZ, R37, R34 ;  /* 0x00000025ff212219 */ /* 0x004fe40000011622 */
[----:B------:R-:W-:Y:S01]  /*a740*/  MOV R160, R160 ;  /* 0x000000a000a07202 */ /* 0x000fe20000000f00 */
[----:B------:R2:W-:Y:S01]  /*a750*/  STSM.16.M88.4 [R35], R16 ;  /* 0x0000001023007844 */ /* 0x0005e20000000200 */
[----:B-1----:R-:W-:Y:S02]  /*a760*/  F2FP.F16.F32.PACK_AB R4, R65, R179 ;  /* 0x000000b34104723e */ /* 0x002fe400000000ff */
[----:B------:R-:W-:Y:S02]  /*a770*/  F2FP.F16.F32.PACK_AB R5, R67, R66 ;  /* 0x000000424305723e */ /* 0x000fe400000000ff */
[----:B------:R-:W-:Y:S02]  /*a780*/  F2FP.F16.F32.PACK_AB R6, R69, R180 ;  /* 0x000000b44506723e */ /* 0x000fe400000000ff */
[----:B------:R-:W-:-:S02]  /*a790*/  F2FP.F16.F32.PACK_AB R7, R71, R70 ;  /* 0x000000464707723e */ /* 0x000fc400000000ff */
[----:B------:R-:W-:Y:S02]  /*a7a0*/  MOV R158, R158 ;  /* 0x0000009e009e7202 */ /* 0x000fe40000000f00 */
[----:B---3--:R-:W-:Y:S01]  /*a7b0*/  F2FP.F16.F32.PACK_AB R8, R73, R181 ;  /* 0x000000b54908723e */ /* 0x008fe200000000ff */
[----:B------:R-:W-:Y:S01]  /*a7c0*/  STSM.16.M88.4 [R160], R4 ;  /* 0x00000004a0007844 */ /* 0x000fe20000000200 */
[----:B------:R-:W-:Y:S02]  /*a7d0*/  F2FP.F16.F32.PACK_AB R9, R75, R74 ;  /* 0x0000004a4b09723e */ /* 0x000fe400000000ff */
[----:B------:R-:W-:Y:S01]  /*a7e0*/  F2FP.F16.F32.PACK_AB R10, R77, R182 ;  /* 0x000000b64d0a723e */ /* 0x000fe200000000ff */
[----:B--2---:R-:W-:Y:S01]  /*a7f0*/  IMAD.MOV R35, RZ, RZ, -R33 ;  /* 0x000000ffff237224 */ /* 0x004fe200078e0a21 */
[----:B------:R-:W-:Y:S02]  /*a800*/  F2FP.F16.F32.PACK_AB R11, R79, R78 ;  /* 0x0000004e4f0b723e */ /* 0x000fe400000000ff */
[----:B------:R-:W-:Y:S01]  /*a810*/  MOV R154, R154 ;  /* 0x0000009a009a7202 */ /* 0x000fe20000000f00 */
[----:B------:R-:W-:Y:S01]  /*a820*/  IMAD R35, R166, R35, R39 ;  /* 0x00000023a6237224 */ /* 0x000fe200078e0227 */
[----:B------:R-:W-:Y:S01]  /*a830*/  F2FP.F16.F32.PACK_AB R12, R81, R183 ;  /* 0x000000b7510c723e */ /* 0x000fe200000000ff */
[----:B------:R1:W-:Y:S01]  /*a840*/  STSM.16.M88.4 [R158], R8 ;  /* 0x000000089e007844 */ /* 0x0003e20000000200 */
[----:B------:R-:W-:-:S02]  /*a850*/  F2FP.F16.F32.PACK_AB R13, R83, R82 ;  /* 0x00000052530d723e */ /* 0x000fc400000000ff */
[----:B------:R-:W-:Y:S02]  /*a860*/  F2FP.F16.F32.PACK_AB R14, R85, R184 ;  /* 0x000000b8550e723e */ /* 0x000fe400000000ff */
[----:B------:R-:W-:Y:S02]  /*a870*/  F2FP.F16.F32.PACK_AB R15, R87, R86 ;  /* 0x00000056570f723e */ /* 0x000fe400000000ff */
[----:B------:R-:W-:Y:S02]  /*a880*/  MOV R152, R152 ;  /* 0x0000009800987202 */ /* 0x000fe40000000f00 */
[----:B------:R-:W-:Y:S01]  /*a890*/  F2FP.F16.F32.PACK_AB R16, R89, R185 ;  /* 0x000000b95910723e */ /* 0x000fe200000000ff */
[----:B------:R2:W-:Y:S01]  /*a8a0*/  STSM.16.M88.4 [R154], R12 ;  /* 0x0000000c9a007844 */ /* 0x0005e20000000200 */
[----:B------:R-:W-:Y:S02]  /*a8b0*/  F2FP.F16.F32.PACK_AB R17, R91, R90 ;  /* 0x0000005a5b11723e */ /* 0x000fe400000000ff */
[----:B------:R-:W-:-:S02]  /*a8c0*/  F2FP.F16.F32.PACK_AB R18, R93, R186 ;  /* 0x000000ba5d12723e */ /* 0x000fc400000000ff */
[----:B------:R-:W-:Y:S01]  /*a8d0*/  F2FP.F16.F32.PACK_AB R19, R95, R94 ;  /* 0x0000005e5f13723e */ /* 0x000fe200000000ff */
[----:B-1----:R-:W-:Y:S01]  /*a8e0*/  IMAD.U32 R10, RZ, RZ, UR5 ;  /* 0x00000005ff0a7e24 */ /* 0x002fe2000f8e00ff */
[----:B------:R-:W-:Y:S01]  /*a8f0*/  SHF.R.S32.HI R9, RZ, 0x1f, R33 ;  /* 0x0000001fff097819 */ /* 0x000fe20000011421 */
[----:B------:R-:W-:Y:S01]  /*a900*/  ULDC UR5, c[0x0][0xb88] ;  /* 0x0002e20000057ab9 */ /* 0x000fe20000000800 */
[----:B------:R-:W-:Y:S01]  /*a910*/  SHF.R.S32.HI R8, RZ, 0x1f, R35 ;  /* 0x0000001fff087819 */ /* 0x000fe20000011423 */
[----:B------:R1:W-:Y:S01]  /*a920*/  STSM.16.M88.4 [R152], R16 ;  /* 0x0000001098007844 */ /* 0x0003e20000000200 */
[----:B------:R-:W-:Y:S02]  /*a930*/  MOV R150, R150 ;  /* 0x0000009600967202 */ /* 0x000fe40000000f00 */
[----:B------:R-:W-:Y:S02]  /*a940*/  F2FP.F16.F32.PACK_AB R4, R97, R187 ;  /* 0x000000bb6104723e */ /* 0x000fe400000000ff */
[----:B------:R-:W-:Y:S01]  /*a950*/  F2FP.F16.F32.PACK_AB R5, R99, R98 ;  /* 0x000000626305723e */ /* 0x000fe200000000ff */
[----:B--2---:R-:W-:Y:S01]  /*a960*/  VIADD R14, R225, UR38 ;  /* 0x00000026e10e7c36 */ /* 0x004fe20008000000 */
[----:B------:R-:W-:Y:S01]  /*a970*/  IADD3 R12, P0, R33, UR6, RZ ;  /* 0x00000006210c7c10 */ /* 0x000fe2000ff1e0ff */
[----:B------:R-:W-:Y:S01]  /*a980*/  IMAD R33, R166, UR5, RZ ;  /* 0x00000005a6217c24 */ /* 0x000fe2000f8e02ff */
[----:B------:R-:W-:-:S02]  /*a990*/  F2FP.F16.F32.PACK_AB R6, R101, R188 ;  /* 0x000000bc6506723e */ /* 0x000fc400000000ff */
[----:B------:R-:W-:Y:S01]  /*a9a0*/  IADD3.X R13, R9, UR7, R10, P0, !PT ;  /* 0x00000007090d7c10 */ /* 0x000fe200087fe40a */
[----:B------:R-:W-:Y:S01]  /*a9b0*/  ULDC.64 UR6, c[0x0][0xc88] ;  /* 0x0003220000067ab9 */ /* 0x000fe20000000a00 */
[----:B------:R-:W-:Y:S01]  /*a9c0*/  F2FP.F16.F32.PACK_AB R7, R40, R36 ;  /* 0x000000242807723e */ /* 0x000fe200000000ff */
[----:B------:R-:W-:Y:S01]  /*a9d0*/  IMAD R8, R8, UR6, RZ ;  /* 0x0000000608087c24 */ /* 0x000fe2000f8e02ff */
[----:B------:R-:W-:Y:S01]  /*a9e0*/  LOP3.LUT P0, RZ, R223, 0x3, RZ, 0xc0, !PT ;  /* 0x00000003dfff7812 */ /* 0x000fe2000780c0ff */
[----:B------:R-:W-:Y:S01]  /*a9f0*/  IMAD.WIDE.U32 R12, R35, UR6, R12 ;  /* 0x00000006230c7c25 */ /* 0x000fe2000f8e000c */
[----:B------:R-:W-:Y:S01]  /*aa00*/  F2FP.F16.F32.PACK_AB R9, R48, R44 ;  /* 0x0000002c3009723e */ /* 0x000fe200000000ff */
[----:B------:R2:W-:Y:S01]  /*aa10*/  STSM.16.M88.4 [R150], R4 ;  /* 0x0000000496007844 */ /* 0x0005e20000000200 */
[----:B------:R-:W-:Y:S01]  /*aa20*/  F2FP.F16.F32.PACK_AB R10, R109, R190 ;  /* 0x000000be6d0a723e */ /* 0x000fe200000000ff */
[----:B------:R-:W-:Y:S01]  /*aa30*/  IMAD R35, R35, UR7, R8 ;  /* 0x0000000723237c24 */ /* 0x000fe2000f8e0208 */
[----:B------:R-:W-:Y:S01]  /*aa40*/  ULDC.64 UR6, c[0x0][0xc50] ;  /* 0x0003140000067ab9 */ /* 0x000fe20000000a00 */
[----:B------:R-:W-:-:S02]  /*aa50*/  F2FP.F16.F32.PACK_AB R8, R105, R189 ;  /* 0x000000bd6908723e */ /* 0x000fc400000000ff */
[----:B-1----:R-:W-:Y:S02]  /*aa60*/  LEA R18, P3, R12, UR6, 0x2 ;  /* 0x000000060c127c11 */ /* 0x002fe4000f8610ff */
[----:B------:R-:W-:Y:S02]  /*aa70*/  F2FP.F16.F32.PACK_AB R11, R56, R52 ;  /* 0x00000034380b723e */ /* 0x000fe400000000ff */
[----:B------:R-:W-:Y:S01]  /*aa80*/  ISETP.GE.OR P1, PT, R14, R33, P0 ;  /* 0x000000210e00720c */ /* 0x000fe20000726670 */
[----:B------:R-:W-:Y:S01]  /*aa90*/  SHFL.IDX PT, R34, R18, RZ, 0x1c1f ;  /* 0x001c1fff12227589 */ /* 0x000fe200000e0000 */
[----:B------:R-:W-:Y:S02]  /*aaa0*/  F2FP.F16.F32.PACK_AB R15, R104, R100 ;  /* 0x00000064680f723e */ /* 0x000fe400000000ff */
[----:B------:R-:W-:Y:S01]  /*aab0*/  F2FP.F16.F32.PACK_AB R16, R137, R136 ;  /* 0x000000888910723e */ /* 0x000fe200000000ff */
[----:B------:R1:W-:Y:S01]  /*aac0*/  STSM.16.M88.4 [R164], R8 ;  /* 0x00000008a4007844 */ /* 0x0003e20000000200 */
[----:B--2---:R-:W-:Y:S01]  /*aad0*/  IMAD.IADD R5, R13, 0x1, R35 ;  /* 0x000000010d057824 */ /* 0x004fe200078e0223 */
[----:B------:R-:W-:Y:S01]  /*aae0*/  F2FP.F16.F32.PACK_AB R6, R117, R192 ;  /* 0x000000c07506723e */ /* 0x000fe200000000ff */
[----:B------:R-:W-:Y:S01]  /*aaf0*/  VIADD R4, R14, 0x8 ;  /* 0x000000080e047836 */ /* 0x000fe20000000000 */
[----:B------:R-:W-:Y:S01]  /*ab00*/  F2FP.F16.F32.PACK_AB R7, R72, R68 ;  /* 0x000000444807723e */ /* 0x000fe200000000ff */
[----:B------:R2:W-:Y:S01]  /*ab10*/  SHFL.IDX PT, R52, R18, 0x1, 0x1c1f ;  /* 0x003c1f0012347f89 */ /* 0x0005e200000e0000 */
[----:B------:R-:W-:-:S02]  /*ab20*/  LEA.HI.X R19, R12, UR7, R5, 0x2, P3 ;  /* 0x000000070c137c11 */ /* 0x000fc400098f1405 */
[----:B------:R-:W-:Y:S02]  /*ab30*/  ISETP.GE.OR P0, PT, R4, R33, P0 ;  /* 0x000000210400720c */ /* 0x000fe40000706670 */
[----:B------:R-:W-:Y:S01]  /*ab40*/  F2FP.F16.F32.PACK_AB R4, R113, R191 ;  /* 0x000000bf7104723e */ /* 0x000fe200000000ff */
[----:B------:R-:W3:Y:S01]  /*ab50*/  SHFL.IDX PT, R35, R19, RZ, 0x1c1f ;  /* 0x001c1fff13237589 */ /* 0x000ee200000e0000 */
[----:B------:R-:W-:Y:S02]  /*ab60*/  F2FP.F16.F32.PACK_AB R5, R64, R60 ;  /* 0x0000003c4005723e */ /* 0x000fe400000000ff */
[----:B------:R-:W-:Y:S01]  /*ab70*/  F2FP.F16.F32.PACK_AB R12, R129, R128 ;  /* 0x00000080810c723e */ /* 0x000fe200000000ff */
[----:B------:R4:W0:Y:S01]  /*ab80*/  SHFL.IDX PT, R53, R19, 0x1, 0x1c1f ;  /* 0x003c1f0013357f89 */ /* 0x00082200000e0000 */
[----:B-1----:R-:W-:Y:S02]  /*ab90*/  F2FP.F16.F32.PACK_AB R8, R121, R193 ;  /* 0x000000c17908723e */ /* 0x002fe400000000ff */
[----:B------:R-:W-:Y:S01]  /*aba0*/  F2FP.F16.F32.PACK_AB R9, R80, R76 ;  /* 0x0000004c5009723e */ /* 0x000fe200000000ff */
[----:B------:R1:W-:Y:S01]  /*abb0*/  STSM.16.M88.4 [R32], R4 ;  /* 0x0000000420007844 */ /* 0x0003e20000000200 */
[----:B------:R-:W-:-:S02]  /*abc0*/  F2FP.F16.F32.PACK_AB R10, R125, R124 ;  /* 0x0000007c7d0a723e */ /* 0x000fc400000000ff */
[----:B------:R-:W-:Y:S02]  /*abd0*/  F2FP.F16.F32.PACK_AB R11, R88, R84 ;  /* 0x00000054580b723e */ /* 0x000fe400000000ff */
[----:B------:R-:W-:Y:S02]  /*abe0*/  F2FP.F16.F32.PACK_AB R13, R96, R92 ;  /* 0x0000005c600d723e */ /* 0x000fe400000000ff */
[----:B------:R-:W-:Y:S01]  /*abf0*/  F2FP.F16.F32.PACK_AB R14, R133, R132 ;  /* 0x00000084850e723e */ /* 0x000fe200000000ff */
[----:B------:R-:W-:Y:S01]  /*ac00*/  STSM.16.M88.4 [R27], R8 ;  /* 0x000000081b007844 */ /* 0x000fe20000000200 */
[----:B------:R-:W-:Y:S02]  /*ac10*/  F2FP.F16.F32.PACK_AB R17, R112, R108 ;  /* 0x0000006c7011723e */ /* 0x000fe400000000ff */
[----:B--2---:R-:W-:Y:S01]  /*ac20*/  F2FP.F16.F32.PACK_AB R18, R141, R140 ;  /* 0x0000008c8d12723e */ /* 0x004fe200000000ff */
[----:B------:R-:W-:Y:S01]  /*ac30*/  STSM.16.M88.4 [R26], R12 ;  /* 0x0000000c1a007844 */ /* 0x000fe20000000200 */
[----:B----4-:R-:W-:-:S02]  /*ac40*/  F2FP.F16.F32.PACK_AB R19, R120, R116 ;  /* 0x000000747813723e */ /* 0x010fc400000000ff */
[----:B------:R-:W-:Y:S01]  /*ac50*/  F2FP.F16.F32.PACK_AB R36, R145, R144 ;  /* 0x000000909124723e */ /* 0x000fe200000000ff */
[----:B-1----:R-:W1:Y:S01]  /*ac60*/  @P2 LDC R7, c[0x0][0xcf0] ;  /* 0x00033c00ff072b82 */ /* 0x002e620000000800 */
[----:B------:R-:W-:Y:S01]  /*ac70*/  F2FP.F16.F32.PACK_AB R37, R169, R168 ;  /* 0x000000a8a925723e */ /* 0x000fe200000000ff */
[----:B------:R-:W-:Y:S01]  /*ac80*/  STSM.16.M88.4 [R25], R16 ;  /* 0x0000001019007844 */ /* 0x000fe20000000200 */
[----:B------:R-:W-:Y:S02]  /*ac90*/  F2FP.F16.F32.PACK_AB R38, R149, R148 ;  /* 0x000000949526723e */ /* 0x000fe400000000ff */
[----:B------:R-:W-:Y:S02]  /*aca0*/  F2FP.F16.F32.PACK_AB R39, R0, R170 ;  /* 0x000000aa0027723e */ /* 0x000fe400000000ff */
[----:B------:R-:W-:-:S03]  /*acb0*/  LOP3.LUT R30, R195, 0x380, RZ, 0xc0, !PT ;  /* 0x00000380c31e7812 */ /* 0x000fc600078ec0ff */
[----:B------:R-:W-:Y:S01]  /*acc0*/  STSM.16.M88.4 [R24], R36 ;  /* 0x0000002418007844 */ /* 0x000fe20000000200 */
[----:B------:R-:W-:Y:S01]  /*acd0*/  IMAD R0, R218, 0x20, R221 ;  /* 0x00000020da007824 */ /* 0x000fe200078e02dd */
[----:B------:R-:W-:Y:S01]  /*ace0*/  UIMAD UR5, UR10, UR8, URZ ;  /* 0x000000080a0572a4 */ /* 0x000fe2000f8e023f */
[----:B------:R-:W-:Y:S01]  /*acf0*/  SHF.R.U64 R30, R30, 0x3, RZ ;  /* 0x000000031e1e7819 */ /* 0x000fe200000012ff */
[----:B------:R-:W-:Y:S01]  /*ad00*/  BAR.SYNC.DEFER_BLOCKING 0x1, 0x100 ;  /* 0x0044000000007b1d */ /* 0x000fe20000010000 */
[----:B------:R-:W-:Y:S01]  /*ad10*/  VIADD R4, R0, UR38 ;  /* 0x0000002600047c36 */ /* 0x000fe20008000000 */
[----:B------:R-:W-:Y:S01]  /*ad20*/  UIMAD.WIDE.U32 UR6, UR11, UR8, URZ ;  /* 0x000000080b0672a5 */ /* 0x000fe2000f8e003f */
[----:B------:R-:W-:-:S03]  /*ad30*/  LOP3.LUT R30, R30, R195, RZ, 0x3c, !PT ;  /* 0x000000c31e1e7212 */ /* 0x000fc600078e3cff */
[----:B---3--:R2:W-:Y:S01]  /*ad40*/  @!P1 ST.E desc[UR60][R34.64], R3 ;  /* 0x0000000322009985 */ /* 0x0085e2000c10193c */
[----:B------:R-:W-:-:S03]  /*ad50*/  UIMAD UR5, UR11, UR9, UR5 ;  /* 0x000000090b0572a4 */ /* 0x000fc6000f8e0205 */
[----:B------:R-:W-:Y:S01]  /*ad60*/  ULDC.64 UR10, c[0x0][0xbf0] ;  /* 0x0002fc00000a7ab9 */ /* 0x000fe20000000a00 */
[----:B--2---:R-:W2:Y:S01]  /*ad70*/  @P2 LDC R3, c[0x0][0xcec] ;  /* 0x00033b00ff032b82 */ /* 0x004ea20000000800 */
[----:B------:R-:W-:Y:S01]  /*ad80*/  UIMAD UR8, UR12, UR10, URZ ;  /* 0x0000000a0c0872a4 */ /* 0x000fe2000f8e023f */
[----:B------:R-:W-:Y:S01]  /*ad90*/  IMAD.MOV.U32 R5, RZ, RZ, R4 ;  /* 0x000000ffff057224 */ /* 0x000fe200078e0004 */
[----:B------:R-:W-:Y:S01]  /*ada0*/  UIADD3 UR7, UR7, UR5, URZ ;  /* 0x0000000507077290 */ /* 0x000fe2000fffe03f */
[----:B0-----:R0:W-:Y:S01]  /*adb0*/  @!P0 ST.E desc[UR60][R52.64], R2 ;  /* 0x0000000234008985 */ /* 0x0011e2000c10193c */
[----:B------:R-:W-:Y:S02]  /*adc0*/  UIMAD UR5, UR13, UR11, UR8 ;  /* 0x0000000b0d0572a4 */ /* 0x000fe4000f8e0208 */
[----:B------:R-:W-:Y:S01]  /*add0*/  UIMAD.WIDE.U32 UR6, UR13, UR10, UR6 ;  /* 0x0000000a0d0672a5 */ /* 0x000fe2000f8e0006 */
[----:B------:R3:W5:Y:S01]  /*ade0*/  LD.E.128 R40, desc[UR60][R28.64] ;  /* 0x0000003c1c287980 */ /* 0x000762000c101d00 */
[----:B------:R-:W-:-:S02]  /*adf0*/  ULDC.64 UR8, c[0x0][0xbe0] ;  /* 0x0002f80000087ab9 */ /* 0x000fc40000000a00 */
[----:B------:R-:W-:Y:S01]  /*ae00*/  UIADD3 UR5, UR7, UR5, URZ ;  /* 0x0000000507057290 */ /* 0x000fe2000fffe03f */
[----:B------:R3:W5:Y:S01]  /*ae10*/  LD.E.128 R44, desc[UR60][R20.64] ;  /* 0x0000003c142c7980 */ /* 0x000762000c101d00 */
[----:B--2---:R-:W-:-:S03]  /*ae20*/  @P2 IMAD.HI.U32 R0, R4, R3, RZ ;  /* 0x0000000304002227 */ /* 0x004fc600078e00ff */
[----:B------:R3:W5:Y:S02]  /*ae30*/  LD.E.128 R48, desc[UR60][R22.64] ;  /* 0x0000003c16307980 */ /* 0x000764000c101d00 */
[----:B-1----:R-:W-:Y:S01]  /*ae40*/  @P2 SHF.R.U32.HI R5, RZ, R7, R0 ;  /* 0x00000007ff052219 */ /* 0x002fe20000011600 */
[----:B0-----:R-:W-:Y:S01]  /*ae50*/  IMAD.U32 R2, RZ, RZ, UR6 ;  /* 0x00000006ff027e24 */ /* 0x001fe2000f8e00ff */
        /* <DEDUP_REMOVED lines=23> */
[----:B------:R-:W-:Y:S01]  /*afd0*/  IMAD.IADD R3, R3, 0x1, R9 ;  /* 0x0000000103037824 */ /* 0x000fe200078e0209 */
[----:B------:R-:W-:Y:S01]  /*afe0*/  BSSY B1, `(.L_x_4397) ;  /* 0x000002b000017945 */ /* 0x000fe20003800000 */
[----:B------:R-:W-:Y:S01]  /*aff0*/  IMAD R4, R0, UR6, RZ ;  /* 0x0000000600047c24 */ /* 0x000fe2000f8e02ff */
[----:B------:R-:W-:Y:S01]  /*b000*/  @!PT LDS RZ, [RZ] ;  /* 0x00000000fffff984 */ /* 0x000fe20000000800 */
[----:B------:R-:W-:Y:S01]  /*b010*/  @!PT LDS RZ, [RZ] ;  /* 0x00000000fffff984 */ /* 0x000fe20000000800 */
[----:B------:R-:W-:Y:S01]  /*b020*/  @!PT LDS RZ, [RZ] ;  /* 0x00000000fffff984 */ /* 0x000fe20000000800 */
[----:B------:R-:W-:Y:S01]  /*b030*/  @!PT LDS RZ, [RZ] ;  /* 0x00000000fffff984 */ /* 0x000fe20000000800 */
[----:B------:R0:W-:Y:S06]  /*b040*/  MEMBAR.ALL.CTA ;  /* 0x0000000000007992 */ /* 0x0001ec0000008000 */
[----:B0-----:R-:W0:Y:S01]  /*b050*/  FENCE.VIEW.ASYNC.S ;  /* 0x00000000000073c6 */ /* 0x001e220000000000 */
[----:B------:R-:W-:-:S02]  /*b060*/  VIADD R12, R221, UR38 ;  /* 0x00000026dd0c7c36 */ /* 0x000fc40008000000 */
[C---:B------:R-:W-:Y:S02]  /*b070*/  IMAD R5, R7.reuse, UR7, R4 ;  /* 0x0000000707057c24 */ /* 0x040fe4000f8e0204 */
[----:B------:R-:W-:Y:S01]  /*b080*/  IMAD.WIDE.U32 R2, R7, UR6, R2 ;  /* 0x0000000607027c25 */ /* 0x000fe2000f8e0002 */
[----:B------:R-:W-:Y:S01]  /*b090*/  ISETP.GE.AND P2, PT, R12, R33, PT ;  /* 0x000000210c00720c */ /* 0x000fe20003f46270 */
[----:B------:R-:W-:Y:S02]  /*b0a0*/  ULDC.64 UR6, c[0x0][0xb80] ;  /* 0x0002e00000067ab9 */ /* 0x000fe40000000a00 */
[----:B------:R-:W-:Y:S01]  /*b0b0*/  IMAD.IADD R3, R3, 0x1, R5 ;  /* 0x0000000103037824 */ /* 0x000fe200078e0205 */
[----:B------:R-:W-:Y:S01]  /*b0c0*/  LEA R10, P3, R2, UR6, 0x1 ;  /* 0x00000006020a7c11 */ /* 0x000fe2000f8608ff */
[----:B------:R-:W-:Y:S02]  /*b0d0*/  VIADD R194, R194, 0x32420 ;  /* 0x00032420c2c27836 */ /* 0x000fe40000000000 */
[----:B------:R-:W-:Y:S01]  /*b0e0*/  VIADD R0, R12, 0x20 ;  /* 0x000000200c007836 */ /* 0x000fe20000000000 */
[----:B------:R-:W-:Y:S01]  /*b0f0*/  LEA.HI.X R11, R2, UR7, R3, 0x1, P3 ;  /* 0x00000007020b7c11 */ /* 0x000fe200098f0c03 */
[----:B0-----:R3:W0:Y:S01]  /*b100*/  SHFL.IDX PT, R13, R10, RZ, 0x181f ;  /* 0x00181fff0a0d7589 */ /* 0x00162200000e0000 */
[----:B------:R-:W-:-:S02]  /*b110*/  PRMT R194, RZ, 0x654, R194 ;  /* 0x00000654ffc27816 */ /* 0x000fc400000000c2 */
[-C--:B------:R-:W-:Y:S01]  /*b120*/  ISETP.GE.AND P1, PT, R0, R33.reuse, PT ;  /* 0x000000210000720c */ /* 0x080fe20003f26270 */
[----:B------:R-:W-:Y:S01]  /*b130*/  VIADD R0, R12, 0x40 ;  /* 0x000000400c007836 */ /* 0x000fe20000000000 */
[----:B------:R3:W1:Y:S01]  /*b140*/  SHFL.IDX PT, R9, R11, RZ, 0x181f ;  /* 0x00181fff0b097589 */ /* 0x00066200000e0000 */
[----:B------:R3:W-:Y:S03]  /*b150*/  SYNCS.ARRIVE.TRANS64.RED.A1T0 RZ, [R194+URZ], RZ ;  /* 0x000000ffc2ff79a7 */ /* 0x0007e6000810043f */
        /* <DEDUP_REMOVED lines=19> */
.L_x_4398:
[----:B------:R-:W-:Y:S05]  /*b290*/  BSYNC B1 ;  /* 0x0000000000017941 */ /* 0x000fea0003800000 */
.L_x_4397:
[----:B-12---:R1:W2:Y:S01]  /*b2a0*/  SHFL.IDX PT, R9, R11, 0x1, 0x181f ;  /* 0x00381f000b097f89 */ /* 0x0062a200000e0000 */
        /* <DEDUP_REMOVED lines=10> */
[----:B--2---:R-:W-:Y:S02]  /*b350*/  @!P4 LEA.HI.X R3, R200, R9, R231, 0x1, P6 ;  /* 0x00000009c803c211 */ /* 0x004fe400030f0ce7 */
        /* <DEDUP_REMOVED lines=9> */
.L_x_4400:
[----:B------:R-:W-:Y:S05]  /*b3f0*/  BSYNC B1 ;  /* 0x0000000000017941 */ /* 0x000fea0003800000 */
.L_x_4399:
[----:B--2---:R2:W0:Y:S01]  /*b400*/  SHFL.IDX PT, R9, R11, 0x2, 0x181f ;  /* 0x00581f000b097f89 */ /* 0x00442200000e0000 */
        /* <DEDUP_REMOVED lines=20> */
.L_x_4402:
[----:B------:R-:W-:Y:S05]  /*b550*/  BSYNC B1 ;  /* 0x0000000000017941 */ /* 0x000fea0003800000 */
.L_x_4401:
[----:B------:R-:W-:Y:S01]  /*b560*/  VIADD R0, R12, 0x60 ;  /* 0x000000600c007836 */ /* 0x000fe20000000000 */
[----:B-123--:R-:W1:Y:S04]  /*b570*/  SHFL.IDX PT, R11, R11, 0x3, 0x181f ;  /* 0x00781f000b0b7f89 */ /* 0x00ee6800000e0000 */
[----:B------:R-:W-:Y:S01]  /*b580*/  ISETP.GE.AND P0, PT, R0, R33, PT ;  /* 0x000000210000720c */ /* 0x000fe20003f06270 */
[----:B0-----:R0:W2:-:S12]  /*b590*/  SHFL.IDX PT, R9, R10, 0x3, 0x181f ;  /* 0x00781f000a097f89 */ /* 0x00109800000e0000 */
        /* <DEDUP_REMOVED lines=10> */
[----:B----4-:R-:W-:Y:S01]  /*b640*/  @!P5 LEA.HI.X R7, R204, R11, R229, 0x1, P2 ;  /* 0x0000000bcc07d211 */ /* 0x010fe200010f0ce5 */
        /* <DEDUP_REMOVED lines=9> */
.L_x_4396:
[----:B------:R-:W1:Y:S01]  /*b6e0*/  LDC R8, c[0x0][0xce8] ;  /* 0x00033a00ff087b82 */ /* 0x000e620000000800 */
[----:B------:R-:W-:Y:S01]  /*b6f0*/  R2UR UR6, R219 ;  /* 0x00000000db0672ca */ /* 0x000fe200000e0000 */
[----:B------:R-:W-:Y:S01]  /*b700*/  BSSY B1, `(.L_x_4404) ;  /* 0x0000034000017945 */ /* 0x000fe20003800000 */
[----:B------:R-:W-:Y:S01]  /*b710*/  R2UR UR5, R220 ;  /* 0x00000000dc0572ca */ /* 0x000fe200000e0000 */
[----:B------:R-:W-:Y:S01]  /*b720*/  IMAD R6, R218, 0x20, R221 ;  /* 0x00000020da067824 */ /* 0x000fe200078e02dd */
[----:B------:R-:W-:-:S09]  /*b730*/  ISETP.GE.AND P0, PT, R232, 0x80, PT ;  /* 0x00000080e800780c */ /* 0x000fd20003f06270 */
[----:B------:R-:W-:Y:S02]  /*b740*/  USHF.R.S32.HI UR8, URZ, 0x1f, UR6 ;  /* 0x0000001f3f087899 */ /* 0x000fe40008011406 */
[----:B------:R-:W-:Y:S01]  /*b750*/  USHF.R.S32.HI UR9, URZ, 0x1f, UR5 ;  /* 0x0000001f3f097899 */ /* 0x000fe20008011405 */
[----:B-1----:R-:W-:-:S13]  /*b760*/  ISETP.NE.AND P1, PT, R8, 0x1, PT ;  /* 0x000000010800780c */ /* 0x002fda0003f25270 */
[----:B------:R-:W1:Y:S08]  /*b770*/  @P1 LDC R9, c[0x0][0xcec] ;  /* 0x00033b00ff091b82 */ /* 0x000e700000000800 */
[----:B------:R-:W2:Y:S01]  /*b780*/  @P1 LDC R11, c[0x0][0xcf0] ;  /* 0x00033c00ff0b1b82 */ /* 0x000ea20000000800 */
[----:B------:R-:W-:Y:S05]  /*b790*/  @P0 BRA `(.L_x_4405) ;  /* 0x0000000000a80947 */ /* 0x000fea0003800000 */
[----:B------:R-:W3:Y:S01]  /*b7a0*/  S2R R0, SR_TID.X ;  /* 0x0000000000007919 */ /* 0x000ee20000002100 */
[----:B------:R-:W4:Y:S01]  /*b7b0*/  LDC R3, c[0x0][0xce8] ;  /* 0x00033a00ff037b82 */ /* 0x000f220000000800 */
[----:B------:R-:W-:Y:S01]  /*b7c0*/  IMAD.U32 R4, RZ, RZ, UR38 ;  /* 0x00000026ff047e24 */ /* 0x000fe2000f8e00ff */
[----:B------:R-:W-:Y:S02]  /*b7d0*/  ULDC UR5, c[0x0][0xb88] ;  /* 0x0002e20000057ab9 */ /* 0x000fe40000000800 */
[----:B----4-:R-:W-:Y:S02]  /*b7e0*/  IMAD R5, R3, UR5, RZ ;  /* 0x0000000503057c24 */ /* 0x010fe4000f8e02ff */
[----:B---3--:R-:W-:-:S04]  /*b7f0*/  IADD3 R4, R4, -0x80, R0 ;  /* 0xffffff8004047810 */ /* 0x008fc80007ffe000 */
[----:B------:R-:W-:-:S13]  /*b800*/  ISETP.GE.AND P0, PT, R4, R5, PT ;  /* 0x000000050400720c */ /* 0x000fda0003f06270 */
[----:B------:R-:W-:Y:S05]  /*b810*/  @P0 BRA `(.L_x_4405) ;  /* 0x0000000000880947 */ /* 0x000fea0003800000 */
[----:B------:R-:W-:Y:S01]  /*b820*/  ISETP.NE.AND P0, PT, R3, 0x1, PT ;  /* 0x000000010300780c */ /* 0x000fe20003f05270 */
[----:B------:R-:W-:Y:S01]  /*b830*/  ULDC.64 UR10, c[0x0][0xc90] ;  /* 0x00032400000a7ab9 */ /* 0x000fe20000000a00 */
[----:B------:R-:W-:Y:S01]  /*b840*/  R2UR UR13, R219 ;  /* 0x00000000db0d72ca */ /* 0x000fe200000e0000 */
[----:B------:R-:W-:Y:S01]  /*b850*/  UIMAD UR5, UR8, UR10, URZ ;  /* 0x0000000a080572a4 */ /* 0x000fe2000f8e023f */
[----:B------:R-:W-:Y:S01]  /*b860*/  R2UR UR12, R220 ;  /* 0x00000000dc0c72ca */ /* 0x000fe200000e0000 */
[----:B------:R-:W-:-:S08]  /*b870*/  IMAD.MOV.U32 R2, RZ, RZ, R4 ;  /* 0x000000ffff027224 */ /* 0x000fd000078e0004 */
[----:B------:R-:W3:Y:S02]  /*b880*/  @P0 LDC R5, c[0x0][0xcec] ;  /* 0x00033b00ff050b82 */ /* 0x000ee40000000800 */
[----:B------:R-:W-:Y:S02]  /*b890*/  UIMAD.WIDE.U32 UR6, UR13, UR10, URZ ;  /* 0x0000000a0d0672a5 */ /* 0x000fe4000f8e003f */
[----:B------:R-:W-:-:S03]  /*b8a0*/  UIMAD UR5, UR13, UR11, UR5 ;  /* 0x0000000b0d0572a4 */ /* 0x000fc6000f8e0205 */
[----:B------:R-:W-:Y:S01]  /*b8b0*/  ULDC.64 UR10, c[0x0][0xc98] ;  /* 0x00032600000a7ab9 */ /* 0x000fe20000000a00 */
[----:B------:R-:W4:Y:S01]  /*b8c0*/  @P0 LDC R7, c[0x0][0xcf0] ;  /* 0x00033c00ff070b82 */ /* 0x000f220000000800 */
[----:B------:R-:W-:Y:S02]  /*b8d0*/  UIADD3 UR7, UR7, UR5, URZ ;  /* 0x0000000507077290 */ /* 0x000fe4000fffe03f */
[----:B------:R-:W-:Y:S02]  /*b8e0*/  UIMAD UR5, UR9, UR10, URZ ;  /* 0x0000000a090572a4 */ /* 0x000fe4000f8e023f */
[----:B------:R-:W-:Y:S02]  /*b8f0*/  UIMAD.WIDE.U32 UR6, UR12, UR10, UR6 ;  /* 0x0000000a0c0672a5 */ /* 0x000fe4000f8e0006 */
[----:B------:R-:W-:-:S03]  /*b900*/  UIMAD UR5, UR12, UR11, UR5 ;  /* 0x0000000b0c0572a4 */ /* 0x000fc6000f8e0205 */
[----:B------:R-:W-:Y:S01]  /*b910*/  ULDC.64 UR10, c[0x0][0xc88] ;  /* 0x00032200000a7ab9 */ /* 0x000fe20000000a00 */
[----:B---3--:R-:W-:-:S05]  /*b920*/  @P0 IMAD.HI.U32 R0, R4, R5, RZ ;  /* 0x0000000504000227 */ /* 0x008fca00078e00ff */
[----:B----4-:R-:W-:-:S05]  /*b930*/  @P0 SHF.R.U32.HI R2, RZ, R7, R0 ;  /* 0x00000007ff020219 */ /* 0x010fca0000011600 */
        /* <DEDUP_REMOVED lines=16> */
.L_x_4405:
[----:B------:R-:W-:Y:S05]  /*ba40*/  BSYNC B1 ;  /* 0x0000000000017941 */ /* 0x000fea0003800000 */
.L_x_4404:
[----:B------:R-:W-:Y:S01]  /*ba50*/  R2UR UR13, R219 ;  /* 0x00000000db0d72ca */ /* 0x000fe200000e0000 */
[----:B------:R-:W-:Y:S01]  /*ba60*/  ULDC.64 UR10, c[0x0][0xbe8] ;  /* 0x0002fa00000a7ab9 */ /* 0x000fe20000000a00 */
[----:B------:R-:W-:Y:S01]  /*ba70*/  R2UR UR12, R220 ;  /* 0x00000000dc0c72ca */ /* 0x000fe200000e0000 */
[----:B------:R-:W-:Y:S01]  /*ba80*/  UIMAD UR5, UR8, UR10, URZ ;  /* 0x0000000a080572a4 */ /* 0x000fe2000f8e023f */
[----:B------:R-:W-:Y:S01]  /*ba90*/  VIADD R6, R6, UR38 ;  /* 0x0000002606067c36 */ /* 0x000fe20008000000 */
[----:B------:R-:W-:Y:S01]  /*baa0*/  BSSY B1, `(.L_x_4406) ;  /* 0x000003c000017945 */ /* 0x000fe20003800000 */
[----:B------:R-:W-:Y:S02]  /*bab0*/  VIADD R10, R221, UR38 ;  /* 0x00000026dd0a7c36 */ /* 0x000fe40008000000 */
[----:B-1----:R-:W-:-:S04]  /*bac0*/  @P1 IMAD.HI.U32 R0, R6, R9, RZ ;  /* 0x0000000906001227 */ /* 0x002fc800078e00ff */
[----:B---3--:R-:W-:Y:S01]  /*bad0*/  IMAD.MOV.U32 R5, RZ, RZ, R6 ;  /* 0x000000ffff057224 */ /* 0x008fe200078e0006 */
[----:B------:R-:W-:Y:S01]  /*bae0*/  UIMAD.WIDE.U32 UR6, UR13, UR10, URZ ;  /* 0x0000000a0d0672a5 */ /* 0x000fe2000f8e003f */
[----:B--2---:R-:W-:Y:S01]  /*baf0*/  @P1 SHF.R.U32.HI R5, RZ, R11, R0 ;  /* 0x0000000bff051219 */ /* 0x004fe20000011600 */
[----:B------:R-:W-:-:S03]  /*bb00*/  UIMAD UR5, UR13, UR11, UR5 ;  /* 0x0000000b0d0572a4 */ /* 0x000fc6000f8e0205 */
[----:B------:R-:W-:Y:S01]  /*bb10*/  ULDC.64 UR10, c[0x0][0xbf0] ;  /* 0x0002fc00000a7ab9 */ /* 0x000fe20000000a00 */
[----:B------:R-:W-:Y:S01]  /*bb20*/  UIADD3 UR7, UR7, UR5, URZ ;  /* 0x0000000507077290 */ /* 0x000fe2000fffe03f */
[--C-:B------:R-:W-:Y:S01]  /*bb30*/  SHF.R.S32.HI R0, RZ, 0x1f, R5.reuse ;  /* 0x0000001fff007819 */ /* 0x100fe20000011405 */
[----:B------:R-:W-:Y:S01]  /*bb40*/  UIMAD UR5, UR9, UR10, URZ ;  /* 0x0000000a090572a4 */ /* 0x000fe2000f8e023f */
[----:B------:R-:W-:Y:S01]  /*bb50*/  IMAD.MOV R7, RZ, RZ, -R5 ;  /* 0x000000ffff077224 */ /* 0x000fe200078e0a05 */
[----:B------:R-:W-:Y:S02]  /*bb60*/  UIMAD.WIDE.U32 UR6, UR12, UR10, UR6 ;  /* 0x0000000a0c0672a5 */ /* 0x000fe4000f8e0006 */
[----:B------:R-:W-:Y:S01]  /*bb70*/  UIMAD UR5, UR12, UR11, UR5 ;  /* 0x0000000b0c0572a4 */ /* 0x000fe2000f8e0205 */
[----:B------:R-:W-:Y:S01]  /*bb80*/  IMAD R7, R8, R7, R6 ;  /* 0x0000000708077224 */ /* 0x000fe200078e0206 */
[----:B------:R-:W-:Y:S02]  /*bb90*/  ULDC.64 UR8, c[0x0][0xbe0] ;  /* 0x0002f80000087ab9 */ /* 0x000fe40000000a00 */
[----:B------:R-:W-:Y:S01]  /*bba0*/  UIADD3 UR5, UR7, UR5, URZ ;  /* 0x0000000507057290 */ /* 0x000fe2000fffe03f */
[----:B------:R-:W-:-:S02]  /*bbb0*/  IMAD R0, R0, UR8, RZ ;  /* 0x0000000800007c24 */ /* 0x000fc4000f8e02ff */
[----:B------:R-:W-:Y:S02]  /*bbc0*/  IMAD.U32 R3, RZ, RZ, UR7 ;  /* 0x00000007ff037e24 */ /* 0x000fe4000f8e00ff */
        /* <DEDUP_REMOVED lines=18> */
[----:B------:R1:W2:Y:S01]  /*bcf0*/  SHFL.IDX PT, R5, R4, RZ, 0x181f ;  /* 0x00181fff04057589 */ /* 0x0002a200000e0000 */
[-C--:B------:R-:W-:Y:S01]  /*bd00*/  ISETP.GE.AND P1, PT, R0, R9.reuse, PT ;  /* 0x000000090000720c */ /* 0x080fe20003f26270 */
[----:B------:R-:W-:Y:S02]  /*bd10*/  VIADD R0, R10, 0x40 ;  /* 0x000000400a007836 */ /* 0x000fe40000000000 */
[----:B------:R1:W3:Y:S03]  /*bd20*/  SHFL.IDX PT, R3, R6, RZ, 0x181f ;  /* 0x00181fff06037589 */ /* 0x0002e600000e0000 */
[----:B------:R-:W-:Y:S01]  /*bd30*/  ISETP.GE.AND P0, PT, R0, R9, PT ;  /* 0x000000090000720c */ /* 0x000fe20003f06270 */
[----:B------:R-:W-:-:S12]  /*bd40*/  @P2 BRA `(.L_x_4407) ;  /* 0x0000000000442947 */ /* 0x000fd80003800000 */
[----:B------:R-:W-:Y:S02]  /*bd50*/  ULDC UR5, c[0x0][0xbc8] ;  /* 0x0002f20000057ab9 */ /* 0x000fe40000000800 */
[----:B------:R-:W-:Y:S02]  /*bd60*/  ISETP.GE.AND P5, PT, R200, UR5, PT ;  /* 0x00000005c8007c0c */ /* 0x000fe4000bfa6270 */
[----:B------:R-:W-:Y:S02]  /*bd70*/  ISETP.GE.AND P4, PT, R205, UR5, PT ;  /* 0x00000005cd007c0c */ /* 0x000fe4000bf86270 */
[----:B------:R-:W-:Y:S02]  /*bd80*/  ISETP.GE.AND P3, PT, R204, UR5, PT ;  /* 0x00000005cc007c0c */ /* 0x000fe4000bf66270 */
[----:B------:R-:W-:-:S07]  /*bd90*/  ISETP.GE.AND P2, PT, R206, UR5, PT ;  /* 0x00000005ce007c0c */ /* 0x000fce000bf46270 */
[----:B--2---:R-:W-:-:S04]  /*bda0*/  @!P5 LEA R12, P6, R200, R5, 0x1 ;  /* 0x00000005c80cd211 */ /* 0x004fc800078c08ff */
[----:B---3--:R-:W-:Y:S02]  /*bdb0*/  @!P5 LEA.HI.X R13, R200, R3, R231, 0x1, P6 ;  /* 0x00000003c80dd211 */ /* 0x008fe400030f0ce7 */
        /* <DEDUP_REMOVED lines=10> */
.L_x_4407:
[----:B------:R-:W-:Y:S05]  /*be60*/  BSYNC B1 ;  /* 0x0000000000017941 */ /* 0x000fea0003800000 */
.L_x_4406:
[----:B---34-:R3:W4:Y:S01]  /*be70*/  SHFL.IDX PT, R3, R6, 0x1, 0x181f ;  /* 0x00381f0006037f89 */ /* 0x01872200000e0000 */
[----:B------:R-:W-:Y:S03]  /*be80*/  BSSY B1, `(.L_x_4408) ;  /* 0x0000014000017945 */ /* 0x000fe60003800000 */
[----:B--2---:R3:W2:Y:S01]  /*be90*/  SHFL.IDX PT, R5, R4, 0x1, 0x181f ;  /* 0x00381f0004057f89 */ /* 0x0046a200000e0000 */
[----:B------:R-:W-:Y:S05]  /*bea0*/  @P1 BRA `(.L_x_4409) ;  /* 0x0000000000441947 */ /* 0x000fea0003800000 */
[----:B------:R-:W-:Y:S02]  /*beb0*/  ULDC UR5, c[0x0][0xbc8] ;  /* 0x0002f20000057ab9 */ /* 0x000fe40000000800 */
[----:B------:R-:W-:Y:S02]  /*bec0*/  ISETP.GE.AND P4, PT, R200, UR5, PT ;  /* 0x00000005c8007c0c */ /* 0x000fe4000bf86270 */
[----:B------:R-:W-:Y:S02]  /*bed0*/  ISETP.GE.AND P3, PT, R205, UR5, PT ;  /* 0x00000005cd007c0c */ /* 0x000fe4000bf66270 */
[----:B------:R-:W-:Y:S02]  /*bee0*/  ISETP.GE.AND P2, PT, R204, UR5, PT ;  /* 0x00000005cc007c0c */ /* 0x000fe4000bf46270 */
[----:B------:R-:W-:-:S07]  /*bef0*/  ISETP.GE.AND P1, PT, R206, UR5, PT ;  /* 0x00000005ce007c0c */ /* 0x000fce000bf26270 */
[CC--:B--2---:R-:W-:Y:S02]  /*bf00*/  @!P4 LEA R12, P6, R200.reuse, R5.reuse, 0x1 ;  /* 0x00000005c80cc211 */ /* 0x0c4fe400078c08ff */
        /* <DEDUP_REMOVED lines=11> */
.L_x_4409:
[----:B------:R-:W-:Y:S05]  /*bfc0*/  BSYNC B1 ;  /* 0x0000000000017941 */ /* 0x000fea0003800000 */
.L_x_4408:
[----:B--2-4-:R2:W4:Y:S01]  /*bfd0*/  SHFL.IDX PT, R3, R6, 0x2, 0x181f ;  /* 0x00581f0006037f89 */ /* 0x01452200000e0000 */
        /* <DEDUP_REMOVED lines=20> */
.L_x_4411:
[----:B------:R-:W-:Y:S05]  /*c120*/  BSYNC B1 ;  /* 0x0000000000017941 */ /* 0x000fea0003800000 */
.L_x_4410:
[----:B------:R-:W-:Y:S01]  /*c130*/  VIADD R0, R10, 0x60 ;  /* 0x000000600a007836 */ /* 0x000fe20000000000 */
[----:B0---4-:R0:W4:Y:S04]  /*c140*/  SHFL.IDX PT, R3, R6, 0x3, 0x181f ;  /* 0x00781f0006037f89 */ /* 0x01112800000e0000 */
[----:B------:R-:W-:Y:S01]  /*c150*/  ISETP.GE.AND P0, PT, R0, R9, PT ;  /* 0x000000090000720c */ /* 0x000fe20003f06270 */
[----:B------:R0:W0:-:S12]  /*c160*/  SHFL.IDX PT, R5, R4, 0x3, 0x181f ;  /* 0x00781f0004057f89 */ /* 0x00001800000e0000 */
[----:B------:R-:W-:Y:S05]  /*c170*/  @P0 BRA `(.L_x_4403) ;  /* 0x0000000000440947 */ /* 0x000fea0003800000 */
[----:B------:R-:W-:Y:S02]  /*c180*/  ULDC UR5, c[0x0][0xbc8] ;  /* 0x0002f20000057ab9 */ /* 0x000fe40000000800 */
[----:B------:R-:W-:Y:S02]  /*c190*/  ISETP.GE.AND P3, PT, R200, UR5, PT ;  /* 0x00000005c8007c0c */ /* 0x000fe4000bf66270 */
[----:B------:R-:W-:Y:S02]  /*c1a0*/  ISETP.GE.AND P2, PT, R205, UR5, PT ;  /* 0x00000005cd007c0c */ /* 0x000fe4000bf46270 */
[----:B------:R-:W-:Y:S02]  /*c1b0*/  ISETP.GE.AND P1, PT, R204, UR5, PT ;  /* 0x00000005cc007c0c */ /* 0x000fe4000bf26270 */
[----:B------:R-:W-:-:S07]  /*c1c0*/  ISETP.GE.AND P0, PT, R206, UR5, PT ;  /* 0x00000005ce007c0c */ /* 0x000fce000bf06270 */
[-C--:B0123--:R-:W-:Y:S02]  /*c1d0*/  @!P3 LEA R6, P6, R200, R5.reuse, 0x1 ;  /* 0x00000005c806b211 */ /* 0x08ffe400078c08ff */
        /* <DEDUP_REMOVED lines=11> */
.L_x_4403:
[----:B------:R-:W-:Y:S05]  /*c290*/  BSYNC B0 ;  /* 0x0000000000007941 */ /* 0x000fea0003800000 */
.L_x_4395:
[----:B------:R-:W-:Y:S02]  /*c2a0*/  ULDC UR5, c[0x0][0xd38] ;  /* 0x00034e0000057ab9 */ /* 0x000fe40000000800 */
[----:B------:R-:W-:-:S06]  /*c2b0*/  UISETP.GE.AND UP0, UPT, UR4, UR5, UPT ;  /* 0x000000050400728c */ /* 0x000fcc000bf06270 */
[----:B------:R-:W-:-:S13]  /*c2c0*/  PLOP3.LUT P0, PT, PT, PT, UP0, 0x80, 0x0 ;  /* 0x000000000000781c */ /* 0x000fda0003f0f008 */
[----:B------:R-:W-:Y:S05]  /*c2d0*/  @!P0 BRA `(.L_x_4412) ;  /* 0xffffff4800e48947 */ /* 0x000fea000383ffff */
[----:B------:R-:W-:Y:S05]  /*c2e0*/  EXIT ;  /* 0x000000000000794d */ /* 0x000fea0003800000 */
.L_x_4359:
[----:B------:R-:W-:-:S08]  /*c2f0*/  NOP ;  /* 0x0000000000007918 */ /* 0x000fd00000000000 */
[----:B0-----:R-:W0:-:S00]  /*c300*/  USETMAXREG.DEALLOC.CTAPOOL 0x18 ;  /* 0x00000018000079c8 */ /* 0x001e0000080e0500 */
        /* <DEDUP_REMOVED lines=37> */
[----:B------:R-:W-:Y:S04]  /*c560*/  STL [R1+0x38], RZ ;  /* 0x000038ff01007387 */ /* 0x000fe80000100800 */
[----:B------:R1:W-:Y:S01]  /*c570*/  STL [R1+0x8], R2 ;  /* 0x0000080201007387 */ /* 0x0003e20000100800 */
[----:B0-----:R-:W-:-:S02]  /*c580*/  LOP3.LUT R3, R0, 0x40, RZ, 0xfc, !PT ;  /* 0x0000004000037812 */ /* 0x001fc400078efcff */
[C---:B-1----:R-:W-:Y:S02]  /*c590*/  LOP3.LUT R2, R0.reuse, 0x80, RZ, 0xfc, !PT ;  /* 0x0000008000027812 */ /* 0x042fe400078efcff */
[----:B------:R-:W-:-:S07]  /*c5a0*/  LOP3.LUT R0, R0, 0xc0, RZ, 0xfc, !PT ;  /* 0x000000c000007812 */ /* 0x000fce00078efcff */
.L_x_4509:
        /* <DEDUP_REMOVED lines=14> */
[----:B01--4-:R-:W-:Y:S05]  /*c690*/  @!P0 BRA `(.L_x_4414) ;  /* 0x0000000000208947 */ /* 0x013fea0003800000 */
        /* <DEDUP_REMOVED lines=8> */
.L_x_4414:
[----:B------:R-:W-:Y:S01]  /*c720*/  ULDC UR9, c[0x0][0xd54] ;  /* 0x0003550000097ab9 */ /* 0x000fe20000000800 */
[----:B------:R-:W-:Y:S01]  /*c730*/  UMOV UR5, UR8 ;  /* 0x0000000800057c82 */ /* 0x000fe20008000000 */
[----:B------:R-:W-:-:S11]  /*c740*/  UISETP.NE.AND UP0, UPT, UR9, 0x1, UPT ;  /* 0x000000010900788c */ /* 0x000fd6000bf05270 */
[----:B------:R-:W-:Y:S02]  /*c750*/  @UP0 ULDC.64 UR10, c[0x0][0xd58] ;  /* 0x00035600000a0ab9 */ /* 0x000fe40000000a00 */
[----:B------:R-:W-:-:S04]  /*c760*/  UIMAD.WIDE.U32 UR6, UR8, UR10, URZ ;  /* 0x0000000a080672a5 */ /* 0x000fc8000f8e003f */
[----:B------:R-:W-:-:S04]  /*c770*/  @UP0 USHF.R.U32.HI UR5, URZ, UR11, UR7 ;  /* 0x0000000b3f050299 */ /* 0x000fc80008011607 */
[----:B------:R-:W-:-:S12]  /*c780*/  UIMAD UR6, UR5, UR9, URZ ;  /* 0x00000009050672a4 */ /* 0x000fd8000f8e023f */
.L_x_4415:
        /* <DEDUP_REMOVED lines=63> */
.L_x_4417:
        /* <DEDUP_REMOVED lines=20> */
.L_x_4420:
[----:B------:R-:W-:Y:S05]  /*ccc0*/  BSYNC B6 ;  /* 0x0000000000067941 */ /* 0x000fea0003800000 */
.L_x_4419:
        /* <DEDUP_REMOVED lines=20> */
.L_x_4423:
        /* <DEDUP_REMOVED lines=15> */
.L_x_4422:
[----:B------:R-:W-:Y:S05]  /*cf00*/  BSYNC B6 ;  /* 0x0000000000067941 */ /* 0x000fea0003800000 */
.L_x_4421:
        /* <DEDUP_REMOVED lines=27> */
.L_x_4525:
        /* <DEDUP_REMOVED lines=9> */
.L_x_4528:
[----:B------:R-:W-:Y:S05]  /*d150*/  @!P6 BRA `(.L_x_4425) ;  /* 0x0000000000e0e947 */ /* 0x000fea0003800000 */
[----:B------:R-:W-:Y:S01]  /*d160*/  IMAD.MOV.U32 R16, RZ, RZ, R7 ;  /* 0x000000ffff107224 */ /* 0x000fe200078e0007 */
[----:B------:R-:W-:Y:S06]  /*d170*/  @!P1 BRA `(.L_x_4427) ;  /* 0x00000000004c9947 */ /* 0x000fec0003800000 */
[----:B------:R-:W2:Y:S01]  /*d180*/  LDC R6, c[0x0][0x43c] ;  /* 0x00010f00ff067b82 */ /* 0x000ea20000000800 */
[----:B------:R-:W-:Y:S01]  /*d190*/  IMAD.MOV.U32 R9, RZ, RZ, R0 ;  /* 0x000000ffff097224 */ /* 0x000fe200078e0000 */
[----:B------:R-:W-:Y:S01]  /*d1a0*/  ULDC.64 UR4, c[0x0][0x428] ;  /* 0x00010a0000047ab9 */ /* 0x000fe20000000a00 */
[----:B--2---:R-:W-:-:S13]  /*d1b0*/  ISETP.NE.AND P0, PT, R6, 0x1, PT ;  /* 0x000000010600780c */ /* 0x004fda0003f05270 */
[----:B-1----:R-:W1:Y:S02]  /*d1c0*/  @P0 LDC.64 R4, c[0x0][0x440] ;  /* 0x00011000ff040b82 */ /* 0x002e640000000a00 */
[----:B-1----:R-:W-:-:S04]  /*d1d0*/  @P0 IMAD.HI.U32 R0, R9, R4, RZ ;  /* 0x0000000409000227 */ /* 0x002fc800078e00ff */
        /* <DEDUP_REMOVED lines=13> */
.L_x_4427:
[----:B--2---:R-:W2:Y:S01]  /*d2b0*/  LDL R2, [R1+0x8] ;  /* 0x0000080001027983 */ /* 0x004ea20000100800 */
[----:B------:R-:W-:Y:S01]  /*d2c0*/  IMAD R0, R19, 0x8, R17 ;  /* 0x0000000813007824 */ /* 0x000fe200078e0211 */
[----:B--2---:R-:W-:-:S04]  /*d2d0*/  SHF.L.U32 R2, R2, 0x1f, RZ ;  /* 0x0000001f02027819 */ /* 0x004fc800000006ff */
[----:B------:R-:W2:Y:S02]  /*d2e0*/  SYNCS.PHASECHK.TRANS64.TRYWAIT P0, [R0+URZ+0x32440], R2 ;  /* 0x03244002000075a7 */ /* 0x000ea4000800017f */
[----:B--2---:R-:W-:Y:S05]  /*d2f0*/  @!P0 BRA `(.L_x_4428) ;  /* 0x0000004800048947 */ /* 0x004fea0003800000 */
.L_x_4529:
        /* <DEDUP_REMOVED lines=11> */
.L_x_4429:
[----:B--2---:R-:W2:Y:S01]  /*d3b0*/  LDL R2, [R1+0x1c] ;  /* 0x00001c0001027983 */ /* 0x004ea20000100800 */
[----:B------:R-:W-:Y:S01]  /*d3c0*/  R2UR UR33, R0 ;  /* 0x00000000002172ca */ /* 0x000fe200000e0000 */
[----:B------:R-:W-:Y:S01]  /*d3d0*/  IMAD R0, R19, 0x3000, R17 ;  /* 0x0000300013007824 */ /* 0x000fe200078e0211 */
[----:B------:R-:W-:Y:S01]  /*d3e0*/  UIADD3 UR4, UP0, UR38, 0x370, URZ ;  /* 0x0000037026047890 */ /* 0x000fe2000ff1e03f */
[----:B-----5:R-:W-:Y:S01]  /*d3f0*/  R2UR UR37, R16 ;  /* 0x00000000102572ca */ /* 0x020fe200000e0000 */
[----:B------:R-:W-:Y:S01]  /*d400*/  UMOV UR6, 0x0 ;  /* 0x0000000000067882 */ /* 0x000fe20000000000 */
[----:B------:R-:W-:Y:S01]  /*d410*/  UMOV UR7, 0x14f00000 ;  /* 0x14f0000000077882 */ /* 0x000fe20000000000 */
[----:B------:R-:W-:Y:S01]  /*d420*/  R2UR UR32, R0 ;  /* 0x00000000002072ca */ /* 0x000fe200000e0000 */
[----:B------:R-:W-:Y:S01]  /*d430*/  UIADD3.X UR5, URZ, UR39, URZ, UP0, !UPT ;  /* 0x000000273f057290 */ /* 0x000fe200087fe43f */
[----:B------:R-:W-:Y:S01]  /*d440*/  PLOP3.LUT P0, PT, PT, PT, PT, 0x80, 0x0 ;  /* 0x000000000000781c */ /* 0x000fe20003f0f070 */
[----:B------:R-:W-:Y:S01]  /*d450*/  UMOV UR34, URZ ;  /* 0x0000003f00227c82 */ /* 0x000fe20008000000 */
[----:B------:R-:W-:-:S03]  /*d460*/  LOP3.LUT R18, R18, 0xfffffffd, RZ, 0xc0, !PT ;  /* 0xfffffffd12127812 */ /* 0x000fc600078ec0ff */
[----:B------:R-:W-:-:S06]  /*d470*/  UIADD3 UR33, UR33, 0x32430, URZ ;  /* 0x0003243021217890 */ /* 0x000fcc000fffe03f */
[----:B------:R-:W-:Y:S02]  /*d480*/  UIADD3 UR32, UR32, 0x1c400, URZ ;  /* 0x0001c40020207890 */ /* 0x000fe4000fffe03f */
[----:B------:R-:W-:Y:S02]  /*d490*/  @P0 LOP3.LUT R18, R18, 0x2, RZ, 0xfc, !PT ;  /* 0x0000000212120812 */ /* 0x000fe400078efcff */
[----:B--2---:R-:W-:-:S13]  /*d4a0*/  R2UR UR35, R2 ;  /* 0x00000000022372ca */ /* 0x004fda00000e0000 */
[----:B------:R-:W-:-:S09]  /*d4b0*/  UIMAD UR35, UR35, 0x60, URZ ;  /* 0x00000060232378a4 */ /* 0x000fd2000f8e023f */
[----:B------:R2:W-:Y:S02]  /*d4c0*/  UTMALDG.4D [UR32], [UR4], desc[UR6] ;  /* 0x00000620040075b4 */ /* 0x0005e40008019000 */
[----:B--2---:R-:W-:Y:S01]  /*d4d0*/  NOP ;  /* 0x0000000000007918 */ /* 0x004fe20000000000 */
.L_x_4425:
[----:B------:R-:W-:Y:S05]  /*d4e0*/  WARPSYNC.ALL ;  /* 0x0000000000007948 */ /* 0x000fea0003800000 */
[----:B------:R-:W-:Y:S01]  /*d4f0*/  VIADD R0, R17, 0x18400 ;  /* 0x0001840011007836 */ /* 0x000fe20000000000 */
[----:B------:R-:W-:Y:S01]  /*d500*/  BAR.SYNC.DEFER_BLOCKING 0x8, 0x180 ;  /* 0x0206000000007b1d */ /* 0x000fe20000010000 */
[----:B------:R-:W-:Y:S02]  /*d510*/  USHF.R.S32.HI UR43, URZ, 0x1f, UR36 ;  /* 0x0000001f3f2b7899 */ /* 0x000fe40008011424 */
[----:B------:R-:W-:Y:S01]  /*d520*/  USHF.R.S32.HI UR37, URZ, 0x1f, UR40 ;  /* 0x0000001f3f257899 */ /* 0x000fe20008011428 */
[----:B------:R-:W-:-:S02]  /*d530*/  LOP3.LUT P0, RZ, R0, 0x3ff, RZ, 0xc0, !PT ;  /* 0x000003ff00ff7812 */ /* 0x000fc4000780c0ff */
[----:B------:R-:W-:Y:S11]  /*d540*/  BSSY B6, `(.L_x_4430) ;  /* 0x0000012000067945 */ /* 0x000ff60003800000 */
        /* <DEDUP_REMOVED lines=17> */
.L_x_4431:
[----:B------:R-:W-:Y:S05]  /*d660*/  BSYNC B6 ;  /* 0x0000000000067941 */ /* 0x000fea0003800000 */
.L_x_4430:
[----:B------:R-:W2:Y:S01]  /*d670*/  S2R R2, SR_TID.X ;  /* 0x0000000000027919 */ /* 0x000ea20000002100 */
[----:B------:R-:W3:Y:S01]  /*d680*/  LDC R6, c[0x0][0x448] ;  /* 0x00011200ff067b82 */ /* 0x000ee20000000800 */
[----:B------:R-:W-:Y:S01]  /*d690*/  ULDC.64 UR6, c[0x0][0x2d8] ;  /* 0x0000b60000067ab9 */ /* 0x000fe20000000a00 */
[----:B------:R-:W-:Y:S01]  /*d6a0*/  ULDC.64 UR8, c[0x0][0x2e0] ;  /* 0x0000b80000087ab9 */ /* 0x000fe20000000a00 */
[----:B-1----:R-:W1:Y:S01]  /*d6b0*/  S2R R4, SR_TID.X ;  /* 0x0000000000047919 */ /* 0x002e620000002100 */
[----:B------:R-:W-:Y:S02]  /*d6c0*/  UIMAD.WIDE.U32 UR4, UR36, UR6, URZ ;  /* 0x00000006240472a5 */ /* 0x000fe4000f8e003f */
[----:B------:R-:W-:-:S04]  /*d6d0*/  UIMAD UR6, UR43, UR6, URZ ;  /* 0x000000062b0672a4 */ /* 0x000fc8000f8e023f */
[----:B------:R-:W-:Y:S02]  /*d6e0*/  UIMAD UR6, UR36, UR7, UR6 ;  /* 0x00000007240672a4 */ /* 0x000fe4000f8e0206 */
[----:B------:R-:W-:Y:S02]  /*d6f0*/  UIMAD UR7, UR37, UR8, URZ ;  /* 0x00000008250772a4 */ /* 0x000fe4000f8e023f */
[----:B------:R-:W-:Y:S02]  /*d700*/  UIADD3 UR5, UR5, UR6, URZ ;  /* 0x0000000605057290 */ /* 0x000fe4000fffe03f */
[----:B------:R-:W-:Y:S02]  /*d710*/  UIMAD UR6, UR40, UR9, UR7 ;  /* 0x00000009280672a4 */ /* 0x000fe4000f8e0207 */
[----:B------:R-:W-:-:S04]  /*d720*/  UIMAD.WIDE.U32 UR4, UR40, UR8, UR4 ;  /* 0x00000008280472a5 */ /* 0x000fc8000f8e0004 */
[----:B------:R-:W-:Y:S01]  /*d730*/  UIADD3 UR6, UR5, UR6, URZ ;  /* 0x0000000605067290 */ /* 0x000fe2000fffe03f */
[----:B---3--:R-:W-:Y:S01]  /*d740*/  ISETP.NE.AND P0, PT, R6, 0x1, PT ;  /* 0x000000010600780c */ /* 0x008fe20003f05270 */
[----:B------:R-:W-:Y:S01]  /*d750*/  IMAD.U32 R5, RZ, RZ, UR5 ;  /* 0x00000005ff057e24 */ /* 0x000fe2000f8e00ff */
[----:B--2---:R-:W-:Y:S01]  /*d760*/  LOP3.LUT R0, R2, 0x7f, RZ, 0xc0, !PT ;  /* 0x0000007f02007812 */ /* 0x004fe200078ec0ff */
[----:B-1----:R-:W-:-:S03]  /*d770*/  IMAD.SHL.U32 R4, R4, 0x10, RZ ;  /* 0x0000001004047824 */ /* 0x002fc600078e00ff */
[----:B------:R-:W-:-:S07]  /*d780*/  SHF.R.U32.HI R0, RZ, 0x3, R0 ;  /* 0x00000003ff007819 */ /* 0x000fce0000011600 */
[----:B------:R-:W1:Y:S01]  /*d790*/  @P0 LDC R3, c[0x0][0x44c] ;  /* 0x00011300ff030b82 */ /* 0x000e620000000800 */
[----:B------:R-:W-:Y:S01]  /*d7a0*/  LOP3.LUT R4, R0, 0x70, R4, 0xf8, !PT ;  /* 0x0000007000047812 */ /* 0x000fe200078ef804 */
[----:B------:R-:W-:-:S04]  /*d7b0*/  IMAD.U32 R0, RZ, RZ, UR42 ;  /* 0x0000002aff007e24 */ /* 0x000fc8000f8e00ff */
[----:B0-----:R-:W-:Y:S02]  /*d7c0*/  IMAD R7, R0, 0x80, R4 ;  /* 0x0000008000077824 */ /* 0x001fe400078e0204 */
[----:B------:R-:W0:Y:S01]  /*d7d0*/  @P0 LDC R2, c[0x0][0x450] ;  /* 0x00011400ff020b82 */ /* 0x000e220000000800 */
[----:B------:R-:W-:Y:S01]  /*d7e0*/  IMAD.U32 R4, RZ, RZ, UR4 ;  /* 0x00000004ff047e24 */ /* 0x000fe2000f8e00ff */
[----:B------:R-:W-:Y:S01]  /*d7f0*/  ULDC.64 UR4, c[0x0][0x2d0] ;  /* 0x0000b40000047ab9 */ /* 0x000fe20000000a00 */
[----:B------:R-:W-:Y:S01]  /*d800*/  IMAD.MOV.U32 R0, RZ, RZ, R7 ;  /* 0x000000ffff007224 */ /* 0x000fe200078e0007 */
[----:B------:R2:W-:Y:S04]  /*d810*/  STL [R1+0x18], R7 ;  /* 0x0000180701007387 */ /* 0x0005e80000100800 */
[----:B------:R3:W5:Y:S01]  /*d820*/  LDL R8, [R1+0x4] ;  /* 0x0000040001087983 */ /* 0x0007620000100800 */
[----:B-1----:R-:W-:-:S05]  /*d830*/  @P0 IMAD.HI.U32 R3, R7, R3, RZ ;  /* 0x0000000307030227 */ /* 0x002fca00078e00ff */
[----:B0-----:R-:W-:Y:S01]  /*d840*/  @P0 SHF.R.U32.HI R0, RZ, R2, R3 ;  /* 0x00000002ff000219 */ /* 0x001fe20000011603 */
        /* <DEDUP_REMOVED lines=11> */
[----:B--2---:R-:W0:Y:S03]  /*d900*/  S2R R7, SR_TID.X ;  /* 0x0000000000077919 */ /* 0x004e260000002100 */
[----:B------:R-:W-:Y:S01]  /*d910*/  SHF.R.S32.HI R4, RZ, 0x1f, R0 ;  /* 0x0000001fff047819 */ /* 0x000fe20000011400 */
[----:B------:R-:W-:-:S04]  /*d920*/  IMAD.WIDE.U32 R2, R0, UR4, R2 ;  /* 0x0000000400027c25 */ /* 0x000fc8000f8e0002 */
[----:B------:R-:W-:Y:S01]  /*d930*/  IMAD R4, R4, UR4, RZ ;  /* 0x0000000404047c24 */ /* 0x000fe2000f8e02ff */
[----:B------:R-:W-:-:S03]  /*d940*/  ULDC UR4, c[0x0][0x2b8] ;  /* 0x0000ae0000047ab9 */ /* 0x000fc60000000800 */
[----:B------:R-:W-:Y:S01]  /*d950*/  IMAD R4, R0, UR5, R4 ;  /* 0x0000000500047c24 */ /* 0x000fe2000f8e0204 */
[----:B------:R-:W-:-:S03]  /*d960*/  LEA R0, P1, R2, UR6, 0x1 ;  /* 0x0000000602007c11 */ /* 0x000fc6000f8208ff */
[----:B------:R-:W-:Y:S02]  /*d970*/  IMAD.IADD R3, R3, 0x1, R4 ;  /* 0x0000000103037824 */ /* 0x000fe400078e0204 */
[----:B0-----:R-:W-:-:S05]  /*d980*/  IMAD.SHL.U32 R9, R7, 0x8, RZ ;  /* 0x0000000807097824 */ /* 0x001fca00078e00ff */
[----:B------:R-:W-:Y:S02]  /*d990*/  LOP3.LUT R9, R9, 0x38, RZ, 0xc0, !PT ;  /* 0x0000003809097812 */ /* 0x000fe400078ec0ff */
[----:B------:R-:W-:Y:S02]  /*d9a0*/  LOP3.LUT R7, R7, 0x7f, RZ, 0xc0, !PT ;  /* 0x0000007f07077812 */ /* 0x000fe400078ec0ff */
[----:B------:R-:W-:Y:S01]  /*d9b0*/  ISETP.GE.AND P0, PT, R9, UR4, PT ;  /* 0x0000000409007c0c */ /* 0x000fe2000bf06270 */
[----:B------:R-:W-:Y:S01]  /*d9c0*/  UMOV UR4, 0xffffffff ;  /* 0xffffffff00047882 */ /* 0x000fe20000000000 */
[----:B------:R-:W-:Y:S02]  /*d9d0*/  LEA.HI.X R3, R2, UR7, R3, 0x1, P1 ;  /* 0x0000000702037c11 */ /* 0x000fe400088f0c03 */
[----:B------:R-:W-:Y:S01]  /*d9e0*/  SHF.R.U32.HI R10, RZ, 0x3, R7 ;  /* 0x00000003ff0a7819 */ /* 0x000fe20000011607 */
[----:B---3--:R-:W-:Y:S08]  /*d9f0*/  BRA.DIV UR4, `(.L_x_4432) ;  /* 0x0000004204587947 */ /* 0x008ff0000b800000 */
[----:B------:R-:W-:Y:S01]  /*da00*/  ULDC UR4, c[0x0][0x288] ;  /* 0x0000a20000047ab9 */ /* 0x000fe20000000800 */
[----:B------:R-:W0:Y:S01]  /*da10*/  SHFL.IDX PT, R5, R0, RZ, 0x181f ;  /* 0x00181fff00057589 */ /* 0x000e2200000e0000 */
[----:B------:R-:W-:Y:S02]  /*da20*/  IMAD R2, R6, UR4, RZ ;  /* 0x0000000406027c24 */ /* 0x000fe4000f8e02ff */
[----:B------:R-:W-:Y:S01]  /*da30*/  IMAD.U32 R6, RZ, RZ, UR42 ;  /* 0x0000002aff067e24 */ /* 0x000fe2000f8e00ff */
[----:B------:R-:W1:Y:S03]  /*da40*/  SHFL.IDX PT, R4, R3, RZ, 0x181f ;  /* 0x00181fff03047589 */ /* 0x000e6600000e0000 */
[----:B------:R-:W-:Y:S01]  /*da50*/  IMAD R10, R6, 0x80, R10 ;  /* 0x00000080060a7824 */ /* 0x000fe200078e020a */
[----:B------:R-:W-:Y:S03]  /*da60*/  SHFL.IDX PT, R7, R3, 0x1, 0x181f ;  /* 0x00381f0003077f89 */ /* 0x000fe600000e0000 */
[C---:B------:R-:W-:Y:S01]  /*da70*/  VIADD R11, R10.reuse, 0x10 ;  /* 0x000000100a0b7836 */ /* 0x040fe20000000000 */
[-C--:B------:R-:W-:Y:S01]  /*da80*/  ISETP.GE.AND P3, PT, R10, R2.reuse, PT ;  /* 0x000000020a00720c */ /* 0x080fe20003f66270 */
[----:B------:R-:W2:Y:S03]  /*da90*/  SHFL.IDX PT, R6, R0, 0x1, 0x181f ;  /* 0x00381f0000067f89 */ /* 0x000ea600000e0000 */
[----:B------:R-:W-:Y:S01]  /*daa0*/  ISETP.GE.AND P1, PT, R11, R2, PT ;  /* 0x000000020b00720c */ /* 0x000fe20003f26270 */
[----:B------:R-:W-:Y:S04]  /*dab0*/  STL [R1+0x10], R10 ;  /* 0x0000100a01007387 */ /* 0x000fe80000100800 */
[----:B------:R3:W-:Y:S04]  /*dac0*/  STL [R1+0x20], R11 ;  /* 0x0000200b01007387 */ /* 0x0007e80000100800 */
[----:B0-----:R-:W-:-:S05]  /*dad0*/  @!P3 LEA R5, P2, R9, R5, 0x1 ;  /* 0x000000050905b211 */ /* 0x001fca00078408ff */
[----:B-1----:R-:W-:Y:S02]  /*dae0*/  @!P3 IMAD.X R4, RZ, RZ, R4, P2 ;  /* 0x000000ffff04b224 */ /* 0x002fe400010e0604 */
[----:B---3--:R-:W-:-:S03]  /*daf0*/  VIADD R11, R10, 0x20 ;  /* 0x000000200a0b7836 */ /* 0x008fc60000000000 */
[-C--:B------:R-:W-:Y:S02]  /*db00*/  @!P3 LOP3.LUT R5, R5, R4.reuse, RZ, 0x3c, !PT ;  /* 0x000000040505b212 */ /* 0x080fe400078e3cff */
[----:B------:R-:W-:Y:S02]  /*db10*/  STL [R1+0x24], R11 ;  /* 0x0000240b01007387 */ /* 0x000fe40000100800 */
[----:B------:R-:W-:-:S04]  /*db20*/  @!P3 LOP3.LUT R4, R5, R4, RZ, 0x3c, !PT ;  /* 0x000000040504b212 */ /* 0x000fc800078e3cff */
[----:B------:R-:W-:-:S05]  /*db30*/  @!P3 LOP3.LUT R5, R5, R4, RZ, 0x3c, !PT ;  /* 0x000000040505b212 */ /* 0x000fca00078e3cff */
[----:B-----5:R2:W-:Y:S02]  /*db40*/  @!P3 LDGSTS.E.BYPASS.LTC128B.128 [R8+0x18400], desc[UR60][R4.64], !P0 ;  /* 0x184000000408bfae */ /* 0x0205e4000c101d7c */
[----:B--2---:R-:W-:Y:S02]  /*db50*/  @!P1 LEA R4, P2, R9, R6, 0x1 ;  /* 0x0000000609049211 */ /* 0x004fe400078408ff */
[----:B------:R-:W-:Y:S03]  /*db60*/  SHFL.IDX PT, R6, R3, 0x3, 0x181f ;  /* 0x00781f0003067f89 */ /* 0x000fe600000e0000 */
[----:B------:R-:W-:Y:S02]  /*db70*/  @!P1 IMAD.X R5, RZ, RZ, R7, P2 ;  /* 0x000000ffff059224 */ /* 0x000fe400010e0607 */
        /* <DEDUP_REMOVED lines=55> */
.L_x_4546:
        /* <DEDUP_REMOVED lines=12> */
.L_x_4433:
        /* <DEDUP_REMOVED lines=35> */
.L_x_4435:
[----:B------:R-:W-:Y:S05]  /*e1e0*/  BSYNC B6 ;  /* 0x0000000000067941 */ /* 0x000fea0003800000 */
.L_x_4434:
        /* <DEDUP_REMOVED lines=62> */
[----:B--2---:R-:W-:-:S03]  /*e5d0*/  ISETP.GE.AND P5, PT, R10, R0, PT ;  /* 0x000000000a00720c */ /* 0x004fc60003fa6270 */
[----:B------:R-:W2:Y:S01]  /*e5e0*/  LDL.LU R10, [R1+0x28] ;  /* 0x00002800010a7983 */ /* 0x000ea20000300800 */
[----:B---3--:R-:W-:-:S03]  /*e5f0*/  ISETP.GE.AND P4, PT, R3, R0, PT ;  /* 0x000000000300720c */ /* 0x008fc60003f86270 */
[----:B------:R-:W0:Y:S04]  /*e600*/  SHFL.IDX PT, R3, R5, RZ, 0x181f ;  /* 0x00181fff05037589 */ /* 0x000e2800000e0000 */
[----:B------:R-:W3:Y:S02]  /*e610*/  LDL.LU R12, [R1+0x2c] ;  /* 0x00002c00010c7983 */ /* 0x000ee40000300800 */
        /* <DEDUP_REMOVED lines=65> */
.L_x_4564:
        /* <DEDUP_REMOVED lines=14> */
.L_x_4438:
[----:B------:R-:W-:Y:S05]  /*eb10*/  BSYNC B0 ;  /* 0x0000000000007941 */ /* 0x000fea0003800000 */
.L_x_4437:
[----:B------:R-:W-:Y:S01]  /*eb20*/  NOP ;  /* 0x0000000000007918 */ /* 0x000fe20000000000 */
[----:B------:R-:W-:-:S13]  /*eb30*/  PLOP3.LUT P0, PT, PT, PT, PT, 0x80, 0x0 ;  /* 0x000000000000781c */ /* 0x000fda0003f0f070 */
.L_x_4439:
        /* <DEDUP_REMOVED lines=18> */
.L_x_4565:
[----:B------:R-:W-:Y:S05]  /*ec60*/  BSYNC B0 ;  /* 0x0000000000007941 */ /* 0x000fea0003800000 */
.L_x_4440:
[----:B------:R-:W-:Y:S01]  /*ec70*/  LOP3.LUT P0, RZ, R18, 0x2, RZ, 0xc0, !PT ;  /* 0x0000000212ff7812 */ /* 0x000fe2000780c0ff */
[----:B------:R-:W-:-:S12]  /*ec80*/  BSSY B0, `(.L_x_4442) ;  /* 0x0000058000007945 */ /* 0x000fd80003800000 */
        /* <DEDUP_REMOVED lines=10> */
.L_x_4566:
[----:B------:R-:W-:Y:S05]  /*ed30*/  BSYNC B1 ;  /* 0x0000000000017941 */ /* 0x000fea0003800000 */
.L_x_4444:
        /* <DEDUP_REMOVED lines=9> */
.L_x_4447:
[----:B------:R-:W-:Y:S05]  /*edd0*/  BSYNC B1 ;  /* 0x0000000000017941 */ /* 0x000fea0003800000 */
.L_x_4446:
        /* <DEDUP_REMOVED lines=11> */
.L_x_4448:
        /* <DEDUP_REMOVED lines=15> */
.L_x_4449:
        /* <DEDUP_REMOVED lines=15> */
.L_x_4450:
        /* <DEDUP_REMOVED lines=15> */
.L_x_4451:
        /* <DEDUP_REMOVED lines=10> */
.L_x_4443:
[----:B------:R-:W-:Y:S05]  /*f200*/  BSYNC B0 ;  /* 0x0000000000007941 */ /* 0x000fea0003800000 */
.L_x_4442:
[----:B------:R-:W-:-:S06]  /*f210*/  UISETP.GE.AND UP0, UPT, UR41, 0x2, UPT ;  /* 0x000000022900788c */ /* 0x000fcc000bf06270 */
[----:B------:R-:W-:-:S13]  /*f220*/  PLOP3.LUT P0, PT, PT, PT, UP0, 0x80, 0x0 ;  /* 0x000000000000781c */ /* 0x000fda0003f0f008 */
[----:B------:R-:W-:Y:S05]  /*f230*/  @!P0 BRA `(.L_x_4452) ;  /* 0x0000001c00748947 */ /* 0x000fea0003800000 */
[----:B------:R-:W-:Y:S02]  /*f240*/  ULOP3.LUT UR4, UR41, 0x1, URZ, 0xc0, !UPT ;  /* 0x0000000129047892 */ /* 0x000fe4000f8ec03f */
[----:B--2---:R-:W-:Y:S02]  /*f250*/  IMAD.U32 R6, RZ, RZ, UR41 ;  /* 0x00000029ff067e24 */ /* 0x004fe4000f8e00ff */
[----:B------:R-:W-:Y:S02]  /*f260*/  UISETP.NE.U32.AND UP0, UPT, UR4, 0x1, UPT ;  /* 0x000000010400788c */ /* 0x000fe4000bf05070 */
[----:B------:R-:W-:-:S04]  /*f270*/  VIADD R6, R6, 0xfffffffe ;  /* 0xfffffffe06067836 */ /* 0x000fc80000000000 */
[----:B0-----:R-:W-:Y:S01]  /*f280*/  IMAD.MOV.U32 R0, RZ, RZ, R6 ;  /* 0x000000ffff007224 */ /* 0x001fe200078e0006 */
[----:B------:R-:W-:-:S13]  /*f290*/  PLOP3.LUT P0, PT, PT, PT, UP0, 0x80, 0x0 ;  /* 0x000000000000781c */ /* 0x000fda0003f0f008 */
[----:B------:R-:W-:Y:S05]  /*f2a0*/  @!P0 BRA `(.L_x_4453) ;  /* 0x0000000800708947 */ /* 0x000fea0003800000 */
        /* <DEDUP_REMOVED lines=10> */
[----:B------:R-:W-:Y:S01]  /*f350*/  LOP3.LUT P2, RZ, R18, 0x1, RZ, 0xc0, !PT ;  /* 0x0000000112ff7812 */ /* 0x000fe2000784c0ff */
[----:B------:R-:W-:-:S12]  /*f360*/  IMAD.MOV.U32 R0, RZ, RZ, R6 ;  /* 0x000000ffff007224 */ /* 0x000fd800078e0006 */
[----:B------:R-:W-:Y:S05]  /*f370*/  @!P2 BRA `(.L_x_4456) ;  /* 0x000000000050a947 */ /* 0x000fea0003800000 */
[----:B-1----:R-:W2:Y:S01]  /*f380*/  LDL R5, [R1+0xc] ;  /* 0x00000c0001057983 */ /* 0x002ea20000100800 */
        /* <DEDUP_REMOVED lines=13> */
[C---:B---3--:R-:W-:Y:S02]  /*f460*/  IMAD R7, R9.reuse, UR5, R7 ;  /* 0x0000000509077c24 */ /* 0x048fe4000f8e0207 */
[----:B------:R-:W-:-:S04]  /*f470*/  IMAD.WIDE.U32 R4, R9, UR4, R4 ;  /* 0x0000000409047c25 */ /* 0x000fc8000f8e0004 */
[----:B------:R-:W-:Y:S01]  /*f480*/  IMAD.IADD R7, R7, 0x1, R5 ;  /* 0x0000000107077824 */ /* 0x000fe200078e0205 */
[----:B-1----:R-:W-:-:S04]  /*f490*/  LEA R2, P0, R4, R2, 0x2 ;  /* 0x0000000204027211 */ /* 0x002fc800078010ff */
[----:B------:R-:W-:-:S05]  /*f4a0*/  LEA.HI.X R3, R4, R3, R7, 0x2, P0 ;  /* 0x0000000304037211 */ /* 0x000fca00000f1407 */
[----:B------:R2:W5:Y:S04]  /*f4b0*/  LDG.E R16, desc[UR60][R2.64] ;  /* 0x0000003c02107981 */ /* 0x000568000c1e1900 */
.L_x_4456:
[----:B--2---:R-:W1:Y:S01]  /*f4c0*/  S2R R2, SR_TID.X ;  /* 0x0000000000027919 */ /* 0x004e620000002100 */
[----:B------:R-:W-:Y:S01]  /*f4d0*/  IMAD R3, R19, 0x8, R17 ;  /* 0x0000000813037824 */ /* 0x000fe200078e0211 */
[----:B------:R-:W-:Y:S01]  /*f4e0*/  BSSY B1, `(.L_x_4457) ;  /* 0x0000006000017945 */ /* 0x000fe20003800000 */
[----:B-1----:R-:W-:Y:S02]  /*f4f0*/  LOP3.LUT R4, R2, 0x7f, RZ, 0xc0, !PT ;  /* 0x0000007f02047812 */ /* 0x002fe400078ec0ff */
[----:B------:R-:W-:Y:S02]  /*f500*/  SHF.L.U32 R2, R8, 0x1f, RZ ;  /* 0x0000001f08027819 */ /* 0x000fe400000006ff */
[----:B------:R-:W-:Y:S02]  /*f510*/  ISETP.NE.AND P1, PT, R4, RZ, PT ;  /* 0x000000ff0400720c */ /* 0x000fe40003f25270 */
[----:B------:R-:W1:Y:S02]  /*f520*/  SYNCS.PHASECHK.TRANS64.TRYWAIT P0, [R3+URZ+0x32440], R2 ;  /* 0x03244002030075a7 */ /* 0x000e64000800017f */
[----:B-1----:R-:W-:Y:S09]  /*f530*/  @!P0 BRA `(.L_x_4458) ;  /* 0x0000003c00bc8947 */ /* 0x002ff20003800000 */
.L_x_4567:
[----:B------:R-:W-:Y:S05]  /*f540*/  BSYNC B1 ;  /* 0x0000000000017941 */ /* 0x000fea0003800000 */
.L_x_4457:
        /* <DEDUP_REMOVED lines=9> */
.L_x_4460:
[----:B------:R-:W-:Y:S05]  /*f5e0*/  BSYNC B1 ;  /* 0x0000000000017941 */ /* 0x000fea0003800000 */
.L_x_4459:
        /* <DEDUP_REMOVED lines=12> */
.L_x_4461:
        /* <DEDUP_REMOVED lines=12> */
.L_x_4568:
[----:B------:R-:W-:Y:S05]  /*f770*/  BSYNC B1 ;  /* 0x0000000000017941 */ /* 0x000fea0003800000 */
.L_x_4462:
        /* <DEDUP_REMOVED lines=11> */
.L_x_4465:
[----:B------:R-:W-:Y:S05]  /*f830*/  BSYNC B1 ;  /* 0x0000000000017941 */ /* 0x000fea0003800000 */
.L_x_4464:
        /* <DEDUP_REMOVED lines=10> */
.L_x_4466:
        /* <DEDUP_REMOVED lines=15> */
.L_x_4467:
        /* <DEDUP_REMOVED lines=15> */
.L_x_4468:
        /* <DEDUP_REMOVED lines=15> */
.L_x_4469:
        /* <DEDUP_REMOVED lines=8> */
[----:B--2---:R-:W-:Y:S05]  /*fc30*/  @P0 BRA.U.ANY `(.L_x_4469) ;  /* 0xfffffffd00dc0947 */ /* 0x004fea000393ffff */
.L_x_4455:
[----:B------:R-:W-:Y:S05]  /*fc40*/  BSYNC B0 ;  /* 0x0000000000007941 */ /* 0x000fea0003800000 */
.L_x_4454:
[----:B------:R-:W-:-:S06]  /*fc50*/  UIADD3 UR4, UR41, -0x3, URZ ;  /* 0xfffffffd29047890 */ /* 0x000fcc000fffe03f */
[----:B------:R-:W-:-:S07]  /*fc60*/  IMAD.U32 R0, RZ, RZ, UR4 ;  /* 0x00000004ff007e24 */ /* 0x000fce000f8e00ff */
.L_x_4453:
[----:B------:R-:W-:Y:S01]  /*fc70*/  ISETP.NE.AND P0, PT, R6, RZ, PT ;  /* 0x000000ff0600720c */ /* 0x000fe20003f05270 */
[----:B------:R-:W-:-:S12]  /*fc80*/  BSSY B0, `(.L_x_4452) ;  /* 0x0000138000007945 */ /* 0x000fd80003800000 */
[----:B------:R-:W-:Y:S05]  /*fc90*/  @!P0 BRA `(.L_x_4470) ;  /* 0x0000001000d88947 */ /* 0x000fea0003800000 */
.L_x_4503:
[----:B--2---:R-:W2:Y:S01]  /*fca0*/  LDL.LU R2, [R1+0x8] ;  /* 0x0000080001027983 */ /* 0x004ea20000300800 */
        /* <DEDUP_REMOVED lines=32> */
.L_x_4473:
        /* <DEDUP_REMOVED lines=8> */
.L_x_4569:
[----:B------:R-:W-:Y:S05]  /*ff30*/  BSYNC B2 ;  /* 0x0000000000027941 */ /* 0x000fea0003800000 */
.L_x_4474:
        /* <DEDUP_REMOVED lines=9> */
.L_x_4477:
[----:B------:R-:W-:Y:S05]  /*ffd0*/  BSYNC B2 ;  /* 0x0000000000027941 */ /* 0x000fea0003800000 */
.L_x_4476:
        /* <DEDUP_REMOVED lines=11> */
.L_x_4478:
        /* <DEDUP_REMOVED lines=13> */
.L_x_4570:
[----:B------:R-:W-:Y:S05]  /*10160*/  BSYNC B2 ;  /* 0x0000000000027941 */ /* 0x000fea0003800000 */
.L_x_4479:
        /* <DEDUP_REMOVED lines=11> */
.L_x_4482:
[----:B------:R-:W-:Y:S05]  /*10220*/  BSYNC B2 ;  /* 0x0000000000027941 */ /* 0x000fea0003800000 */
.L_x_4481:
        /* <DEDUP_REMOVED lines=9> */
.L_x_4483:
        /* <DEDUP_REMOVED lines=15> */
.L_x_4484:
        /* <DEDUP_REMOVED lines=15> */
.L_x_4485:
        /* <DEDUP_REMOVED lines=15> */
.L_x_4486:
        /* <DEDUP_REMOVED lines=10> */
.L_x_4472:
[----:B------:R-:W-:Y:S05]  /*10630*/  BSYNC B1 ;  /* 0x0000000000017941 */ /* 0x000fea0003800000 */
.L_x_4471:
[----:B------:R-:W-:Y:S01]  /*10640*/  VIADD R6, R6, 0x1 ;  /* 0x0000000106067836 */ /* 0x000fe20000000000 */
[----:B------:R-:W-:Y:S01]  /*10650*/  LOP3.LUT P2, RZ, R18, 0x2, RZ, 0xc0, !PT ;  /* 0x0000000212ff7812 */ /* 0x000fe2000784c0ff */
[----:B------:R-:W-:Y:S03]  /*10660*/  BSSY B1, `(.L_x_4487) ;  /* 0x0000096000017945 */ /* 0x000fe60003800000 */
[----:B------:R-:W-:-:S04]  /*10670*/  ISETP.NE.AND P0, PT, R6, 0x2, PT ;  /* 0x000000020600780c */ /* 0x000fc80003f05270 */
[----:B------:R-:W-:Y:S02]  /*10680*/  SEL R2, RZ, 0x1, P0 ;  /* 0x00000001ff027807 */ /* 0x000fe40000000000 */
[----:B------:R-:W-:Y:S02]  /*10690*/  SEL R19, R6, RZ, P0 ;  /* 0x000000ff06137207 */ /* 0x000fe40000000000 */
[----:B------:R-:W-:-:S05]  /*106a0*/  LOP3.LUT R7, R7, R2, RZ, 0x3c, !PT ;  /* 0x0000000207077212 */ /* 0x000fca00078e3cff */
[----:B------:R2:W-:Y:S01]  /*106b0*/  STL [R1+0x8], R7 ;  /* 0x0000080701007387 */ /* 0x0005e20000100800 */
[----:B------:R-:W-:Y:S05]  /*106c0*/  @!P2 BRA `(.L_x_4488) ;  /* 0x00000008003ca947 */ /* 0x000fea0003800000 */
[----:B------:R-:W-:Y:S01]  /*106d0*/  LOP3.LUT P2, RZ, R18, 0x1, RZ, 0xc0, !PT ;  /* 0x0000000112ff7812 */ /* 0x000fe2000784c0ff */
[----:B------:R-:W-:-:S12]  /*106e0*/  VIADD R6, R0, 0xffffffff ;  /* 0xffffffff00067836 */ /* 0x000fd80000000000 */
[----:B------:R-:W-:Y:S05]  /*106f0*/  @!P2 BRA `(.L_x_4489) ;  /* 0x000000000050a947 */ /* 0x000fea0003800000 */
[----:B------:R-:W3:Y:S01]  /*10700*/  LDL R10, [R1+0xc] ;  /* 0x00000c00010a7983 */ /* 0x000ee20000100800 */
[----:B-1----:R-:W1:Y:S01]  /*10710*/  LDC R4, c[0x0][0x43c] ;  /* 0x00010f00ff047b82 */ /* 0x002e620000000800 */
[----:B------:R-:W-:Y:S02]  /*10720*/  ULDC.64 UR4, c[0x0][0x428] ;  /* 0x00010a0000047ab9 */ /* 0x000fe40000000a00 */
[----:B------:R-:W4:Y:S01]  /*10730*/  LDL R9, [R1] ;  /* 0x0000000001097983 */ /* 0x000f220000100800 */
        /* <DEDUP_REMOVED lines=8> */
[----:B---3--:R-:W-:-:S04]  /*107c0*/  IMAD R4, R10, UR4, RZ ;  /* 0x000000040a047c24 */ /* 0x008fc8000f8e02ff */
[C---:B----4-:R-:W-:Y:S02]  /*107d0*/  IMAD R4, R9.reuse, UR5, R4 ;  /* 0x0000000509047c24 */ /* 0x050fe4000f8e0204 */
[----:B------:R-:W-:Y:S01]  /*107e0*/  IMAD.WIDE.U32 R2, R9, UR4, R2 ;  /* 0x0000000409027c25 */ /* 0x000fe2000f8e0002 */
[----:B------:R-:W-:-:S03]  /*107f0*/  ULDC.64 UR4, c[0x0][0x418] ;  /* 0x0001060000047ab9 */ /* 0x000fc60000000a00 */
[----:B------:R-:W-:Y:S01]  /*10800*/  IMAD.IADD R3, R4, 0x1, R3 ;  /* 0x0000000104037824 */ /* 0x000fe200078e0203 */
[----:B------:R-:W-:-:S04]  /*10810*/  LEA R4, P0, R2, UR4, 0x2 ;  /* 0x0000000402047c11 */ /* 0x000fc8000f8010ff */
[----:B------:R-:W-:-:S05]  /*10820*/  LEA.HI.X R5, R2, UR5, R3, 0x2, P0 ;  /* 0x0000000502057c11 */ /* 0x000fca00080f1403 */
[----:B------:R3:W5:Y:S04]  /*10830*/  LDG.E R16, desc[UR60][R4.64] ;  /* 0x0000003c04107981 */ /* 0x000768000c1e1900 */
.L_x_4489:
[----:B------:R-:W4:Y:S01]  /*10840*/  S2R R2, SR_TID.X ;  /* 0x0000000000027919 */ /* 0x000f220000002100 */
[----:B-1-3--:R-:W-:Y:S01]  /*10850*/  IMAD R4, R19, 0x8, R17 ;  /* 0x0000000813047824 */ /* 0x00afe200078e0211 */
[----:B------:R-:W-:Y:S01]  /*10860*/  BSSY B2, `(.L_x_4490) ;  /* 0x0000006000027945 */ /* 0x000fe20003800000 */
[----:B----4-:R-:W-:Y:S02]  /*10870*/  LOP3.LUT R3, R2, 0x7f, RZ, 0xc0, !PT ;  /* 0x0000007f02037812 */ /* 0x010fe400078ec0ff */
[----:B------:R-:W-:Y:S02]  /*10880*/  SHF.L.U32 R2, R7, 0x1f, RZ ;  /* 0x0000001f07027819 */ /* 0x000fe400000006ff */
[----:B------:R-:W-:Y:S02]  /*10890*/  ISETP.NE.AND P1, PT, R3, RZ, PT ;  /* 0x000000ff0300720c */ /* 0x000fe40003f25270 */
[----:B------:R-:W1:Y:S02]  /*108a0*/  SYNCS.PHASECHK.TRANS64.TRYWAIT P0, [R4+URZ+0x32440], R2 ;  /* 0x03244002040075a7 */ /* 0x000e64000800017f */
[----:B-1----:R-:W-:Y:S09]  /*108b0*/  @!P0 BRA `(.L_x_4491) ;  /* 0x0000002c002c8947 */ /* 0x002ff20003800000 */
.L_x_4571:
[----:B------:R-:W-:Y:S05]  /*108c0*/  BSYNC B2 ;  /* 0x0000000000027941 */ /* 0x000fea0003800000 */
.L_x_4490:
        /* <DEDUP_REMOVED lines=9> */
.L_x_4493:
[----:B------:R-:W-:Y:S05]  /*10960*/  BSYNC B2 ;  /* 0x0000000000027941 */ /* 0x000fea0003800000 */
.L_x_4492:
[----:B--2---:R-:W-:Y:S01]  /*10970*/  IMAD.MOV.U32 R7, RZ, RZ, RZ ;  /* 0x000000ffff077224 */ /* 0x004fe200078e00ff */
        /* <DEDUP_REMOVED lines=10> */
.L_x_4494:
        /* <DEDUP_REMOVED lines=13> */
.L_x_4572:
[----:B------:R-:W-:Y:S05]  /*10af0*/  BSYNC B2 ;  /* 0x0000000000027941 */ /* 0x000fea0003800000 */
.L_x_4495:
        /* <DEDUP_REMOVED lines=11> */
.L_x_4498:
[----:B------:R-:W-:Y:S05]  /*10bb0*/  BSYNC B2 ;  /* 0x0000000000027941 */ /* 0x000fea0003800000 */
.L_x_4497:
        /* <DEDUP_REMOVED lines=9> */
.L_x_4499:
        /* <DEDUP_REMOVED lines=15> */
.L_x_4500:
        /* <DEDUP_REMOVED lines=15> */
.L_x_4501:
        /* <DEDUP_REMOVED lines=15> */
.L_x_4502:
        /* <DEDUP_REMOVED lines=10> */
.L_x_4488:
[----:B------:R-:W-:Y:S05]  /*10fc0*/  BSYNC B1 ;  /* 0x0000000000017941 */ /* 0x000fea0003800000 */
.L_x_4487:
[C---:B------:R-:W-:Y:S01]  /*10fd0*/  ISETP.GT.AND P0, PT, R0.reuse, 0x1, PT ;  /* 0x000000010000780c */ /* 0x040fe20003f04270 */
[----:B------:R-:W-:-:S12]  /*10fe0*/  VIADD R0, R0, 0xfffffffe ;  /* 0xfffffffe00007836 */ /* 0x000fd80000000000 */
[----:B------:R-:W-:Y:S05]  /*10ff0*/  @P0 BRA `(.L_x_4503) ;  /* 0xffffffec00280947 */ /* 0x000fea000383ffff */
.L_x_4470:
[----:B------:R-:W-:Y:S05]  /*11000*/  BSYNC B0 ;  /* 0x0000000000007941 */ /* 0x000fea0003800000 */
.L_x_4452:
        /* <DEDUP_REMOVED lines=20> */
[----:B--2---:R-:W0:Y:S01]  /*11150*/  POPC R7, R4 ;  /* 0x0000000400077309 */ /* 0x004e220000000000 */
[----:B---3--:R-:W0:Y:S02]  /*11160*/  SHFL.IDX PT, R0, R3, R0, 0x1f ;  /* 0x00001f0003007589 */ /* 0x008e2400000e0000 */
[----:B0-----:R-:W-:-:S05]  /*11170*/  IADD3 R0, R0, UR44, R7 ;  /* 0x0000002c00007c10 */ /* 0x001fca000fffe007 */
[----:B------:R3:W-:Y:S02]  /*11180*/  STL [R1+0x14], R0 ;  /* 0x0000140001007387 */ /* 0x0007e40000100800 */
.L_x_4505:
[----:B------:R-:W-:Y:S05]  /*11190*/  BSYNC B0 ;  /* 0x0000000000007941 */ /* 0x000fea0003800000 */
.L_x_4504:
[----:B------:R-:W-:-:S07]  /*111a0*/  SEL R19, R19, RZ, P1 ;  /* 0x000000ff13137207 */ /* 0x000fce0000800000 */
.L_x_4418:
[----:B------:R-:W-:Y:S05]  /*111b0*/  BSYNC B7 ;  /* 0x0000000000077941 */ /* 0x000fea0003800000 */
.L_x_4416:
[----:B0-----:R0:W5:Y:S01]  /*111c0*/  LDL R2, [R1+0x14] ;  /* 0x0000140001027983 */ /* 0x0011620000100800 */
[----:B------:R-:W-:-:S13]  /*111d0*/  LOP3.LUT P1, RZ, R18, 0x80, RZ, 0xc0, !PT ;  /* 0x0000008012ff7812 */ /* 0x000fda000782c0ff */
        /* <DEDUP_REMOVED lines=11> */
.L_x_4506:
[----:B------:R-:W-:-:S03]  /*11290*/  UMOV UR4, 0xffffffff ;  /* 0xffffffff00047882 */ /* 0x000fc60000000000 */
[----:B------:R-:W-:Y:S05]  /*112a0*/  BRA.DIV UR4, `(.L_x_4508) ;  /* 0x0000002204d87947 */ /* 0x000fea000b800000 */
[----:B-----5:R0:W4:Y:S02]  /*112b0*/  SHFL.IDX PT, R14, R2, RZ, 0x1f ;  /* 0x00001fff020e7589 */ /* 0x02012400000e0000 */
.L_x_4575:
[----:B------:R-:W5:Y:S01]  /*112c0*/  @!P0 S2R R3, SR_CgaCtaId ;  /* 0x0000000000038919 */ /* 0x000f620000008800 */
[----:B------:R-:W-:Y:S05]  /*112d0*/  WARPSYNC.ALL ;  /* 0x0000000000007948 */ /* 0x000fea0003800000 */
[----:B------:R-:W-:Y:S01]  /*112e0*/  BAR.SYNC.DEFER_BLOCKING 0x4, 0x180 ;  /* 0x0106000000007b1d */ /* 0x000fe20000010000 */
[----:B---3--:R-:W-:-:S05]  /*112f0*/  @!P0 MOV R0, 0x400 ;  /* 0x0000040000008802 */ /* 0x008fca0000000f00 */
[----:B----4-:R3:W-:Y:S01]  /*11300*/  STL [R1+0x14], R14 ;  /* 0x0000140e01007387 */ /* 0x0107e20000100800 */
[----:B-----5:R-:W-:-:S05]  /*11310*/  @!P0 LEA R17, R3, R0, 0x18 ;  /* 0x0000000003118211 */ /* 0x020fca00078ec0ff */
[----:B------:R3:W-:Y:S01]  /*11320*/  @!P0 STS [R17+0x324d0], R2 ;  /* 0x0324d00211008388 */ /* 0x0007e20000000800 */
[----:B------:R-:W-:Y:S06]  /*11330*/  BAR.ARV 0x5, 0x180 ;  /* 0x0146000000007b1d */ /* 0x000fec0000002000 */
.L_x_4507:
[----:B---3--:R-:W3:Y:S01]  /*11340*/  LDL R0, [R1+0x14] ;  /* 0x0000140001007983 */ /* 0x008ee20000100800 */
[----:B------:R-:W-:Y:S02]  /*11350*/  ULDC UR4, c[0x0][0xd38] ;  /* 0x00034e0000047ab9 */ /* 0x000fe40000000800 */
[----:B---3--:R-:W-:-:S13]  /*11360*/  ISETP.GE.AND P0, PT, R0, UR4, PT ;  /* 0x0000000400007c0c */ /* 0x008fda000bf06270 */
[----:B------:R-:W-:Y:S05]  /*11370*/  @!P0 BRA `(.L_x_4509) ;  /* 0xffffffb0008c8947 */ /* 0x000fea000383ffff */
.L_x_4413:
[----:B0-----:R-:W3:Y:S01]  /*11380*/  LDL.LU R0, [R1+0x38] ;  /* 0x0000380001007983 */ /* 0x001ee20000300800 */
[----:B------:R-:W-:Y:S01]  /*11390*/  BSSY B0, `(.L_x_4510) ;  /* 0x000000b000007945 */ /* 0x000fe20003800000 */
[----:B-1----:R-:W0:Y:S01]  /*113a0*/  S2R R5, SR_CgaCtaId ;  /* 0x0000000000057919 */ /* 0x002e220000008800 */
[----:B---3--:R-:W-:-:S05]  /*113b0*/  VIADD R0, R0, 0x1 ;  /* 0x0000000100007836 */ /* 0x008fca0000000000 */
[----:B----4-:R-:W-:-:S04]  /*113c0*/  LEA.HI R2, R0, R0, RZ, 0x1 ;  /* 0x0000000000027211 */ /* 0x010fc800078f08ff */
[----:B------:R-:W-:-:S05]  /*113d0*/  LOP3.LUT R3, R2, 0xfffffffe, RZ, 0xc0, !PT ;  /* 0xfffffffe02037812 */ /* 0x000fca00078ec0ff */
[----:B------:R-:W-:Y:S01]  /*113e0*/  IMAD.IADD R3, R0, 0x1, -R3 ;  /* 0x0000000100037824 */ /* 0x000fe200078e0a03 */
[----:B------:R-:W-:-:S04]  /*113f0*/  MOV R0, 0x400 ;  /* 0x0000040000007802 */ /* 0x000fc80000000f00 */
[----:B0-----:R-:W-:Y:S02]  /*11400*/  LEA R0, R5, R0, 0x18 ;  /* 0x0000000005007211 */ /* 0x001fe400078ec0ff */
[----:B------:R-:W-:-:S04]  /*11410*/  SHF.L.U32 R3, R3, 0x1f, RZ ;  /* 0x0000001f03037819 */ /* 0x000fc800000006ff */
[----:B------:R-:W0:Y:S02]  /*11420*/  SYNCS.PHASECHK.TRANS64.TRYWAIT P0, [R0+URZ+0x32420], R3 ;  /* 0x03242003000075a7 */ /* 0x000e24000800017f */
[----:B0-----:R-:W-:Y:S05]  /*11430*/  @!P0 BRA `(.L_x_4511) ;  /* 0x00000020009c8947 */ /* 0x001fea0003800000 */
.L_x_4576:
[----:B------:R-:W-:Y:S05]  /*11440*/  BSYNC B0 ;  /* 0x0000000000007941 */ /* 0x000fea0003800000 */
.L_x_4510:
[----:B------:R-:W-:-:S03]  /*11450*/  UMOV UR4, 0xffffffff ;  /* 0xffffffff00047882 */ /* 0x000fc60000000000 */
[----:B------:R-:W-:Y:S05]  /*11460*/  BRA.DIV UR4, `(.L_x_4512) ;  /* 0x0000002204a47947 */ /* 0x000fea000b800000 */
[----:B------:R-:W1:Y:S02]  /*11470*/  S2R R2, SR_TID.X ;  /* 0x0000000000027919 */ /* 0x000e640000002100 */
[----:B-1----:R-:W-:-:S04]  /*11480*/  SHF.R.U32.HI R2, RZ, 0x5, R2 ;  /* 0x00000005ff027819 */ /* 0x002fc80000011602 */
[----:B------:R-:W-:-:S05]  /*11490*/  LOP3.LUT R2, R2, 0x3, RZ, 0xc0, !PT ;  /* 0x0000000302027812 */ /* 0x000fca00078ec0ff */
[----:B------:R1:W3:Y:S02]  /*114a0*/  SHFL.IDX PT, R14, R2, RZ, 0x1f ;  /* 0x00001fff020e7589 */ /* 0x0002e400000e0000 */
.L_x_4579:
[----:B---3--:R-:W-:Y:S01]  /*114b0*/  ISETP.NE.AND P0, PT, R14, RZ, PT ;  /* 0x000000ff0e00720c */ /* 0x008fe20003f05270 */
[----:B------:R-:W-:-:S12]  /*114c0*/  BSSY B0, `(.L_x_4513) ;  /* 0x0000027000007945 */ /* 0x000fd80003800000 */
[----:B------:R-:W-:Y:S05]  /*114d0*/  @P0 BRA `(.L_x_4514) ;  /* 0x0000000000940947 */ /* 0x000fea0003800000 */
[----:B------:R-:W-:-:S03]  /*114e0*/  UMOV UR4, 0xffffffff ;  /* 0xffffffff00047882 */ /* 0x000fc60000000000 */
[----:B------:R-:W-:Y:S05]  /*114f0*/  BRA.DIV UR4, `(.L_x_4515) ;  /* 0x0000002204b47947 */ /* 0x000fea000b800000 */
[----:B------:R-:W-:-:S13]  /*11500*/  ELECT P6, URZ, PT ;  /* 0x00000000003f782f */ /* 0x000fda00038c0000 */
.L_x_4582:
[----:B------:R-:W-:Y:S05]  /*11510*/  @!P6 BRA `(.L_x_4514) ;  /* 0x000000000084e947 */ /* 0x000fea0003800000 */
[----:B-1----:R-:W3:Y:S02]  /*11520*/  LDL R2, [R1+0x4c] ;  /* 0x00004c0001027983 */ /* 0x002ee40000100800 */
[----:B---3--:R-:W-:-:S13]  /*11530*/  R2UR UR4, R2 ;  /* 0x00000000020472ca */ /* 0x008fda00000e0000 */
[----:B------:R-:W-:-:S06]  /*11540*/  ULOP3.LUT UR4, UR4, 0x2, URZ, 0xfc, !UPT ;  /* 0x0000000204047892 */ /* 0x000fcc000f8efc3f */
[----:B------:R-:W-:-:S05]  /*11550*/  IMAD.U32 R2, RZ, RZ, UR4 ;  /* 0x00000004ff027e24 */ /* 0x000fca000f8e00ff */
[----:B------:R-:W-:-:S13]  /*11560*/  ISETP.NE.AND P2, PT, R2, 0x3, PT ;  /* 0x000000030200780c */ /* 0x000fda0003f45270 */
[----:B------:R-:W-:Y:S05]  /*11570*/  @!P2 BRA `(.L_x_4516) ;  /* 0x000000000004a947 */ /* 0x000fea0003800000 */
[----:B------:R-:W-:Y:S01]  /*11580*/  BPT.TRAP 0x1 ;  /* 0x000000040000795c */ /* 0x000fe20000300000 */
.L_x_4516:
[----:B--2---:R-:W2:Y:S01]  /*11590*/  LDL.LU R7, [R1+0x8] ;  /* 0x0000080001077983 */ /* 0x004ea20000300800 */
        /* <DEDUP_REMOVED lines=12> */
.L_x_4583:
[----:B------:R-:W1:Y:S02]  /*11660*/  SYNCS.PHASECHK.TRANS64.TRYWAIT P0, [R7+URZ], R2 ;  /* 0x00000002070075a7 */ /* 0x000e64000800017f */
[----:B-1----:R-:W-:Y:S05]  /*11670*/  @!P0 BRA `(.L_x_4518) ;  /* 0x0000002000888947 */ /* 0x002fea0003800000 */
.L_x_4584:
[----:B------:R-:W-:Y:S05]  /*11680*/  @!P2 BRA `(.L_x_4519) ;  /* 0x000000000004a947 */ /* 0x000fea0003800000 */
[----:B------:R-:W-:Y:S01]  /*11690*/  BPT.TRAP 0x1 ;  /* 0x000000040000795c */ /* 0x000fe20000300000 */
.L_x_4519:
[----:B------:R-:W-:-:S04]  /*116a0*/  VIADD R0, R0, 0x32460 ;  /* 0x0003246000007836 */ /* 0x000fc80000000000 */
[----:B------:R-:W-:-:S04]  /*116b0*/  IMAD R4, R19, 0x8, R0 ;  /* 0x0000000813047824 */ /* 0x000fc800078e0200 */
[----:B------:R-:W2:Y:S02]  /*116c0*/  SYNCS.PHASECHK.TRANS64.TRYWAIT P0, [R4+URZ], R5 ;  /* 0x00000005040075a7 */ /* 0x000ea4000800017f */
[----:B--2---:R-:W-:Y:S05]  /*116d0*/  @!P0 BRA `(.L_x_4520) ;  /* 0x0000002000848947 */ /* 0x004fea0003800000 */
.L_x_4585:
[----:B------:R-:W-:-:S07]  /*116e0*/  IMAD R3, R3, 0x8, R0 ;  /* 0x0000000803037824 */ /* 0x000fce00078e0200 */
.L_x_4521:
[----:B---3--:R3:W4:Y:S02]  /*116f0*/  SYNCS.PHASECHK.TRANS64.TRYWAIT P0, [R3+URZ], R2 ;  /* 0x00000002030075a7 */ /* 0x008724000800017f */
[----:B----4-:R-:W-:Y:S05]  /*11700*/  @!P0 NANOSLEEP.SYNCS 0x989680 ;  /* 0x009896800000895d */ /* 0x010fea0003900000 */
[----:B------:R-:W4:Y:S02]  /*11710*/  @!P0 SYNCS.PHASECHK.TRANS64 P0, [R3+URZ], R2 ;  /* 0x00000002030085a7 */ /* 0x000f24000800007f */
[----:B----4-:R-:W-:Y:S05]  /*11720*/  @!P0 BRA `(.L_x_4521) ;  /* 0xfffffffc00f08947 */ /* 0x010fea000383ffff */
.L_x_4514:
[----:B------:R-:W-:Y:S05]  /*11730*/  BSYNC B0 ;  /* 0x0000000000007941 */ /* 0x000fea0003800000 */
.L_x_4513:
[----:B------:R-:W-:Y:S05]  /*11740*/  EXIT ;  /* 0x000000000000794d */ /* 0x000fea0003800000 */
.L_x_4365:
[----:B0-----:R0:W1:Y:S02]  /*11750*/  SYNCS.PHASECHK.TRANS64.TRYWAIT P0, [R5+URZ+0x32400], R2 ;  /* 0x03240002050075a7 */ /* 0x001064000800017f */
[----:B-1----:R-:W-:Y:S05]  /*11760*/  @!P0 NANOSLEEP.SYNCS 0x989680 ;  /* 0x009896800000895d */ /* 0x002fea0003900000 */
[----:B------:R-:W1:Y:S02]  /*11770*/  @!P0 SYNCS.PHASECHK.TRANS64 P0, [R5+URZ+0x32400], R2 ;  /* 0x03240002050085a7 */ /* 0x000e64000800007f */
[----:B-1----:R-:W-:Y:S05]  /*11780*/  @!P0 BRA `(.L_x_4365) ;  /* 0xfffffffc00f08947 */ /* 0x002fea000383ffff */
[----:B------:R-:W-:Y:S05]  /*11790*/  BRA `(.L_x_4522) ;  /* 0xffffff0000c07947 */ /* 0x000fea000383ffff */
.L_x_4369:
[----:B--2---:R2:W3:Y:S02]  /*117a0*/  SYNCS.PHASECHK.TRANS64.TRYWAIT P1, [R0+URZ+0x32430], R3 ;  /* 0x03243003000075a7 */ /* 0x0044e4000802017f */
[----:B---3--:R-:W-:Y:S05]  /*117b0*/  @!P1 NANOSLEEP.SYNCS 0x989680 ;  /* 0x009896800000995d */ /* 0x008fea0003900000 */
[----:B------:R-:W3:Y:S02]  /*117c0*/  @!P1 SYNCS.PHASECHK.TRANS64 P1, [R0+URZ+0x32430], R3 ;  /* 0x03243003000095a7 */ /* 0x000ee4000802007f */
[----:B---3--:R-:W-:Y:S05]  /*117d0*/  @!P1 BRA `(.L_x_4369) ;  /* 0xfffffffc00f09947 */ /* 0x008fea000383ffff */
[----:B------:R-:W-:Y:S05]  /*117e0*/  BRA `(.L_x_4368) ;  /* 0xffffff0000f07947 */ /* 0x000fea000383ffff */
.L_x_4370:
[----:B---3--:R3:W4:Y:S02]  /*117f0*/  SYNCS.PHASECHK.TRANS64.TRYWAIT P1, [R5+URZ+0x32410], R2 ;  /* 0x03241002050075a7 */ /* 0x008724000802017f */
[----:B----4-:R-:W-:Y:S05]  /*11800*/  @!P1 NANOSLEEP.SYNCS 0x989680 ;  /* 0x009896800000995d */ /* 0x010fea0003900000 */
[----:B------:R-:W4:Y:S02]  /*11810*/  @!P1 SYNCS.PHASECHK.TRANS64 P1, [R5+URZ+0x32410], R2 ;  /* 0x03241002050095a7 */ /* 0x000f24000802007f */
[----:B----4-:R-:W-:Y:S05]  /*11820*/  @!P1 BRA `(.L_x_4370) ;  /* 0xfffffffc00f09947 */ /* 0x010fea000383ffff */
[----:B------:R-:W-:Y:S05]  /*11830*/  BRA `(.L_x_4523) ;  /* 0xffffff04009c7947 */ /* 0x000fea000383ffff */
.L_x_4374:
[----:B------:R0:W0:Y:S02]  /*11840*/  SYNCS.PHASECHK.TRANS64.TRYWAIT P1, [R0+URZ+0x32450], R3 ;  /* 0x03245003000075a7 */ /* 0x000024000802017f */
[----:B0-----:R-:W-:Y:S05]  /*11850*/  @!P1 NANOSLEEP.SYNCS 0x989680 ;  /* 0x009896800000995d */ /* 0x001fea0003900000 */
[----:B------:R-:W0:Y:S02]  /*11860*/  @!P1 SYNCS.PHASECHK.TRANS64 P1, [R0+URZ+0x32450], R3 ;  /* 0x03245003000095a7 */ /* 0x000e24000802007f */
[----:B0-----:R-:W-:Y:S05]  /*11870*/  @!P1 BRA `(.L_x_4374) ;  /* 0xfffffffc00f09947 */ /* 0x001fea000383ffff */
[----:B------:R-:W-:Y:S05]  /*11880*/  BRA `(.L_x_4373) ;  /* 0xffffff0400a87947 */ /* 0x000fea000383ffff */
.L_x_4379:
[----:B-1----:R-:W-:-:S04]  /*11890*/  IMAD.U32 R20, RZ, RZ, UR4 ;  /* 0x00000004ff147e24 */ /* 0x002fc8000f8e00ff */
[----:B------:R1:W2:Y:S03]  /*118a0*/  SYNCS.PHASECHK.TRANS64.TRYWAIT P3, [R20+URZ+0x32430], R13 ;  /* 0x0324300d140075a7 */ /* 0x0002a6000806017f */
[----:B--2---:R-:W-:Y:S05]  /*118b0*/  @!P3 NANOSLEEP.SYNCS 0x989680 ;  /* 0x009896800000b95d */ /* 0x004fea0003900000 */
[----:B------:R-:W2:Y:S02]  /*118c0*/  @!P3 SYNCS.PHASECHK.TRANS64 P3, [R20+URZ+0x32430], R13 ;  /* 0x0324300d1400b5a7 */ /* 0x000ea4000806007f */
[----:B--2---:R-:W-:Y:S05]  /*118d0*/  @!P3 BRA `(.L_x_4379) ;  /* 0xfffffffc00ecb947 */ /* 0x004fea000383ffff */
[----:B------:R-:W-:Y:S05]  /*118e0*/  BRA `(.L_x_4378) ;  /* 0xffffff28006c7947 */ /* 0x000fea000383ffff */
.L_x_4383:
[----:B-1----:R-:W-:-:S04]  /*118f0*/  IMAD.U32 R20, RZ, RZ, UR4 ;  /* 0x00000004ff147e24 */ /* 0x002fc8000f8e00ff */
[----:B------:R1:W3:Y:S03]  /*11900*/  SYNCS.PHASECHK.TRANS64.TRYWAIT P3, [R20+URZ+0x32450], R13 ;  /* 0x0324500d140075a7 */ /* 0x0002e6000806017f */
[----:B---3--:R-:W-:Y:S05]  /*11910*/  @!P3 NANOSLEEP.SYNCS 0x989680 ;  /* 0x009896800000b95d */ /* 0x008fea0003900000 */
[----:B------:R-:W3:Y:S02]  /*11920*/  @!P3 SYNCS.PHASECHK.TRANS64 P3, [R20+URZ+0x32450], R13 ;  /* 0x0324500d1400b5a7 */ /* 0x000ee4000806007f */
[----:B---3--:R-:W-:Y:S05]  /*11930*/  @!P3 BRA `(.L_x_4383) ;  /* 0xfffffffc00ecb947 */ /* 0x008fea000383ffff */
[----:B------:R-:W-:Y:S05]  /*11940*/  BRA `(.L_x_4382) ;  /* 0xffffff2800e87947 */ /* 0x000fea000383ffff */
.L_x_4389:
[----:B--2---:R-:W-:-:S04]  /*11950*/  IMAD.U32 R20, RZ, RZ, UR4 ;  /* 0x00000004ff147e24 */ /* 0x004fc8000f8e00ff */
[----:B------:R2:W3:Y:S03]  /*11960*/  SYNCS.PHASECHK.TRANS64.TRYWAIT P1, [R20+URZ+0x32430], R13 ;  /* 0x0324300d140075a7 */ /* 0x0004e6000802017f */
[----:B---3--:R-:W-:Y:S05]  /*11970*/  @!P1 NANOSLEEP.SYNCS 0x989680 ;  /* 0x009896800000995d */ /* 0x008fea0003900000 */
[----:B------:R-:W3:Y:S02]  /*11980*/  @!P1 SYNCS.PHASECHK.TRANS64 P1, [R20+URZ+0x32430], R13 ;  /* 0x0324300d140095a7 */ /* 0x000ee4000802007f */
[----:B---3--:R-:W-:Y:S05]  /*11990*/  @!P1 BRA `(.L_x_4389) ;  /* 0xfffffffc00ec9947 */ /* 0x008fea000383ffff */
[----:B------:R-:W-:Y:S05]  /*119a0*/  BRA `(.L_x_4388) ;  /* 0xffffff5000d87947 */ /* 0x000fea000383ffff */
.L_x_4393:
[----:B--2---:R-:W-:-:S04]  /*119b0*/  IMAD.U32 R20, RZ, RZ, UR4 ;  /* 0x00000004ff147e24 */ /* 0x004fc8000f8e00ff */
[----:B------:R2:W4:Y:S03]  /*119c0*/  SYNCS.PHASECHK.TRANS64.TRYWAIT P1, [R20+URZ+0x32450], R13 ;  /* 0x0324500d140075a7 */ /* 0x000526000802017f */
[----:B----4-:R-:W-:Y:S05]  /*119d0*/  @!P1 NANOSLEEP.SYNCS 0x989680 ;  /* 0x009896800000995d */ /* 0x010fea0003900000 */
[----:B------:R-:W4:Y:S02]  /*119e0*/  @!P1 SYNCS.PHASECHK.TRANS64 P1, [R20+URZ+0x32450], R13 ;  /* 0x0324500d140095a7 */ /* 0x000f24000802007f */
[----:B----4-:R-:W-:Y:S05]  /*119f0*/  @!P1 BRA `(.L_x_4393) ;  /* 0xfffffffc00ec9947 */ /* 0x010fea000383ffff */
[----:B------:R-:W-:Y:S05]  /*11a00*/  BRA `(.L_x_4392) ;  /* 0xffffff5400547947 */ /* 0x000fea000383ffff */
.L_x_4424:
[----:B------:R-:W-:Y:S02]  /*11a10*/  IMAD.MOV.U32 R13, RZ, RZ, R4 ;  /* 0x000000ffff0d7224 */ /* 0x000fe400078e0004 */
[----:B------:R-:W-:Y:S02]  /*11a20*/  IMAD.MOV.U32 R12, RZ, RZ, RZ ;  /* 0x000000ffff0c7224 */ /* 0x000fe400078e00ff */
[----:B------:R-:W-:Y:S02]  /*11a30*/  IMAD.MOV.U32 R11, RZ, RZ, 0x1f ;  /* 0x0000001fff0b7424 */ /* 0x000fe400078e00ff */
[----:B------:R-:W-:-:S07]  /*11a40*/  IMAD.MOV.U32 R15, RZ, RZ, -0x1 ;  /* 0xffffffffff0f7424 */ /* 0x000fce00078e00ff */
[----:B0-----:R-:W-:Y:S05]  /*11a50*/  WARPSYNC.COLLECTIVE R15, `(.L_x_4524) ;  /* 0x000000000f087348 */ /* 0x001fea0003c00000 */
[----:B------:R1:W2:Y:S02]  /*11a60*/  SHFL.IDX P6, R14, R13, R12, R11 ;  /* 0x0000000c0d0e7389 */ /* 0x0002a400000c000b */
[----:B012---:R-:W-:Y:S01]  /*11a70*/  ENDCOLLECTIVE ;  /* 0x000000000000791b */ /* 0x007fe20003800000 */
.L_x_4524:
[----:B------:R-:W-:Y:S05]  /*11a80*/  BRA `(.L_x_4525) ;  /* 0xffffffb4008c7947 */ /* 0x000fea000383ffff */
.L_x_4426:
[----:B------:R-:W-:Y:S01]  /*11a90*/  BSSY B0, `(.L_x_4526) ;  /* 0x0000006000007945 */ /* 0x000fe20003800000 */
[----:B------:R-:W-:-:S07]  /*11aa0*/  IMAD.MOV.U32 R15, RZ, RZ, -0x1 ;  /* 0xffffffffff0f7424 */ /* 0x000fce00078e00ff */
[----:B01----:R-:W-:Y:S05]  /*11ab0*/  WARPSYNC.COLLECTIVE R15, `(.L_x_4527) ;  /* 0x000000000f0c7348 */ /* 0x003fea0003c00000 */
[----:B------:R-:W-:Y:S02]  /*11ac0*/  ELECT P6, UR62, PT ;  /* 0x00000000003e782f */ /* 0x000fe400038c0000 */
[----:B------:R-:W-:Y:S01]  /*11ad0*/  MOV R14, UR62 ;  /* 0x0000003e000e7c02 */ /* 0x000fe20008000f00 */
[----:B01----:R-:W-:Y:S10]  /*11ae0*/  ENDCOLLECTIVE ;  /* 0x000000000000791b */ /* 0x003ff40003800000 */
.L_x_4527:
[----:B------:R-:W-:Y:S05]  /*11af0*/  BSYNC B0 ;  /* 0x0000000000007941 */ /* 0x000fea0003800000 */
.L_x_4526:
[----:B------:R-:W-:Y:S05]  /*11b00*/  BRA `(.L_x_4528) ;  /* 0xffffffb400907947 */ /* 0x000fea000383ffff */
.L_x_4428:
[----:B--2---:R2:W3:Y:S02]  /*11b10*/  SYNCS.PHASECHK.TRANS64.TRYWAIT P0, [R0+URZ+0x32440], R2 ;  /* 0x03244002000075a7 */ /* 0x0044e4000800017f */
[----:B---3--:R-:W-:Y:S05]  /*11b20*/  @!P0 NANOSLEEP.SYNCS 0x989680 ;  /* 0x009896800000895d */ /* 0x008fea0003900000 */
[----:B------:R-:W3:Y:S02]  /*11b30*/  @!P0 SYNCS.PHASECHK.TRANS64 P0, [R0+URZ+0x32440], R2 ;  /* 0x03244002000085a7 */ /* 0x000ee4000800007f */
[----:B---3--:R-:W-:Y:S05]  /*11b40*/  @!P0 BRA `(.L_x_4428) ;  /* 0xfffffffc00f08947 */ /* 0x008fea000383ffff */
[----:B------:R-:W-:Y:S05]  /*11b50*/  BRA `(.L_x_4529) ;  /* 0xffffffb400e87947 */ /* 0x000fea000383ffff */
.L_x_4432:
[----:B------:R-:W-:Y:S02]  /*11b60*/  IMAD.MOV.U32 R13, RZ, RZ, R3 ;  /* 0x000000ffff0d7224 */ /* 0x000fe400078e0003 */
[----:B------:R-:W-:Y:S02]  /*11b70*/  IMAD.MOV.U32 R12, RZ, RZ, RZ ;  /* 0x000000ffff0c7224 */ /* 0x000fe400078e00ff */
[----:B------:R-:W-:Y:S02]  /*11b80*/  IMAD.MOV.U32 R11, RZ, RZ, 0x181f ;  /* 0x0000181fff0b7424 */ /* 0x000fe400078e00ff */
[----:B------:R-:W-:Y:S02]  /*11b90*/  IMAD.MOV.U32 R15, RZ, RZ, -0x1 ;  /* 0xffffffffff0f7424 */ /* 0x000fe400078e00ff */
[----:B------:R-:W-:-:S07]  /*11ba0*/  IMAD.U32 R7, RZ, RZ, UR42 ;  /* 0x0000002aff077e24 */ /* 0x000fce000f8e00ff */
[----:B-----5:R-:W-:Y:S05]  /*11bb0*/  WARPSYNC.COLLECTIVE R15, `(.L_x_4530) ;  /* 0x000000000f087348 */ /* 0x020fea0003c00000 */
[----:B------:R0:W1:Y:S02]  /*11bc0*/  SHFL.IDX P6, R14, R13, R12, R11 ;  /* 0x0000000c0d0e7389 */ /* 0x00006400000c000b */
[----:B01---5:R-:W-:Y:S01]  /*11bd0*/  ENDCOLLECTIVE ;  /* 0x000000000000791b */ /* 0x023fe20003800000 */
.L_x_4530:
[----:B------:R-:W-:-:S05]  /*11be0*/  IMAD R10, R7, 0x80, R10 ;  /* 0x00000080070a7824 */ /* 0x000fca00078e020a */
[----:B------:R0:W-:Y:S01]  /*11bf0*/  STL [R1+0x10], R10 ;  /* 0x0000100a01007387 */ /* 0x0001e20000100800 */
[----:B------:R-:W-:Y:S02]  /*11c00*/  IMAD.MOV.U32 R13, RZ, RZ, R0 ;  /* 0x000000ffff0d7224 */ /* 0x000fe400078e0000 */
[----:B------:R-:W-:-:S07]  /*11c10*/  IMAD.MOV.U32 R4, RZ, RZ, R14 ;  /* 0x000000ffff047224 */ /* 0x000fce00078e000e */
[----:B0-----:R-:W-:Y:S05]  /*11c20*/  WARPSYNC.COLLECTIVE R15, `(.L_x_4531) ;  /* 0x000000000f087348 */ /* 0x001fea0003c00000 */
[----:B------:R1:W2:Y:S02]  /*11c30*/  SHFL.IDX P6, R14, R13, R12, R11 ;  /* 0x0000000c0d0e7389 */ /* 0x0002a400000c000b */
[----:B012---:R-:W-:Y:S01]  /*11c40*/  ENDCOLLECTIVE ;  /* 0x000000000000791b */ /* 0x007fe20003800000 */
.L_x_4531:
        /* <DEDUP_REMOVED lines=9> */
.L_x_4532:
        /* <DEDUP_REMOVED lines=10> */
.L_x_4533:
        /* <DEDUP_REMOVED lines=13> */
.L_x_4534:
        /* <DEDUP_REMOVED lines=16> */
.L_x_4535:
[----:B------:R-:W-:Y:S02]  /*11f50*/  IMAD.MOV.U32 R13, RZ, RZ, R3 ;  /* 0x000000ffff0d7224 */ /* 0x000fe400078e0003 */
[----:B------:R-:W-:Y:S02]  /*11f60*/  IMAD.MOV.U32 R12, RZ, RZ, 0x3 ;  /* 0x00000003ff0c7424 */ /* 0x000fe400078e00ff */
[----:B------:R-:W-:-:S07]  /*11f70*/  IMAD.MOV.U32 R5, RZ, RZ, R14 ;  /* 0x000000ffff057224 */ /* 0x000fce00078e000e */
[----:B------:R-:W-:Y:S05]  /*11f80*/  WARPSYNC.COLLECTIVE R15, `(.L_x_4536) ;  /* 0x000000000f087348 */ /* 0x000fea0003c00000 */
[----:B------:R0:W1:Y:S02]  /*11f90*/  SHFL.IDX P6, R14, R13, R12, R11 ;  /* 0x0000000c0d0e7389 */ /* 0x00006400000c000b */
[----:B01----:R-:W-:Y:S01]  /*11fa0*/  ENDCOLLECTIVE ;  /* 0x000000000000791b */ /* 0x003fe20003800000 */
.L_x_4536:
        /* <DEDUP_REMOVED lines=10> */
.L_x_4537:
        /* <DEDUP_REMOVED lines=13> */
.L_x_4538:
        /* <DEDUP_REMOVED lines=10> */
.L_x_4539:
        /* <DEDUP_REMOVED lines=13> */
.L_x_4540:
        /* <DEDUP_REMOVED lines=10> */
.L_x_4541:
        /* <DEDUP_REMOVED lines=13> */
.L_x_4542:
        /* <DEDUP_REMOVED lines=10> */
.L_x_4543:
        /* <DEDUP_REMOVED lines=11> */
.L_x_4544:
        /* <DEDUP_REMOVED lines=10> */
.L_x_4545:
[----:B------:R-:W-:Y:S01]  /*125f0*/  @!PT LDS RZ, [RZ] ;  /* 0x00000000fffff984 */ /* 0x000fe20000000800 */
[----:B------:R-:W-:Y:S01]  /*12600*/  @!PT LDS RZ, [RZ] ;  /* 0x00000000fffff984 */ /* 0x000fe20000000800 */
[----:B------:R-:W-:Y:S01]  /*12610*/  @!PT LDS RZ, [RZ] ;  /* 0x00000000fffff984 */ /* 0x000fe20000000800 */
[----:B------:R0:W-:Y:S01]  /*12620*/  @!P1 LDGSTS.E.BYPASS.LTC128B.128 [R8+0x1b400], desc[UR60][R4.64], !P0 ;  /* 0x1b40000004089fae */ /* 0x0001e2000c101d7c */
[----:B------:R-:W-:Y:S01]  /*12630*/  IMAD.MOV.U32 R0, RZ, RZ, R14 ;  /* 0x000000ffff007224 */ /* 0x000fe200078e000e */
[----:B------:R-:W-:Y:S06]  /*12640*/  BRA `(.L_x_4546) ;  /* 0xffffffb800287947 */ /* 0x000fec000383ffff */
.L_x_4436:
        /* <DEDUP_REMOVED lines=8> */
.L_x_4548:
[----:B------:R-:W-:Y:S05]  /*126d0*/  BSYNC B0 ;  /* 0x0000000000007941 */ /* 0x000fea0003800000 */
.L_x_4547:
        /* <DEDUP_REMOVED lines=11> */
.L_x_4549:
[----:B------:R-:W-:Y:S01]  /*12790*/  ULDC UR4, c[0x0][0x288] ;  /* 0x0000a20000047ab9 */ /* 0x000fe20000000800 */
[----:B------:R-:W2:Y:S04]  /*127a0*/  LDL.LU R13, [R1+0x10] ;  /* 0x00001000010d7983 */ /* 0x000ea80000300800 */
[----:B------:R-:W3:Y:S04]  /*127b0*/  LDL.LU R12, [R1+0x20] ;  /* 0x00002000010c7983 */ /* 0x000ee80000300800 */
[----:B------:R-:W4:Y:S04]  /*127c0*/  LDL.LU R11, [R1+0x24] ;  /* 0x00002400010b7983 */ /* 0x000f280000300800 */
[----:B------:R-:W4:Y:S01]  /*127d0*/  LDL.LU R15, [R1+0x2c] ;  /* 0x00002c00010f7983 */ /* 0x000f220000300800 */
[----:B------:R-:W-:Y:S01]  /*127e0*/  IMAD R0, R8, UR4, RZ ;  /* 0x0000000408007c24 */ /* 0x000fe2000f8e02ff */
[----:B------:R-:W-:Y:S01]  /*127f0*/  LOP3.LUT R18, R18, 0xffffffbf, RZ, 0xc0, !PT ;  /* 0xffffffbf12127812 */ /* 0x000fe200078ec0ff */
[----:B------:R-:W-:-:S03]  /*12800*/  IMAD.MOV.U32 R3, RZ, RZ, R14 ;  /* 0x000000ffff037224 */ /* 0x000fc600078e000e */
[-C--:B--2---:R-:W-:Y:S02]  /*12810*/  ISETP.GE.AND P4, PT, R13, R0.reuse, PT ;  /* 0x000000000d00720c */ /* 0x084fe40003f86270 */
[-C--:B---3--:R-:W-:Y:S02]  /*12820*/  ISETP.GE.AND P6, PT, R12, R0.reuse, PT ;  /* 0x000000000c00720c */ /* 0x088fe40003fc6270 */
[----:B----4-:R-:W-:-:S11]  /*12830*/  ISETP.GE.AND P5, PT, R11, R0, PT ;  /* 0x000000000b00720c */ /* 0x010fd60003fa6270 */
[----:B------:R-:W-:Y:S02]  /*12840*/  @P6 LOP3.LUT R18, R18, 0x40, RZ, 0xfc, !PT ;  /* 0x0000004012126812 */ /* 0x000fe400078efcff */
[-C--:B------:R-:W-:Y:S02]  /*12850*/  ISETP.GE.AND P6, PT, R7, R0.reuse, PT ;  /* 0x000000000700720c */ /* 0x080fe40003fc6270 */
[----:B------:R0:W5:Y:S01]  /*12860*/  LDL R7, [R1+0x4] ;  /* 0x0000040001077983 */ /* 0x0001620000100800 */
[----:B------:R-:W-:Y:S01]  /*12870*/  LOP3.LUT R18, R18, 0xffffffdf, RZ, 0xc0, !PT ;  /* 0xffffffdf12127812 */ /* 0x000fe200078ec0ff */
[----:B------:R-:W-:Y:S02]  /*12880*/  IMAD.MOV.U32 R13, RZ, RZ, R4 ;  /* 0x000000ffff0d7224 */ /* 0x000fe400078e0004 */
[----:B------:R-:W-:Y:S01]  /*12890*/  IMAD.MOV.U32 R12, RZ, RZ, 0x1 ;  /* 0x00000001ff0c7424 */ /* 0x000fe200078e00ff */
[----:B------:R-:W-:Y:S01]  /*128a0*/  @P5 LOP3.LUT R18, R18, 0x20, RZ, 0xfc, !PT ;  /* 0x0000002012125812 */ /* 0x000fe200078efcff */
[----:B------:R-:W-:Y:S01]  /*128b0*/  IMAD.MOV.U32 R11, RZ, RZ, 0x181f ;  /* 0x0000181fff0b7424 */ /* 0x000fe200078e00ff */
        /* <DEDUP_REMOVED lines=15> */
[----:B0-----:R-:W-:-:S09]  /*129b0*/  @!P4 LOP3.LUT R3, R3, R2, RZ, 0x3c, !PT ;  /* 0x000000020303c212 */ /* 0x001fd200078e3cff */
[----:B-----5:R-:W-:Y:S05]  /*129c0*/  WARPSYNC.COLLECTIVE R15, `(.L_x_4550) ;  /* 0x000000000f087348 */ /* 0x020fea0003c00000 */
[----:B------:R0:W1:Y:S02]  /*129d0*/  SHFL.IDX P6, R14, R13, R12, R11 ;  /* 0x0000000c0d0e7389 */ /* 0x00006400000c000b */
[----:B01---5:R-:W-:Y:S01]  /*129e0*/  ENDCOLLECTIVE ;  /* 0x000000000000791b */ /* 0x023fe20003800000 */
.L_x_4550:
[----:B------:R-:W-:-:S04]  /*129f0*/  @!P4 LOP3.LUT R2, R3, R2, RZ, 0x3c, !PT ;  /* 0x000000020302c212 */ /* 0x000fc800078e3cff */
[----:B------:R-:W-:Y:S01]  /*12a00*/  @!P4 LOP3.LUT R3, R3, R2, RZ, 0x3c, !PT ;  /* 0x000000020303c212 */ /* 0x000fe200078e3cff */
[----:B------:R-:W-:Y:S02]  /*12a10*/  IMAD.MOV.U32 R13, RZ, RZ, R5 ;  /* 0x000000ffff0d7224 */ /* 0x000fe400078e0005 */
[----:B------:R-:W-:-:S07]  /*12a20*/  IMAD.MOV.U32 R6, RZ, RZ, R14 ;  /* 0x000000ffff067224 */ /* 0x000fce00078e000e */
[----:B------:R-:W-:Y:S05]  /*12a30*/  WARPSYNC.COLLECTIVE R15, `(.L_x_4551) ;  /* 0x000000000f087348 */ /* 0x000fea0003c00000 */
[----:B------:R0:W1:Y:S02]  /*12a40*/  SHFL.IDX P6, R14, R13, R12, R11 ;  /* 0x0000000c0d0e7389 */ /* 0x00006400000c000b */
[----:B01----:R-:W-:Y:S01]  /*12a50*/  ENDCOLLECTIVE ;  /* 0x000000000000791b */ /* 0x003fe20003800000 */
.L_x_4551:
        /* <DEDUP_REMOVED lines=17> */
.L_x_4552:
        /* <DEDUP_REMOVED lines=12> */
.L_x_4553:
        /* <DEDUP_REMOVED lines=12> */
.L_x_4554:
        /* <DEDUP_REMOVED lines=12> */
.L_x_4555:
        /* <DEDUP_REMOVED lines=12> */
.L_x_4556:
        /* <DEDUP_REMOVED lines=12> */
.L_x_4557:
        /* <DEDUP_REMOVED lines=17> */
.L_x_4558:
[----:B------:R-:W-:Y:S02]  /*13040*/  IMAD.MOV.U32 R13, RZ, RZ, R5 ;  /* 0x000000ffff0d7224 */ /* 0x000fe400078e0005 */
[----:B------:R-:W-:-:S07]  /*13050*/  IMAD.MOV.U32 R6, RZ, RZ, R14 ;  /* 0x000000ffff067224 */ /* 0x000fce00078e000e */
[----:B------:R-:W-:Y:S05]  /*13060*/  WARPSYNC.COLLECTIVE R15, `(.L_x_4559) ;  /* 0x000000000f087348 */ /* 0x000fea0003c00000 */
[----:B------:R0:W1:Y:S02]  /*13070*/  SHFL.IDX P6, R14, R13, R12, R11 ;  /* 0x0000000c0d0e7389 */ /* 0x00006400000c000b */
[----:B01----:R-:W-:Y:S01]  /*13080*/  ENDCOLLECTIVE ;  /* 0x000000000000791b */ /* 0x003fe20003800000 */
.L_x_4559:
        /* <DEDUP_REMOVED lines=12> */
.L_x_4560:
        /* <DEDUP_REMOVED lines=11> */
.L_x_4561:
        /* <DEDUP_REMOVED lines=12> */
.L_x_4562:
        /* <DEDUP_REMOVED lines=11> */
.L_x_4563:
[----:B------:R-:W-:Y:S01]  /*13370*/  IMAD.MOV.U32 R2, RZ, RZ, R14 ;  /* 0x000000ffff027224 */ /* 0x000fe200078e000e */
[----:B------:R-:W-:Y:S06]  /*13380*/  BRA `(.L_x_4564) ;  /* 0xffffffb400a87947 */ /* 0x000fec000383ffff */
.L_x_4441:
[----:B0-----:R0:W3:Y:S02]  /*13390*/  SYNCS.PHASECHK.TRANS64.TRYWAIT P0, [R17+URZ+0x32420], R0 ;  /* 0x03242000110075a7 */ /* 0x0010e4000800017f */
[----:B---3--:R-:W-:Y:S05]  /*133a0*/  @!P0 NANOSLEEP.SYNCS 0x989680 ;  /* 0x009896800000895d */ /* 0x008fea0003900000 */
[----:B------:R-:W3:Y:S02]  /*133b0*/  @!P0 SYNCS.PHASECHK.TRANS64 P0, [R17+URZ+0x32420], R0 ;  /* 0x03242000110085a7 */ /* 0x000ee4000800007f */
[----:B---3--:R-:W-:Y:S05]  /*133c0*/  @!P0 BRA `(.L_x_4441) ;  /* 0xfffffffc00f08947 */ /* 0x008fea000383ffff */
[----:B------:R-:W-:Y:S05]  /*133d0*/  BRA `(.L_x_4565) ;  /* 0xffffffb800207947 */ /* 0x000fea000383ffff */
.L_x_4445:
[----:B0-----:R0:W1:Y:S02]  /*133e0*/  SYNCS.PHASECHK.TRANS64.TRYWAIT P0, [R2+URZ+0x32460], R0 ;  /* 0x03246000020075a7 */ /* 0x001064000800017f */
[----:B-1----:R-:W-:Y:S05]  /*133f0*/  @!P0 NANOSLEEP.SYNCS 0x989680 ;  /* 0x009896800000895d */ /* 0x002fea0003900000 */
[----:B------:R-:W1:Y:S02]  /*13400*/  @!P0 SYNCS.PHASECHK.TRANS64 P0, [R2+URZ+0x32460], R0 ;  /* 0x03246000020085a7 */ /* 0x000e64000800007f */
[----:B-1----:R-:W-:Y:S05]  /*13410*/  @!P0 BRA `(.L_x_4445) ;  /* 0xfffffffc00f08947 */ /* 0x002fea000383ffff */
[----:B------:R-:W-:Y:S05]  /*13420*/  BRA `(.L_x_4566) ;  /* 0xffffffb800407947 */ /* 0x000fea000383ffff */
.L_x_4458:
[----:B-1----:R1:W2:Y:S02]  /*13430*/  SYNCS.PHASECHK.TRANS64.TRYWAIT P0, [R3+URZ+0x32440], R2 ;  /* 0x03244002030075a7 */ /* 0x0022a4000800017f */
[----:B--2---:R-:W-:Y:S05]  /*13440*/  @!P0 NANOSLEEP.SYNCS 0x989680 ;  /* 0x009896800000895d */ /* 0x004fea0003900000 */
[----:B------:R-:W2:Y:S02]  /*13450*/  @!P0 SYNCS.PHASECHK.TRANS64 P0, [R3+URZ+0x32440], R2 ;  /* 0x03244002030085a7 */ /* 0x000ea4000800007f */
[----:B--2---:R-:W-:Y:S05]  /*13460*/  @!P0 BRA `(.L_x_4458) ;  /* 0xfffffffc00f08947 */ /* 0x004fea000383ffff */
[----:B------:R-:W-:Y:S05]  /*13470*/  BRA `(.L_x_4567) ;  /* 0xffffffc000307947 */ /* 0x000fea000383ffff */
.L_x_4463:
[----:B--2---:R2:W3:Y:S02]  /*13480*/  SYNCS.PHASECHK.TRANS64.TRYWAIT P0, [R3+URZ+0x32460], R2 ;  /* 0x03246002030075a7 */ /* 0x0044e4000800017f */
[----:B---3--:R-:W-:Y:S05]  /*13490*/  @!P0 NANOSLEEP.SYNCS 0x989680 ;  /* 0x009896800000895d */ /* 0x008fea0003900000 */
[----:B------:R-:W3:Y:S02]  /*134a0*/  @!P0 SYNCS.PHASECHK.TRANS64 P0, [R3+URZ+0x32460], R2 ;  /* 0x03246002030085a7 */ /* 0x000ee4000800007f */
[----:B---3--:R-:W-:Y:S05]  /*134b0*/  @!P0 BRA `(.L_x_4463) ;  /* 0xfffffffc00f08947 */ /* 0x008fea000383ffff */
[----:B------:R-:W-:Y:S05]  /*134c0*/  BRA `(.L_x_4568) ;  /* 0xffffffc000a87947 */ /* 0x000fea000383ffff */
.L_x_4475:
[----:B0-----:R0:W1:Y:S02]  /*134d0*/  SYNCS.PHASECHK.TRANS64.TRYWAIT P0, [R4+URZ+0x32440], R2 ;  /* 0x03244002040075a7 */ /* 0x001064000800017f */
[----:B-1----:R-:W-:Y:S05]  /*134e0*/  @!P0 NANOSLEEP.SYNCS 0x989680 ;  /* 0x009896800000895d */ /* 0x002fea0003900000 */
[----:B------:R-:W1:Y:S02]  /*134f0*/  @!P0 SYNCS.PHASECHK.TRANS64 P0, [R4+URZ+0x32440], R2 ;  /* 0x03244002040085a7 */ /* 0x000e64000800007f */
[----:B-1----:R-:W-:Y:S05]  /*13500*/  @!P0 BRA `(.L_x_4475) ;  /* 0xfffffffc00f08947 */ /* 0x002fea000383ffff */
[----:B------:R-:W-:Y:S05]  /*13510*/  BRA `(.L_x_4569) ;  /* 0xffffffc800847947 */ /* 0x000fea000383ffff */
.L_x_4480:
[----:B-1----:R1:W2:Y:S02]  /*13520*/  SYNCS.PHASECHK.TRANS64.TRYWAIT P0, [R4+URZ+0x32460], R2 ;  /* 0x03246002040075a7 */ /* 0x0022a4000800017f */
[----:B--2---:R-:W-:Y:S05]  /*13530*/  @!P0 NANOSLEEP.SYNCS 0x989680 ;  /* 0x009896800000895d */ /* 0x004fea0003900000 */
[----:B------:R-:W2:Y:S02]  /*13540*/  @!P0 SYNCS.PHASECHK.TRANS64 P0, [R4+URZ+0x32460], R2 ;  /* 0x03246002040085a7 */ /* 0x000ea4000800007f */
[----:B--2---:R-:W-:Y:S05]  /*13550*/  @!P0 BRA `(.L_x_4480) ;  /* 0xfffffffc00f08947 */ /* 0x004fea000383ffff */
[----:B------:R-:W-:Y:S05]  /*13560*/  BRA `(.L_x_4570) ;  /* 0xffffffc800fc7947 */ /* 0x000fea000383ffff */
.L_x_4491:
[----:B-1----:R1:W3:Y:S02]  /*13570*/  SYNCS.PHASECHK.TRANS64.TRYWAIT P0, [R4+URZ+0x32440], R2 ;  /* 0x03244002040075a7 */ /* 0x0022e4000800017f */
[----:B---3--:R-:W-:Y:S05]  /*13580*/  @!P0 NANOSLEEP.SYNCS 0x989680 ;  /* 0x009896800000895d */ /* 0x008fea0003900000 */
[----:B------:R-:W3:Y:S02]  /*13590*/  @!P0 SYNCS.PHASECHK.TRANS64 P0, [R4+URZ+0x32440], R2 ;  /* 0x03244002040085a7 */ /* 0x000ee4000800007f */
[----:B---3--:R-:W-:Y:S05]  /*135a0*/  @!P0 BRA `(.L_x_4491) ;  /* 0xfffffffc00f08947 */ /* 0x008fea000383ffff */
[----:B------:R-:W-:Y:S05]  /*135b0*/  BRA `(.L_x_4571) ;  /* 0xffffffd000c07947 */ /* 0x000fea000383ffff */
.L_x_4496:
[----:B--2---:R2:W3:Y:S02]  /*135c0*/  SYNCS.PHASECHK.TRANS64.TRYWAIT P0, [R4+URZ+0x32460], R2 ;  /* 0x03246002040075a7 */ /* 0x0044e4000800017f */
[----:B---3--:R-:W-:Y:S05]  /*135d0*/  @!P0 NANOSLEEP.SYNCS 0x989680 ;  /* 0x009896800000895d */ /* 0x008fea0003900000 */
[----:B------:R-:W3:Y:S02]  /*135e0*/  @!P0 SYNCS.PHASECHK.TRANS64 P0, [R4+URZ+0x32460], R2 ;  /* 0x03246002040085a7 */ /* 0x000ee4000800007f */
[----:B---3--:R-:W-:Y:S05]  /*135f0*/  @!P0 BRA `(.L_x_4496) ;  /* 0xfffffffc00f08947 */ /* 0x008fea000383ffff */
[----:B------:R-:W-:Y:S05]  /*13600*/  BRA `(.L_x_4572) ;  /* 0xffffffd400387947 */ /* 0x000fea000383ffff */
.L_x_4508:
[----:B------:R-:W-:Y:S01]  /*13610*/  BSSY B0, `(.L_x_4573) ;  /* 0x0000008000007945 */ /* 0x000fe20003800000 */
[----:B-----5:R-:W-:Y:S02]  /*13620*/  IMAD.MOV.U32 R13, RZ, RZ, R2 ;  /* 0x000000ffff0d7224 */ /* 0x020fe400078e0002 */
[----:B------:R-:W-:Y:S02]  /*13630*/  IMAD.MOV.U32 R12, RZ, RZ, RZ ;  /* 0x000000ffff0c7224 */ /* 0x000fe400078e00ff */
[----:B------:R-:W-:Y:S02]  /*13640*/  IMAD.MOV.U32 R11, RZ, RZ, 0x1f ;  /* 0x0000001fff0b7424 */ /* 0x000fe400078e00ff */
[----:B------:R-:W-:-:S07]  /*13650*/  IMAD.MOV.U32 R15, RZ, RZ, -0x1 ;  /* 0xffffffffff0f7424 */ /* 0x000fce00078e00ff */
[----:B-123--:R-:W-:Y:S05]  /*13660*/  WARPSYNC.COLLECTIVE R15, `(.L_x_4574) ;  /* 0x000000000f087348 */ /* 0x00efea0003c00000 */
[----:B------:R0:W4:Y:S02]  /*13670*/  SHFL.IDX P6, R14, R13, R12, R11 ;  /* 0x0000000c0d0e7389 */ /* 0x00012400000c000b */
[----:B01234-:R-:W-:Y:S01]  /*13680*/  ENDCOLLECTIVE ;  /* 0x000000000000791b */ /* 0x01ffe20003800000 */
.L_x_4574:
[----:B------:R-:W-:Y:S05]  /*13690*/  BSYNC B0 ;  /* 0x0000000000007941 */ /* 0x000fea0003800000 */
.L_x_4573:
[----:B------:R-:W-:Y:S05]  /*136a0*/  BRA `(.L_x_4575) ;  /* 0xffffffdc00047947 */ /* 0x000fea000383ffff */
.L_x_4511:
[----:B0-----:R0:W1:Y:S02]  /*136b0*/  SYNCS.PHASECHK.TRANS64.TRYWAIT P0, [R0+URZ+0x32420], R3 ;  /* 0x03242003000075a7 */ /* 0x001064000800017f */
[----:B-1----:R-:W-:Y:S05]  /*136c0*/  @!P0 NANOSLEEP.SYNCS 0x989680 ;  /* 0x009896800000895d */ /* 0x002fea0003900000 */
[----:B------:R-:W1:Y:S02]  /*136d0*/  @!P0 SYNCS.PHASECHK.TRANS64 P0, [R0+URZ+0x32420], R3 ;  /* 0x03242003000085a7 */ /* 0x000e64000800007f */
[----:B-1----:R-:W-:Y:S05]  /*136e0*/  @!P0 BRA `(.L_x_4511) ;  /* 0xfffffffc00f08947 */ /* 0x002fea000383ffff */
[----:B------:R-:W-:Y:S05]  /*136f0*/  BRA `(.L_x_4576) ;  /* 0xffffffdc00507947 */ /* 0x000fea000383ffff */
.L_x_4512:
        /* <DEDUP_REMOVED lines=11> */
.L_x_4578:
[----:B------:R-:W-:Y:S05]  /*137b0*/  BSYNC B0 ;  /* 0x0000000000007941 */ /* 0x000fea0003800000 */
.L_x_4577:
[----:B------:R-:W-:Y:S05]  /*137c0*/  BRA `(.L_x_4579) ;  /* 0xffffffdc00387947 */ /* 0x000fea000383ffff */
.L_x_4515:
[----:B------:R-:W-:Y:S01]  /*137d0*/  BSSY B1, `(.L_x_4580) ;  /* 0x0000006000017945 */ /* 0x000fe20003800000 */
[----:B------:R-:W-:-:S07]  /*137e0*/  IMAD.MOV.U32 R15, RZ, RZ, -0x1 ;  /* 0xffffffffff0f7424 */ /* 0x000fce00078e00ff */
[----:B012---:R-:W-:Y:S05]  /*137f0*/  WARPSYNC.COLLECTIVE R15, `(.L_x_4581) ;  /* 0x000000000f0c7348 */ /* 0x007fea0003c00000 */
[----:B------:R-:W-:Y:S02]  /*13800*/  ELECT P6, UR62, PT ;  /* 0x00000000003e782f */ /* 0x000fe400038c0000 */
[----:B------:R-:W-:Y:S01]  /*13810*/  MOV R14, UR62 ;  /* 0x0000003e000e7c02 */ /* 0x000fe20008000f00 */
[----:B012---:R-:W-:Y:S10]  /*13820*/  ENDCOLLECTIVE ;  /* 0x000000000000791b */ /* 0x007ff40003800000 */
.L_x_4581:
[----:B------:R-:W-:Y:S05]  /*13830*/  BSYNC B1 ;  /* 0x0000000000017941 */ /* 0x000fea0003800000 */
.L_x_4580:
[----:B------:R-:W-:Y:S05]  /*13840*/  BRA `(.L_x_4582) ;  /* 0xffffffdc00307947 */ /* 0x000fea000383ffff */
.L_x_4517:
[----:B0-----:R0:W1:Y:S02]  /*13850*/  SYNCS.PHASECHK.TRANS64.TRYWAIT P0, [R6+URZ], R5 ;  /* 0x00000005060075a7 */ /* 0x001064000800017f */
[----:B-1----:R-:W-:Y:S05]  /*13860*/  @!P0 NANOSLEEP.SYNCS 0x989680 ;  /* 0x009896800000895d */ /* 0x002fea0003900000 */
[----:B------:R-:W1:Y:S02]  /*13870*/  @!P0 SYNCS.PHASECHK.TRANS64 P0, [R6+URZ], R5 ;  /* 0x00000005060085a7 */ /* 0x000e64000800007f */
[----:B-1----:R-:W-:Y:S05]  /*13880*/  @!P0 BRA `(.L_x_4517) ;  /* 0xfffffffc00f08947 */ /* 0x002fea000383ffff */
[----:B------:R-:W-:Y:S05]  /*13890*/  BRA `(.L_x_4583) ;  /* 0xffffffdc00707947 */ /* 0x000fea000383ffff */
.L_x_4518:
[----:B-1----:R1:W2:Y:S02]  /*138a0*/  SYNCS.PHASECHK.TRANS64.TRYWAIT P0, [R7+URZ], R2 ;  /* 0x00000002070075a7 */ /* 0x0022a4000800017f */
[----:B--2---:R-:W-:Y:S05]  /*138b0*/  @!P0 NANOSLEEP.SYNCS 0x989680 ;  /* 0x009896800000895d */ /* 0x004fea0003900000 */
[----:B------:R-:W2:Y:S02]  /*138c0*/  @!P0 SYNCS.PHASECHK.TRANS64 P0, [R7+URZ], R2 ;  /* 0x00000002070085a7 */ /* 0x000ea4000800007f */
[----:B--2---:R-:W-:Y:S05]  /*138d0*/  @!P0 BRA `(.L_x_4518) ;  /* 0xfffffffc00f08947 */ /* 0x004fea000383ffff */
[----:B------:R-:W-:Y:S05]  /*138e0*/  BRA `(.L_x_4584) ;  /* 0xffffffdc00647947 */ /* 0x000fea000383ffff */
.L_x_4520:
[----:B--2---:R2:W3:Y:S02]  /*138f0*/  SYNCS.PHASECHK.TRANS64.TRYWAIT P0, [R4+URZ], R5 ;  /* 0x00000005040075a7 */ /* 0x0044e4000800017f */
[----:B---3--:R-:W-:Y:S05]  /*13900*/  @!P0 NANOSLEEP.SYNCS 0x989680 ;  /* 0x009896800000895d */ /* 0x008fea0003900000 */
[----:B------:R-:W3:Y:S02]  /*13910*/  @!P0 SYNCS.PHASECHK.TRANS64 P0, [R4+URZ], R5 ;  /* 0x00000005040085a7 */ /* 0x000ee4000800007f */
[----:B---3--:R-:W-:Y:S05]  /*13920*/  @!P0 BRA `(.L_x_4520) ;  /* 0xfffffffc00f08947 */ /* 0x008fea000383ffff */
[----:B------:R-:W-:Y:S05]  /*13930*/  BRA `(.L_x_4585) ;  /* 0xffffffdc00687947 */ /* 0x000fea000383ffff */
.L_x_4586:
        /* <DEDUP_REMOVED lines=12> */
.L_x_6050:


//--------------------- .text._ZN7cutlass13device_kernelIN5flash11enable_sm90INS1_16FlashAttnFwdSm90INS1_25CollectiveMainloopFwdSm90ILi2EN4cute5tupleIJNS5_1CILi1EEES8_S8_EEENS6_IJNS7_ILi128EEENS7_ILi96EEENS7_ILi64EEEEEELi256ENS_6half_tEfNS_4arch4Sm90ELb1ELb0ELb0ELb1ELb0ELb0ELb0ELb1ELb0ELb1ELb0ELb0EEENS1_21CollectiveEpilogueFwdINS6_IJSA_NS7_ILi256EEESB_EEES9_SE_SG_Li256ELb1ELb1ELb0ELb0EEENS1_36VarlenDynamicPersistentTileSchedulerILi128ELi96ELi256ELi128ELb0ELb1ELb1ELb1ELb1ELb1EEEEEEEEEvNT_6ParamsE --------------------------
	.section	.text._ZN7cutlass13device_kernelIN5flash11enable_sm90INS1_16FlashAttnFwdSm90INS1_25CollectiveMainloopFwdSm90ILi2EN4cute5tupleIJNS5_1CILi1EEES8_S8_EEENS6_IJNS7_ILi128EEENS7_ILi96EEENS7_ILi64EEEEEELi256ENS_6half_tEfNS_4arch4Sm90ELb1ELb0ELb0ELb1ELb0ELb0ELb0ELb1ELb0ELb1ELb0ELb0EEENS1_21CollectiveEpilogueFwdINS6_IJSA_NS7_ILi256EEESB_EEES9_SE_SG_Li256ELb1ELb1ELb0ELb0EEENS1_36VarlenDynamicPersistentTileSchedulerILi128ELi96ELi256ELi128ELb0ELb1ELb1ELb1ELb1ELb1EEEEEEEEEvNT_6ParamsE,"ax",@progbits
	.align	128
.text._ZN7cutlass13device_kernelIN5flash11enable_sm90INS1_16FlashAttnFwdSm90INS1_25CollectiveMainloopFwdSm90ILi2EN4cute5tupleIJNS5_1CILi1EEES8_S8_EEENS6_IJNS7_ILi128EEENS7_ILi96EEENS7_ILi64EEEEEELi256ENS_6half_tEfNS_4arch4Sm90ELb1ELb0ELb0ELb1ELb0ELb0ELb0ELb1ELb0ELb1ELb0ELb0EEENS1_21CollectiveEpilogueFwdINS6_IJSA_NS7_ILi256EEESB_EEES9_SE_SG_Li256ELb1ELb1ELb0ELb0EEENS1_36VarlenDynamicPersistentTileSchedulerILi128ELi96ELi256ELi128ELb0ELb1ELb1ELb1ELb1ELb1EEEEEEEEEvNT_6ParamsE:
        .type           _ZN7cutlass13device_kernelIN5flash11enable_sm90INS1_16FlashAttnFwdSm90INS1_25CollectiveMainloopFwdSm90ILi2EN4cute5tupleIJNS5_1CILi1EEES8_S8_EEENS6_IJNS7_ILi128EEENS7_ILi96EEENS7_ILi64EEEEEELi256ENS_6half_tEfNS_4arch4Sm90ELb1ELb0ELb0ELb1ELb0ELb0ELb0ELb1ELb0ELb1ELb0ELb0EEENS1_21CollectiveEpilogueFwdINS6_IJSA_NS7_ILi256EEESB_EEES9_SE_SG_Li256ELb1ELb1ELb0ELb0EEENS1_36VarlenDynamicPersistentTileSchedulerILi128ELi96ELi256ELi128ELb0ELb1ELb1ELb1ELb1ELb1EEEEEEEEEvNT_6ParamsE,@function
        .size           _ZN7cutlass13device_kernelIN5flash11enable_sm90INS1_16FlashAttnFwdSm90INS1_25CollectiveMainloopFwdSm90ILi2EN4cute5tupleIJNS5_1CILi1EEES8_S8_EEENS6_IJNS7_ILi128EEENS7_ILi96EEENS7_ILi64EEEEEELi256ENS_6half_tEfNS_4arch4Sm90ELb1ELb0ELb0ELb1ELb0ELb0ELb0ELb1ELb0ELb1ELb0ELb0EEENS1_21CollectiveEpilogueFwdINS6_IJSA_NS7_ILi256EEESB_EEES9_SE_SG_Li256ELb1ELb1ELb0ELb0EEENS1_36VarlenDynamicPersistentTileSchedulerILi128ELi96ELi256ELi128ELb0ELb1ELb1ELb1ELb1ELb1EEEEEEEEEvNT_6ParamsE,(.L_x_6051 - _ZN7cutlass13device_kernelIN5flash11enable_sm90INS1_16FlashAttnFwdSm90INS1_25CollectiveMainloopFwdSm90ILi2EN4cute5tupleIJNS5_1CILi1EEES8_S8_EEENS6_IJNS7_ILi128EEENS7_ILi96EEENS7_ILi64EEEEEELi256ENS_6half_tEfNS_4arch4Sm90ELb1ELb0ELb0ELb1ELb0ELb0ELb0ELb1ELb0ELb1ELb0ELb0EEENS1_21CollectiveEpilogueFwdINS6_IJSA_NS7_ILi256EEESB_EEES9_SE_SG_Li256ELb1ELb1ELb0ELb0EEENS1_36VarlenDynamicPersistentTileSchedulerILi128ELi96ELi256ELi128ELb0ELb1ELb1ELb1ELb1ELb1EEEEEEEEEvNT_6ParamsE)
        .other          _ZN7cutlass13device_kernelIN5flash11enable_sm90INS1_16FlashAttnFwdSm90INS1_25CollectiveMainloopFwdSm90ILi2EN4cute5tupleIJNS5_1CILi1EEES8_S8_EEENS6_IJNS7_ILi128EEENS7_ILi96EEENS7_ILi64EEEEEELi256ENS_6half_tEfNS_4arch4Sm90ELb1ELb0ELb0ELb1ELb0ELb0ELb0ELb1ELb0ELb1ELb0ELb0EEENS1_21CollectiveEpilogueFwdINS6_IJSA_NS7_ILi256EEESB_EEES9_SE_SG_Li256ELb1ELb1ELb0ELb0EEENS1_36VarlenDynamicPersistentTileSchedulerILi128ELi96ELi256ELi128ELb0ELb1ELb1ELb1ELb1ELb1EEEEEEEEEvNT_6ParamsE,@"STO_CUDA_ENTRY STV_DEFAULT"
_ZN7cutlass13device_kernelIN5flash11enable_sm90INS1_16FlashAttnFwdSm90INS1_25CollectiveMainloopFwdSm90ILi2EN4cute5tupleIJNS5_1CILi1EEES8_S8_EEENS6_IJNS7_ILi128EEENS7_ILi96EEENS7_ILi64EEEEEELi256ENS_6half_tEfNS_4arch4Sm90ELb1ELb0ELb0ELb1ELb0ELb0ELb0ELb1ELb0ELb1ELb0ELb0EEENS1_21CollectiveEpilogueFwdINS6_IJSA_NS7_ILi256EEESB_EEES9_SE_SG_Li256ELb1ELb1ELb0ELb0EEENS1_36VarlenDynamicPersistentTileSchedulerILi128ELi96ELi256ELi128ELb0ELb1ELb1ELb1ELb1ELb1EEEEEEEEEvNT_6ParamsE:
        /* <DEDUP_REMOVED lines=18> */
.L_x_4588:
[----:B------:R-:W-:Y:S05]  /*0120*/  BSYNC B0 ;  /* 0x0000000000007941 */ /* 0x000fea0003800000 */
.L_x_4587:
        /* <DEDUP_REMOVED lines=41> */
.L_x_4589:
        /* <DEDUP_REMOVED lines=22> */
.L_x_4590:
        /* <DEDUP_REMOVED lines=18> */
.L_x_4591:
        /* <DEDUP_REMOVED lines=22> */
.L_x_4592:
        /* <DEDUP_REMOVED lines=22> */
.L_x_4593:
[----:B------:R-:W-:Y:S01]  /*0900*/  PLOP3.LUT P0, PT, PT, PT, UP0, 0x80, 0x0 ;  /* 0x000000000000781c */ /* 0x000fe20003f0f008 */
[----:B------:R-:W-:Y:S01]  /*0910*/  UMOV UR36, 0x1 ;  /* 0x0000000100247882 */ /* 0x000fe20000000000 */
[----:B------:R-:W-:Y:S01]  /*0920*/  NOP ;  /* 0x0000000000007918 */ /* 0x000fe20000000000 */
[----:B------:R-:W-:Y:S01]  /*0930*/  USEL UR36, UR36, 0x2, !UP0 ;  /* 0x0000000224247887 */ /* 0x000fe2000c000000 */
[----:B------:R-:W-:Y:S01]  /*0940*/  ULDC.64 UR40, c[0x0][0x208] ;  /* 0x0000820000287ab9 */ /* 0x000fe20000000a00 */
[----:B012-4-:R-:W-:Y:S08]  /*0950*/  BAR.SYNC.DEFER_BLOCKING 0x0 ;  /* 0x0000000000007b1d */ /* 0x017ff00000010000 */
[----:B------:R-:W-:Y:S05]  /*0960*/  @!P0 BRA `(.L_x_4594) ;  /* 0x000000a800348947 */ /* 0x000fea0003800000 */
.L_x_4595:
        /* <DEDUP_REMOVED lines=79> */
.L_x_4649:
[----:B0-23--:R-:W0:Y:S01]  /*0e60*/  LDC.64 R4, c[0x0][0xc88] ;  /* 0x00032200ff047b82 */ /* 0x00de220000000a00 */
[----:B------:R-:W-:Y:S01]  /*0e70*/  ULDC.64 UR8, c[0x0][0xa28] ;  /* 0x00028a0000087ab9 */ /* 0x000fe20000000a00 */
[----:B------:R-:W-:Y:S01]  /*0e80*/  ULDC.64 UR10, c[0x0][0xa18] ;  /* 0x00028600000a7ab9 */ /* 0x000fe20000000a00 */
[----:B------:R-:W-:Y:S01]  /*0e90*/  ULDC UR4, c[0x0][0x424] ;  /* 0x0001090000047ab9 */ /* 0x000fe20000000800 */
        /* <DEDUP_REMOVED lines=11> */
[----:B------:R-:W-:-:S04]  /*0f50*/  @UP0 ULEA UR8, UP2, UR46, UR8, 0x2 ;  /* 0x000000082e080291 */ /* 0x000fc8000f84103f */
[----:B------:R-:W-:Y:S02]  /*0f60*/  @UP0 ULEA.HI.X UR9, UR46, UR9, UR45, 0x2, UP2 ;  /* 0x000000092e090291 */ /* 0x000fe400090f142d */
[----:B------:R-:W-:Y:S01]  /*0f70*/  @UP1 ULEA UR10, UP0, UR46, UR10, 0x2 ;  /* 0x0000000a2e0a1291 */ /* 0x000fe2000f80103f */
[----:B------:R-:W-:-:S03]  /*0f80*/  IMAD.U32 R4, RZ, RZ, UR8 ;  /* 0x00000008ff047e24 */ /* 0x000fc6000f8e00ff */
[----:B------:R-:W-:Y:S01]  /*0f90*/  @UP1 ULEA.HI.X UR11, UR46, UR11, UR45, 0x2, UP0 ;  /* 0x0000000b2e0b1291 */ /* 0x000fe200080f142d */
[----:B------:R-:W-:Y:S01]  /*0fa0*/  IMAD.U32 R5, RZ, RZ, UR9 ;  /* 0x00000009ff057e24 */ /* 0x000fe2000f8e00ff */
[----:B------:R-:W-:Y:S01]  /*0fb0*/  ULDC.64 UR8, c[0x0][0x418] ;  /* 0x0001060000087ab9 */ /* 0x000fe20000000a00 */
[----:B------:R-:W-:-:S03]  /*0fc0*/  IMAD.U32 R6, RZ, RZ, UR10 ;  /* 0x0000000aff067e24 */ /* 0x000fc6000f8e00ff */
[----:B------:R-:W-:Y:S01]  /*0fd0*/  IMAD.U32 R7, RZ, RZ, UR11 ;  /* 0x0000000bff077e24 */ /* 0x000fe2000f8e00ff */
[----:B------:R-:W2:Y:S04]  /*0fe0*/  @P0 LDG.E R4, desc[UR40][R4.64] ;  /* 0x0000002804040981 */ /* 0x000ea8000c1e1900 */
[----:B------:R-:W3:Y:S01]  /*0ff0*/  @P2 LDG.E R6, desc[UR40][R6.64] ;  /* 0x0000002806062981 */ /* 0x000ee2000c1e1900 */
[----:B------:R-:W-:Y:S01]  /*1000*/  UISETP.NE.U32.AND UP0, UPT, UR8, URZ, UPT ;  /* 0x0000003f0800728c */ /* 0x000fe2000bf05070 */
[----:B------:R-:W-:Y:S01]  /*1010*/  UMOV UR42, URZ ;  /* 0x0000003f002a7c82 */ /* 0x000fe20008000000 */
[----:B------:R-:W-:Y:S02]  /*1020*/  ULDC UR44, c[0x0][0x288] ;  /* 0x0000a200002c7ab9 */ /* 0x000fe40000000800 */
[----:B------:R-:W-:Y:S01]  /*1030*/  UISETP.NE.AND.EX UP0, UPT, UR9, URZ, UPT, UP0 ;  /* 0x0000003f0900728c */ /* 0x000fe2000bf05300 */
[----:B------:R-:W-:-:S02]  /*1040*/  UMOV UR43, UR6 ;  /* 0x00000006002b7c82 */ /* 0x000fc40008000000 */
[----:B------:R-:W-:Y:S01]  /*1050*/  ULDC.64 UR8, c[0x0][0xa20] ;  /* 0x0002880000087ab9 */ /* 0x000fe20000000a00 */
[----:B------:R-:W-:Y:S01]  /*1060*/  USEL UR4, UR4, 0x1, UP0 ;  /* 0x0000000104047887 */ /* 0x000fe20008000000 */
[----:B------:R-:W-:-:S03]  /*1070*/  ISETP.NE.U32.AND P1, PT, RZ, UR8, PT ;  /* 0x00000008ff007c0c */ /* 0x000fc6000bf25070 */
[----:B------:R-:W-:Y:S01]  /*1080*/  UIMAD UR4, UR4, UR7, URZ ;  /* 0x00000007040472a4 */ /* 0x000fe2000f8e023f */
[----:B------:R-:W-:Y:S02]  /*1090*/  ISETP.NE.AND.EX P1, PT, RZ, UR9, PT, P1 ;  /* 0x00000009ff007c0c */ /* 0x000fe4000bf25310 */
[----:B--2---:R-:W-:Y:S02]  /*10a0*/  @P0 R2UR UR42, R4 ;  /* 0x00000000042a02ca */ /* 0x004fe400000e0000 */
[----:B---3--:R-:W-:Y:S01]  /*10b0*/  @P2 R2UR UR44, R6 ;  /* 0x00000000062c22ca */ /* 0x008fe200000e0000 */
[----:B-1--4-:R-:W-:-:S14]  /*10c0*/  @P2 BRA `(.L_x_4596) ;  /* 0x0000000000342947 */ /* 0x012fdc0003800000 */
        /* <DEDUP_REMOVED lines=13> */
.L_x_4596:
[----:B------:R-:W-:Y:S05]  /*11a0*/  @!P1 BRA `(.L_x_4597) ;  /* 0x00000000001c9947 */ /* 0x000fea0003800000 */
[----:B------:R-:W-:-:S04]  /*11b0*/  ULEA UR4, UP0, UR46, UR8, 0x2 ;  /* 0x000000082e047291 */ /* 0x000fc8000f80103f */
[----:B------:R-:W-:Y:S02]  /*11c0*/  ULEA.HI.X UR6, UR46, UR9, UR45, 0x2, UP0 ;  /* 0x000000092e067291 */ /* 0x000fe400080f142d */
[----:B------:R-:W-:-:S04]  /*11d0*/  IMAD.U32 R4, RZ, RZ, UR4 ;  /* 0x00000004ff047e24 */ /* 0x000fc8000f8e00ff */
[----:B------:R-:W-:-:S05]  /*11e0*/  IMAD.U32 R5, RZ, RZ, UR6 ;  /* 0x00000006ff057e24 */ /* 0x000fca000f8e00ff */
[----:B------:R-:W2:Y:S02]  /*11f0*/  LDG.E R4, desc[UR40][R4.64] ;  /* 0x0000002804047981 */ /* 0x000ea4000c1e1900 */
[----:B--2---:R-:W-:Y:S01]  /*1200*/  R2UR UR4, R4 ;  /* 0x00000000040472ca */ /* 0x004fe200000e0000 */
[----:B------:R-:W-:-:S14]  /*1210*/  BRA `(.L_x_4598) ;  /* 0x0000000000347947 */ /* 0x000fdc0003800000 */
.L_x_4597:
        /* <DEDUP_REMOVED lines=13> */
.L_x_4598:
[----:B------:R-:W-:Y:S01]  /*12f0*/  UIADD3 UR42, -UR42, UR4, URZ ;  /* 0x000000042a2a7290 */ /* 0x000fe2000fffe13f */
[----:B------:R-:W-:Y:S01]  /*1300*/  PLOP3.LUT P0, PT, PT, PT, PT, 0x80, 0x0 ;  /* 0x000000000000781c */ /* 0x000fe20003f0f070 */
[----:B------:R-:W-:Y:S01]  /*1310*/  USHF.L.U32 UR39, UR5, 0x7, URZ ;  /* 0x0000000705277899 */ /* 0x000fe2000800063f */
[----:B------:R-:W-:Y:S01]  /*1320*/  IMAD.MOV.U32 R3, RZ, RZ, RZ ;  /* 0x000000ffff037224 */ /* 0x000fe200078e00ff */
[----:B------:R-:W-:Y:S01]  /*1330*/  ULDC UR4, c[0x0][0x448] ;  /* 0x0001120000047ab9 */ /* 0x000fe20000000800 */
[----:B------:R-:W-:Y:S01]  /*1340*/  UIADD3 UR7, UR42, 0x60, -UR44 ;  /* 0x000000602a077890 */ /* 0x000fe2000fffe82c */
[----:B------:R-:W-:Y:S01]  /*1350*/  CS2R R8, SRZ ;  /* 0x0000000000087805 */ /* 0x000fe2000001ff00 */
[----:B------:R-:W-:Y:S01]  /*1360*/  UISETP.NE.AND UP0, UPT, UR4, 0x1, UPT ;  /* 0x000000010400788c */ /* 0x000fe2000bf05270 */
[----:B------:R-:W-:Y:S01]  /*1370*/  IMAD.MOV.U32 R0, RZ, RZ, RZ ;  /* 0x000000ffff007224 */ /* 0x000fe200078e00ff */
[----:B------:R-:W-:Y:S01]  /*1380*/  UIADD3 UR6, UR39, 0x7f, URZ ;  /* 0x0000007f27067890 */ /* 0x000fe2000fffe03f */
[----:B------:R-:W-:Y:S01]  /*1390*/  IMAD.MOV.U32 R150, RZ, RZ, RZ ;  /* 0x000000ffff967224 */ /* 0x000fe200078e00ff */
[----:B------:R-:W-:-:S02]  /*13a0*/  CS2R R148, SRZ ;  /* 0x0000000000947805 */ /* 0x000fc4000001ff00 */
[----:B------:R-:W-:Y:S02]  /*13b0*/  CS2R R146, SRZ ;  /* 0x0000000000927805 */ /* 0x000fe4000001ff00 */
[----:B------:R-:W-:Y:S02]  /*13c0*/  CS2R R144, SRZ ;  /* 0x0000000000907805 */ /* 0x000fe4000001ff00 */
[----:B------:R-:W-:Y:S02]  /*13d0*/  CS2R R142, SRZ ;  /* 0x00000000008e7805 */ /* 0x000fe4000001ff00 */
[----:B------:R-:W-:Y:S02]  /*13e0*/  CS2R R140, SRZ ;  /* 0x00000000008c7805 */ /* 0x000fe4000001ff00 */
[----:B------:R-:W-:Y:S02]  /*13f0*/  CS2R R138, SRZ ;  /* 0x00000000008a7805 */ /* 0x000fe4000001ff00 */
[----:B------:R-:W-:Y:S01]  /*1400*/  CS2R R136, SRZ ;  /* 0x0000000000887805 */ /* 0x000fe2000001ff00 */
[----:B------:R-:W-:Y:S01]  /*1410*/  @UP0 ULDC UR4, c[0x0][0x44c] ;  /* 0x0001130000040ab9 */ /* 0x000fe20000000800 */
[----:B------:R-:W-:Y:S01]  /*1420*/  @UP0 ULDC UR8, c[0x0][0x450] ;  /* 0x0001140000080ab9 */ /* 0x000fe20000000800 */
[----:B------:R-:W-:Y:S01]  /*1430*/  UIMAD.WIDE.U32 UR4, UR6, UR4, URZ ;  /* 0x00000004060472a5 */ /* 0x000fe2000f8e003f */
[----:B------:R-:W-:Y:S01]  /*1440*/  CS2R R134, SRZ ;  /* 0x0000000000867805 */ /* 0x000fe2000001ff00 */
[----:B------:R-:W-:Y:S01]  /*1450*/  UIADD3 UR4, UR42, 0x5f, URZ ;  /* 0x0000005f2a047890 */ /* 0x000fe2000fffe03f */
[----:B------:R-:W-:Y:S01]  /*1460*/  CS2R R132, SRZ ;  /* 0x0000000000847805 */ /* 0x000fe2000001ff00 */
[----:B------:R-:W-:Y:S01]  /*1470*/  @UP0 USHF.R.U32.HI UR6, URZ, UR8, UR5 ;  /* 0x000000083f060299 */ /* 0x000fe20008011605 */
[----:B------:R-:W-:Y:S01]  /*1480*/  CS2R R130, SRZ ;  /* 0x0000000000827805 */ /* 0x000fe2000001ff00 */
[----:B------:R-:W-:Y:S01]  /*1490*/  UIMAD.WIDE UR4, UR4, 0x2aaaaaab, URZ ;  /* 0x2aaaaaab040478a5 */ /* 0x000fe2000f8e023f */
[----:B------:R-:W-:Y:S01]  /*14a0*/  CS2R R128, SRZ ;  /* 0x0000000000807805 */ /* 0x000fe2000001ff00 */
[----:B------:R-:W-:Y:S01]  /*14b0*/  UIADD3 UR6, UR7, UR6, URZ ;  /* 0x0000000607067290 */ /* 0x000fe2000fffe03f */
[----:B------:R-:W-:Y:S01]  /*14c0*/  CS2R R126, SRZ ;  /* 0x00000000007e7805 */ /* 0x000fe2000001ff00 */
[----:B------:R-:W-:Y:S01]  /*14d0*/  USHF.R.U32.HI UR4, URZ, 0x1f, UR5 ;  /* 0x0000001f3f047899 */ /* 0x000fe20008011605 */
[----:B------:R-:W-:Y:S01]  /*14e0*/  CS2R R124, SRZ ;  /* 0x00000000007c7805 */ /* 0x000fe2000001ff00 */
[----:B------:R-:W-:Y:S01]  /*14f0*/  UIMAD.WIDE UR6, UR6, 0x2aaaaaab, URZ ;  /* 0x2aaaaaab060678a5 */ /* 0x000fe2000f8e023f */
[----:B------:R-:W-:Y:S01]  /*1500*/  CS2R R122, SRZ ;  /* 0x00000000007a7805 */ /* 0x000fe2000001ff00 */
[----:B------:R-:W-:Y:S01]  /*1510*/  ULEA.HI.SX32 UR4, UR5, UR4, 0x1c ;  /* 0x0000000405047291 */ /* 0x000fe2000f8fe23f */
[----:B------:R-:W-:Y:S01]  /*1520*/  CS2R R120, SRZ ;  /* 0x0000000000787805 */ /* 0x000fe2000001ff00 */
[----:B------:R-:W-:Y:S01]  /*1530*/  USHF.R.U32.HI UR6, URZ, 0x1f, UR7 ;  /* 0x0000001f3f067899 */ /* 0x000fe20008011607 */
[----:B------:R-:W-:-:S02]  /*1540*/  CS2R R118, SRZ ;  /* 0x0000000000767805 */ /* 0x000fc4000001ff00 */
[----:B------:R-:W-:Y:S02]  /*1550*/  CS2R R116, SRZ ;  /* 0x0000000000747805 */ /* 0x000fe4000001ff00 */
[----:B------:R-:W-:Y:S01]  /*1560*/  CS2R R114, SRZ ;  /* 0x0000000000727805 */ /* 0x000fe2000001ff00 */
[----:B------:R-:W-:Y:S01]  /*1570*/  ULEA.HI.SX32 UR6, UR7, UR6, 0x1c ;  /* 0x0000000607067291 */ /* 0x000fe2000f8fe23f */
[----:B------:R-:W-:Y:S02]  /*1580*/  CS2R R112, SRZ ;  /* 0x0000000000707805 */ /* 0x000fe4000001ff00 */
[----:B------:R-:W-:Y:S02]  /*1590*/  CS2R R172, SRZ ;  /* 0x0000000000ac7805 */ /* 0x000fe4000001ff00 */
[----:B------:R-:W-:Y:S01]  /*15a0*/  CS2R R108, SRZ ;  /* 0x00000000006c7805 */ /* 0x000fe2000001ff00 */
[----:B------:R-:W-:Y:S01]  /*15b0*/  UISETP.LT.AND UP0, UPT, UR4, UR6, UPT ;  /* 0x000000060400728c */ /* 0x000fe2000bf01270 */
[----:B------:R-:W-:-:S02]  /*15c0*/  CS2R R170, SRZ ;  /* 0x0000000000aa7805 */ /* 0x000fc4000001ff00 */
[----:B------:R-:W-:Y:S02]  /*15d0*/  CS2R R104, SRZ ;  /* 0x0000000000687805 */ /* 0x000fe4000001ff00 */
[----:B------:R-:W-:Y:S01]  /*15e0*/  CS2R R168, SRZ ;  /* 0x0000000000a87805 */ /* 0x000fe2000001ff00 */
[----:B------:R-:W-:Y:S01]  /*15f0*/  USEL UR49, UR4, UR6, UP0 ;  /* 0x0000000604317287 */ /* 0x000fe20008000000 */
[----:B------:R-:W-:Y:S02]  /*1600*/  CS2R R100, SRZ ;  /* 0x0000000000647805 */ /* 0x000fe4000001ff00 */
[----:B------:R-:W-:Y:S02]  /*1610*/  CS2R R166, SRZ ;  /* 0x0000000000a67805 */ /* 0x000fe4000001ff00 */
[----:B------:R-:W-:Y:S01]  /*1620*/  CS2R R86, SRZ ;  /* 0x0000000000567805 */ /* 0x000fe2000001ff00 */
[----:B------:R-:W-:Y:S01]  /*1630*/  UISETP.GE.AND UP0, UPT, UR49, 0x1, UPT ;  /* 0x000000013100788c */ /* 0x000fe2000bf06270 */
[----:B------:R-:W-:-:S02]  /*1640*/  CS2R R96, SRZ ;  /* 0x0000000000607805 */ /* 0x000fc4000001ff00 */
[----:B------:R-:W-:Y:S02]  /*1650*/  CS2R R90, SRZ ;  /* 0x00000000005a7805 */ /* 0x000fe4000001ff00 */
[----:B------:R-:W-:Y:S02]  /*1660*/  CS2R R92, SRZ ;  /* 0x00000000005c7805 */ /* 0x000fe4000001ff00 */
[----:B------:R-:W-:Y:S02]  /*1670*/  CS2R R152, SRZ ;  /* 0x0000000000987805 */ /* 0x000fe4000001ff00 */
[----:B------:R-:W-:Y:S02]  /*1680*/  CS2R R88, SRZ ;  /* 0x0000000000587805 */ /* 0x000fe4000001ff00 */
[----:B------:R-:W-:Y:S02]  /*1690*/  PLOP3.LUT P1, PT, PT, PT, UP0, 0x80, 0x0 ;  /* 0x000000000000781c */ /* 0x000fe40003f2f008 */
        /* <DEDUP_REMOVED lines=63> */
.L_x_4600:
        /* <DEDUP_REMOVED lines=13> */
.L_x_4774:
[----:B0-----:R-:W-:Y:S01]  /*1b60*/  IMAD.U32 R0, RZ, RZ, UR48 ;  /* 0x00000030ff007e24 */ /* 0x001fe2000f8e00ff */
[----:B------:R-:W-:Y:S05]  /*1b70*/  WARPSYNC.ALL ;  /* 0x0000000000007948 */ /* 0x000fea0003800000 */
[----:B------:R0:W-:Y:S01]  /*1b80*/  BAR.SYNC.DEFER_BLOCKING R8, 0x100 ;  /* 0x000400080000751d */ /* 0x0001e20000010000 */
[----:B------:R-:W-:-:S13]  /*1b90*/  ISETP.NE.AND P0, PT, R0, 0x3, PT ;  /* 0x000000030000780c */ /* 0x000fda0003f05270 */
[----:B0-----:R-:W-:Y:S05]  /*1ba0*/  @!P0 BRA `(.L_x_4602) ;  /* 0x0000000000048947 */ /* 0x001fea0003800000 */
[----:B------:R-:W-:Y:S01]  /*1bb0*/  BPT.TRAP 0x1 ;  /* 0x000000040000795c */ /* 0x000fe20000300000 */
.L_x_4602:
[----:B------:R-:W-:Y:S02]  /*1bc0*/  IMAD.U32 R11, RZ, RZ, UR38 ;  /* 0x00000026ff0b7e24 */ /* 0x000fe4000f8e00ff */
[----:B------:R-:W-:-:S03]  /*1bd0*/  IMAD.U32 R6, RZ, RZ, UR37 ;  /* 0x00000025ff067e24 */ /* 0x000fc6000f8e00ff */
[----:B------:R-:W-:Y:S01]  /*1be0*/  SHF.L.U32 R11, R11, 0x1f, RZ ;  /* 0x0000001f0b0b7819 */ /* 0x000fe200000006ff */
[----:B------:R-:W-:-:S04]  /*1bf0*/  IMAD R6, R6, 0x8, R7 ;  /* 0x0000000806067824 */ /* 0x000fc800078e0207 */
[----:B------:R0:W1:Y:S01]  /*1c00*/  SYNCS.PHASECHK.TRANS64.TRYWAIT P1, [R6+URZ+0x22830], R11 ;  /* 0x0228300b060075a7 */ /* 0x000062000802017f */
[----:B------:R-:W-:Y:S05]  /*1c10*/  @!P0 BRA `(.L_x_4603) ;  /* 0x0000000000048947 */ /* 0x000fea0003800000 */
[----:B------:R-:W-:Y:S01]  /*1c20*/  BPT.TRAP 0x1 ;  /* 0x000000040000795c */ /* 0x000fe20000300000 */
.L_x_4603:
[----:B-1----:R-:W-:Y:S05]  /*1c30*/  @P1 BRA `(.L_x_4604) ;  /* 0x0000000000081947 */ /* 0x002fea0003800000 */
[----:B------:R-:W1:Y:S02]  /*1c40*/  SYNCS.PHASECHK.TRANS64.TRYWAIT P1, [R6+URZ+0x22830], R11 ;  /* 0x0228300b060075a7 */ /* 0x000e64000802017f */
[----:B-1----:R-:W-:Y:S05]  /*1c50*/  @!P1 BRA `(.L_x_4605) ;  /* 0x000000f800949947 */ /* 0x002fea0003800000 */
.L_x_4604:
        /* <DEDUP_REMOVED lines=8> */
[----:B------:R-:W-:Y:S01]  /*1ce0*/  VIADD R0, R16, UR39 ;  /* 0x0000002710007c36 */ /* 0x000fe20008000000 */
[----:B------:R-:W-:Y:S01]  /*1cf0*/  UMOV UR9, 0x40000040 ;  /* 0x4000004000097882 */ /* 0x000fe20000000000 */
[----:B------:R-:W-:Y:S01]  /*1d00*/  UMOV UR11, 0x40000040 ;  /* 0x40000040000b7882 */ /* 0x000fe20000000000 */
[----:B------:R-:W-:Y:S01]  /*1d10*/  UIADD3 UR12, UR16, 0x6, URZ ;  /* 0x00000006100c7890 */ /* 0x000fe2000fffe03f */
[----:B------:R-:W2:Y:S01]  /*1d20*/  S2R R14, SR_TID.X ;  /* 0x00000000000e7919 */ /* 0x000ea20000002100 */
[----:B------:R-:W-:Y:S01]  /*1d30*/  UIADD3 UR4, UR4, 0x1c400, URZ ;  /* 0x0001c40004047890 */ /* 0x000fe2000fffe03f */
[----:B------:R-:W-:Y:S01]  /*1d40*/  UMOV UR13, 0x40000040 ;  /* 0x40000040000d7882 */ /* 0x000fe20000000000 */
[----:B------:R-:W-:-:S02]  /*1d50*/  UMOV UR15, 0x40000040 ;  /* 0x40000040000f7882 */ /* 0x000fc40000000000 */
[----:B------:R-:W-:-:S04]  /*1d60*/  USHF.R.U32.HI UR4, URZ, 0x4, UR4 ;  /* 0x000000043f047899 */ /* 0x000fc80008011604 */
[----:B------:R-:W-:-:S04]  /*1d70*/  ULOP3.LUT UR4, UR4, 0x3fff, URZ, 0xc0, !UPT ;  /* 0x00003fff04047892 */ /* 0x000fc8000f8ec03f */
[----:B------:R-:W-:Y:S02]  /*1d80*/  ULOP3.LUT UR20, UR4, 0x10000, URZ, 0xfc, !UPT ;  /* 0x0001000004147892 */ /* 0x000fe4000f8efc3f */
[----:B------:R-:W-:Y:S02]  /*1d90*/  UIADD3 UR4, UR16, 0x2, URZ ;  /* 0x0000000210047890 */ /* 0x000fe4000fffe03f */
[----:B------:R-:W-:-:S04]  /*1da0*/  UIMAD UR18, UR37, 0x300, UR20 ;  /* 0x00000300251278a4 */ /* 0x000fc8000f8e0214 */
[----:B------:R-:W-:Y:S02]  /*1db0*/  UIADD3 UR6, UR18, 0x2, URZ ;  /* 0x0000000212067890 */ /* 0x000fe4000fffe03f */
[----:B------:R-:W-:Y:S02]  /*1dc0*/  UIADD3 UR10, UR18, 0x4, URZ ;  /* 0x00000004120a7890 */ /* 0x000fe4000fffe03f */
[----:B------:R-:W-:Y:S02]  /*1dd0*/  UIADD3 UR14, UR18, 0x6, URZ ;  /* 0x00000006120e7890 */ /* 0x000fe4000fffe03f */
[----:B------:R-:W-:Y:S03]  /*1de0*/  HGMMA.64x96x16.F32 R24, gdesc[UR16], RZ, !UPT, gsb0 ;  /* 0x01600000101879f0 */ /* 0x000fe6000c0008ff */
[----:B------:R-:W-:Y:S02]  /*1df0*/  WARPGROUP.DEPBAR.LE gsb0, 0x0 ;  /* 0x00008000000079c5 */ /* 0x000fe40000010000 */
[----:B------:R-:W-:-:S06]  /*1e00*/  WARPGROUP.ARRIVE ;  /* 0x00000000000079c5 */ /* 0x000fcc0000000000 */
[----:B------:R-:W-:Y:S01]  /*1e10*/  HGMMA.64x96x16.F32 R24, gdesc[UR4], R24, gsb0 ;  /* 0x01600000041879f0 */ /* 0x000fe20008000818 */
[----:B------:R-:W-:Y:S02]  /*1e20*/  ULDC UR6, c[0x0][0x448] ;  /* 0x0001120000067ab9 */ /* 0x000fe40000000800 */
[----:B------:R-:W-:-:S06]  /*1e30*/  UISETP.NE.AND UP0, UPT, UR6, 0x1, UPT ;  /* 0x000000010600788c */ /* 0x000fcc000bf05270 */
[----:B------:R-:W-:-:S05]  /*1e40*/  PLOP3.LUT P1, PT, PT, PT, UP0, 0x80, 0x0 ;  /* 0x000000000000781c */ /* 0x000fca0003f2f008 */
[----:B------:R-:W-:-:S08]  /*1e50*/  @UP0 ULDC UR6, c[0x0][0x44c] ;  /* 0x0001130000060ab9 */ /* 0x000fd00000000800 */
[----:B------:R-:W-:Y:S01]  /*1e60*/  @P1 IMAD.HI.U32 R3, R0, UR6, RZ ;  /* 0x0000000600031c27 */ /* 0x000fe2000f8e00ff */
[----:B------:R-:W-:-:S04]  /*1e70*/  @UP0 ULDC UR6, c[0x0][0x450] ;  /* 0x0001140000060ab9 */ /* 0x000fc80000000800 */
[----:B------:R-:W-:Y:S01]  /*1e80*/  @P1 SHF.R.U32.HI R0, RZ, UR6, R3 ;  /* 0x00000006ff001c19 */ /* 0x000fe20008011603 */
[----:B------:R-:W-:-:S04]  /*1e90*/  UIMAD UR6, UR49, -0x60, UR42 ;  /* 0xffffffa0310678a4 */ /* 0x000fc8000f8e022a */
[----:B------:R-:W3:Y:S01]  /*1ea0*/  SHFL.IDX PT, R5, R0, 0x1, 0x1c1f ;  /* 0x003c1f0000057f89 */ /* 0x000ee200000e0000 */
[----:B------:R-:W-:-:S03]  /*1eb0*/  UIADD3 UR6, UR6, 0x60, URZ ;  /* 0x0000006006067890 */ /* 0x000fc6000fffe03f */
[----:B------:R-:W4:Y:S03]  /*1ec0*/  SHFL.IDX PT, R0, R0, RZ, 0x1c1f ;  /* 0x001c1fff00007589 */ /* 0x000f2600000e0000 */
[----:B------:R-:W-:-:S04]  /*1ed0*/  IMAD.U32 R4, RZ, RZ, UR6 ;  /* 0x00000006ff047e24 */ /* 0x000fc8000f8e00ff */
[----:B------:R-:W-:Y:S02]  /*1ee0*/  IMAD R3, R17, -0x2, R4 ;  /* 0xfffffffe11037824 */ /* 0x000fe400078e0204 */
[----:B------:R-:W-:-:S05]  /*1ef0*/  IMAD.U32 R4, RZ, RZ, UR44 ;  /* 0x0000002cff047e24 */ /* 0x000fca000f8e00ff */
[----:B------:R-:W-:-:S04]  /*1f00*/  IADD3 R4, -R4, 0x1, R3 ;  /* 0x0000000104047810 */ /* 0x000fc80007ffe103 */
[----:B---3--:R-:W-:-:S04]  /*1f10*/  VIADDMNMX R5, R5, R4, R3, PT ;  /* 0x0000000405057246 */ /* 0x008fc80003800103 */
[C---:B------:R-:W-:Y:S02]  /*1f20*/  ISETP.GT.AND P2, PT, R5.reuse, RZ, PT ;  /* 0x000000ff0500720c */ /* 0x040fe40003f44270 */
[C---:B------:R-:W-:Y:S02]  /*1f30*/  ISETP.GT.AND P3, PT, R5.reuse, 0x1, PT ;  /* 0x000000010500780c */ /* 0x040fe40003f64270 */
[----:B------:R-:W-:Y:S02]  /*1f40*/  ISETP.GT.AND P4, PT, R5, 0x8, PT ;  /* 0x000000080500780c */ /* 0x000fe40003f84270 */
[----:B----4-:R-:W-:-:S04]  /*1f50*/  VIADDMNMX R3, R0, R4, R3, PT ;  /* 0x0000000400037246 */ /* 0x010fc80003800103 */
[----:B------:R-:W-:Y:S01]  /*1f60*/  ISETP.GT.AND P5, PT, R3, 0x8, PT ;  /* 0x000000080300780c */ /* 0x000fe20003fa4270 */
[----:B------:R-:W-:Y:S02]  /*1f70*/  WARPGROUP.DEPBAR.LE gsb0, 0x0 ;  /* 0x00008000000079c5 */ /* 0x000fe40000010000 */
[----:B------:R-:W-:-:S06]  /*1f80*/  WARPGROUP.ARRIVE ;  /* 0x00000000000079c5 */ /* 0x000fcc0000000000 */
[----:B------:R-:W-:Y:S01]  /*1f90*/  HGMMA.64x96x16.F32 R24, gdesc[UR8], R24, gsb0 ;  /* 0x01600000081879f0 */ /* 0x000fe20008000818 */
[----:B------:R-:W-:Y:S02]  /*1fa0*/  ULDC UR10, c[0x0][0x988] ;  /* 0x00026200000a7ab9 */ /* 0x000fe40000000800 */
[----:B------:R-:W-:Y:S02]  /*1fb0*/  WARPGROUP.DEPBAR.LE gsb0, 0x0 ;  /* 0x00008000000079c5 */ /* 0x000fe40000010000 */
        /* <DEDUP_REMOVED lines=330> */
.L_x_4606:
[----:B------:R2:W3:Y:S01]  /*3460*/  SYNCS.PHASECHK.TRANS64.TRYWAIT P3, [R6+URZ+0x22850], R11 ;  /* 0x0228500b060075a7 */ /* 0x0004e2000806017f */
[----:B------:R-:W-:Y:S05]  /*3470*/  @!P0 BRA `(.L_x_4607) ;  /* 0x0000000000048947 */ /* 0x000fea0003800000 */
[----:B------:R-:W-:Y:S01]  /*3480*/  BPT.TRAP 0x1 ;  /* 0x000000040000795c */ /* 0x000fe20000300000 */
.L_x_4607:
[----:B---3--:R-:W-:Y:S05]  /*3490*/  @P3 BRA `(.L_x_4608) ;  /* 0x0000000000083947 */ /* 0x008fea0003800000 */
[----:B------:R-:W3:Y:S02]  /*34a0*/  SYNCS.PHASECHK.TRANS64.TRYWAIT P3, [R6+URZ+0x22850], R11 ;  /* 0x0228500b060075a7 */ /* 0x000ee4000806017f */
[----:B---3--:R-:W-:Y:S05]  /*34b0*/  @!P3 BRA `(.L_x_4609) ;  /* 0x000000e00090b947 */ /* 0x008fea0003800000 */
.L_x_4608:
[----:B------:R-:W-:Y:S01]  /*34c0*/  R2UR UR6, R7 ;  /* 0x00000000070672ca */ /* 0x000fe200000e0000 */
[----:B------:R4:W-:Y:S01]  /*34d0*/  BAR.SYNC.DEFER_BLOCKING R8, 0x100 ;  /* 0x000400080000751d */ /* 0x0009e20000010000 */
[----:B------:R-:W-:Y:S01]  /*34e0*/  UIADD3 UR23, UR49, -0x2, URZ ;  /* 0xfffffffe31177890 */ /* 0x000fe2000fffe03f */
[----:B0123--:R-:W-:-:S04]  /*34f0*/  @!P2 VIADD R6, R6, 0x22860 ;  /* 0x000228600606a836 */ /* 0x00ffc80000000000 */
        /* <DEDUP_REMOVED lines=45> */
[----:B------:R-:W-:-:S04]  /*37d0*/  UIADD3 UR6, UR11, UR42, -UR44 ;  /* 0x0000002a0b067290 */ /* 0x000fc8000fffe82c */
        /* <DEDUP_REMOVED lines=12> */
[----:B------:R-:W-:-:S07]  /*38a0*/  IMAD.MOV.U32 R8, RZ, RZ, R5 ;  /* 0x000000ffff087224 */ /* 0x000fce00078e0005 */
.L_x_4619:
[----:B------:R-:W-:-:S04]  /*38b0*/  UIADD3 UR37, UR37, 0x1, URZ ;  /* 0x0000000125257890 */ /* 0x000fc8000fffe03f */
[----:B------:R-:W-:-:S04]  /*38c0*/  UISETP.NE.AND UP1, UPT, UR37, 0x2, UPT ;  /* 0x000000022500788c */ /* 0x000fc8000bf25270 */
[----:B------:R-:W-:Y:S02]  /*38d0*/  USEL UR6, URZ, 0x1, UP1 ;  /* 0x000000013f067887 */ /* 0x000fe40008800000 */
[----:B------:R-:W-:Y:S02]  /*38e0*/  USEL UR37, UR37, URZ, UP1 ;  /* 0x0000003f25257287 */ /* 0x000fe40008800000 */
[----:B------:R-:W-:Y:S01]  /*38f0*/  ULOP3.LUT UR38, UR38, UR6, URZ, 0x3c, !UPT ;  /* 0x0000000626267292 */ /* 0x000fe2000f8e3c3f */
[----:B0-----:R-:W-:Y:S11]  /*3900*/  @!P0 BRA `(.L_x_4611) ;  /* 0x0000000000048947 */ /* 0x001ff60003800000 */
[----:B------:R-:W-:Y:S01]  /*3910*/  BPT.TRAP 0x1 ;  /* 0x000000040000795c */ /* 0x000fe20000300000 */
.L_x_4611:
        /* <DEDUP_REMOVED lines=9> */
.L_x_4612:
[----:B-1----:R-:W-:Y:S05]  /*39b0*/  @P3 BRA `(.L_x_4613) ;  /* 0x0000000000083947 */ /* 0x002fea0003800000 */
[----:B------:R-:W1:Y:S02]  /*39c0*/  SYNCS.PHASECHK.TRANS64.TRYWAIT P3, [UR25+0x22830], R6 ;  /* 0x02283006ff0075a7 */ /* 0x000e640008060159 */
[----:B-1----:R-:W-:Y:S05]  /*39d0*/  @!P3 BRA `(.L_x_4614) ;  /* 0x000000dc005cb947 */ /* 0x002fea0003800000 */
.L_x_4613:
[----:B------:R-:W-:Y:S01]  /*39e0*/  UIMAD UR18, UR37, 0x300, UR20 ;  /* 0x00000300251278a4 */ /* 0x000fe2000f8e0214 */
[----:B------:R-:W-:Y:S01]  /*39f0*/  WARPGROUP.ARRIVE ;  /* 0x00000000000079c5 */ /* 0x000fe20000000000 */
[----:B------:R-:W-:Y:S01]  /*3a00*/  UMOV UR19, 0x40000040 ;  /* 0x4000004000137882 */ /* 0x000fe20000000000 */
[----:B------:R-:W-:Y:S01]  /*3a10*/  UMOV UR7, 0x40000040 ;  /* 0x4000004000077882 */ /* 0x000fe20000000000 */
[----:B------:R-:W-:Y:S01]  /*3a20*/  UIADD3 UR6, UR18, 0x2, URZ ;  /* 0x0000000212067890 */ /* 0x000fe2000fffe03f */
[----:B------:R-:W-:Y:S01]  /*3a30*/  VIADD R10, R16, UR39 ;  /* 0x00000027100a7c36 */ /* 0x000fe20008000000 */
[----:B------:R-:W-:Y:S01]  /*3a40*/  UIADD3 UR10, UR18, 0x4, URZ ;  /* 0x00000004120a7890 */ /* 0x000fe2000fffe03f */
[----:B------:R-:W-:Y:S01]  /*3a50*/  IMAD.MOV.U32 R12, RZ, RZ, -0x2 ;  /* 0xfffffffeff0c7424 */ /* 0x000fe200078e00ff */
[----:B------:R-:W-:Y:S01]  /*3a60*/  UMOV UR11, 0x40000040 ;  /* 0x40000040000b7882 */ /* 0x000fe20000000000 */
[----:B------:R-:W-:Y:S01]  /*3a70*/  HGMMA.64x96x16.F32 R152, gdesc[UR16], RZ, !UPT, gsb0 ;  /* 0x01600000109879f0 */ /* 0x000fe2000c0008ff */
[----:B------:R-:W-:-:S02]  /*3a80*/  UIADD3 UR14, UR18, 0x6, URZ ;  /* 0x00000006120e7890 */ /* 0x000fc4000fffe03f */
[----:B------:R-:W2:Y:S01]  /*3a90*/  S2R R210, SR_TID.X ;  /* 0x0000000000d27919 */ /* 0x000ea20000002100 */
[----:B------:R-:W-:Y:S01]  /*3aa0*/  UMOV UR15, 0x40000040 ;  /* 0x40000040000f7882 */ /* 0x000fe20000000000 */
[----:B--2---:R-:W-:Y:S01]  /*3ab0*/  SHF.R.U32.HI R210, RZ, 0x7, R210 ;  /* 0x00000007ffd27819 */ /* 0x004fe200000116d2 */
[----:B------:R-:W-:Y:S02]  /*3ac0*/  WARPGROUP.DEPBAR.LE gsb0, 0x0 ;  /* 0x00008000000079c5 */ /* 0x000fe40000010000 */
[----:B------:R-:W-:-:S06]  /*3ad0*/  WARPGROUP.ARRIVE ;  /* 0x00000000000079c5 */ /* 0x000fcc0000000000 */
[----:B------:R-:W-:Y:S01]  /*3ae0*/  HGMMA.64x96x16.F32 R152, gdesc[UR4], R152, gsb0 ;  /* 0x01600000049879f0 */ /* 0x000fe20008000898 */
[----:B------:R-:W-:Y:S02]  /*3af0*/  @UP0 ULDC UR6, c[0x0][0x44c] ;  /* 0x0001130000060ab9 */ /* 0x000fe40000000800 */
[----:B------:R-:W-:Y:S01]  /*3b00*/  @P1 IMAD.HI.U32 R4, R10, UR6, RZ ;  /* 0x000000060a041c27 */ /* 0x000fe2000f8e00ff */
[----:B------:R-:W-:-:S04]  /*3b10*/  @UP0 ULDC UR6, c[0x0][0x450] ;  /* 0x0001140000060ab9 */ /* 0x000fc80000000800 */
[----:B------:R-:W-:Y:S01]  /*3b20*/  @P1 SHF.R.U32.HI R10, RZ, UR6, R4 ;  /* 0x00000006ff0a1c19 */ /* 0x000fe20008011604 */
[----:B------:R-:W-:Y:S02]  /*3b30*/  UMOV UR6, 0x1 ;  /* 0x0000000100067882 */ /* 0x000fe40000000000 */
[----:B------:R-:W-:Y:S02]  /*3b40*/  UIMAD UR6, UR23, -0x60, UR6 ;  /* 0xffffffa0170678a4 */ /* 0x000fe4000f8e0206 */
[----:B------:R-:W2:Y:S04]  /*3b50*/  SHFL.IDX PT, R4, R10, 0x1, 0x1c1f ;  /* 0x003c1f000a047f89 */ /* 0x000ea800000e0000 */
[----:B------:R-:W-:Y:S01]  /*3b60*/  IMAD R21, R17, R12, UR6 ;  /* 0x0000000611157e24 */ /* 0x000fe2000f8e020c */
[----:B------:R-:W3:Y:S01]  /*3b70*/  SHFL.IDX PT, R10, R10, RZ, 0x1c1f ;  /* 0x001c1fff0a0a7589 */ /* 0x000ee200000e0000 */
[----:B------:R-:W-:-:S05]  /*3b80*/  IMAD.U32 R12, RZ, RZ, UR44 ;  /* 0x0000002cff0c7e24 */ /* 0x000fca000f8e00ff */
[----:B------:R-:W-:-:S05]  /*3b90*/  IADD3 R21, -R12, UR42, R21 ;  /* 0x0000002a0c157c10 */ /* 0x000fca000fffe115 */
[----:B--2---:R-:W-:-:S05]  /*3ba0*/  IMAD.IADD R4, R21, 0x1, R4 ;  /* 0x0000000115047824 */ /* 0x004fca00078e0204 */
[C---:B------:R-:W-:Y:S01]  /*3bb0*/  ISETP.GT.AND P3, PT, R4.reuse, RZ, PT ;  /* 0x000000ff0400720c */ /* 0x040fe20003f64270 */
[----:B---3--:R-:W-:Y:S01]  /*3bc0*/  IMAD.IADD R21, R21, 0x1, R10 ;  /* 0x0000000115157824 */ /* 0x008fe200078e020a */
[----:B------:R-:W-:-:S04]  /*3bd0*/  ISETP.GT.AND P4, PT, R4, 0x1, PT ;  /* 0x000000010400780c */ /* 0x000fc80003f84270 */
        /* <DEDUP_REMOVED lines=476> */
.L_x_4615:
[----:B------:R1:W2:Y:S01]  /*59a0*/  SYNCS.PHASECHK.TRANS64.TRYWAIT P3, [UR25+0x22850], R6 ;  /* 0x02285006ff0075a7 */ /* 0x0002a20008060159 */
[----:B------:R-:W-:Y:S05]  /*59b0*/  @!P0 BRA `(.L_x_4616) ;  /* 0x0000000000048947 */ /* 0x000fea0003800000 */
[----:B------:R-:W-:Y:S01]  /*59c0*/  BPT.TRAP 0x1 ;  /* 0x000000040000795c */ /* 0x000fe20000300000 */
.L_x_4616:
[----:B--2---:R-:W-:Y:S05]  /*59d0*/  @P3 BRA `(.L_x_4617) ;  /* 0x0000000000083947 */ /* 0x004fea0003800000 */
[----:B------:R-:W2:Y:S02]  /*59e0*/  SYNCS.PHASECHK.TRANS64.TRYWAIT P3, [UR25+0x22850], R6 ;  /* 0x02285006ff0075a7 */ /* 0x000ea40008060159 */
[----:B--2---:R-:W-:Y:S05]  /*59f0*/  @!P3 BRA `(.L_x_4618) ;  /* 0x000000bc006cb947 */ /* 0x004fea0003800000 */
.L_x_4617:
        /* <DEDUP_REMOVED lines=49> */
.L_x_4610:
[----:B------:R-:W-:-:S13]  /*5d10*/  ISETP.LE.AND P1, PT, RZ, UR23, PT ;  /* 0x00000017ff007c0c */ /* 0x000fda000bf23270 */
[----:B------:R-:W-:Y:S05]  /*5d20*/  @!P1 BRA `(.L_x_4620) ;  /* 0x0000001c004c9947 */ /* 0x000fea0003800000 */
[----:B------:R-:W-:Y:S01]  /*5d30*/  IMAD.MOV.U32 R211, RZ, RZ, R4 ;  /* 0x000000ffffd37224 */ /* 0x000fe200078e0004 */
[----:B------:R-:W-:Y:S01]  /*5d40*/  ULDC UR22, c[0x0][0x988] ;  /* 0x0002620000167ab9 */ /* 0x000fe20000000800 */
[----:B------:R-:W-:-:S07]  /*5d50*/  IMAD.MOV.U32 R7, RZ, RZ, R5 ;  /* 0x000000ffff077224 */ /* 0x000fce00078e0005 */
.L_x_4629:
[----:B------:R-:W-:-:S04]  /*5d60*/  UIADD3 UR37, UR37, 0x1, URZ ;  /* 0x0000000125257890 */ /* 0x000fc8000fffe03f */
[----:B------:R-:W-:-:S04]  /*5d70*/  UISETP.NE.AND UP0, UPT, UR37, 0x2, UPT ;  /* 0x000000022500788c */ /* 0x000fc8000bf05270 */
[----:B------:R-:W-:Y:S02]  /*5d80*/  USEL UR6, URZ, 0x1, UP0 ;  /* 0x000000013f067887 */ /* 0x000fe40008000000 */
[----:B------:R-:W-:Y:S02]  /*5d90*/  USEL UR37, UR37, URZ, UP0 ;  /* 0x0000003f25257287 */ /* 0x000fe40008000000 */
[----:B------:R-:W-:Y:S01]  /*5da0*/  ULOP3.LUT UR38, UR38, UR6, URZ, 0x3c, !UPT ;  /* 0x0000000626267292 */ /* 0x000fe2000f8e3c3f */
[----:B-1----:R-:W-:Y:S11]  /*5db0*/  @!P0 BRA `(.L_x_4621) ;  /* 0x0000000000048947 */ /* 0x002ff60003800000 */
[----:B------:R-:W-:Y:S01]  /*5dc0*/  BPT.TRAP 0x1 ;  /* 0x000000040000795c */ /* 0x000fe20000300000 */
.L_x_4621:
        /* <DEDUP_REMOVED lines=9> */
.L_x_4622:
[----:B-1----:R-:W-:Y:S05]  /*5e60*/  @P1 BRA `(.L_x_4623) ;  /* 0x0000000000081947 */ /* 0x002fea0003800000 */
[----:B------:R-:W1:Y:S02]  /*5e70*/  SYNCS.PHASECHK.TRANS64.TRYWAIT P1, [UR24+0x22830], R6 ;  /* 0x02283006ff0075a7 */ /* 0x000e640008020158 */
[----:B-1----:R-:W-:Y:S05]  /*5e80*/  @!P1 BRA `(.L_x_4624) ;  /* 0x000000b8005c9947 */ /* 0x002fea0003800000 */
.L_x_4623:
        /* <DEDUP_REMOVED lines=14> */
[----:B------:R-:W-:Y:S03]  /*5f70*/  HGMMA.64x96x16.F32 R152, gdesc[UR4], R152, gsb0 ;  /* 0x01600000049879f0 */ /* 0x000fe60008000898 */
        /* <DEDUP_REMOVED lines=376> */
.L_x_4625:
[----:B------:R1:W2:Y:S01]  /*7700*/  SYNCS.PHASECHK.TRANS64.TRYWAIT P1, [UR24+0x22850], R6 ;  /* 0x02285006ff0075a7 */ /* 0x0002a20008020158 */
[----:B------:R-:W-:Y:S05]  /*7710*/  @!P0 BRA `(.L_x_4626) ;  /* 0x0000000000048947 */ /* 0x000fea0003800000 */
[----:B------:R-:W-:Y:S01]  /*7720*/  BPT.TRAP 0x1 ;  /* 0x000000040000795c */ /* 0x000fe20000300000 */
.L_x_4626:
[----:B--2---:R-:W-:Y:S05]  /*7730*/  @P1 BRA `(.L_x_4627) ;  /* 0x0000000000081947 */ /* 0x004fea0003800000 */
[----:B------:R-:W2:Y:S02]  /*7740*/  SYNCS.PHASECHK.TRANS64.TRYWAIT P1, [UR24+0x22850], R6 ;  /* 0x02285006ff0075a7 */ /* 0x000ea40008020158 */
[----:B--2---:R-:W-:Y:S05]  /*7750*/  @!P1 BRA `(.L_x_4628) ;  /* 0x000000a000409947 */ /* 0x004fea0003800000 */
.L_x_4627:
        /* <DEDUP_REMOVED lines=48> */
.L_x_4620:
[----:B01----:R-:W0:Y:S01]  /*7a60*/  SHFL.BFLY PT, R6, R3, 0x2, 0x1f ;  /* 0x0c401f0003067f89 */ /* 0x003e2200000e0000 */
[----:B------:R-:W-:Y:S01]  /*7a70*/  UIADD3 UR37, UR37, 0x1, URZ ;  /* 0x0000000125257890 */ /* 0x000fe2000fffe03f */
[----:B------:R-:W-:Y:S01]  /*7a80*/  IMAD.U32 R14, RZ, RZ, UR10 ;  /* 0x0000000aff0e7e24 */ /* 0x000fe2000f8e00ff */
[----:B------:R1:W-:Y:S06]  /*7a90*/  BAR.ARV R9, 0x100 ;  /* 0x000400090000751d */ /* 0x0003ec0000002000 */
[----:B------:R-:W-:Y:S02]  /*7aa0*/  UISETP.NE.AND UP0, UPT, UR37, 0x2, UPT ;  /* 0x000000022500788c */ /* 0x000fe4000bf05270 */
[----:B------:R-:W-:Y:S06]  /*7ab0*/  BAR.ARV 0x8, 0x180 ;  /* 0x0206000000007b1d */ /* 0x000fec0000002000 */
[----:B------:R-:W-:Y:S01]  /*7ac0*/  USEL UR4, URZ, 0x1, UP0 ;  /* 0x000000013f047887 */ /* 0x000fe20008000000 */
[----:B------:R-:W-:Y:S01]  /*7ad0*/  PLOP3.LUT P0, PT, PT, PT, PT, 0x8, 0x0 ;  /* 0x000000000000781c */ /* 0x000fe20003f0e170 */
[----:B------:R-:W2:Y:S01]  /*7ae0*/  SHFL.BFLY PT, R11, R0, 0x2, 0x1f ;  /* 0x0c401f00000b7f89 */ /* 0x000ea200000e0000 */
[----:B------:R-:W-:-:S02]  /*7af0*/  UIADD3 UR47, UR47, 0x1, URZ ;  /* 0x000000012f2f7890 */ /* 0x000fc4000fffe03f */
[----:B------:R-:W-:Y:S01]  /*7b00*/  USEL UR37, UR37, URZ, UP0 ;  /* 0x0000003f25257287 */ /* 0x000fe20008000000 */
[----:B0-----:R-:W-:Y:S01]  /*7b10*/  FADD.FTZ R6, R6, R3 ;  /* 0x0000000306067221 */ /* 0x001fe20000010000 */
[----:B------:R-:W-:Y:S01]  /*7b20*/  IMAD.MOV.U32 R3, RZ, RZ, -0x800000 ;  /* 0xff800000ff037424 */ /* 0x000fe200078e00ff */
[----:B------:R-:W-:-:S03]  /*7b30*/  ULOP3.LUT UR38, UR38, UR4, URZ, 0x3c, !UPT ;  /* 0x0000000426267292 */ /* 0x000fc6000f8e3c3f */
[----:B------:R-:W0:Y:S01]  /*7b40*/  SHFL.BFLY PT, R7, R6, 0x1, 0x1f ;  /* 0x0c201f0006077f89 */ /* 0x000e2200000e0000 */
[----:B--2---:R-:W-:Y:S01]  /*7b50*/  FADD.FTZ R11, R11, R0 ;  /* 0x000000000b0b7221 */ /* 0x004fe20000010000 */
[----:B------:R-:W-:-:S04]  /*7b60*/  IMAD.MOV.U32 R0, RZ, RZ, RZ ;  /* 0x000000ffff007224 */ /* 0x000fc800078e00ff */
[----:B------:R-:W2:Y:S01]  /*7b70*/  SHFL.BFLY PT, R8, R11, 0x1, 0x1f ;  /* 0x0c201f000b087f89 */ /* 0x000ea200000e0000 */
[----:B0-----:R-:W-:Y:S01]  /*7b80*/  FADD.FTZ R12, R6, R7 ;  /* 0x00000007060c7221 */ /* 0x001fe20000010000 */
[----:B------:R-:W-:Y:S02]  /*7b90*/  IMAD.MOV.U32 R7, RZ, RZ, RZ ;  /* 0x000000ffff077224 */ /* 0x000fe400078e00ff */
[----:B------:R-:W-:Y:S02]  /*7ba0*/  IMAD.U32 R6, RZ, RZ, UR10 ;  /* 0x0000000aff067e24 */ /* 0x000fe4000f8e00ff */
[----:B------:R-:W-:-:S13]  /*7bb0*/  FSETP.NE.FTZ.AND P1, PT, R12, RZ, PT ;  /* 0x000000ff0c00720b */ /* 0x000fda0003f35000 */
[----:B------:R-:W0:Y:S01]  /*7bc0*/  @P1 MUFU.RCP R7, R12 ;  /* 0x0000000c00071308 */ /* 0x000e220000001000 */
[----:B------:R-:W-:Y:S01]  /*7bd0*/  @P1 FMUL.FTZ R6, R6, 0.69314718246459960938 ;  /* 0x3f31721806061820 */ /* 0x000fe20000410000 */
[----:B--2---:R-:W-:Y:S01]  /*7be0*/  FADD.FTZ R13, R11, R8 ;  /* 0x000000080b0d7221 */ /* 0x004fe20000010000 */
[----:B------:R-:W-:-:S04]  /*7bf0*/  IMAD.MOV.U32 R8, RZ, RZ, -0x800000 ;  /* 0xff800000ff087424 */ /* 0x000fc800078e00ff */
[----:B------:R-:W-:Y:S01]  /*7c00*/  FSETP.NE.FTZ.AND P2, PT, R13, RZ, PT ;  /* 0x000000ff0d00720b */ /* 0x000fe20003f55000 */
        /* <DEDUP_REMOVED lines=64> */
[----:B------:R-:W0:Y:S01]  /*8010*/  @P2 MUFU.LG2 R11, R13 ;  /* 0x0000000d000b2308 */ /* 0x000e220000000c00 */
[----:B------:R-:W-:-:S07]  /*8020*/  @P2 FMUL.FTZ R14, R14, 0.69314718246459960938 ;  /* 0x3f3172180e0e2820 */ /* 0x000fce0000410000 */
[----:B------:R-:W2:Y:S08]  /*8030*/  @P1 MUFU.LG2 R7, R12 ;  /* 0x0000000c00071308 */ /* 0x000eb00000000c00 */
[----:B------:R-:W3:Y:S01]  /*8040*/  @P2 MUFU.RCP R0, R13 ;  /* 0x0000000d00002308 */ /* 0x000ee20000001000 */
[----:B0-----:R-:W-:-:S04]  /*8050*/  @P2 FMUL.FTZ R11, R11, 0.69314718246459960938 ;  /* 0x3f3172180b0b2820 */ /* 0x001fc80000410000 */
[----:B------:R-:W-:Y:S01]  /*8060*/  @P2 FFMA.FTZ R3, R14, R4, R11 ;  /* 0x000000040e032223 */ /* 0x000fe2000001000b */
[----:B--2---:R-:W-:-:S04]  /*8070*/  @P1 FMUL.FTZ R7, R7, 0.69314718246459960938 ;  /* 0x3f31721807071820 */ /* 0x004fc80000410000 */
[----:B------:R-:W-:Y:S01]  /*8080*/  @P1 FFMA.FTZ R8, R6, R5, R7 ;  /* 0x0000000506081223 */ /* 0x000fe20000010007 */
        /* <DEDUP_REMOVED lines=63> */
[----:B------:R-:W-:-:S07]  /*8480*/  FMUL.FTZ R0, R151, R0 ;  /* 0x0000000097007220 */ /* 0x000fce0000410000 */
.L_x_4599:
        /* <DEDUP_REMOVED lines=43> */
[C---:B------:R-:W-:Y:S02]  /*8740*/  LOP3.LUT R11, R110.reuse, 0x380, RZ, 0xc0, !PT ;  /* 0x000003806e0b7812 */ /* 0x040fe400078ec0ff */
        /* <DEDUP_REMOVED lines=32> */
[----:B------:R-:W-:Y:S01]  /*8950*/  LOP3.LUT R110, R11, R110, RZ, 0x3c, !PT ;  /* 0x0000006e0b6e7212 */ /* 0x000fe200078e3cff */
[----:B------:R-:W-:Y:S01]  /*8960*/  IMAD.X R11, RZ, RZ, R111, P1 ;  /* 0x000000ffff0b7224 */ /* 0x000fe200008e066f */
[----:B------:R-:W-:-:S02]  /*8970*/  LOP3.LUT R30, R181, 0x380, RZ, 0xc0, !PT ;  /* 0x00000380b51e7812 */ /* 0x000fc400078ec0ff */
[----:B------:R-:W-:Y:S02]  /*8980*/  SHF.R.U64 R12, R12, 0x3, RZ ;  /* 0x000000030c0c7819 */ /* 0x000fe400000012ff */
[----:B------:R-:W-:Y:S02]  /*8990*/  LOP3.LUT R38, R183, 0x380, RZ, 0xc0, !PT ;  /* 0x00000380b7267812 */ /* 0x000fe400078ec0ff */
[----:B------:R-:W-:Y:S02]  /*89a0*/  SHF.R.U64 R14, R14, 0x3, RZ ;  /* 0x000000030e0e7819 */ /* 0x000fe400000012ff */
[----:B------:R-:W-:Y:S02]  /*89b0*/  LOP3.LUT R46, R185, 0x380, RZ, 0xc0, !PT ;  /* 0x00000380b92e7812 */ /* 0x000fe400078ec0ff */
[----:B------:R-:W-:Y:S02]  /*89c0*/  SHF.R.U64 R20, R20, 0x3, RZ ;  /* 0x0000000314147819 */ /* 0x000fe400000012ff */
[----:B------:R-:W-:-:S02]  /*89d0*/  LOP3.LUT R54, R187, 0x380, RZ, 0xc0, !PT ;  /* 0x00000380bb367812 */ /* 0x000fc400078ec0ff */
[----:B------:R-:W-:Y:S02]  /*89e0*/  SHF.R.U64 R30, R30, 0x3, RZ ;  /* 0x000000031e1e7819 */ /* 0x000fe400000012ff */
[----:B------:R-:W-:Y:S02]  /*89f0*/  LOP3.LUT R62, R189, 0x380, RZ, 0xc0, !PT ;  /* 0x00000380bd3e7812 */ /* 0x000fe400078ec0ff */
[----:B------:R-:W-:Y:S02]  /*8a00*/  LOP3.LUT R98, R197, 0x380, RZ, 0xc0, !PT ;  /* 0x00000380c5627812 */ /* 0x000fe400078ec0ff */
[----:B------:R-:W-:Y:S01]  /*8a10*/  MOV R110, R110 ;  /* 0x0000006e006e7202 */ /* 0x000fe20000000f00 */
[----:B------:R-:W-:Y:S01]  /*8a20*/  BAR.SYNC.DEFER_BLOCKING 0x1, 0x100 ;  /* 0x0044000000007b1d */ /* 0x000fe20000010000 */
[----:B------:R-:W-:Y:S02]  /*8a30*/  LOP3.LUT R12, R12, R175, RZ, 0x3c, !PT ;  /* 0x000000af0c0c7212 */ /* 0x000fe400078e3cff */
[----:B------:R-:W-:-:S02]  /*8a40*/  SHF.R.U64 R38, R38, 0x3, RZ ;  /* 0x0000000326267819 */ /* 0x000fc400000012ff */
[----:B------:R-:W-:Y:S02]  /*8a50*/  LOP3.LUT R70, R191, 0x380, RZ, 0xc0, !PT ;  /* 0x00000380bf467812 */ /* 0x000fe400078ec0ff */
        /* <DEDUP_REMOVED lines=8> */
[----:B------:R-:W-:Y:S01]  /*8ae0*/  SHF.R.U64 R62, R62, 0x3, RZ ;  /* 0x000000033e3e7819 */ /* 0x000fe200000012ff */
[----:B------:R-:W-:Y:S01]  /*8af0*/  STSM.16.M88.4 [R110], R24 ;  /* 0x000000186e007844 */ /* 0x000fe20000000200 */
[----:B------:R-:W-:Y:S02]  /*8b00*/  SHF.R.U64 R98, R98, 0x3, RZ ;  /* 0x0000000362627819 */ /* 0x000fe400000012ff */
[----:B------:R-:W-:-:S02]  /*8b10*/  LOP3.LUT R38, R38, R183, RZ, 0x3c, !PT ;  /* 0x000000b726267212 */ /* 0x000fc400078e3cff */
[----:B------:R-:W-:Y:S02]  /*8b20*/  SHF.R.U64 R70, R70, 0x3, RZ ;  /* 0x0000000346467819 */ /* 0x000fe400000012ff */
[----:B------:R-:W-:Y:S02]  /*8b30*/  LOP3.LUT R102, R6, 0x380, RZ, 0xc0, !PT ;  /* 0x0000038006667812 */ /* 0x000fe400078ec0ff */
[----:B------:R-:W-:Y:S02]  /*8b40*/  SHF.R.U64 R111, R111, 0x3, RZ ;  /* 0x000000036f6f7819 */ /* 0x000fe400000012ff */
[----:B------:R-:W-:Y:S02]  /*8b50*/  MOV R28, R12 ;  /* 0x0000000c001c7202 */ /* 0x000fe40000000f00 */
[----:B------:R-:W-:Y:S02]  /*8b60*/  LOP3.LUT R46, R46, R185, RZ, 0x3c, !PT ;  /* 0x000000b92e2e7212 */ /* 0x000fe400078e3cff */
[----:B------:R-:W-:Y:S01]  /*8b70*/  SHF.R.U64 R78, R78, 0x3, RZ ;  /* 0x000000034e4e7819 */ /* 0x000fe200000012ff */
[----:B------:R-:W-:Y:S01]  /*8b80*/  STSM.16.M88.4 [R28], R32 ;  /* 0x000000201c007844 */ /* 0x000fe20000000200 */
[----:B------:R-:W-:-:S02]  /*8b90*/  MOV R14, R14 ;  /* 0x0000000e000e7202 */ /* 0x000fc40000000f00 */
[----:B------:R-:W-:Y:S02]  /*8ba0*/  LOP3.LUT R54, R54, R187, RZ, 0x3c, !PT ;  /* 0x000000bb36367212 */ /* 0x000fe400078e3cff */
[----:B------:R-:W-:Y:S01]  /*8bb0*/  SHF.R.U64 R94, R94, 0x3, RZ ;  /* 0x000000035e5e7819 */ /* 0x000fe200000012ff */
[----:B------:R-:W-:Y:S01]  /*8bc0*/  STSM.16.M88.4 [R14], R40 ;  /* 0x000000280e007844 */ /* 0x000fe20000000200 */
[----:B------:R-:W-:Y:S02]  /*8bd0*/  LOP3.LUT R175, R174, 0x380, RZ, 0xc0, !PT ;  /* 0x00000380aeaf7812 */ /* 0x000fe400078ec0ff */
[----:B------:R-:W-:Y:S02]  /*8be0*/  MOV R20, R20 ;  /* 0x0000001400147202 */ /* 0x000fe40000000f00 */
[----:B------:R-:W-:Y:S02]  /*8bf0*/  LOP3.LUT R62, R62, R189, RZ, 0x3c, !PT ;  /* 0x000000bd3e3e7212 */ /* 0x000fe400078e3cff */
[----:B------:R-:W-:Y:S01]  /*8c00*/  LOP3.LUT R98, R98, R197, RZ, 0x3c, !PT ;  /* 0x000000c562627212 */ /* 0x000fe200078e3cff */
[----:B------:R-:W-:Y:S01]  /*8c10*/  STSM.16.M88.4 [R20], R48 ;  /* 0x0000003014007844 */ /* 0x000fe20000000200 */
[----:B------:R-:W-:-:S02]  /*8c20*/  MOV R30, R30 ;  /* 0x0000001e001e7202 */ /* 0x000fc40000000f00 */
[----:B------:R-:W-:Y:S02]  /*8c30*/  F2FP.F16.F32.PACK_AB R59, R158, R59 ;  /* 0x0000003b9e3b723e */ /* 0x000fe400000000ff */
[----:B------:R-:W-:Y:S02]  /*8c40*/  F2FP.F16.F32.PACK_AB R65, R157, R66 ;  /* 0x000000429d41723e */ /* 0x000fe400000000ff */
[----:B------:R-:W-:Y:S01]  /*8c50*/  F2FP.F16.F32.PACK_AB R72, R73, R72 ;  /* 0x000000484948723e */ /* 0x000fe200000000ff */
[----:B------:R-:W-:Y:S01]  /*8c60*/  STSM.16.M88.4 [R30], R56 ;  /* 0x000000381e007844 */ /* 0x000fe20000000200 */
[----:B------:R-:W-:Y:S02]  /*8c70*/  LOP3.LUT R70, R70, R191, RZ, 0x3c, !PT ;  /* 0x000000bf46467212 */ /* 0x000fe400078e3cff */
[----:B------:R-:W-:Y:S02]  /*8c80*/  SHF.R.U64 R29, R102, 0x3, RZ ;  /* 0x00000003661d7819 */ /* 0x000fe400000012ff */
[----:B------:R-:W-:-:S02]  /*8c90*/  LOP3.LUT R106, R111, R106, RZ, 0x3c, !PT ;  /* 0x0000006a6f6a7212 */ /* 0x000fc400078e3cff */
[----:B------:R-:W-:Y:S02]  /*8ca0*/  MOV R38, R38 ;  /* 0x0000002600267202 */ /* 0x000fe40000000f00 */
[----:B------:R-:W-:Y:S02]  /*8cb0*/  F2FP.F16.F32.PACK_AB R66, R69, R68 ;  /* 0x000000444542723e */ /* 0x000fe400000000ff */
[----:B------:R-:W-:Y:S02]  /*8cc0*/  F2FP.F16.F32.PACK_AB R67, R156, R67 ;  /* 0x000000439c43723e */ /* 0x000fe400000000ff */
[----:B------:R-:W-:Y:S02]  /*8cd0*/  F2FP.F16.F32.PACK_AB R73, R155, R74 ;  /* 0x0000004a9b49723e */ /* 0x000fe400000000ff */
[----:B------:R-:W-:Y:S01]  /*8ce0*/  F2FP.F16.F32.PACK_AB R80, R81, R80 ;  /* 0x000000505150723e */ /* 0x000fe200000000ff */
[----:B------:R-:W-:Y:S01]  /*8cf0*/  STSM.16.M88.4 [R38], R64 ;  /* 0x0000004026007844 */ /* 0x000fe20000000200 */
        /* <DEDUP_REMOVED lines=11> */
[----:B------:R-:W-:Y:S02]  /*8db0*/  F2FP.F16.F32.PACK_AB R83, R83, R86 ;  /* 0x000000565353723e */ /* 0x000fe400000000ff */
[----:B------:R-:W-:Y:S02]  /*8dc0*/  F2FP.F16.F32.PACK_AB R89, R152, R90 ;  /* 0x0000005a9859723e */ /* 0x000fe400000000ff */
[----:B------:R-:W-:Y:S01]  /*8dd0*/  MOV R62, R62 ;  /* 0x0000003e003e7202 */ /* 0x000fe20000000f00 */
[----:B------:R0:W-:Y:S01]  /*8de0*/  STSM.16.M88.4 [R54], R80 ;  /* 0x0000005036007844 */ /* 0x0001e20000000200 */
[----:B------:R-:W-:-:S02]  /*8df0*/  MOV R13, R98 ;  /* 0x00000062000d7202 */ /* 0x000fc40000000f00 */
[----:B------:R-:W-:Y:S02]  /*8e00*/  F2FP.F16.F32.PACK_AB R90, R93, R92 ;  /* 0x0000005c5d5a723e */ /* 0x000fe400000000ff */
[----:B------:R-:W-:Y:S02]  /*8e10*/  F2FP.F16.F32.PACK_AB R91, R91, R9 ;  /* 0x000000095b5b723e */ /* 0x000fe400000000ff */
[----:B------:R-:W-:Y:S02]  /*8e20*/  F2FP.F16.F32.PACK_AB R96, R97, R96 ;  /* 0x000000606160723e */ /* 0x000fe400000000ff */
[----:B------:R-:W-:Y:S01]  /*8e30*/  LOP3.LUT R102, R29, R6, RZ, 0x3c, !PT ;  /* 0x000000061d667212 */ /* 0x000fe200078e3cff */
[----:B------:R-:W-:Y:S01]  /*8e40*/  STSM.16.M88.4 [R62], R88 ;  /* 0x000000583e007844 */ /* 0x000fe20000000200 */
[----:B------:R-:W-:Y:S02]  /*8e50*/  MOV R70, R70 ;  /* 0x0000004600467202 */ /* 0x000fe40000000f00 */
[----:B------:R-:W-:-:S02]  /*8e60*/  MOV R12, R106 ;  /* 0x0000006a000c7202 */ /* 0x000fc40000000f00 */
[----:B------:R-:W-:Y:S02]  /*8e70*/  F2FP.F16.F32.PACK_AB R97, R167, R87 ;  /* 0x00000057a761723e */ /* 0x000fe400000000ff */
[----:B------:R-:W-:Y:S02]  /*8e80*/  F2FP.F16.F32.PACK_AB R104, R105, R104 ;  /* 0x000000686968723e */ /* 0x000fe400000000ff */
[----:B------:R-:W-:Y:S02]  /*8e90*/  F2FP.F16.F32.PACK_AB R112, R113, R112 ;  /* 0x000000707170723e */ /* 0x000fe400000000ff */
[----:B------:R-:W-:Y:S02]  /*8ea0*/  F2FP.F16.F32.PACK_AB R120, R121, R120 ;  /* 0x000000787978723e */ /* 0x000fe400000000ff */
[----:B------:R-:W-:Y:S02]  /*8eb0*/  F2FP.F16.F32.PACK_AB R128, R129, R128 ;  /* 0x000000808180723e */ /* 0x000fe400000000ff */
[----:B------:R-:W-:-:S02]  /*8ec0*/  F2FP.F16.F32.PACK_AB R136, R137, R136 ;  /* 0x000000888988723e */ /* 0x000fc400000000ff */
[----:B------:R-:W-:Y:S01]  /*8ed0*/  F2FP.F16.F32.PACK_AB R144, R145, R144 ;  /* 0x000000909190723e */ /* 0x000fe200000000ff */
[----:B------:R-:W-:Y:S01]  /*8ee0*/  UISETP.NE.U32.AND UP1, UPT, UR8, URZ, UPT ;  /* 0x0000003f0800728c */ /* 0x000fe2000bf25070 */
[----:B------:R-:W-:Y:S01]  /*8ef0*/  F2FP.F16.F32.PACK_AB R98, R101, R100 ;  /* 0x000000646562723e */ /* 0x000fe200000000ff */
[----:B0-----:R-:W0:Y:S01]  /*8f00*/  LDC R81, c[0x0][0xbe8] ;  /* 0x0002fa00ff517b82 */ /* 0x001e220000000800 */
[----:B------:R-:W-:Y:S02]  /*8f10*/  F2FP.F16.F32.PACK_AB R99, R169, R168 ;  /* 0x000000a8a963723e */ /* 0x000fe400000000ff */
[----:B------:R-:W-:Y:S02]  /*8f20*/  MOV R78, R78 ;  /* 0x0000004e004e7202 */ /* 0x000fe40000000f00 */
[----:B------:R-:W-:Y:S01]  /*8f30*/  F2FP.F16.F32.PACK_AB R105, R171, R170 ;  /* 0x000000aaab69723e */ /* 0x000fe200000000ff */
[----:B------:R-:W-:Y:S01]  /*8f40*/  STSM.16.M88.4 [R70], R96 ;  /* 0x0000006046007844 */ /* 0x000fe20000000200 */
[----:B------:R-:W-:-:S02]  /*8f50*/  F2FP.F16.F32.PACK_AB R106, R109, R108 ;  /* 0x0000006c6d6a723e */ /* 0x000fc400000000ff */
[----:B------:R-:W-:Y:S02]  /*8f60*/  F2FP.F16.F32.PACK_AB R107, R173, R172 ;  /* 0x000000acad6b723e */ /* 0x000fe400000000ff */
[----:B------:R-:W-:Y:S02]  /*8f70*/  F2FP.F16.F32.PACK_AB R113, R115, R114 ;  /* 0x000000727371723e */ /* 0x000fe400000000ff */
[----:B------:R-:W-:Y:S01]  /*8f80*/  LOP3.LUT R10, R175, R174, RZ, 0x3c, !PT ;  /* 0x000000aeaf0a7212 */ /* 0x000fe200078e3cff */
[----:B------:R-:W-:Y:S01]  /*8f90*/  STSM.16.M88.4 [R78], R104 ;  /* 0x000000684e007844 */ /* 0x000fe20000000200 */
[----:B------:R-:W-:Y:S02]  /*8fa0*/  MOV R94, R94 ;  /* 0x0000005e005e7202 */ /* 0x000fe40000000f00 */
[----:B------:R-:W-:Y:S02]  /*8fb0*/  F2FP.F16.F32.PACK_AB R114, R117, R116 ;  /* 0x000000747572723e */ /* 0x000fe400000000ff */
[----:B------:R-:W-:-:S02]  /*8fc0*/  F2FP.F16.F32.PACK_AB R115, R119, R118 ;  /* 0x000000767773723e */ /* 0x000fc400000000ff */
[----:B------:R-:W-:Y:S02]  /*8fd0*/  F2FP.F16.F32.PACK_AB R121, R123, R122 ;  /* 0x0000007a7b79723e */ /* 0x000fe400000000ff */
[----:B------:R-:W-:Y:S01]  /*8fe0*/  F2FP.F16.F32.PACK_AB R122, R125, R124 ;  /* 0x0000007c7d7a723e */ /* 0x000fe200000000ff */
[----:B------:R-:W-:Y:S01]  /*8ff0*/  STSM.16.M88.4 [R94], R112 ;  /* 0x000000705e007844 */ /* 0x000fe20000000200 */
[----:B------:R-:W-:Y:S02]  /*9000*/  F2FP.F16.F32.PACK_AB R123, R127, R126 ;  /* 0x0000007e7f7b723e */ /* 0x000fe400000000ff */
[----:B------:R-:W-:Y:S02]  /*9010*/  F2FP.F16.F32.PACK_AB R129, R131, R130 ;  /* 0x000000828381723e */ /* 0x000fe400000000ff */
[----:B------:R-:W-:Y:S01]  /*9020*/  MOV R102, R102 ;  /* 0x0000006600667202 */ /* 0x000fe20000000f00 */
[----:B------:R1:W-:Y:S01]  /*9030*/  STSM.16.M88.4 [R13], R120 ;  /* 0x000000780d007844 */ /* 0x0003e20000000200 */
[----:B------:R-:W-:-:S02]  /*9040*/  F2FP.F16.F32.PACK_AB R130, R133, R132 ;  /* 0x000000848582723e */ /* 0x000fc400000000ff */
[----:B------:R-:W-:Y:S02]  /*9050*/  F2FP.F16.F32.PACK_AB R131, R135, R134 ;  /* 0x000000868783723e */ /* 0x000fe400000000ff */
[----:B------:R-:W-:Y:S02]  /*9060*/  F2FP.F16.F32.PACK_AB R137, R139, R138 ;  /* 0x0000008a8b89723e */ /* 0x000fe400000000ff */
[----:B------:R-:W-:Y:S01]  /*9070*/  F2FP.F16.F32.PACK_AB R138, R141, R140 ;  /* 0x0000008c8d8a723e */ /* 0x000fe200000000ff */
[----:B------:R2:W-:Y:S01]  /*9080*/  STSM.16.M88.4 [R102], R128 ;  /* 0x0000008066007844 */ /* 0x0005e20000000200 */
[----:B------:R-:W-:Y:S02]  /*9090*/  F2FP.F16.F32.PACK_AB R139, R143, R142 ;  /* 0x0000008e8f8b723e */ /* 0x000fe400000000ff */
[----:B------:R-:W-:Y:S02]  /*90a0*/  F2FP.F16.F32.PACK_AB R145, R147, R146 ;  /* 0x000000929391723e */ /* 0x000fe400000000ff */
[----:B------:R-:W-:Y:S01]  /*90b0*/  MOV R6, R10 ;  /* 0x0000000a00067202 */ /* 0x000fe20000000f00 */
[----:B------:R2:W-:Y:S01]  /*90c0*/  STSM.16.M88.4 [R12], R136 ;  /* 0x000000880c007844 */ /* 0x0005e20000000200 */
[----:B------:R-:W-:Y:S01]  /*90d0*/  F2FP.F16.F32.PACK_AB R146, R149, R148 ;  /* 0x000000949592723e */ /* 0x000fe200000000ff */
[----:B------:R-:W-:Y:S01]  /*90e0*/  IMAD.U32 R10, RZ, RZ, UR4 ;  /* 0x00000004ff0a7e24 */ /* 0x000fe2000f8e00ff */
[----:B------:R-:W-:Y:S01]  /*90f0*/  F2FP.F16.F32.PACK_AB R147, R0, R150 ;  /* 0x000000960093723e */ /* 0x000fe200000000ff */
[----:B------:R-:W-:Y:S01]  /*9100*/  IMAD.U32 R11, RZ, RZ, UR7 ;  /* 0x00000007ff0b7e24 */ /* 0x000fe2000f8e00ff */
[----:B------:R-:W-:-:S03]  /*9110*/  PLOP3.LUT P0, PT, PT, PT, UP0, 0x80, 0x0 ;  /* 0x000000000000781c */ /* 0x000fc60003f0f008 */
[----:B------:R2:W-:Y:S01]  /*9120*/  STSM.16.M88.4 [R6], R144 ;  /* 0x0000009006007844 */ /* 0x0005e20000000200 */
[----:B------:R-:W-:Y:S09]  /*9130*/  BAR.SYNC.DEFER_BLOCKING 0x1, 0x100 ;  /* 0x0044000000007b1d */ /* 0x000ff20000010000 */
[----:B------:R-:W3:Y:S01]  /*9140*/  @P0 LDG.E R0, desc[UR40][R10.64] ;  /* 0x000000280a000981 */ /* 0x000ee2000c1e1900 */
[----:B------:R-:W-:Y:S01]  /*9150*/  UISETP.NE.AND.EX UP1, UPT, UR9, URZ, UPT, UP1 ;  /* 0x0000003f0900728c */ /* 0x000fe2000bf25310 */
[----:B0-----:R-:W-:Y:S01]  /*9160*/  ISETP.NE.AND P1, PT, R81, 0x1, PT ;  /* 0x000000015100780c */ /* 0x001fe20003f25270 */
[----:B------:R-:W-:Y:S01]  /*9170*/  ULDC UR7, c[0x0][0xa88] ;  /* 0x0002a20000077ab9 */ /* 0x000fe20000000800 */
[----:B------:R-:W-:-:S03]  /*9180*/  UMOV UR4, URZ ;  /* 0x0000003f00047c82 */ /* 0x000fc60008000000 */
[----:B------:R-:W-:-:S05]  /*9190*/  PLOP3.LUT P2, PT, PT, PT, UP1, 0x80, 0x0 ;  /* 0x000000000000781c */ /* 0x000fca0003f4f018 */
[----:B------:R-:W-:-:S03]  /*91a0*/  @UP1 UIADD3 UR8, UP2, UR10, UR8, URZ ;  /* 0x000000080a081290 */ /* 0x000fc6000ff5e03f */
[----:B------:R-:W0:Y:S01]  /*91b0*/  @P1 LDC R9, c[0x0][0xbec] ;  /* 0x0002fb00ff091b82 */ /* 0x000e220000000800 */
[----:B------:R-:W-:Y:S02]  /*91c0*/  @UP1 UIADD3.X UR9, UR11, UR9, URZ, UP2, !UPT ;  /* 0x000000090b091290 */ /* 0x000fe400097fe43f */
[----:B------:R-:W-:-:S04]  /*91d0*/  IMAD.U32 R14, RZ, RZ, UR8 ;  /* 0x00000008ff0e7e24 */ /* 0x000fc8000f8e00ff */
[----:B------:R-:W-:Y:S01]  /*91e0*/  IMAD.U32 R15, RZ, RZ, UR9 ;  /* 0x00000009ff0f7e24 */ /* 0x000fe2000f8e00ff */
[----:B-1----:R-:W1:Y:S01]  /*91f0*/  @P1 LDC R13, c[0x0][0xbf0] ;  /* 0x0002fc00ff0d1b82 */ /* 0x002e620000000800 */
        /* <DEDUP_REMOVED lines=8> */
.L_x_4632:
[----:B------:R-:W-:Y:S01]  /*9280*/  USHF.R.S32.HI UR14, URZ, 0x1f, UR43 ;  /* 0x0000001f3f0e7899 */ /* 0x000fe2000801142b */
[----:B--2---:R-:W-:Y:S01]  /*9290*/  VIADD R12, R16, UR39 ;  /* 0x00000027100c7c36 */ /* 0x004fe20008000000 */
[----:B------:R-:W-:Y:S01]  /*92a0*/  ULDC.64 UR12, c[0x0][0xb90] ;  /* 0x0002e400000c7ab9 */ /* 0x000fe20000000a00 */
[----:B------:R-:W-:Y:S01]  /*92b0*/  USHF.R.S32.HI UR11, URZ, 0x1f, UR4 ;  /* 0x0000001f3f0b7899 */ /* 0x000fe20008011404 */
[----:B------:R-:W-:Y:S01]  /*92c0*/  VIADD R26, R203, UR39 ;  /* 0x00000027cb1a7c36 */ /* 0x000fe20008000000 */
        /* <DEDUP_REMOVED lines=9> */
[----:B------:R-:W-:Y:S01]  /*9360*/  IMAD R9, R200, 0x40, R2 ;  /* 0x00000040c8097824 */ /* 0x000fe200078e0202 */
[----:B------:R-:W-:Y:S01]  /*9370*/  ULDC.64 UR12, c[0x0][0xb98] ;  /* 0x0002e600000c7ab9 */ /* 0x000fe20000000a00 */
[----:B------:R-:W-:Y:S01]  /*9380*/  UIADD3 UR9, UR9, UR7, URZ ;  /* 0x0000000709097290 */ /* 0x000fe2000fffe03f */
[----:B------:R-:W-:Y:S01]  /*9390*/  IMAD.MOV R6, RZ, RZ, -R10 ;  /* 0x000000ffff067224 */ /* 0x000fe200078e0a0a */
[----:B------:R-:W-:Y:S01]  /*93a0*/  UIMAD UR7, UR45, UR12, URZ ;  /* 0x0000000c2d0772a4 */ /* 0x000fe2000f8e023f */
[----:B------:R-:W-:Y:S01]  /*93b0*/  IMAD.WIDE R4, R9, 0x2, R4 ;  /* 0x0000000209047825 */ /* 0x000fe200078e0204 */
[----:B------:R-:W-:Y:S01]  /*93c0*/  UIMAD.WIDE.U32 UR8, UR46, UR12, UR8 ;  /* 0x0000000c2e0872a5 */ /* 0x000fe2000f8e0008 */
[----:B------:R-:W-:Y:S01]  /*93d0*/  SHF.R.S32.HI R11, RZ, 0x1f, R10 ;  /* 0x0000001fff0b7819 */ /* 0x000fe2000001140a */
[----:B------:R-:W-:Y:S01]  /*93e0*/  UIMAD UR7, UR46, UR13, UR7 ;  /* 0x0000000d2e0772a4 */ /* 0x000fe2000f8e0207 */
[----:B------:R-:W-:Y:S01]  /*93f0*/  IMAD R9, R81, R6, R12 ;  /* 0x0000000651097224 */ /* 0x000fe200078e020c */
[----:B------:R-:W-:Y:S01]  /*9400*/  IADD3 R37, P2, R4, 0x5000, RZ ;  /* 0x0000500004257810 */ /* 0x000fe20007f5e0ff */
[----:B-----5:R-:W-:Y:S01]  /*9410*/  IMAD R85, R0, R81, RZ ;  /* 0x0000005100557224 */ /* 0x020fe200078e02ff */
[----:B------:R-:W-:Y:S01]  /*9420*/  IADD3 R10, P0, R10, UR8, RZ ;  /* 0x000000080a0a7c10 */ /* 0x000fe2000ff1e0ff */
[----:B------:R-:W-:Y:S01]  /*9430*/  ULDC.64 UR12, c[0x0][0xaa0] ;  /* 0x0002a800000c7ab9 */ /* 0x000fe20000000a00 */
[----:B------:R-:W-:Y:S01]  /*9440*/  IMAD.U32 R12, RZ, RZ, UR7 ;  /* 0x00000007ff0c7e24 */ /* 0x000fe2000f8e00ff */
[----:B------:R-:W-:-:S02]  /*9450*/  SHF.R.S32.HI R6, RZ, 0x1f, R9 ;  /* 0x0000001fff067819 */ /* 0x000fc40000011409 */
[C---:B------:R-:W-:Y:S02]  /*9460*/  IADD3 R25, P5, R4.reuse, 0x1000, RZ ;  /* 0x0000100004197810 */ /* 0x040fe40007fbe0ff */
[----:B------:R-:W-:Y:S01]  /*9470*/  IADD3.X R11, R11, UR9, R12, P0, !PT ;  /* 0x000000090b0b7c10 */ /* 0x000fe200087fe40c */
[----:B------:R-:W-:Y:S01]  /*9480*/  ULDC.64 UR8, c[0x0][0xb88] ;  /* 0x0002e20000087ab9 */ /* 0x000fe20000000a00 */
[----:B------:R-:W-:Y:S01]  /*9490*/  IADD3 R29, P4, R4, 0x2000, RZ ;  /* 0x00002000041d7810 */ /* 0x000fe20007f9e0ff */
[----:B------:R-:W-:Y:S01]  /*94a0*/  IMAD R6, R6, UR8, RZ ;  /* 0x0000000806067c24 */ /* 0x000fe2000f8e02ff */
[----:B------:R-:W-:Y:S01]  /*94b0*/  LOP3.LUT R36, R37, 0x380, RZ, 0xc0, !PT ;  /* 0x0000038025247812 */ /* 0x000fe200078ec0ff */
[----:B------:R-:W-:Y:S01]  /*94c0*/  IMAD.WIDE.U32 R10, R9, UR8, R10 ;  /* 0x00000008090a7c25 */ /* 0x000fe2000f8e000a */
[----:B------:R-:W-:Y:S02]  /*94d0*/  LOP3.LUT R24, R25, 0x380, RZ, 0xc0, !PT ;  /* 0x0000038019187812 */ /* 0x000fe400078ec0ff */
[----:B------:R-:W-:Y:S01]  /*94e0*/  LOP3.LUT R28, R29, 0x380, RZ, 0xc0, !PT ;  /* 0x000003801d1c7812 */ /* 0x000fe200078ec0ff */
[----:B------:R-:W-:Y:S01]  /*94f0*/  IMAD R13, R9, UR9, R6 ;  /* 0x00000009090d7c24 */ /* 0x000fe2000f8e0206 */
[----:B------:R-:W-:Y:S01]  /*9500*/  ULDC.64 UR8, c[0x0][0xb50] ;  /* 0x0002d40000087ab9 */ /* 0x000fe20000000a00 */
[----:B------:R-:W-:Y:S01]  /*9510*/  SHF.R.U64 R36, R36, 0x3, RZ ;  /* 0x0000000324247819 */ /* 0x000fe200000012ff */
[----:B------:R-:W-:Y:S01]  /*9520*/  VIADD R6, R26, 0x8 ;  /* 0x000000081a067836 */ /* 0x000fe20000000000 */
[----:B------:R-:W-:Y:S01]  /*9530*/  LEA R12, P0, R10, UR8, 0x2 ;  /* 0x000000080a0c7c11 */ /* 0x000fe2000f8010ff */
[----:B------:R-:W-:Y:S01]  /*9540*/  IMAD.IADD R9, R11, 0x1, R13 ;  /* 0x000000010b097824 */ /* 0x000fe200078e020d */
[----:B------:R-:W-:-:S02]  /*9550*/  IADD3 R57, P3, R4, 0x4000, RZ ;  /* 0x0000400004397810 */ /* 0x000fc40007f7e0ff */
[----:B------:R-:W-:Y:S01]  /*9560*/  SHF.R.U64 R24, R24, 0x3, RZ ;  /* 0x0000000318187819 */ /* 0x000fe200000012ff */
[----:B------:R-:W-:Y:S01]  /*9570*/  SHFL.IDX PT, R20, R12, RZ, 0x1c1f ;  /* 0x001c1fff0c147589 */ /* 0x000fe200000e0000 */
[----:B------:R-:W-:Y:S02]  /*9580*/  LEA.HI.X R14, R10, UR9, R9, 0x2, P0 ;  /* 0x000000090a0e7c11 */ /* 0x000fe400080f1409 */
[----:B------:R-:W-:Y:S01]  /*9590*/  IADD3 R33, P0, R4, 0x3000, RZ ;  /* 0x0000300004217810 */ /* 0x000fe20007f1e0ff */
[----:B------:R-:W-:Y:S01]  /*95a0*/  SHFL.IDX PT, R50, R12, 0x1, 0x1c1f ;  /* 0x003c1f000c327f89 */ /* 0x000fe200000e0000 */
[----:B------:R-:W-:Y:S02]  /*95b0*/  SHF.R.U64 R28, R28, 0x3, RZ ;  /* 0x000000031c1c7819 */ /* 0x000fe400000012ff */
[----:B------:R-:W-:Y:S01]  /*95c0*/  LOP3.LUT R32, R33, 0x380, RZ, 0xc0, !PT ;  /* 0x0000038021207812 */ /* 0x000fe200078ec0ff */
[----:B------:R-:W0:Y:S01]  /*95d0*/  SHFL.IDX PT, R21, R14, RZ, 0x1c1f ;  /* 0x001c1fff0e157589 */ /* 0x000e2200000e0000 */
[----:B------:R-:W-:Y:S01]  /*95e0*/  LOP3.LUT R36, R36, R37, RZ, 0x3c, !PT ;  /* 0x0000002524247212 */ /* 0x000fe200078e3cff */
[----:B------:R-:W-:Y:S01]  /*95f0*/  IMAD.X R37, RZ, RZ, R5, P2 ;  /* 0x000000ffff257224 */ /* 0x000fe200010e0605 */
[----:B------:R-:W-:Y:S01]  /*9600*/  SHF.R.U64 R32, R32, 0x3, RZ ;  /* 0x0000000320207819 */ /* 0x000fe200000012ff */
[----:B------:R-:W1:Y:S01]  /*9610*/  SHFL.IDX PT, R51, R14, 0x1, 0x1c1f ;  /* 0x003c1f000e337f89 */ /* 0x000e6200000e0000 */
[----:B------:R-:W-:-:S02]  /*9620*/  LOP3.LUT R56, R57, 0x380, RZ, 0xc0, !PT ;  /* 0x0000038039387812 */ /* 0x000fc400078ec0ff */
[----:B------:R-:W-:Y:S01]  /*9630*/  LOP3.LUT R32, R32, R33, RZ, 0x3c, !PT ;  /* 0x0000002120207212 */ /* 0x000fe200078e3cff */
[--C-:B------:R-:W-:Y:S01]  /*9640*/  IMAD.X R33, RZ, RZ, R5.reuse, P0 ;  /* 0x000000ffff217224 */ /* 0x100fe200000e0605 */
[----:B------:R-:W-:Y:S02]  /*9650*/  IADD3 R61, P0, R4, 0x9000, RZ ;  /* 0x00009000043d7810 */ /* 0x000fe40007f1e0ff */
        /* <DEDUP_REMOVED lines=10> */
[----:B------:R-:W-:Y:S02]  /*9700*/  SHF.R.U64 R60, R60, 0x3, RZ ;  /* 0x000000033c3c7819 */ /* 0x000fe400000012ff */
[----:B------:R-:W-:-:S02]  /*9710*/  LOP3.LUT R10, R11, 0x380, RZ, 0xc0, !PT ;  /* 0x000003800b0a7812 */ /* 0x000fc400078ec0ff */
[----:B------:R-:W-:Y:S02]  /*9720*/  LOP3.LUT R40, R41, 0x380, RZ, 0xc0, !PT ;  /* 0x0000038029287812 */ /* 0x000fe400078ec0ff */
[----:B------:R-:W-:Y:S02]  /*9730*/  LOP3.LUT R44, R45, 0x380, RZ, 0xc0, !PT ;  /* 0x000003802d2c7812 */ /* 0x000fe400078ec0ff */
[----:B------:R-:W-:Y:S02]  /*9740*/  LOP3.LUT R68, R69, 0x380, RZ, 0xc0, !PT ;  /* 0x0000038045447812 */ /* 0x000fe400078ec0ff */
[----:B------:R-:W-:Y:S01]  /*9750*/  LOP3.LUT R56, R56, R57, RZ, 0x3c, !PT ;  /* 0x0000003938387212 */ /* 0x000fe200078e3cff */
[--C-:B------:R-:W-:Y:S01]  /*9760*/  IMAD.X R57, RZ, RZ, R5.reuse, P3 ;  /* 0x000000ffff397224 */ /* 0x100fe200018e0605 */
[----:B------:R-:W-:Y:S01]  /*9770*/  LOP3.LUT R60, R60, R61, RZ, 0x3c, !PT ;  /* 0x0000003d3c3c7212 */ /* 0x000fe200078e3cff */
[----:B------:R-:W-:Y:S01]  /*9780*/  IMAD.X R61, RZ, RZ, R5, P0 ;  /* 0x000000ffff3d7224 */ /* 0x000fe200000e0605 */
[----:B------:R-:W-:-:S02]  /*9790*/  SHF.R.U64 R10, R10, 0x3, RZ ;  /* 0x000000030a0a7819 */ /* 0x000fc400000012ff */
[----:B------:R-:W-:Y:S02]  /*97a0*/  IADD3 R49, P3, R4, 0xa000, RZ ;  /* 0x0000a00004317810 */ /* 0x000fe40007f7e0ff */
[----:B------:R-:W-:Y:S02]  /*97b0*/  SHF.R.U64 R40, R40, 0x3, RZ ;  /* 0x0000000328287819 */ /* 0x000fe400000012ff */
[----:B------:R-:W-:Y:S02]  /*97c0*/  SHF.R.U64 R44, R44, 0x3, RZ ;  /* 0x000000032c2c7819 */ /* 0x000fe400000012ff */
[----:B------:R-:W-:Y:S02]  /*97d0*/  SHF.R.U64 R68, R68, 0x3, RZ ;  /* 0x0000000344447819 */ /* 0x000fe400000012ff */
[----:B------:R-:W-:Y:S02]  /*97e0*/  LOP3.LUT P0, RZ, R201, 0x3, RZ, 0xc0, !PT ;  /* 0x00000003c9ff7812 */ /* 0x000fe4000780c0ff */
[----:B------:R-:W-:Y:S01]  /*97f0*/  LOP3.LUT R10, R10, R11, RZ, 0x3c, !PT ;  /* 0x0000000b0a0a7212 */ /* 0x000fe200078e3cff */
[----:B------:R-:W-:Y:S01]  /*9800*/  IMAD.X R11, RZ, RZ, R5, P2 ;  /* 0x000000ffff0b7224 */ /* 0x000fe200010e0605 */
[----:B------:R-:W-:-:S02]  /*9810*/  LOP3.LUT R48, R49, 0x380, RZ, 0xc0, !PT ;  /* 0x0000038031307812 */ /* 0x000fc400078ec0ff */
[----:B------:R-:W-:Y:S01]  /*9820*/  LOP3.LUT R40, R40, R41, RZ, 0x3c, !PT ;  /* 0x0000002928287212 */ /* 0x000fe200078e3cff */
[--C-:B------:R-:W-:Y:S01]  /*9830*/  IMAD.X R41, RZ, RZ, R5.reuse, P6 ;  /* 0x000000ffff297224 */ /* 0x100fe200030e0605 */
[----:B------:R-:W-:Y:S01]  /*9840*/  LOP3.LUT R44, R44, R45, RZ, 0x3c, !PT ;  /* 0x0000002d2c2c7212 */ /* 0x000fe200078e3cff */
[--C-:B------:R-:W-:Y:S01]  /*9850*/  IMAD.X R45, RZ, RZ, R5.reuse, P5 ;  /* 0x000000ffff2d7224 */ /* 0x100fe200028e0605 */
[----:B------:R-:W-:Y:S01]  /*9860*/  LOP3.LUT R68, R68, R69, RZ, 0x3c, !PT ;  /* 0x0000004544447212 */ /* 0x000fe200078e3cff */
[----:B------:R-:W-:Y:S01]  /*9870*/  IMAD.X R69, RZ, RZ, R5, P4 ;  /* 0x000000ffff457224 */ /* 0x000fe200020e0605 */
[-C--:B------:R-:W-:Y:S02]  /*9880*/  ISETP.GE.OR P2, PT, R26, R85.reuse, P0 ;  /* 0x000000551a00720c */ /* 0x080fe40000746670 */
[----:B------:R-:W-:Y:S02]  /*9890*/  ISETP.GE.OR P0, PT, R6, R85, P0 ;  /* 0x000000550600720c */ /* 0x000fe40000706670 */
[----:B------:R-:W-:-:S02]  /*98a0*/  IADD3 R77, P6, R4, 0xc000, RZ ;  /* 0x0000c000044d7810 */ /* 0x000fc40007fde0ff */
[C---:B------:R-:W-:Y:S02]  /*98b0*/  IADD3 R73, P5, R4.reuse, 0xd000, RZ ;  /* 0x0000d00004497810 */ /* 0x040fe40007fbe0ff */
[C---:B------:R-:W-:Y:S02]  /*98c0*/  IADD3 R65, P4, R4.reuse, 0xe000, RZ ;  /* 0x0000e00004417810 */ /* 0x040fe40007f9e0ff */
[----:B------:R-:W-:Y:S02]  /*98d0*/  LOP3.LUT R13, R4, 0x380, RZ, 0xc0, !PT ;  /* 0x00000380040d7812 */ /* 0x000fe400078ec0ff */
[----:B------:R-:W-:Y:S01]  /*98e0*/  SHF.R.U64 R48, R48, 0x3, RZ ;  /* 0x0000000330307819 */ /* 0x000fe200000012ff */
[----:B0-----:R0:W-:Y:S01]  /*98f0*/  @!P2 ST.E desc[UR40][R20.64], R8 ;  /* 0x000000081400a985 */ /* 0x0011e2000c101928 */
[----:B------:R-:W-:Y:S02]  /*9900*/  LOP3.LUT R76, R77, 0x380, RZ, 0xc0, !PT ;  /* 0x000003804d4c7812 */ /* 0x000fe400078ec0ff */
[----:B------:R-:W-:Y:S01]  /*9910*/  LOP3.LUT R72, R73, 0x380, RZ, 0xc0, !PT ;  /* 0x0000038049487812 */ /* 0x000fe200078ec0ff */
[----:B-1----:R1:W-:Y:S01]  /*9920*/  @!P0 ST.E desc[UR40][R50.64], R3 ;  /* 0x0000000332008985 */ /* 0x0023e2000c101928 */
[----:B------:R-:W-:-:S02]  /*9930*/  LOP3.LUT R64, R65, 0x380, RZ, 0xc0, !PT ;  /* 0x0000038041407812 */ /* 0x000fc400078ec0ff */
[----:B------:R-:W-:Y:S01]  /*9940*/  SHF.R.U64 R13, R13, 0x3, RZ ;  /* 0x000000030d0d7819 */ /* 0x000fe200000012ff */
[----:B------:R-:W-:Y:S01]  /*9950*/  UIMAD UR7, UR11, UR12, URZ ;  /* 0x0000000c0b0772a4 */ /* 0x000fe2000f8e023f */
[----:B------:R-:W-:Y:S01]  /*9960*/  LOP3.LUT R48, R48, R49, RZ, 0x3c, !PT ;  /* 0x0000003130307212 */ /* 0x000fe200078e3cff */
[--C-:B------:R-:W-:Y:S01]  /*9970*/  IMAD.X R49, RZ, RZ, R5.reuse, P3 ;  /* 0x000000ffff317224 */ /* 0x100fe200018e0605 */
[----:B------:R-:W-:Y:S01]  /*9980*/  IADD3 R9, P3, R4, 0xf000, RZ ;  /* 0x0000f00004097810 */ /* 0x000fe20007f7e0ff */
[----:B0-----:R-:W0:Y:S01]  /*9990*/  @P1 LDC R21, c[0x0][0xbf0] ;  /* 0x0002fc00ff151b82 */ /* 0x001e220000000800 */
[----:B------:R-:W-:Y:S01]  /*99a0*/  SHF.R.U64 R76, R76, 0x3, RZ ;  /* 0x000000034c4c7819 */ /* 0x000fe200000012ff */
[----:B------:R-:W-:Y:S01]  /*99b0*/  UIMAD.WIDE.U32 UR8, UR4, UR12, URZ ;  /* 0x0000000c040872a5 */ /* 0x000fe2000f8e003f */
[----:B------:R-:W-:Y:S01]  /*99c0*/  SHF.R.U64 R72, R72, 0x3, RZ ;  /* 0x0000000348487819 */ /* 0x000fe200000012ff */
[--C-:B------:R-:W-:Y:S01]  /*99d0*/  IMAD.X R53, RZ, RZ, R5.reuse, P3 ;  /* 0x000000ffff357224 */ /* 0x100fe200018e0605 */
[----:B------:R-:W-:Y:S01]  /*99e0*/  SHF.R.U64 R64, R64, 0x3, RZ ;  /* 0x0000000340407819 */ /* 0x000fe200000012ff */
[----:B------:R-:W-:Y:S01]  /*99f0*/  UIMAD UR7, UR4, UR13, UR7 ;  /* 0x0000000d040772a4 */ /* 0x000fe2000f8e0207 */
[----:B------:R-:W-:Y:S01]  /*9a00*/  LOP3.LUT R4, R13, R4, RZ, 0x3c, !PT ;  /* 0x000000040d047212 */ /* 0x000fe200078e3cff */
[----:B------:R-:W-:Y:S01]  /*9a10*/  ULDC.64 UR10, c[0x0][0xae8] ;  /* 0x0002ba00000a7ab9 */ /* 0x000fe20000000a00 */
[----:B------:R-:W-:Y:S01]  /*9a20*/  LOP3.LUT R76, R76, R77, RZ, 0x3c, !PT ;  /* 0x0000004d4c4c7212 */ /* 0x000fe200078e3cff */
[--C-:B------:R-:W-:Y:S01]  /*9a30*/  IMAD.X R77, RZ, RZ, R5.reuse, P6 ;  /* 0x000000ffff4d7224 */ /* 0x100fe200030e0605 */
[----:B------:R-:W-:Y:S01]  /*9a40*/  LOP3.LUT R72, R72, R73, RZ, 0x3c, !PT ;  /* 0x0000004948487212 */ /* 0x000fe200078e3cff */
[--C-:B------:R-:W-:Y:S01]  /*9a50*/  IMAD.X R73, RZ, RZ, R5.reuse, P5 ;  /* 0x000000ffff497224 */ /* 0x100fe200028e0605 */
[----:B------:R-:W-:Y:S01]  /*9a60*/  LOP3.LUT R64, R64, R65, RZ, 0x3c, !PT ;  /* 0x0000004140407212 */ /* 0x000fe200078e3cff */
[----:B------:R-:W-:Y:S01]  /*9a70*/  IMAD.X R65, RZ, RZ, R5, P4 ;  /* 0x000000ffff417224 */ /* 0x000fe200020e0605 */
[----:B------:R2:W5:Y:S01]  /*9a80*/  LD.E.128 R12, desc[UR40][R4.64] ;  /* 0x00000028040c7980 */ /* 0x000562000c101d00 */
[----:B------:R-:W-:Y:S01]  /*9a90*/  LOP3.LUT R0, R9, 0x380, RZ, 0xc0, !PT ;  /* 0x0000038009007812 */ /* 0x000fe200078ec0ff */
[----:B------:R-:W-:-:S02]  /*9aa0*/  UIADD3 UR9, UR9, UR7, URZ ;  /* 0x0000000709097290 */ /* 0x000fc4000fffe03f */
[----:B------:R-:W-:Y:S01]  /*9ab0*/  UIMAD UR4, UR14, UR10, URZ ;  /* 0x0000000a0e0472a4 */ /* 0x000fe2000f8e023f */
[----:B------:R-:W-:Y:S01]  /*9ac0*/  SHF.R.U64 R0, R0, 0x3, RZ ;  /* 0x0000000300007819 */ /* 0x000fe200000012ff */
[----:B------:R-:W5:Y:S03]  /*9ad0*/  LD.E.128 R24, desc[UR40][R24.64] ;  /* 0x0000002818187980 */ /* 0x000f66000c101d00 */
[----:B------:R-:W-:Y:S01]  /*9ae0*/  LOP3.LUT R52, R0, R9, RZ, 0x3c, !PT ;  /* 0x0000000900347212 */ /* 0x000fe200078e3cff */
[----:B--2---:R-:W2:Y:S01]  /*9af0*/  @P1 LDC R5, c[0x0][0xbec] ;  /* 0x0002fb00ff051b82 */ /* 0x004ea20000000800 */
[----:B------:R-:W-:Y:S01]  /*9b00*/  IMAD R0, R23, 0x20, R200 ;  /* 0x0000002017007824 */ /* 0x000fe200078e02c8 */
[----:B------:R-:W-:Y:S01]  /*9b10*/  UIMAD UR4, UR43, UR11, UR4 ;  /* 0x0000000b2b0472a4 */ /* 0x000fe2000f8e0204 */
[----:B------:R-:W5:Y:S01]  /*9b20*/  LD.E.128 R28, desc[UR40][R28.64] ;  /* 0x000000281c1c7980 */ /* 0x000f62000c101d00 */
[----:B------:R-:W-:Y:S01]  /*9b30*/  UIMAD.WIDE.U32 UR8, UR43, UR10, UR8 ;  /* 0x0000000a2b0872a5 */ /* 0x000fe2000f8e0008 */
[----:B------:R-:W-:-:S02]  /*9b40*/  VIADD R20, R0, UR39 ;  /* 0x0000002700147c36 */ /* 0x000fc40008000000 */
[----:B------:R-:W-:Y:S01]  /*9b50*/  ULDC.64 UR10, c[0x0][0xaf0] ;  /* 0x0002bc00000a7ab9 */ /* 0x000fe20000000a00 */
[----:B------:R-:W-:Y:S01]  /*9b60*/  UIADD3 UR9, UR9, UR4, URZ ;  /* 0x0000000409097290 */ /* 0x000fe2000fffe03f */
[----:B------:R-:W5:Y:S01]  /*9b70*/  LD.E.128 R32, desc[UR40][R32.64] ;  /* 0x0000002820207980 */ /* 0x000f62000c101d00 */
[----:B------:R-:W-:Y:S01]  /*9b80*/  UIMAD UR4, UR45, UR10, URZ ;  /* 0x0000000a2d0472a4 */ /* 0x000fe2000f8e023f */
[----:B-1----:R-:W-:Y:S01]  /*9b90*/  IMAD.MOV.U32 R3, RZ, RZ, R20 ;  /* 0x000000ffff037224 */ /* 0x002fe200078e0014 */
[----:B------:R-:W-:Y:S01]  /*9ba0*/  UIMAD.WIDE.U32 UR8, UR46, UR10, UR8 ;  /* 0x0000000a2e0872a5 */ /* 0x000fe2000f8e0008 */
[----:B------:R-:W5:Y:S01]  /*9bb0*/  LD.E.128 R56, desc[UR40][R56.64] ;  /* 0x0000002838387980 */ /* 0x000f62000c101d00 */
[----:B------:R-:W-:-:S03]  /*9bc0*/  UIMAD UR4, UR46, UR11, UR4 ;  /* 0x0000000b2e0472a4 */ /* 0x000fc6000f8e0204 */
[----:B------:R-:W-:Y:S01]  /*9bd0*/  ULDC.64 UR10, c[0x0][0xae0] ;  /* 0x0002b800000a7ab9 */ /* 0x000fe20000000a00 */
[----:B------:R-:W5:Y:S04]  /*9be0*/  LD.E.128 R36, desc[UR40][R36.64] ;  /* 0x0000002824247980 */ /* 0x000f68000c101d00 */
[----:B------:R-:W5:Y:S01]  /*9bf0*/  LD.E.128 R40, desc[UR40][R40.64] ;  /* 0x0000002828287980 */ /* 0x000f62000c101d00 */
[----:B--2---:R-:W-:-:S03]  /*9c00*/  @P1 IMAD.HI.U32 R0, R20, R5, RZ ;  /* 0x0000000514001227 */ /* 0x004fc600078e00ff */
[----:B------:R-:W5:Y:S02]  /*9c10*/  LD.E.128 R44, desc[UR40][R44.64] ;  /* 0x000000282c2c7980 */ /* 0x000f64000c101d00 */
[----:B0-----:R-:W-:Y:S01]  /*9c20*/  @P1 SHF.R.U32.HI R3, RZ, R21, R0 ;  /* 0x00000015ff031219 */ /* 0x001fe20000011600 */
[----:B------:R-:W-:Y:S01]  /*9c30*/  UIADD3 UR4, UR9, UR4, URZ ;  /* 0x0000000409047290 */ /* 0x000fe2000fffe03f */
        /* <DEDUP_REMOVED lines=10> */
[----:B------:R-:W-:Y:S01]  /*9ce0*/  IMAD.U32 R5, RZ, RZ, UR4 ;  /* 0x00000004ff057e24 */ /* 0x000fe2000f8e00ff */
[----:B------:R-:W-:Y:S01]  /*9cf0*/  ULDC.64 UR8, c[0x0][0xad8] ;  /* 0x0002b60000087ab9 */ /* 0x000fe20000000a00 */
[----:B------:R-:W-:Y:S01]  /*9d00*/  IMAD R81, R3, UR11, R0 ;  /* 0x0000000b03517c24 */ /* 0x000fe2000f8e0200 */
[----:B------:R-:W5:Y:S01]  /*9d10*/  LD.E.128 R76, desc[UR40][R76.64] ;  /* 0x000000284c4c7980 */ /* 0x000f62000c101d00 */
[----:B------:R-:W-:-:S03]  /*9d20*/  SHF.R.S32.HI R0, RZ, 0x1f, R21 ;  /* 0x0000001fff007819 */ /* 0x000fc60000011415 */
[----:B------:R-:W5:Y:S01]  /*9d30*/  LD.E.128 R72, desc[UR40][R72.64] ;  /* 0x0000002848487980 */ /* 0x000f62000c101d00 */
[----:B------:R-:W-:-:S03]  /*9d40*/  IMAD.WIDE.U32 R4, R3, UR10, R4 ;  /* 0x0000000a03047c25 */ /* 0x000fc6000f8e0004 */
        /* <DEDUP_REMOVED lines=24> */
[----:B------:R0:W1:Y:S01]  /*9ed0*/  SHFL.IDX PT, R87, R6, RZ, 0x181f ;  /* 0x00181fff06577589 */ /* 0x00006200000e0000 */
[----:B------:R-:W-:Y:S03]  /*9ee0*/  BSSY B1, `(.L_x_4633) ;  /* 0x0000015000017945 */ /* 0x000fe60003800000 */
[----:B------:R0:W2:Y:S01]  /*9ef0*/  SHFL.IDX PT, R83, R3, RZ, 0x181f ;  /* 0x00181fff03537589 */ /* 0x0000a200000e0000 */
        /* <DEDUP_REMOVED lines=19> */
.L_x_4634:
[----:B------:R-:W-:Y:S05]  /*a030*/  BSYNC B1 ;  /* 0x0000000000017941 */ /* 0x000fea0003800000 */
.L_x_4633:
        /* <DEDUP_REMOVED lines=21> */
.L_x_4636:
[----:B------:R-:W-:Y:S05]  /*a190*/  BSYNC B1 ;  /* 0x0000000000017941 */ /* 0x000fea0003800000 */
.L_x_4635:
        /* <DEDUP_REMOVED lines=21> */
.L_x_4638:
[----:B------:R-:W-:Y:S05]  /*a2f0*/  BSYNC B1 ;  /* 0x0000000000017941 */ /* 0x000fea0003800000 */
.L_x_4637:
[----:B------:R-:W-:Y:S01]  /*a300*/  VIADD R0, R84, 0x60 ;  /* 0x0000006054007836 */ /* 0x000fe20000000000 */
[----:B0--3--:R-:W0:Y:S04]  /*a310*/  SHFL.IDX PT, R3, R3, 0x3, 0x181f ;  /* 0x00781f0003037f89 */ /* 0x009e2800000e0000 */
[----:B------:R-:W-:Y:S01]  /*a320*/  ISETP.GE.AND P0, PT, R0, R85, PT ;  /* 0x000000550000720c */ /* 0x000fe20003f06270 */
[----:B----4-:R3:W4:-:S12]  /*a330*/  SHFL.IDX PT, R21, R6, 0x3, 0x181f ;  /* 0x00781f0006157f89 */ /* 0x01071800000e0000 */
[----:B---3--:R-:W-:Y:S05]  /*a340*/  @P0 BRA `(.L_x_4639) ;  /* 0x0000000c00a80947 */ /* 0x008fea0003800000 */
[----:B------:R-:W-:Y:S02]  /*a350*/  ULDC UR4, c[0x0][0xac8] ;  /* 0x0002b20000047ab9 */ /* 0x000fe40000000800 */
[----:B------:R-:W-:Y:S02]  /*a360*/  ISETP.GE.AND P3, PT, R2, UR4, PT ;  /* 0x0000000402007c0c */ /* 0x000fe4000bf66270 */
[----:B------:R-:W-:Y:S02]  /*a370*/  ISETP.GE.AND P4, PT, R19, UR4, PT ;  /* 0x0000000413007c0c */ /* 0x000fe4000bf86270 */
[----:B------:R-:W-:-:S09]  /*a380*/  ISETP.GE.AND P5, PT, R18, UR4, PT ;  /* 0x0000000412007c0c */ /* 0x000fd2000bfa6270 */
[-C--:B----4-:R-:W-:Y:S02]  /*a390*/  @!P3 LEA R4, P0, R2, R21.reuse, 0x1 ;  /* 0x000000150204b211 */ /* 0x090fe400078008ff */
[CC--:B------:R-:W-:Y:S02]  /*a3a0*/  @!P4 LEA R12, P1, R19.reuse, R21.reuse, 0x1 ;  /* 0x00000015130cc211 */ /* 0x0c0fe400078208ff */
[----:B------:R-:W-:Y:S02]  /*a3b0*/  @!P5 LEA R14, P2, R18, R21, 0x1 ;  /* 0x00000015120ed211 */ /* 0x000fe400078408ff */
        /* <DEDUP_REMOVED lines=12> */
.L_x_4631:
        /* <DEDUP_REMOVED lines=33> */
.L_x_4640:
[----:B------:R-:W-:Y:S01]  /*a690*/  USEL UR46, UR46, URZ, !UP0 ;  /* 0x0000003f2e2e7287 */ /* 0x000fe2000c000000 */
[----:B------:R-:W-:Y:S01]  /*a6a0*/  BSSY B1, `(.L_x_4641) ;  /* 0x000002c000017945 */ /* 0x000fe20003800000 */
[----:B------:R-:W-:-:S03]  /*a6b0*/  USEL UR45, UR45, URZ, !UP0 ;  /* 0x0000003f2d2d7287 */ /* 0x000fc6000c000000 */
[----:B------:R-:W-:Y:S09]  /*a6c0*/  @P1 BRA `(.L_x_4642) ;  /* 0x0000000000a41947 */ /* 0x000ff20003800000 */
        /* <DEDUP_REMOVED lines=41> */
.L_x_4642:
[----:B------:R-:W-:Y:S05]  /*a960*/  BSYNC B1 ;  /* 0x0000000000017941 */ /* 0x000fea0003800000 */
.L_x_4641:
[----:B------:R-:W1:Y:S01]  /*a970*/  @P0 LDC R5, c[0x0][0xbf0] ;  /* 0x0002fc00ff050b82 */ /* 0x000e620000000800 */
[----:B------:R-:W-:Y:S01]  /*a980*/  ULDC.64 UR12, c[0x0][0xaa0] ;  /* 0x0002a800000c7ab9 */ /* 0x000fe20000000a00 */
[----:B0-----:R-:W-:Y:S01]  /*a990*/  IMAD R3, R23, 0x20, R200 ;  /* 0x0000002017037824 */ /* 0x001fe200078e02c8 */
[----:B------:R-:W-:Y:S01]  /*a9a0*/  UIMAD UR7, UR10, UR12, URZ ;  /* 0x0000000c0a0772a4 */ /* 0x000fe2000f8e023f */
[----:B------:R-:W-:Y:S01]  /*a9b0*/  BSSY B1, `(.L_x_4643) ;  /* 0x0000041000017945 */ /* 0x000fe20003800000 */
[----:B------:R-:W-:Y:S01]  /*a9c0*/  UIMAD.WIDE.U32 UR8, UR4, UR12, URZ ;  /* 0x0000000c040872a5 */ /* 0x000fe2000f8e003f */
[----:B------:R-:W-:Y:S01]  /*a9d0*/  VIADD R8, R3, UR39 ;  /* 0x0000002703087c36 */ /* 0x000fe20008000000 */
[----:B------:R-:W-:-:S03]  /*a9e0*/  UIMAD UR7, UR4, UR13, UR7 ;  /* 0x0000000d040772a4 */ /* 0x000fc6000f8e0207 */
[----:B------:R-:W-:Y:S01]  /*a9f0*/  ULDC.64 UR12, c[0x0][0xae8] ;  /* 0x0002ba00000c7ab9 */ /* 0x000fe20000000a00 */
[----:B------:R-:W-:Y:S01]  /*aa00*/  UIADD3 UR9, UR9, UR7, URZ ;  /* 0x0000000709097290 */ /* 0x000fe2000fffe03f */
[----:B------:R-:W-:Y:S01]  /*aa10*/  @P0 IMAD.HI.U32 R4, R8, R11, RZ ;  /* 0x0000000b08040227 */ /* 0x000fe200078e00ff */
[----:B------:R-:W-:Y:S02]  /*aa20*/  UIMAD UR4, UR11, UR12, URZ ;  /* 0x0000000c0b0472a4 */ /* 0x000fe4000f8e023f */
        /* <DEDUP_REMOVED lines=57> */
.L_x_4644:
[----:B------:R-:W-:Y:S05]  /*adc0*/  BSYNC B1 ;  /* 0x0000000000017941 */ /* 0x000fea0003800000 */
.L_x_4643:
        /* <DEDUP_REMOVED lines=21> */
.L_x_4646:
[----:B------:R-:W-:Y:S05]  /*af20*/  BSYNC B1 ;  /* 0x0000000000017941 */ /* 0x000fea0003800000 */
.L_x_4645:
        /* <DEDUP_REMOVED lines=21> */
.L_x_4648:
[----:B------:R-:W-:Y:S05]  /*b080*/  BSYNC B1 ;  /* 0x0000000000017941 */ /* 0x000fea0003800000 */
.L_x_4647:
        /* <DEDUP_REMOVED lines=22> */
.L_x_4639:
[----:B------:R-:W-:Y:S05]  /*b1f0*/  BSYNC B0 ;  /* 0x0000000000007941 */ /* 0x000fea0003800000 */
.L_x_4630:
[----:B------:R-:W-:Y:S02]  /*b200*/  ULDC UR4, c[0x0][0xc3c] ;  /* 0x00030f0000047ab9 */ /* 0x000fe40000000800 */
[----:B------:R-:W-:-:S13]  /*b210*/  ISETP.GE.AND P0, PT, R7, UR4, PT ;  /* 0x0000000407007c0c */ /* 0x000fda000bf06270 */
[----:B------:R-:W-:Y:S05]  /*b220*/  @!P0 BRA `(.L_x_4649) ;  /* 0xffffff5c000c8947 */ /* 0x000fea000383ffff */
[----:B------:R-:W-:Y:S05]  /*b230*/  EXIT ;  /* 0x000000000000794d */ /* 0x000fea0003800000 */
.L_x_4594:
[----:B------:R-:W-:-:S08]  /*b240*/  NOP ;  /* 0x0000000000007918 */ /* 0x000fd00000000000 */
[----:B------:R-:W0:-:S00]  /*b250*/  USETMAXREG.DEALLOC.CTAPOOL 0x18 ;  /* 0x00000018000079c8 */ /* 0x000e0000080e0500 */
[----:B0-----:R-:W-:Y:S01]  /*b260*/  LOP3.LUT R0, R0, 0x3, RZ, 0xc0, !PT ;  /* 0x0000000300007812 */ /* 0x001fe200078ec0ff */
[----:B------:R-:W-:-:S05]  /*b270*/  IMAD.MOV.U32 R4, RZ, RZ, RZ ;  /* 0x000000ffff047224 */ /* 0x000fca00078e00ff */
[----:B------:R-:W0:Y:S02]  /*b280*/  SHFL.IDX PT, R0, R0, RZ, 0x1f ;  /* 0x00001fff00007589 */ /* 0x000e2400000e0000 */
[----:B0-----:R-:W-:-:S04]  /*b290*/  ISETP.NE.AND P0, PT, R0, RZ, PT ;  /* 0x000000ff0000720c */ /* 0x001fc80003f05270 */
[----:B------:R-:W-:-:S05]  /*b2a0*/  P2R R0, PR, RZ, 0x1 ;  /* 0x00000001ff007803 */ /* 0x000fca0000000000 */
[----:B------:R0:W-:Y:S04]  /*b2b0*/  STL [R1+0x50], R0 ;  /* 0x0000500001007387 */ /* 0x0001e80000100800 */
        /* <DEDUP_REMOVED lines=8> */
.L_x_4650:
        /* <DEDUP_REMOVED lines=42> */
.L_x_4656:
        /* <DEDUP_REMOVED lines=12> */
.L_x_4655:
[----:B------:R-:W-:Y:S05]  /*b6a0*/  BSYNC B0 ;  /* 0x0000000000007941 */ /* 0x000fea0003800000 */
.L_x_4654:
        /* <DEDUP_REMOVED lines=21> */
.L_x_4652:
        /* <DEDUP_REMOVED lines=20> */
.L_x_4657:
        /* <DEDUP_REMOVED lines=56> */
.L_x_4653:
[----:B------:R-:W-:Y:S02]  /*bcc0*/  IMAD.MOV.U32 R17, RZ, RZ, RZ ;  /* 0x000000ffff117224 */ /* 0x000fe400078e00ff */
[----:B------:R-:W-:Y:S02]  /*bcd0*/  IMAD.U32 R16, RZ, RZ, UR6 ;  /* 0x00000006ff107e24 */ /* 0x000fe4000f8e00ff */
[----:B------:R-:W-:-:S07]  /*bce0*/  IMAD.MOV.U32 R18, RZ, RZ, RZ ;  /* 0x000000ffff127224 */ /* 0x000fce00078e00ff */
.L_x_4658:
[----:B------:R-:W-:-:S13]  /*bcf0*/  ISETP.NE.AND P0, PT, R0, RZ, PT ;  /* 0x000000ff0000720c */ /* 0x000fda0003f05270 */
[----:B------:R-:W1:Y:S01]  /*bd00*/  @!P0 S2R R3, SR_CgaCtaId ;  /* 0x0000000000038919 */ /* 0x000e620000008800 */
[----:B------:R-:W-:-:S04]  /*bd10*/  @!P0 MOV R0, 0x400 ;  /* 0x0000040000008802 */ /* 0x000fc80000000f00 */
[----:B-1----:R-:W-:-:S05]  /*bd20*/  @!P0 LEA R0, R3, R0, 0x18 ;  /* 0x0000000003008211 */ /* 0x002fca00078ec0ff */
[----:B------:R1:W-:Y:S01]  /*bd30*/  @!P0 STS.128 [R0+0x228d0], R16 ;  /* 0x0228d01000008388 */ /* 0x0003e20000000c00 */
[----:B------:R-:W-:Y:S06]  /*bd40*/  BAR.ARV 0x5, 0x180 ;  /* 0x0146000000007b1d */ /* 0x000fec0000002000 */
.L_x_4651:
[----:B01----:R-:W-:Y:S01]  /*bd50*/  IMAD.MOV.U32 R0, RZ, RZ, 0x1 ;  /* 0x00000001ff007424 */ /* 0x003fe200078e00ff */
[----:B------:R0:W-:Y:S01]  /*bd60*/  STL [R1+0x3c], RZ ;  /* 0x00003cff01007387 */ /* 0x0001e20000100800 */
[----:B------:R-:W-:Y:S02]  /*bd70*/  ULDC UR4, c[0x0][0xc3c] ;  /* 0x00030f0000047ab9 */ /* 0x000fe40000000800 */
[----:B--2---:R-:W-:Y:S01]  /*bd80*/  ISETP.GE.AND P0, PT, R19, UR4, PT ;  /* 0x0000000413007c0c */ /* 0x004fe2000bf06270 */
        /* <DEDUP_REMOVED lines=12> */
[----:B------:R-:W-:-:S04]  /*be50*/  LOP3.LUT R2, R0, 0x1f8, RZ, 0xc0, !PT ;  /* 0x000001f800027812 */ /* 0x000fc800078ec0ff */
        /* <DEDUP_REMOVED lines=14> */
.L_x_4761:
[----:B01--4-:R-:W0:Y:S02]  /*bf40*/  LDC.64 R2, c[0x0][0xc88] ;  /* 0x00032200ff027b82 */ /* 0x013e240000000a00 */
[----:B0-----:R-:W-:-:S05]  /*bf50*/  IMAD.WIDE R2, R19, 0x4, R2 ;  /* 0x0000000413027825 */ /* 0x001fca00078e0202 */
        /* <DEDUP_REMOVED lines=54> */
.L_x_4660:
[----:B------:R-:W-:Y:S01]  /*c2c0*/  IMAD.MOV.U32 R2, RZ, RZ, R12 ;  /* 0x000000ffff027224 */ /* 0x000fe200078e000c */
        /* <DEDUP_REMOVED lines=11> */
.L_x_4661:
[----:B------:R-:W-:Y:S05]  /*c380*/  @!P0 BRA `(.L_x_4662) ;  /* 0x00000000000c8947 */ /* 0x000fea0003800000 */
[----:B------:R-:W2:Y:S04]  /*c390*/  LDG.E R6, desc[UR40][R4.64] ;  /* 0x0000002804067981 */ /* 0x000ea8000c1e1900 */
[----:B------:R-:W2:Y:S02]  /*c3a0*/  LDG.E R4, desc[UR40][R4.64+0x4] ;  /* 0x0000042804047981 */ /* 0x000ea4000c1e1900 */
[----:B--2---:R-:W-:-:S07]  /*c3b0*/  IMAD.IADD R6, R4, 0x1, -R6 ;  /* 0x0000000104067824 */ /* 0x004fce00078e0a06 */
.L_x_4662:
[----:B-----5:R-:W-:Y:S01]  /*c3c0*/  IMAD.IADD R6, R6, 0x1, -R0 ;  /* 0x0000000106067824 */ /* 0x020fe200078e0a00 */
[----:B------:R-:W-:Y:S01]  /*c3d0*/  BSSY B7, `(.L_x_4663) ;  /* 0x0000425000077945 */ /* 0x000fe20003800000 */
[----:B------:R-:W3:Y:S02]  /*c3e0*/  LDC R0, c[0x0][0x448] ;  /* 0x00011200ff007b82 */ /* 0x000ee40000000800 */
[----:B---3--:R-:W-:Y:S01]  /*c3f0*/  ISETP.NE.AND P0, PT, R0, 0x1, PT ;  /* 0x000000010000780c */ /* 0x008fe20003f05270 */
[----:B------:R-:W-:-:S04]  /*c400*/  IMAD.SHL.U32 R0, R17, 0x80, RZ ;  /* 0x0000008011007824 */ /* 0x000fc800078e00ff */
[----:B------:R-:W-:-:S08]  /*c410*/  VIADD R0, R0, 0x7f ;  /* 0x0000007f00007836 */ /* 0x000fd00000000000 */
[----:B------:R-:W3:Y:S08]  /*c420*/  @P0 LDC R2, c[0x0][0x44c] ;  /* 0x00011300ff020b82 */ /* 0x000ef00000000800 */
[----:B------:R-:W4:Y:S01]  /*c430*/  @P0 LDC R3, c[0x0][0x450] ;  /* 0x00011400ff030b82 */ /* 0x000f220000000800 */
[----:B---3--:R-:W-:-:S05]  /*c440*/  @P0 IMAD.HI.U32 R2, R0, R2, RZ ;  /* 0x0000000200020227 */ /* 0x008fca00078e00ff */
[----:B----4-:R-:W-:Y:S01]  /*c450*/  @P0 SHF.R.U32.HI R0, RZ, R3, R2 ;  /* 0x00000003ff000219 */ /* 0x010fe20000011602 */
[C---:B------:R-:W-:Y:S01]  /*c460*/  VIADD R2, R6.reuse, 0x5f ;  /* 0x0000005f06027836 */ /* 0x040fe20000000000 */
[----:B------:R-:W-:-:S03]  /*c470*/  IADD3 R6, R6, 0x60, -R9 ;  /* 0x0000006006067810 */ /* 0x000fc60007ffe809 */
[----:B------:R-:W-:-:S04]  /*c480*/  IMAD.HI R2, R2, 0x2aaaaaab, RZ ;  /* 0x2aaaaaab02027827 */ /* 0x000fc800078e02ff */
[----:B------:R-:W-:Y:S01]  /*c490*/  IMAD.IADD R0, R6, 0x1, R0 ;  /* 0x0000000106007824 */ /* 0x000fe200078e0200 */
[----:B------:R-:W-:-:S03]  /*c4a0*/  SHF.R.U32.HI R3, RZ, 0x1f, R2 ;  /* 0x0000001fff037819 */ /* 0x000fc60000011602 */
[----:B------:R-:W-:Y:S01]  /*c4b0*/  IMAD.HI R0, R0, 0x2aaaaaab, RZ ;  /* 0x2aaaaaab00007827 */ /* 0x000fe200078e02ff */
[----:B------:R-:W-:-:S04]  /*c4c0*/  LEA.HI.SX32 R3, R2, R3, 0x1c ;  /* 0x0000000302037211 */ /* 0x000fc800078fe2ff */
[----:B------:R-:W-:-:S04]  /*c4d0*/  SHF.R.U32.HI R2, RZ, 0x1f, R0 ;  /* 0x0000001fff027819 */ /* 0x000fc80000011600 */
[----:B------:R-:W-:-:S04]  /*c4e0*/  LEA.HI.SX32 R2, R0, R2, 0x1c ;  /* 0x0000000200027211 */ /* 0x000fc800078fe2ff */
[----:B------:R-:W-:-:S04]  /*c4f0*/  VIMNMX R4, R3, R2, PT ;  /* 0x0000000203047248 */ /* 0x000fc80003fe0100 */
[----:B------:R-:W-:Y:S01]  /*c500*/  ISETP.GT.AND P0, PT, R4, RZ, PT ;  /* 0x000000ff0400720c */ /* 0x000fe20003f04270 */
        /* <DEDUP_REMOVED lines=19> */
.L_x_4664:
        /* <DEDUP_REMOVED lines=21> */
.L_x_4667:
[----:B------:R-:W-:Y:S05]  /*c790*/  BSYNC B6 ;  /* 0x0000000000067941 */ /* 0x000fea0003800000 */
.L_x_4666:
        /* <DEDUP_REMOVED lines=21> */
.L_x_4670:
        /* <DEDUP_REMOVED lines=16> */
.L_x_4669:
[----:B------:R-:W-:Y:S05]  /*c9f0*/  BSYNC B6 ;  /* 0x0000000000067941 */ /* 0x000fea0003800000 */
.L_x_4668:
        /* <DEDUP_REMOVED lines=10> */
[----:B--2---:R2:W3:Y:S02]  /*caa0*/  @P0 LDG.E R7, desc[UR40][R2.64] ;  /* 0x0000002802070981 */ /* 0x0044e4000c1e1900 */
[----:B--2---:R-:W2:Y:S01]  /*cab0*/  LDC.64 R2, c[0x0][0x418] ;  /* 0x00010600ff027b82 */ /* 0x004ea20000000a00 */
[----:B-----5:R-:W-:Y:S01]  /*cac0*/  VIADD R4, R0, 0xffffffff ;  /* 0xffffffff00047836 */ /* 0x020fe20000000000 */
[----:B---3--:R-:W-:Y:S01]  /*cad0*/  SHF.R.S32.HI R8, RZ, 0x1f, R7 ;  /* 0x0000001fff087819 */ /* 0x008fe20000011407 */
[----:B------:R3:W-:Y:S04]  /*cae0*/  @P0 STL [R1+0xc], R7 ;  /* 0x00000c0701000387 */ /* 0x0007e80000100800 */
        /* <DEDUP_REMOVED lines=10> */
.L_x_4777:
[----:B------:R-:W-:Y:S01]  /*cb90*/  PLOP3.LUT P1, PT, PT, PT, PT, 0x8, 0x0 ;  /* 0x000000000000781c */ /* 0x000fe20003f2e170 */
[----:B------:R4:W-:Y:S01]  /*cba0*/  STL [R1], R0 ;  /* 0x0000000001007387 */ /* 0x0009e20000100800 */
[----:B---3--:R-:W-:-:S03]  /*cbb0*/  ISETP.NE.AND P0, PT, R14, RZ, PT ;  /* 0x000000ff0e00720c */ /* 0x008fc60003f05270 */
[----:B------:R3:W-:Y:S01]  /*cbc0*/  STL [R1+0x28], R4 ;  /* 0x0000280401007387 */ /* 0x0007e20000100800 */
[----:B----4-:R-:W-:-:S05]  /*cbd0*/  P2R R0, PR, RZ, 0x2 ;  /* 0x00000002ff007803 */ /* 0x010fca0000000000 */
[----:B------:R3:W-:Y:S04]  /*cbe0*/  STL [R1+0x18], R0 ;  /* 0x0000180001007387 */ /* 0x0007e80000100800 */
[----:B------:R-:W-:Y:S05]  /*cbf0*/  @P0 BRA `(.L_x_4672) ;  /* 0x00000004001c0947 */ /* 0x000fea0003800000 */
[----:B------:R-:W-:-:S03]  /*cc00*/  UMOV UR4, 0xffffffff ;  /* 0xffffffff00047882 */ /* 0x000fc60000000000 */
[----:B------:R-:W-:Y:S05]  /*cc10*/  BRA.DIV UR4, `(.L_x_4673) ;  /* 0x0000004e04587947 */ /* 0x000fea000b800000 */
[----:B------:R-:W-:-:S13]  /*cc20*/  ELECT P6, URZ, PT ;  /* 0x00000000003f782f */ /* 0x000fda00038c0000 */
.L_x_4780:
[----:B------:R-:W-:Y:S05]  /*cc30*/  @!P6 BRA `(.L_x_4672) ;  /* 0x00000004000ce947 */ /* 0x000fea0003800000 */
[----:B------:R-:W-:-:S04]  /*cc40*/  ISETP.NE.U32.AND P0, PT, R2, RZ, PT ;  /* 0x000000ff0200720c */ /* 0x000fc80003f05070 */
[----:B------:R-:W-:-:S13]  /*cc50*/  ISETP.NE.AND.EX P0, PT, R3, RZ, PT, P0 ;  /* 0x000000ff0300720c */ /* 0x000fda0003f05300 */
[----:B------:R-:W-:Y:S05]  /*cc60*/  @!P0 BRA `(.L_x_4674) ;  /* 0x0000000000548947 */ /* 0x000fea0003800000 */
[----:B------:R-:W4:Y:S01]  /*cc70*/  LDC R6, c[0x0][0x43c] ;  /* 0x00010f00ff067b82 */ /* 0x000f220000000800 */
[----:B01----:R-:W-:Y:S01]  /*cc80*/  IMAD.MOV.U32 R9, RZ, RZ, R4 ;  /* 0x000000ffff097224 */ /* 0x003fe200078e0004 */
[----:B------:R-:W-:-:S03]  /*cc90*/  ULDC.64 UR4, c[0x0][0x428] ;  /* 0x00010a0000047ab9 */ /* 0x000fc60000000a00 */
[----:B---3--:R-:W-:Y:S01]  /*cca0*/  IMAD.MOV.U32 R0, RZ, RZ, R9 ;  /* 0x000000ffff007224 */ /* 0x008fe200078e0009 */
[----:B----4-:R-:W-:-:S13]  /*ccb0*/  ISETP.NE.AND P0, PT, R6, 0x1, PT ;  /* 0x000000010600780c */ /* 0x010fda0003f05270 */
[----:B--2---:R-:W0:Y:S02]  /*ccc0*/  @P0 LDC.64 R4, c[0x0][0x440] ;  /* 0x00011000ff040b82 */ /* 0x004e240000000a00 */
        /* <DEDUP_REMOVED lines=13> */
[----:B------:R-:W2:Y:S04]  /*cda0*/  LDG.E R0, desc[UR40][R2.64] ;  /* 0x0000002802007981 */ /* 0x000ea8000c1e1900 */
[----:B--2---:R4:W-:Y:S02]  /*cdb0*/  STL [R1], R0 ;  /* 0x0000000001007387 */ /* 0x0049e40000100800 */
.L_x_4674:
[----:B------:R-:W5:Y:S04]  /*cdc0*/  LDL R7, [R1+0x4] ;  /* 0x0000040001077983 */ /* 0x000f680000100800 */
[----:B---34-:R-:W5:Y:S04]  /*cdd0*/  LDL R0, [R1+0x8] ;  /* 0x0000080001007983 */ /* 0x018f680000100800 */
[----:B------:R-:W3:Y:S01]  /*cde0*/  LDL R2, [R1+0x10] ;  /* 0x0000100001027983 */ /* 0x000ee20000100800 */
[----:B-----5:R-:W-:Y:S01]  /*cdf0*/  IMAD R0, R0, 0x8, R7 ;  /* 0x0000000800007824 */ /* 0x020fe200078e0207 */
[----:B---3--:R-:W-:-:S04]  /*ce00*/  SHF.L.U32 R2, R2, 0x1f, RZ ;  /* 0x0000001f02027819 */ /* 0x008fc800000006ff */
[----:B------:R-:W3:Y:S02]  /*ce10*/  SYNCS.PHASECHK.TRANS64.TRYWAIT P0, [R0+URZ+0x22840], R2 ;  /* 0x02284002000075a7 */ /* 0x000ee4000800017f */
[----:B---3--:R-:W-:Y:S05]  /*ce20*/  @!P0 BRA `(.L_x_4675) ;  /* 0x0000004800f48947 */ /* 0x008fea0003800000 */
.L_x_4781:
[----:B------:R-:W4:Y:S02]  /*ce30*/  S2R R3, SR_TID.X ;  /* 0x0000000000037919 */ /* 0x000f240000002100 */
[----:B----4-:R-:W-:-:S04]  /*ce40*/  LOP3.LUT R3, R3, 0x7f, RZ, 0xc0, !PT ;  /* 0x0000007f03037812 */ /* 0x010fc800078ec0ff */
[----:B------:R-:W-:-:S13]  /*ce50*/  ISETP.NE.AND P0, PT, R3, RZ, PT ;  /* 0x000000ff0300720c */ /* 0x000fda0003f05270 */
[----:B------:R-:W-:Y:S05]  /*ce60*/  @P0 BRA `(.L_x_4676) ;  /* 0x00000000001c0947 */ /* 0x000fea0003800000 */
[----:B------:R-:W4:Y:S01]  /*ce70*/  S2R R3, SR_TID.X ;  /* 0x0000000000037919 */ /* 0x000f220000002100 */
[----:B---3--:R-:W-:-:S04]  /*ce80*/  IMAD.MOV.U32 R2, RZ, RZ, 0x3000 ;  /* 0x00003000ff027424 */ /* 0x008fc800078e00ff */
[----:B------:R3:W-:Y:S01]  /*ce90*/  SYNCS.ARRIVE.TRANS64 RZ, [R0+URZ+0x22830], R2 ;  /* 0x0228300200ff79a7 */ /* 0x0007e2000800003f */
[----:B----4-:R-:W-:-:S04]  /*cea0*/  LOP3.LUT R3, R3, 0x1f, RZ, 0xc0, !PT ;  /* 0x0000001f03037812 */ /* 0x010fc800078ec0ff */
[----:B------:R-:W-:-:S13]  /*ceb0*/  ISETP.NE.AND P0, PT, R3, RZ, PT ;  /* 0x000000ff0300720c */ /* 0x000fda0003f05270 */
[----:B---3--:R-:W-:Y:S05]  /*cec0*/  @!P0 BRA `(.L_x_4676) ;  /* 0x0000000000048947 */ /* 0x008fea0003800000 */
[----:B------:R-:W-:Y:S01]  /*ced0*/  BPT.TRAP 0x1 ;  /* 0x000000040000795c */ /* 0x000fe20000300000 */
.L_x_4676:
[----:B------:R-:W4:Y:S04]  /*cee0*/  LDL R6, [R1+0x4] ;  /* 0x0000040001067983 */ /* 0x000f280000100800 */
[----:B--2---:R-:W4:Y:S04]  /*cef0*/  LDL R5, [R1+0x8] ;  /* 0x0000080001057983 */ /* 0x004f280000100800 */
[----:B------:R-:W2:Y:S04]  /*cf00*/  LDL R4, [R1+0x28] ;  /* 0x0000280001047983 */ /* 0x000ea80000100800 */
[----:B------:R-:W5:Y:S04]  /*cf10*/  LDL R3, [R1+0x1c] ;  /* 0x00001c0001037983 */ /* 0x000f680000100800 */
[----:B---3--:R-:W3:Y:S01]  /*cf20*/  LDL R2, [R1] ;  /* 0x0000000001027983 */ /* 0x008ee20000100800 */
        /* <DEDUP_REMOVED lines=8> */
[----:B----4-:R-:W-:Y:S01]  /*cfb0*/  IMAD R0, R5, 0x3000, R6 ;  /* 0x0000300005007824 */ /* 0x010fe200078e0206 */
[----:B--2---:R-:W-:-:S04]  /*cfc0*/  R2UR UR11, R4 ;  /* 0x00000000040b72ca */ /* 0x004fc800000e0000 */
[----:B------:R-:W-:Y:S02]  /*cfd0*/  R2UR UR8, R0 ;  /* 0x00000000000872ca */ /* 0x000fe400000e0000 */
[----:B-----5:R-:W-:Y:S02]  /*cfe0*/  R2UR UR4, R3 ;  /* 0x00000000030472ca */ /* 0x020fe400000e0000 */
[----:B------:R-:W-:Y:S02]  /*cff0*/  P2R R0, PR, RZ, 0x1 ;  /* 0x00000001ff007803 */ /* 0x000fe40000000000 */
[----:B---3--:R-:W-:-:S03]  /*d000*/  R2UR UR13, R2 ;  /* 0x00000000020d72ca */ /* 0x008fc600000e0000 */
[----:B------:R4:W-:Y:S04]  /*d010*/  STL [R1+0x18], R0 ;  /* 0x0000180001007387 */ /* 0x0009e80000100800 */
[----:B------:R-:W-:Y:S02]  /*d020*/  UIADD3 UR8, UR8, 0x1c400, URZ ;  /* 0x0001c40008087890 */ /* 0x000fe4000fffe03f */
[----:B------:R-:W-:-:S03]  /*d030*/  UIMAD UR11, UR11, 0x60, UR4 ;  /* 0x000000600b0b78a4 */ /* 0x000fc6000f8e0204 */
[----:B------:R-:W-:-:S06]  /*d040*/  UMOV UR4, 0x0 ;  /* 0x0000000000047882 */ /* 0x000fcc0000000000 */
[----:B------:R4:W-:Y:S02]  /*d050*/  UTMALDG.4D [UR8], [UR6], desc[UR4] ;  /* 0x00000408060075b4 */ /* 0x0009e40008019000 */
[----:B----4-:R-:W-:Y:S01]  /*d060*/  NOP ;  /* 0x0000000000007918 */ /* 0x010fe20000000000 */
.L_x_4672:
[----:B------:R-:W4:Y:S04]  /*d070*/  LDL R2, [R1+0x4] ;  /* 0x0000040001027983 */ /* 0x000f280000100800 */
[----:B------:R-:W5:Y:S04]  /*d080*/  LDL.LU R3, [R1+0x30] ;  /* 0x0000300001037983 */ /* 0x000f680000300800 */
[----:B--2---:R-:W2:Y:S04]  /*d090*/  LDL.LU R5, [R1+0x20] ;  /* 0x0000200001057983 */ /* 0x004ea80000300800 */
[----:B---3--:R-:W3:Y:S01]  /*d0a0*/  LDL.LU R4, [R1+0x38] ;  /* 0x0000380001047983 */ /* 0x008ee20000300800 */
[----:B------:R-:W-:Y:S05]  /*d0b0*/  WARPSYNC.ALL ;  /* 0x0000000000007948 */ /* 0x000fea0003800000 */
[----:B------:R-:W-:Y:S01]  /*d0c0*/  ULDC.64 UR4, c[0x0][0x298] ;  /* 0x0000a60000047ab9 */ /* 0x000fe20000000a00 */
[----:B------:R-:W-:Y:S01]  /*d0d0*/  ULDC.64 UR6, c[0x0][0xa00] ;  /* 0x0002800000067ab9 */ /* 0x000fe20000000a00 */
[----:B------:R-:W-:Y:S01]  /*d0e0*/  BSSY B6, `(.L_x_4677) ;  /* 0x0000024000067945 */ /* 0x000fe20003800000 */
[----:B------:R-:W-:Y:S01]  /*d0f0*/  BAR.SYNC.DEFER_BLOCKING 0x8, 0x180 ;  /* 0x0206000000007b1d */ /* 0x000fe20000010000 */
[----:B------:R-:W-:-:S04]  /*d100*/  ISETP.NE.U32.AND P0, PT, RZ, UR6, PT ;  /* 0x00000006ff007c0c */ /* 0x000fc8000bf05070 */
[----:B------:R-:W-:Y:S01]  /*d110*/  ISETP.NE.AND.EX P0, PT, RZ, UR7, PT, P0 ;  /* 0x00000007ff007c0c */ /* 0x000fe2000bf05300 */
[----:B----4-:R-:W-:Y:S01]  /*d120*/  VIADD R2, R2, 0x18400 ;  /* 0x0001840002027836 */ /* 0x010fe20000000000 */
[----:B-----5:R-:W-:-:S04]  /*d130*/  SHF.R.S32.HI R0, RZ, 0x1f, R3 ;  /* 0x0000001fff007819 */ /* 0x020fc80000011403 */
[----:B------:R-:W-:Y:S02]  /*d140*/  LOP3.LUT P1, RZ, R2, 0x3ff, RZ, 0xc0, !PT ;  /* 0x000003ff02ff7812 */ /* 0x000fe4000782c0ff */
[----:B--2---:R-:W-:Y:S01]  /*d150*/  SEL R5, R5, RZ, !P0 ;  /* 0x000000ff05057207 */ /* 0x004fe20004000000 */
[----:B------:R-:W-:Y:S01]  /*d160*/  IMAD R0, R0, UR4, RZ ;  /* 0x0000000400007c24 */ /* 0x000fe2000f8e02ff */
[----:B---3--:R-:W-:-:S03]  /*d170*/  SEL R4, R4, RZ, !P0 ;  /* 0x000000ff04047207 */ /* 0x008fc60004000000 */
[C---:B------:R-:W-:Y:S02]  /*d180*/  IMAD R0, R3.reuse, UR5, R0 ;  /* 0x0000000503007c24 */ /* 0x040fe4000f8e0200 */
[----:B------:R-:W-:-:S05]  /*d190*/  IMAD.WIDE.U32 R2, R3, UR4, RZ ;  /* 0x0000000403027c25 */ /* 0x000fca000f8e00ff */
[----:B------:R2:W-:Y:S04]  /*d1a0*/  STL.64 [R1+0x48], R2 ;  /* 0x0000480201007387 */ /* 0x0005e80000100a00 */
[----:B------:R3:W-:Y:S04]  /*d1b0*/  STL [R1+0x20], R5 ;  /* 0x0000200501007387 */ /* 0x0007e80000100800 */
[----:B------:R3:W-:Y:S01]  /*d1c0*/  STL [R1+0x40], R4 ;  /* 0x0000400401007387 */ /* 0x0007e20000100800 */
[----:B--2---:R-:W-:Y:S01]  /*d1d0*/  IMAD.IADD R2, R3, 0x1, R0 ;  /* 0x0000000103027824 */ /* 0x004fe200078e0200 */
[----:B------:R-:W-:-:S05]  /*d1e0*/  SHF.R.S32.HI R0, RZ, 0x1f, R18 ;  /* 0x0000001fff007819 */ /* 0x000fca0000011412 */
[----:B------:R3:W-:Y:S04]  /*d1f0*/  STL [R1+0x38], R0 ;  /* 0x0000380001007387 */ /* 0x0007e80000100800 */
[----:B------:R3:W-:Y:S01]  /*d200*/  STL [R1+0x30], R2 ;  /* 0x0000300201007387 */ /* 0x0007e20000100800 */
[----:B------:R-:W-:Y:S05]  /*d210*/  @!P1 BRA `(.L_x_4678) ;  /* 0x0000000000409947 */ /* 0x000fea0003800000 */
[----:B---3--:R-:W-:Y:S01]  /*d220*/  MOV R2, 0x0 ;  /* 0x0000000000027802 */ /* 0x008fe20000000f00 */
        /* <DEDUP_REMOVED lines=15> */
.L_x_4678:
[----:B------:R-:W-:Y:S05]  /*d320*/  BSYNC B6 ;  /* 0x0000000000067941 */ /* 0x000fea0003800000 */
.L_x_4677:
[----:B---3--:R-:W2:Y:S01]  /*d330*/  LDL.LU R5, [R1+0x30] ;  /* 0x0000300001057983 */ /* 0x008ea20000300800 */
[----:B------:R-:W-:Y:S01]  /*d340*/  ULDC.64 UR4, c[0x0][0x2d8] ;  /* 0x0000b60000047ab9 */ /* 0x000fe20000000a00 */
[----:B------:R-:W3:Y:S01]  /*d350*/  LDC R7, c[0x0][0x448] ;  /* 0x00011200ff077b82 */ /* 0x000ee20000000800 */
[----:B------:R-:W-:Y:S01]  /*d360*/  ULDC UR6, c[0x0][0x2b8] ;  /* 0x0000ae0000067ab9 */ /* 0x000fe20000000800 */
[----:B------:R-:W2:Y:S04]  /*d370*/  LDL.LU.64 R2, [R1+0x48] ;  /* 0x0000480001027983 */ /* 0x000ea80000300a00 */
[----:B------:R-:W4:Y:S04]  /*d380*/  LDL.LU R0, [R1+0x38] ;  /* 0x0000380001007983 */ /* 0x000f280000300800 */
[----:B------:R-:W4:Y:S04]  /*d390*/  LDL.LU R6, [R1+0x40] ;  /* 0x0000400001067983 */ /* 0x000f280000300800 */
[----:B------:R-:W4:Y:S04]  /*d3a0*/  LDL.LU R4, [R1+0x20] ;  /* 0x0000200001047983 */ /* 0x000f280000300800 */
[----:B01----:R0:W5:Y:S01]  /*d3b0*/  LDL R9, [R1+0x24] ;  /* 0x0000240001097983 */ /* 0x0031620000100800 */
[----:B---3--:R-:W-:Y:S01]  /*d3c0*/  ISETP.NE.AND P0, PT, R7, 0x1, PT ;  /* 0x000000010700780c */ /* 0x008fe20003f05270 */
[----:B------:R-:W1:Y:S02]  /*d3d0*/  S2R R8, SR_TID.X ;  /* 0x0000000000087919 */ /* 0x000e640000002100 */
[C---:B-1----:R-:W-:Y:S01]  /*d3e0*/  IMAD.SHL.U32 R10, R8.reuse, 0x8, RZ ;  /* 0x00000008080a7824 */ /* 0x042fe200078e00ff */
[----:B------:R-:W-:-:S04]  /*d3f0*/  LOP3.LUT R8, R8, 0x7f, RZ, 0xc0, !PT ;  /* 0x0000007f08087812 */ /* 0x000fc800078ec0ff */
[----:B------:R-:W-:Y:S02]  /*d400*/  LOP3.LUT R10, R10, 0x38, RZ, 0xc0, !PT ;  /* 0x000000380a0a7812 */ /* 0x000fe400078ec0ff */
[----:B------:R-:W-:Y:S01]  /*d410*/  SHF.R.U32.HI R8, RZ, 0x3, R8 ;  /* 0x00000003ff087819 */ /* 0x000fe20000011608 */
[----:B--2---:R-:W-:Y:S02]  /*d420*/  IMAD.MOV.U32 R3, RZ, RZ, R5 ;  /* 0x000000ffff037224 */ /* 0x004fe400078e0005 */
[----:B------:R-:W1:Y:S01]  /*d430*/  S2R R5, SR_TID.X ;  /* 0x0000000000057919 */ /* 0x000e620000002100 */
[----:B----4-:R-:W-:Y:S02]  /*d440*/  IMAD R0, R0, UR4, RZ ;  /* 0x0000000400007c24 */ /* 0x010fe4000f8e02ff */
[----:B------:R-:W-:-:S04]  /*d450*/  IMAD.WIDE.U32 R2, R18, UR4, R2 ;  /* 0x0000000412027c25 */ /* 0x000fc8000f8e0002 */
[----:B------:R-:W-:Y:S01]  /*d460*/  IMAD R0, R18, UR5, R0 ;  /* 0x0000000512007c24 */ /* 0x000fe2000f8e0200 */
[----:B------:R-:W-:-:S03]  /*d470*/  ULDC.64 UR4, c[0x0][0x2e0] ;  /* 0x0000b80000047ab9 */ /* 0x000fc60000000a00 */
[----:B------:R-:W-:Y:S02]  /*d480*/  IMAD.IADD R3, R3, 0x1, R0 ;  /* 0x0000000103037824 */ /* 0x000fe400078e0200 */
[----:B------:R-:W-:Y:S02]  /*d490*/  IMAD R0, R6, UR4, RZ ;  /* 0x0000000406007c24 */ /* 0x000fe4000f8e02ff */
[C---:B------:R-:W-:Y:S01]  /*d4a0*/  IMAD.WIDE.U32 R2, R4.reuse, UR4, R2 ;  /* 0x0000000404027c25 */ /* 0x040fe2000f8e0002 */
[----:B------:R-:W2:Y:S03]  /*d4b0*/  @P0 LDC R6, c[0x0][0x450] ;  /* 0x00011400ff060b82 */ /* 0x000ea60000000800 */
[----:B------:R-:W-:Y:S01]  /*d4c0*/  IMAD R0, R4, UR5, R0 ;  /* 0x0000000504007c24 */ /* 0x000fe2000f8e0200 */
[----:B------:R-:W-:Y:S01]  /*d4d0*/  ULDC.64 UR4, c[0x0][0x2d0] ;  /* 0x0000b40000047ab9 */ /* 0x000fe20000000a00 */
[----:B------:R-:W3:Y:S02]  /*d4e0*/  S2R R4, SR_TID.X ;  /* 0x0000000000047919 */ /* 0x000ee40000002100 */
[----:B------:R-:W-:Y:S01]  /*d4f0*/  IMAD.IADD R3, R3, 0x1, R0 ;  /* 0x0000000103037824 */ /* 0x000fe200078e0200 */
[----:B-1----:R-:W-:-:S04]  /*d500*/  LOP3.LUT R5, R5, 0x7f, RZ, 0xc0, !PT ;  /* 0x0000007f05057812 */ /* 0x002fc800078ec0ff */
[----:B------:R-:W-:Y:S01]  /*d510*/  SHF.R.U32.HI R5, RZ, 0x3, R5 ;  /* 0x00000003ff057819 */ /* 0x000fe20000011605 */
[----:B---3--:R-:W-:-:S05]  /*d520*/  IMAD.SHL.U32 R4, R4, 0x10, RZ ;  /* 0x0000001004047824 */ /* 0x008fca00078e00ff */
[----:B------:R-:W-:Y:S02]  /*d530*/  LOP3.LUT R4, R5, 0x70, R4, 0xf8, !PT ;  /* 0x0000007005047812 */ /* 0x000fe400078ef804 */
[----:B------:R-:W1:Y:S03]  /*d540*/  @P0 LDC R5, c[0x0][0x44c] ;  /* 0x00011300ff050b82 */ /* 0x000e660000000800 */
[----:B------:R-:W-:-:S04]  /*d550*/  IMAD R0, R17, 0x80, R4 ;  /* 0x0000008011007824 */ /* 0x000fc800078e0204 */
        /* <DEDUP_REMOVED lines=23> */
[----:B------:R-:W-:-:S03]  /*d6d0*/  IMAD R17, R17, 0x80, R8 ;  /* 0x0000008011117824 */ /* 0x000fc600078e0208 */
[----:B------:R-:W0:Y:S01]  /*d6e0*/  SHFL.IDX PT, R5, R2, RZ, 0x181f ;  /* 0x00181fff02057589 */ /* 0x000e2200000e0000 */
[----:B--2---:R-:W-:-:S03]  /*d6f0*/  IMAD R3, R4, R7, RZ ;  /* 0x0000000704037224 */ /* 0x004fc600078e02ff */
[----:B------:R-:W1:Y:S02]  /*d700*/  SHFL.IDX PT, R4, R0, RZ, 0x181f ;  /* 0x00181fff00047589 */ /* 0x000e6400000e0000 */
[----:B------:R-:W-:-:S13]  /*d710*/  ISETP.GE.AND P1, PT, R17, R3, PT ;  /* 0x000000031100720c */ /* 0x000fda0003f26270 */
[----:B0-----:R-:W-:-:S05]  /*d720*/  @!P1 LEA R5, P2, R10, R5, 0x1 ;  /* 0x000000050a059211 */ /* 0x001fca00078408ff */
[----:B-1----:R-:W-:-:S05]  /*d730*/  @!P1 IMAD.X R4, RZ, RZ, R4, P2 ;  /* 0x000000ffff049224 */ /* 0x002fca00010e0604 */
[----:B------:R-:W-:-:S04]  /*d740*/  @!P1 LOP3.LUT R5, R5, R4, RZ, 0x3c, !PT ;  /* 0x0000000405059212 */ /* 0x000fc800078e3cff */
[----:B------:R-:W-:-:S04]  /*d750*/  @!P1 LOP3.LUT R4, R5, R4, RZ, 0x3c, !PT ;  /* 0x0000000405049212 */ /* 0x000fc800078e3cff */
[----:B------:R-:W-:-:S05]  /*d760*/  @!P1 LOP3.LUT R5, R5, R4, RZ, 0x3c, !PT ;  /* 0x0000000405059212 */ /* 0x000fca00078e3cff */
[----:B------:R-:W-:Y:S01]  /*d770*/  @!PT LDS RZ, [RZ] ;  /* 0x00000000fffff984 */ /* 0x000fe20000000800 */
[----:B-----5:R0:W-:Y:S02]  /*d780*/  @!P1 LDGSTS.E.BYPASS.LTC128B.128 [R9+0x18400], desc[UR40][R4.64], !P0 ;  /* 0x1840000004099fae */ /* 0x0201e4000c101d68 */
[----:B0-----:R-:W-:Y:S02]  /*d790*/  VIADD R4, R17, 0x10 ;  /* 0x0000001011047836 */ /* 0x001fe40000000000 */
[----:B------:R-:W0:Y:S03]  /*d7a0*/  SHFL.IDX PT, R5, R2, 0x1, 0x181f ;  /* 0x00381f0002057f89 */ /* 0x000e2600000e0000 */
[----:B------:R-:W-:Y:S02]  /*d7b0*/  ISETP.GE.AND P1, PT, R4, R3, PT ;  /* 0x000000030400720c */ /* 0x000fe40003f26270 */
[----:B------:R-:W1:Y:S11]  /*d7c0*/  SHFL.IDX PT, R4, R0, 0x1, 0x181f ;  /* 0x00381f0000047f89 */ /* 0x000e7600000e0000 */
[----:B0-----:R-:W-:-:S05]  /*d7d0*/  @!P1 LEA R5, P2, R10, R5, 0x1 ;  /* 0x000000050a059211 */ /* 0x001fca00078408ff */
[----:B-1----:R-:W-:-:S05]  /*d7e0*/  @!P1 IMAD.X R4, RZ, RZ, R4, P2 ;  /* 0x000000ffff049224 */ /* 0x002fca00010e0604 */
[----:B------:R-:W-:-:S04]  /*d7f0*/  @!P1 LOP3.LUT R5, R5, R4, RZ, 0x3c, !PT ;  /* 0x0000000405059212 */ /* 0x000fc800078e3cff */
[----:B------:R-:W-:-:S04]  /*d800*/  @!P1 LOP3.LUT R4, R5, R4, RZ, 0x3c, !PT ;  /* 0x0000000405049212 */ /* 0x000fc800078e3cff */
[----:B------:R-:W-:-:S05]  /*d810*/  @!P1 LOP3.LUT R5, R5, R4, RZ, 0x3c, !PT ;  /* 0x0000000405059212 */ /* 0x000fca00078e3cff */
[----:B------:R0:W-:Y:S02]  /*d820*/  @!P1 LDGSTS.E.BYPASS.LTC128B.128 [R9+0x18c00], desc[UR40][R4.64], !P0 ;  /* 0x18c0000004099fae */ /* 0x0001e4000c101d68 */
        /* <DEDUP_REMOVED lines=42> */
[----:B------:R-:W-:Y:S01]  /*dad0*/  ISETP.GE.AND P1, PT, R4, R3, PT ;  /* 0x000000030400720c */ /* 0x000fe20003f26270 */
[----:B------:R-:W-:Y:S04]  /*dae0*/  SHFL.IDX PT, R2, R2, 0x7, 0x181f ;  /* 0x00f81f0002027f89 */ /* 0x000fe800000e0000 */
[----:B------:R-:W1:Y:S04]  /*daf0*/  SHFL.IDX PT, R4, R0, 0x6, 0x181f ;  /* 0x00d81f0000047f89 */ /* 0x000e6800000e0000 */
[----:B------:R-:W2:Y:S04]  /*db00*/  SHFL.IDX PT, R0, R0, 0x7, 0x181f ;  /* 0x00f81f0000007f89 */ /* 0x000ea800000e0000 */
[----:B0-----:R-:W-:-:S05]  /*db10*/  @!P1 LEA R5, P2, R10, R5, 0x1 ;  /* 0x000000050a059211 */ /* 0x001fca00078408ff */
[----:B-1----:R-:W-:-:S05]  /*db20*/  @!P1 IMAD.X R4, RZ, RZ, R4, P2 ;  /* 0x000000ffff049224 */ /* 0x002fca00010e0604 */
[----:B------:R-:W-:-:S04]  /*db30*/  @!P1 LOP3.LUT R5, R5, R4, RZ, 0x3c, !PT ;  /* 0x0000000405059212 */ /* 0x000fc800078e3cff */
[----:B------:R-:W-:-:S04]  /*db40*/  @!P1 LOP3.LUT R4, R5, R4, RZ, 0x3c, !PT ;  /* 0x0000000405049212 */ /* 0x000fc800078e3cff */
[----:B------:R-:W-:-:S05]  /*db50*/  @!P1 LOP3.LUT R5, R5, R4, RZ, 0x3c, !PT ;  /* 0x0000000405059212 */ /* 0x000fca00078e3cff */
[----:B--2---:R1:W-:Y:S02]  /*db60*/  @!P1 LDGSTS.E.BYPASS.LTC128B.128 [R9+0x1b400], desc[UR40][R4.64], !P0 ;  /* 0x1b40000004099fae */ /* 0x0043e4000c101d68 */
.L_x_4798:
[----:B------:R2:W5:Y:S01]  /*db70*/  LDL R8, [R1+0x4] ;  /* 0x0000040001087983 */ /* 0x0005620000100800 */
        /* <DEDUP_REMOVED lines=10> */
.L_x_4680:
        /* <DEDUP_REMOVED lines=18> */
[----:B--23--:R-:W-:Y:S05]  /*dd40*/  @!P0 BRA `(.L_x_4682) ;  /* 0x0000004400e88947 */ /* 0x00cfea0003800000 */
.L_x_4799:
[----:B------:R-:W-:Y:S05]  /*dd50*/  BSYNC B0 ;  /* 0x0000000000007941 */ /* 0x000fea0003800000 */
.L_x_4681:
[----:B--2---:R-:W2:Y:S01]  /*dd60*/  LDL R2, [R1+0x18] ;  /* 0x0000180001027983 */ /* 0x004ea20000100800 */
[----:B------:R-:W-:Y:S01]  /*dd70*/  BSSY B0, `(.L_x_4683) ;  /* 0x0000063000007945 */ /* 0x000fe20003800000 */
[----:B--2---:R-:W-:-:S13]  /*dd80*/  ISETP.NE.AND P0, PT, R2, RZ, PT ;  /* 0x000000ff0200720c */ /* 0x004fda0003f05270 */
[----:B------:R-:W-:Y:S05]  /*dd90*/  @!P0 BRA `(.L_x_4684) ;  /* 0x0000000400808947 */ /* 0x000fea0003800000 */
[----:B------:R-:W2:Y:S04]  /*dda0*/  LDL R2, [R1+0x4] ;  /* 0x0000040001027983 */ /* 0x000ea80000100800 */
[----:B01----:R-:W3:Y:S01]  /*ddb0*/  LDL R4, [R1+0x10] ;  /* 0x0000100001047983 */ /* 0x003ee20000100800 */
        /* <DEDUP_REMOVED lines=10> */
.L_x_4800:
[----:B------:R-:W-:Y:S05]  /*de60*/  BSYNC B1 ;  /* 0x0000000000017941 */ /* 0x000fea0003800000 */
.L_x_4685:
        /* <DEDUP_REMOVED lines=9> */
.L_x_4688:
[----:B------:R-:W-:Y:S05]  /*df00*/  BSYNC B1 ;  /* 0x0000000000017941 */ /* 0x000fea0003800000 */
.L_x_4687:
        /* <DEDUP_REMOVED lines=14> */
.L_x_4689:
        /* <DEDUP_REMOVED lines=16> */
.L_x_4690:
        /* <DEDUP_REMOVED lines=16> */
.L_x_4691:
        /* <DEDUP_REMOVED lines=16> */
.L_x_4692:
        /* <DEDUP_REMOVED lines=10> */
[----:B--2---:R-:W-:Y:S05]  /*e390*/  @P0 BRA.U.ANY `(.L_x_4692) ;  /* 0xfffffffd00d40947 */ /* 0x004fea000393ffff */
.L_x_4684:
[----:B------:R-:W-:Y:S05]  /*e3a0*/  BSYNC B0 ;  /* 0x0000000000007941 */ /* 0x000fea0003800000 */
.L_x_4683:
[----:B01----:R-:W2:Y:S01]  /*e3b0*/  LDL R4, [R1+0x2c] ;  /* 0x00002c0001047983 */ /* 0x003ea20000100800 */
[----:B------:R-:W-:Y:S01]  /*e3c0*/  BSSY B0, `(.L_x_4693) ;  /* 0x000020a000007945 */ /* 0x000fe20003800000 */
[----:B--2---:R-:W-:-:S13]  /*e3d0*/  ISETP.GE.AND P0, PT, R4, 0x2, PT ;  /* 0x000000020400780c */ /* 0x004fda0003f06270 */
[----:B------:R-:W-:Y:S05]  /*e3e0*/  @!P0 BRA `(.L_x_4694) ;  /* 0x00000020001c8947 */ /* 0x000fea0003800000 */
[C---:B------:R-:W-:Y:S01]  /*e3f0*/  LOP3.LUT R0, R4.reuse, 0x1, RZ, 0xc0, !PT ;  /* 0x0000000104007812 */ /* 0x040fe200078ec0ff */
[----:B------:R-:W-:Y:S01]  /*e400*/  VIADD R4, R4, 0xfffffffe ;  /* 0xfffffffe04047836 */ /* 0x000fe20000000000 */
[----:B------:R-:W-:Y:S02]  /*e410*/  BSSY B2, `(.L_x_4695) ;  /* 0x00000b0000027945 */ /* 0x000fe40003800000 */
[----:B------:R-:W-:Y:S01]  /*e420*/  ISETP.NE.U32.AND P0, PT, R0, 0x1, PT ;  /* 0x000000010000780c */ /* 0x000fe20003f05070 */
[----:B------:R-:W-:-:S12]  /*e430*/  IMAD.MOV.U32 R0, RZ, RZ, R4 ;  /* 0x000000ffff007224 */ /* 0x000fd800078e0004 */
[----:B------:R-:W-:Y:S05]  /*e440*/  @!P0 BRA `(.L_x_4696) ;  /* 0x0000000800b08947 */ /* 0x000fea0003800000 */
[----:B------:R-:W2:Y:S04]  /*e450*/  LDL R6, [R1+0x18] ;  /* 0x0000180001067983 */ /* 0x000ea80000100800 */
[----:B------:R-:W3:Y:S04]  /*e460*/  LDL.LU R5, [R1+0x8] ;  /* 0x0000080001057983 */ /* 0x000ee80000300800 */
[----:B-----5:R-:W4:Y:S01]  /*e470*/  LDL.LU R8, [R1+0x10] ;  /* 0x0000100001087983 */ /* 0x020f220000300800 */
[----:B------:R-:W-:Y:S01]  /*e480*/  BSSY B1, `(.L_x_4697) ;  /* 0x00000a6000017945 */ /* 0x000fe20003800000 */
[----:B--2---:R-:W-:Y:S01]  /*e490*/  ISETP.NE.AND P2, PT, R6, RZ, PT ;  /* 0x000000ff0600720c */ /* 0x004fe20003f45270 */
        /* <DEDUP_REMOVED lines=8> */
[----:B------:R-:W-:Y:S01]  /*e520*/  ULDC.64 UR4, c[0x0][0x418] ;  /* 0x0001060000047ab9 */ /* 0x000fe20000000a00 */
[----:B------:R-:W-:Y:S01]  /*e530*/  IMAD.MOV.U32 R0, RZ, RZ, R4 ;  /* 0x000000ffff007224 */ /* 0x000fe200078e0004 */
        /* <DEDUP_REMOVED lines=23> */
.L_x_4699:
        /* <DEDUP_REMOVED lines=9> */
.L_x_4801:
[----:B------:R-:W-:Y:S05]  /*e740*/  BSYNC B3 ;  /* 0x0000000000037941 */ /* 0x000fea0003800000 */
.L_x_4700:
        /* <DEDUP_REMOVED lines=9> */
.L_x_4703:
[----:B------:R-:W-:Y:S05]  /*e7e0*/  BSYNC B3 ;  /* 0x0000000000037941 */ /* 0x000fea0003800000 */
.L_x_4702:
[----:B------:R-:W2:Y:S04]  /*e7f0*/  LDL R7, [R1+0x4] ;  /* 0x0000040001077983 */ /* 0x000ea80000100800 */
[----:B------:R-:W2:Y:S04]  /*e800*/  LDL R5, [R1+0x8] ;  /* 0x0000080001057983 */ /* 0x000ea80000100800 */
[----:B------:R-:W3:Y:S01]  /*e810*/  LDL R6, [R1+0x1c] ;  /* 0x00001c0001067983 */ /* 0x000ee20000100800 */
[----:B0-----:R-:W-:Y:S01]  /*e820*/  IMAD.MOV.U32 R8, RZ, RZ, RZ ;  /* 0x000000ffff087224 */ /* 0x001fe200078e00ff */
        /* <DEDUP_REMOVED lines=10> */
.L_x_4704:
        /* <DEDUP_REMOVED lines=14> */
.L_x_4802:
[----:B------:R-:W-:Y:S05]  /*e9b0*/  BSYNC B3 ;  /* 0x0000000000037941 */ /* 0x000fea0003800000 */
.L_x_4705:
        /* <DEDUP_REMOVED lines=11> */
.L_x_4708:
[----:B------:R-:W-:Y:S05]  /*ea70*/  BSYNC B3 ;  /* 0x0000000000037941 */ /* 0x000fea0003800000 */
.L_x_4707:
        /* <DEDUP_REMOVED lines=11> */
.L_x_4709:
        /* <DEDUP_REMOVED lines=16> */
.L_x_4710:
        /* <DEDUP_REMOVED lines=16> */
.L_x_4711:
        /* <DEDUP_REMOVED lines=16> */
.L_x_4712:
        /* <DEDUP_REMOVED lines=11> */
.L_x_4698:
[----:B------:R-:W-:Y:S05]  /*eee0*/  BSYNC B1 ;  /* 0x0000000000017941 */ /* 0x000fea0003800000 */
.L_x_4697:
[----:B------:R-:W2:Y:S02]  /*eef0*/  LDL.LU R5, [R1+0x2c] ;  /* 0x00002c0001057983 */ /* 0x000ea40000300800 */
[----:B--2---:R-:W-:-:S07]  /*ef00*/  VIADD R0, R5, 0xfffffffd ;  /* 0xfffffffd05007836 */ /* 0x004fce0000000000 */
.L_x_4696:
[----:B------:R-:W-:Y:S05]  /*ef10*/  BSYNC B2 ;  /* 0x0000000000027941 */ /* 0x000fea0003800000 */
.L_x_4695:
[----:B------:R-:W-:-:S13]  /*ef20*/  ISETP.NE.AND P0, PT, R4, RZ, PT ;  /* 0x000000ff0400720c */ /* 0x000fda0003f05270 */
[----:B------:R-:W-:Y:S05]  /*ef30*/  @!P0 BRA `(.L_x_4694) ;  /* 0x0000001400488947 */ /* 0x000fea0003800000 */
.L_x_4745:
[----:B------:R-:W2:Y:S04]  /*ef40*/  LDL R4, [R1+0x18] ;  /* 0x0000180001047983 */ /* 0x000ea80000100800 */
[----:B------:R-:W3:Y:S04]  /*ef50*/  LDL.LU R3, [R1+0x8] ;  /* 0x0000080001037983 */ /* 0x000ee80000300800 */
[----:B------:R-:W4:Y:S01]  /*ef60*/  LDL.LU R2, [R1+0x10] ;  /* 0x0000100001027983 */ /* 0x000f220000300800 */
[----:B------:R-:W-:Y:S05]  /*ef70*/  YIELD ;  /* 0x0000000000007946 */ /* 0x000fea0003800000 */
[----:B------:R-:W-:Y:S01]  /*ef80*/  BSSY B1, `(.L_x_4713) ;  /* 0x00000a2000017945 */ /* 0x000fe20003800000 */
[----:B--2---:R-:W-:Y:S01]  /*ef90*/  ISETP.NE.AND P1, PT, R4, RZ, PT ;  /* 0x000000ff0400720c */ /* 0x004fe20003f25270 */
[----:B---3--:R-:W-:-:S05]  /*efa0*/  VIADD R7, R3, 0x1 ;  /* 0x0000000103077836 */ /* 0x008fca0000000000 */
[----:B------:R-:W-:-:S04]  /*efb0*/  ISETP.NE.AND P0, PT, R7, 0x2, PT ;  /* 0x000000020700780c */ /* 0x000fc80003f05270 */
[----:B------:R-:W-:Y:S02]  /*efc0*/  SEL R6, RZ, 0x1, P0 ;  /* 0x00000001ff067807 */ /* 0x000fe40000000000 */
[----:B------:R-:W-:Y:S02]  /*efd0*/  SEL R7, R7, RZ, P0 ;  /* 0x000000ff07077207 */ /* 0x000fe40000000000 */
[----:B----4-:R-:W-:Y:S01]  /*efe0*/  LOP3.LUT R6, R2, R6, RZ, 0x3c, !PT ;  /* 0x0000000602067212 */ /* 0x010fe200078e3cff */
[----:B------:R-:W-:Y:S06]  /*eff0*/  @!P1 BRA `(.L_x_4714) ;  /* 0x0000000800689947 */ /* 0x000fec0003800000 */
[----:B------:R-:W-:Y:S01]  /*f000*/  ULDC.64 UR4, c[0x0][0x418] ;  /* 0x0001060000047ab9 */ /* 0x000fe20000000a00 */
[----:B0----5:R-:W-:Y:S01]  /*f010*/  IMAD.MOV.U32 R8, RZ, RZ, R0 ;  /* 0x000000ffff087224 */ /* 0x021fe200078e0000 */
        /* <DEDUP_REMOVED lines=23> */
.L_x_4715:
        /* <DEDUP_REMOVED lines=9> */
.L_x_4803:
[----:B------:R-:W-:Y:S05]  /*f220*/  BSYNC B2 ;  /* 0x0000000000027941 */ /* 0x000fea0003800000 */
.L_x_4716:
        /* <DEDUP_REMOVED lines=9> */
.L_x_4719:
[----:B------:R-:W-:Y:S05]  /*f2c0*/  BSYNC B2 ;  /* 0x0000000000027941 */ /* 0x000fea0003800000 */
.L_x_4718:
        /* <DEDUP_REMOVED lines=13> */
.L_x_4720:
        /* <DEDUP_REMOVED lines=14> */
.L_x_4804:
[----:B------:R-:W-:Y:S05]  /*f480*/  BSYNC B2 ;  /* 0x0000000000027941 */ /* 0x000fea0003800000 */
.L_x_4721:
        /* <DEDUP_REMOVED lines=11> */
.L_x_4724:
[----:B------:R-:W-:Y:S05]  /*f540*/  BSYNC B2 ;  /* 0x0000000000027941 */ /* 0x000fea0003800000 */
.L_x_4723:
        /* <DEDUP_REMOVED lines=10> */
.L_x_4725:
        /* <DEDUP_REMOVED lines=16> */
.L_x_4726:
        /* <DEDUP_REMOVED lines=16> */
.L_x_4727:
        /* <DEDUP_REMOVED lines=16> */
.L_x_4728:
        /* <DEDUP_REMOVED lines=11> */
.L_x_4714:
[----:B------:R-:W-:Y:S05]  /*f9a0*/  BSYNC B1 ;  /* 0x0000000000017941 */ /* 0x000fea0003800000 */
.L_x_4713:
[----:B------:R-:W2:Y:S01]  /*f9b0*/  LDL R2, [R1+0x18] ;  /* 0x0000180001027983 */ /* 0x000ea20000100800 */
[----:B------:R-:W-:Y:S01]  /*f9c0*/  VIADD R7, R7, 0x1 ;  /* 0x0000000107077836 */ /* 0x000fe20000000000 */
[----:B------:R-:W-:Y:S04]  /*f9d0*/  BSSY B1, `(.L_x_4729) ;  /* 0x00000a5000017945 */ /* 0x000fe80003800000 */
[----:B------:R-:W-:-:S04]  /*f9e0*/  ISETP.NE.AND P0, PT, R7, 0x2, PT ;  /* 0x000000020700780c */ /* 0x000fc80003f05270 */
[----:B0-----:R-:W-:Y:S02]  /*f9f0*/  SEL R9, R7, RZ, P0 ;  /* 0x000000ff07097207 */ /* 0x001fe40000000000 */
[----:B--2---:R-:W-:Y:S02]  /*fa00*/  ISETP.NE.AND P2, PT, R2, RZ, PT ;  /* 0x000000ff0200720c */ /* 0x004fe40003f45270 */
[----:B------:R-:W-:-:S04]  /*fa10*/  SEL R2, RZ, 0x1, P0 ;  /* 0x00000001ff027807 */ /* 0x000fc80000000000 */
[----:B-----5:R-:W-:-:S05]  /*fa20*/  LOP3.LUT R8, R6, R2, RZ, 0x3c, !PT ;  /* 0x0000000206087212 */ /* 0x020fca00078e3cff */
        /* <DEDUP_REMOVED lines=28> */
.L_x_4731:
        /* <DEDUP_REMOVED lines=9> */
.L_x_4805:
[----:B------:R-:W-:Y:S05]  /*fc80*/  BSYNC B2 ;  /* 0x0000000000027941 */ /* 0x000fea0003800000 */
.L_x_4732:
        /* <DEDUP_REMOVED lines=9> */
.L_x_4735:
[----:B------:R-:W-:Y:S05]  /*fd20*/  BSYNC B2 ;  /* 0x0000000000027941 */ /* 0x000fea0003800000 */
.L_x_4734:
        /* <DEDUP_REMOVED lines=14> */
.L_x_4736:
        /* <DEDUP_REMOVED lines=14> */
.L_x_4806:
[----:B------:R-:W-:Y:S05]  /*fef0*/  BSYNC B2 ;  /* 0x0000000000027941 */ /* 0x000fea0003800000 */
.L_x_4737:
        /* <DEDUP_REMOVED lines=11> */
.L_x_4740:
[----:B------:R-:W-:Y:S05]  /*ffb0*/  BSYNC B2 ;  /* 0x0000000000027941 */ /* 0x000fea0003800000 */
.L_x_4739:
        /* <DEDUP_REMOVED lines=11> */
.L_x_4741:
        /* <DEDUP_REMOVED lines=16> */
.L_x_4742:
        /* <DEDUP_REMOVED lines=16> */
.L_x_4743:
        /* <DEDUP_REMOVED lines=16> */
.L_x_4744:
        /* <DEDUP_REMOVED lines=11> */
.L_x_4730:
[----:B------:R-:W-:Y:S05]  /*10420*/  BSYNC B1 ;  /* 0x0000000000017941 */ /* 0x000fea0003800000 */
.L_x_4729:
[C---:B------:R-:W-:Y:S01]  /*10430*/  ISETP.GT.AND P0, PT, R0.reuse, 0x1, PT ;  /* 0x000000010000780c */ /* 0x040fe20003f04270 */
[----:B------:R-:W-:-:S12]  /*10440*/  VIADD R0, R0, 0xfffffffe ;  /* 0xfffffffe00007836 */ /* 0x000fd80000000000 */
[----:B------:R-:W-:Y:S05]  /*10450*/  @P0 BRA `(.L_x_4745) ;  /* 0xffffffe800b80947 */ /* 0x000fea000383ffff */
.L_x_4694:
[----:B------:R-:W-:Y:S05]  /*10460*/  BSYNC B0 ;  /* 0x0000000000007941 */ /* 0x000fea0003800000 */
.L_x_4693:
        /* <DEDUP_REMOVED lines=21> */
[----:B------:R-:W1:Y:S01]  /*105c0*/  POPC R7, R6 ;  /* 0x0000000600077309 */ /* 0x000e620000000000 */
[----:B--2---:R-:W1:Y:S02]  /*105d0*/  SHFL.IDX PT, R4, R3, R4, 0x1f ;  /* 0x00001f0403047589 */ /* 0x004e6400000e0000 */
[----:B-1----:R-:W-:-:S07]  /*105e0*/  IADD3 R16, R4, UR37, R7 ;  /* 0x0000002504107c10 */ /* 0x002fce000fffe007 */
.L_x_4747:
[----:B------:R-:W-:Y:S05]  /*105f0*/  BSYNC B0 ;  /* 0x0000000000007941 */ /* 0x000fea0003800000 */
.L_x_4746:
[----:B------:R-:W-:-:S05]  /*10600*/  SEL R0, R0, RZ, P0 ;  /* 0x000000ff00007207 */ /* 0x000fca0000000000 */
[----:B------:R2:W-:Y:S02]  /*10610*/  STL [R1+0x8], R0 ;  /* 0x0000080001007387 */ /* 0x0005e40000100800 */
.L_x_4665:
[----:B------:R-:W-:Y:S05]  /*10620*/  BSYNC B7 ;  /* 0x0000000000077941 */ /* 0x000fea0003800000 */
.L_x_4663:
        /* <DEDUP_REMOVED lines=13> */
.L_x_4748:
        /* <DEDUP_REMOVED lines=36> */
.L_x_4816:
[----:B------:R-:W-:Y:S02]  /*10940*/  ULDC UR4, c[0x0][0xc38] ;  /* 0x00030e0000047ab9 */ /* 0x000fe40000000800 */
[----:B------:R-:W-:-:S04]  /*10950*/  IMAD.U32 R4, RZ, RZ, UR4 ;  /* 0x00000004ff047e24 */ /* 0x000fc8000f8e00ff */
[----:B--2---:R-:W-:-:S04]  /*10960*/  IMAD R14, R14, R4, RZ ;  /* 0x000000040e0e7224 */ /* 0x004fc800078e02ff */
[----:B------:R-:W-:-:S05]  /*10970*/  IMAD.IADD R5, R5, 0x1, R14 ;  /* 0x0000000105057824 */ /* 0x000fca00078e020e */
[----:B------:R-:W-:-:S13]  /*10980*/  ISETP.GT.AND P6, PT, R5, R0, PT ;  /* 0x000000000500720c */ /* 0x000fda0003fc4270 */
[----:B------:R-:W-:Y:S05]  /*10990*/  @P6 BRA `(.L_x_4751) ;  /* 0x00000000009c6947 */ /* 0x000fea0003800000 */
.L_x_4756:
        /* <DEDUP_REMOVED lines=14> */
.L_x_4754:
[----:B------:R-:W-:Y:S05]  /*10a80*/  BSYNC B0 ;  /* 0x0000000000007941 */ /* 0x000fea0003800000 */
.L_x_4753:
[----:B------:R-:W-:-:S03]  /*10a90*/  UMOV UR4, 0xffffffff ;  /* 0xffffffff00047882 */ /* 0x000fc60000000000 */
[----:B------:R-:W-:Y:S05]  /*10aa0*/  BRA.DIV UR4, `(.L_x_4755) ;  /* 0x0000002204587947 */ /* 0x000fea000b800000 */
[----:B-----5:R-:W3:Y:S02]  /*10ab0*/  SHFL.UP PT, R14, R2, 0x1, RZ ;  /* 0x04200000020e7989 */ /* 0x020ee400000e00ff */
[----:B---3--:R-:W-:-:S05]  /*10ac0*/  SEL R13, R14, RZ, P1 ;  /* 0x000000ff0e0d7207 */ /* 0x008fca0000800000 */
[----:B------:R-:W-:-:S05]  /*10ad0*/  IMAD.IADD R13, R2, 0x1, R13 ;  /* 0x00000001020d7824 */ /* 0x000fca00078e020d */
[----:B------:R-:W3:Y:S02]  /*10ae0*/  SHFL.UP PT, R14, R13, 0x2, RZ ;  /* 0x044000000d0e7989 */ /* 0x000ee400000e00ff */
[----:B---3--:R-:W-:-:S05]  /*10af0*/  SEL R4, R14, RZ, P2 ;  /* 0x000000ff0e047207 */ /* 0x008fca0001000000 */
[----:B------:R-:W-:-:S05]  /*10b00*/  IMAD.IADD R4, R13, 0x1, R4 ;  /* 0x000000010d047824 */ /* 0x000fca00078e0204 */
[----:B------:R-:W1:Y:S02]  /*10b10*/  SHFL.UP PT, R14, R4, 0x4, RZ ;  /* 0x04800000040e7989 */ /* 0x000e6400000e00ff */
        /* <DEDUP_REMOVED lines=9> */
.L_x_4824:
[----:B------:R-:W-:Y:S02]  /*10bb0*/  ULDC UR4, c[0x0][0xc38] ;  /* 0x00030e0000047ab9 */ /* 0x000fe40000000800 */
[----:B------:R-:W-:-:S04]  /*10bc0*/  IMAD.U32 R4, RZ, RZ, UR4 ;  /* 0x00000004ff047e24 */ /* 0x000fc8000f8e00ff */
[----:B--2---:R-:W-:-:S04]  /*10bd0*/  IMAD R14, R14, R4, RZ ;  /* 0x000000040e0e7224 */ /* 0x004fc800078e02ff */
[----:B------:R-:W-:-:S05]  /*10be0*/  IMAD.IADD R5, R14, 0x1, R5 ;  /* 0x000000010e057824 */ /* 0x000fca00078e0205 */
[----:B------:R-:W-:-:S13]  /*10bf0*/  ISETP.GT.AND P6, PT, R5, R0, PT ;  /* 0x000000000500720c */ /* 0x000fda0003fc4270 */
[----:B------:R-:W-:Y:S05]  /*10c00*/  @!P6 BRA `(.L_x_4756) ;  /* 0xfffffffc0064e947 */ /* 0x000fea000383ffff */
.L_x_4751:
        /* <DEDUP_REMOVED lines=8> */
.L_x_4828:
[----:B------:R-:W-:Y:S01]  /*10c90*/  ISETP.NE.AND P0, PT, R5, RZ, PT ;  /* 0x000000ff0500720c */ /* 0x000fe20003f05270 */
[----:B------:R-:W-:-:S12]  /*10ca0*/  IMAD.MOV.U32 R5, RZ, RZ, RZ ;  /* 0x000000ffff057224 */ /* 0x000fd800078e00ff */
[----:B------:R-:W-:Y:S05]  /*10cb0*/  @!P0 BRA `(.L_x_4758) ;  /* 0x0000000000108947 */ /* 0x000fea0003800000 */
[----:B------:R-:W-:Y:S01]  /*10cc0*/  UMOV UR4, 0xffffffff ;  /* 0xffffffff00047882 */ /* 0x000fe20000000000 */
[----:B------:R-:W-:Y:S02]  /*10cd0*/  VIADD R12, R6, 0xffffffff ;  /* 0xffffffff060c7836 */ /* 0x000fe40000000000 */
[----:B------:R-:W-:Y:S05]  /*10ce0*/  BRA.DIV UR4, `(.L_x_4759) ;  /* 0x0000002204cc7947 */ /* 0x000fea000b800000 */
[----:B------:R4:W0:Y:S02]  /*10cf0*/  SHFL.IDX PT, R5, R3, R12, 0x1f ;  /* 0x00001f0c03057589 */ /* 0x00082400000e0000 */
.L_x_4758:
[----:B-12-4-:R-:W1:Y:S01]  /*10d00*/  LDC.64 R2, c[0x0][0xc90] ;  /* 0x00032400ff027b82 */ /* 0x016e620000000a00 */
[----:B------:R-:W-:-:S04]  /*10d10*/  IMAD.IADD R19, R6, 0x1, R19 ;  /* 0x0000000106137824 */ /* 0x000fc800078e0213 */
[----:B-1----:R-:W-:-:S05]  /*10d20*/  IMAD.WIDE R2, R19, 0x4, R2 ;  /* 0x0000000413027825 */ /* 0x002fca00078e0202 */
[----:B------:R-:W3:Y:S01]  /*10d30*/  LDG.E R7, desc[UR40][R2.64] ;  /* 0x0000002802077981 */ /* 0x000ee2000c1e1900 */
[----:B0-----:R-:W-:-:S04]  /*10d40*/  IMAD R16, R5, R4, R16 ;  /* 0x0000000405107224 */ /* 0x001fc800078e0210 */
        /* <DEDUP_REMOVED lines=61> */
.L_x_4752:
[----:B------:R-:W-:Y:S01]  /*11120*/  UMOV UR4, URZ ;  /* 0x0000003f00047c82 */ /* 0x000fe20008000000 */
[----:B------:R-:W-:Y:S01]  /*11130*/  UMOV UR5, URZ ;  /* 0x0000003f00057c82 */ /* 0x000fe20008000000 */
[----:B------:R-:W-:Y:S01]  /*11140*/  ULDC UR6, c[0x0][0xc3c] ;  /* 0x00030f0000067ab9 */ /* 0x000fe20000000800 */
[----:B------:R-:W-:Y:S02]  /*11150*/  IMAD.MOV.U32 R16, RZ, RZ, R0 ;  /* 0x000000ffff107224 */ /* 0x000fe400078e0000 */
[----:B------:R-:W-:Y:S02]  /*11160*/  IMAD.U32 R17, RZ, RZ, UR4 ;  /* 0x00000004ff117e24 */ /* 0x000fe4000f8e00ff */
[----:B------:R-:W-:Y:S02]  /*11170*/  IMAD.U32 R18, RZ, RZ, UR5 ;  /* 0x00000005ff127e24 */ /* 0x000fe4000f8e00ff */
[----:B------:R-:W-:-:S07]  /*11180*/  IMAD.U32 R19, RZ, RZ, UR6 ;  /* 0x00000006ff137e24 */ /* 0x000fce000f8e00ff */
.L_x_4760:
[----:B------:R4:W2:Y:S01]  /*11190*/  LDL R2, [R1+0x4] ;  /* 0x0000040001027983 */ /* 0x0008a20000100800 */
[----:B------:R-:W3:Y:S01]  /*111a0*/  S2R R0, SR_TID.X ;  /* 0x0000000000007919 */ /* 0x000ee20000002100 */
[----:B------:R-:W-:Y:S05]  /*111b0*/  WARPSYNC.ALL ;  /* 0x0000000000007948 */ /* 0x000fea0003800000 */
[----:B---3--:R-:W-:Y:S01]  /*111c0*/  LOP3.LUT R0, R0, 0x1f, RZ, 0xc0, !PT ;  /* 0x0000001f00007812 */ /* 0x008fe200078ec0ff */
[----:B------:R-:W-:Y:S03]  /*111d0*/  BAR.SYNC.DEFER_BLOCKING 0x4, 0x180 ;  /* 0x0106000000007b1d */ /* 0x000fe60000010000 */
[----:B------:R-:W-:-:S13]  /*111e0*/  ISETP.NE.AND P0, PT, R0, RZ, PT ;  /* 0x000000ff0000720c */ /* 0x000fda0003f05270 */
[----:B-1----:R-:W2:Y:S01]  /*111f0*/  @!P0 S2R R3, SR_CgaCtaId ;  /* 0x0000000000038919 */ /* 0x002ea20000008800 */
[----:B------:R-:W-:-:S04]  /*11200*/  @!P0 MOV R0, 0x400 ;  /* 0x0000040000008802 */ /* 0x000fc80000000f00 */
[----:B--2---:R-:W-:-:S05]  /*11210*/  @!P0 LEA R2, R3, R0, 0x18 ;  /* 0x0000000003028211 */ /* 0x004fca00078ec0ff */
[----:B------:R4:W-:Y:S04]  /*11220*/  @!P0 STS.128 [R2+0x228d0], R16 ;  /* 0x0228d01002008388 */ /* 0x0009e80000000c00 */
[----:B------:R4:W-:Y:S01]  /*11230*/  @!P0 STL [R1+0x4], R2 ;  /* 0x0000040201008387 */ /* 0x0009e20000100800 */
[----:B------:R-:W-:Y:S06]  /*11240*/  BAR.ARV 0x5, 0x180 ;  /* 0x0146000000007b1d */ /* 0x000fec0000002000 */
.L_x_4749:
[----:B------:R-:W-:Y:S02]  /*11250*/  ULDC UR4, c[0x0][0xc3c] ;  /* 0x00030f0000047ab9 */ /* 0x000fe40000000800 */
[----:B---3--:R-:W-:-:S13]  /*11260*/  ISETP.GE.AND P0, PT, R19, UR4, PT ;  /* 0x0000000413007c0c */ /* 0x008fda000bf06270 */
[----:B------:R-:W-:Y:S05]  /*11270*/  @!P0 BRA `(.L_x_4761) ;  /* 0xffffffac00308947 */ /* 0x000fea000383ffff */
[----:B------:R-:W-:Y:S05]  /*11280*/  BSYNC B8 ;  /* 0x0000000000087941 */ /* 0x000fea0003800000 */
.L_x_4659:
[----:B--2---:R-:W2:Y:S01]  /*11290*/  LDL.LU R0, [R1+0x3c] ;  /* 0x00003c0001007983 */ /* 0x004ea20000300800 */
[----:B------:R-:W-:Y:S01]  /*112a0*/  BSSY B0, `(.L_x_4762) ;  /* 0x000000b000007945 */ /* 0x000fe20003800000 */
[----:B------:R-:W3:Y:S01]  /*112b0*/  S2R R5, SR_CgaCtaId ;  /* 0x0000000000057919 */ /* 0x000ee20000008800 */
[----:B--2---:R-:W-:-:S05]  /*112c0*/  VIADD R0, R0, 0x1 ;  /* 0x0000000100007836 */ /* 0x004fca0000000000 */
[----:B----4-:R-:W-:-:S04]  /*112d0*/  LEA.HI R2, R0, R0, RZ, 0x1 ;  /* 0x0000000000027211 */ /* 0x010fc800078f08ff */
[----:B-1----:R-:W-:-:S05]  /*112e0*/  LOP3.LUT R3, R2, 0xfffffffe, RZ, 0xc0, !PT ;  /* 0xfffffffe02037812 */ /* 0x002fca00078ec0ff */
[----:B------:R-:W-:Y:S01]  /*112f0*/  IMAD.IADD R3, R0, 0x1, -R3 ;  /* 0x0000000100037824 */ /* 0x000fe200078e0a03 */
[----:B------:R-:W-:-:S04]  /*11300*/  MOV R0, 0x400 ;  /* 0x0000040000007802 */ /* 0x000fc80000000f00 */
[----:B---3--:R-:W-:Y:S02]  /*11310*/  LEA R0, R5, R0, 0x18 ;  /* 0x0000000005007211 */ /* 0x008fe400078ec0ff */
[----:B------:R-:W-:-:S04]  /*11320*/  SHF.L.U32 R3, R3, 0x1f, RZ ;  /* 0x0000001f03037819 */ /* 0x000fc800000006ff */
[----:B------:R-:W1:Y:S02]  /*11330*/  SYNCS.PHASECHK.TRANS64.TRYWAIT P0, [R0+URZ+0x22820], R3 ;  /* 0x02282003000075a7 */ /* 0x000e64000800017f */
[----:B-1----:R-:W-:Y:S05]  /*11340*/  @!P0 BRA `(.L_x_4763) ;  /* 0x0000001c005c8947 */ /* 0x002fea0003800000 */
.L_x_4831:
[----:B------:R-:W-:Y:S05]  /*11350*/  BSYNC B0 ;  /* 0x0000000000007941 */ /* 0x000fea0003800000 */
.L_x_4762:
[----:B------:R-:W-:-:S03]  /*11360*/  UMOV UR4, 0xffffffff ;  /* 0xffffffff00047882 */ /* 0x000fc60000000000 */
[----:B------:R-:W-:Y:S05]  /*11370*/  BRA.DIV UR4, `(.L_x_4764) ;  /* 0x0000001e04647947 */ /* 0x000fea000b800000 */
[----:B------:R-:W2:Y:S02]  /*11380*/  S2R R2, SR_TID.X ;  /* 0x0000000000027919 */ /* 0x000ea40000002100 */
[----:B--2---:R-:W-:-:S04]  /*11390*/  SHF.R.U32.HI R2, RZ, 0x5, R2 ;  /* 0x00000005ff027819 */ /* 0x004fc80000011602 */
[----:B------:R-:W-:-:S05]  /*113a0*/  LOP3.LUT R2, R2, 0x3, RZ, 0xc0, !PT ;  /* 0x0000000302027812 */ /* 0x000fca00078ec0ff */
[----:B------:R2:W3:Y:S02]  /*113b0*/  SHFL.IDX PT, R14, R2, RZ, 0x1f ;  /* 0x00001fff020e7589 */ /* 0x0004e400000e0000 */
.L_x_4834:
[----:B---3--:R-:W-:Y:S01]  /*113c0*/  ISETP.NE.AND P0, PT, R14, RZ, PT ;  /* 0x000000ff0e00720c */ /* 0x008fe20003f05270 */
[----:B------:R-:W-:-:S12]  /*113d0*/  BSSY B0, `(.L_x_4765) ;  /* 0x0000027000007945 */ /* 0x000fd80003800000 */
[----:B------:R-:W-:Y:S05]  /*113e0*/  @P0 BRA `(.L_x_4766) ;  /* 0x0000000000940947 */ /* 0x000fea0003800000 */
[----:B------:R-:W-:-:S03]  /*113f0*/  UMOV UR4, 0xffffffff ;  /* 0xffffffff00047882 */ /* 0x000fc60000000000 */
[----:B------:R-:W-:Y:S05]  /*11400*/  BRA.DIV UR4, `(.L_x_4767) ;  /* 0x0000001e04747947 */ /* 0x000fea000b800000 */
[----:B------:R-:W-:-:S13]  /*11410*/  ELECT P6, URZ, PT ;  /* 0x00000000003f782f */ /* 0x000fda00038c0000 */
.L_x_4837:
[----:B------:R-:W-:Y:S05]  /*11420*/  @!P6 BRA `(.L_x_4766) ;  /* 0x000000000084e947 */ /* 0x000fea0003800000 */
[----:B------:R-:W-:-:S06]  /*11430*/  ULOP3.LUT UR4, UR36, 0x2, URZ, 0xfc, !UPT ;  /* 0x0000000224047892 */ /* 0x000fcc000f8efc3f */
[----:B--2---:R-:W-:-:S05]  /*11440*/  IMAD.U32 R2, RZ, RZ, UR4 ;  /* 0x00000004ff027e24 */ /* 0x004fca000f8e00ff */
[----:B------:R-:W-:-:S13]  /*11450*/  ISETP.NE.AND P2, PT, R2, 0x3, PT ;  /* 0x000000030200780c */ /* 0x000fda0003f45270 */
[----:B------:R-:W-:Y:S05]  /*11460*/  @!P2 BRA `(.L_x_4768) ;  /* 0x000000000004a947 */ /* 0x000fea0003800000 */
[----:B------:R-:W-:Y:S01]  /*11470*/  BPT.TRAP 0x1 ;  /* 0x000000040000795c */ /* 0x000fe20000300000 */
.L_x_4768:
[----:B-1----:R-:W2:Y:S04]  /*11480*/  LDL R3, [R1+0x8] ;  /* 0x0000080001037983 */ /* 0x002ea80000100800 */
[----:B------:R-:W3:Y:S01]  /*11490*/  LDL.LU R7, [R1+0x10] ;  /* 0x0000100001077983 */ /* 0x000ee20000300800 */
[----:B------:R-:W-:-:S04]  /*114a0*/  VIADD R2, R0, 0x22840 ;  /* 0x0002284000027836 */ /* 0x000fc80000000000 */
[C---:B--2---:R-:W-:Y:S02]  /*114b0*/  IMAD R6, R3.reuse, 0x8, R2 ;  /* 0x0000000803067824 */ /* 0x044fe400078e0202 */
[----:B------:R-:W-:Y:S01]  /*114c0*/  VIADD R3, R3, 0x1 ;  /* 0x0000000103037836 */ /* 0x000fe20000000000 */
[----:B---3--:R-:W-:-:S04]  /*114d0*/  SHF.L.U32 R5, R7, 0x1f, RZ ;  /* 0x0000001f07057819 */ /* 0x008fc800000006ff */
[C---:B------:R-:W-:Y:S01]  /*114e0*/  ISETP.NE.AND P1, PT, R3.reuse, 0x2, PT ;  /* 0x000000020300780c */ /* 0x040fe20003f25270 */
[----:B------:R-:W1:Y:S03]  /*114f0*/  SYNCS.PHASECHK.TRANS64.TRYWAIT P0, [R6+URZ], R5 ;  /* 0x00000005060075a7 */ /* 0x000e66000800017f */
[----:B------:R-:W-:Y:S02]  /*11500*/  SEL R4, RZ, 0x1, P1 ;  /* 0x00000001ff047807 */ /* 0x000fe40000800000 */
[----:B------:R-:W-:Y:S02]  /*11510*/  SEL R3, R3, RZ, P1 ;  /* 0x000000ff03037207 */ /* 0x000fe40000800000 */
[----:B------:R-:W-:-:S03]  /*11520*/  LOP3.LUT R4, R7, R4, RZ, 0x3c, !PT ;  /* 0x0000000407047212 */ /* 0x000fc600078e3cff */
[----:B------:R-:W-:Y:S01]  /*11530*/  IMAD R7, R3, 0x8, R2 ;  /* 0x0000000803077824 */ /* 0x000fe200078e0202 */
[----:B------:R-:W-:Y:S01]  /*11540*/  SHF.L.U32 R2, R4, 0x1f, RZ ;  /* 0x0000001f04027819 */ /* 0x000fe200000006ff */
[----:B-1----:R-:W-:Y:S06]  /*11550*/  @!P0 BRA `(.L_x_4769) ;  /* 0x0000001c00408947 */ /* 0x002fec0003800000 */
.L_x_4838:
[----:B------:R-:W2:Y:S02]  /*11560*/  SYNCS.PHASECHK.TRANS64.TRYWAIT P0, [R7+URZ], R2 ;  /* 0x00000002070075a7 */ /* 0x000ea4000800017f */
[----:B--2---:R-:W-:Y:S05]  /*11570*/  @!P0 BRA `(.L_x_4770) ;  /* 0x0000001c004c8947 */ /* 0x004fea0003800000 */
.L_x_4839:
[----:B------:R-:W-:Y:S05]  /*11580*/  @!P2 BRA `(.L_x_4771) ;  /* 0x000000000004a947 */ /* 0x000fea0003800000 */
[----:B------:R-:W-:Y:S01]  /*11590*/  BPT.TRAP 0x1 ;  /* 0x000000040000795c */ /* 0x000fe20000300000 */
.L_x_4771:
[----:B------:R-:W3:Y:S01]  /*115a0*/  LDL.LU R4, [R1+0x8] ;  /* 0x0000080001047983 */ /* 0x000ee20000300800 */
[----:B------:R-:W-:-:S04]  /*115b0*/  VIADD R0, R0, 0x22860 ;  /* 0x0002286000007836 */ /* 0x000fc80000000000 */
[----:B---3--:R-:W-:-:S04]  /*115c0*/  IMAD R4, R4, 0x8, R0 ;  /* 0x0000000804047824 */ /* 0x008fc800078e0200 */
[----:B------:R-:W3:Y:S02]  /*115d0*/  SYNCS.PHASECHK.TRANS64.TRYWAIT P0, [R4+URZ], R5 ;  /* 0x00000005040075a7 */ /* 0x000ee4000800017f */
[----:B---3--:R-:W-:Y:S05]  /*115e0*/  @!P0 BRA `(.L_x_4772) ;  /* 0x0000001c00448947 */ /* 0x008fea0003800000 */
.L_x_4840:
[----:B------:R-:W-:-:S07]  /*115f0*/  IMAD R3, R3, 0x8, R0 ;  /* 0x0000000803037824 */ /* 0x000fce00078e0200 */
.L_x_4773:
[----:B----4-:R4:W0:Y:S02]  /*11600*/  SYNCS.PHASECHK.TRANS64.TRYWAIT P0, [R3+URZ], R2 ;  /* 0x00000002030075a7 */ /* 0x010824000800017f */
[----:B0-----:R-:W-:Y:S05]  /*11610*/  @!P0 NANOSLEEP.SYNCS 0x989680 ;  /* 0x009896800000895d */ /* 0x001fea0003900000 */
[----:B------:R-:W0:Y:S02]  /*11620*/  @!P0 SYNCS.PHASECHK.TRANS64 P0, [R3+URZ], R2 ;  /* 0x00000002030085a7 */ /* 0x000e24000800007f */
[----:B0-----:R-:W-:Y:S05]  /*11630*/  @!P0 BRA `(.L_x_4773) ;  /* 0xfffffffc00f08947 */ /* 0x001fea000383ffff */
.L_x_4766:
[----:B------:R-:W-:Y:S05]  /*11640*/  BSYNC B0 ;  /* 0x0000000000007941 */ /* 0x000fea0003800000 */
.L_x_4765:
[----:B------:R-:W-:Y:S05]  /*11650*/  EXIT ;  /* 0x000000000000794d */ /* 0x000fea0003800000 */
.L_x_4601:
[----:B0-----:R0:W1:Y:S02]  /*11660*/  SYNCS.PHASECHK.TRANS64.TRYWAIT P0, [R7+URZ+0x22800], R0 ;  /* 0x02280000070075a7 */ /* 0x001064000800017f */
[----:B-1----:R-:W-:Y:S05]  /*11670*/  @!P0 NANOSLEEP.SYNCS 0x989680 ;  /* 0x009896800000895d */ /* 0x002fea0003900000 */
[----:B------:R-:W1:Y:S02]  /*11680*/  @!P0 SYNCS.PHASECHK.TRANS64 P0, [R7+URZ+0x22800], R0 ;  /* 0x02280000070085a7 */ /* 0x000e64000800007f */
[----:B-1----:R-:W-:Y:S05]  /*11690*/  @!P0 BRA `(.L_x_4601) ;  /* 0xfffffffc00f08947 */ /* 0x002fea000383ffff */
[----:B------:R-:W-:Y:S05]  /*116a0*/  BRA `(.L_x_4774) ;  /* 0xffffff04002c7947 */ /* 0x000fea000383ffff */
.L_x_4605:
[----:B-1----:R1:W2:Y:S02]  /*116b0*/  SYNCS.PHASECHK.TRANS64.TRYWAIT P1, [R6+URZ+0x22830], R11 ;  /* 0x0228300b060075a7 */ /* 0x0022a4000802017f */
[----:B--2---:R-:W-:Y:S05]  /*116c0*/  @!P1 NANOSLEEP.SYNCS 0x989680 ;  /* 0x009896800000995d */ /* 0x004fea0003900000 */
[----:B------:R-:W2:Y:S02]  /*116d0*/  @!P1 SYNCS.PHASECHK.TRANS64 P1, [R6+URZ+0x22830], R11 ;  /* 0x0228300b060095a7 */ /* 0x000ea4000802007f */
[----:B--2---:R-:W-:Y:S05]  /*116e0*/  @!P1 BRA `(.L_x_4605) ;  /* 0xfffffffc00f09947 */ /* 0x004fea000383ffff */
[----:B------:R-:W-:Y:S05]  /*116f0*/  BRA `(.L_x_4604) ;  /* 0xffffff0400587947 */ /* 0x000fea000383ffff */
.L_x_4609:
[----:B---3--:R3:W4:Y:S02]  /*11700*/  SYNCS.PHASECHK.TRANS64.TRYWAIT P3, [R6+URZ+0x22850], R11 ;  /* 0x0228500b060075a7 */ /* 0x008724000806017f */
[----:B----4-:R-:W-:Y:S05]  /*11710*/  @!P3 NANOSLEEP.SYNCS 0x989680 ;  /* 0x009896800000b95d */ /* 0x010fea0003900000 */
[----:B------:R-:W4:Y:S02]  /*11720*/  @!P3 SYNCS.PHASECHK.TRANS64 P3, [R6+URZ+0x22850], R11 ;  /* 0x0228500b0600b5a7 */ /* 0x000f24000806007f */
[----:B----4-:R-:W-:Y:S05]  /*11730*/  @!P3 BRA `(.L_x_4609) ;  /* 0xfffffffc00f0b947 */ /* 0x010fea000383ffff */
[----:B------:R-:W-:Y:S05]  /*11740*/  BRA `(.L_x_4608) ;  /* 0xffffff1c005c7947 */ /* 0x000fea000383ffff */
.L_x_4614:
[----:B-1----:R-:W-:-:S04]  /*11750*/  IMAD.U32 R5, RZ, RZ, UR25 ;  /* 0x00000019ff057e24 */ /* 0x002fc8000f8e00ff */
[----:B------:R1:W2:Y:S03]  /*11760*/  SYNCS.PHASECHK.TRANS64.TRYWAIT P3, [R5+URZ+0x22830], R6 ;  /* 0x02283006050075a7 */ /* 0x0002a6000806017f */
[----:B--2---:R-:W-:Y:S05]  /*11770*/  @!P3 NANOSLEEP.SYNCS 0x989680 ;  /* 0x009896800000b95d */ /* 0x004fea0003900000 */
[----:B------:R-:W2:Y:S02]  /*11780*/  @!P3 SYNCS.PHASECHK.TRANS64 P3, [R5+URZ+0x22830], R6 ;  /* 0x022830060500b5a7 */ /* 0x000ea4000806007f */
[----:B--2---:R-:W-:Y:S05]  /*11790*/  @!P3 BRA `(.L_x_4614) ;  /* 0xfffffffc00ecb947 */ /* 0x004fea000383ffff */
[----:B------:R-:W-:Y:S05]  /*117a0*/  BRA `(.L_x_4613) ;  /* 0xffffff20008c7947 */ /* 0x000fea000383ffff */
.L_x_4618:
[----:B--2---:R2:W3:Y:S02]  /*117b0*/  SYNCS.PHASECHK.TRANS64.TRYWAIT P3, [R177+URZ+0x22850], R6 ;  /* 0x02285006b10075a7 */ /* 0x0044e4000806017f */
[----:B---3--:R-:W-:Y:S05]  /*117c0*/  @!P3 NANOSLEEP.SYNCS 0x989680 ;  /* 0x009896800000b95d */ /* 0x008fea0003900000 */
[----:B------:R-:W3:Y:S02]  /*117d0*/  @!P3 SYNCS.PHASECHK.TRANS64 P3, [R177+URZ+0x22850], R6 ;  /* 0x02285006b100b5a7 */ /* 0x000ee4000806007f */
[----:B---3--:R-:W-:Y:S05]  /*117e0*/  @!P3 BRA `(.L_x_4618) ;  /* 0xfffffffc00f0b947 */ /* 0x008fea000383ffff */
[----:B------:R-:W-:Y:S05]  /*117f0*/  BRA `(.L_x_4617) ;  /* 0xffffff4000807947 */ /* 0x000fea000383ffff */
.L_x_4624:
[----:B-1----:R-:W-:-:S04]  /*11800*/  IMAD.U32 R5, RZ, RZ, UR24 ;  /* 0x00000018ff057e24 */ /* 0x002fc8000f8e00ff */
[----:B------:R1:W2:Y:S03]  /*11810*/  SYNCS.PHASECHK.TRANS64.TRYWAIT P1, [R5+URZ+0x22830], R6 ;  /* 0x02283006050075a7 */ /* 0x0002a6000802017f */
[----:B--2---:R-:W-:Y:S05]  /*11820*/  @!P1 NANOSLEEP.SYNCS 0x989680 ;  /* 0x009896800000995d */ /* 0x004fea0003900000 */
[----:B------:R-:W2:Y:S02]  /*11830*/  @!P1 SYNCS.PHASECHK.TRANS64 P1, [R5+URZ+0x22830], R6 ;  /* 0x02283006050095a7 */ /* 0x000ea4000802007f */
[----:B--2---:R-:W-:Y:S05]  /*11840*/  @!P1 BRA `(.L_x_4624) ;  /* 0xfffffffc00ec9947 */ /* 0x004fea000383ffff */
[----:B------:R-:W-:Y:S05]  /*11850*/  BRA `(.L_x_4623) ;  /* 0xffffff44008c7947 */ /* 0x000fea000383ffff */
.L_x_4628:
[----:B--2---:R2:W3:Y:S02]  /*11860*/  SYNCS.PHASECHK.TRANS64.TRYWAIT P1, [R183+URZ+0x22850], R6 ;  /* 0x02285006b70075a7 */ /* 0x0044e4000802017f */
[----:B---3--:R-:W-:Y:S05]  /*11870*/  @!P1 NANOSLEEP.SYNCS 0x989680 ;  /* 0x009896800000995d */ /* 0x008fea0003900000 */
[----:B------:R-:W3:Y:S02]  /*11880*/  @!P1 SYNCS.PHASECHK.TRANS64 P1, [R183+URZ+0x22850], R6 ;  /* 0x02285006b70095a7 */ /* 0x000ee4000802007f */
[----:B---3--:R-:W-:Y:S05]  /*11890*/  @!P1 BRA `(.L_x_4628) ;  /* 0xfffffffc00f09947 */ /* 0x008fea000383ffff */
[----:B------:R-:W-:Y:S05]  /*118a0*/  BRA `(.L_x_4627) ;  /* 0xffffff5c00ac7947 */ /* 0x000fea000383ffff */
.L_x_4671:
        /* <DEDUP_REMOVED lines=11> */
.L_x_4776:
[----:B------:R-:W-:Y:S05]  /*11960*/  BSYNC B0 ;  /* 0x0000000000007941 */ /* 0x000fea0003800000 */
.L_x_4775:
[----:B------:R-:W-:Y:S05]  /*11970*/  BRA `(.L_x_4777) ;  /* 0xffffffb000847947 */ /* 0x000fea000383ffff */
.L_x_4673:
[----:B------:R-:W-:Y:S01]  /*11980*/  BSSY B0, `(.L_x_4778) ;  /* 0x0000006000007945 */ /* 0x000fe20003800000 */
[----:B------:R-:W-:-:S07]  /*11990*/  IMAD.MOV.U32 R15, RZ, RZ, -0x1 ;  /* 0xffffffffff0f7424 */ /* 0x000fce00078e00ff */
[----:B0123--:R-:W-:Y:S05]  /*119a0*/  WARPSYNC.COLLECTIVE R15, `(.L_x_4779) ;  /* 0x000000000f0c7348 */ /* 0x00ffea0003c00000 */
[----:B------:R-:W-:Y:S02]  /*119b0*/  ELECT P6, UR62, PT ;  /* 0x00000000003e782f */ /* 0x000fe400038c0000 */
[----:B------:R-:W-:Y:S01]  /*119c0*/  MOV R14, UR62 ;  /* 0x0000003e000e7c02 */ /* 0x000fe20008000f00 */
[----:B0123--:R-:W-:Y:S10]  /*119d0*/  ENDCOLLECTIVE ;  /* 0x000000000000791b */ /* 0x00fff40003800000 */
.L_x_4779:
[----:B------:R-:W-:Y:S05]  /*119e0*/  BSYNC B0 ;  /* 0x0000000000007941 */ /* 0x000fea0003800000 */
.L_x_4778:
[----:B------:R-:W-:Y:S05]  /*119f0*/  BRA `(.L_x_4780) ;  /* 0xffffffb0008c7947 */ /* 0x000fea000383ffff */
.L_x_4675:
[----:B---3--:R3:W4:Y:S02]  /*11a00*/  SYNCS.PHASECHK.TRANS64.TRYWAIT P0, [R0+URZ+0x22840], R2 ;  /* 0x02284002000075a7 */ /* 0x008724000800017f */
[----:B----4-:R-:W-:Y:S05]  /*11a10*/  @!P0 NANOSLEEP.SYNCS 0x989680 ;  /* 0x009896800000895d */ /* 0x010fea0003900000 */
[----:B------:R-:W4:Y:S02]  /*11a20*/  @!P0 SYNCS.PHASECHK.TRANS64 P0, [R0+URZ+0x22840], R2 ;  /* 0x02284002000085a7 */ /* 0x000f24000800007f */
[----:B----4-:R-:W-:Y:S05]  /*11a30*/  @!P0 BRA `(.L_x_4675) ;  /* 0xfffffffc00f08947 */ /* 0x010fea000383ffff */
[----:B------:R-:W-:Y:S05]  /*11a40*/  BRA `(.L_x_4781) ;  /* 0xffffffb000f87947 */ /* 0x000fea000383ffff */
.L_x_4679:
[----:B------:R-:W2:Y:S01]  /*11a50*/  LDL.LU R11, [R1+0x34] ;  /* 0x00003400010b7983 */ /* 0x000ea20000300800 */
[----:B------:R-:W-:Y:S02]  /*11a60*/  IMAD.MOV.U32 R13, RZ, RZ, R0 ;  /* 0x000000ffff0d7224 */ /* 0x000fe400078e0000 */
[----:B------:R-:W-:Y:S02]  /*11a70*/  IMAD.MOV.U32 R12, RZ, RZ, RZ ;  /* 0x000000ffff0c7224 */ /* 0x000fe400078e00ff */
[----:B------:R-:W-:Y:S02]  /*11a80*/  IMAD.MOV.U32 R15, RZ, RZ, -0x1 ;  /* 0xffffffffff0f7424 */ /* 0x000fe400078e00ff */
[----:B------:R-:W-:-:S04]  /*11a90*/  IMAD R17, R17, 0x80, R8 ;  /* 0x0000008011117824 */ /* 0x000fc800078e0208 */
[----:B------:R-:W-:Y:S02]  /*11aa0*/  VIADD R6, R17, 0x60 ;  /* 0x0000006011067836 */ /* 0x000fe40000000000 */
[----:B--2---:R-:W-:Y:S02]  /*11ab0*/  IMAD R3, R11, R7, RZ ;  /* 0x000000070b037224 */ /* 0x004fe400078e02ff */
[----:B------:R-:W-:-:S03]  /*11ac0*/  IMAD.MOV.U32 R11, RZ, RZ, 0x181f ;  /* 0x0000181fff0b7424 */ /* 0x000fc600078e00ff */
[----:B------:R-:W-:-:S13]  /*11ad0*/  ISETP.GE.AND P1, PT, R17, R3, PT ;  /* 0x000000031100720c */ /* 0x000fda0003f26270 */
[----:B-----5:R-:W-:Y:S05]  /*11ae0*/  WARPSYNC.COLLECTIVE R15, `(.L_x_4782) ;  /* 0x000000000f087348 */ /* 0x020fea0003c00000 */
[----:B------:R0:W1:Y:S02]  /*11af0*/  SHFL.IDX P6, R14, R13, R12, R11 ;  /* 0x0000000c0d0e7389 */ /* 0x00006400000c000b */
[----:B01---5:R-:W-:Y:S01]  /*11b00*/  ENDCOLLECTIVE ;  /* 0x000000000000791b */ /* 0x023fe20003800000 */
.L_x_4782:
[----:B------:R-:W-:Y:S02]  /*11b10*/  IMAD.MOV.U32 R13, RZ, RZ, R2 ;  /* 0x000000ffff0d7224 */ /* 0x000fe400078e0002 */
[----:B------:R-:W-:-:S07]  /*11b20*/  IMAD.MOV.U32 R4, RZ, RZ, R14 ;  /* 0x000000ffff047224 */ /* 0x000fce00078e000e */
[----:B------:R-:W-:Y:S05]  /*11b30*/  WARPSYNC.COLLECTIVE R15, `(.L_x_4783) ;  /* 0x000000000f087348 */ /* 0x000fea0003c00000 */
[----:B------:R0:W1:Y:S02]  /*11b40*/  SHFL.IDX P6, R14, R13, R12, R11 ;  /* 0x0000000c0d0e7389 */ /* 0x00006400000c000b */
[----:B01----:R-:W-:Y:S01]  /*11b50*/  ENDCOLLECTIVE ;  /* 0x000000000000791b */ /* 0x003fe20003800000 */
.L_x_4783:
[----:B------:R-:W-:Y:S02]  /*11b60*/  IMAD.MOV.U32 R13, RZ, RZ, R0 ;  /* 0x000000ffff0d7224 */ /* 0x000fe400078e0000 */
[----:B------:R-:W-:Y:S02]  /*11b70*/  IMAD.MOV.U32 R12, RZ, RZ, 0x1 ;  /* 0x00000001ff0c7424 */ /* 0x000fe400078e00ff */
[----:B------:R-:W-:-:S07]  /*11b80*/  IMAD.MOV.U32 R5, RZ, RZ, R14 ;  /* 0x000000ffff057224 */ /* 0x000fce00078e000e */
[----:B------:R-:W-:Y:S05]  /*11b90*/  WARPSYNC.COLLECTIVE R15, `(.L_x_4784) ;  /* 0x000000000f087348 */ /* 0x000fea0003c00000 */
[----:B------:R0:W1:Y:S02]  /*11ba0*/  SHFL.IDX P6, R14, R13, R12, R11 ;  /* 0x0000000c0d0e7389 */ /* 0x00006400000c000b */
[----:B01----:R-:W-:Y:S01]  /*11bb0*/  ENDCOLLECTIVE ;  /* 0x000000000000791b */ /* 0x003fe20003800000 */
.L_x_4784:
        /* <DEDUP_REMOVED lines=10> */
[----:B0-----:R-:W-:-:S05]  /*11c60*/  VIADD R4, R17, 0x10 ;  /* 0x0000001011047836 */ /* 0x001fca0000000000 */
[----:B------:R-:W-:Y:S01]  /*11c70*/  ISETP.GE.AND P1, PT, R4, R3, PT ;  /* 0x000000030400720c */ /* 0x000fe20003f26270 */
[----:B------:R-:W-:-:S12]  /*11c80*/  IMAD.MOV.U32 R4, RZ, RZ, R14 ;  /* 0x000000ffff047224 */ /* 0x000fd800078e000e */
[----:B------:R-:W-:Y:S05]  /*11c90*/  WARPSYNC.COLLECTIVE R15, `(.L_x_4785) ;  /* 0x000000000f087348 */ /* 0x000fea0003c00000 */
[----:B------:R0:W1:Y:S02]  /*11ca0*/  SHFL.IDX P6, R14, R13, R12, R11 ;  /* 0x0000000c0d0e7389 */ /* 0x00006400000c000b */
[----:B01----:R-:W-:Y:S01]  /*11cb0*/  ENDCOLLECTIVE ;  /* 0x000000000000791b */ /* 0x003fe20003800000 */
.L_x_4785:
[----:B------:R-:W-:Y:S02]  /*11cc0*/  IMAD.MOV.U32 R13, RZ, RZ, R0 ;  /* 0x000000ffff0d7224 */ /* 0x000fe400078e0000 */
[----:B------:R-:W-:Y:S02]  /*11cd0*/  IMAD.MOV.U32 R12, RZ, RZ, 0x2 ;  /* 0x00000002ff0c7424 */ /* 0x000fe400078e00ff */
[----:B------:R-:W-:-:S07]  /*11ce0*/  IMAD.MOV.U32 R5, RZ, RZ, R14 ;  /* 0x000000ffff057224 */ /* 0x000fce00078e000e */
[----:B------:R-:W-:Y:S05]  /*11cf0*/  WARPSYNC.COLLECTIVE R15, `(.L_x_4786) ;  /* 0x000000000f087348 */ /* 0x000fea0003c00000 */
[----:B------:R0:W1:Y:S02]  /*11d00*/  SHFL.IDX P6, R14, R13, R12, R11 ;  /* 0x0000000c0d0e7389 */ /* 0x00006400000c000b */
[----:B01----:R-:W-:Y:S01]  /*11d10*/  ENDCOLLECTIVE ;  /* 0x000000000000791b */ /* 0x003fe20003800000 */
.L_x_4786:
        /* <DEDUP_REMOVED lines=16> */
.L_x_4787:
[----:B------:R-:W-:Y:S02]  /*11e20*/  IMAD.MOV.U32 R13, RZ, RZ, R0 ;  /* 0x000000ffff0d7224 */ /* 0x000fe400078e0000 */
[----:B------:R-:W-:Y:S02]  /*11e30*/  IMAD.MOV.U32 R12, RZ, RZ, 0x3 ;  /* 0x00000003ff0c7424 */ /* 0x000fe400078e00ff */
[----:B------:R-:W-:-:S07]  /*11e40*/  IMAD.MOV.U32 R5, RZ, RZ, R14 ;  /* 0x000000ffff057224 */ /* 0x000fce00078e000e */
[----:B------:R-:W-:Y:S05]  /*11e50*/  WARPSYNC.COLLECTIVE R15, `(.L_x_4788) ;  /* 0x000000000f087348 */ /* 0x000fea0003c00000 */
[----:B------:R0:W1:Y:S02]  /*11e60*/  SHFL.IDX P6, R14, R13, R12, R11 ;  /* 0x0000000c0d0e7389 */ /* 0x00006400000c000b */
[----:B01----:R-:W-:Y:S01]  /*11e70*/  ENDCOLLECTIVE ;  /* 0x000000000000791b */ /* 0x003fe20003800000 */
.L_x_4788:
        /* <DEDUP_REMOVED lines=16> */
.L_x_4789:
[----:B------:R-:W-:Y:S02]  /*11f80*/  IMAD.MOV.U32 R13, RZ, RZ, R0 ;  /* 0x000000ffff0d7224 */ /* 0x000fe400078e0000 */
[----:B------:R-:W-:Y:S02]  /*11f90*/  IMAD.MOV.U32 R12, RZ, RZ, 0x4 ;  /* 0x00000004ff0c7424 */ /* 0x000fe400078e00ff */
[----:B------:R-:W-:-:S07]  /*11fa0*/  IMAD.MOV.U32 R5, RZ, RZ, R14 ;  /* 0x000000ffff057224 */ /* 0x000fce00078e000e */
[----:B------:R-:W-:Y:S05]  /*11fb0*/  WARPSYNC.COLLECTIVE R15, `(.L_x_4790) ;  /* 0x000000000f087348 */ /* 0x000fea0003c00000 */
[----:B------:R0:W1:Y:S02]  /*11fc0*/  SHFL.IDX P6, R14, R13, R12, R11 ;  /* 0x0000000c0d0e7389 */ /* 0x00006400000c000b */
[----:B01----:R-:W-:Y:S01]  /*11fd0*/  ENDCOLLECTIVE ;  /* 0x000000000000791b */ /* 0x003fe20003800000 */
.L_x_4790:
        /* <DEDUP_REMOVED lines=16> */
.L_x_4791:
[----:B------:R-:W-:Y:S02]  /*120e0*/  IMAD.MOV.U32 R13, RZ, RZ, R0 ;  /* 0x000000ffff0d7224 */ /* 0x000fe400078e0000 */
[----:B------:R-:W-:Y:S02]  /*120f0*/  IMAD.MOV.U32 R12, RZ, RZ, 0x5 ;  /* 0x00000005ff0c7424 */ /* 0x000fe400078e00ff */
[----:B------:R-:W-:-:S07]  /*12100*/  IMAD.MOV.U32 R5, RZ, RZ, R14 ;  /* 0x000000ffff057224 */ /* 0x000fce00078e000e */
[----:B------:R-:W-:Y:S05]  /*12110*/  WARPSYNC.COLLECTIVE R15, `(.L_x_4792) ;  /* 0x000000000f087348 */ /* 0x000fea0003c00000 */
[----:B------:R0:W1:Y:S02]  /*12120*/  SHFL.IDX P6, R14, R13, R12, R11 ;  /* 0x0000000c0d0e7389 */ /* 0x00006400000c000b */
[----:B01----:R-:W-:Y:S01]  /*12130*/  ENDCOLLECTIVE ;  /* 0x000000000000791b */ /* 0x003fe20003800000 */
.L_x_4792:
        /* <DEDUP_REMOVED lines=16> */
.L_x_4793:
[----:B------:R-:W-:Y:S02]  /*12240*/  IMAD.MOV.U32 R13, RZ, RZ, R0 ;  /* 0x000000ffff0d7224 */ /* 0x000fe400078e0000 */
[----:B------:R-:W-:Y:S02]  /*12250*/  IMAD.MOV.U32 R12, RZ, RZ, 0x6 ;  /* 0x00000006ff0c7424 */ /* 0x000fe400078e00ff */
[----:B------:R-:W-:-:S07]  /*12260*/  IMAD.MOV.U32 R5, RZ, RZ, R14 ;  /* 0x000000ffff057224 */ /* 0x000fce00078e000e */
[----:B------:R-:W-:Y:S05]  /*12270*/  WARPSYNC.COLLECTIVE R15, `(.L_x_4794) ;  /* 0x000000000f087348 */ /* 0x000fea0003c00000 */
[----:B------:R0:W1:Y:S02]  /*12280*/  SHFL.IDX P6, R14, R13, R12, R11 ;  /* 0x0000000c0d0e7389 */ /* 0x00006400000c000b */
[----:B01----:R-:W-:Y:S01]  /*12290*/  ENDCOLLECTIVE ;  /* 0x000000000000791b */ /* 0x003fe20003800000 */
.L_x_4794:
        /* <DEDUP_REMOVED lines=15> */
.L_x_4795:
[----:B------:R-:W-:Y:S02]  /*12390*/  IMAD.MOV.U32 R13, RZ, RZ, R0 ;  /* 0x000000ffff0d7224 */ /* 0x000fe400078e0000 */
[----:B------:R-:W-:Y:S02]  /*123a0*/  IMAD.MOV.U32 R12, RZ, RZ, 0x7 ;  /* 0x00000007ff0c7424 */ /* 0x000fe400078e00ff */
[----:B------:R-:W-:-:S07]  /*123b0*/  IMAD.MOV.U32 R5, RZ, RZ, R14 ;  /* 0x000000ffff057224 */ /* 0x000fce00078e000e */
[----:B------:R-:W-:Y:S05]  /*123c0*/  WARPSYNC.COLLECTIVE R15, `(.L_x_4796) ;  /* 0x000000000f087348 */ /* 0x000fea0003c00000 */
[----:B------:R0:W1:Y:S02]  /*123d0*/  SHFL.IDX P6, R14, R13, R12, R11 ;  /* 0x0000000c0d0e7389 */ /* 0x00006400000c000b */
[----:B01----:R-:W-:Y:S01]  /*123e0*/  ENDCOLLECTIVE ;  /* 0x000000000000791b */ /* 0x003fe20003800000 */
.L_x_4796:
        /* <DEDUP_REMOVED lines=10> */
.L_x_4797:
[----:B------:R-:W-:Y:S01]  /*12490*/  @!PT LDS RZ, [RZ] ;  /* 0x00000000fffff984 */ /* 0x000fe20000000800 */
[----:B------:R-:W-:Y:S01]  /*124a0*/  @!PT LDS RZ, [RZ] ;  /* 0x00000000fffff984 */ /* 0x000fe20000000800 */
[----:B------:R-:W-:Y:S01]  /*124b0*/  @!PT LDS RZ, [RZ] ;  /* 0x00000000fffff984 */ /* 0x000fe20000000800 */
[----:B------:R0:W-:Y:S01]  /*124c0*/  @!P1 LDGSTS.E.BYPASS.LTC128B.128 [R9+0x1b400], desc[UR40][R4.64], !P0 ;  /* 0x1b40000004099fae */ /* 0x0001e2000c101d68 */
[----:B------:R-:W-:Y:S01]  /*124d0*/  IMAD.MOV.U32 R2, RZ, RZ, R14 ;  /* 0x000000ffff027224 */ /* 0x000fe200078e000e */
[----:B------:R-:W-:Y:S06]  /*124e0*/  BRA `(.L_x_4798) ;  /* 0xffffffb400a07947 */ /* 0x000fec000383ffff */
.L_x_4682:
[----:B--2---:R-:W2:Y:S02]  /*124f0*/  LDL R2, [R1+0x4] ;  /* 0x0000040001027983 */ /* 0x004ea40000100800 */
[----:B--2---:R2:W3:Y:S02]  /*12500*/  SYNCS.PHASECHK.TRANS64.TRYWAIT P0, [R2+URZ+0x22820], R0 ;  /* 0x02282000020075a7 */ /* 0x0044e4000800017f */
[----:B---3--:R-:W-:Y:S05]  /*12510*/  @!P0 NANOSLEEP.SYNCS 0x989680 ;  /* 0x009896800000895d */ /* 0x008fea0003900000 */
[----:B------:R-:W3:Y:S02]  /*12520*/  @!P0 SYNCS.PHASECHK.TRANS64 P0, [R2+URZ+0x22820], R0 ;  /* 0x02282000020085a7 */ /* 0x000ee4000800007f */
[----:B---3--:R-:W-:Y:S05]  /*12530*/  @!P0 BRA `(.L_x_4682) ;  /* 0xfffffffc00ec8947 */ /* 0x008fea000383ffff */
[----:B------:R-:W-:Y:S05]  /*12540*/  BRA `(.L_x_4799) ;  /* 0xffffffb800007947 */ /* 0x000fea000383ffff */
.L_x_4686:
[----:B0-----:R0:W1:Y:S02]  /*12550*/  SYNCS.PHASECHK.TRANS64.TRYWAIT P0, [R2+URZ+0x22860], R0 ;  /* 0x02286000020075a7 */ /* 0x001064000800017f */
[----:B-1----:R-:W-:Y:S05]  /*12560*/  @!P0 NANOSLEEP.SYNCS 0x989680 ;  /* 0x009896800000895d */ /* 0x002fea0003900000 */
[----:B------:R-:W1:Y:S02]  /*12570*/  @!P0 SYNCS.PHASECHK.TRANS64 P0, [R2+URZ+0x22860], R0 ;  /* 0x02286000020085a7 */ /* 0x000e64000800007f */
[----:B-1----:R-:W-:Y:S05]  /*12580*/  @!P0 BRA `(.L_x_4686) ;  /* 0xfffffffc00f08947 */ /* 0x002fea000383ffff */
[----:B------:R-:W-:Y:S05]  /*12590*/  BRA `(.L_x_4800) ;  /* 0xffffffb800307947 */ /* 0x000fea000383ffff */
.L_x_4701:
[----:B-1----:R1:W2:Y:S02]  /*125a0*/  SYNCS.PHASECHK.TRANS64.TRYWAIT P0, [R3+URZ+0x22840], R2 ;  /* 0x02284002030075a7 */ /* 0x0022a4000800017f */
[----:B--2---:R-:W-:Y:S05]  /*125b0*/  @!P0 NANOSLEEP.SYNCS 0x989680 ;  /* 0x009896800000895d */ /* 0x004fea0003900000 */
[----:B------:R-:W2:Y:S02]  /*125c0*/  @!P0 SYNCS.PHASECHK.TRANS64 P0, [R3+URZ+0x22840], R2 ;  /* 0x02284002030085a7 */ /* 0x000ea4000800007f */
[----:B--2---:R-:W-:Y:S05]  /*125d0*/  @!P0 BRA `(.L_x_4701) ;  /* 0xfffffffc00f08947 */ /* 0x004fea000383ffff */
[----:B------:R-:W-:Y:S05]  /*125e0*/  BRA `(.L_x_4801) ;  /* 0xffffffc000547947 */ /* 0x000fea000383ffff */
.L_x_4706:
[----:B0-----:R0:W2:Y:S02]  /*125f0*/  SYNCS.PHASECHK.TRANS64.TRYWAIT P0, [R3+URZ+0x22860], R2 ;  /* 0x02286002030075a7 */ /* 0x0010a4000800017f */
[----:B--2---:R-:W-:Y:S05]  /*12600*/  @!P0 NANOSLEEP.SYNCS 0x989680 ;  /* 0x009896800000895d */ /* 0x004fea0003900000 */
[----:B------:R-:W2:Y:S02]  /*12610*/  @!P0 SYNCS.PHASECHK.TRANS64 P0, [R3+URZ+0x22860], R2 ;  /* 0x02286002030085a7 */ /* 0x000ea4000800007f */
[----:B--2---:R-:W-:Y:S05]  /*12620*/  @!P0 BRA `(.L_x_4706) ;  /* 0xfffffffc00f08947 */ /* 0x004fea000383ffff */
[----:B------:R-:W-:Y:S05]  /*12630*/  BRA `(.L_x_4802) ;  /* 0xffffffc000dc7947 */ /* 0x000fea000383ffff */
.L_x_4717:
[----:B0-----:R0:W1:Y:S02]  /*12640*/  SYNCS.PHASECHK.TRANS64.TRYWAIT P0, [R4+URZ+0x22840], R2 ;  /* 0x02284002040075a7 */ /* 0x001064000800017f */
[----:B-1----:R-:W-:Y:S05]  /*12650*/  @!P0 NANOSLEEP.SYNCS 0x989680 ;  /* 0x009896800000895d */ /* 0x002fea0003900000 */
[----:B------:R-:W1:Y:S02]  /*12660*/  @!P0 SYNCS.PHASECHK.TRANS64 P0, [R4+URZ+0x22840], R2 ;  /* 0x02284002040085a7 */ /* 0x000e64000800007f */
[----:B-1----:R-:W-:Y:S05]  /*12670*/  @!P0 BRA `(.L_x_4717) ;  /* 0xfffffffc00f08947 */ /* 0x002fea000383ffff */
[----:B------:R-:W-:Y:S05]  /*12680*/  BRA `(.L_x_4803) ;  /* 0xffffffc800e47947 */ /* 0x000fea000383ffff */
.L_x_4722:
[----:B-1----:R1:W2:Y:S02]  /*12690*/  SYNCS.PHASECHK.TRANS64.TRYWAIT P0, [R4+URZ+0x22860], R2 ;  /* 0x02286002040075a7 */ /* 0x0022a4000800017f */
[----:B--2---:R-:W-:Y:S05]  /*126a0*/  @!P0 NANOSLEEP.SYNCS 0x989680 ;  /* 0x009896800000895d */ /* 0x004fea0003900000 */
[----:B------:R-:W2:Y:S02]  /*126b0*/  @!P0 SYNCS.PHASECHK.TRANS64 P0, [R4+URZ+0x22860], R2 ;  /* 0x02286002040085a7 */ /* 0x000ea4000800007f */
[----:B--2---:R-:W-:Y:S05]  /*126c0*/  @!P0 BRA `(.L_x_4722) ;  /* 0xfffffffc00f08947 */ /* 0x004fea000383ffff */
[----:B------:R-:W-:Y:S05]  /*126d0*/  BRA `(.L_x_4804) ;  /* 0xffffffcc00687947 */ /* 0x000fea000383ffff */
.L_x_4733:
[----:B-1----:R1:W2:Y:S02]  /*126e0*/  SYNCS.PHASECHK.TRANS64.TRYWAIT P0, [R4+URZ+0x22840], R2 ;  /* 0x02284002040075a7 */ /* 0x0022a4000800017f */
[----:B--2---:R-:W-:Y:S05]  /*126f0*/  @!P0 NANOSLEEP.SYNCS 0x989680 ;  /* 0x009896800000895d */ /* 0x004fea0003900000 */
[----:B------:R-:W2:Y:S02]  /*12700*/  @!P0 SYNCS.PHASECHK.TRANS64 P0, [R4+URZ+0x22840], R2 ;  /* 0x02284002040085a7 */ /* 0x000ea4000800007f */
[----:B--2---:R-:W-:Y:S05]  /*12710*/  @!P0 BRA `(.L_x_4733) ;  /* 0xfffffffc00f08947 */ /* 0x004fea000383ffff */
[----:B------:R-:W-:Y:S05]  /*12720*/  BRA `(.L_x_4805) ;  /* 0xffffffd400547947 */ /* 0x000fea000383ffff */
.L_x_4738:
[----:B0-----:R0:W2:Y:S02]  /*12730*/  SYNCS.PHASECHK.TRANS64.TRYWAIT P0, [R4+URZ+0x22860], R2 ;  /* 0x02286002040075a7 */ /* 0x0010a4000800017f */
[----:B--2---:R-:W-:Y:S05]  /*12740*/  @!P0 NANOSLEEP.SYNCS 0x989680 ;  /* 0x009896800000895d */ /* 0x004fea0003900000 */
[----:B------:R-:W2:Y:S02]  /*12750*/  @!P0 SYNCS.PHASECHK.TRANS64 P0, [R4+URZ+0x22860], R2 ;  /* 0x02286002040085a7 */ /* 0x000ea4000800007f */
[----:B--2---:R-:W-:Y:S05]  /*12760*/  @!P0 BRA `(.L_x_4738) ;  /* 0xfffffffc00f08947 */ /* 0x004fea000383ffff */
[----:B------:R-:W-:Y:S05]  /*12770*/  BRA `(.L_x_4806) ;  /* 0xffffffd400dc7947 */ /* 0x000fea000383ffff */
.L_x_4750:
        /* <DEDUP_REMOVED lines=8> */
.L_x_4808:
[----:B------:R-:W-:Y:S05]  /*12800*/  BSYNC B0 ;  /* 0x0000000000007941 */ /* 0x000fea0003800000 */
.L_x_4807:
        /* <DEDUP_REMOVED lines=9> */
.L_x_4809:
        /* <DEDUP_REMOVED lines=18> */
.L_x_4810:
[----:B------:R-:W-:Y:S01]  /*129c0*/  IMAD.MOV.U32 R12, RZ, RZ, 0x2 ;  /* 0x00000002ff0c7424 */ /* 0x000fe200078e00ff */
[----:B------:R-:W-:-:S05]  /*129d0*/  SEL R7, R14, RZ, P1 ;  /* 0x000000ff0e077207 */ /* 0x000fca0000800000 */
[----:B------:R-:W-:-:S04]  /*129e0*/  IMAD.IADD R3, R2, 0x1, R7 ;  /* 0x0000000102037824 */ /* 0x000fc800078e0207 */
[----:B------:R-:W-:-:S07]  /*129f0*/  IMAD.MOV.U32 R13, RZ, RZ, R3 ;  /* 0x000000ffff0d7224 */ /* 0x000fce00078e0003 */
[----:B------:R-:W-:Y:S05]  /*12a00*/  WARPSYNC.COLLECTIVE R15, `(.L_x_4811) ;  /* 0x000000000f087348 */ /* 0x000fea0003c00000 */
[----:B------:R0:W1:Y:S02]  /*12a10*/  SHFL.UP P6, R14, R13, R12, R11 ;  /* 0x0400000c0d0e7389 */ /* 0x00006400000c000b */
[----:B01----:R-:W-:Y:S01]  /*12a20*/  ENDCOLLECTIVE ;  /* 0x000000000000791b */ /* 0x003fe20003800000 */
.L_x_4811:
[----:B------:R-:W-:Y:S01]  /*12a30*/  IMAD.MOV.U32 R12, RZ, RZ, 0x4 ;  /* 0x00000004ff0c7424 */ /* 0x000fe200078e00ff */
[----:B------:R-:W-:-:S05]  /*12a40*/  SEL R14, R14, RZ, P2 ;  /* 0x000000ff0e0e7207 */ /* 0x000fca0001000000 */
[----:B------:R-:W-:-:S04]  /*12a50*/  IMAD.IADD R3, R3, 0x1, R14 ;  /* 0x0000000103037824 */ /* 0x000fc800078e020e */
[----:B------:R-:W-:-:S07]  /*12a60*/  IMAD.MOV.U32 R13, RZ, RZ, R3 ;  /* 0x000000ffff0d7224 */ /* 0x000fce00078e0003 */
[----:B------:R-:W-:Y:S05]  /*12a70*/  WARPSYNC.COLLECTIVE R15, `(.L_x_4812) ;  /* 0x000000000f087348 */ /* 0x000fea0003c00000 */
[----:B------:R0:W1:Y:S02]  /*12a80*/  SHFL.UP P6, R14, R13, R12, R11 ;  /* 0x0400000c0d0e7389 */ /* 0x00006400000c000b */
[----:B01----:R-:W-:Y:S01]  /*12a90*/  ENDCOLLECTIVE ;  /* 0x000000000000791b */ /* 0x003fe20003800000 */
.L_x_4812:
[----:B------:R-:W-:Y:S01]  /*12aa0*/  IMAD.MOV.U32 R12, RZ, RZ, 0x8 ;  /* 0x00000008ff0c7424 */ /* 0x000fe200078e00ff */
[----:B------:R-:W-:-:S05]  /*12ab0*/  SEL R14, R14, RZ, P3 ;  /* 0x000000ff0e0e7207 */ /* 0x000fca0001800000 */
[----:B------:R-:W-:-:S04]  /*12ac0*/  IMAD.IADD R3, R3, 0x1, R14 ;  /* 0x0000000103037824 */ /* 0x000fc800078e020e */
[----:B------:R-:W-:-:S07]  /*12ad0*/  IMAD.MOV.U32 R13, RZ, RZ, R3 ;  /* 0x000000ffff0d7224 */ /* 0x000fce00078e0003 */
[----:B------:R-:W-:Y:S05]  /*12ae0*/  WARPSYNC.COLLECTIVE R15, `(.L_x_4813) ;  /* 0x000000000f087348 */ /* 0x000fea0003c00000 */
[----:B------:R0:W1:Y:S02]  /*12af0*/  SHFL.UP P6, R14, R13, R12, R11 ;  /* 0x0400000c0d0e7389 */ /* 0x00006400000c000b */
[----:B01----:R-:W-:Y:S01]  /*12b00*/  ENDCOLLECTIVE ;  /* 0x000000000000791b */ /* 0x003fe20003800000 */
.L_x_4813:
[----:B------:R-:W-:Y:S01]  /*12b10*/  IMAD.MOV.U32 R12, RZ, RZ, 0x10 ;  /* 0x00000010ff0c7424 */ /* 0x000fe200078e00ff */
[----:B------:R-:W-:-:S05]  /*12b20*/  SEL R14, R14, RZ, P4 ;  /* 0x000000ff0e0e7207 */ /* 0x000fca0002000000 */
[----:B------:R-:W-:-:S04]  /*12b30*/  IMAD.IADD R3, R3, 0x1, R14 ;  /* 0x0000000103037824 */ /* 0x000fc800078e020e */
[----:B------:R-:W-:-:S07]  /*12b40*/  IMAD.MOV.U32 R13, RZ, RZ, R3 ;  /* 0x000000ffff0d7224 */ /* 0x000fce00078e0003 */
[----:B------:R-:W-:Y:S05]  /*12b50*/  WARPSYNC.COLLECTIVE R15, `(.L_x_4814) ;  /* 0x000000000f087348 */ /* 0x000fea0003c00000 */
[----:B------:R0:W1:Y:S02]  /*12b60*/  SHFL.UP P6, R14, R13, R12, R11 ;  /* 0x0400000c0d0e7389 */ /* 0x00006400000c000b */
[----:B01----:R-:W-:Y:S01]  /*12b70*/  ENDCOLLECTIVE ;  /* 0x000000000000791b */ /* 0x003fe20003800000 */
.L_x_4814:
        /* <DEDUP_REMOVED lines=8> */
.L_x_4815:
[----:B------:R-:W-:Y:S05]  /*12c00*/  BRA `(.L_x_4816) ;  /* 0xffffffdc004c7947 */ /* 0x000fea000383ffff */
.L_x_4755:
[----:B------:R-:W-:Y:S01]  /*12c10*/  BSSY B0, `(.L_x_4817) ;  /* 0x0000008000007945 */ /* 0x000fe20003800000 */
[----:B-----5:R-:W-:Y:S02]  /*12c20*/  IMAD.MOV.U32 R13, RZ, RZ, R2 ;  /* 0x000000ffff0d7224 */ /* 0x020fe400078e0002 */
[----:B------:R-:W-:Y:S02]  /*12c30*/  IMAD.MOV.U32 R12, RZ, RZ, 0x1 ;  /* 0x00000001ff0c7424 */ /* 0x000fe400078e00ff */
[----:B------:R-:W-:Y:S02]  /*12c40*/  IMAD.MOV.U32 R11, RZ, RZ, RZ ;  /* 0x000000ffff0b7224 */ /* 0x000fe400078e00ff */
[----:B------:R-:W-:-:S07]  /*12c50*/  IMAD.MOV.U32 R15, RZ, RZ, -0x1 ;  /* 0xffffffffff0f7424 */ /* 0x000fce00078e00ff */
[----:B012---:R-:W-:Y:S05]  /*12c60*/  WARPSYNC.COLLECTIVE R15, `(.L_x_4818) ;  /* 0x000000000f087348 */ /* 0x007fea0003c00000 */
[----:B------:R3:W4:Y:S02]  /*12c70*/  SHFL.UP P6, R14, R13, R12, R11 ;  /* 0x0400000c0d0e7389 */ /* 0x00072400000c000b */
[----:B01234-:R-:W-:Y:S01]  /*12c80*/  ENDCOLLECTIVE ;  /* 0x000000000000791b */ /* 0x01ffe20003800000 */
.L_x_4818:
[----:B------:R-:W-:Y:S05]  /*12c90*/  BSYNC B0 ;  /* 0x0000000000007941 */ /* 0x000fea0003800000 */
.L_x_4817:
        /* <DEDUP_REMOVED lines=8> */
.L_x_4819:
[----:B------:R-:W-:Y:S01]  /*12d20*/  IMAD.MOV.U32 R12, RZ, RZ, 0x4 ;  /* 0x00000004ff0c7424 */ /* 0x000fe200078e00ff */
[----:B------:R-:W-:-:S05]  /*12d30*/  SEL R4, R14, RZ, P2 ;  /* 0x000000ff0e047207 */ /* 0x000fca0001000000 */
[----:B------:R-:W-:-:S04]  /*12d40*/  IMAD.IADD R4, R13, 0x1, R4 ;  /* 0x000000010d047824 */ /* 0x000fc800078e0204 */
[----:B------:R-:W-:-:S07]  /*12d50*/  IMAD.MOV.U32 R13, RZ, RZ, R4 ;  /* 0x000000ffff0d7224 */ /* 0x000fce00078e0004 */
[----:B------:R-:W-:Y:S05]  /*12d60*/  WARPSYNC.COLLECTIVE R15, `(.L_x_4820) ;  /* 0x000000000f087348 */ /* 0x000fea0003c00000 */
[----:B------:R0:W1:Y:S02]  /*12d70*/  SHFL.UP P6, R14, R13, R12, R11 ;  /* 0x0400000c0d0e7389 */ /* 0x00006400000c000b */
[----:B01----:R-:W-:Y:S01]  /*12d80*/  ENDCOLLECTIVE ;  /* 0x000000000000791b */ /* 0x003fe20003800000 */
.L_x_4820:
[----:B------:R-:W-:Y:S01]  /*12d90*/  IMAD.MOV.U32 R12, RZ, RZ, 0x8 ;  /* 0x00000008ff0c7424 */ /* 0x000fe200078e00ff */
[----:B------:R-:W-:-:S05]  /*12da0*/  SEL R3, R14, RZ, P3 ;  /* 0x000000ff0e037207 */ /* 0x000fca0001800000 */
[----:B------:R-:W-:-:S04]  /*12db0*/  IMAD.IADD R6, R4, 0x1, R3 ;  /* 0x0000000104067824 */ /* 0x000fc800078e0203 */
[----:B------:R-:W-:-:S07]  /*12dc0*/  IMAD.MOV.U32 R13, RZ, RZ, R6 ;  /* 0x000000ffff0d7224 */ /* 0x000fce00078e0006 */
[----:B------:R-:W-:Y:S05]  /*12dd0*/  WARPSYNC.COLLECTIVE R15, `(.L_x_4821) ;  /* 0x000000000f087348 */ /* 0x000fea0003c00000 */
[----:B------:R0:W1:Y:S02]  /*12de0*/  SHFL.UP P6, R14, R13, R12, R11 ;  /* 0x0400000c0d0e7389 */ /* 0x00006400000c000b */
[----:B01----:R-:W-:Y:S01]  /*12df0*/  ENDCOLLECTIVE ;  /* 0x000000000000791b */ /* 0x003fe20003800000 */
.L_x_4821:
[----:B------:R-:W-:Y:S01]  /*12e00*/  IMAD.MOV.U32 R12, RZ, RZ, 0x10 ;  /* 0x00000010ff0c7424 */ /* 0x000fe200078e00ff */
[----:B------:R-:W-:-:S05]  /*12e10*/  SEL R7, R14, RZ, P4 ;  /* 0x000000ff0e077207 */ /* 0x000fca0002000000 */
[----:B------:R-:W-:-:S04]  /*12e20*/  IMAD.IADD R7, R6, 0x1, R7 ;  /* 0x0000000106077824 */ /* 0x000fc800078e0207 */
[----:B------:R-:W-:-:S07]  /*12e30*/  IMAD.MOV.U32 R13, RZ, RZ, R7 ;  /* 0x000000ffff0d7224 */ /* 0x000fce00078e0007 */
[----:B------:R-:W-:Y:S05]  /*12e40*/  WARPSYNC.COLLECTIVE R15, `(.L_x_4822) ;  /* 0x000000000f087348 */ /* 0x000fea0003c00000 */
[----:B------:R0:W1:Y:S02]  /*12e50*/  SHFL.UP P6, R14, R13, R12, R11 ;  /* 0x0400000c0d0e7389 */ /* 0x00006400000c000b */
[----:B01----:R-:W-:Y:S01]  /*12e60*/  ENDCOLLECTIVE ;  /* 0x000000000000791b */ /* 0x003fe20003800000 */
.L_x_4822:
        /* <DEDUP_REMOVED lines=8> */
.L_x_4823:
[----:B------:R-:W-:Y:S05]  /*12ef0*/  BRA `(.L_x_4824) ;  /* 0xffffffdc002c7947 */ /* 0x000fea000383ffff */
.L_x_4757:
[----:B------:R-:W-:Y:S01]  /*12f00*/  BSSY B0, `(.L_x_4825) ;  /* 0x0000006000007945 */ /* 0x000fe20003800000 */
[----:B------:R-:W-:Y:S01]  /*12f10*/  PLOP3.LUT P6, PT, P6, PT, PT, 0x8, 0x0 ;  /* 0x000000000000781c */ /* 0x000fe200037ce170 */
[----:B------:R-:W-:-:S12]  /*12f20*/  IMAD.MOV.U32 R15, RZ, RZ, -0x1 ;  /* 0xffffffffff0f7424 */ /* 0x000fd800078e00ff */
[----:B01---5:R-:W-:Y:S05]  /*12f30*/  WARPSYNC.COLLECTIVE R15, `(.L_x_4826) ;  /* 0x000000000f087348 */ /* 0x023fea0003c00000 */
[----:B------:R-:W-:Y:S01]  /*12f40*/  VOTE.ANY R14, PT, P6 ;  /* 0x00000000000e7806 */ /* 0x000fe200030e0100 */
[----:B01---5:R-:W-:Y:S06]  /*12f50*/  ENDCOLLECTIVE ;  /* 0x000000000000791b */ /* 0x023fec0003800000 */
.L_x_4826:
[----:B------:R-:W-:Y:S05]  /*12f60*/  BSYNC B0 ;  /* 0x0000000000007941 */ /* 0x000fea0003800000 */
.L_x_4825:
        /* <DEDUP_REMOVED lines=9> */
.L_x_4827:
[----:B------:R-:W-:Y:S01]  /*13000*/  IMAD.MOV.U32 R17, RZ, RZ, R14 ;  /* 0x000000ffff117224 */ /* 0x000fe200078e000e */
[----:B------:R-:W-:Y:S06]  /*13010*/  BRA `(.L_x_4828) ;  /* 0xffffffdc001c7947 */ /* 0x000fec000383ffff */
.L_x_4759:
[----:B------:R-:W-:Y:S01]  /*13020*/  BSSY B0, `(.L_x_4829) ;  /* 0x0000007000007945 */ /* 0x000fe20003800000 */
[----:B------:R-:W-:Y:S02]  /*13030*/  IMAD.MOV.U32 R13, RZ, RZ, R3 ;  /* 0x000000ffff0d7224 */ /* 0x000fe400078e0003 */
[----:B------:R-:W-:Y:S02]  /*13040*/  IMAD.MOV.U32 R11, RZ, RZ, 0x1f ;  /* 0x0000001fff0b7424 */ /* 0x000fe400078e00ff */
[----:B------:R-:W-:-:S07]  /*13050*/  IMAD.MOV.U32 R15, RZ, RZ, -0x1 ;  /* 0xffffffffff0f7424 */ /* 0x000fce00078e00ff */
[----:B0123-5:R-:W-:Y:S05]  /*13060*/  WARPSYNC.COLLECTIVE R15, `(.L_x_4830) ;  /* 0x000000000f087348 */ /* 0x02ffea0003c00000 */
[----:B------:R4:W0:Y:S02]  /*13070*/  SHFL.IDX P6, R14, R13, R12, R11 ;  /* 0x0000000c0d0e7389 */ /* 0x00082400000c000b */
[----:B012345:R-:W-:Y:S01]  /*13080*/  ENDCOLLECTIVE ;  /* 0x000000000000791b */ /* 0x03ffe20003800000 */
.L_x_4830:
[----:B------:R-:W-:Y:S05]  /*13090*/  BSYNC B0 ;  /* 0x0000000000007941 */ /* 0x000fea0003800000 */
.L_x_4829:
[----:B------:R-:W-:Y:S01]  /*130a0*/  IMAD.MOV.U32 R5, RZ, RZ, R14 ;  /* 0x000000ffff057224 */ /* 0x000fe200078e000e */
[----:B------:R-:W-:Y:S06]  /*130b0*/  BRA `(.L_x_4758) ;  /* 0xffffffdc00107947 */ /* 0x000fec000383ffff */
.L_x_4763:
[----:B-1----:R1:W2:Y:S02]  /*130c0*/  SYNCS.PHASECHK.TRANS64.TRYWAIT P0, [R0+URZ+0x22820], R3 ;  /* 0x02282003000075a7 */ /* 0x0022a4000800017f */
[----:B--2---:R-:W-:Y:S05]  /*130d0*/  @!P0 NANOSLEEP.SYNCS 0x989680 ;  /* 0x009896800000895d */ /* 0x004fea0003900000 */
[----:B------:R-:W2:Y:S02]  /*130e0*/  @!P0 SYNCS.PHASECHK.TRANS64 P0, [R0+URZ+0x22820], R3 ;  /* 0x02282003000085a7 */ /* 0x000ea4000800007f */
[----:B--2---:R-:W-:Y:S05]  /*130f0*/  @!P0 BRA `(.L_x_4763) ;  /* 0xfffffffc00f08947 */ /* 0x004fea000383ffff */
[----:B------:R-:W-:Y:S05]  /*13100*/  BRA `(.L_x_4831) ;  /* 0xffffffe000907947 */ /* 0x000fea000383ffff */
.L_x_4764:
        /* <DEDUP_REMOVED lines=11> */
.L_x_4833:
[----:B------:R-:W-:Y:S05]  /*131c0*/  BSYNC B0 ;  /* 0x0000000000007941 */ /* 0x000fea0003800000 */
.L_x_4832:
[----:B------:R-:W-:Y:S05]  /*131d0*/  BRA `(.L_x_4834) ;  /* 0xffffffe000787947 */ /* 0x000fea000383ffff */
.L_x_4767:
[----:B------:R-:W-:Y:S01]  /*131e0*/  BSSY B1, `(.L_x_4835) ;  /* 0x0000006000017945 */ /* 0x000fe20003800000 */
[----:B------:R-:W-:-:S07]  /*131f0*/  IMAD.MOV.U32 R15, RZ, RZ, -0x1 ;  /* 0xffffffffff0f7424 */ /* 0x000fce00078e00ff */
[----:B012--5:R-:W-:Y:S05]  /*13200*/  WARPSYNC.COLLECTIVE R15, `(.L_x_4836) ;  /* 0x000000000f0c7348 */ /* 0x027fea0003c00000 */
[----:B------:R-:W-:Y:S02]  /*13210*/  ELECT P6, UR62, PT ;  /* 0x00000000003e782f */ /* 0x000fe400038c0000 */
[----:B------:R-:W-:Y:S01]  /*13220*/  MOV R14, UR62 ;  /* 0x0000003e000e7c02 */ /* 0x000fe20008000f00 */
[----:B012--5:R-:W-:Y:S10]  /*13230*/  ENDCOLLECTIVE ;  /* 0x000000000000791b */ /* 0x027ff40003800000 */
.L_x_4836:
[----:B------:R-:W-:Y:S05]  /*13240*/  BSYNC B1 ;  /* 0x0000000000017941 */ /* 0x000fea0003800000 */
.L_x_4835:
[----:B------:R-:W-:Y:S05]  /*13250*/  BRA `(.L_x_4837) ;  /* 0xffffffe000707947 */ /* 0x000fea000383ffff */
.L_x_4769:
[----:B-1----:R1:W2:Y:S02]  /*13260*/  SYNCS.PHASECHK.TRANS64.TRYWAIT P0, [R6+URZ], R5 ;  /* 0x00000005060075a7 */ /* 0x0022a4000800017f */
[----:B--2---:R-:W-:Y:S05]  /*13270*/  @!P0 NANOSLEEP.SYNCS 0x989680 ;  /* 0x009896800000895d */ /* 0x004fea0003900000 */
[----:B------:R-:W2:Y:S02]  /*13280*/  @!P0 SYNCS.PHASECHK.TRANS64 P0, [R6+URZ], R5 ;  /* 0x00000005060085a7 */ /* 0x000ea4000800007f */
[----:B--2---:R-:W-:Y:S05]  /*13290*/  @!P0 BRA `(.L_x_4769) ;  /* 0xfffffffc00f08947 */ /* 0x004fea000383ffff */
[----:B------:R-:W-:Y:S05]  /*132a0*/  BRA `(.L_x_4838) ;  /* 0xffffffe000ac7947 */ /* 0x000fea000383ffff */
.L_x_4770:
[----:B--2---:R2:W3:Y:S02]  /*132b0*/  SYNCS.PHASECHK.TRANS64.TRYWAIT P0, [R7+URZ], R2 ;  /* 0x00000002070075a7 */ /* 0x0044e4000800017f */
[----:B---3--:R-:W-:Y:S05]  /*132c0*/  @!P0 NANOSLEEP.SYNCS 0x989680 ;  /* 0x009896800000895d */ /* 0x008fea0003900000 */
[----:B------:R-:W3:Y:S02]  /*132d0*/  @!P0 SYNCS.PHASECHK.TRANS64 P0, [R7+URZ], R2 ;  /* 0x00000002070085a7 */ /* 0x000ee4000800007f */
[----:B---3--:R-:W-:Y:S05]  /*132e0*/  @!P0 BRA `(.L_x_4770) ;  /* 0xfffffffc00f08947 */ /* 0x008fea000383ffff */
[----:B------:R-:W-:Y:S05]  /*132f0*/  BRA `(.L_x_4839) ;  /* 0xffffffe000a07947 */ /* 0x000fea000383ffff */
.L_x_4772:
[----:B---3--:R3:W4:Y:S02]  /*13300*/  SYNCS.PHASECHK.TRANS64.TRYWAIT P0, [R4+URZ], R5 ;  /* 0x00000005040075a7 */ /* 0x008724000800017f */
[----:B----4-:R-:W-:Y:S05]  /*13310*/  @!P0 NANOSLEEP.SYNCS 0x989680 ;  /* 0x009896800000895d */ /* 0x010fea0003900000 */
[----:B------:R-:W4:Y:S02]  /*13320*/  @!P0 SYNCS.PHASECHK.TRANS64 P0, [R4+URZ], R5 ;  /* 0x00000005040085a7 */ /* 0x000f24000800007f */
[----:B----4-:R-:W-:Y:S05]  /*13330*/  @!P0 BRA `(.L_x_4772) ;  /* 0xfffffffc00f08947 */ /* 0x010fea000383ffff */
[----:B------:R-:W-:Y:S05]  /*13340*/  BRA `(.L_x_4840) ;  /* 0xffffffe000a87947 */ /* 0x000fea000383ffff */
.L_x_4841:
        /* <DEDUP_REMOVED lines=11> */
.L_x_6051:


//--------------------- .text._ZN7cutlass13device_kernelIN5flash11enable_sm90INS1_16FlashAttnFwdSm90INS1_25CollectiveMainloopFwdSm90ILi2EN4cute5tupleIJNS5_1CILi1EEES8_S8_EEENS6_IJNS7_ILi128EEENS7_ILi96EEENS7_ILi64EEEEEELi256ENS_6half_tEfNS_4arch4Sm90ELb1ELb0ELb0ELb1ELb0ELb1ELb0ELb1ELb0ELb1ELb0ELb0EEENS1_21CollectiveEpilogueFwdINS6_IJSA_NS7_ILi256EEESB_EEES9_SE_SG_Li256ELb1ELb1ELb0ELb0EEENS1_36VarlenDynamicPersistentTileSchedulerILi128ELi96ELi256ELi128ELb0ELb1ELb1ELb1ELb1ELb1EEEEEEEEEvNT_6ParamsE --------------------------
	.section	.text._ZN7cutlass13device_kernelIN5flash11enable_sm90INS1_16FlashAttnFwdSm90INS1_25CollectiveMainloopFwdSm90ILi2EN4cute5tupleIJNS5_1CILi1EEES8_S8_EEENS6_IJNS7_ILi128EEENS7_ILi96EEENS7_ILi64EEEEEELi256ENS_6half_tEfNS_4arch4Sm90ELb1ELb0ELb0ELb1ELb0ELb1ELb0ELb1ELb0ELb1ELb0ELb0EEENS1_21CollectiveEpilogueFwdINS6_IJSA_NS7_ILi256EEESB_EEES9_SE_SG_Li256ELb1ELb1ELb0ELb0EEENS1_36VarlenDynamicPersistentTileSchedulerILi128ELi96ELi256ELi128ELb0ELb1ELb1ELb1ELb1ELb1EEEEEEEEEvNT_6ParamsE,"ax",@progbits
	.align	128
.text._ZN7cutlass13device_kernelIN5flash11enable_sm90INS1_16FlashAttnFwdSm90INS1_25CollectiveMainloopFwdSm90ILi2EN4cute5tupleIJNS5_1CILi1EEES8_S8_EEENS6_IJNS7_ILi128EEENS7_ILi96EEENS7_ILi64EEEEEELi256ENS_6half_tEfNS_4arch4Sm90ELb1ELb0ELb0ELb1ELb0ELb1ELb0ELb1ELb0ELb1ELb0ELb0EEENS1_21CollectiveEpilogueFwdINS6_IJSA_NS7_ILi256EEESB_EEES9_SE_SG_Li256ELb1ELb1ELb0ELb0EEENS1_36VarlenDynamicPersistentTileSchedulerILi128ELi96ELi256ELi128ELb0ELb1ELb1ELb1ELb1ELb1EEEEEEEEEvNT_6ParamsE:
        .type           _ZN7cutlass13device_kernelIN5flash11enable_sm90INS1_16FlashAttnFwdSm90INS1_25CollectiveMainloopFwdSm90ILi2EN4cute5tupleIJNS5_1CILi1EEES8_S8_EEENS6_IJNS7_ILi128EEENS7_ILi96EEENS7_ILi64EEEEEELi256ENS_6half_tEfNS_4arch4Sm90ELb1ELb0ELb0ELb1ELb0ELb1ELb0ELb1ELb0ELb1ELb0ELb0EEENS1_21CollectiveEpilogueFwdINS6_IJSA_NS7_ILi256EEESB_EEES9_SE_SG_Li256ELb1ELb1ELb0ELb0EEENS1_36VarlenDynamicPersistentTileSchedulerILi128ELi96ELi256ELi128ELb0ELb1ELb1ELb1ELb1ELb1EEEEEEEEEvNT_6ParamsE,@function
        .size           _ZN7cutlass13device_kernelIN5flash11enable_sm90INS1_16FlashAttnFwdSm90INS1_25CollectiveMainloopFwdSm90ILi2EN4cute5tupleIJNS5_1CILi1EEES8_S8_EEENS6_IJNS7_ILi128EEENS7_ILi96EEENS7_ILi64EEEEEELi256ENS_6half_tEfNS_4arch4Sm90ELb1ELb0ELb0ELb1ELb0ELb1ELb0ELb1ELb0ELb1ELb0ELb0EEENS1_21CollectiveEpilogueFwdINS6_IJSA_NS7_ILi256EEESB_EEES9_SE_SG_Li256ELb1ELb1ELb0ELb0EEENS1_36VarlenDynamicPersistentTileSchedulerILi128ELi96ELi256ELi128ELb0ELb1ELb1ELb1ELb1ELb1EEEEEEEEEvNT_6ParamsE,(.L_x_6052 - _ZN7cutlass13device_kernelIN5flash11enable_sm90INS1_16FlashAttnFwdSm90INS1_25CollectiveMainloopFwdSm90ILi2EN4cute5tupleIJNS5_1CILi1EEES8_S8_EEENS6_IJNS7_ILi128EEENS7_ILi96EEENS7_ILi64EEEEEELi256ENS_6half_tEfNS_4arch4Sm90ELb1ELb0ELb0ELb1ELb0ELb1ELb0ELb1ELb0ELb1ELb0ELb0EEENS1_21CollectiveEpilogueFwdINS6_IJSA_NS7_ILi256EEESB_EEES9_SE_SG_Li256ELb1ELb1ELb0ELb0EEENS1_36VarlenDynamicPersistentTileSchedulerILi128ELi96ELi256ELi128ELb0ELb1ELb1ELb1ELb1ELb1EEEEEEEEEvNT_6ParamsE)
        .other          _ZN7cutlass13device_kernelIN5flash11enable_sm90INS1_16FlashAttnFwdSm90INS1_25CollectiveMainloopFwdSm90ILi2EN4cute5tupleIJNS5_1CILi1EEES8_S8_EEENS6_IJNS7_ILi128EEENS7_ILi96EEENS7_ILi64EEEEEELi256ENS_6half_tEfNS_4arch4Sm90ELb1ELb0ELb0ELb1ELb0ELb1ELb0ELb1ELb0ELb1ELb0ELb0EEENS1_21CollectiveEpilogueFwdINS6_IJSA_NS7_ILi256EEESB_EEES9_SE_SG_Li256ELb1ELb1ELb0ELb0EEENS1_36VarlenDynamicPersistentTileSchedulerILi128ELi96ELi256ELi128ELb0ELb1ELb1ELb1ELb1ELb1EEEEEEEEEvNT_6ParamsE,@"STO_CUDA_ENTRY STV_DEFAULT"
_ZN7cutlass13device_kernelIN5flash11enable_sm90INS1_16FlashAttnFwdSm90INS1_25CollectiveMainloopFwdSm90ILi2EN4cute5tupleIJNS5_1CILi1EEES8_S8_EEENS6_IJNS7_ILi128EEENS7_ILi96EEENS7_ILi64EEEEEELi256ENS_6half_tEfNS_4arch4Sm90ELb1ELb0ELb0ELb1ELb0ELb1ELb0ELb1ELb0ELb1ELb0ELb0EEENS1_21CollectiveEpilogueFwdINS6_IJSA_NS7_ILi256EEESB_EEES9_SE_SG_Li256ELb1ELb1ELb0ELb0EEENS1_36VarlenDynamicPersistentTileSchedulerILi128ELi96ELi256ELi128ELb0ELb1ELb1ELb1ELb1ELb1EEEEEEEEEvNT_6ParamsE:
        /* <DEDUP_REMOVED lines=23> */
.L_x_4843:
[----:B------:R-:W-:Y:S05]  /*0170*/  BSYNC B0 ;  /* 0x0000000000007941 */ /* 0x000fea0003800000 */
.L_x_4842:
        /* <DEDUP_REMOVED lines=40> */
.L_x_4844:
        /* <DEDUP_REMOVED lines=22> */
.L_x_4845:
        /* <DEDUP_REMOVED lines=18> */
.L_x_4846:
        /* <DEDUP_REMOVED lines=22> */
.L_x_4847:
        /* <DEDUP_REMOVED lines=22> */
.L_x_4848:
        /* <DEDUP_REMOVED lines=9> */
.L_x_4851:
[----:B------:R-:W-:-:S08]  /*09d0*/  NOP ;  /* 0x0000000000007918 */ /* 0x000fd00000000000 */
[----:B------:R-:W0:Y:S02]  /*09e0*/  USETMAXREG.TRY_ALLOC.CTAPOOL UP0, 0xf0 ;  /* 0x000000f0000079c8 */ /* 0x000e240008000600 */
[----:B0-----:R-:W-:-:S13]  /*09f0*/  PLOP3.LUT P0, PT, PT, PT, UP0, 0x80, 0x0 ;  /* 0x000000000000781c */ /* 0x001fda0003f0f008 */
[----:B------:R-:W-:Y:S05]  /*0a00*/  @!P0 BRA `(.L_x_4851) ;  /* 0xfffffffc00f08947 */ /* 0x000fea000383ffff */
[----:B------:R-:W3:Y:S01]  /*0a10*/  LDL.LU R0, [R1+0x4] ;  /* 0x0000040001007983 */ /* 0x000ee20000300800 */
        /* <DEDUP_REMOVED lines=15> */
[----:B------:R0:W-:Y:S10]  /*0b10*/  STL [R1+0x4], R0 ;  /* 0x0000040001007387 */ /* 0x0001f40000100800 */
        /* <DEDUP_REMOVED lines=9> */
[-C--:B------:R-:W-:Y:S02]  /*0bb0*/  LEA.HI R214, R0, R11.reuse, RZ, 0x5 ;  /* 0x0000000b00d67211 */ /* 0x080fe400078f28ff */
[----:B------:R-:W-:Y:S02]  /*0bc0*/  LOP3.LUT R3, R2, 0xffffff80, RZ, 0xc0, !PT ;  /* 0xffffff8002037812 */ /* 0x000fe400078ec0ff */
[----:B------:R-:W-:Y:S02]  /*0bd0*/  LEA.HI R235, R0, R11, RZ, 0x3 ;  /* 0x0000000b00eb7211 */ /* 0x000fe400078f18ff */
[----:B------:R-:W-:Y:S01]  /*0be0*/  SHF.R.S32.HI R214, RZ, 0x5, R214 ;  /* 0x00000005ffd67819 */ /* 0x000fe200000114d6 */
[----:B------:R-:W-:Y:S01]  /*0bf0*/  IMAD.IADD R10, R11, 0x1, -R3 ;  /* 0x000000010b0a7824 */ /* 0x000fe200078e0a03 */
[----:B------:R-:W-:Y:S02]  /*0c00*/  SHF.R.S32.HI R13, RZ, 0x7, R2 ;  /* 0x00000007ff0d7819 */ /* 0x000fe40000011402 */
[----:B------:R-:W-:-:S02]  /*0c10*/  LOP3.LUT R224, R235, 0xfffffff8, RZ, 0xc0, !PT ;  /* 0xfffffff8ebe07812 */ /* 0x000fc400078ec0ff */
[----:B------:R-:W-:Y:S02]  /*0c20*/  SHF.R.S32.HI R5, RZ, 0x1f, R10 ;  /* 0x0000001fff057819 */ /* 0x000fe4000001140a */
[----:B------:R-:W-:Y:S01]  /*0c30*/  LEA.HI R2, R2, R13, RZ, 0x1 ;  /* 0x0000000d02027211 */ /* 0x000fe200078f08ff */
[----:B------:R-:W-:Y:S01]  /*0c40*/  IMAD.IADD R224, R11, 0x1, -R224 ;  /* 0x000000010be07824 */ /* 0x000fe200078e0ae0 */
[CC--:B------:R-:W-:Y:S02]  /*0c50*/  LEA.HI R7, R5.reuse, R10.reuse, RZ, 0x2 ;  /* 0x0000000a05077211 */ /* 0x0c0fe400078f10ff */
[----:B------:R-:W-:Y:S02]  /*0c60*/  LEA.HI R8, R5, R10, RZ, 0x5 ;  /* 0x0000000a05087211 */ /* 0x000fe400078f28ff */
[--C-:B------:R-:W-:Y:S02]  /*0c70*/  SHF.R.S32.HI R4, RZ, 0x2, R7.reuse ;  /* 0x00000002ff047819 */ /* 0x100fe40000011407 */
[----:B------:R-:W-:-:S02]  /*0c80*/  SHF.R.S32.HI R3, RZ, 0x1f, R7 ;  /* 0x0000001fff037819 */ /* 0x000fc40000011407 */
[----:B------:R-:W-:Y:S02]  /*0c90*/  SHF.R.S32.HI R8, RZ, 0x5, R8 ;  /* 0x00000005ff087819 */ /* 0x000fe40000011408 */
[----:B------:R-:W-:Y:S02]  /*0ca0*/  LEA.HI R6, R3, R4, RZ, 0x3 ;  /* 0x0000000403067211 */ /* 0x000fe400078f18ff */
[-C--:B------:R-:W-:Y:S02]  /*0cb0*/  LEA.HI R3, R0, R11.reuse, RZ, 0x4 ;  /* 0x0000000b00037211 */ /* 0x080fe400078f20ff */
[----:B------:R-:W-:Y:S02]  /*0cc0*/  LOP3.LUT R9, R6, 0xfffffff8, RZ, 0xc0, !PT ;  /* 0xfffffff806097812 */ /* 0x000fe400078ec0ff */
[----:B------:R-:W-:Y:S02]  /*0cd0*/  SHF.R.S32.HI R6, RZ, 0x4, R3 ;  /* 0x00000004ff067819 */ /* 0x000fe40000011403 */
[----:B------:R-:W-:Y:S01]  /*0ce0*/  LEA.HI R0, R0, R11, RZ, 0x2 ;  /* 0x0000000b00007211 */ /* 0x000fe200078f10ff */
[----:B------:R-:W-:Y:S01]  /*0cf0*/  IMAD.IADD R9, R4, 0x1, -R9 ;  /* 0x0000000104097824 */ /* 0x000fe200078e0a09 */
[----:B------:R-:W-:-:S02]  /*0d00*/  LOP3.LUT R4, R3, 0x3fffff0, RZ, 0xc0, !PT ;  /* 0x03fffff003047812 */ /* 0x000fc400078ec0ff */
[----:B------:R-:W-:Y:S01]  /*0d10*/  LEA.HI R3, R3, R6, RZ, 0x1 ;  /* 0x0000000603037211 */ /* 0x000fe200078f08ff */
[----:B------:R-:W-:Y:S01]  /*0d20*/  IMAD R9, R8, 0x10, R9 ;  /* 0x0000001008097824 */ /* 0x000fe200078e0209 */
[----:B------:R-:W-:Y:S02]  /*0d30*/  SHF.R.S32.HI R22, RZ, 0x2, R0 ;  /* 0x00000002ff167819 */ /* 0x000fe40000011400 */
[----:B------:R-:W-:Y:S01]  /*0d40*/  LOP3.LUT R5, R3, 0x1ffffffe, RZ, 0xc0, !PT ;  /* 0x1ffffffe03057812 */ /* 0x000fe200078ec0ff */
[C---:B------:R-:W-:Y:S01]  /*0d50*/  IMAD.IADD R3, R11.reuse, 0x1, -R4 ;  /* 0x000000010b037824 */ /* 0x040fe200078e0a04 */
[----:B------:R-:W-:Y:S01]  /*0d60*/  LOP3.LUT R237, R0, 0xfffffffc, RZ, 0xc0, !PT ;  /* 0xfffffffc00ed7812 */ /* 0x000fe200078ec0ff */
[----:B------:R-:W-:Y:S01]  /*0d70*/  VIADD R231, R22, 0x40 ;  /* 0x0000004016e77836 */ /* 0x000fe20000000000 */
[----:B------:R-:W-:Y:S01]  /*0d80*/  LOP3.LUT R2, R2, 0x3fffffe, RZ, 0xc0, !PT ;  /* 0x03fffffe02027812 */ /* 0x000fe200078ec0ff */
[----:B------:R-:W-:Y:S01]  /*0d90*/  IMAD.IADD R5, R6, 0x1, -R5 ;  /* 0x0000000106057824 */ /* 0x000fe200078e0a05 */
[----:B------:R-:W-:Y:S01]  /*0da0*/  SHF.L.U32 R209, R224, 0x3, RZ ;  /* 0x00000003e0d17819 */ /* 0x000fe200000006ff */
[----:B------:R-:W-:Y:S01]  /*0db0*/  IMAD R4, R214, 0x10, R3 ;  /* 0x00000010d6047824 */ /* 0x000fe200078e0203 */
[----:B------:R-:W-:Y:S01]  /*0dc0*/  SHF.R.S32.HI R3, RZ, 0x1f, R0 ;  /* 0x0000001fff037819 */ /* 0x000fe20000011400 */
[----:B------:R-:W-:Y:S01]  /*0dd0*/  IMAD.IADD R237, R11, 0x1, -R237 ;  /* 0x000000010bed7824 */ /* 0x000fe200078e0aed */
[----:B------:R-:W-:Y:S01]  /*0de0*/  LOP3.LUT R218, R7, 0x7ffffffc, RZ, 0xc0, !PT ;  /* 0x7ffffffc07da7812 */ /* 0x000fe200078ec0ff */
[----:B------:R-:W-:Y:S01]  /*0df0*/  IMAD R5, R4, 0x8, R5 ;  /* 0x0000000804057824 */ /* 0x000fe200078e0205 */
[----:B------:R-:W-:Y:S01]  /*0e00*/  SHF.R.S32.HI R4, RZ, 0x1f, R231 ;  /* 0x0000001fff047819 */ /* 0x000fe200000114e7 */
[----:B------:R-:W-:Y:S01]  /*0e10*/  IMAD.SHL.U32 R212, R231, 0x40, RZ ;  /* 0x00000040e7d47824 */ /* 0x000fe200078e00ff */
[----:B------:R-:W-:Y:S01]  /*0e20*/  LEA.HI R3, R3, R22, RZ, 0x3 ;  /* 0x0000001603037211 */ /* 0x000fe200078f18ff */
[C---:B------:R-:W-:Y:S01]  /*0e30*/  IMAD.SHL.U32 R204, R237.reuse, 0x4, RZ ;  /* 0x00000004edcc7824 */ /* 0x040fe200078e00ff */
[----:B------:R-:W-:Y:S01]  /*0e40*/  LEA.HI R4, R4, R231, RZ, 0x3 ;  /* 0x000000e704047211 */ /* 0x000fe200078f18ff */
[----:B------:R-:W-:Y:S01]  /*0e50*/  IMAD.SHL.U32 R16, R237, 0x8, RZ ;  /* 0x00000008ed107824 */ /* 0x000fe200078e00ff */
[----:B------:R-:W-:Y:S01]  /*0e60*/  LOP3.LUT R3, R3, 0xfffffff8, RZ, 0xc0, !PT ;  /* 0xfffffff803037812 */ /* 0x000fe200078ec0ff */
[----:B------:R-:W-:Y:S01]  /*0e70*/  IMAD.IADD R2, R13, 0x1, -R2 ;  /* 0x000000010d027824 */ /* 0x000fe200078e0a02 */
[----:B------:R-:W-:Y:S01]  /*0e80*/  LOP3.LUT R212, R212, 0x1c0, RZ, 0xc0, !PT ;  /* 0x000001c0d4d47812 */ /* 0x000fe200078ec0ff */
[----:B------:R-:W-:Y:S01]  /*0e90*/  IMAD.SHL.U32 R4, R4, 0x40, RZ ;  /* 0x0000004004047824 */ /* 0x000fe200078e00ff */
[----:B------:R-:W-:Y:S01]  /*0ea0*/  LEA.HI R0, R237, R237, RZ, 0x1 ;  /* 0x000000eded007211 */ /* 0x000fe200078f08ff */
[----:B------:R-:W-:Y:S01]  /*0eb0*/  VIADD R207, R204, 0x10 ;  /* 0x00000010cccf7836 */ /* 0x000fe20000000000 */
[----:B------:R-:W-:Y:S01]  /*0ec0*/  LOP3.LUT R6, R212, 0x38, R16, 0xf8, !PT ;  /* 0x00000038d4067812 */ /* 0x000fe200078ef810 */
[----:B------:R-:W-:Y:S01]  /*0ed0*/  IMAD.IADD R234, R22, 0x1, -R3 ;  /* 0x0000000116ea7824 */ /* 0x000fe200078e0a03 */
[----:B------:R-:W-:Y:S01]  /*0ee0*/  SHF.R.S32.HI R3, RZ, 0x1f, R209 ;  /* 0x0000001fff037819 */ /* 0x000fe200000114d1 */
[----:B------:R-:W-:Y:S01]  /*0ef0*/  IMAD R8, R2, 0x40, R9 ;  /* 0x0000004002087824 */ /* 0x000fe200078e0209 */
[----:B------:R-:W-:Y:S01]  /*0f00*/  SHF.R.U32.HI R3, RZ, 0x3, R212 ;  /* 0x00000003ff037819 */ /* 0x000fe200000116d4 */
[C---:B------:R-:W-:Y:S01]  /*0f10*/  VIADD R219, R209.reuse, 0x80 ;  /* 0x00000080d1db7836 */ /* 0x040fe20000000000 */
[----:B------:R-:W-:Y:S01]  /*0f20*/  LOP3.LUT R215, R4, 0xfffffe00, RZ, 0xc0, !PT ;  /* 0xfffffe0004d77812 */ /* 0x000fe200078ec0ff */
[----:B------:R-:W-:Y:S01]  /*0f30*/  VIADD R220, R209, 0x40 ;  /* 0x00000040d1dc7836 */ /* 0x000fe20000000000 */
[----:B------:R-:W-:Y:S01]  /*0f40*/  SHF.R.S32.HI R4, RZ, 0x1f, R207 ;  /* 0x0000001fff047819 */ /* 0x000fe200000114cf */
[----:B------:R-:W-:Y:S01]  /*0f50*/  STL [R1+0x1c], R8 ;  /* 0x00001c0801007387 */ /* 0x000fe20000100800 */
[----:B------:R-:W-:Y:S01]  /*0f60*/  LOP3.LUT R3, R215, R6, R3, 0xf6, !PT ;  /* 0x00000006d7037212 */ /* 0x000fe200078ef603 */
[----:B------:R-:W-:Y:S01]  /*0f70*/  VIADD R221, R209, 0xc0 ;  /* 0x000000c0d1dd7836 */ /* 0x000fe20000000000 */
[----:B------:R-:W-:Y:S01]  /*0f80*/  LOP3.LUT R0, R0, 0x1ffffffe, RZ, 0xc0, !PT ;  /* 0x1ffffffe00007812 */ /* 0x000fe200078ec0ff */
[----:B------:R0:W-:Y:S01]  /*0f90*/  STL [R1+0x8], R4 ;  /* 0x0000080401007387 */ /* 0x0001e20000100800 */
[----:B------:R-:W-:Y:S01]  /*0fa0*/  IMAD.MOV.U32 R2, RZ, RZ, RZ ;  /* 0x000000ffff027224 */ /* 0x000fe200078e00ff */
[----:B------:R-:W-:Y:S01]  /*0fb0*/  SHF.R.S32.HI R235, RZ, 0x3, R235 ;  /* 0x00000003ffeb7819 */ /* 0x000fe200000114eb */
[----:B------:R-:W-:Y:S01]  /*0fc0*/  IMAD R3, R3, 0x2, R18 ;  /* 0x0000000203037824 */ /* 0x000fe200078e0212 */
[----:B------:R-:W-:Y:S01]  /*0fd0*/  SHF.R.S32.HI R233, RZ, 0x1f, R22 ;  /* 0x0000001fffe97819 */ /* 0x000fe20000011416 */
[----:B------:R-:W-:Y:S01]  /*0fe0*/  IMAD.IADD R0, R237, 0x1, -R0 ;  /* 0x00000001ed007824 */ /* 0x000fe200078e0a00 */
[----:B------:R-:W-:Y:S01]  /*0ff0*/  SHF.R.S32.HI R17, RZ, 0x1f, R16 ;  /* 0x0000001fff117819 */ /* 0x000fe20000011410 */
[----:B------:R-:W-:Y:S01]  /*1000*/  IMAD.IADD R218, R10, 0x1, -R218 ;  /* 0x000000010ada7824 */ /* 0x000fe200078e0ada */
[----:B------:R-:W-:Y:S01]  /*1010*/  SHF.R.S32.HI R7, RZ, 0x1f, R220 ;  /* 0x0000001fff077819 */ /* 0x000fe200000114dc */
[----:B------:R-:W-:Y:S01]  /*1020*/  IMAD R217, R0, 0x8, R8 ;  /* 0x0000000800d97824 */ /* 0x000fe200078e0208 */
[----:B0-----:R-:W-:Y:S01]  /*1030*/  SHF.R.S32.HI R4, RZ, 0x1f, R219 ;  /* 0x0000001fff047819 */ /* 0x001fe200000114db */
[----:B------:R-:W-:Y:S01]  /*1040*/  IMAD.SHL.U32 R4, R5, 0x8, RZ ;  /* 0x0000000805047824 */ /* 0x000fe200078e00ff */
[----:B------:R-:W-:-:S04]  /*1050*/  SHF.R.S32.HI R6, RZ, 0x1f, R221 ;  /* 0x0000001fff067819 */ /* 0x000fc800000114dd */
[----:B------:R0:W-:Y:S04]  /*1060*/  STL [R1+0x20], R4 ;  /* 0x0000200401007387 */ /* 0x0001e80000100800 */
[----:B------:R0:W-:Y:S02]  /*1070*/  STL [R1+0x10], R3 ;  /* 0x0000100301007387 */ /* 0x0001e40000100800 */
[----:B0-2---:R-:W-:-:S07]  /*1080*/  LOP3.LUT R208, R12, 0x1, RZ, 0xfc, !PT ;  /* 0x000000010cd07812 */ /* 0x005fce00078efcff */
.L_x_4999:
        /* <DEDUP_REMOVED lines=50> */
.L_x_4853:
[----:B------:R-:W-:Y:S01]  /*13b0*/  ULDC.64 UR4, c[0x0][0xa20] ;  /* 0x0002880000047ab9 */ /* 0x000fe20000000a00 */
[----:B------:R-:W-:Y:S01]  /*13c0*/  IMAD.MOV.U32 R226, RZ, RZ, R94 ;  /* 0x000000ffffe27224 */ /* 0x000fe200078e005e */
[----:B------:R-:W-:-:S04]  /*13d0*/  ISETP.NE.U32.AND P1, PT, RZ, UR4, PT ;  /* 0x00000004ff007c0c */ /* 0x000fc8000bf25070 */
[----:B------:R-:W-:-:S13]  /*13e0*/  ISETP.NE.AND.EX P1, PT, RZ, UR5, PT, P1 ;  /* 0x00000005ff007c0c */ /* 0x000fda000bf25310 */
[----:B------:R-:W-:Y:S05]  /*13f0*/  @!P1 BRA `(.L_x_4854) ;  /* 0x0000000000109947 */ /* 0x000fea0003800000 */
[----:B------:R-:W-:-:S04]  /*1400*/  IADD3 R4, P0, R228, UR4, RZ ;  /* 0x00000004e4047c10 */ /* 0x000fc8000ff1e0ff */
[----:B------:R-:W-:-:S05]  /*1410*/  IADD3.X R5, R229, UR5, RZ, P0, !PT ;  /* 0x00000005e5057c10 */ /* 0x000fca00087fe4ff */
[----:B------:R0:W5:Y:S01]  /*1420*/  LDG.E R30, desc[UR40][R4.64] ;  /* 0x00000028041e7981 */ /* 0x000162000c1e1900 */
[----:B------:R-:W-:Y:S05]  /*1430*/  BRA `(.L_x_4855) ;  /* 0x0000000000107947 */ /* 0x000fea0003800000 */
.L_x_4854:
[----:B------:R-:W-:Y:S05]  /*1440*/  @!P0 BRA `(.L_x_4855) ;  /* 0x00000000000c8947 */ /* 0x000fea0003800000 */
[----:B------:R-:W2:Y:S04]  /*1450*/  LDG.E R5, desc[UR40][R8.64] ;  /* 0x0000002808057981 */ /* 0x000ea8000c1e1900 */
[----:B------:R-:W2:Y:S02]  /*1460*/  LDG.E R30, desc[UR40][R8.64+0x4] ;  /* 0x00000428081e7981 */ /* 0x000ea4000c1e1900 */
[----:B--2---:R-:W-:-:S07]  /*1470*/  IMAD.IADD R30, R30, 0x1, -R5 ;  /* 0x000000011e1e7824 */ /* 0x004fce00078e0a05 */
.L_x_4855:
[----:B------:R-:W-:Y:S01]  /*1480*/  ULDC.64 UR4, c[0x0][0xa10] ;  /* 0x0002840000047ab9 */ /* 0x000fe20000000a00 */
[----:B------:R-:W1:Y:S01]  /*1490*/  LDC R8, c[0x0][0x448] ;  /* 0x00011200ff087b82 */ /* 0x000e620000000800 */
[----:B------:R-:W-:-:S04]  /*14a0*/  ISETP.NE.U32.AND P0, PT, RZ, UR4, PT ;  /* 0x00000004ff007c0c */ /* 0x000fc8000bf05070 */
[----:B------:R-:W-:Y:S01]  /*14b0*/  ISETP.NE.AND.EX P0, PT, RZ, UR5, PT, P0 ;  /* 0x00000005ff007c0c */ /* 0x000fe2000bf05300 */
[----:B------:R-:W-:-:S12]  /*14c0*/  ULDC.64 UR4, c[0x0][0xa30] ;  /* 0x00028c0000047ab9 */ /* 0x000fd80000000a00 */
[----:B0-----:R-:W0:Y:S02]  /*14d0*/  @P0 LDC.64 R4, c[0x0][0xa10] ;  /* 0x00028400ff040b82 */ /* 0x001e240000000a00 */
[----:B0-----:R-:W-:-:S05]  /*14e0*/  @P0 IMAD.WIDE R4, R31, 0x4, R4 ;  /* 0x000000041f040825 */ /* 0x001fca00078e0204 */
[----:B------:R-:W2:Y:S04]  /*14f0*/  @P0 LDG.E R0, desc[UR40][R4.64] ;  /* 0x0000002804000981 */ /* 0x000ea8000c1e1900 */
[----:B------:R0:W2:Y:S01]  /*1500*/  @P0 LDG.E R9, desc[UR40][R4.64+0x4] ;  /* 0x0000042804090981 */ /* 0x0000a2000c1e1900 */
[----:B------:R-:W-:Y:S01]  /*1510*/  ISETP.NE.U32.AND P1, PT, RZ, UR4, PT ;  /* 0x00000004ff007c0c */ /* 0x000fe2000bf25070 */
[----:B-----5:R-:W-:-:S03]  /*1520*/  IMAD.MOV.U32 R38, RZ, RZ, R30 ;  /* 0x000000ffff267224 */ /* 0x020fc600078e001e */
[----:B------:R-:W-:-:S13]  /*1530*/  ISETP.NE.AND.EX P1, PT, RZ, UR5, PT, P1 ;  /* 0x00000005ff007c0c */ /* 0x000fda000bf25310 */
[----:B------:R-:W-:-:S04]  /*1540*/  @P1 IADD3 R6, P2, R228, UR4, RZ ;  /* 0x00000004e4061c10 */ /* 0x000fc8000ff5e0ff */
[----:B------:R-:W-:-:S05]  /*1550*/  @P1 IADD3.X R7, R229, UR5, RZ, P2, !PT ;  /* 0x00000005e5071c10 */ /* 0x000fca00097fe4ff */
[----:B------:R3:W5:Y:S01]  /*1560*/  @P1 LDG.E R38, desc[UR40][R6.64] ;  /* 0x0000002806261981 */ /* 0x000762000c1e1900 */
[----:B-1----:R-:W-:Y:S01]  /*1570*/  ISETP.NE.AND P1, PT, R8, 0x1, PT ;  /* 0x000000010800780c */ /* 0x002fe20003f25270 */
[----:B------:R-:W-:Y:S01]  /*1580*/  IMAD.IADD R8, R30, 0x1, -R3 ;  /* 0x000000011e087824 */ /* 0x000fe200078e0a03 */
[----:B------:R-:W-:-:S05]  /*1590*/  SHF.L.U32 R210, R93, 0x7, RZ ;  /* 0x000000075dd27819 */ /* 0x000fca00000006ff */
[----:B0-----:R-:W-:-:S06]  /*15a0*/  VIADD R4, R210, 0x7f ;  /* 0x0000007fd2047836 */ /* 0x001fcc0000000000 */
[----:B------:R-:W0:Y:S08]  /*15b0*/  @P1 LDC R11, c[0x0][0x44c] ;  /* 0x00011300ff0b1b82 */ /* 0x000e300000000800 */
[----:B------:R-:W1:Y:S01]  /*15c0*/  @P1 LDC R5, c[0x0][0x450] ;  /* 0x00011400ff051b82 */ /* 0x000e620000000800 */
[----:B--2---:R-:W-:Y:S02]  /*15d0*/  @P0 IMAD.IADD R24, R9, 0x1, -R0 ;  /* 0x0000000109180824 */ /* 0x004fe400078e0a00 */
[----:B0-----:R-:W-:-:S04]  /*15e0*/  @P1 IMAD.HI.U32 R0, R4, R11, RZ ;  /* 0x0000000b04001227 */ /* 0x001fc800078e00ff */
[----:B------:R-:W-:Y:S01]  /*15f0*/  IMAD.IADD R213, R8, 0x1, R24 ;  /* 0x0000000108d57824 */ /* 0x000fe200078e0218 */
[----:B-1----:R-:W-:-:S03]  /*1600*/  @P1 SHF.R.U32.HI R4, RZ, R5, R0 ;  /* 0x00000005ff041219 */ /* 0x002fc60000011600 */
        /* <DEDUP_REMOVED lines=8> */
[----:B------:R-:W-:Y:S01]  /*1690*/  LEA.HI.SX32 R5, R4, R5, 0x1c ;  /* 0x0000000504057211 */ /* 0x000fe200078fe2ff */
[----:B------:R-:W-:-:S03]  /*16a0*/  IMAD.MOV R4, RZ, RZ, -R8 ;  /* 0x000000ffff047224 */ /* 0x000fc600078e0a08 */
[----:B------:R-:W-:Y:S02]  /*16b0*/  VIMNMX R5, R216, R5, PT ;  /* 0x00000005d8057248 */ /* 0x000fe40003fe0100 */
[----:B------:R-:W-:-:S03]  /*16c0*/  VIMNMX R4, RZ, R4, !PT ;  /* 0x00000004ff047248 */ /* 0x000fc60007fe0100 */
        /* <DEDUP_REMOVED lines=12> */
[----:B---3--:R-:W-:Y:S05]  /*1790*/  @!P1 BRA `(.L_x_4856) ;  /* 0x0000003c00cc9947 */ /* 0x008fea0003800000 */
        /* <DEDUP_REMOVED lines=20> */
.L_x_4858:
[----:B------:R-:W-:Y:S05]  /*18e0*/  BSYNC B6 ;  /* 0x0000000000067941 */ /* 0x000fea0003800000 */
.L_x_4857:
        /* <DEDUP_REMOVED lines=17> */
[----:B0-----:R-:W-:-:S07]  /*1a00*/  IMAD.MOV.U32 R13, RZ, RZ, RZ ;  /* 0x000000ffff0d7224 */ /* 0x001fce00078e00ff */
[----:B------:R-:W-:-:S07]  /*1a10*/  LEPC R20, `(.L_x_4860) ;  /* 0x000000001014794e */ /* 0x000fce0000000000 */
[----:B-1---5:R-:W-:Y:S05]  /*1a20*/  CALL.ABS.NOINC R14 ;  /* 0x000000000e007343 */ /* 0x022fea0003c00000 */
.L_x_4860:
[----:B------:R-:W-:Y:S05]  /*1a30*/  BSYNC B6 ;  /* 0x0000000000067941 */ /* 0x000fea0003800000 */
.L_x_4859:
        /* <DEDUP_REMOVED lines=8> */
[C---:B------:R-:W-:Y:S02]  /*1ac0*/  VIADD R62, R16.reuse, 0x20 ;  /* 0x00000020103e7836 */ /* 0x040fe40000000000 */
[----:B------:R-:W-:Y:S01]  /*1ad0*/  VIADD R63, R16, 0x40 ;  /* 0x00000040103f7836 */ /* 0x000fe20000000000 */
[----:B------:R-:W2:Y:S07]  /*1ae0*/  LDC.64 R14, c[0x0][0x408] ;  /* 0x00010200ff0e7b82 */ /* 0x000eae0000000a00 */
[----:B------:R-:W-:Y:S01]  /*1af0*/  @P0 IADD3 R4, P1, R228, UR4, RZ ;  /* 0x00000004e4040c10 */ /* 0x000fe2000ff3e0ff */
[----:B------:R-:W-:Y:S01]  /*1b00*/  VIADD R64, R16, 0x60 ;  /* 0x0000006010407836 */ /* 0x000fe20000000000 */
[----:B------:R-:W3:Y:S02]  /*1b10*/  LDC.64 R36, c[0x0][0x3f8] ;  /* 0x0000fe00ff247b82 */ /* 0x000ee40000000a00 */
[----:B------:R-:W-:Y:S01]  /*1b20*/  @P0 IADD3.X R5, R229, UR5, RZ, P1, !PT ;  /* 0x00000005e5050c10 */ /* 0x000fe20008ffe4ff */
[----:B------:R-:W-:-:S04]  /*1b30*/  ULDC.64 UR4, c[0x0][0x308] ;  /* 0x0000c20000047ab9 */ /* 0x000fc80000000a00 */
[----:B------:R4:W4:Y:S01]  /*1b40*/  @P0 LDG.E R31, desc[UR40][R4.64] ;  /* 0x00000028041f0981 */ /* 0x000922000c1e1900 */
[----:B------:R-:W-:Y:S01]  /*1b50*/  SHF.R.S32.HI R42, RZ, 0x1f, R61 ;  /* 0x0000001fff2a7819 */ /* 0x000fe2000001143d */
[-C--:B-1----:R-:W-:Y:S01]  /*1b60*/  IMAD.WIDE.U32 R6, R61, R8.reuse, RZ ;  /* 0x000000083d067225 */ /* 0x082fe200078e00ff */
[----:B------:R-:W-:Y:S01]  /*1b70*/  ISETP.NE.U32.AND P0, PT, RZ, UR6, PT ;  /* 0x00000006ff007c0c */ /* 0x000fe2000bf05070 */
[----:B------:R-:W1:Y:S01]  /*1b80*/  LDC R43, c[0x0][0x3f4] ;  /* 0x0000fd00ff2b7b82 */ /* 0x000e620000000800 */
        /* <DEDUP_REMOVED lines=8> */
[----:B------:R-:W-:Y:S01]  /*1c10*/  SHF.L.U64.HI R67, R8, 0x6, R9 ;  /* 0x0000000608437819 */ /* 0x000fe20000010209 */
[----:B------:R-:W-:Y:S01]  /*1c20*/  IMAD.IADD R7, R7, 0x1, R3 ;  /* 0x0000000107077824 */ /* 0x000fe200078e0203 */
[----:B--2---:R-:W-:Y:S01]  /*1c30*/  SHF.L.U64.HI R69, R14, 0x6, R15 ;  /* 0x000000060e457819 */ /* 0x004fe2000001020f */
[----:B------:R-:W-:Y:S01]  /*1c40*/  IMAD R3, R11, UR4, RZ ;  /* 0x000000040b037c24 */ /* 0x000fe2000f8e02ff */
[----:B---3--:R-:W-:Y:S01]  /*1c50*/  SHF.L.U64.HI R72, R36, 0x6, R37 ;  /* 0x0000000624487819 */ /* 0x008fe20000010225 */
[----:B----4-:R-:W-:Y:S01]  /*1c60*/  IMAD.WIDE.U32 R4, R94, UR4, R6 ;  /* 0x000000045e047c25 */ /* 0x010fe2000f8e0006 */
[----:B------:R-:W-:-:S03]  /*1c70*/  SHF.R.S32.HI R75, RZ, 0x1f, R231 ;  /* 0x0000001fff4b7819 */ /* 0x000fc600000114e7 */
[----:B------:R-:W-:Y:S01]  /*1c80*/  IMAD R3, R94, UR5, R3 ;  /* 0x000000055e037c24 */ /* 0x000fe2000f8e0203 */
[----:B------:R-:W-:Y:S01]  /*1c90*/  ULDC.64 UR4, c[0x0][0x310] ;  /* 0x0000c40000047ab9 */ /* 0x000fe20000000a00 */
[----:B------:R-:W-:-:S04]  /*1ca0*/  IMAD.WIDE.U32 R6, R22, R8, R16 ;  /* 0x0000000816067225 */ /* 0x000fc800078e0010 */
[----:B------:R-:W-:Y:S02]  /*1cb0*/  IMAD.IADD R5, R5, 0x1, R3 ;  /* 0x0000000105057824 */ /* 0x000fe400078e0203 */
[C---:B------:R-:W-:Y:S02]  /*1cc0*/  VIADD R65, R16.reuse, 0x80 ;  /* 0x0000008010417836 */ /* 0x040fe40000000000 */
[C---:B------:R-:W-:Y:S02]  /*1cd0*/  VIADD R66, R16.reuse, 0xa0 ;  /* 0x000000a010427836 */ /* 0x040fe40000000000 */
[----:B------:R-:W-:Y:S02]  /*1ce0*/  VIADD R30, R16, 0xe0 ;  /* 0x000000e0101e7836 */ /* 0x000fe40000000000 */
[----:B------:R-:W-:Y:S02]  /*1cf0*/  IMAD.SHL.U32 R71, R234, 0x40, RZ ;  /* 0x00000040ea477824 */ /* 0x000fe400078e00ff */
[----:B------:R-:W-:-:S02]  /*1d00*/  IMAD.MOV.U32 R77, RZ, RZ, 0x20 ;  /* 0x00000020ff4d7424 */ /* 0x000fc400078e00ff */
[----:B------:R-:W-:Y:S01]  /*1d10*/  VIADD R76, R44, 0x8 ;  /* 0x000000082c4c7836 */ /* 0x000fe20000000000 */
[----:B------:R-:W-:Y:S01]  /*1d20*/  LOP3.LUT R71, R71, 0x1c0, RZ, 0xc0, !PT ;  /* 0x000001c047477812 */ /* 0x000fe200078ec0ff */
[----:B------:R-:W-:Y:S01]  /*1d30*/  IMAD.SHL.U32 R68, R8, 0x40, RZ ;  /* 0x0000004008447824 */ /* 0x000fe200078e00ff */
[----:B------:R-:W-:Y:S01]  /*1d40*/  SHF.R.U32.HI R44, RZ, 0x3, R212 ;  /* 0x00000003ff2c7819 */ /* 0x000fe200000116d4 */
[----:B------:R-:W-:Y:S01]  /*1d50*/  IMAD R81, R15, 0x60, RZ ;  /* 0x000000600f517824 */ /* 0x000fe200078e02ff */
[----:B------:R-:W-:Y:S01]  /*1d60*/  SHF.R.U32.HI R74, RZ, 0x3, R71 ;  /* 0x00000003ff4a7819 */ /* 0x000fe20000011647 */
[----:B------:R-:W-:Y:S02]  /*1d70*/  IMAD.SHL.U32 R70, R14, 0x40, RZ ;  /* 0x000000400e467824 */ /* 0x000fe400078e00ff */
[----:B------:R-:W-:Y:S02]  /*1d80*/  IMAD.SHL.U32 R73, R36, 0x40, RZ ;  /* 0x0000004024497824 */ /* 0x000fe400078e00ff */
[----:B-1----:R-:W-:Y:S01]  /*1d90*/  IMAD.SHL.U32 R78, R43, 0x2, RZ ;  /* 0x000000022b4e7824 */ /* 0x002fe200078e00ff */
[----:B------:R-:W-:-:S02]  /*1da0*/  SHF.R.S32.HI R0, RZ, 0x1f, R31 ;  /* 0x0000001fff007819 */ /* 0x000fc4000001141f */
[----:B------:R-:W-:Y:S02]  /*1db0*/  SEL R21, R31, RZ, !P0 ;  /* 0x000000ff1f157207 */ /* 0x000fe40004000000 */
[----:B------:R-:W-:-:S03]  /*1dc0*/  SEL R20, R0, RZ, !P0 ;  /* 0x000000ff00147207 */ /* 0x000fc60004000000 */
[----:B------:R-:W-:-:S04]  /*1dd0*/  IMAD.WIDE.U32 R4, R21, UR4, R4 ;  /* 0x0000000415047c25 */ /* 0x000fc8000f8e0004 */
[----:B------:R-:W-:Y:S01]  /*1de0*/  IMAD R0, R20, UR4, RZ ;  /* 0x0000000414007c24 */ /* 0x000fe2000f8e02ff */
[----:B------:R-:W-:-:S03]  /*1df0*/  IADD3 R39, P0, R4, R6, RZ ;  /* 0x0000000604277210 */ /* 0x000fc60007f1e0ff */
[----:B------:R-:W-:Y:S01]  /*1e00*/  IMAD R3, R21, UR5, R0 ;  /* 0x0000000515037c24 */ /* 0x000fe2000f8e0200 */
[----:B------:R-:W-:Y:S05]  /*1e10*/  @!P6 WARPSYNC.ALL ;  /* 0x000000000000e948 */ /* 0x000fea0003800000 */
[----:B------:R-:W-:Y:S01]  /*1e20*/  ULDC UR4, c[0x0][0x320] ;  /* 0x0000c80000047ab9 */ /* 0x000fe20000000800 */
[----:B------:R-:W-:Y:S01]  /*1e30*/  IMAD R0, R22, R9, R10 ;  /* 0x0000000916007224 */ /* 0x000fe200078e020a */
[----:B------:R-:W-:Y:S01]  /*1e40*/  @!P6 BAR.SYNC.DEFER_BLOCKING 0x9, 0x100 ;  /* 0x024400000000eb1d */ /* 0x000fe20000010000 */
[----:B------:R-:W-:Y:S01]  /*1e50*/  IMAD.IADD R3, R5, 0x1, R3 ;  /* 0x0000000105037824 */ /* 0x000fe200078e0203 */
[----:B------:R-:W-:-:S02]  /*1e60*/  ISETP.GE.AND P1, PT, R62, UR4, PT ;  /* 0x000000043e007c0c */ /* 0x000fc4000bf26270 */
[----:B------:R-:W-:Y:S02]  /*1e70*/  ISETP.GE.AND P2, PT, R12, UR4, PT ;  /* 0x000000040c007c0c */ /* 0x000fe4000bf46270 */
        /* <DEDUP_REMOVED lines=25> */
[----:B------:R-:W-:Y:S01]  /*2010*/  IMAD R30, R233, R36, RZ ;  /* 0x00000024e91e7224 */ /* 0x000fe200078e02ff */
[----:B------:R-:W-:Y:S01]  /*2020*/  ISETP.GE.AND P0, PT, R16, R43, PT ;  /* 0x0000002b1000720c */ /* 0x000fe20003f06270 */
[----:B------:R-:W-:Y:S01]  /*2030*/  IMAD R93, R21, UR5, R12 ;  /* 0x00000005155d7c24 */ /* 0x000fe2000f8e020c */
[----:B------:R-:W-:Y:S01]  /*2040*/  LOP3.LUT R95, R11, R10, RZ, 0xfc, !PT ;  /* 0x0000000a0b5f7212 */ /* 0x000fe200078efcff */
[-C--:B------:R-:W-:Y:S01]  /*2050*/  IMAD R10, R233, R14.reuse, RZ ;  /* 0x0000000ee90a7224 */ /* 0x080fe200078e02ff */
[----:B------:R-:W-:Y:S01]  /*2060*/  SEL R35, R43, RZ, P0 ;  /* 0x000000ff2b237207 */ /* 0x000fe20000000000 */
[----:B------:R-:W-:Y:S01]  /*2070*/  IMAD.WIDE.U32 R6, R21, UR4, R6 ;  /* 0x0000000415067c25 */ /* 0x000fe2000f8e0006 */
[----:B------:R-:W-:Y:S01]  /*2080*/  LOP3.LUT P1, RZ, R234, 0x4, RZ, 0xc0, !PT ;  /* 0x00000004eaff7812 */ /* 0x000fe2000782c0ff */
[----:B------:R-:W-:Y:S01]  /*2090*/  ULDC UR4, c[0x0][0x2f4] ;  /* 0x0000bd0000047ab9 */ /* 0x000fe20000000800 */
[C---:B------:R-:W-:Y:S01]  /*20a0*/  IADD3 R60, P2, R22.reuse, R61, RZ ;  /* 0x0000003d163c7210 */ /* 0x040fe20007f5e0ff */
[C---:B------:R-:W-:Y:S01]  /*20b0*/  IMAD R33, R22.reuse, R15, R10 ;  /* 0x0000000f16217224 */ /* 0x040fe200078e020a */
[----:B------:R-:W-:Y:S01]  /*20c0*/  SEL R77, R77, 0xffffffe0, !P1 ;  /* 0xffffffe04d4d7807 */ /* 0x000fe20004800000 */
[----:B------:R-:W-:Y:S01]  /*20d0*/  IMAD.WIDE.U32 R12, R22, R14, R204 ;  /* 0x0000000e160c7225 */ /* 0x000fe200078e00cc */
[----:B------:R-:W-:-:S02]  /*20e0*/  SEL R94, RZ, 0xffffff80, P3 ;  /* 0xffffff80ff5e7807 */ /* 0x000fc40001800000 */
[----:B------:R-:W-:Y:S01]  /*20f0*/  ISETP.GE.AND P1, PT, R16, UR4, PT ;  /* 0x0000000410007c0c */ /* 0x000fe2000bf26270 */
[C---:B------:R-:W-:Y:S01]  /*2100*/  IMAD.WIDE.U32 R20, R22.reuse, R14, R16 ;  /* 0x0000000e16147225 */ /* 0x040fe200078e0010 */
[C---:B------:R-:W-:Y:S02]  /*2110*/  LOP3.LUT R94, R95.reuse, 0x80, R94, 0xc8, !PT ;  /* 0x000000805f5e7812 */ /* 0x040fe400078ec85e */
[----:B------:R-:W-:Y:S01]  /*2120*/  LOP3.LUT R95, R95, 0x40, RZ, 0xc0, !PT ;  /* 0x000000405f5f7812 */ /* 0x000fe200078ec0ff */
[----:B------:R-:W-:Y:S01]  /*2130*/  IMAD.WIDE.U32 R10, R22, R36, R204 ;  /* 0x00000024160a7225 */ /* 0x000fe200078e00cc */
[----:B------:R-:W-:-:S03]  /*2140*/  MOV R32, R20 ;  /* 0x0000001400207202 */ /* 0x000fc60000000f00 */
[----:B------:R-:W-:Y:S02]  /*2150*/  IMAD R41, R22, R37, R30 ;  /* 0x0000002516297224 */ /* 0x000fe400078e021e */
[----:B------:R-:W-:Y:S02]  /*2160*/  IMAD.IADD R13, R13, 0x1, R33 ;  /* 0x000000010d0d7824 */ /* 0x000fe400078e0221 */
[----:B------:R-:W-:Y:S02]  /*2170*/  IMAD.IADD R33, R33, 0x1, R21 ;  /* 0x0000000121217824 */ /* 0x000fe400078e0215 */
[----:B------:R-:W-:Y:S01]  /*2180*/  IMAD.IADD R21, R11, 0x1, R41 ;  /* 0x000000010b157824 */ /* 0x000fe200078e0229 */
[----:B-----5:R-:W-:Y:S01]  /*2190*/  SHF.R.S32.HI R11, RZ, 0x1f, R38 ;  /* 0x0000001fff0b7819 */ /* 0x020fe20000011426 */
[----:B------:R-:W-:Y:S02]  /*21a0*/  IMAD.MOV.U32 R20, RZ, RZ, R10 ;  /* 0x000000ffff147224 */ /* 0x000fe400078e000a */
[----:B------:R-:W-:-:S02]  /*21b0*/  IMAD.IADD R35, R16, 0x1, R35 ;  /* 0x0000000110237824 */ /* 0x000fc400078e0223 */
[C---:B------:R-:W-:Y:S02]  /*21c0*/  IMAD R10, R11.reuse, R14, RZ ;  /* 0x0000000e0b0a7224 */ /* 0x040fe400078e02ff */
[----:B------:R-:W-:Y:S01]  /*21d0*/  IMAD R40, R11, R36, RZ ;  /* 0x000000240b287224 */ /* 0x000fe200078e02ff */
[----:B------:R-:W-:Y:S01]  /*21e0*/  SHF.R.S32.HI R34, RZ, 0x1f, R35 ;  /* 0x0000001fff227819 */ /* 0x000fe20000011423 */
[C---:B------:R-:W-:Y:S02]  /*21f0*/  IMAD R85, R38.reuse, R15, R10 ;  /* 0x0000000f26557224 */ /* 0x040fe400078e020a */
[----:B------:R-:W-:Y:S01]  /*2200*/  IMAD.WIDE.U32 R10, R38, R14, R12 ;  /* 0x0000000e260a7225 */ /* 0x000fe200078e000c */
[----:B------:R-:W-:-:S03]  /*2210*/  LEA.HI R34, R34, R35, RZ, 0x3 ;  /* 0x0000002322227211 */ /* 0x000fc600078f18ff */
[----:B------:R-:W-:Y:S01]  /*2220*/  IMAD.WIDE.U32 R12, R38, R14, R32 ;  /* 0x0000000e260c7225 */ /* 0x000fe200078e0020 */
[----:B------:R-:W-:Y:S02]  /*2230*/  LOP3.LUT R33, R71, 0x18, R16, 0xf8, !PT ;  /* 0x0000001847217812 */ /* 0x000fe400078ef810 */
[----:B------:R-:W-:Y:S01]  /*2240*/  LOP3.LUT R32, R212, 0x38, R34, 0xf8, !PT ;  /* 0x00000038d4207812 */ /* 0x000fe200078ef822 */
[----:B------:R-:W-:Y:S01]  /*2250*/  IMAD.WIDE.U32 R30, R22, R36, R16 ;  /* 0x00000024161e7225 */ /* 0x000fe200078e0010 */
[----:B------:R-:W-:Y:S02]  /*2260*/  LOP3.LUT R33, R33, R74, RZ, 0x3c, !PT ;  /* 0x0000004a21217212 */ /* 0x000fe400078e3cff */
[----:B------:R-:W-:Y:S01]  /*2270*/  LOP3.LUT R32, R32, R44, RZ, 0x3c, !PT ;  /* 0x0000002c20207212 */ /* 0x000fe200078e3cff */
[----:B------:R-:W-:Y:S01]  /*2280*/  IMAD.IADD R31, R41, 0x1, R31 ;  /* 0x00000001291f7824 */ /* 0x000fe200078e021f */
[----:B------:R-:W-:Y:S01]  /*2290*/  LOP3.LUT R89, R34, 0xfffffff8, RZ, 0xc0, !PT ;  /* 0xfffffff822597812 */ /* 0x000fe200078ec0ff */
[----:B------:R-:W-:Y:S01]  /*22a0*/  IMAD R79, R214, 0x200, R33 ;  /* 0x00000200d64f7824 */ /* 0x000fe200078e0221 */
[--C-:B------:R-:W-:Y:S01]  /*22b0*/  LOP3.LUT R33, R71, 0x38, R34.reuse, 0xf8, !PT ;  /* 0x0000003847217812 */ /* 0x100fe200078ef822 */
[----:B------:R-:W-:Y:S01]  /*22c0*/  IMAD R35, R9, 0x60, RZ ;  /* 0x0000006009237824 */ /* 0x000fe200078e02ff */
[----:B------:R-:W-:Y:S01]  /*22d0*/  SHF.R.S32.HI R88, RZ, 0x3, R34 ;  /* 0x00000003ff587819 */ /* 0x000fe20000011422 */
[C---:B------:R-:W-:Y:S01]  /*22e0*/  IMAD R87, R38.reuse, R37, R40 ;  /* 0x0000002526577224 */ /* 0x040fe200078e0228 */
[----:B------:R-:W-:Y:S01]  /*22f0*/  LOP3.LUT R33, R33, R74, RZ, 0x3c, !PT ;  /* 0x0000004a21217212 */ /* 0x000fe200078e3cff */
[----:B------:R-:W-:Y:S01]  /*2300*/  IMAD R41, R37, 0x60, RZ ;  /* 0x0000006025297824 */ /* 0x000fe200078e02ff */
[----:B------:R-:W-:Y:S01]  /*2310*/  SHF.R.S32.HI R90, RZ, 0x1f, R89 ;  /* 0x0000001fff5a7819 */ /* 0x000fe20000011459 */
[----:B------:R-:W-:-:S04]  /*2320*/  IMAD.WIDE.U32 R20, R38, R36, R20 ;  /* 0x0000002426147225 */ /* 0x000fc800078e0014 */
        /* <DEDUP_REMOVED lines=17> */
.L_x_4908:
        /* <DEDUP_REMOVED lines=11> */
[----:B------:R-:W-:-:S04]  /*24f0*/  IADD3 R27, P3, P4, R39, R100, R68 ;  /* 0x00000064271b7210 */ /* 0x000fc80007c7e044 */
[----:B------:R-:W-:Y:S02]  /*2500*/  IADD3.X R32, R0, R105, R67, P3, P4 ;  /* 0x0000006900207210 */ /* 0x000fe40001fe8443 */
[----:B0-----:R-:W-:Y:S02]  /*2510*/  LEA R44, P3, R27, R98, 0x1 ;  /* 0x000000621b2c7211 */ /* 0x001fe400078608ff */
[----:B------:R-:W-:Y:S02]  /*2520*/  IADD3.X R34, R105, R0, RZ, P5, !PT ;  /* 0x0000000069227210 */ /* 0x000fe40002ffe4ff */
[-C--:B------:R-:W-:Y:S01]  /*2530*/  LEA.HI.X R45, R27, R99.reuse, R32, 0x1, P3 ;  /* 0x000000631b2d7211 */ /* 0x080fe200018f0c20 */
[C---:B------:R-:W-:Y:S01]  /*2540*/  IMAD R27, R2.reuse, 0x1800, R79 ;  /* 0x00001800021b7824 */ /* 0x040fe200078e024f */
[----:B-1----:R-:W-:Y:S02]  /*2550*/  ISETP.GE.AND P3, PT, R103, 0x1, PT ;  /* 0x000000016700780c */ /* 0x002fe40003f66270 */
[----:B------:R-:W-:Y:S01]  /*2560*/  LEA R46, P5, R33, R98, 0x1 ;  /* 0x00000062212e7211 */ /* 0x000fe200078a08ff */
[----:B------:R-:W-:Y:S01]  /*2570*/  IMAD R104, R27, 0x2, R26 ;  /* 0x000000021b687824 */ /* 0x000fe200078e021a */
[----:B------:R-:W-:Y:S01]  /*2580*/  ISETP.GT.AND P4, PT, R49, R28, PT ;  /* 0x0000001c3100720c */ /* 0x000fe20003f84270 */
[----:B------:R-:W-:Y:S01]  /*2590*/  IMAD.MOV.U32 R27, RZ, RZ, R49 ;  /* 0x000000ffff1b7224 */ /* 0x000fe200078e0031 */
[----:B------:R-:W-:Y:S01]  /*25a0*/  LEA.HI.X R47, R33, R99, R34, 0x1, P5 ;  /* 0x00000063212f7211 */ /* 0x000fe200028f0c22 */
[----:B------:R-:W-:Y:S01]  /*25b0*/  IMAD R33, R2, 0x1800, R83 ;  /* 0x0000180002217824 */ /* 0x000fe200078e0253 */
[----:B------:R-:W-:-:S03]  /*25c0*/  P2R R97, PR, RZ, 0x10 ;  /* 0x00000010ff617803 */ /* 0x000fc60000000000 */
[----:B------:R-:W-:Y:S02]  /*25d0*/  IMAD R102, R33, 0x2, R26 ;  /* 0x0000000221667824 */ /* 0x000fe400078e021a */
        /* <DEDUP_REMOVED lines=42> */
.L_x_4865:
[----:B------:R-:W-:Y:S05]  /*2880*/  BSYNC B1 ;  /* 0x0000000000017941 */ /* 0x000fea0003800000 */
.L_x_4864:
        /* <DEDUP_REMOVED lines=28> */
.L_x_4867:
[----:B------:R-:W-:Y:S05]  /*2a50*/  BSYNC B1 ;  /* 0x0000000000017941 */ /* 0x000fea0003800000 */
.L_x_4866:
        /* <DEDUP_REMOVED lines=27> */
.L_x_4868:
[----:B------:R-:W-:Y:S01]  /*2c10*/  LEA R96, R2, R18, 0x3 ;  /* 0x0000001202607211 */ /* 0x000fe200078e18ff */
[----:B------:R-:W-:Y:S01]  /*2c20*/  BSSY B1, `(.L_x_4869) ;  /* 0x0000004000017945 */ /* 0x000fe20003800000 */
[----:B------:R-:W-:-:S04]  /*2c30*/  SHF.L.U32 R107, R206, 0x1f, RZ ;  /* 0x0000001fce6b7819 */ /* 0x000fc800000006ff */
[----:B------:R-:W0:Y:S02]  /*2c40*/  SYNCS.PHASECHK.TRANS64.TRYWAIT P6, [R96+URZ+0x22890], R107 ;  /* 0x0228906b600075a7 */ /* 0x000e2400080c017f */
[----:B0-----:R-:W-:Y:S05]  /*2c50*/  @!P6 BRA `(.L_x_4870) ;  /* 0x0000017400f0e947 */ /* 0x001fea0003800000 */
.L_x_5160:
[----:B------:R-:W-:Y:S05]  /*2c60*/  BSYNC B1 ;  /* 0x0000000000017941 */ /* 0x000fea0003800000 */
.L_x_4869:
        /* <DEDUP_REMOVED lines=49> */
.L_x_4876:
[----:B------:R-:W-:Y:S05]  /*2f80*/  BSYNC B3 ;  /* 0x0000000000037941 */ /* 0x000fea0003800000 */
.L_x_4875:
[----:B--2---:R1:W-:Y:S02]  /*2f90*/  STG.E.128 desc[UR40][R46.64], R32 ;  /* 0x000000202e007986 */ /* 0x0043e4000c101d28 */
.L_x_4874:
[----:B------:R-:W-:Y:S05]  /*2fa0*/  BSYNC B2 ;  /* 0x0000000000027941 */ /* 0x000fea0003800000 */
.L_x_4873:
        /* <DEDUP_REMOVED lines=46> */
.L_x_4878:
[----:B------:R-:W-:Y:S05]  /*3290*/  BSYNC B2 ;  /* 0x0000000000027941 */ /* 0x000fea0003800000 */
.L_x_4877:
[----:B--2---:R2:W-:Y:S02]  /*32a0*/  STG.E.128 desc[UR40][R46.64+0x40], R32 ;  /* 0x000040202e007986 */ /* 0x0045e4000c101d28 */
.L_x_4872:
[----:B------:R-:W-:Y:S05]  /*32b0*/  BSYNC B1 ;  /* 0x0000000000017941 */ /* 0x000fea0003800000 */
.L_x_4871:
        /* <DEDUP_REMOVED lines=14> */
[----:B------:R-:W-:Y:S02]  /*33a0*/  HADD2.F32 R47, -RZ, R35.H1_H1 ;  /* 0x30000023ff2f7230 */ /* 0x000fe40000004100 */
[----:B------:R-:W-:Y:S02]  /*33b0*/  HADD2.F32 R49, -RZ, R49.H0_H0 ;  /* 0x20000031ff317230 */ /* 0x000fe40000004100 */
[----:B------:R-:W-:-:S02]  /*33c0*/  HADD2.F32 R52, -RZ, R52.H0_H0 ;  /* 0x20000034ff347230 */ /* 0x000fc40000004100 */
[----:B------:R-:W-:Y:S02]  /*33d0*/  HADD2.F32 R48, -RZ, R48.H0_H0 ;  /* 0x20000030ff307230 */ /* 0x000fe40000004100 */
[CC--:B------:R-:W-:Y:S01]  /*33e0*/  FMUL.FTZ R54, R34.reuse, R49.reuse ;  /* 0x0000003122367220 */ /* 0x0c0fe20000410000 */
[----:B------:R-:W-:Y:S02]  /*33f0*/  HADD2.F32 R35, -RZ, R35.H0_H0 ;  /* 0x20000023ff237230 */ /* 0x000fe40000004100 */
[----:B------:R-:W-:Y:S01]  /*3400*/  FMUL.FTZ R49, R33, R49 ;  /* 0x0000003121317220 */ /* 0x000fe20000410000 */
[----:B------:R-:W-:Y:S02]  /*3410*/  HADD2.F32 R50, -RZ, R53.H0_H0 ;  /* 0x20000035ff327230 */ /* 0x000fe40000004100 */
[----:B------:R-:W-:Y:S01]  /*3420*/  FMUL.FTZ R56, R47, R52 ;  /* 0x000000342f387220 */ /* 0x000fe20000410000 */
[----:B------:R-:W-:Y:S01]  /*3430*/  FFMA.FTZ R54, R33, R48, -R54 ;  /* 0x0000003021367223 */ /* 0x000fe20000010836 */
[C---:B------:R-:W-:Y:S01]  /*3440*/  FMUL.FTZ R52, R35.reuse, R52 ;  /* 0x0000003423347220 */ /* 0x040fe20000410000 */
[----:B------:R-:W-:Y:S01]  /*3450*/  FFMA.FTZ R53, R34, R48, R49 ;  /* 0x0000003022357223 */ /* 0x000fe20000010031 */
[----:B------:R-:W-:Y:S01]  /*3460*/  FFMA.FTZ R56, R35, R50, -R56 ;  /* 0x0000003223387223 */ /* 0x000fe20000010838 */
[----:B------:R-:W-:-:S02]  /*3470*/  HADD2.F32 R35, -RZ, R101.H1_H1 ;  /* 0x30000065ff237230 */ /* 0x000fc40000004100 */
[----:B------:R-:W-:Y:S01]  /*3480*/  FFMA.FTZ R57, R47, R50, R52 ;  /* 0x000000322f397223 */ /* 0x000fe20000010034 */
[----:B------:R-:W-:Y:S02]  /*3490*/  HADD2.F32 R49, -RZ, R100.H1_H1 ;  /* 0x30000064ff317230 */ /* 0x000fe40000004100 */
[----:B------:R-:W-:Y:S02]  /*34a0*/  HADD2.F32 R33, -RZ, R32.H1_H1 ;  /* 0x30000020ff217230 */ /* 0x000fe40000004100 */
[----:B------:R-:W-:Y:S02]  /*34b0*/  HADD2.F32 R34, -RZ, R46.H1_H1 ;  /* 0x3000002eff227230 */ /* 0x000fe40000004100 */
[----:B------:R-:W-:Y:S02]  /*34c0*/  HADD2.F32 R101, -RZ, R101.H0_H0 ;  /* 0x20000065ff657230 */ /* 0x000fe40000004100 */
[----:B------:R-:W-:Y:S02]  /*34d0*/  HADD2.F32 R32, -RZ, R32.H0_H0 ;  /* 0x20000020ff207230 */ /* 0x000fe40000004100 */
[----:B------:R-:W-:Y:S01]  /*34e0*/  FMUL.FTZ R55, R34, R49 ;  /* 0x0000003122377220 */ /* 0x000fe20000410000 */
[----:B------:R-:W-:-:S02]  /*34f0*/  HADD2.F32 R46, -RZ, R46.H0_H0 ;  /* 0x2000002eff2e7230 */ /* 0x000fc40000004100 */
        /* <DEDUP_REMOVED lines=12> */
.L_x_4883:
[----:B------:R-:W-:Y:S05]  /*35c0*/  BSYNC B2 ;  /* 0x0000000000027941 */ /* 0x000fea0003800000 */
.L_x_4882:
[----:B--2---:R3:W-:Y:S02]  /*35d0*/  STG.E.128 desc[UR40][R44.64], R32 ;  /* 0x000000202c007986 */ /* 0x0047e4000c101d28 */
.L_x_4881:
[----:B------:R-:W-:Y:S05]  /*35e0*/  BSYNC B1 ;  /* 0x0000000000017941 */ /* 0x000fea0003800000 */
.L_x_4880:
        /* <DEDUP_REMOVED lines=46> */
.L_x_4885:
[----:B------:R-:W-:Y:S05]  /*38d0*/  BSYNC B1 ;  /* 0x0000000000017941 */ /* 0x000fea0003800000 */
.L_x_4884:
[----:B--2---:R1:W-:Y:S01]  /*38e0*/  STG.E.128 desc[UR40][R44.64+0x40], R32 ;  /* 0x000040202c007986 */ /* 0x0043e2000c101d28 */
[----:B------:R-:W-:Y:S05]  /*38f0*/  BRA `(.L_x_4879) ;  /* 0x0000001400787947 */ /* 0x000fea0003800000 */
.L_x_4863:
        /* <DEDUP_REMOVED lines=61> */
[----:B------:R-:W-:Y:S02]  /*3cd0*/  IMAD.MOV.U32 R53, RZ, RZ, R51 ;  /* 0x000000ffff357224 */ /* 0x000fe400078e0033 */
[----:B------:R-:W-:Y:S02]  /*3ce0*/  IMAD.MOV.U32 R54, RZ, RZ, R48 ;  /* 0x000000ffff367224 */ /* 0x000fe400078e0030 */
[----:B------:R-:W-:Y:S01]  /*3cf0*/  IMAD.MOV.U32 R55, RZ, RZ, R49 ;  /* 0x000000ffff377224 */ /* 0x000fe200078e0031 */
[----:B------:R-:W-:-:S04]  /*3d00*/  PRMT R116, R52, 0x5410, R53 ;  /* 0x0000541034747816 */ /* 0x000fc80000000035 */
[----:B------:R-:W-:Y:S01]  /*3d10*/  PRMT R117, R54, 0x5410, R55 ;  /* 0x0000541036757816 */ /* 0x000fe20000000037 */
[----:B------:R-:W-:Y:S06]  /*3d20*/  @!P3 BRA `(.L_x_4886) ;  /* 0x000000000004b947 */ /* 0x000fec0003800000 */
[----:B------:R-:W-:Y:S01]  /*3d30*/  BPT.TRAP 0x1 ;  /* 0x000000040000795c */ /* 0x000fe20000300000 */
.L_x_4886:
[----:B------:R-:W-:Y:S01]  /*3d40*/  IMAD R96, R2, 0x8, R18 ;  /* 0x0000000802607824 */ /* 0x000fe200078e0212 */
[----:B------:R-:W-:Y:S01]  /*3d50*/  SHF.L.U32 R107, R206, 0x1f, RZ ;  /* 0x0000001fce6b7819 */ /* 0x000fe200000006ff */
[----:B------:R-:W0:Y:S01]  /*3d60*/  LDC R109, c[0x0][0x2f4] ;  /* 0x0000bd00ff6d7b82 */ /* 0x000e220000000800 */
[----:B------:R-:W-:Y:S01]  /*3d70*/  BSSY B1, `(.L_x_4887) ;  /* 0x0000006000017945 */ /* 0x000fe20003800000 */
[----:B------:R-:W-:Y:S01]  /*3d80*/  MOV R101, R105 ;  /* 0x0000006900657202 */ /* 0x000fe20000000f00 */
[----:B------:R-:W1:Y:S05]  /*3d90*/  SYNCS.PHASECHK.TRANS64.TRYWAIT P5, [R96+URZ+0x22890], R107 ;  /* 0x0228906b600075a7 */ /* 0x000e6a00080a017f */
[----:B------:R-:W2:Y:S01]  /*3da0*/  LDC.64 R102, c[0x0][0x300] ;  /* 0x0000c000ff667b82 */ /* 0x000ea20000000a00 */
[----:B0-----:R-:W-:Y:S01]  /*3db0*/  IMAD.IADD R111, R109, 0x1, -R78 ;  /* 0x000000016d6f7824 */ /* 0x001fe200078e0a4e */
[----:B-1----:R-:W-:Y:S06]  /*3dc0*/  @!P5 BRA `(.L_x_4888) ;  /* 0x0000016400a8d947 */ /* 0x002fec0003800000 */
.L_x_5161:
[----:B------:R-:W-:Y:S05]  /*3dd0*/  BSYNC B1 ;  /* 0x0000000000017941 */ /* 0x000fea0003800000 */
.L_x_4887:
        /* <DEDUP_REMOVED lines=28> */
[----:B------:R-:W-:Y:S02]  /*3fa0*/  SHF.R.U64 R129, R32, 0x10, R33 ;  /* 0x0000001020817819 */ /* 0x000fe40000001221 */
[----:B------:R-:W-:Y:S01]  /*3fb0*/  SHF.R.U64 R32, R34, 0x10, R35 ;  /* 0x0000001022207819 */ /* 0x000fe20000001223 */
[--C-:B--2---:R-:W-:Y:S01]  /*3fc0*/  HADD2.F32 R34, -RZ, R57.reuse.H0_H0 ;  /* 0x20000039ff227230 */ /* 0x104fe20000004100 */
[----:B------:R-:W-:Y:S01]  /*3fd0*/  SHF.R.U32.HI R119, RZ, 0x10, R33 ;  /* 0x00000010ff777819 */ /* 0x000fe20000011621 */
[----:B------:R-:W-:Y:S01]  /*3fe0*/  HADD2.F32 R57, -RZ, R57.H1_H1 ;  /* 0x30000039ff397230 */ /* 0x000fe20000004100 */
[----:B------:R-:W-:Y:S01]  /*3ff0*/  SHF.R.U64 R127, R42, 0x10, R43 ;  /* 0x000000102a7f7819 */ /* 0x000fe2000000122b */
[--C-:B-1----:R-:W-:Y:S01]  /*4000*/  HADD2.F32 R33, -RZ, R53.reuse.H0_H0 ;  /* 0x20000035ff217230 */ /* 0x102fe20000004100 */
        /* <DEDUP_REMOVED lines=9> */
[----:B------:R-:W-:Y:S01]  /*40a0*/  FMUL.FTZ R42, R53, R42 ;  /* 0x0000002a352a7220 */ /* 0x000fe20000410000 */
[-C--:B------:R-:W-:Y:S01]  /*40b0*/  FFMA.FTZ R120, R33, R35.reuse, -R120 ;  /* 0x0000002321787223 */ /* 0x080fe20000010878 */
[----:B------:R-:W-:Y:S01]  /*40c0*/  FFMA.FTZ R119, R34, R35, R41 ;  /* 0x0000002322777223 */ /* 0x000fe20000010029 */
[-C--:B------:R-:W-:Y:S01]  /*40d0*/  FFMA.FTZ R121, R53, R40.reuse, -R122 ;  /* 0x0000002835797223 */ /* 0x080fe2000001087a */
        /* <DEDUP_REMOVED lines=19> */
[----:B------:R-:W-:-:S02]  /*4210*/  HADD2.F32 R34, -RZ, R56.H0_H0 ;  /* 0x20000038ff227230 */ /* 0x000fc40000004100 */
[----:B------:R-:W-:Y:S01]  /*4220*/  HADD2.F32 R40, -RZ, R130.H1_H1 ;  /* 0x30000082ff287230 */ /* 0x000fe20000004100 */
[----:B------:R-:W-:Y:S01]  /*4230*/  F2FP.F16.F32.PACK_AB R124, R125, R124 ;  /* 0x0000007c7d7c723e */ /* 0x000fe200000000ff */
[----:B------:R-:W-:Y:S01]  /*4240*/  HADD2.F32 R43, -RZ, R128.H0_H0 ;  /* 0x20000080ff2b7230 */ /* 0x000fe20000004100 */
[----:B------:R-:W-:Y:S01]  /*4250*/  F2FP.F16.F32.PACK_AB R123, R126, R123 ;  /* 0x0000007b7e7b723e */ /* 0x000fe200000000ff */
        /* <DEDUP_REMOVED lines=8> */
[----:B------:R-:W-:Y:S01]  /*42e0*/  FMUL.FTZ R43, R52, R43 ;  /* 0x0000002b342b7220 */ /* 0x000fe20000410000 */
[-C--:B------:R-:W-:Y:S01]  /*42f0*/  FFMA.FTZ R53, R34, R35.reuse, R53 ;  /* 0x0000002322357223 */ /* 0x080fe20000010035 */
[----:B------:R-:W-:Y:S02]  /*4300*/  FFMA.FTZ R42, R33, R35, -R42 ;  /* 0x00000023212a7223 */ /* 0x000fe4000001082a */
[-C--:B------:R-:W-:Y:S01]  /*4310*/  FFMA.FTZ R56, R56, R41.reuse, R43 ;  /* 0x0000002938387223 */ /* 0x080fe2000001002b */
[----:B------:R-:W-:Y:S02]  /*4320*/  HADD2.F32 R34, -RZ, R58.H0_H0 ;  /* 0x2000003aff227230 */ /* 0x000fe40000004100 */
[----:B------:R-:W-:Y:S01]  /*4330*/  FFMA.FTZ R55, R52, R41, -R55 ;  /* 0x0000002934377223 */ /* 0x000fe20000010837 */
[----:B------:R-:W-:-:S02]  /*4340*/  HADD2.F32 R35, -RZ, R118.H0_H0 ;  /* 0x20000076ff237230 */ /* 0x000fc40000004100 */
[----:B------:R-:W-:Y:S01]  /*4350*/  HADD2.F32 R43, -RZ, R127.H0_H0 ;  /* 0x2000007fff2b7230 */ /* 0x000fe20000004100 */
[----:B------:R-:W-:Y:S01]  /*4360*/  F2FP.F16.F32.PACK_AB R56, R56, R53 ;  /* 0x000000353838723e */ /* 0x000fe200000000ff */
[----:B------:R-:W-:Y:S01]  /*4370*/  HADD2.F32 R33, -RZ, R54.H0_H0 ;  /* 0x20000036ff217230 */ /* 0x000fe20000004100 */
[----:B------:R-:W-:Y:S01]  /*4380*/  F2FP.F16.F32.PACK_AB R52, R55, R42 ;  /* 0x0000002a3734723e */ /* 0x000fe200000000ff */
[----:B------:R-:W-:Y:S02]  /*4390*/  HADD2.F32 R58, -RZ, R58.H1_H1 ;  /* 0x3000003aff3a7230 */ /* 0x000fe40000004100 */
[----:B------:R-:W-:Y:S02]  /*43a0*/  HADD2.F32 R118, -RZ, R118.H1_H1 ;  /* 0x30000076ff767230 */ /* 0x000fe40000004100 */
        /* <DEDUP_REMOVED lines=11> */
[----:B------:R-:W-:-:S03]  /*4460*/  IMAD.MOV.U32 R55, RZ, RZ, R124 ;  /* 0x000000ffff377224 */ /* 0x000fc600078e007c */
[----:B------:R-:W-:Y:S01]  /*4470*/  F2FP.F16.F32.PACK_AB R54, R59, R32 ;  /* 0x000000203b36723e */ /* 0x000fe200000000ff */
[----:B------:R-:W-:Y:S01]  /*4480*/  IMAD.MOV.U32 R59, RZ, RZ, R123 ;  /* 0x000000ffff3b7224 */ /* 0x000fe200078e007b */
[----:B------:R-:W-:Y:S01]  /*4490*/  F2FP.F16.F32.PACK_AB R58, R58, R57 ;  /* 0x000000393a3a723e */ /* 0x000fe200000000ff */
[----:B------:R-:W-:-:S07]  /*44a0*/  IMAD.MOV.U32 R57, RZ, RZ, R119 ;  /* 0x000000ffff397224 */ /* 0x000fce00078e0077 */
.L_x_4892:
[----:B------:R-:W-:Y:S05]  /*44b0*/  BSYNC B2 ;  /* 0x0000000000027941 */ /* 0x000fea0003800000 */
.L_x_4891:
        /* <DEDUP_REMOVED lines=12> */
.L_x_4890:
[----:B------:R-:W-:Y:S05]  /*4580*/  BSYNC B1 ;  /* 0x0000000000017941 */ /* 0x000fea0003800000 */
.L_x_4889:
        /* <DEDUP_REMOVED lines=113> */
.L_x_4894:
[----:B------:R-:W-:Y:S05]  /*4ca0*/  BSYNC B1 ;  /* 0x0000000000017941 */ /* 0x000fea0003800000 */
.L_x_4893:
        /* <DEDUP_REMOVED lines=10> */
.L_x_4862:
[----:B------:R-:W-:-:S13]  /*4d50*/  ISETP.NE.AND P3, PT, R208, 0x3, PT ;  /* 0x00000003d000780c */ /* 0x000fda0003f65270 */
[----:B------:R-:W-:Y:S05]  /*4d60*/  @!P3 BRA `(.L_x_4895) ;  /* 0x000000000004b947 */ /* 0x000fea0003800000 */
[----:B------:R-:W-:Y:S01]  /*4d70*/  BPT.TRAP 0x1 ;  /* 0x000000040000795c */ /* 0x000fe20000300000 */
.L_x_4895:
[----:B------:R-:W-:Y:S01]  /*4d80*/  IMAD R96, R2, 0x8, R18 ;  /* 0x0000000802607824 */ /* 0x000fe200078e0212 */
[----:B------:R-:W-:Y:S01]  /*4d90*/  SHF.L.U32 R107, R206, 0x1f, RZ ;  /* 0x0000001fce6b7819 */ /* 0x000fe200000006ff */
[----:B------:R-:W-:Y:S01]  /*4da0*/  IMAD R106, R27, -0x60, R24 ;  /* 0xffffffa01b6a7824 */ /* 0x000fe200078e0218 */
[----:B------:R-:W-:Y:S02]  /*4db0*/  BSSY B1, `(.L_x_4896) ;  /* 0x0000004000017945 */ /* 0x000fe40003800000 */
[----:B------:R-:W0:Y:S02]  /*4dc0*/  SYNCS.PHASECHK.TRANS64.TRYWAIT P4, [R96+URZ+0x22890], R107 ;  /* 0x0228906b600075a7 */ /* 0x000e24000808017f */
[----:B------:R-:W-:Y:S01]  /*4dd0*/  VIMNMX R106, R106, 0x60, PT ;  /* 0x000000606a6a7848 */ /* 0x000fe20003fe0100 */
[----:B0-----:R-:W-:Y:S06]  /*4de0*/  @!P4 BRA `(.L_x_4897) ;  /* 0x0000015400b4c947 */ /* 0x001fec0003800000 */
.L_x_5162:
[----:B------:R-:W-:Y:S05]  /*4df0*/  BSYNC B1 ;  /* 0x0000000000017941 */ /* 0x000fea0003800000 */
.L_x_4896:
        /* <DEDUP_REMOVED lines=8> */
.L_x_4899:
[----:B------:R-:W-:Y:S05]  /*4e80*/  BSYNC B1 ;  /* 0x0000000000017941 */ /* 0x000fea0003800000 */
.L_x_4898:
[----:B------:R-:W-:Y:S05]  /*4e90*/  @P4 BRA `(.L_x_4879) ;  /* 0x0000000000104947 */ /* 0x000fea0003800000 */
[----:B-1----:R-:W1:Y:S04]  /*4ea0*/  @!P1 LDS.128 R32, [R104+0x2000] ;  /* 0x0020000068209984 */ /* 0x002e680000000c00 */
[----:B------:R-:W2:Y:S04]  /*4eb0*/  @!P2 LDS.128 R40, [R102+0x2000] ;  /* 0x002000006628a984 */ /* 0x000ea80000000c00 */
[----:B-1----:R3:W-:Y:S04]  /*4ec0*/  @!P1 STG.E.128 desc[UR40][R44.64], R32 ;  /* 0x000000202c009986 */ /* 0x0027e8000c101d28 */
[----:B--2---:R3:W-:Y:S02]  /*4ed0*/  @!P2 STG.E.128 desc[UR40][R44.64+0x40], R40 ;  /* 0x000040282c00a986 */ /* 0x0047e4000c101d28 */
.L_x_4879:
[----:B------:R-:W-:Y:S05]  /*4ee0*/  BSYNC B0 ;  /* 0x0000000000007941 */ /* 0x000fea0003800000 */
.L_x_4861:
        /* <DEDUP_REMOVED lines=17> */
.L_x_4901:
[----:B------:R-:W-:Y:S05]  /*5000*/  BSYNC B0 ;  /* 0x0000000000007941 */ /* 0x000fea0003800000 */
.L_x_4900:
[----:B------:R-:W2:Y:S01]  /*5010*/  SYNCS.PHASECHK.TRANS64.TRYWAIT P3, [R96+URZ+0x228b0], R107 ;  /* 0x0228b06b600075a7 */ /* 0x000ea2000806017f */
[----:B------:R-:W-:Y:S01]  /*5020*/  ULDC UR44, c[0x0][0x320] ;  /* 0x0000c800002c7ab9 */ /* 0x000fe20000000800 */
[----:B------:R-:W-:Y:S01]  /*5030*/  ULDC.64 UR38, c[0x0][0x328] ;  /* 0x0000ca0000267ab9 */ /* 0x000fe20000000a00 */
[----:B------:R-:W-:Y:S01]  /*5040*/  ULDC.64 UR36, c[0x0][0x318] ;  /* 0x0000c60000247ab9 */ /* 0x000fe20000000a00 */
[----:B------:R-:W-:Y:S01]  /*5050*/  BSSY B0, `(.L_x_4902) ;  /* 0x0000003000007945 */ /* 0x000fe20003800000 */
[----:B-1----:R-:W-:-:S03]  /*5060*/  IMAD R32, R2, 0x6000, R79 ;  /* 0x0000600002207824 */ /* 0x002fc600078e024f */
[----:B--2---:R-:W-:Y:S05]  /*5070*/  @!P3 BRA `(.L_x_4903) ;  /* 0x000001540024b947 */ /* 0x004fea0003800000 */
.L_x_5163:
[----:B------:R-:W-:Y:S05]  /*5080*/  BSYNC B0 ;  /* 0x0000000000007941 */ /* 0x000fea0003800000 */
.L_x_4902:
[----:B------:R-:W-:Y:S01]  /*5090*/  ISETP.GE.AND P3, PT, R22, R106, PT ;  /* 0x0000006a1600720c */ /* 0x000fe20003f66270 */
[----:B------:R-:W-:Y:S01]  /*50a0*/  BSSY B0, `(.L_x_4904) ;  /* 0x0000026000007945 */ /* 0x000fe20003800000 */
[----:B------:R-:W-:Y:S01]  /*50b0*/  IADD3 R34, R77, R32, RZ ;  /* 0x000000204d227210 */ /* 0x000fe20007ffe0ff */
        /* <DEDUP_REMOVED lines=36> */
.L_x_4905:
[----:B------:R-:W-:Y:S05]  /*5300*/  BSYNC B0 ;  /* 0x0000000000007941 */ /* 0x000fea0003800000 */
.L_x_4904:
        /* <DEDUP_REMOVED lines=37> */
.L_x_4907:
[----:B------:R-:W-:Y:S05]  /*5560*/  BSYNC B0 ;  /* 0x0000000000007941 */ /* 0x000fea0003800000 */
.L_x_4906:
        /* <DEDUP_REMOVED lines=22> */
.L_x_4856:
[----:B------:R-:W0:Y:S01]  /*56d0*/  LDC R0, c[0x0][0x448] ;  /* 0x00011200ff007b82 */ /* 0x000e220000000800 */
[----:B------:R-:W-:Y:S01]  /*56e0*/  CS2R R6, SRZ ;  /* 0x0000000000067805 */ /* 0x000fe2000001ff00 */
[----:B------:R-:W-:Y:S01]  /*56f0*/  IMAD.MOV.U32 R150, RZ, RZ, RZ ;  /* 0x000000ffff967224 */ /* 0x000fe200078e00ff */
        /* <DEDUP_REMOVED lines=18> */
[----:B----4-:R-:W-:Y:S02]  /*5820*/  CS2R R96, SRZ ;  /* 0x0000000000607805 */ /* 0x010fe4000001ff00 */
[----:B------:R-:W-:Y:S02]  /*5830*/  CS2R R88, SRZ ;  /* 0x0000000000587805 */ /* 0x000fe4000001ff00 */
[----:B------:R-:W-:Y:S02]  /*5840*/  CS2R R84, SRZ ;  /* 0x0000000000547805 */ /* 0x000fe4000001ff00 */
[----:B0-----:R-:W-:Y:S01]  /*5850*/  ISETP.NE.AND P1, PT, R0, 0x1, PT ;  /* 0x000000010000780c */ /* 0x001fe20003f25270 */
[----:B------:R-:W-:Y:S01]  /*5860*/  VIADD R0, R210, 0x7f ;  /* 0x0000007fd2007836 */ /* 0x000fe20000000000 */
        /* <DEDUP_REMOVED lines=11> */
[----:B------:R-:W0:Y:S01]  /*5920*/  @P1 LDC R3, c[0x0][0x44c] ;  /* 0x00011300ff031b82 */ /* 0x000e220000000800 */
[----:B------:R-:W-:Y:S02]  /*5930*/  CS2R R58, SRZ ;  /* 0x00000000003a7805 */ /* 0x000fe4000001ff00 */
[----:B------:R-:W-:Y:S02]  /*5940*/  CS2R R56, SRZ ;  /* 0x0000000000387805 */ /* 0x000fe4000001ff00 */
[----:B------:R-:W-:-:S02]  /*5950*/  CS2R R54, SRZ ;  /* 0x0000000000367805 */ /* 0x000fc4000001ff00 */
[----:B------:R-:W-:Y:S02]  /*5960*/  CS2R R52, SRZ ;  /* 0x0000000000347805 */ /* 0x000fe4000001ff00 */
[----:B------:R-:W-:Y:S02]  /*5970*/  CS2R R168, SRZ ;  /* 0x0000000000a87805 */ /* 0x000fe4000001ff00 */
[----:B------:R-:W-:Y:S02]  /*5980*/  CS2R R90, SRZ ;  /* 0x00000000005a7805 */ /* 0x000fe4000001ff00 */
[----:B------:R-:W-:Y:S01]  /*5990*/  CS2R R86, SRZ ;  /* 0x0000000000567805 */ /* 0x000fe2000001ff00 */
[----:B------:R-:W1:Y:S01]  /*59a0*/  @P1 LDC R4, c[0x0][0x450] ;  /* 0x00011400ff041b82 */ /* 0x000e620000000800 */
        /* <DEDUP_REMOVED lines=14> */
[----:B------:R-:W-:Y:S01]  /*5a90*/  CS2R R48, SRZ ;  /* 0x0000000000307805 */ /* 0x000fe2000001ff00 */
[----:B0-----:R-:W-:Y:S01]  /*5aa0*/  @P1 IMAD.HI.U32 R3, R0, R3, RZ ;  /* 0x0000000300031227 */ /* 0x001fe200078e00ff */
[----:B------:R-:W-:-:S02]  /*5ab0*/  CS2R R42, SRZ ;  /* 0x00000000002a7805 */ /* 0x000fc4000001ff00 */
[----:B------:R-:W-:Y:S02]  /*5ac0*/  CS2R R44, SRZ ;  /* 0x00000000002c7805 */ /* 0x000fe4000001ff00 */
[----:B------:R-:W-:Y:S02]  /*5ad0*/  CS2R R40, SRZ ;  /* 0x0000000000287805 */ /* 0x000fe4000001ff00 */
[----:B------:R-:W-:Y:S02]  /*5ae0*/  CS2R R34, SRZ ;  /* 0x0000000000227805 */ /* 0x000fe4000001ff00 */
[----:B------:R-:W-:Y:S02]  /*5af0*/  CS2R R36, SRZ ;  /* 0x0000000000247805 */ /* 0x000fe4000001ff00 */
[----:B------:R-:W-:Y:S02]  /*5b00*/  CS2R R32, SRZ ;  /* 0x0000000000207805 */ /* 0x000fe4000001ff00 */
[----:B------:R-:W-:-:S02]  /*5b10*/  CS2R R26, SRZ ;  /* 0x00000000001a7805 */ /* 0x000fc4000001ff00 */
[----:B-1----:R-:W-:Y:S01]  /*5b20*/  @P1 SHF.R.U32.HI R0, RZ, R4, R3 ;  /* 0x00000004ff001219 */ /* 0x002fe20000011603 */
[----:B------:R-:W-:Y:S01]  /*5b30*/  IMAD.MOV.U32 R4, RZ, RZ, RZ ;  /* 0x000000ffff047224 */ /* 0x000fe200078e00ff */
[----:B------:R-:W-:-:S03]  /*5b40*/  PLOP3.LUT P1, PT, PT, PT, PT, 0x80, 0x0 ;  /* 0x000000000000781c */ /* 0x000fc60003f2f070 */
[----:B------:R-:W-:Y:S01]  /*5b50*/  IMAD.IADD R0, R29, 0x1, R0 ;  /* 0x000000011d007824 */ /* 0x000fe200078e0200 */
[----:B------:R-:W-:-:S03]  /*5b60*/  CS2R R28, SRZ ;  /* 0x00000000001c7805 */ /* 0x000fc6000001ff00 */
[----:B------:R-:W-:-:S05]  /*5b70*/  IMAD.HI R0, R0, 0x2aaaaaab, RZ ;  /* 0x2aaaaaab00007827 */ /* 0x000fca00078e02ff */
[----:B------:R-:W-:-:S04]  /*5b80*/  SHF.R.U32.HI R3, RZ, 0x1f, R0 ;  /* 0x0000001fff037819 */ /* 0x000fc80000011600 */
[----:B------:R-:W-:Y:S01]  /*5b90*/  LEA.HI.SX32 R3, R0, R3, 0x1c ;  /* 0x0000000300037211 */ /* 0x000fe200078fe2ff */
[----:B------:R-:W-:-:S03]  /*5ba0*/  IMAD.MOV.U32 R0, RZ, RZ, RZ ;  /* 0x000000ffff007224 */ /* 0x000fc600078e00ff */
[----:B------:R-:W-:Y:S01]  /*5bb0*/  VIMNMX R216, R216, R3, PT ;  /* 0x00000003d8d87248 */ /* 0x000fe20003fe0100 */
[----:B------:R-:W-:-:S03]  /*5bc0*/  IMAD.MOV.U32 R3, RZ, RZ, RZ ;  /* 0x000000ffff037224 */ /* 0x000fc600078e00ff */
[----:B------:R-:W-:Y:S01]  /*5bd0*/  ISETP.GE.AND P2, PT, R216, 0x1, PT ;  /* 0x00000001d800780c */ /* 0x000fe20003f46270 */
[----:B------:R-:W-:-:S12]  /*5be0*/  @P0 BRA `(.L_x_4909) ;  /* 0x00000000000c0947 */ /* 0x000fd80003800000 */
[----:B------:R-:W0:Y:S01]  /*5bf0*/  FENCE.VIEW.ASYNC.G ;  /* 0x00000000000073c6 */ /* 0x000e220000000100 */
[----:B------:R-:W-:Y:S05]  /*5c00*/  WARPSYNC.ALL ;  /* 0x0000000000007948 */ /* 0x000fea0003800000 */
[----:B0-----:R-:W-:Y:S06]  /*5c10*/  BAR.ARV 0xc, 0x180 ;  /* 0x0306000000007b1d */ /* 0x001fec0000002000 */
.L_x_4909:
        /* <DEDUP_REMOVED lines=10> */
.L_x_5166:
        /* <DEDUP_REMOVED lines=13> */
[----:B------:R-:W-:Y:S01]  /*5d90*/  MOV R4, UR4 ;  /* 0x0000000400047c02 */ /* 0x000fe20008000f00 */
        /* <DEDUP_REMOVED lines=12> */
.L_x_4913:
[----:B------:R-:W-:Y:S05]  /*5e60*/  BSYNC B6 ;  /* 0x0000000000067941 */ /* 0x000fea0003800000 */
.L_x_4912:
        /* <DEDUP_REMOVED lines=12> */
.L_x_4917:
[----:B-1----:R1:W2:Y:S02]  /*5f30*/  SYNCS.PHASECHK.TRANS64.TRYWAIT P0, [R18+URZ+0x22800], R3 ;  /* 0x02280003120075a7 */ /* 0x0022a4000800017f */
[----:B--2---:R-:W-:Y:S05]  /*5f40*/  @!P0 NANOSLEEP.SYNCS 0x989680 ;  /* 0x009896800000895d */ /* 0x004fea0003900000 */
[----:B------:R-:W2:Y:S02]  /*5f50*/  @!P0 SYNCS.PHASECHK.TRANS64 P0, [R18+URZ+0x22800], R3 ;  /* 0x02280003120085a7 */ /* 0x000ea4000800007f */
[----:B--2---:R-:W-:Y:S05]  /*5f60*/  @!P0 BRA `(.L_x_4917) ;  /* 0xfffffffc00f08947 */ /* 0x004fea000383ffff */
.L_x_4916:
[----:B------:R-:W-:Y:S05]  /*5f70*/  BSYNC B0 ;  /* 0x0000000000007941 */ /* 0x000fea0003800000 */
.L_x_4915:
[----:B------:R-:W-:Y:S05]  /*5f80*/  BRA `(.L_x_4918) ;  /* 0x0000002800f07947 */ /* 0x000fea0003800000 */
.L_x_4914:
        /* <DEDUP_REMOVED lines=30> */
.L_x_4920:
[----:B------:R-:W-:Y:S05]  /*6170*/  BSYNC B6 ;  /* 0x0000000000067941 */ /* 0x000fea0003800000 */
.L_x_4919:
[----:B------:R-:W-:Y:S01]  /*6180*/  ULDC.U8 UR4, c[0x0][0x410] ;  /* 0x0001040000047ab9 */ /* 0x000fe20000000000 */
[----:B------:R-:W-:Y:S01]  /*6190*/  BSSY B0, `(.L_x_4921) ;  /* 0x0000293000007945 */ /* 0x000fe20003800000 */
[----:B------:R-:W-:Y:S01]  /*61a0*/  ISETP.NE.AND P0, PT, RZ, UR4, PT ;  /* 0x00000004ff007c0c */ /* 0x000fe2000bf05270 */
[----:B------:R-:W-:-:S12]  /*61b0*/  IMAD.IADD R34, R22, 0x1, R210 ;  /* 0x0000000116227824 */ /* 0x000fd800078e02d2 */
[----:B------:R-:W-:Y:S05]  /*61c0*/  @!P0 BRA `(.L_x_4922) ;  /* 0x0000001400588947 */ /* 0x000fea0003800000 */
[----:B------:R-:W0:Y:S01]  /*61d0*/  LDC R10, c[0x0][0x448] ;  /* 0x00011200ff0a7b82 */ /* 0x000e220000000800 */
[----:B------:R-:W-:Y:S01]  /*61e0*/  IMAD R3, R237, 0x40, R34 ;  /* 0x00000040ed037824 */ /* 0x000fe200078e0222 */
[----:B------:R-:W-:Y:S01]  /*61f0*/  ULDC.64 UR4, c[0x0][0x3f8] ;  /* 0x0000fe0000047ab9 */ /* 0x000fe20000000a00 */
[----:B------:R-:W-:Y:S01]  /*6200*/  MOV R7, R27 ;  /* 0x0000001b00077202 */ /* 0x000fe20000000f00 */
[----:B------:R-:W-:Y:S01]  /*6210*/  ULDC.64 UR6, c[0x0][0x408] ;  /* 0x0001020000067ab9 */ /* 0x000fe20000000a00 */
        /* <DEDUP_REMOVED lines=29> */
.L_x_5172:
        /* <DEDUP_REMOVED lines=8> */
[----:B------:R-:W4:Y:S01]  /*6470*/  LDL R9, [R1+0x8] ;  /* 0x0000080001097983 */ /* 0x000f220000100800 */
        /* <DEDUP_REMOVED lines=8> */
[----:B------:R-:W-:Y:S02]  /*6500*/  CS2R R30, SRZ ;  /* 0x00000000001e7805 */ /* 0x000fe4000001ff00 */
[----:B------:R-:W-:Y:S01]  /*6510*/  CS2R R24, SRZ ;  /* 0x0000000000187805 */ /* 0x000fe2000001ff00 */
[----:B------:R-:W-:Y:S01]  /*6520*/  @!P2 IMAD.WIDE R10, R204, 0x2, R10 ;  /* 0x00000002cc0aa825 */ /* 0x000fe200078e020a */
[-C--:B------:R-:W-:Y:S02]  /*6530*/  @!P3 IADD3 R26, P0, R0, R33.reuse, RZ ;  /* 0x00000021001ab210 */ /* 0x080fe40007f1e0ff */
[----:B----4-:R-:W-:Y:S01]  /*6540*/  @!P3 IADD3 R32, P1, R14, R33, RZ ;  /* 0x000000210e20b210 */ /* 0x010fe20007f3e0ff */
[----:B------:R-:W-:Y:S01]  /*6550*/  @!P2 IMAD.WIDE R12, R204, 0x2, R14 ;  /* 0x00000002cc0ca825 */ /* 0x000fe200078e020e */
[----:B------:R1:W5:Y:S04]  /*6560*/  @!P2 LD.E.64 R28, desc[UR40][R10.64] ;  /* 0x000000280a1ca980 */ /* 0x000368000c101b00 */
[----:B------:R1:W5:Y:S01]  /*6570*/  @!P2 LD.E.64 R30, desc[UR40][R12.64] ;  /* 0x000000280c1ea980 */ /* 0x000362000c101b00 */
[----:B------:R-:W-:-:S05]  /*6580*/  @!P3 SHF.L.U64.HI R20, R207, 0x1, R9 ;  /* 0x00000001cf14b819 */ /* 0x000fca0000010209 */
[--C-:B------:R-:W-:Y:S02]  /*6590*/  @!P3 IMAD.X R27, R3, 0x1, R20.reuse, P0 ;  /* 0x00000001031bb824 */ /* 0x100fe400000e0614 */
[----:B------:R-:W-:Y:S01]  /*65a0*/  @!P3 IMAD.X R33, R5, 0x1, R20, P1 ;  /* 0x000000010521b824 */ /* 0x000fe200008e0614 */
[----:B------:R-:W-:Y:S02]  /*65b0*/  CS2R R20, SRZ ;  /* 0x0000000000147805 */ /* 0x000fe4000001ff00 */
[----:B------:R1:W5:Y:S04]  /*65c0*/  @!P3 LD.E.64 R24, desc[UR40][R26.64] ;  /* 0x000000281a18b980 */ /* 0x000368000c101b00 */
[----:B------:R1:W5:Y:S02]  /*65d0*/  @!P3 LD.E.64 R20, desc[UR40][R32.64] ;  /* 0x000000282014b980 */ /* 0x000364000c101b00 */
.L_x_4925:
[----:B------:R-:W-:Y:S05]  /*65e0*/  BSYNC B1 ;  /* 0x0000000000017941 */ /* 0x000fea0003800000 */
.L_x_4924:
[----:B--2--5:R-:W-:Y:S01]  /*65f0*/  IMAD.MOV.U32 R0, RZ, RZ, R30 ;  /* 0x000000ffff007224 */ /* 0x024fe200078e001e */
[----:B------:R-:W-:Y:S01]  /*6600*/  UMOV UR4, 0xffffffff ;  /* 0xffffffff00047882 */ /* 0x000fe20000000000 */
[----:B-1----:R-:W-:Y:S01]  /*6610*/  IMAD.MOV.U32 R3, RZ, RZ, R31 ;  /* 0x000000ffff037224 */ /* 0x002fe200078e001f */
        /* <DEDUP_REMOVED lines=18> */
.L_x_5178:
        /* <DEDUP_REMOVED lines=12> */
[----:B------:R-:W4:Y:S01]  /*6800*/  LDL R15, [R1+0x8] ;  /* 0x00000800010f7983 */ /* 0x000f220000100800 */
[----:B------:R-:W-:Y:S01]  /*6810*/  ULDC UR4, c[0x0][0x3f4] ;  /* 0x0000fd0000047ab9 */ /* 0x000fe20000000800 */
[----:B---3--:R-:W-:Y:S01]  /*6820*/  IMAD.MOV.U32 R6, RZ, RZ, R0 ;  /* 0x000000ffff067224 */ /* 0x008fe200078e0000 */
[----:B------:R-:W-:Y:S01]  /*6830*/  ISETP.GE.AND P3, PT, R207, UR4, PT ;  /* 0x00000004cf007c0c */ /* 0x000fe2000bf66270 */
[----:B--2---:R-:W-:Y:S01]  /*6840*/  IMAD.MOV.U32 R7, RZ, RZ, R3 ;  /* 0x000000ffff077224 */ /* 0x004fe200078e0003 */
[----:B------:R-:W-:Y:S02]  /*6850*/  ISETP.GE.AND P2, PT, R204, UR4, PT ;  /* 0x00000004cc007c0c */ /* 0x000fe4000bf46270 */
[----:B------:R-:W-:-:S09]  /*6860*/  CS2R R12, SRZ ;  /* 0x00000000000c7805 */ /* 0x000fd2000001ff00 */
[C---:B------:R-:W-:Y:S02]  /*6870*/  @!P3 SHF.L.U32 R9, R207.reuse, 0x1, RZ ;  /* 0x00000001cf09b819 */ /* 0x040fe400000006ff */
[----:B------:R-:W-:Y:S02]  /*6880*/  CS2R R26, SRZ ;  /* 0x00000000001a7805 */ /* 0x000fe4000001ff00 */
[----:B------:R-:W-:Y:S01]  /*6890*/  CS2R R10, SRZ ;  /* 0x00000000000a7805 */ /* 0x000fe2000001ff00 */
[----:B------:R-:W-:Y:S01]  /*68a0*/  @!P2 IMAD.WIDE R6, R204, 0x2, R6 ;  /* 0x00000002cc06a825 */ /* 0x000fe200078e0206 */
[-C--:B------:R-:W-:Y:S02]  /*68b0*/  @!P3 IADD3 R32, P0, R0, R9.reuse, RZ ;  /* 0x000000090020b210 */ /* 0x080fe40007f1e0ff */
[----:B----4-:R-:W-:Y:S02]  /*68c0*/  @!P3 IADD3 R4, P1, R14, R9, RZ ;  /* 0x000000090e04b210 */ /* 0x010fe40007f3e0ff */
[----:B------:R0:W5:Y:S01]  /*68d0*/  @!P2 LD.E.64 R12, desc[UR40][R6.64] ;  /* 0x00000028060ca980 */ /* 0x000162000c101b00 */
[----:B------:R-:W-:Y:S01]  /*68e0*/  @!P3 SHF.L.U64.HI R8, R207, 0x1, R15 ;  /* 0x00000001cf08b819 */ /* 0x000fe2000001020f */
[----:B------:R-:W-:-:S04]  /*68f0*/  IMAD.MOV.U32 R15, RZ, RZ, R5 ;  /* 0x000000ffff0f7224 */ /* 0x000fc800078e0005 */
[--C-:B------:R-:W-:Y:S02]  /*6900*/  @!P3 IMAD.X R33, R3, 0x1, R8.reuse, P0 ;  /* 0x000000010321b824 */ /* 0x100fe400000e0608 */
[----:B------:R-:W-:Y:S01]  /*6910*/  @!P3 IMAD.X R5, R5, 0x1, R8, P1 ;  /* 0x000000010505b824 */ /* 0x000fe200008e0608 */
[----:B------:R-:W-:Y:S01]  /*6920*/  CS2R R8, SRZ ;  /* 0x0000000000087805 */ /* 0x000fe2000001ff00 */
[----:B------:R-:W-:Y:S01]  /*6930*/  @!P2 IMAD.WIDE R14, R204, 0x2, R14 ;  /* 0x00000002cc0ea825 */ /* 0x000fe200078e020e */
[----:B------:R0:W5:Y:S04]  /*6940*/  @!P3 LD.E.64 R10, desc[UR40][R32.64] ;  /* 0x00000028200ab980 */ /* 0x000168000c101b00 */
[----:B------:R0:W5:Y:S04]  /*6950*/  @!P2 LD.E.64 R26, desc[UR40][R14.64] ;  /* 0x000000280e1aa980 */ /* 0x000168000c101b00 */
[----:B------:R0:W5:Y:S02]  /*6960*/  @!P3 LD.E.64 R8, desc[UR40][R4.64] ;  /* 0x000000280408b980 */ /* 0x000164000c101b00 */
.L_x_4928:
[----:B------:R-:W-:Y:S05]  /*6970*/  BSYNC B1 ;  /* 0x0000000000017941 */ /* 0x000fea0003800000 */
.L_x_4927:
[----:B------:R-:W1:Y:S01]  /*6980*/  SYNCS.PHASECHK.TRANS64.TRYWAIT P0, [R18+URZ+0x22800], R35 ;  /* 0x02280023120075a7 */ /* 0x000e62000800017f */
[----:B--2---:R-:W-:Y:S01]  /*6990*/  LOP3.LUT R3, R34, 0x1c0, RZ, 0xc0, !PT ;  /* 0x000001c022037812 */ /* 0x004fe200078ec0ff */
[----:B0----5:R-:W-:Y:S01]  /*69a0*/  IMAD.MOV.U32 R4, RZ, RZ, R26 ;  /* 0x000000ffff047224 */ /* 0x021fe200078e001a */
[----:B------:R-:W-:Y:S01]  /*69b0*/  VIADDMNMX R41, R37, -R210, 0x80, PT ;  /* 0x0000008025297446 */ /* 0x000fe200038009d2 */
[----:B------:R-:W-:Y:S01]  /*69c0*/  IMAD.MOV.U32 R5, RZ, RZ, R9 ;  /* 0x000000ffff057224 */ /* 0x000fe200078e0009 */
[----:B---3--:R-:W-:Y:S01]  /*69d0*/  LOP3.LUT R0, R3, 0x18, R16, 0xf8, !PT ;  /* 0x0000001803007812 */ /* 0x008fe200078ef810 */
[----:B------:R-:W-:Y:S01]  /*69e0*/  IMAD.MOV.U32 R6, RZ, RZ, R12 ;  /* 0x000000ffff067224 */ /* 0x000fe200078e000c */
[----:B------:R-:W-:Y:S01]  /*69f0*/  SHF.R.U32.HI R3, RZ, 0x3, R3 ;  /* 0x00000003ff037819 */ /* 0x000fe20000011603 */
[----:B------:R-:W-:Y:S01]  /*6a00*/  BSSY B1, `(.L_x_4929) ;  /* 0x0000014000017945 */ /* 0x000fe20003800000 */
[----:B------:R-:W-:Y:S01]  /*6a10*/  PRMT R45, R4, 0x7610, R45 ;  /* 0x00007610042d7816 */ /* 0x000fe2000000002d */
[----:B------:R-:W-:Y:S01]  /*6a20*/  IMAD.MOV.U32 R4, RZ, RZ, R8 ;  /* 0x000000ffff047224 */ /* 0x000fe200078e0008 */
[----:B------:R-:W-:Y:S01]  /*6a30*/  LOP3.LUT R3, R0, R3, RZ, 0x3c, !PT ;  /* 0x0000000300037212 */ /* 0x000fe200078e3cff */
[----:B------:R-:W-:Y:S01]  /*6a40*/  IMAD.MOV.U32 R0, RZ, RZ, R27 ;  /* 0x000000ffff007224 */ /* 0x000fe200078e001b */
[----:B------:R-:W-:-:S02]  /*6a50*/  PRMT R47, R6, 0x7610, R47 ;  /* 0x00007610062f7816 */ /* 0x000fc4000000002f */
[----:B------:R-:W-:Y:S01]  /*6a60*/  PRMT R46, R4, 0x5410, R5 ;  /* 0x00005410042e7816 */ /* 0x000fe20000000005 */
[----:B------:R-:W-:Y:S01]  /*6a70*/  IMAD R3, R214, 0x200, R3 ;  /* 0x00000200d6037824 */ /* 0x000fe200078e0203 */
[----:B------:R-:W-:Y:S01]  /*6a80*/  PRMT R45, R45, 0x5410, R0 ;  /* 0x000054102d2d7816 */ /* 0x000fe20000000000 */
[----:B------:R-:W-:Y:S01]  /*6a90*/  IMAD.MOV.U32 R0, RZ, RZ, R13 ;  /* 0x000000ffff007224 */ /* 0x000fe200078e000d */
[----:B------:R-:W-:Y:S01]  /*6aa0*/  LOP3.LUT P2, RZ, R234, 0x4, RZ, 0xc0, !PT ;  /* 0x00000004eaff7812 */ /* 0x000fe2000784c0ff */
[----:B------:R-:W-:Y:S01]  /*6ab0*/  IMAD.MOV.U32 R4, RZ, RZ, R10 ;  /* 0x000000ffff047224 */ /* 0x000fe200078e000a */
[----:B------:R-:W-:Y:S01]  /*6ac0*/  ISETP.GE.AND P1, PT, R22, R41, PT ;  /* 0x000000291600720c */ /* 0x000fe20003f26270 */
[----:B------:R-:W-:Y:S01]  /*6ad0*/  IMAD R3, R3, 0x2, R18 ;  /* 0x0000000203037824 */ /* 0x000fe200078e0212 */
[----:B------:R-:W-:Y:S01]  /*6ae0*/  PRMT R47, R47, 0x5410, R0 ;  /* 0x000054102f2f7816 */ /* 0x000fe20000000000 */
[----:B------:R-:W-:Y:S01]  /*6af0*/  IMAD.MOV.U32 R5, RZ, RZ, R11 ;  /* 0x000000ffff057224 */ /* 0x000fe200078e000b */
[----:B------:R-:W-:Y:S01]  /*6b00*/  PRMT R48, R4, 0x7610, R48 ;  /* 0x0000761004307816 */ /* 0x000fe20000000030 */
[----:B------:R-:W-:-:S02]  /*6b10*/  VIADD R4, R3, 0x18400 ;  /* 0x0001840003047836 */ /* 0x000fc40000000000 */
[----:B------:R-:W-:Y:S01]  /*6b20*/  VIADD R0, R3, 0x18440 ;  /* 0x0001844003007836 */ /* 0x000fe20000000000 */
[----:B-1----:R-:W-:Y:S06]  /*6b30*/  @!P0 BRA `(.L_x_4930) ;  /* 0x0000013c00a48947 */ /* 0x002fec0003800000 */
.L_x_5179:
[----:B------:R-:W-:Y:S05]  /*6b40*/  BSYNC B1 ;  /* 0x0000000000017941 */ /* 0x000fea0003800000 */
.L_x_4929:
        /* <DEDUP_REMOVED lines=10> */
[----:B----4-:R-:W-:Y:S01]  /*6bf0*/  SHF.R.U32.HI R14, RZ, 0x10, R29 ;  /* 0x00000010ff0e7819 */ /* 0x010fe2000001161d */
[----:B------:R-:W-:Y:S01]  /*6c00*/  HADD2.F32 R32, -RZ, R38.H0_H0 ;  /* 0x20000026ff207230 */ /* 0x000fe20000004100 */
[----:B------:R-:W-:Y:S02]  /*6c10*/  SHF.R.U32.HI R33, RZ, 0x10, R31 ;  /* 0x00000010ff217819 */ /* 0x000fe4000001161f */
[----:B------:R-:W-:Y:S02]  /*6c20*/  SHF.R.U64 R39, R28, 0x10, R29 ;  /* 0x000000101c277819 */ /* 0x000fe4000000121d */
[----:B------:R-:W-:Y:S01]  /*6c30*/  SHF.R.U64 R37, R30, 0x10, R31 ;  /* 0x000000101e257819 */ /* 0x000fe2000000121f */
[----:B------:R-:W-:Y:S02]  /*6c40*/  HADD2.F32 R31, -RZ, R14.H0_H0 ;  /* 0x2000000eff1f7230 */ /* 0x000fe40000004100 */
[----:B------:R-:W-:-:S02]  /*6c50*/  HADD2.F32 R33, -RZ, R33.H0_H0 ;  /* 0x20000021ff217230 */ /* 0x000fc40000004100 */
[----:B------:R-:W-:Y:S02]  /*6c60*/  HADD2.F32 R30, -RZ, R38.H1_H1 ;  /* 0x30000026ff1e7230 */ /* 0x000fe40000004100 */
[--C-:B-1----:R-:W-:Y:S02]  /*6c70*/  HADD2.F32 R28, -RZ, R7.reuse.H0_H0 ;  /* 0x20000007ff1c7230 */ /* 0x102fe40000004100 */
[----:B------:R-:W-:Y:S02]  /*6c80*/  HADD2.F32 R29, -RZ, R7.H1_H1 ;  /* 0x30000007ff1d7230 */ /* 0x000fe40000004100 */
[--C-:B------:R-:W-:Y:S02]  /*6c90*/  HADD2.F32 R7, -RZ, R4.reuse.H0_H0 ;  /* 0x20000004ff077230 */ /* 0x100fe40000004100 */
[----:B------:R-:W-:Y:S02]  /*6ca0*/  HADD2.F32 R4, -RZ, R4.H1_H1 ;  /* 0x30000004ff047230 */ /* 0x000fe40000004100 */
[C---:B------:R-:W-:Y:S01]  /*6cb0*/  FMUL.FTZ R38, R29.reuse, R31 ;  /* 0x0000001f1d267220 */ /* 0x040fe20000410000 */
[----:B0-----:R-:W-:Y:S01]  /*6cc0*/  FMUL.FTZ R35, R29, R33 ;  /* 0x000000211d237220 */ /* 0x001fe20000410000 */
        /* <DEDUP_REMOVED lines=27> */
.L_x_4934:
[----:B------:R-:W-:Y:S05]  /*6e80*/  BSYNC B2 ;  /* 0x0000000000027941 */ /* 0x000fea0003800000 */
.L_x_4933:
[----:B------:R-:W-:Y:S05]  /*6e90*/  @P1 BRA `(.L_x_4932) ;  /* 0x0000000000a81947 */ /* 0x000fea0003800000 */
[----:B-1----:R-:W1:Y:S01]  /*6ea0*/  LDS.128 R4, [R0] ;  /* 0x0000000000047984 */ /* 0x002e620000000c00 */
[--C-:B0-----:R-:W-:Y:S01]  /*6eb0*/  SHF.R.U64 R35, R24, 0x10, R25.reuse ;  /* 0x0000001018237819 */ /* 0x101fe20000001219 */
[----:B------:R-:W-:Y:S01]  /*6ec0*/  HADD2.F32 R28, -RZ, R42.H1_H1 ;  /* 0x3000002aff1c7230 */ /* 0x000fe20000004100 */
        /* <DEDUP_REMOVED lines=39> */
.L_x_4932:
[----:B------:R-:W-:Y:S05]  /*7140*/  BSYNC B1 ;  /* 0x0000000000017941 */ /* 0x000fea0003800000 */
.L_x_4931:
        /* <DEDUP_REMOVED lines=14> */
[----:B------:R-:W-:Y:S01]  /*7230*/  SHF.R.U64 R31, R12, 0x10, R13 ;  /* 0x000000100c1f7819 */ /* 0x000fe2000000120d */
        /* <DEDUP_REMOVED lines=13> */
[----:B------:R-:W-:Y:S02]  /*7310*/  HADD2.F32 R6, -RZ, R5.H0_H0 ;  /* 0x20000005ff067230 */ /* 0x000fe40000004100 */
        /* <DEDUP_REMOVED lines=20> */
.L_x_4937:
[----:B------:R-:W-:Y:S05]  /*7460*/  BSYNC B1 ;  /* 0x0000000000017941 */ /* 0x000fea0003800000 */
.L_x_4936:
        /* <DEDUP_REMOVED lines=21> */
[-C--:B------:R-:W-:Y:S01]  /*75c0*/  FMUL.FTZ R14, R4, R11.reuse ;  /* 0x0000000b040e7220 */ /* 0x080fe20000410000 */
[C---:B------:R-:W-:Y:S01]  /*75d0*/  FFMA.FTZ R12, R3.reuse, R11, -R10 ;  /* 0x0000000b030c7223 */ /* 0x040fe2000001080a */
[--C-:B------:R-:W-:Y:S02]  /*75e0*/  HADD2.F32 R6, -RZ, R5.reuse.H0_H0 ;  /* 0x20000005ff067230 */ /* 0x100fe40000004100 */
        /* <DEDUP_REMOVED lines=8> */
[----:B------:R-:W-:Y:S01]  /*7670*/  FFMA.FTZ R14, R7, R9, -R14 ;  /* 0x00000009070e7223 */ /* 0x000fe2000001080e */
[C---:B------:R-:W-:Y:S01]  /*7680*/  FMUL.FTZ R13, R5.reuse, R10 ;  /* 0x0000000a050d7220 */ /* 0x040fe20000410000 */
[----:B------:R-:W-:Y:S01]  /*7690*/  FMUL.FTZ R15, R5, R4 ;  /* 0x00000004050f7220 */ /* 0x000fe20000410000 */
[----:B------:R-:W-:-:S02]  /*76a0*/  FFMA.FTZ R11, R7, R11, R8 ;  /* 0x0000000b070b7223 */ /* 0x000fc40000010008 */
[C---:B------:R-:W-:Y:S01]  /*76b0*/  FFMA.FTZ R5, R6.reuse, R4, -R13 ;  /* 0x0000000406057223 */ /* 0x040fe2000001080d */
[----:B------:R-:W-:Y:S01]  /*76c0*/  F2FP.F16.F32.PACK_AB R7, R21, R20 ;  /* 0x000000141507723e */ /* 0x000fe200000000ff */
[----:B------:R-:W-:Y:S01]  /*76d0*/  FFMA.FTZ R10, R6, R10, R15 ;  /* 0x0000000a060a7223 */ /* 0x000fe2000001000f */
[----:B------:R-:W-:Y:S02]  /*76e0*/  F2FP.F16.F32.PACK_AB R4, R3, R12 ;  /* 0x0000000c0304723e */ /* 0x000fe400000000ff */
[----:B------:R-:W-:Y:S02]  /*76f0*/  F2FP.F16.F32.PACK_AB R6, R11, R14 ;  /* 0x0000000e0b06723e */ /* 0x000fe400000000ff */
[----:B------:R-:W-:-:S05]  /*7700*/  F2FP.F16.F32.PACK_AB R5, R10, R5 ;  /* 0x000000050a05723e */ /* 0x000fca00000000ff */
[----:B------:R1:W-:Y:S01]  /*7710*/  STS.128 [R0+0x2000], R4 ;  /* 0x0020000400007388 */ /* 0x0003e20000000c00 */
[----:B------:R-:W-:Y:S05]  /*7720*/  BRA `(.L_x_4935) ;  /* 0x0000001000e47947 */ /* 0x000fea0003800000 */
.L_x_4922:
[----:B------:R-:W0:Y:S01]  /*7730*/  LDC R8, c[0x0][0x448] ;  /* 0x00011200ff087b82 */ /* 0x000e220000000800 */
[----:B------:R-:W-:Y:S01]  /*7740*/  IMAD R3, R237, 0x40, R34 ;  /* 0x00000040ed037824 */ /* 0x000fe200078e0222 */
[----:B------:R-:W-:Y:S01]  /*7750*/  ULDC.64 UR4, c[0x0][0x3f8] ;  /* 0x0000fe0000047ab9 */ /* 0x000fe20000000a00 */
        /* <DEDUP_REMOVED lines=35> */
[C---:B------:R-:W-:Y:S02]  /*7990*/  @!P1 SHF.L.U32 R9, R16.reuse, 0x1, RZ ;  /* 0x0000000110099819 */ /* 0x040fe400000006ff */
[----:B------:R-:W-:Y:S02]  /*79a0*/  @!P1 SHF.L.U64.HI R21, R16, 0x1, R17 ;  /* 0x0000000110159819 */ /* 0x000fe40000010211 */
        /* <DEDUP_REMOVED lines=15> */
[----:B------:R-:W-:Y:S02]  /*7aa0*/  @!P1 IMAD.MOV.U32 R38, RZ, RZ, R6 ;  /* 0x000000ffff269224 */ /* 0x000fe400078e0006 */
[----:B------:R-:W-:Y:S01]  /*7ab0*/  @!P1 IMAD.MOV.U32 R39, RZ, RZ, R7 ;  /* 0x000000ffff279224 */ /* 0x000fe200078e0007 */
[----:B------:R-:W-:Y:S01]  /*7ac0*/  PRMT R48, R48, 0x5410, R0 ;  /* 0x0000541030307816 */ /* 0x000fe20000000000 */
[----:B------:R-:W-:Y:S01]  /*7ad0*/  IMAD.MOV.U32 R3, RZ, RZ, R41 ;  /* 0x000000ffff037224 */ /* 0x000fe200078e0029 */
[----:B------:R-:W2:Y:S01]  /*7ae0*/  SHFL.IDX PT, R0, R20, 0x1, 0x1c1f ;  /* 0x003c1f0014007f89 */ /* 0x000ea200000e0000 */
[----:B------:R-:W-:Y:S01]  /*7af0*/  CS2R R6, SRZ ;  /* 0x0000000000067805 */ /* 0x000fe2000001ff00 */
[----:B------:R-:W-:Y:S02]  /*7b00*/  IMAD.MOV.U32 R9, RZ, RZ, R38 ;  /* 0x000000ffff097224 */ /* 0x000fe400078e0026 */
[----:B------:R-:W-:Y:S01]  /*7b10*/  IMAD.MOV.U32 R11, RZ, RZ, R39 ;  /* 0x000000ffff0b7224 */ /* 0x000fe200078e0027 */
[----:B------:R-:W-:Y:S01]  /*7b20*/  PRMT R37, R37, 0x5410, R3 ;  /* 0x0000541025257816 */ /* 0x000fe20000000003 */
[----:B---3--:R-:W-:Y:S01]  /*7b30*/  @!P1 IMAD.MOV.U32 R6, RZ, RZ, R24 ;  /* 0x000000ffff069224 */ /* 0x008fe200078e0018 */
[----:B------:R3:W4:Y:S01]  /*7b40*/  SHFL.IDX PT, R3, R10, 0x1, 0x1c1f ;  /* 0x003c1f000a037f89 */ /* 0x00072200000e0000 */
[----:B------:R-:W-:Y:S01]  /*7b50*/  @!P1 IMAD.MOV.U32 R7, RZ, RZ, R25 ;  /* 0x000000ffff079224 */ /* 0x000fe200078e0019 */
[----:B------:R-:W-:Y:S01]  /*7b60*/  PRMT R9, R9, 0x5410, R11 ;  /* 0x0000541009097816 */ /* 0x000fe2000000000b */
[----:B------:R-:W-:Y:S01]  /*7b70*/  @!P1 IMAD.MOV.U32 R4, RZ, RZ, R26 ;  /* 0x000000ffff049224 */ /* 0x000fe200078e001a */
[----:B------:R-:W-:Y:S01]  /*7b80*/  CS2R R24, SRZ ;  /* 0x0000000000187805 */ /* 0x000fe2000001ff00 */
[----:B------:R-:W-:-:S02]  /*7b90*/  @!P1 IMAD.MOV.U32 R5, RZ, RZ, R27 ;  /* 0x000000ffff059224 */ /* 0x000fc400078e001b */
[----:B------:R-:W-:Y:S02]  /*7ba0*/  IMAD.MOV.U32 R11, RZ, RZ, R7 ;  /* 0x000000ffff0b7224 */ /* 0x000fe400078e0007 */
[----:B---3--:R-:W-:Y:S02]  /*7bb0*/  IMAD.MOV.U32 R10, RZ, RZ, R6 ;  /* 0x000000ffff0a7224 */ /* 0x008fe400078e0006 */
[----:B------:R-:W-:Y:S01]  /*7bc0*/  IMAD.MOV.U32 R12, RZ, RZ, R4 ;  /* 0x000000ffff0c7224 */ /* 0x000fe200078e0004 */
[----:B------:R-:W-:Y:S01]  /*7bd0*/  PRMT R37, R11, 0x7610, R37 ;  /* 0x000076100b257816 */ /* 0x000fe20000000025 */
[----:B------:R-:W-:Y:S01]  /*7be0*/  IMAD.MOV.U32 R13, RZ, RZ, R5 ;  /* 0x000000ffff0d7224 */ /* 0x000fe200078e0005 */
[----:B------:R-:W-:Y:S02]  /*7bf0*/  PRMT R48, R10, 0x7610, R48 ;  /* 0x000076100a307816 */ /* 0x000fe40000000030 */
[----:B------:R-:W-:Y:S02]  /*7c00*/  PRMT R52, R12, 0x7610, R52 ;  /* 0x000076100c347816 */ /* 0x000fe40000000034 */
[----:B012---:R-:W-:-:S07]  /*7c10*/  PRMT R42, R13, 0x7610, R42 ;  /* 0x000076100d2a7816 */ /* 0x007fce000000002a */
.L_x_5189:
        /* <DEDUP_REMOVED lines=17> */
[-C--:B----4-:R-:W-:Y:S02]  /*7d30*/  IADD3 R28, P1, R3, R15.reuse, RZ ;  /* 0x0000000f031c7210 */ /* 0x090fe40007f3e0ff */
[----:B------:R-:W-:-:S03]  /*7d40*/  IADD3 R14, P2, R14, R15, RZ ;  /* 0x0000000f0e0e7210 */ /* 0x000fc60007f5e0ff */
[----:B------:R-:W-:Y:S01]  /*7d50*/  IMAD.X R29, R0, 0x1, R13, P1 ;  /* 0x00000001001d7824 */ /* 0x000fe200008e060d */
[----:B------:R-:W-:-:S05]  /*7d60*/  IADD3.X R15, R8, R13, RZ, P2, !PT ;  /* 0x0000000d080f7210 */ /* 0x000fca00017fe4ff */
[----:B------:R-:W5:Y:S04]  /*7d70*/  LD.E.128 R28, desc[UR40][R28.64] ;  /* 0x000000281c1c7980 */ /* 0x000f68000c101d00 */
[----:B------:R0:W5:Y:S02]  /*7d80*/  LD.E.128 R24, desc[UR40][R14.64] ;  /* 0x000000280e187980 */ /* 0x000164000c101d00 */
.L_x_4940:
[----:B------:R-:W-:Y:S05]  /*7d90*/  BSYNC B1 ;  /* 0x0000000000017941 */ /* 0x000fea0003800000 */
.L_x_4939:
[----:B------:R-:W1:Y:S01]  /*7da0*/  SYNCS.PHASECHK.TRANS64.TRYWAIT P1, [R18+URZ+0x22800], R11 ;  /* 0x0228000b120075a7 */ /* 0x000e62000802017f */
[----:B-----5:R-:W-:Y:S01]  /*7db0*/  IMAD.MOV.U32 R0, RZ, RZ, R24 ;  /* 0x000000ffff007224 */ /* 0x020fe200078e0018 */
[----:B------:R-:W-:Y:S01]  /*7dc0*/  VIADDMNMX R33, R33, -R210, 0x80, PT ;  /* 0x0000008021217446 */ /* 0x000fe200038009d2 */
[----:B----4-:R-:W-:Y:S01]  /*7dd0*/  IMAD.MOV.U32 R3, RZ, RZ, R25 ;  /* 0x000000ffff037224 */ /* 0x010fe200078e0019 */
[----:B------:R-:W-:Y:S01]  /*7de0*/  BSSY B1, `(.L_x_4941) ;  /* 0x000000e000017945 */ /* 0x000fe20003800000 */
[----:B------:R-:W-:Y:S01]  /*7df0*/  IMAD.MOV.U32 R8, RZ, RZ, R28 ;  /* 0x000000ffff087224 */ /* 0x000fe200078e001c */
[----:B------:R-:W-:Y:S01]  /*7e00*/  PRMT R52, R52, 0x5410, R0 ;  /* 0x0000541034347816 */ /* 0x000fe20000000000 */
[----:B------:R-:W-:Y:S01]  /*7e10*/  IMAD.MOV.U32 R0, RZ, RZ, R26 ;  /* 0x000000ffff007224 */ /* 0x000fe200078e001a */
[----:B------:R-:W-:Y:S01]  /*7e20*/  PRMT R53, R3, 0x7610, R53 ;  /* 0x0000761003357816 */ /* 0x000fe20000000035 */
[----:B------:R-:W-:Y:S01]  /*7e30*/  IMAD.MOV.U32 R3, RZ, RZ, R27 ;  /* 0x000000ffff037224 */ /* 0x000fe200078e001b */
[-C--:B------:R-:W-:Y:S01]  /*7e40*/  ISETP.GE.OR P2, PT, R22, R33.reuse, P0 ;  /* 0x000000211600720c */ /* 0x080fe20000746670 */
[----:B------:R-:W-:Y:S01]  /*7e50*/  IMAD.MOV.U32 R10, RZ, RZ, R29 ;  /* 0x000000ffff0a7224 */ /* 0x000fe200078e001d */
[----:B------:R-:W-:Y:S01]  /*7e60*/  PRMT R53, R53, 0x5410, R0 ;  /* 0x0000541035357816 */ /* 0x000fe20000000000 */
[----:B------:R-:W-:Y:S01]  /*7e70*/  IMAD.IADD R0, R16, 0x1, R35 ;  /* 0x0000000110007824 */ /* 0x000fe200078e0223 */
[----:B------:R-:W-:-:S02]  /*7e80*/  ISETP.GE.OR P0, PT, R231, R33, P0 ;  /* 0x00000021e700720c */ /* 0x000fc40000706670 */
[----:B------:R-:W-:Y:S02]  /*7e90*/  PRMT R54, R3, 0x5410, R8 ;  /* 0x0000541003367816 */ /* 0x000fe40000000008 */
[----:B------:R-:W-:Y:S01]  /*7ea0*/  PRMT R55, R10, 0x7610, R55 ;  /* 0x000076100a377816 */ /* 0x000fe20000000037 */
[----:B-1----:R-:W-:Y:S08]  /*7eb0*/  @!P1 BRA `(.L_x_4942) ;  /* 0x0000013000409947 */ /* 0x002ff00003800000 */
.L_x_5190:
[----:B------:R-:W-:Y:S05]  /*7ec0*/  BSYNC B1 ;  /* 0x0000000000017941 */ /* 0x000fea0003800000 */
.L_x_4941:
[----:B------:R-:W-:Y:S01]  /*7ed0*/  BSSY B1, `(.L_x_4943) ;  /* 0x0000063000017945 */ /* 0x000fe20003800000 */
[----:B------:R-:W-:Y:S01]  /*7ee0*/  IMAD.MOV.U32 R56, RZ, RZ, R30 ;  /* 0x000000ffff387224 */ /* 0x000fe200078e001e */
[----:B------:R-:W-:Y:S01]  /*7ef0*/  LOP3.LUT R3, R0, 0x38, RZ, 0xc0, !PT ;  /* 0x0000003800037812 */ /* 0x000fe200078ec0ff */
[----:B------:R-:W-:Y:S01]  /*7f00*/  IMAD.MOV.U32 R57, RZ, RZ, R31 ;  /* 0x000000ffff397224 */ /* 0x000fe200078e001f */
[----:B------:R-:W-:Y:S06]  /*7f10*/  @P2 BRA `(.L_x_4944) ;  /* 0x0000000400782947 */ /* 0x000fec0003800000 */
[----:B------:R-:W-:Y:S01]  /*7f20*/  IMAD.SHL.U32 R0, R234, 0x40, RZ ;  /* 0x00000040ea007824 */ /* 0x000fe200078e00ff */
[----:B------:R-:W-:Y:S01]  /*7f30*/  SHF.R.U32.HI R20, RZ, 0x10, R7 ;  /* 0x00000010ff147819 */ /* 0x000fe20000011607 */
[--C-:B------:R-:W-:Y:S01]  /*7f40*/  HADD2.F32 R21, -RZ, R37.reuse.H1_H1 ;  /* 0x30000025ff157230 */ /* 0x100fe20000004100 */
[--C-:B------:R-:W-:Y:S01]  /*7f50*/  SHF.R.U64 R51, R40, 0x10, R41.reuse ;  /* 0x0000001028337819 */ /* 0x100fe20000001229 */
[----:B------:R-:W-:Y:S01]  /*7f60*/  HADD2.F32 R37, -RZ, R37.H0_H0 ;  /* 0x20000025ff257230 */ /* 0x000fe20000004100 */
[----:B------:R-:W-:Y:S01]  /*7f70*/  LOP3.LUT R8, R0, 0x1c0, RZ, 0xc0, !PT ;  /* 0x000001c000087812 */ /* 0x000fe200078ec0ff */
[----:B------:R-:W-:Y:S01]  /*7f80*/  HADD2.F32 R20, -RZ, R20.H0_H0 ;  /* 0x20000014ff147230 */ /* 0x000fe20000004100 */
[----:B------:R-:W-:Y:S02]  /*7f90*/  SHF.R.U32.HI R40, RZ, 0x10, R41 ;  /* 0x00000010ff287819 */ /* 0x000fe40000011629 */
[----:B------:R-:W-:Y:S02]  /*7fa0*/  LOP3.LUT R0, R8, 0x38, R16, 0xf8, !PT ;  /* 0x0000003808007812 */ /* 0x000fe400078ef810 */
[----:B------:R-:W-:-:S02]  /*7fb0*/  SHF.R.U32.HI R13, RZ, 0x3, R8 ;  /* 0x00000003ff0d7819 */ /* 0x000fc40000011608 */
[----:B------:R-:W-:Y:S02]  /*7fc0*/  SHF.R.U64 R47, R4, 0x10, R5 ;  /* 0x00000010042f7819 */ /* 0x000fe40000001205 */
[----:B-1----:R-:W-:Y:S02]  /*7fd0*/  LOP3.LUT R11, R0, R13, RZ, 0x3c, !PT ;  /* 0x0000000d000b7212 */ /* 0x002fe400078e3cff */
[--C-:B------:R-:W-:Y:S02]  /*7fe0*/  SHF.R.U64 R50, R38, 0x10, R39.reuse ;  /* 0x0000001026327819 */ /* 0x100fe40000001227 */
[----:B------:R-:W-:Y:S01]  /*7ff0*/  SHF.R.U32.HI R46, RZ, 0x10, R39 ;  /* 0x00000010ff2e7819 */ /* 0x000fe20000011627 */
[----:B------:R-:W-:Y:S01]  /*8000*/  IMAD R11, R214, 0x200, R11 ;  /* 0x00000200d60b7824 */ /* 0x000fe200078e020b */
[----:B------:R-:W-:Y:S02]  /*8010*/  SHF.R.U32.HI R44, RZ, 0x10, R5 ;  /* 0x00000010ff2c7819 */ /* 0x000fe40000011605 */
[----:B------:R-:W-:Y:S01]  /*8020*/  SHF.R.U64 R49, R6, 0x10, R7 ;  /* 0x0000001006317819 */ /* 0x000fe20000001207 */
[----:B------:R-:W-:Y:S01]  /*8030*/  IMAD R43, R11, 0x2, R18 ;  /* 0x000000020b2b7824 */ /* 0x000fe200078e0212 */
[----:B------:R-:W-:-:S04]  /*8040*/  LOP3.LUT R11, R13, R3, R8, 0x1e, !PT ;  /* 0x000000030d0b7212 */ /* 0x000fc800078e1e08 */
[----:B0-----:R-:W0:Y:S01]  /*8050*/  LDS.128 R12, [R43+0x18400] ;  /* 0x018400002b0c7984 */ /* 0x001e220000000c00 */
        /* <DEDUP_REMOVED lines=17> */
[----:B------:R-:W-:-:S02]  /*8170*/  HADD2.F32 R21, -RZ, R42.H0_H0 ;  /* 0x2000002aff157230 */ /* 0x000fc40000004100 */
        /* <DEDUP_REMOVED lines=10> */
[----:B------:R-:W-:Y:S01]  /*8220*/  FMUL.FTZ R20, R35, R38 ;  /* 0x0000002623147220 */ /* 0x000fe20000410000 */
[----:B------:R-:W-:Y:S01]  /*8230*/  FFMA.FTZ R44, R6, R21, R44 ;  /* 0x00000015062c7223 */ /* 0x000fe2000001002c */
[----:B------:R-:W-:Y:S02]  /*8240*/  HADD2.F32 R7, -RZ, R32.H0_H0 ;  /* 0x20000020ff077230 */ /* 0x000fe40000004100 */
[--C-:B------:R-:W-:Y:S02]  /*8250*/  HADD2.F32 R4, -RZ, R48.reuse.H1_H1 ;  /* 0x30000030ff047230 */ /* 0x100fe40000004100 */
[-C--:B------:R-:W-:Y:S01]  /*8260*/  FFMA.FTZ R46, R15, R8.reuse, -R20 ;  /* 0x000000080f2e7223 */ /* 0x080fe20000010814 */
[----:B------:R-:W-:Y:S02]  /*8270*/  HADD2.F32 R6, -RZ, R48.H0_H0 ;  /* 0x20000030ff067230 */ /* 0x000fe40000004100 */
[----:B------:R-:W-:Y:S01]  /*8280*/  FMUL.FTZ R48, R35, R8 ;  /* 0x0000000823307220 */ /* 0x000fe20000410000 */
[----:B------:R-:W-:-:S02]  /*8290*/  HADD2.F32 R10, -RZ, R34.H0_H0 ;  /* 0x20000022ff0a7230 */ /* 0x000fc40000004100 */
[----:B------:R-:W-:Y:S02]  /*82a0*/  HADD2.F32 R8, -RZ, R52.H0_H0 ;  /* 0x20000034ff087230 */ /* 0x000fe40000004100 */
[C---:B------:R-:W-:Y:S01]  /*82b0*/  FMUL.FTZ R11, R7.reuse, R6 ;  /* 0x00000006070b7220 */ /* 0x040fe20000410000 */
[----:B------:R-:W-:Y:S02]  /*82c0*/  HADD2.F32 R5, -RZ, R14.H0_H0 ;  /* 0x2000000eff057230 */ /* 0x000fe40000004100 */
[----:B------:R-:W-:Y:S01]  /*82d0*/  FMUL.FTZ R7, R7, R4 ;  /* 0x0000000407077220 */ /* 0x000fe20000410000 */
[----:B------:R-:W-:Y:S02]  /*82e0*/  HADD2.F32 R9, -RZ, R9.H0_H0 ;  /* 0x20000009ff097230 */ /* 0x000fe40000004100 */
[----:B------:R-:W-:Y:S01]  /*82f0*/  FMUL.FTZ R20, R10, R8 ;  /* 0x000000080a147220 */ /* 0x000fe20000410000 */
[C---:B------:R-:W-:Y:S01]  /*8300*/  FFMA.FTZ R4, R0.reuse, R4, -R11 ;  /* 0x0000000400047223 */ /* 0x040fe2000001080b */
[----:B------:R-:W-:Y:S01]  /*8310*/  FFMA.FTZ R0, R0, R6, R7 ;  /* 0x0000000600007223 */ /* 0x000fe20000010007 */
[----:B------:R-:W-:-:S02]  /*8320*/  HADD2.F32 R32, -RZ, R32.H1_H1 ;  /* 0x30000020ff207230 */ /* 0x000fc40000004100 */
[-C--:B------:R-:W-:Y:S01]  /*8330*/  FMUL.FTZ R10, R10, R9.reuse ;  /* 0x000000090a0a7220 */ /* 0x080fe20000410000 */
[----:B------:R-:W-:Y:S02]  /*8340*/  HADD2.F32 R34, -RZ, R34.H1_H1 ;  /* 0x30000022ff227230 */ /* 0x000fe40000004100 */
[C---:B------:R-:W-:Y:S01]  /*8350*/  FFMA.FTZ R6, R5.reuse, R9, -R20 ;  /* 0x0000000905067223 */ /* 0x040fe20000010814 */
[----:B------:R-:W-:Y:S02]  /*8360*/  HADD2.F32 R11, -RZ, R49.H0_H0 ;  /* 0x20000031ff0b7230 */ /* 0x000fe40000004100 */
[----:B------:R-:W-:Y:S01]  /*8370*/  FFMA.FTZ R10, R5, R8, R10 ;  /* 0x00000008050a7223 */ /* 0x000fe2000001000a */
        /* <DEDUP_REMOVED lines=24> */
.L_x_4944:
[----:B------:R-:W-:Y:S05]  /*8500*/  BSYNC B1 ;  /* 0x0000000000017941 */ /* 0x000fea0003800000 */
.L_x_4943:
[----:B------:R-:W-:Y:S01]  /*8510*/  PRMT R40, R56, 0x5410, R57 ;  /* 0x0000541038287816 */ /* 0x000fe20000000039 */
[----:B------:R-:W-:Y:S06]  /*8520*/  @P0 BRA `(.L_x_4935) ;  /* 0x0000000400640947 */ /* 0x000fec0003800000 */
[----:B------:R-:W3:Y:S01]  /*8530*/  LDL R41, [R1+0x10] ;  /* 0x0000100001297983 */ /* 0x000ee20000100800 */
[----:B------:R-:W-:-:S04]  /*8540*/  SHF.R.U32.HI R0, RZ, 0x3, R212 ;  /* 0x00000003ff007819 */ /* 0x000fc800000116d4 */
[----:B------:R-:W-:-:S05]  /*8550*/  LOP3.LUT R0, R0, R3, R212, 0x1e, !PT ;  /* 0x0000000300007212 */ /* 0x000fca00078e1ed4 */
[----:B------:R-:W-:-:S04]  /*8560*/  IMAD.IADD R3, R215, 0x1, R0 ;  /* 0x00000001d7037824 */ /* 0x000fc800078e0200 */
[----:B------:R-:W-:-:S05]  /*8570*/  IMAD R3, R3, 0x2, R18 ;  /* 0x0000000203037824 */ /* 0x000fca00078e0212 */
[----:B-12---:R-:W0:Y:S01]  /*8580*/  LDS.128 R8, [R3+0x18400] ;  /* 0x0184000003087984 */ /* 0x006e220000000c00 */
[----:B------:R-:W-:Y:S02]  /*8590*/  SHF.R.U64 R39, R28, 0x10, R29 ;  /* 0x000000101c277819 */ /* 0x000fe4000000121d */
[----:B------:R-:W-:Y:S01]  /*85a0*/  SHF.R.U64 R35, R26, 0x10, R27 ;  /* 0x000000101a237819 */ /* 0x000fe2000000121b */
[----:B------:R-:W-:Y:S01]  /*85b0*/  HADD2.F32 R26, -RZ, R53.H0_H0 ;  /* 0x20000035ff1a7230 */ /* 0x000fe20000004100 */
[--C-:B------:R-:W-:Y:S02]  /*85c0*/  SHF.R.U32.HI R28, RZ, 0x10, R25.reuse ;  /* 0x00000010ff1c7819 */ /* 0x100fe40000011619 */
[----:B------:R-:W-:Y:S01]  /*85d0*/  SHF.R.U64 R37, R24, 0x10, R25 ;  /* 0x0000001018257819 */ /* 0x000fe20000001219 */
[----:B------:R-:W-:Y:S01]  /*85e0*/  HADD2.F32 R25, -RZ, R55.H0_H0 ;  /* 0x20000037ff197230 */ /* 0x000fe20000004100 */
[----:B------:R-:W-:Y:S02]  /*85f0*/  SHF.R.U32.HI R32, RZ, 0x10, R29 ;  /* 0x00000010ff207819 */ /* 0x000fe4000001161d */
[----:B------:R-:W-:Y:S01]  /*8600*/  SHF.R.U32.HI R33, RZ, 0x10, R27 ;  /* 0x00000010ff217819 */ /* 0x000fe2000001161b */
[----:B------:R-:W-:Y:S01]  /*8610*/  HADD2.F32 R27, -RZ, R28.H0_H0 ;  /* 0x2000001cff1b7230 */ /* 0x000fe20000004100 */
[----:B------:R-:W-:-:S02]  /*8620*/  SHF.R.U64 R38, R30, 0x10, R31 ;  /* 0x000000101e267819 */ /* 0x000fc4000000121f */
[----:B------:R-:W-:Y:S01]  /*8630*/  SHF.R.U32.HI R34, RZ, 0x10, R31 ;  /* 0x00000010ff227819 */ /* 0x000fe2000001161f */
[--C-:B0-----:R-:W-:Y:S02]  /*8640*/  HADD2.F32 R15, -RZ, R9.reuse.H0_H0 ;  /* 0x20000009ff0f7230 */ /* 0x101fe40000004100 */
        /* <DEDUP_REMOVED lines=8> */
[----:B------:R-:W-:-:S02]  /*86d0*/  HADD2.F32 R20, -RZ, R53.H1_H1 ;  /* 0x30000035ff147230 */ /* 0x000fc40000004100 */
        /* <DEDUP_REMOVED lines=8> */
[----:B------:R-:W-:Y:S02]  /*8760*/  HADD2.F32 R25, -RZ, R52.H1_H1 ;  /* 0x30000034ff197230 */ /* 0x000fe40000004100 */
[----:B------:R-:W-:Y:S01]  /*8770*/  FFMA.FTZ R31, R12, R26, R31 ;  /* 0x0000001a0c1f7223 */ /* 0x000fe2000001001f */
[----:B------:R-:W-:Y:S02]  /*8780*/  HADD2.F32 R12, -RZ, R54.H1_H1 ;  /* 0x30000036ff0c7230 */ /* 0x000fe40000004100 */
        /* <DEDUP_REMOVED lines=9> */
[----:B------:R-:W-:Y:S02]  /*8820*/  HADD2.F32 R9, -RZ, R54.H0_H0 ;  /* 0x20000036ff097230 */ /* 0x000fe40000004100 */
        /* <DEDUP_REMOVED lines=41> */
.L_x_4935:
[----:B------:R-:W-:Y:S05]  /*8ac0*/  BSYNC B0 ;  /* 0x0000000000007941 */ /* 0x000fea0003800000 */
.L_x_4921:
        /* <DEDUP_REMOVED lines=8> */
.L_x_4918:
        /* <DEDUP_REMOVED lines=8> */
.L_x_4945:
[----:B------:R-:W-:Y:S01]  /*8bd0*/  IMAD R21, R19, 0x8, R18 ;  /* 0x0000000813157824 */ /* 0x000fe200078e0212 */
[----:B------:R-:W-:-:S04]  /*8be0*/  SHF.L.U32 R72, R23, 0x1f, RZ ;  /* 0x0000001f17487819 */ /* 0x000fc800000006ff */
[----:B------:R2:W0:Y:S01]  /*8bf0*/  SYNCS.PHASECHK.TRANS64.TRYWAIT P2, [R21+URZ+0x22830], R72 ;  /* 0x02283048150075a7 */ /* 0x000422000804017f */
[----:B------:R-:W-:Y:S05]  /*8c00*/  @!P0 BRA `(.L_x_4946) ;  /* 0x0000000000048947 */ /* 0x000fea0003800000 */
[----:B------:R-:W-:Y:S01]  /*8c10*/  BPT.TRAP 0x1 ;  /* 0x000000040000795c */ /* 0x000fe20000300000 */
.L_x_4946:
[----:B0--3--:R-:W0:Y:S01]  /*8c20*/  S2R R3, SR_TID.X ;  /* 0x0000000000037919 */ /* 0x009e220000002100 */
[----:B------:R-:W-:-:S05]  /*8c30*/  VIADD R0, R18, 0x1c400 ;  /* 0x0001c40012007836 */ /* 0x000fca0000000000 */
[----:B------:R-:W-:-:S04]  /*8c40*/  SHF.R.U32.HI R0, RZ, 0x4, R0 ;  /* 0x00000004ff007819 */ /* 0x000fc80000011600 */
[----:B------:R-:W-:Y:S02]  /*8c50*/  LOP3.LUT R0, R0, 0x3fff, RZ, 0xc0, !PT ;  /* 0x00003fff00007812 */ /* 0x000fe400078ec0ff */
[----:B0-----:R-:W-:-:S04]  /*8c60*/  LOP3.LUT R3, R3, 0x7f, RZ, 0xc0, !PT ;  /* 0x0000007f03037812 */ /* 0x001fc800078ec0ff */
[----:B------:R-:W-:Y:S01]  /*8c70*/  ISETP.NE.AND P1, PT, R3, RZ, PT ;  /* 0x000000ff0300720c */ /* 0x000fe20003f25270 */
[----:B------:R-:W-:-:S12]  /*8c80*/  @P2 BRA `(.L_x_4947) ;  /* 0x0000000000082947 */ /* 0x000fd80003800000 */
[----:B------:R-:W0:Y:S02]  /*8c90*/  SYNCS.PHASECHK.TRANS64.TRYWAIT P2, [R21+URZ+0x22830], R72 ;  /* 0x02283048150075a7 */ /* 0x000e24000804017f */
[----:B0-----:R-:W-:Y:S05]  /*8ca0*/  @!P2 BRA `(.L_x_4948) ;  /* 0x0000012000d8a947 */ /* 0x001fea0003800000 */
.L_x_4947:
[----:B------:R-:W-:Y:S05]  /*8cb0*/  WARPSYNC.ALL ;  /* 0x0000000000007948 */ /* 0x000fea0003800000 */
[----:B------:R-:W-:-:S05]  /*8cc0*/  LOP3.LUT R20, R0, 0x10000, RZ, 0xfc, !PT ;  /* 0x0001000000147812 */ /* 0x000fca00078efcff */
[----:B------:R-:W-:Y:S01]  /*8cd0*/  IMAD R4, R19, 0x300, R20 ;  /* 0x0000030013047824 */ /* 0x000fe200078e0214 */
[----:B------:R-:W-:Y:S01]  /*8ce0*/  LOP3.LUT R6, R36, 0x10000, RZ, 0xfc, !PT ;  /* 0x0001000024067812 */ /* 0x000fe200078efcff */
[----:B------:R-:W-:Y:S01]  /*8cf0*/  IMAD.MOV.U32 R5, RZ, RZ, 0x40000040 ;  /* 0x40000040ff057424 */ /* 0x000fe200078e00ff */
[----:B------:R-:W3:Y:S01]  /*8d00*/  LDL.LU R3, [R1+0x4] ;  /* 0x0000040001037983 */ /* 0x000ee20000300800 */
[----:B------:R-:W-:Y:S01]  /*8d10*/  IMAD.MOV.U32 R7, RZ, RZ, 0x40000040 ;  /* 0x40000040ff077424 */ /* 0x000fe200078e00ff */
[C---:B------:R-:W-:Y:S01]  /*8d20*/  R2UR UR6, R4.reuse ;  /* 0x00000000040672ca */ /* 0x040fe200000e0000 */
[----:B-----5:R-:W-:Y:S01]  /*8d30*/  WARPGROUP.ARRIVE ;  /* 0x00000000000079c5 */ /* 0x020fe20000000000 */
[----:B------:R-:W-:Y:S01]  /*8d40*/  R2UR UR7, R5 ;  /* 0x00000000050772ca */ /* 0x000fe200000e0000 */
[----:B------:R-:W-:Y:S01]  /*8d50*/  VIADD R8, R4, 0x2 ;  /* 0x0000000204087836 */ /* 0x000fe20000000000 */
[C---:B------:R-:W-:Y:S01]  /*8d60*/  R2UR UR4, R6.reuse ;  /* 0x00000000060472ca */ /* 0x040fe200000e0000 */
[C---:B----4-:R-:W-:Y:S01]  /*8d70*/  VIADD R14, R6.reuse, 0x2 ;  /* 0x00000002060e7836 */ /* 0x050fe20000000000 */
[----:B------:R-:W-:Y:S01]  /*8d80*/  R2UR UR5, R7 ;  /* 0x00000000070572ca */ /* 0x000fe200000e0000 */
[----:B------:R-:W-:Y:S01]  /*8d90*/  IMAD.MOV.U32 R15, RZ, RZ, 0x40000040 ;  /* 0x40000040ff0f7424 */ /* 0x000fe200078e00ff */
[----:B------:R-:W-:Y:S01]  /*8da0*/  MOV R9, 0x40000040 ;  /* 0x4000004000097802 */ /* 0x000fe20000000f00 */
[C---:B------:R-:W-:Y:S01]  /*8db0*/  VIADD R12, R6.reuse, 0x4 ;  /* 0x00000004060c7836 */ /* 0x040fe20000000000 */
[----:B------:R-:W4:Y:S01]  /*8dc0*/  LDC R0, c[0x0][0x448] ;  /* 0x00011200ff007b82 */ /* 0x000f220000000800 */
[----:B------:R-:W-:Y:S01]  /*8dd0*/  IMAD.MOV.U32 R13, RZ, RZ, 0x40000040 ;  /* 0x40000040ff0d7424 */ /* 0x000fe200078e00ff */
[----:B------:R-:W0:Y:S01]  /*8de0*/  S2R R74, SR_TID.X ;  /* 0x00000000004a7919 */ /* 0x000e220000002100 */
[----:B------:R-:W-:-:S02]  /*8df0*/  VIADD R10, R6, 0x6 ;  /* 0x00000006060a7836 */ /* 0x000fc40000000000 */
[----:B------:R-:W-:Y:S02]  /*8e00*/  IMAD.MOV.U32 R5, RZ, RZ, 0x40000040 ;  /* 0x40000040ff057424 */ /* 0x000fe400078e00ff */
[----:B------:R-:W-:Y:S02]  /*8e10*/  IMAD.MOV.U32 R11, RZ, RZ, 0x40000040 ;  /* 0x40000040ff0b7424 */ /* 0x000fe400078e00ff */
[----:B------:R-:W-:Y:S01]  /*8e20*/  HGMMA.64x96x16.F32 R24, gdesc[UR4], RZ, !UPT, gsb0 ;  /* 0x01600000041879f0 */ /* 0x000fe2000c0008ff */
[----:B------:R-:W-:Y:S01]  /*8e30*/  R2UR UR6, R8 ;  /* 0x00000000080672ca */ /* 0x000fe200000e0000 */
[----:B------:R-:W-:Y:S01]  /*8e40*/  VIADD R8, R4, 0x4 ;  /* 0x0000000404087836 */ /* 0x000fe20000000000 */
[----:B------:R-:W-:Y:S01]  /*8e50*/  R2UR UR7, R9 ;  /* 0x00000000090772ca */ /* 0x000fe200000e0000 */
[----:B------:R-:W-:Y:S01]  /*8e60*/  IMAD.MOV.U32 R9, RZ, RZ, 0x40000040 ;  /* 0x40000040ff097424 */ /* 0x000fe200078e00ff */
[----:B------:R-:W-:Y:S01]  /*8e70*/  R2UR UR4, R14 ;  /* 0x000000000e0472ca */ /* 0x000fe200000e0000 */
[----:B------:R-:W-:Y:S01]  /*8e80*/  VIADD R4, R4, 0x6 ;  /* 0x0000000604047836 */ /* 0x000fe20000000000 */
[----:B------:R-:W-:-:S02]  /*8e90*/  R2UR UR5, R15 ;  /* 0x000000000f0572ca */ /* 0x000fc400000e0000 */
[----:B----4-:R-:W-:Y:S01]  /*8ea0*/  ISETP.NE.AND P2, PT, R0, 0x1, PT ;  /* 0x000000010000780c */ /* 0x010fe20003f45270 */
[----:B------:R-:W-:Y:S01]  /*8eb0*/  IMAD.IADD R0, R217, 0x1, R210 ;  /* 0x00000001d9007824 */ /* 0x000fe200078e02d2 */
[----:B0-----:R-:W-:-:S04]  /*8ec0*/  SHF.R.U32.HI R74, RZ, 0x7, R74 ;  /* 0x00000007ff4a7819 */ /* 0x001fc8000001164a */
[----:B------:R-:W-:Y:S01]  /*8ed0*/  IADD3 R176, -R74, 0xb, RZ ;  /* 0x0000000b4ab07810 */ /* 0x000fe20007ffe1ff */
        /* <DEDUP_REMOVED lines=11> */
[----:B------:R-:W-:Y:S01]  /*8f90*/  R2UR UR7, R5 ;  /* 0x00000000050772ca */ /* 0x000fe200000e0000 */
[----:B------:R-:W0:Y:S01]  /*8fa0*/  @P2 LDC R4, c[0x0][0x450] ;  /* 0x00011400ff042b82 */ /* 0x000e220000000800 */
[----:B------:R-:W-:Y:S02]  /*8fb0*/  R2UR UR4, R10 ;  /* 0x000000000a0472ca */ /* 0x000fe400000e0000 */
[----:B------:R-:W-:Y:S02]  /*8fc0*/  R2UR UR5, R11 ;  /* 0x000000000b0572ca */ /* 0x000fe400000e0000 */
[----:B---3--:R-:W-:-:S04]  /*8fd0*/  LOP3.LUT R3, R3, 0xfff7ffff, RZ, 0xc0, !PT ;  /* 0xfff7ffff03037812 */ /* 0x008fc800078ec0ff */
[----:B------:R-:W-:-:S05]  /*8fe0*/  @P2 LOP3.LUT R3, R3, 0x80000, RZ, 0xfc, !PT ;  /* 0x0008000003032812 */ /* 0x000fca00078efcff */
[----:B------:R3:W-:Y:S02]  /*8ff0*/  STL [R1+0x4], R3 ;  /* 0x0000040301007387 */ /* 0x0007e40000100800 */
[----:B---3--:R-:W3:Y:S01]  /*9000*/  @P2 LDC R3, c[0x0][0x44c] ;  /* 0x00011300ff032b82 */ /* 0x008ee20000000800 */
[----:B------:R-:W-:Y:S02]  /*9010*/  WARPGROUP.DEPBAR.LE gsb0, 0x0 ;  /* 0x00008000000079c5 */ /* 0x000fe40000010000 */
[----:B------:R-:W-:Y:S01]  /*9020*/  WARPGROUP.ARRIVE ;  /* 0x00000000000079c5 */ /* 0x000fe20000000000 */
[----:B---3--:R-:W-:-:S05]  /*9030*/  @P2 IMAD.HI.U32 R3, R0, R3, RZ ;  /* 0x0000000300032227 */ /* 0x008fca00078e00ff */
[----:B------:R-:W-:Y:S01]  /*9040*/  HGMMA.64x96x16.F32 R24, gdesc[UR4], R24, gsb0 ;  /* 0x01600000041879f0 */ /* 0x000fe20008000818 */
[----:B0-----:R-:W-:Y:S01]  /*9050*/  @P2 SHF.R.U32.HI R0, RZ, R4, R3 ;  /* 0x00000004ff002219 */ /* 0x001fe20000011603 */
[----:B------:R-:W-:Y:S01]  /*9060*/  IMAD R3, R216, -0x60, R213 ;  /* 0xffffffa0d8037824 */ /* 0x000fe200078e02d5 */
[----:B------:R-:W-:-:S03]  /*9070*/  ULDC UR4, c[0x0][0x988] ;  /* 0x0002620000047ab9 */ /* 0x000fc60000000800 */
[----:B------:R-:W0:Y:S01]  /*9080*/  SHFL.IDX PT, R5, R0, 0x1, 0x1c1f ;  /* 0x003c1f0000057f89 */ /* 0x000e2200000e0000 */
[----:B------:R-:W-:-:S03]  /*9090*/  VIADD R3, R3, 0x60 ;  /* 0x0000006003037836 */ /* 0x000fc60000000000 */
[----:B------:R-:W3:Y:S01]  /*90a0*/  SHFL.IDX PT, R0, R0, RZ, 0x1c1f ;  /* 0x001c1fff00007589 */ /* 0x000ee200000e0000 */
[----:B------:R-:W-:-:S05]  /*90b0*/  IMAD R4, R218, -0x2, R3 ;  /* 0xfffffffeda047824 */ /* 0x000fca00078e0203 */
[----:B------:R-:W-:-:S04]  /*90c0*/  IADD3 R3, -R211, 0x1, R4 ;  /* 0x00000001d3037810 */ /* 0x000fc80007ffe104 */
[----:B0-----:R-:W-:-:S04]  /*90d0*/  VIADDMNMX R5, R5, R3, R4, PT ;  /* 0x0000000305057246 */ /* 0x001fc80003800104 */
[C---:B------:R-:W-:Y:S02]  /*90e0*/  ISETP.GT.AND P3, PT, R5.reuse, RZ, PT ;  /* 0x000000ff0500720c */ /* 0x040fe40003f64270 */
[C---:B------:R-:W-:Y:S02]  /*90f0*/  ISETP.GT.AND P4, PT, R5.reuse, 0x1, PT ;  /* 0x000000010500780c */ /* 0x040fe40003f84270 */
[----:B------:R-:W-:Y:S02]  /*9100*/  ISETP.GT.AND P2, PT, R5, 0x8, PT ;  /* 0x000000080500780c */ /* 0x000fe40003f44270 */
[----:B---3--:R-:W-:Y:S01]  /*9110*/  VIADDMNMX R3, R0, R3, R4, PT ;  /* 0x0000000300037246 */ /* 0x008fe20003800104 */
[----:B------:R-:W-:Y:S01]  /*9120*/  IMAD.U32 R0, RZ, RZ, UR4 ;  /* 0x00000004ff007e24 */ /* 0x000fe2000f8e00ff */
[----:B------:R-:W-:Y:S02]  /*9130*/  WARPGROUP.DEPBAR.LE gsb0, 0x0 ;  /* 0x00008000000079c5 */ /* 0x000fe40000010000 */
[----:B------:R-:W-:-:S02]  /*9140*/  FSEL R73, R26, -INF , P3 ;  /* 0xff8000001a497808 */ /* 0x000fc40001800000 */
[----:B------:R-:W-:Y:S01]  /*9150*/  FSEL R26, R27, -INF , P4 ;  /* 0xff8000001b1a7808 */ /* 0x000fe20002000000 */
[----:B------:R0:W-:Y:S06]  /*9160*/  BAR.ARV R176, 0x100 ;  /* 0x000400b00000751d */ /* 0x0001ec0000002000 */
        /* <DEDUP_REMOVED lines=63> */
[----:B------:R-:W-:Y:S02]  /*9560*/  FSEL R71, R71, -INF , P3 ;  /* 0xff80000047477808 */ /* 0x000fe40001800000 */
[----:B------:R-:W-:Y:S02]  /*9570*/  FMNMX.FTZ R8, R115, R8, !PT ;  /* 0x0000000873087209 */ /* 0x000fe40007810000 */
[----:B------:R-:W-:Y:S02]  /*9580*/  ISETP.GT.AND P3, PT, R3, RZ, PT ;  /* 0x000000ff0300720c */ /* 0x000fe40003f64270 */
[----:B------:R-:W-:Y:S02]  /*9590*/  FMNMX.FTZ R5, R71, R8, !PT ;  /* 0x0000000847057209 */ /* 0x000fe40007810000 */
[C---:B------:R-:W-:Y:S02]  /*95a0*/  ISETP.GT.AND P4, PT, R3.reuse, 0x1, PT ;  /* 0x000000010300780c */ /* 0x040fe40003f84270 */
[----:B------:R-:W-:Y:S01]  /*95b0*/  ISETP.GT.AND P2, PT, R3, 0x8, PT ;  /* 0x000000080300780c */ /* 0x000fe20003f44270 */
[----:B------:R-:W3:Y:S01]  /*95c0*/  SHFL.BFLY PT, R8, R5, 0x2, 0x1f ;  /* 0x0c401f0005087f89 */ /* 0x000ee200000e0000 */
[----:B------:R-:W-:-:S02]  /*95d0*/  FSEL R9, R24, -INF , P3 ;  /* 0xff80000018097808 */ /* 0x000fc40001800000 */
[----:B------:R-:W-:Y:S02]  /*95e0*/  FSEL R25, R25, -INF , P4 ;  /* 0xff80000019197808 */ /* 0x000fe40002000000 */
[----:B------:R-:W-:Y:S02]  /*95f0*/  ISETP.GT.AND P3, PT, R3, 0x9, PT ;  /* 0x000000090300780c */ /* 0x000fe40003f64270 */
[----:B------:R-:W-:Y:S02]  /*9600*/  FMNMX.FTZ R4, R9, R25, !PT ;  /* 0x0000001909047209 */ /* 0x000fe40007810000 */
[----:B------:R-:W-:Y:S02]  /*9610*/  FSEL R29, R29, -INF , P3 ;  /* 0xff8000001d1d7808 */ /* 0x000fe40001800000 */
[----:B------:R-:W-:-:S04]  /*9620*/  ISETP.GT.AND P3, PT, R3, 0x11, PT ;  /* 0x000000110300780c */ /* 0x000fc80003f64270 */
[----:B------:R-:W-:Y:S02]  /*9630*/  FSEL R33, R33, -INF , P3 ;  /* 0xff80000021217808 */ /* 0x000fe40001800000 */
[----:B------:R-:W-:-:S04]  /*9640*/  ISETP.GT.AND P3, PT, R3, 0x19, PT ;  /* 0x000000190300780c */ /* 0x000fc80003f64270 */
[----:B------:R-:W-:Y:S02]  /*9650*/  FSEL R37, R37, -INF , P3 ;  /* 0xff80000025257808 */ /* 0x000fe40001800000 */
[----:B------:R-:W-:Y:S02]  /*9660*/  ISETP.GT.AND P3, PT, R3, 0x21, PT ;  /* 0x000000210300780c */ /* 0x000fe40003f64270 */
[----:B---3--:R-:W-:Y:S02]  /*9670*/  FMNMX.FTZ R27, R5, R8, !PT ;  /* 0x00000008051b7209 */ /* 0x008fe40007810000 */
[----:B------:R-:W-:Y:S02]  /*9680*/  FSEL R41, R41, -INF , P3 ;  /* 0xff80000029297808 */ /* 0x000fe40001800000 */
[----:B------:R-:W-:Y:S01]  /*9690*/  ISETP.GT.AND P3, PT, R3, 0x29, PT ;  /* 0x000000290300780c */ /* 0x000fe20003f64270 */
[----:B------:R-:W3:Y:S03]  /*96a0*/  SHFL.BFLY PT, R8, R27, 0x1, 0x1f ;  /* 0x0c201f001b087f89 */ /* 0x000ee600000e0000 */
        /* <DEDUP_REMOVED lines=11> */
[----:B------:R-:W-:Y:S01]  /*9760*/  FMUL.FTZ R5, R8, R0 ;  /* 0x0000000008057220 */ /* 0x000fe20000410000 */
[----:B------:R-:W-:-:S02]  /*9770*/  FMNMX.FTZ R4, R27, R4, !PT ;  /* 0x000000041b047209 */ /* 0x000fc40007810000 */
[----:B------:R-:W-:Y:S02]  /*9780*/  FSEL R31, R32, -INF , P2 ;  /* 0xff800000201f7808 */ /* 0x000fe40001000000 */
[----:B------:R-:W-:Y:S02]  /*9790*/  FMNMX.FTZ R4, R29, R4, !PT ;  /* 0x000000041d047209 */ /* 0x000fe40007810000 */
[----:B------:R-:W-:Y:S02]  /*97a0*/  ISETP.GT.AND P2, PT, R3, 0x18, PT ;  /* 0x000000180300780c */ /* 0x000fe40003f44270 */
[----:B------:R-:W-:Y:S02]  /*97b0*/  FMNMX.FTZ R4, R31, R4, !PT ;  /* 0x000000041f047209 */ /* 0x000fe40007810000 */
[----:B------:R-:W-:Y:S02]  /*97c0*/  FSEL R35, R36, -INF , P2 ;  /* 0xff80000024237808 */ /* 0x000fe40001000000 */
[----:B------:R-:W-:-:S02]  /*97d0*/  FMNMX.FTZ R24, R33, R4, !PT ;  /* 0x0000000421187209 */ /* 0x000fc40007810000 */
[----:B------:R-:W-:Y:S02]  /*97e0*/  FSETP.NEU.FTZ.AND P4, PT, R8, -INF , PT ;  /* 0xff8000000800780b */ /* 0x000fe40003f9d000 */
[----:B------:R-:W-:Y:S02]  /*97f0*/  ISETP.GT.AND P2, PT, R3, 0x20, PT ;  /* 0x000000200300780c */ /* 0x000fe40003f44270 */
[----:B------:R-:W-:Y:S02]  /*9800*/  FMNMX.FTZ R24, R35, R24, !PT ;  /* 0x0000001823187209 */ /* 0x000fe40007810000 */
[----:B------:R-:W-:Y:S02]  /*9810*/  FSEL R34, R5, RZ, P4 ;  /* 0x000000ff05227208 */ /* 0x000fe40002000000 */
[----:B------:R-:W-:Y:S02]  /*9820*/  FSEL R39, R40, -INF , P2 ;  /* 0xff80000028277808 */ /* 0x000fe40001000000 */
[----:B------:R-:W-:Y:S01]  /*9830*/  FMNMX.FTZ R24, R37, R24, !PT ;  /* 0x0000001825187209 */ /* 0x000fe20007810000 */
[-CC-:B------:R-:W-:Y:S01]  /*9840*/  FFMA.FTZ R26, R26, R0.reuse, -R34.reuse ;  /* 0x000000001a1a7223 */ /* 0x180fe20000010822 */
[----:B------:R-:W-:Y:S01]  /*9850*/  ISETP.GT.AND P2, PT, R3, 0x28, PT ;  /* 0x000000280300780c */ /* 0x000fe20003f44270 */
[--C-:B------:R-:W-:Y:S01]  /*9860*/  FFMA.FTZ R201, R73, R0, -R34.reuse ;  /* 0x0000000049c97223 */ /* 0x100fe20000010822 */
[----:B------:R-:W-:Y:S01]  /*9870*/  FMNMX.FTZ R24, R39, R24, !PT ;  /* 0x0000001827187209 */ /* 0x000fe20007810000 */
[----:B------:R3:W-:Y:S01]  /*9880*/  MUFU.EX2 R4, R26 ;  /* 0x0000001a00047308 */ /* 0x0007e20000000800 */
[----:B------:R-:W-:Y:S01]  /*9890*/  FSEL R43, R44, -INF , P2 ;  /* 0xff8000002c2b7808 */ /* 0x000fe20001000000 */
[-CC-:B------:R-:W-:Y:S01]  /*98a0*/  FFMA.FTZ R203, R75, R0.reuse, -R34.reuse ;  /* 0x000000004bcb7223 */ /* 0x180fe20000010822 */
[----:B------:R-:W-:Y:S01]  /*98b0*/  ISETP.GT.AND P2, PT, R3, 0x30, PT ;  /* 0x000000300300780c */ /* 0x000fe20003f44270 */
[-CC-:B------:R-:W-:Y:S01]  /*98c0*/  FFMA.FTZ R77, R77, R0.reuse, -R34.reuse ;  /* 0x000000004d4d7223 */ /* 0x180fe20000010822 */
[----:B------:R-:W-:Y:S01]  /*98d0*/  FSEL R61, R61, -INF , P3 ;  /* 0xff8000003d3d7808 */ /* 0x000fe20001800000 */
[--C-:B------:R-:W-:Y:S01]  /*98e0*/  FFMA.FTZ R153, R79, R0, -R34.reuse ;  /* 0x000000004f997223 */ /* 0x100fe20000010822 */
[----:B------:R-:W-:Y:S01]  /*98f0*/  FSEL R47, R48, -INF , P2 ;  /* 0xff800000302f7808 */ /* 0x000fe20001000000 */
[----:B------:R-:W4:Y:S01]  /*9900*/  MUFU.EX2 R201, R201 ;  /* 0x000000c900c97308 */ /* 0x000f220000000800 */
[----:B---3--:R-:W-:Y:S01]  /*9910*/  FMNMX.FTZ R26, R41, R24, !PT ;  /* 0x00000018291a7209 */ /* 0x008fe20007810000 */
[-CC-:B------:R-:W-:Y:S01]  /*9920*/  FFMA.FTZ R81, R81, R0.reuse, -R34.reuse ;  /* 0x0000000051517223 */ /* 0x180fe20000010822 */
[----:B------:R-:W-:Y:S01]  /*9930*/  ISETP.GT.AND P2, PT, R3, 0x38, PT ;  /* 0x000000380300780c */ /* 0x000fe20003f44270 */
[--C-:B------:R-:W-:Y:S01]  /*9940*/  FFMA.FTZ R155, R83, R0, -R34.reuse ;  /* 0x00000000539b7223 */ /* 0x100fe20000010822 */
[----:B------:R-:W-:Y:S01]  /*9950*/  FMNMX.FTZ R26, R43, R26, !PT ;  /* 0x0000001a2b1a7209 */ /* 0x000fe20007810000 */
[--C-:B------:R-:W-:Y:S01]  /*9960*/  FFMA.FTZ R85, R85, R0, -R34.reuse ;  /* 0x0000000055557223 */ /* 0x100fe20000010822 */
[----:B------:R-:W-:Y:S01]  /*9970*/  FSEL R51, R52, -INF , P2 ;  /* 0xff80000034337808 */ /* 0x000fe20001000000 */
[----:B------:R-:W-:Y:S01]  /*9980*/  MUFU.EX2 R203, R203 ;  /* 0x000000cb00cb7308 */ /* 0x000fe20000000800 */
[----:B------:R-:W-:Y:S01]  /*9990*/  FMNMX.FTZ R26, R45, R26, !PT ;  /* 0x0000001a2d1a7209 */ /* 0x000fe20007810000 */
[-CC-:B------:R-:W-:Y:S01]  /*99a0*/  FFMA.FTZ R157, R87, R0.reuse, -R34.reuse ;  /* 0x00000000579d7223 */ /* 0x180fe20000010822 */
[----:B------:R-:W-:Y:S01]  /*99b0*/  ISETP.GT.AND P2, PT, R3, 0x40, PT ;  /* 0x000000400300780c */ /* 0x000fe20003f44270 */
[--C-:B------:R-:W-:Y:S01]  /*99c0*/  FFMA.FTZ R89, R89, R0, -R34.reuse ;  /* 0x0000000059597223 */ /* 0x100fe20000010822 */
[----:B------:R-:W-:Y:S01]  /*99d0*/  FMNMX.FTZ R26, R47, R26, !PT ;  /* 0x0000001a2f1a7209 */ /* 0x000fe20007810000 */
[----:B------:R-:W-:Y:S01]  /*99e0*/  FFMA.FTZ R91, R91, R0, -R34 ;  /* 0x000000005b5b7223 */ /* 0x000fe20000010822 */
[----:B------:R-:W-:Y:S01]  /*99f0*/  FSEL R55, R56, -INF , P2 ;  /* 0xff80000038377808 */ /* 0x000fe20001000000 */
[----:B------:R-:W-:Y:S01]  /*9a00*/  MUFU.EX2 R24, R77 ;  /* 0x0000004d00187308 */ /* 0x000fe20000000800 */
[----:B------:R-:W-:Y:S01]  /*9a10*/  FMNMX.FTZ R28, R49, R26, !PT ;  /* 0x0000001a311c7209 */ /* 0x000fe20007810000 */
[----:B----4-:R-:W-:Y:S01]  /*9a20*/  FADD.FTZ R48, R201, R4 ;  /* 0x00000004c9307221 */ /* 0x010fe20000010000 */
        /* <DEDUP_REMOVED lines=11> */
[--C-:B------:R-:W-:Y:S01]  /*9ae0*/  FFMA.FTZ R101, R101, R0, -R34.reuse ;  /* 0x0000000065657223 */ /* 0x100fe20000010822 */
[----:B------:R-:W-:Y:S01]  /*9af0*/  ISETP.GT.AND P3, PT, R3, 0x51, PT ;  /* 0x000000510300780c */ /* 0x000fe20003f64270 */
[----:B------:R-:W-:Y:S01]  /*9b00*/  MUFU.EX2 R26, R81 ;  /* 0x00000051001a7308 */ /* 0x000fe20000000800 */
[----:B------:R-:W-:Y:S01]  /*9b10*/  FMNMX.FTZ R30, R57, R28, !PT ;  /* 0x0000001c391e7209 */ /* 0x000fe20007810000 */
[-CC-:B------:R-:W-:Y:S01]  /*9b20*/  FFMA.FTZ R103, R103, R0.reuse, -R34.reuse ;  /* 0x0000000067677223 */ /* 0x180fe20000010822 */
[----:B------:R-:W-:Y:S01]  /*9b30*/  FSEL R63, R64, -INF , P2 ;  /* 0xff800000403f7808 */ /* 0x000fe20001000000 */
        /* <DEDUP_REMOVED lines=10> */
[-CC-:B------:R-:W-:Y:S01]  /*9be0*/  FFMA.FTZ R113, R113, R0.reuse, -R34.reuse ;  /* 0x0000000071717223 */ /* 0x180fe20000010822 */
[----:B------:R-:W-:Y:S01]  /*9bf0*/  ISETP.GT.AND P3, PT, R3, 0x59, PT ;  /* 0x000000590300780c */ /* 0x000fe20003f64270 */
[----:B------:R-:W-:Y:S01]  /*9c00*/  MUFU.EX2 R28, R85 ;  /* 0x00000055001c7308 */ /* 0x000fe20000000800 */
[----:B------:R-:W-:Y:S01]  /*9c10*/  FSEL R67, R68, -INF , P2 ;  /* 0xff80000044437808 */ /* 0x000fe20001000000 */
[--C-:B------:R-:W-:Y:S01]  /*9c20*/  FFMA.FTZ R115, R115, R0, -R34.reuse ;  /* 0x0000000073737223 */ /* 0x100fe20000010822 */
[----:B------:R-:W-:Y:S01]  /*9c30*/  FMNMX.FTZ R30, R65, R30, !PT ;  /* 0x0000001e411e7209 */ /* 0x000fe20007810000 */
[----:B------:R-:W-:Y:S01]  /*9c40*/  FFMA.FTZ R34, R71, R0, -R34 ;  /* 0x0000000047227223 */ /* 0x000fe20000010822 */
[----:B------:R-:W-:-:S02]  /*9c50*/  FSEL R69, R69, -INF , P3 ;  /* 0xff80000045457808 */ /* 0x000fc40001800000 */
[----:B------:R-:W-:Y:S01]  /*9c60*/  FMNMX.FTZ R30, R67, R30, !PT ;  /* 0x0000001e431e7209 */ /* 0x000fe20007810000 */
[----:B------:R-:W-:Y:S01]  /*9c70*/  MUFU.EX2 R157, R157 ;  /* 0x0000009d009d7308 */ /* 0x000fe20000000800 */
[----:B------:R-:W-:Y:S02]  /*9c80*/  F2FP.F16.F32.PACK_AB R201, R4, R201 ;  /* 0x000000c904c9723e */ /* 0x000fe400000000ff */
[----:B------:R-:W-:-:S05]  /*9c90*/  FMNMX.FTZ R30, R69, R30, !PT ;  /* 0x0000001e451e7209 */ /* 0x000fca0007810000 */
[----:B------:R-:W3:Y:S01]  /*9ca0*/  SHFL.BFLY PT, R3, R30, 0x2, 0x1f ;  /* 0x0c401f001e037f89 */ /* 0x000ee200000e0000 */
[----:B------:R-:W-:Y:S08]  /*9cb0*/  MUFU.EX2 R32, R89 ;  /* 0x0000005900207308 */ /* 0x000ff00000000800 */
[----:B------:R-:W-:Y:S08]  /*9cc0*/  MUFU.EX2 R91, R91 ;  /* 0x0000005b005b7308 */ /* 0x000ff00000000800 */
[----:B------:R-:W4:Y:S01]  /*9cd0*/  MUFU.EX2 R36, R93 ;  /* 0x0000005d00247308 */ /* 0x000f220000000800 */
[----:B---3--:R-:W-:-:S07]  /*9ce0*/  FMNMX.FTZ R3, R30, R3, !PT ;  /* 0x000000031e037209 */ /* 0x008fce0007810000 */
[----:B------:R-:W-:Y:S01]  /*9cf0*/  MUFU.EX2 R95, R95 ;  /* 0x0000005f005f7308 */ /* 0x000fe20000000800 */
[----:B------:R-:W3:Y:S07]  /*9d00*/  SHFL.BFLY PT, R30, R3, 0x1, 0x1f ;  /* 0x0c201f00031e7f89 */ /* 0x000eee00000e0000 */
[----:B------:R-:W1:Y:S01]  /*9d10*/  MUFU.EX2 R38, R97 ;  /* 0x0000006100267308 */ /* 0x000e620000000800 */
[----:B----4-:R-:W-:-:S07]  /*9d20*/  F2FP.F16.F32.PACK_AB R159, R36, R91 ;  /* 0x0000005b249f723e */ /* 0x010fce00000000ff */
[----:B------:R-:W-:Y:S08]  /*9d30*/  MUFU.EX2 R99, R99 ;  /* 0x0000006300637308 */ /* 0x000ff00000000800 */
[----:B------:R-:W-:Y:S01]  /*9d40*/  MUFU.EX2 R40, R101 ;  /* 0x0000006500287308 */ /* 0x000fe20000000800 */
[----:B-1----:R-:W-:Y:S02]  /*9d50*/  F2FP.F16.F32.PACK_AB R161, R38, R95 ;  /* 0x0000005f26a1723e */ /* 0x002fe400000000ff */
[----:B---3--:R-:W-:-:S04]  /*9d60*/  FMNMX.FTZ R5, R3, R30, !PT ;  /* 0x0000001e03057209 */ /* 0x008fc80007810000 */
[C---:B------:R-:W-:Y:S01]  /*9d70*/  FSETP.NEU.FTZ.AND P2, PT, R5.reuse, -INF , PT ;  /* 0xff8000000500780b */ /* 0x040fe20003f5d000 */
[-C--:B------:R-:W-:Y:S01]  /*9d80*/  FMUL.FTZ R3, R5, R0.reuse ;  /* 0x0000000005037220 */ /* 0x080fe20000410000 */
[----:B------:R-:W-:Y:S04]  /*9d90*/  MUFU.EX2 R103, R103 ;  /* 0x0000006700677308 */ /* 0x000fe80000000800 */
[----:B------:R-:W-:Y:S01]  /*9da0*/  FSEL R30, R3, RZ, P2 ;  /* 0x000000ff031e7208 */ /* 0x000fe20001000000 */
[----:B------:R-:W-:Y:S01]  /*9db0*/  FADD.FTZ R3, R203, R48 ;  /* 0x00000030cb037221 */ /* 0x000fe20000010000 */
[C---:B------:R-:W-:Y:S02]  /*9dc0*/  F2FP.F16.F32.PACK_AB R203, R24.reuse, R203 ;  /* 0x000000cb18cb723e */ /* 0x040fe400000000ff */
[----:B------:R-:W-:Y:S01]  /*9dd0*/  MUFU.EX2 R42, R105 ;  /* 0x00000069002a7308 */ /* 0x000fe20000000800 */
[-CC-:B------:R-:W-:Y:S01]  /*9de0*/  FFMA.FTZ R9, R9, R0.reuse, -R30.reuse ;  /* 0x0000000009097223 */ /* 0x180fe2000001081e */
[-CC-:B------:R-:W-:Y:S01]  /*9df0*/  FFMA.FTZ R25, R25, R0.reuse, -R30.reuse ;  /* 0x0000000019197223 */ /* 0x180fe2000001081e */
[-CC-:B------:R-:W-:Y:S01]  /*9e00*/  FFMA.FTZ R27, R27, R0.reuse, -R30.reuse ;  /* 0x000000001b1b7223 */ /* 0x180fe2000001081e */
[-CC-:B------:R-:W-:Y:S01]  /*9e10*/  FFMA.FTZ R29, R29, R0.reuse, -R30.reuse ;  /* 0x000000001d1d7223 */ /* 0x180fe2000001081e */
[-CC-:B------:R-:W-:Y:S01]  /*9e20*/  FFMA.FTZ R31, R31, R0.reuse, -R30.reuse ;  /* 0x000000001f1f7223 */ /* 0x180fe2000001081e */
[-CC-:B------:R-:W-:Y:S01]  /*9e30*/  FFMA.FTZ R33, R33, R0.reuse, -R30.reuse ;  /* 0x0000000021217223 */ /* 0x180fe2000001081e */
[----:B------:R-:W-:Y:S01]  /*9e40*/  FADD.FTZ R48, R24, R3 ;  /* 0x0000000318307221 */ /* 0x000fe20000010000 */
[----:B------:R-:W-:Y:S01]  /*9e50*/  MUFU.EX2 R9, R9 ;  /* 0x0000000900097308 */ /* 0x000fe20000000800 */
[-CC-:B------:R-:W-:Y:S01]  /*9e60*/  FFMA.FTZ R35, R35, R0.reuse, -R30.reuse ;  /* 0x0000000023237223 */ /* 0x180fe2000001081e */
[-C--:B------:R-:W-:Y:S01]  /*9e70*/  FFMA.FTZ R37, R37, R0.reuse, -R30 ;  /* 0x0000000025257223 */ /* 0x080fe2000001081e */
[----:B------:R-:W-:Y:S01]  /*9e80*/  FADD.FTZ R3, R153, R48 ;  /* 0x0000003099037221 */ /* 0x000fe20000010000 */
[-CC-:B------:R-:W-:Y:S01]  /*9e90*/  FFMA.FTZ R39, R39, R0.reuse, -R30.reuse ;  /* 0x0000000027277223 */ /* 0x180fe2000001081e */
[-CC-:B------:R-:W-:Y:S01]  /*9ea0*/  FFMA.FTZ R41, R41, R0.reuse, -R30.reuse ;  /* 0x0000000029297223 */ /* 0x180fe2000001081e */
[-CC-:B------:R-:W-:Y:S01]  /*9eb0*/  FFMA.FTZ R43, R43, R0.reuse, -R30.reuse ;  /* 0x000000002b2b7223 */ /* 0x180fe2000001081e */
[----:B------:R-:W-:Y:S01]  /*9ec0*/  FADD.FTZ R50, R26, R3 ;  /* 0x000000031a327221 */ /* 0x000fe20000010000 */
[----:B------:R1:W3:Y:S01]  /*9ed0*/  MUFU.EX2 R200, R25 ;  /* 0x0000001900c87308 */ /* 0x0002e20000000800 */
[-CC-:B------:R-:W-:Y:S01]  /*9ee0*/  FFMA.FTZ R45, R45, R0.reuse, -R30.reuse ;  /* 0x000000002d2d7223 */ /* 0x180fe2000001081e */
[-CC-:B------:R-:W-:Y:S01]  /*9ef0*/  FFMA.FTZ R47, R47, R0.reuse, -R30.reuse ;  /* 0x000000002f2f7223 */ /* 0x180fe2000001081e */
[-CC-:B------:R-:W-:Y:S01]  /*9f00*/  FFMA.FTZ R49, R49, R0.reuse, -R30.reuse ;  /* 0x0000000031317223 */ /* 0x180fe2000001081e */
[-CC-:B------:R-:W-:Y:S01]  /*9f10*/  FFMA.FTZ R51, R51, R0.reuse, -R30.reuse ;  /* 0x0000000033337223 */ /* 0x180fe2000001081e */
[-CC-:B------:R-:W-:Y:S01]  /*9f20*/  FFMA.FTZ R53, R53, R0.reuse, -R30.reuse ;  /* 0x0000000035357223 */ /* 0x180fe2000001081e */
[-CC-:B------:R-:W-:Y:S01]  /*9f30*/  FFMA.FTZ R55, R55, R0.reuse, -R30.reuse ;  /* 0x0000000037377223 */ /* 0x180fe2000001081e */
[-C--:B------:R-:W-:Y:S01]  /*9f40*/  FFMA.FTZ R57, R57, R0.reuse, -R30 ;  /* 0x0000000039397223 */ /* 0x080fe2000001081e */
[----:B------:R-:W4:Y:S01]  /*9f50*/  MUFU.EX2 R27, R27 ;  /* 0x0000001b001b7308 */ /* 0x000f220000000800 */
[----:B-1----:R-:W-:Y:S01]  /*9f60*/  FADD.FTZ R25, R155, R50 ;  /* 0x000000329b197221 */ /* 0x002fe20000010000 */
[-CC-:B------:R-:W-:Y:S01]  /*9f70*/  FFMA.FTZ R59, R59, R0.reuse, -R30.reuse ;  /* 0x000000003b3b7223 */ /* 0x180fe2000001081e */
[-CC-:B------:R-:W-:Y:S01]  /*9f80*/  FFMA.FTZ R61, R61, R0.reuse, -R30.reuse ;  /* 0x000000003d3d7223 */ /* 0x180fe2000001081e */
[-CC-:B------:R-:W-:Y:S01]  /*9f90*/  FFMA.FTZ R63, R63, R0.reuse, -R30.reuse ;  /* 0x000000003f3f7223 */ /* 0x180fe2000001081e */
[----:B------:R-:W-:Y:S01]  /*9fa0*/  FADD.FTZ R50, R28, R25 ;  /* 0x000000191c327221 */ /* 0x000fe20000010000 */
[-CC-:B------:R-:W-:Y:S01]  /*9fb0*/  FFMA.FTZ R65, R65, R0.reuse, -R30.reuse ;  /* 0x0000000041417223 */ /* 0x180fe2000001081e */
[-C--:B------:R-:W-:Y:S01]  /*9fc0*/  FFMA.FTZ R67, R67, R0.reuse, -R30 ;  /* 0x0000000043437223 */ /* 0x080fe2000001081e */
[----:B------:R1:W2:Y:S01]  /*9fd0*/  MUFU.EX2 R202, R29 ;  /* 0x0000001d00ca7308 */ /* 0x0002a20000000800 */
[----:B---3--:R-:W-:Y:S01]  /*9fe0*/  FADD.FTZ R48, R9, R200 ;  /* 0x000000c809307221 */ /* 0x008fe20000010000 */
[----:B------:R-:W-:Y:S01]  /*9ff0*/  FFMA.FTZ R30, R69, R0, -R30 ;  /* 0x00000000451e7223 */ /* 0x000fe2000001081e */
[----:B------:R-:W-:-:S02]  /*a000*/  F2FP.F16.F32.PACK_AB R200, R200, R9 ;  /* 0x00000009c8c8723e */ /* 0x000fc400000000ff */
[----:B------:R-:W-:Y:S02]  /*a010*/  F2FP.F16.F32.PACK_AB R153, R26, R153 ;  /* 0x000000991a99723e */ /* 0x000fe400000000ff */
[----:B------:R-:W-:Y:S01]  /*a020*/  F2FP.F16.F32.PACK_AB R155, R28, R155 ;  /* 0x0000009b1c9b723e */ /* 0x000fe200000000ff */
[----:B------:R-:W3:Y:S01]  /*a030*/  MUFU.EX2 R31, R31 ;  /* 0x0000001f001f7308 */ /* 0x000ee20000000800 */
[----:B----4-:R-:W-:Y:S01]  /*a040*/  FADD.FTZ R3, R27, R48 ;  /* 0x000000301b037221 */ /* 0x010fe20000010000 */
[----:B-1----:R-:W-:Y:S01]  /*a050*/  FADD.FTZ R29, R157, R50 ;  /* 0x000000329d1d7221 */ /* 0x002fe20000010000 */
[----:B------:R-:W-:Y:S02]  /*a060*/  F2FP.F16.F32.PACK_AB R157, R32, R157 ;  /* 0x0000009d209d723e */ /* 0x000fe400000000ff */
[----:B------:R-:W-:Y:S01]  /*a070*/  F2FP.F16.F32.PACK_AB R163, R40, R99 ;  /* 0x0000006328a3723e */ /* 0x000fe200000000ff */
[----:B------:R-:W-:Y:S01]  /*a080*/  FADD.FTZ R50, R32, R29 ;  /* 0x0000001d20327221 */ /* 0x000fe20000010000 */
[----:B------:R-:W-:Y:S01]  /*a090*/  F2FP.F16.F32.PACK_AB R165, R42, R103 ;  /* 0x000000672aa5723e */ /* 0x000fe200000000ff */
[----:B------:R-:W1:Y:S01]  /*a0a0*/  MUFU.EX2 R152, R33 ;  /* 0x0000002100987308 */ /* 0x000e620000000800 */
[----:B--2---:R-:W-:Y:S01]  /*a0b0*/  FADD.FTZ R48, R202, R3 ;  /* 0x00000003ca307221 */ /* 0x004fe20000010000 */
[----:B------:R-:W-:-:S02]  /*a0c0*/  @!P1 VIADD R3, R21, 0x22840 ;  /* 0x0002284015039836 */ /* 0x000fc40000000000 */
[----:B------:R-:W-:Y:S01]  /*a0d0*/  FADD.FTZ R29, R91, R50 ;  /* 0x000000325b1d7221 */ /* 0x000fe20000010000 */
[----:B------:R-:W-:Y:S02]  /*a0e0*/  F2FP.F16.F32.PACK_AB R202, R202, R27 ;  /* 0x0000001bcaca723e */ /* 0x000fe400000000ff */
[----:B------:R-:W-:Y:S01]  /*a0f0*/  @!P1 PRMT R3, RZ, 0x654, R3 ;  /* 0x00000654ff039816 */ /* 0x000fe20000000003 */
[----:B------:R-:W2:Y:S01]  /*a100*/  MUFU.EX2 R35, R35 ;  /* 0x0000002300237308 */ /* 0x000ea20000000800 */
[----:B---3--:R-:W-:Y:S01]  /*a110*/  FADD.FTZ R25, R31, R48 ;  /* 0x000000301f197221 */ /* 0x008fe20000010000 */
[----:B------:R-:W-:Y:S01]  /*a120*/  FADD.FTZ R50, R36, R29 ;  /* 0x0000001d24327221 */ /* 0x000fe20000010000 */
[----:B------:R3:W-:Y:S05]  /*a130*/  @!P1 SYNCS.ARRIVE.TRANS64.RED.A1T0 RZ, [R3+URZ], RZ ;  /* 0x000000ff03ff99a7 */ /* 0x0007ea000810043f */
[----:B------:R-:W4:Y:S01]  /*a140*/  MUFU.EX2 R154, R37 ;  /* 0x00000025009a7308 */ /* 0x000f220000000800 */
[C---:B-1----:R-:W-:Y:S01]  /*a150*/  FADD.FTZ R48, R152.reuse, R25 ;  /* 0x0000001998307221 */ /* 0x042fe20000010000 */
[----:B------:R-:W-:-:S06]  /*a160*/  F2FP.F16.F32.PACK_AB R152, R152, R31 ;  /* 0x0000001f9898723e */ /* 0x000fcc00000000ff */
[----:B------:R-:W3:Y:S01]  /*a170*/  MUFU.EX2 R39, R39 ;  /* 0x0000002700277308 */ /* 0x000ee20000000800 */
[----:B--2---:R-:W-:-:S07]  /*a180*/  FADD.FTZ R25, R35, R48 ;  /* 0x0000003023197221 */ /* 0x004fce0000010000 */
[----:B------:R-:W1:Y:S01]  /*a190*/  MUFU.EX2 R156, R41 ;  /* 0x00000029009c7308 */ /* 0x000e620000000800 */
[C---:B----4-:R-:W-:Y:S01]  /*a1a0*/  FADD.FTZ R48, R154.reuse, R25 ;  /* 0x000000199a307221 */ /* 0x050fe20000010000 */
[----:B------:R-:W-:Y:S01]  /*a1b0*/  FADD.FTZ R25, R95, R50 ;  /* 0x000000325f197221 */ /* 0x000fe20000010000 */
[----:B------:R-:W-:-:S03]  /*a1c0*/  F2FP.F16.F32.PACK_AB R154, R154, R35 ;  /* 0x000000239a9a723e */ /* 0x000fc600000000ff */
[----:B------:R-:W-:Y:S02]  /*a1d0*/  FADD.FTZ R50, R38, R25 ;  /* 0x0000001926327221 */ /* 0x000fe40000010000 */
[----:B------:R-:W2:Y:S01]  /*a1e0*/  MUFU.EX2 R43, R43 ;  /* 0x0000002b002b7308 */ /* 0x000ea20000000800 */
[----:B---3--:R-:W-:Y:S01]  /*a1f0*/  FADD.FTZ R3, R39, R48 ;  /* 0x0000003027037221 */ /* 0x008fe20000010000 */
[----:B------:R-:W-:-:S04]  /*a200*/  FADD.FTZ R25, R99, R50 ;  /* 0x0000003263197221 */ /* 0x000fc80000010000 */
[----:B------:R-:W-:Y:S02]  /*a210*/  FADD.FTZ R50, R40, R25 ;  /* 0x0000001928327221 */ /* 0x000fe40000010000 */
[----:B------:R-:W3:Y:S01]  /*a220*/  MUFU.EX2 R158, R45 ;  /* 0x0000002d009e7308 */ /* 0x000ee20000000800 */
[C---:B-1----:R-:W-:Y:S01]  /*a230*/  FADD.FTZ R48, R156.reuse, R3 ;  /* 0x000000039c307221 */ /* 0x042fe20000010000 */
[----:B------:R-:W-:Y:S01]  /*a240*/  FADD.FTZ R25, R103, R50 ;  /* 0x0000003267197221 */ /* 0x000fe20000010000 */
[----:B------:R-:W-:-:S03]  /*a250*/  F2FP.F16.F32.PACK_AB R156, R156, R39 ;  /* 0x000000279c9c723e */ /* 0x000fc600000000ff */
[----:B------:R-:W-:Y:S02]  /*a260*/  FADD.FTZ R24, R42, R25 ;  /* 0x000000192a187221 */ /* 0x000fe40000010000 */
        /* <DEDUP_REMOVED lines=23> */
[----:B--2---:R-:W-:-:S07]  /*a3e0*/  FADD.FTZ R3, R59, R4 ;  /* 0x000000043b037221 */ /* 0x004fce0000010000 */
[----:B------:R-:W2:Y:S01]  /*a3f0*/  MUFU.EX2 R111, R111 ;  /* 0x0000006f006f7308 */ /* 0x000ea20000000800 */
[C---:B---3--:R-:W-:Y:S01]  /*a400*/  FADD.FTZ R24, R44.reuse, R25 ;  /* 0x000000192c187221 */ /* 0x048fe20000010000 */
[----:B------:R-:W-:-:S06]  /*a410*/  F2FP.F16.F32.PACK_AB R167, R44, R107 ;  /* 0x0000006b2ca7723e */ /* 0x000fcc00000000ff */
[----:B------:R-:W3:Y:S01]  /*a420*/  MUFU.EX2 R63, R63 ;  /* 0x0000003f003f7308 */ /* 0x000ee20000000800 */
[C---:B-1----:R-:W-:Y:S01]  /*a430*/  FADD.FTZ R4, R166.reuse, R3 ;  /* 0x00000003a6047221 */ /* 0x042fe20000010000 */
[----:B------:R-:W-:-:S06]  /*a440*/  F2FP.F16.F32.PACK_AB R166, R166, R59 ;  /* 0x0000003ba6a6723e */ /* 0x000fcc00000000ff */
[----:B------:R-:W1:Y:S01]  /*a450*/  MUFU.EX2 R46, R113 ;  /* 0x00000071002e7308 */ /* 0x000e620000000800 */
[----:B--2---:R-:W-:-:S07]  /*a460*/  FADD.FTZ R25, R111, R24 ;  /* 0x000000186f197221 */ /* 0x004fce0000010000 */
[----:B------:R-:W2:Y:S01]  /*a470*/  MUFU.EX2 R168, R65 ;  /* 0x0000004100a87308 */ /* 0x000ea20000000800 */
[----:B---3--:R-:W-:-:S07]  /*a480*/  FADD.FTZ R9, R63, R4 ;  /* 0x000000043f097221 */ /* 0x008fce0000010000 */
[----:B------:R-:W3:Y:S01]  /*a490*/  MUFU.EX2 R115, R115 ;  /* 0x0000007300737308 */ /* 0x000ee20000000800 */
[C---:B-1----:R-:W-:Y:S01]  /*a4a0*/  FADD.FTZ R24, R46.reuse, R25 ;  /* 0x000000192e187221 */ /* 0x042fe20000010000 */
[----:B------:R-:W-:-:S06]  /*a4b0*/  F2FP.F16.F32.PACK_AB R169, R46, R111 ;  /* 0x0000006f2ea9723e */ /* 0x000fcc00000000ff */
[----:B------:R-:W1:Y:S01]  /*a4c0*/  MUFU.EX2 R67, R67 ;  /* 0x0000004300437308 */ /* 0x000e620000000800 */
[C---:B--2---:R-:W-:Y:S01]  /*a4d0*/  FADD.FTZ R4, R168.reuse, R9 ;  /* 0x00000009a8047221 */ /* 0x044fe20000010000 */
[----:B------:R-:W-:-:S06]  /*a4e0*/  F2FP.F16.F32.PACK_AB R168, R168, R63 ;  /* 0x0000003fa8a8723e */ /* 0x000fcc00000000ff */
[----:B------:R-:W2:Y:S01]  /*a4f0*/  MUFU.EX2 R34, R34 ;  /* 0x0000002200227308 */ /* 0x000ea20000000800 */
[----:B---3--:R-:W-:-:S07]  /*a500*/  FADD.FTZ R25, R115, R24 ;  /* 0x0000001873197221 */ /* 0x008fce0000010000 */
[----:B------:R-:W3:Y:S01]  /*a510*/  MUFU.EX2 R30, R30 ;  /* 0x0000001e001e7308 */ /* 0x000ee20000000800 */
[----:B-1----:R-:W-:Y:S01]  /*a520*/  FADD.FTZ R9, R67, R4 ;  /* 0x0000000443097221 */ /* 0x002fe20000010000 */
[C---:B--2---:R-:W-:Y:S01]  /*a530*/  FADD.FTZ R3, R34.reuse, R25 ;  /* 0x0000001922037221 */ /* 0x044fe20000010000 */
[----:B------:R-:W-:Y:S02]  /*a540*/  F2FP.F16.F32.PACK_AB R171, R34, R115 ;  /* 0x0000007322ab723e */ /* 0x000fe400000000ff */
[C---:B---3--:R-:W-:Y:S01]  /*a550*/  FADD.FTZ R4, R30.reuse, R9 ;  /* 0x000000091e047221 */ /* 0x048fe20000010000 */
[----:B------:R-:W-:Y:S01]  /*a560*/  F2FP.F16.F32.PACK_AB R170, R30, R67 ;  /* 0x000000431eaa723e */ /* 0x000fe200000000ff */
[----:B0-----:R-:W-:Y:S06]  /*a570*/  @!P0 BRA `(.L_x_4949) ;  /* 0x0000000000048947 */ /* 0x001fec0003800000 */
[----:B------:R-:W-:Y:S01]  /*a580*/  BPT.TRAP 0x1 ;  /* 0x000000040000795c */ /* 0x000fe20000300000 */
.L_x_4949:
[----:B------:R0:W1:Y:S01]  /*a590*/  SYNCS.PHASECHK.TRANS64.TRYWAIT P2, [R21+URZ+0x22850], R72 ;  /* 0x02285048150075a7 */ /* 0x000062000804017f */
[----:B------:R-:W-:Y:S05]  /*a5a0*/  @!P0 BRA `(.L_x_4950) ;  /* 0x0000000000048947 */ /* 0x000fea0003800000 */
[----:B------:R-:W-:Y:S01]  /*a5b0*/  BPT.TRAP 0x1 ;  /* 0x000000040000795c */ /* 0x000fe20000300000 */
.L_x_4950:
[----:B------:R-:W-:Y:S04]  /*a5c0*/  BSSY B0, `(.L_x_4951) ;  /* 0x0000004000007945 */ /* 0x000fe80003800000 */
[----:B-1----:R-:W-:Y:S05]  /*a5d0*/  @P2 BRA `(.L_x_4952) ;  /* 0x0000000000082947 */ /* 0x002fea0003800000 */
[----:B------:R-:W1:Y:S02]  /*a5e0*/  SYNCS.PHASECHK.TRANS64.TRYWAIT P2, [R21+URZ+0x22850], R72 ;  /* 0x02285048150075a7 */ /* 0x000e64000804017f */
[----:B-1----:R-:W-:Y:S05]  /*a5f0*/  @!P2 BRA `(.L_x_4953) ;  /* 0x000001080098a947 */ /* 0x002fea0003800000 */
.L_x_4952:
[----:B------:R-:W-:Y:S05]  /*a600*/  BSYNC B0 ;  /* 0x0000000000007941 */ /* 0x000fea0003800000 */
.L_x_4951:
[----:B------:R-:W-:Y:S05]  /*a610*/  WARPSYNC.ALL ;  /* 0x0000000000007948 */ /* 0x000fea0003800000 */
[----:B------:R-:W-:Y:S01]  /*a620*/  VIADD R9, R18, 0x400 ;  /* 0x0000040012097836 */ /* 0x000fe20000000000 */
[----:B------:R2:W-:Y:S01]  /*a630*/  BAR.SYNC.DEFER_BLOCKING R177, 0x100 ;  /* 0x000400b10000751d */ /* 0x0005e20000010000 */
[----:B------:R-:W-:Y:S02]  /*a640*/  IMAD.MOV.U32 R173, RZ, RZ, 0x40000040 ;  /* 0x40000040ffad7424 */ /* 0x000fe400078e00ff */
[----:B------:R-:W-:Y:S01]  /*a650*/  IMAD.MOV.U32 R175, RZ, RZ, 0x40000040 ;  /* 0x40000040ffaf7424 */ /* 0x000fe200078e00ff */
[----:B------:R-:W-:Y:S01]  /*a660*/  SHF.R.U32.HI R9, RZ, 0x4, R9 ;  /* 0x00000004ff097819 */ /* 0x000fe20000011609 */
[----:B01----:R-:W-:Y:S01]  /*a670*/  @!P1 VIADD R21, R21, 0x22860 ;  /* 0x0002286015159836 */ /* 0x003fe20000000000 */
[----:B------:R-:W-:Y:S01]  /*a680*/  R2UR UR7, R173 ;  /* 0x00000000ad0772ca */ /* 0x000fe200000e0000 */
[----:B------:R-:W-:Y:S01]  /*a690*/  IMAD.MOV.U32 R173, RZ, RZ, 0x40000040 ;  /* 0x40000040ffad7424 */ /* 0x000fe200078e00ff */
[----:B------:R-:W-:Y:S01]  /*a6a0*/  LOP3.LUT R9, R9, 0x3fff, RZ, 0xc0, !PT ;  /* 0x00003fff09097812 */ /* 0x000fe200078ec0ff */
[----:B------:R-:W0:Y:S01]  /*a6b0*/  LDC R178, c[0x0][0x448] ;  /* 0x00011200ffb27b82 */ /* 0x000e220000000800 */
[----:B------:R-:W-:Y:S01]  /*a6c0*/  @!P1 PRMT R21, RZ, 0x654, R21 ;  /* 0x00000654ff159816 */ /* 0x000fe20000000015 */
[----:B------:R-:W-:Y:S01]  /*a6d0*/  VIADD R216, R216, 0xfffffffe ;  /* 0xfffffffed8d87836 */ /* 0x000fe20000000000 */
[----:B------:R-:W-:Y:S01]  /*a6e0*/  LOP3.LUT R9, R9, 0x3000000, RZ, 0xfc, !PT ;  /* 0x0300000009097812 */ /* 0x000fe200078efcff */
[----:B------:R-:W-:Y:S01]  /*a6f0*/  ULDC UR42, c[0x0][0x988] ;  /* 0x00026200002a7ab9 */ /* 0x000fe20000000800 */
[----:B------:R-:W-:-:S03]  /*a700*/  ULDC UR43, c[0x0][0x988] ;  /* 0x00026200002b7ab9 */ /* 0x000fc60000000800 */
[----:B------:R-:W-:-:S04]  /*a710*/  IMAD R172, R19, 0xc00, R9 ;  /* 0x00000c0013ac7824 */ /* 0x000fc800078e0209 */
[C---:B------:R-:W-:Y:S01]  /*a720*/  VIADD R174, R172.reuse, 0x80 ;  /* 0x00000080acae7836 */ /* 0x040fe20000000000 */
[----:B------:R-:W-:Y:S01]  /*a730*/  R2UR UR6, R172 ;  /* 0x00000000ac0672ca */ /* 0x000fe200000e0000 */
[----:B------:R-:W-:Y:S01]  /*a740*/  WARPGROUP.ARRIVE ;  /* 0x00000000000079c5 */ /* 0x000fe20000000000 */
[----:B0-----:R-:W-:-:S11]  /*a750*/  ISETP.NE.AND P2, PT, R178, 0x1, PT ;  /* 0x00000001b200780c */ /* 0x001fd60003f45270 */
        /* <DEDUP_REMOVED lines=10> */
[----:B------:R-:W-:Y:S01]  /*a800*/  IMAD.MOV.U32 R153, RZ, RZ, 0x40000040 ;  /* 0x40000040ff997424 */ /* 0x000fe200078e00ff */
[----:B------:R-:W0:Y:S02]  /*a810*/  @P2 LDC R154, c[0x0][0x450] ;  /* 0x00011400ff9a2b82 */ /* 0x000e240000000800 */
        /* <DEDUP_REMOVED lines=8> */
[----:B------:R-:W-:Y:S01]  /*a8a0*/  IMAD.MOV.U32 R153, RZ, RZ, 0x40000040 ;  /* 0x40000040ff997424 */ /* 0x000fe200078e00ff */
[----:B------:R-:W-:Y:S01]  /*a8b0*/  IADD3 R172, R172, 0x280, RZ ;  /* 0x00000280acac7810 */ /* 0x000fe20007ffe0ff */
[----:B------:R-:W-:Y:S02]  /*a8c0*/  WARPGROUP.DEPBAR.LE gsb0, 0x0 ;  /* 0x00008000000079c5 */ /* 0x000fe40000010000 */
[----:B------:R-:W-:-:S15]  /*a8d0*/  WARPGROUP.ARRIVE ;  /* 0x00000000000079c5 */ /* 0x000fde0000000000 */
[----:B------:R-:W-:-:S05]  /*a8e0*/  NOP ;  /* 0x0000000000007918 */ /* 0x000fca0000000000 */
[----:B------:R-:W-:Y:S01]  /*a8f0*/  HGMMA.64x256x16.F32 R24, R160, gdesc[UR4].tnspB, R24, gsb0 ;  /* 0x43e00004a0187df0 */ /* 0x000fe20008000818 */
[----:B------:R-:W-:Y:S01]  /*a900*/  R2UR UR6, R152 ;  /* 0x00000000980672ca */ /* 0x000fe200000e0000 */
[----:B------:R-:W-:Y:S01]  /*a910*/  IMAD.MOV.U32 R152, RZ, RZ, R210 ;  /* 0x000000ffff987224 */ /* 0x000fe200078e00d2 */
[----:B------:R-:W-:Y:S02]  /*a920*/  R2UR UR7, R153 ;  /* 0x00000000990772ca */ /* 0x000fe400000e0000 */
[----:B------:R-:W1:Y:S02]  /*a930*/  @P2 LDC R153, c[0x0][0x44c] ;  /* 0x00011300ff992b82 */ /* 0x000e640000000800 */
[----:B-1----:R-:W-:-:S05]  /*a940*/  @P2 IMAD.HI.U32 R153, R210, R153, RZ ;  /* 0x00000099d2992227 */ /* 0x002fca00078e00ff */
[----:B0-----:R-:W-:-:S04]  /*a950*/  @P2 SHF.R.U32.HI R152, RZ, R154, R153 ;  /* 0x0000009aff982219 */ /* 0x001fc80000011699 */
[----:B------:R-:W-:-:S05]  /*a960*/  IADD3 R152, R152, R213, -R211 ;  /* 0x000000d598987210 */ /* 0x000fca0007ffe8d3 */
[----:B------:R-:W-:-:S05]  /*a970*/  IMAD.HI R152, R152, 0x2aaaaaab, RZ ;  /* 0x2aaaaaab98987827 */ /* 0x000fca00078e02ff */
[----:B------:R-:W-:Y:S01]  /*a980*/  SHF.R.U32.HI R153, RZ, 0x1f, R152 ;  /* 0x0000001fff997819 */ /* 0x000fe20000011698 */
[----:B------:R-:W-:Y:S02]  /*a990*/  WARPGROUP.DEPBAR.LE gsb0, 0x0 ;  /* 0x00008000000079c5 */ /* 0x000fe40000010000 */
[----:B------:R-:W-:-:S06]  /*a9a0*/  WARPGROUP.ARRIVE ;  /* 0x00000000000079c5 */ /* 0x000fcc0000000000 */
        /* <DEDUP_REMOVED lines=9> */
[----:B0-----:R-:W-:-:S04]  /*aa40*/  LEA.HI.SX32 R21, R152, R153, 0x1c ;  /* 0x0000009998157211 */ /* 0x001fc800078fe2ff */
[----:B------:R-:W-:-:S04]  /*aa50*/  VIMNMX R21, RZ, R21, !PT ;  /* 0x00000015ff157248 */ /* 0x000fc80007fe0100 */
[----:B------:R-:W-:-:S13]  /*aa60*/  ISETP.GE.AND P2, PT, R216, R21, PT ;  /* 0x00000015d800720c */ /* 0x000fda0003f46270 */
[----:B--2---:R-:W-:Y:S05]  /*aa70*/  @!P2 BRA `(.L_x_4954) ;  /* 0x0000002400d8a947 */ /* 0x004fea0003800000 */
[----:B------:R-:W-:Y:S02]  /*aa80*/  IMAD.MOV.U32 R203, RZ, RZ, R8 ;  /* 0x000000ffffcb7224 */ /* 0x000fe400078e0008 */
[----:B------:R-:W-:Y:S02]  /*aa90*/  IMAD.MOV.U32 R222, RZ, RZ, R5 ;  /* 0x000000ffffde7224 */ /* 0x000fe400078e0005 */
[----:B------:R-:W-:-:S07]  /*aaa0*/  IMAD.MOV.U32 R200, RZ, RZ, R216 ;  /* 0x000000ffffc87224 */ /* 0x000fce00078e00d8 */
.L_x_4964:
        /* <DEDUP_REMOVED lines=8> */
.L_x_4955:
[----:B------:R-:W-:Y:S01]  /*ab30*/  IMAD R201, R19, 0x8, R18 ;  /* 0x0000000813c97824 */ /* 0x000fe200078e0212 */
[----:B------:R-:W-:-:S04]  /*ab40*/  SHF.L.U32 R202, R23, 0x1f, RZ ;  /* 0x0000001f17ca7819 */ /* 0x000fc800000006ff */
[----:B------:R0:W1:Y:S01]  /*ab50*/  SYNCS.PHASECHK.TRANS64.TRYWAIT P2, [R201+URZ+0x22830], R202 ;  /* 0x022830cac90075a7 */ /* 0x000062000804017f */
[----:B------:R-:W-:Y:S05]  /*ab60*/  @!P0 BRA `(.L_x_4956) ;  /* 0x0000000000048947 */ /* 0x000fea0003800000 */
[----:B------:R-:W-:Y:S01]  /*ab70*/  BPT.TRAP 0x1 ;  /* 0x000000040000795c */ /* 0x000fe20000300000 */
.L_x_4956:
[----:B------:R-:W2:Y:S02]  /*ab80*/  LDC R0, c[0x0][0x448] ;  /* 0x00011200ff007b82 */ /* 0x000ea40000000800 */
[----:B--2---:R-:W-:Y:S01]  /*ab90*/  ISETP.NE.AND P3, PT, R0, 0x1, PT ;  /* 0x000000010000780c */ /* 0x004fe20003f65270 */
[----:B------:R-:W-:-:S12]  /*aba0*/  IMAD.IADD R0, R217, 0x1, R210 ;  /* 0x00000001d9007824 */ /* 0x000fd800078e02d2 */
[----:B------:R-:W2:Y:S08]  /*abb0*/  @P3 LDC R5, c[0x0][0x44c] ;  /* 0x00011300ff053b82 */ /* 0x000eb00000000800 */
[----:B------:R-:W3:Y:S01]  /*abc0*/  @P3 LDC R8, c[0x0][0x450] ;  /* 0x00011400ff083b82 */ /* 0x000ee20000000800 */
[----:B--2---:R-:W-:-:S05]  /*abd0*/  @P3 IMAD.HI.U32 R5, R0, R5, RZ ;  /* 0x0000000500053227 */ /* 0x004fca00078e00ff */
[----:B---3--:R-:W-:Y:S01]  /*abe0*/  @P3 SHF.R.U32.HI R0, RZ, R8, R5 ;  /* 0x00000008ff003219 */ /* 0x008fe20000011605 */
[----:B-1----:R-:W-:Y:S06]  /*abf0*/  @P2 BRA `(.L_x_4957) ;  /* 0x0000000000082947 */ /* 0x002fec0003800000 */
[----:B------:R-:W1:Y:S02]  /*ac00*/  SYNCS.PHASECHK.TRANS64.TRYWAIT P2, [R201+URZ+0x22830], R202 ;  /* 0x022830cac90075a7 */ /* 0x000e64000804017f */
[----:B-1----:R-:W-:Y:S05]  /*ac10*/  @!P2 BRA `(.L_x_4958) ;  /* 0x000001040024a947 */ /* 0x002fea0003800000 */
.L_x_4957:
[----:B------:R-:W-:Y:S05]  /*ac20*/  WARPSYNC.ALL ;  /* 0x0000000000007948 */ /* 0x000fea0003800000 */
[----:B------:R-:W2:Y:S04]  /*ac30*/  SHFL.IDX PT, R153, R0, RZ, 0x1c1f ;  /* 0x001c1fff00997589 */ /* 0x000ea800000e0000 */
[----:B------:R2:W3:Y:S01]  /*ac40*/  SHFL.IDX PT, R155, R0, 0x1, 0x1c1f ;  /* 0x003c1f00009b7f89 */ /* 0x0004e200000e0000 */
[----:B------:R-:W-:-:S03]  /*ac50*/  IMAD.MOV.U32 R5, RZ, RZ, -0x60 ;  /* 0xffffffa0ff057424 */ /* 0x000fc600078e00ff */
[----:B------:R-:W4:Y:S01]  /*ac60*/  LDL.LU R216, [R1+0x4] ;  /* 0x0000040001d87983 */ /* 0x000f220000300800 */
[----:B------:R-:W-:Y:S01]  /*ac70*/  IMAD R5, R200, R5, 0x1 ;  /* 0x00000001c8057424 */ /* 0x000fe200078e0205 */
[----:B------:R-:W-:Y:S01]  /*ac80*/  R2UR UR4, R6 ;  /* 0x00000000060472ca */ /* 0x000fe200000e0000 */
[----:B------:R-:W-:Y:S01]  /*ac90*/  IMAD R156, R19, 0x300, R20 ;  /* 0x00000300139c7824 */ /* 0x000fe200078e0214 */
[----:B------:R-:W-:Y:S01]  /*aca0*/  R2UR UR5, R7 ;  /* 0x00000000070572ca */ /* 0x000fe200000e0000 */
[----:B------:R-:W-:Y:S01]  /*acb0*/  IMAD R8, R218, -0x2, R5 ;  /* 0xfffffffeda087824 */ /* 0x000fe200078e0205 */
[----:B------:R-:W-:Y:S01]  /*acc0*/  R2UR UR8, R14 ;  /* 0x000000000e0872ca */ /* 0x000fe200000e0000 */
[----:B------:R-:W-:Y:S01]  /*acd0*/  IMAD.MOV.U32 R157, RZ, RZ, 0x40000040 ;  /* 0x40000040ff9d7424 */ /* 0x000fe200078e00ff */
[C---:B------:R-:W-:Y:S01]  /*ace0*/  R2UR UR6, R156.reuse ;  /* 0x000000009c0672ca */ /* 0x040fe200000e0000 */
[C---:B------:R-:W-:Y:S01]  /*acf0*/  VIADD R154, R156.reuse, 0x2 ;  /* 0x000000029c9a7836 */ /* 0x040fe20000000000 */
[----:B------:R-:W-:Y:S01]  /*ad00*/  IADD3 R8, -R211, R8, R213 ;  /* 0x00000008d3087210 */ /* 0x000fe20007ffe1d5 */
[C---:B------:R-:W-:Y:S01]  /*ad10*/  VIADD R152, R156.reuse, 0x4 ;  /* 0x000000049c987836 */ /* 0x040fe20000000000 */
[C---:B------:R-:W-:Y:S01]  /*ad20*/  R2UR UR7, R157.reuse ;  /* 0x000000009d0772ca */ /* 0x040fe200000e0000 */
[----:B------:R-:W-:Y:S01]  /*ad30*/  VIADD R156, R156, 0x6 ;  /* 0x000000069c9c7836 */ /* 0x000fe20000000000 */
[----:B------:R-:W-:Y:S01]  /*ad40*/  R2UR UR10, R154 ;  /* 0x000000009a0a72ca */ /* 0x000fe200000e0000 */
[----:B--2---:R-:W-:Y:S01]  /*ad50*/  IMAD.IADD R0, R8, 0x1, R153 ;  /* 0x0000000108007824 */ /* 0x004fe200078e0299 */
[----:B------:R-:W-:Y:S01]  /*ad60*/  R2UR UR14, R152 ;  /* 0x00000000980e72ca */ /* 0x000fe200000e0000 */
[----:B------:R-:W-:Y:S01]  /*ad70*/  IMAD.MOV.U32 R153, RZ, RZ, 0x40000040 ;  /* 0x40000040ff997424 */ /* 0x000fe200078e00ff */
[----:B------:R-:W-:Y:S01]  /*ad80*/  R2UR UR18, R156 ;  /* 0x000000009c1272ca */ /* 0x000fe200000e0000 */
[----:B---3--:R-:W-:Y:S01]  /*ad90*/  IMAD.IADD R8, R8, 0x1, R155 ;  /* 0x0000000108087824 */ /* 0x008fe200078e029b */
[----:B------:R-:W-:Y:S01]  /*ada0*/  R2UR UR19, R157 ;  /* 0x000000009d1372ca */ /* 0x000fe200000e0000 */
[----:B------:R-:W-:Y:S01]  /*adb0*/  IMAD.MOV.U32 R155, RZ, RZ, 0x40000040 ;  /* 0x40000040ff9b7424 */ /* 0x000fe200078e00ff */
[----:B------:R-:W-:-:S02]  /*adc0*/  R2UR UR15, R153 ;  /* 0x00000000990f72ca */ /* 0x000fc400000e0000 */
        /* <DEDUP_REMOVED lines=8> */
[C---:B------:R-:W-:Y:S02]  /*ae50*/  ISETP.GT.AND P2, PT, R0.reuse, 0x49, PT ;  /* 0x000000490000780c */ /* 0x040fe40003f44270 */
[C---:B------:R-:W-:Y:S02]  /*ae60*/  ISETP.GT.AND P3, PT, R0.reuse, 0x50, PT ;  /* 0x000000500000780c */ /* 0x040fe40003f64270 */
[C---:B------:R-:W-:Y:S02]  /*ae70*/  ISETP.GT.AND P4, PT, R0.reuse, 0x51, PT ;  /* 0x000000510000780c */ /* 0x040fe40003f84270 */
[C---:B------:R-:W-:Y:S02]  /*ae80*/  ISETP.GT.AND P5, PT, R0.reuse, 0x58, PT ;  /* 0x000000580000780c */ /* 0x040fe40003fa4270 */
[----:B------:R-:W-:Y:S01]  /*ae90*/  ISETP.GT.AND P6, PT, R0, 0x59, PT ;  /* 0x000000590000780c */ /* 0x000fe20003fc4270 */
[----:B------:R-:W-:Y:S02]  /*aea0*/  WARPGROUP.DEPBAR.LE gsb0, 0x0 ;  /* 0x00008000000079c5 */ /* 0x000fe40000010000 */
[----:B------:R-:W-:-:S06]  /*aeb0*/  WARPGROUP.ARRIVE ;  /* 0x00000000000079c5 */ /* 0x000fcc0000000000 */
[----:B------:R-:W-:Y:S03]  /*aec0*/  HGMMA.64x96x16.F32 R152, gdesc[UR8], R152, gsb0 ;  /* 0x01600000089879f0 */ /* 0x000fe60008000898 */
[----:B------:R-:W-:Y:S02]  /*aed0*/  WARPGROUP.DEPBAR.LE gsb0, 0x0 ;  /* 0x00008000000079c5 */ /* 0x000fe40000010000 */
[----:B------:R-:W-:-:S06]  /*aee0*/  WARPGROUP.ARRIVE ;  /* 0x00000000000079c5 */ /* 0x000fcc0000000000 */
[----:B------:R-:W-:Y:S01]  /*aef0*/  HGMMA.64x96x16.F32 R152, gdesc[UR12], R152, gsb0 ;  /* 0x016000000c9879f0 */ /* 0x000fe20008000898 */
[----:B----4-:R-:W-:-:S04]  /*af00*/  LOP3.LUT R216, R216, 0xffbfffff, RZ, 0xc0, !PT ;  /* 0xffbfffffd8d87812 */ /* 0x010fc800078ec0ff */
[----:B------:R-:W-:Y:S02]  /*af10*/  @P1 LOP3.LUT R216, R216, 0x400000, RZ, 0xfc, !PT ;  /* 0x00400000d8d81812 */ /* 0x000fe400078efcff */
[----:B------:R-:W-:Y:S02]  /*af20*/  ISETP.GT.AND P1, PT, R0, 0x41, PT ;  /* 0x000000410000780c */ /* 0x000fe40003f24270 */
[----:B------:R-:W-:-:S04]  /*af30*/  LOP3.LUT R216, R216, 0xffdfffff, RZ, 0xc0, !PT ;  /* 0xffdfffffd8d87812 */ /* 0x000fc800078ec0ff */
[----:B------:R-:W-:Y:S02]  /*af40*/  @P0 LOP3.LUT R216, R216, 0x200000, RZ, 0xfc, !PT ;  /* 0x00200000d8d80812 */ /* 0x000fe400078efcff */
[----:B------:R-:W-:Y:S02]  /*af50*/  ISETP.GT.AND P0, PT, R0, 0x48, PT ;  /* 0x000000480000780c */ /* 0x000fe40003f04270 */
[----:B------:R-:W-:-:S04]  /*af60*/  LOP3.LUT R216, R216, 0xff7fffff, RZ, 0xc0, !PT ;  /* 0xff7fffffd8d87812 */ /* 0x000fc800078ec0ff */
[----:B------:R-:W-:Y:S02]  /*af70*/  @P1 LOP3.LUT R216, R216, 0x800000, RZ, 0xfc, !PT ;  /* 0x00800000d8d81812 */ /* 0x000fe400078efcff */
[----:B------:R-:W-:Y:S02]  /*af80*/  ISETP.GT.AND P1, PT, R0, RZ, PT ;  /* 0x000000ff0000720c */ /* 0x000fe40003f24270 */
[----:B------:R-:W-:-:S04]  /*af90*/  LOP3.LUT R216, R216, 0xfeffffff, RZ, 0xc0, !PT ;  /* 0xfeffffffd8d87812 */ /* 0x000fc800078ec0ff */
[----:B------:R-:W-:Y:S02]  /*afa0*/  @P0 LOP3.LUT R216, R216, 0x1000000, RZ, 0xfc, !PT ;  /* 0x01000000d8d80812 */ /* 0x000fe400078efcff */
[----:B------:R-:W-:Y:S02]  /*afb0*/  ISETP.GT.AND P0, PT, R0, 0x9, PT ;  /* 0x000000090000780c */ /* 0x000fe40003f04270 */
[----:B------:R-:W-:-:S04]  /*afc0*/  LOP3.LUT R216, R216, 0xfdffffff, RZ, 0xc0, !PT ;  /* 0xfdffffffd8d87812 */ /* 0x000fc800078ec0ff */
[----:B------:R-:W-:Y:S02]  /*afd0*/  @P2 LOP3.LUT R216, R216, 0x2000000, RZ, 0xfc, !PT ;  /* 0x02000000d8d82812 */ /* 0x000fe400078efcff */
[----:B------:R-:W-:Y:S02]  /*afe0*/  ISETP.GT.AND P2, PT, R0, 0x8, PT ;  /* 0x000000080000780c */ /* 0x000fe40003f44270 */
[----:B------:R-:W-:-:S04]  /*aff0*/  LOP3.LUT R216, R216, 0xfbffffff, RZ, 0xc0, !PT ;  /* 0xfbffffffd8d87812 */ /* 0x000fc800078ec0ff */
[----:B------:R-:W-:Y:S02]  /*b000*/  @P3 LOP3.LUT R216, R216, 0x4000000, RZ, 0xfc, !PT ;  /* 0x04000000d8d83812 */ /* 0x000fe400078efcff */
[----:B------:R-:W-:-:S03]  /*b010*/  ISETP.GT.AND P3, PT, R0, 0x1, PT ;  /* 0x000000010000780c */ /* 0x000fc60003f64270 */
[----:B------:R-:W-:Y:S01]  /*b020*/  STL [R1+0x4], R216 ;  /* 0x000004d801007387 */ /* 0x000fe20000100800 */
        /* <DEDUP_REMOVED lines=9> */
[----:B------:R-:W-:Y:S02]  /*b0c0*/  FSEL R160, R160, -INF , P1 ;  /* 0xff800000a0a07808 */ /* 0x000fe40000800000 */
[C---:B------:R-:W-:Y:S02]  /*b0d0*/  ISETP.GT.AND P3, PT, R0.reuse, 0x11, PT ;  /* 0x000000110000780c */ /* 0x040fe40003f64270 */
[C---:B------:R-:W-:Y:S02]  /*b0e0*/  ISETP.GT.AND P2, PT, R0.reuse, 0x18, PT ;  /* 0x000000180000780c */ /* 0x040fe40003f44270 */
[C---:B------:R-:W-:Y:S02]  /*b0f0*/  ISETP.GT.AND P0, PT, R0.reuse, 0x19, PT ;  /* 0x000000190000780c */ /* 0x040fe40003f04270 */
[----:B------:R-:W-:-:S02]  /*b100*/  ISETP.GT.AND P1, PT, R0, 0x20, PT ;  /* 0x000000200000780c */ /* 0x000fc40003f24270 */
[----:B------:R-:W-:Y:S02]  /*b110*/  FSEL R161, R161, -INF , P3 ;  /* 0xff800000a1a17808 */ /* 0x000fe40001800000 */
[----:B------:R-:W-:Y:S02]  /*b120*/  FSEL R164, R164, -INF , P2 ;  /* 0xff800000a4a47808 */ /* 0x000fe40001000000 */
[----:B------:R-:W-:Y:S02]  /*b130*/  FSEL R165, R165, -INF , P0 ;  /* 0xff800000a5a57808 */ /* 0x000fe40000000000 */
[----:B------:R-:W-:Y:S02]  /*b140*/  FSEL R168, R168, -INF , P1 ;  /* 0xff800000a8a87808 */ /* 0x000fe40000800000 */
[C---:B------:R-:W-:Y:S02]  /*b150*/  ISETP.GT.AND P3, PT, R0.reuse, 0x21, PT ;  /* 0x000000210000780c */ /* 0x040fe40003f64270 */
[----:B------:R-:W-:-:S02]  /*b160*/  ISETP.GT.AND P2, PT, R0, 0x28, PT ;  /* 0x000000280000780c */ /* 0x000fc40003f44270 */
[C---:B------:R-:W-:Y:S02]  /*b170*/  ISETP.GT.AND P0, PT, R0.reuse, 0x29, PT ;  /* 0x000000290000780c */ /* 0x040fe40003f04270 */
[----:B------:R-:W-:Y:S02]  /*b180*/  ISETP.GT.AND P1, PT, R0, 0x30, PT ;  /* 0x000000300000780c */ /* 0x000fe40003f24270 */
[----:B------:R-:W-:Y:S02]  /*b190*/  FSEL R169, R169, -INF , P3 ;  /* 0xff800000a9a97808 */ /* 0x000fe40001800000 */
[----:B------:R-:W-:Y:S02]  /*b1a0*/  FSEL R172, R172, -INF , P2 ;  /* 0xff800000acac7808 */ /* 0x000fe40001000000 */
[----:B------:R-:W-:Y:S02]  /*b1b0*/  FSEL R173, R173, -INF , P0 ;  /* 0xff800000adad7808 */ /* 0x000fe40000000000 */
[----:B------:R-:W-:-:S02]  /*b1c0*/  FSEL R176, R176, -INF , P1 ;  /* 0xff800000b0b07808 */ /* 0x000fc40000800000 */
[C---:B------:R-:W-:Y:S02]  /*b1d0*/  ISETP.GT.AND P3, PT, R0.reuse, 0x31, PT ;  /* 0x000000310000780c */ /* 0x040fe40003f64270 */
[C---:B------:R-:W-:Y:S02]  /*b1e0*/  ISETP.GT.AND P2, PT, R0.reuse, 0x38, PT ;  /* 0x000000380000780c */ /* 0x040fe40003f44270 */
[C---:B------:R-:W-:Y:S02]  /*b1f0*/  ISETP.GT.AND P0, PT, R0.reuse, 0x39, PT ;  /* 0x000000390000780c */ /* 0x040fe40003f04270 */
[----:B------:R-:W-:Y:S02]  /*b200*/  ISETP.GT.AND P1, PT, R0, 0x40, PT ;  /* 0x000000400000780c */ /* 0x000fe40003f24270 */
        /* <DEDUP_REMOVED lines=8> */
[----:B------:R-:W-:Y:S02]  /*b290*/  FMNMX.FTZ R0, R160, R0, !PT ;  /* 0x00000000a0007209 */ /* 0x000fe40007810000 */
[C---:B------:R-:W-:Y:S02]  /*b2a0*/  LOP3.LUT P1, RZ, R216.reuse, 0x800000, RZ, 0xc0, !PT ;  /* 0x00800000d8ff7812 */ /* 0x040fe4000782c0ff */
[----:B------:R-:W-:Y:S02]  /*b2b0*/  FMNMX.FTZ R0, R161, R0, !PT ;  /* 0x00000000a1007209 */ /* 0x000fe40007810000 */
[----:B------:R-:W-:Y:S02]  /*b2c0*/  LOP3.LUT P0, RZ, R216, 0x1000000, RZ, 0xc0, !PT ;  /* 0x01000000d8ff7812 */ /* 0x000fe4000780c0ff */
[----:B------:R-:W-:Y:S02]  /*b2d0*/  FMNMX.FTZ R0, R164, R0, !PT ;  /* 0x00000000a4007209 */ /* 0x000fe40007810000 */
[----:B------:R-:W-:-:S02]  /*b2e0*/  FSEL R185, R185, -INF , P1 ;  /* 0xff800000b9b97808 */ /* 0x000fc40000800000 */
[----:B------:R-:W-:Y:S02]  /*b2f0*/  FMNMX.FTZ R0, R165, R0, !PT ;  /* 0x00000000a5007209 */ /* 0x000fe40007810000 */
[----:B------:R-:W-:Y:S02]  /*b300*/  LOP3.LUT P2, RZ, R216, 0x2000000, RZ, 0xc0, !PT ;  /* 0x02000000d8ff7812 */ /* 0x000fe4000784c0ff */
[----:B------:R-:W-:Y:S02]  /*b310*/  FMNMX.FTZ R0, R168, R0, !PT ;  /* 0x00000000a8007209 */ /* 0x000fe40007810000 */
[----:B------:R-:W-:Y:S02]  /*b320*/  FSEL R188, R188, -INF , P0 ;  /* 0xff800000bcbc7808 */ /* 0x000fe40000000000 */
[----:B------:R-:W-:Y:S02]  /*b330*/  FMNMX.FTZ R0, R169, R0, !PT ;  /* 0x00000000a9007209 */ /* 0x000fe40007810000 */
[----:B------:R-:W-:-:S02]  /*b340*/  LOP3.LUT P3, RZ, R216, 0x4000000, RZ, 0xc0, !PT ;  /* 0x04000000d8ff7812 */ /* 0x000fc4000786c0ff */
[----:B------:R-:W-:Y:S02]  /*b350*/  FMNMX.FTZ R0, R172, R0, !PT ;  /* 0x00000000ac007209 */ /* 0x000fe40007810000 */
[----:B------:R-:W-:Y:S02]  /*b360*/  FSEL R189, R189, -INF , P2 ;  /* 0xff800000bdbd7808 */ /* 0x000fe40001000000 */
[----:B------:R-:W-:Y:S02]  /*b370*/  FMNMX.FTZ R0, R173, R0, !PT ;  /* 0x00000000ad007209 */ /* 0x000fe40007810000 */
[----:B------:R-:W-:Y:S02]  /*b380*/  FSEL R192, R192, -INF , P3 ;  /* 0xff800000c0c07808 */ /* 0x000fe40001800000 */
[----:B------:R-:W-:Y:S02]  /*b390*/  FMNMX.FTZ R0, R176, R0, !PT ;  /* 0x00000000b0007209 */ /* 0x000fe40007810000 */
[----:B------:R-:W-:-:S02]  /*b3a0*/  FSEL R193, R193, -INF , P4 ;  /* 0xff800000c1c17808 */ /* 0x000fc40002000000 */
[----:B------:R-:W-:Y:S02]  /*b3b0*/  FMNMX.FTZ R0, R177, R0, !PT ;  /* 0x00000000b1007209 */ /* 0x000fe40007810000 */
[----:B------:R-:W-:Y:S02]  /*b3c0*/  FSEL R196, R196, -INF , P5 ;  /* 0xff800000c4c47808 */ /* 0x000fe40002800000 */
[----:B------:R-:W-:Y:S02]  /*b3d0*/  FMNMX.FTZ R0, R180, R0, !PT ;  /* 0x00000000b4007209 */ /* 0x000fe40007810000 */
[----:B------:R-:W-:Y:S02]  /*b3e0*/  FSEL R197, R197, -INF , P6 ;  /* 0xff800000c5c57808 */ /* 0x000fe40003000000 */
[----:B------:R-:W-:Y:S02]  /*b3f0*/  FMNMX.FTZ R0, R181, R0, !PT ;  /* 0x00000000b5007209 */ /* 0x000fe40007810000 */
[----:B------:R-:W-:-:S02]  /*b400*/  LOP3.LUT P1, RZ, R216, 0x400000, RZ, 0xc0, !PT ;  /* 0x00400000d8ff7812 */ /* 0x000fc4000782c0ff */
[----:B------:R-:W-:Y:S02]  /*b410*/  FMNMX.FTZ R0, R184, R0, !PT ;  /* 0x00000000b8007209 */ /* 0x000fe40007810000 */
[----:B------:R-:W-:Y:S02]  /*b420*/  LOP3.LUT P0, RZ, R216, 0x200000, RZ, 0xc0, !PT ;  /* 0x00200000d8ff7812 */ /* 0x000fe4000780c0ff */
[----:B------:R-:W-:Y:S02]  /*b430*/  FMNMX.FTZ R0, R185, R0, !PT ;  /* 0x00000000b9007209 */ /* 0x000fe40007810000 */
[----:B------:R-:W-:Y:S02]  /*b440*/  ISETP.GT.AND P4, PT, R8, 0x1, PT ;  /* 0x000000010800780c */ /* 0x000fe40003f84270 */
[----:B------:R-:W-:Y:S02]  /*b450*/  FMNMX.FTZ R0, R188, R0, !PT ;  /* 0x00000000bc007209 */ /* 0x000fe40007810000 */
[----:B------:R-:W-:-:S02]  /*b460*/  ISETP.GT.AND P3, PT, R8, 0x8, PT ;  /* 0x000000080800780c */ /* 0x000fc40003f64270 */
[----:B------:R-:W-:Y:S02]  /*b470*/  FMNMX.FTZ R0, R189, R0, !PT ;  /* 0x00000000bd007209 */ /* 0x000fe40007810000 */
[----:B------:R-:W-:Y:S02]  /*b480*/  FSEL R155, R155, -INF , P4 ;  /* 0xff8000009b9b7808 */ /* 0x000fe40002000000 */
[----:B------:R-:W-:Y:S02]  /*b490*/  FMNMX.FTZ R0, R192, R0, !PT ;  /* 0x00000000c0007209 */ /* 0x000fe40007810000 */
[----:B------:R-:W-:Y:S02]  /*b4a0*/  FSEL R158, R158, -INF , P3 ;  /* 0xff8000009e9e7808 */ /* 0x000fe40001800000 */
[----:B------:R-:W-:Y:S02]  /*b4b0*/  FMNMX.FTZ R0, R193, R0, !PT ;  /* 0x00000000c1007209 */ /* 0x000fe40007810000 */
[----:B------:R-:W-:-:S02]  /*b4c0*/  ISETP.GT.AND P4, PT, R8, 0x10, PT ;  /* 0x000000100800780c */ /* 0x000fc40003f84270 */
[----:B------:R-:W-:Y:S02]  /*b4d0*/  FMNMX.FTZ R0, R196, R0, !PT ;  /* 0x00000000c4007209 */ /* 0x000fe40007810000 */
[----:B------:R-:W-:Y:S02]  /*b4e0*/  ISETP.GT.AND P3, PT, R8, 0x11, PT ;  /* 0x000000110800780c */ /* 0x000fe40003f64270 */
[----:B------:R-:W-:Y:S02]  /*b4f0*/  FMNMX.FTZ R0, R197, R0, !PT ;  /* 0x00000000c5007209 */ /* 0x000fe40007810000 */
[----:B------:R-:W-:Y:S02]  /*b500*/  FSEL R162, R162, -INF , P4 ;  /* 0xff800000a2a27808 */ /* 0x000fe40002000000 */
[----:B------:R-:W-:Y:S01]  /*b510*/  FSEL R163, R163, -INF , P3 ;  /* 0xff800000a3a37808 */ /* 0x000fe20001800000 */
[----:B------:R-:W2:Y:S01]  /*b520*/  SHFL.BFLY PT, R5, R0, 0x2, 0x1f ;  /* 0x0c401f0000057f89 */ /* 0x000ea200000e0000 */
[----:B------:R-:W-:-:S02]  /*b530*/  ISETP.GT.AND P4, PT, R8, 0x19, PT ;  /* 0x000000190800780c */ /* 0x000fc40003f84270 */
[----:B------:R-:W-:Y:S02]  /*b540*/  ISETP.GT.AND P3, PT, R8, 0x20, PT ;  /* 0x000000200800780c */ /* 0x000fe40003f64270 */
[----:B------:R-:W-:Y:S02]  /*b550*/  FSEL R167, R167, -INF , P4 ;  /* 0xff800000a7a77808 */ /* 0x000fe40002000000 */
[----:B------:R-:W-:Y:S02]  /*b560*/  FSEL R170, R170, -INF , P3 ;  /* 0xff800000aaaa7808 */ /* 0x000fe40001800000 */
[C---:B------:R-:W-:Y:S02]  /*b570*/  ISETP.GT.AND P4, PT, R8.reuse, 0x28, PT ;  /* 0x000000280800780c */ /* 0x040fe40003f84270 */
[----:B------:R-:W-:Y:S02]  /*b580*/  ISETP.GT.AND P3, PT, R8, 0x29, PT ;  /* 0x000000290800780c */ /* 0x000fe40003f64270 */
[----:B------:R-:W-:-:S02]  /*b590*/  FSEL R174, R174, -INF , P4 ;  /* 0xff800000aeae7808 */ /* 0x000fc40002000000 */
[----:B------:R-:W-:Y:S02]  /*b5a0*/  FSEL R175, R175, -INF , P3 ;  /* 0xff800000afaf7808 */ /* 0x000fe40001800000 */
[C---:B------:R-:W-:Y:S02]  /*b5b0*/  ISETP.GT.AND P4, PT, R8.reuse, 0x31, PT ;  /* 0x000000310800780c */ /* 0x040fe40003f84270 */
[----:B------:R-:W-:Y:S02]  /*b5c0*/  ISETP.GT.AND P3, PT, R8, 0x38, PT ;  /* 0x000000380800780c */ /* 0x000fe40003f64270 */
[----:B------:R-:W-:Y:S02]  /*b5d0*/  FSEL R179, R179, -INF , P4 ;  /* 0xff800000b3b37808 */ /* 0x000fe40002000000 */
[----:B------:R-:W-:Y:S02]  /*b5e0*/  FSEL R182, R182, -INF , P3 ;  /* 0xff800000b6b67808 */ /* 0x000fe40001800000 */
[----:B--2---:R-:W-:-:S02]  /*b5f0*/  FMNMX.FTZ R5, R0, R5, !PT ;  /* 0x0000000500057209 */ /* 0x004fc40007810000 */
[C---:B------:R-:W-:Y:S02]  /*b600*/  ISETP.GT.AND P4, PT, R8.reuse, 0x40, PT ;  /* 0x000000400800780c */ /* 0x040fe40003f84270 */
[----:B------:R-:W-:Y:S01]  /*b610*/  ISETP.GT.AND P3, PT, R8, 0x41, PT ;  /* 0x000000410800780c */ /* 0x000fe20003f64270 */
[----:B------:R-:W2:Y:S01]  /*b620*/  SHFL.BFLY PT, R0, R5, 0x1, 0x1f ;  /* 0x0c201f0005007f89 */ /* 0x000ea200000e0000 */
[----:B------:R-:W-:Y:S02]  /*b630*/  FSEL R186, R186, -INF , P4 ;  /* 0xff800000baba7808 */ /* 0x000fe40002000000 */
[----:B------:R-:W-:Y:S02]  /*b640*/  FSEL R187, R187, -INF , P3 ;  /* 0xff800000bbbb7808 */ /* 0x000fe40001800000 */
        /* <DEDUP_REMOVED lines=8> */
[----:B--2---:R-:W-:Y:S01]  /*b6d0*/  FMNMX.FTZ R5, R5, R0, !PT ;  /* 0x0000000005057209 */ /* 0x004fe20007810000 */
[----:B------:R-:W-:-:S03]  /*b6e0*/  IMAD.U32 R0, RZ, RZ, UR43 ;  /* 0x0000002bff007e24 */ /* 0x000fc6000f8e00ff */
[C---:B------:R-:W-:Y:S01]  /*b6f0*/  FSETP.NEU.FTZ.AND P2, PT, R5.reuse, -INF , PT ;  /* 0xff8000000500780b */ /* 0x040fe20003f5d000 */
[----:B------:R-:W-:-:S03]  /*b700*/  FMUL.FTZ R223, R5, R0 ;  /* 0x0000000005df7220 */ /* 0x000fc60000410000 */
[----:B------:R-:W-:Y:S02]  /*b710*/  FSEL R216, R5, RZ, P2 ;  /* 0x000000ff05d87208 */ /* 0x000fe40001000000 */
[----:B------:R-:W-:Y:S02]  /*b720*/  FSEL R223, R223, RZ, P2 ;  /* 0x000000ffdfdf7208 */ /* 0x000fe40001000000 */
[----:B------:R-:W-:Y:S01]  /*b730*/  ISETP.GT.AND P2, PT, R8, RZ, PT ;  /* 0x000000ff0800720c */ /* 0x000fe20003f44270 */
[----:B------:R-:W-:Y:S02]  /*b740*/  FADD.FTZ R216, -R216, R222 ;  /* 0x000000ded8d87221 */ /* 0x000fe40000010100 */
[-CC-:B------:R-:W-:Y:S01]  /*b750*/  FFMA.FTZ R152, R152, R0.reuse, -R223.reuse ;  /* 0x0000000098987223 */ /* 0x180fe200000108df */
[----:B------:R-:W-:Y:S01]  /*b760*/  FSEL R154, R154, -INF , P2 ;  /* 0xff8000009a9a7808 */ /* 0x000fe20001000000 */
[-C--:B------:R-:W-:Y:S01]  /*b770*/  FMUL.FTZ R216, R216, R0.reuse ;  /* 0x00000000d8d87220 */ /* 0x080fe20000410000 */
[----:B------:R-:W-:Y:S01]  /*b780*/  ISETP.GT.AND P2, PT, R8, 0x9, PT ;  /* 0x000000090800780c */ /* 0x000fe20003f44270 */
[-CC-:B------:R-:W-:Y:S01]  /*b790*/  FFMA.FTZ R153, R153, R0.reuse, -R223.reuse ;  /* 0x0000000099997223 */ /* 0x180fe200000108df */
[-CC-:B------:R-:W-:Y:S01]  /*b7a0*/  FFMA.FTZ R156, R156, R0.reuse, -R223.reuse ;  /* 0x000000009c9c7223 */ /* 0x180fe200000108df */
[----:B------:R-:W-:Y:S01]  /*b7b0*/  MUFU.EX2 R152, R152 ;  /* 0x0000009800987308 */ /* 0x000fe20000000800 */
[----:B------:R-:W-:Y:S01]  /*b7c0*/  FSEL R159, R159, -INF , P2 ;  /* 0xff8000009f9f7808 */ /* 0x000fe20001000000 */
[-CC-:B------:R-:W-:Y:S01]  /*b7d0*/  FFMA.FTZ R160, R160, R0.reuse, -R223.reuse ;  /* 0x00000000a0a07223 */ /* 0x180fe200000108df */
[----:B------:R-:W-:Y:S01]  /*b7e0*/  ISETP.GT.AND P2, PT, R8, 0x18, PT ;  /* 0x000000180800780c */ /* 0x000fe20003f44270 */
[-CC-:B------:R-:W-:Y:S01]  /*b7f0*/  FFMA.FTZ R168, R168, R0.reuse, -R223.reuse ;  /* 0x00000000a8a87223 */ /* 0x180fe200000108df */
[-CC-:B------:R-:W-:Y:S01]  /*b800*/  FFMA.FTZ R176, R176, R0.reuse, -R223.reuse ;  /* 0x00000000b0b07223 */ /* 0x180fe200000108df */
[-CC-:B------:R-:W-:Y:S01]  /*b810*/  FFMA.FTZ R157, R157, R0.reuse, -R223.reuse ;  /* 0x000000009d9d7223 */ /* 0x180fe200000108df */
[----:B------:R-:W-:Y:S01]  /*b820*/  FSEL R166, R166, -INF , P2 ;  /* 0xff800000a6a67808 */ /* 0x000fe20001000000 */
[----:B------:R-:W2:Y:S01]  /*b830*/  MUFU.EX2 R216, R216 ;  /* 0x000000d800d87308 */ /* 0x000ea20000000800 */
[----:B------:R-:W-:Y:S01]  /*b840*/  ISETP.GT.AND P2, PT, R8, 0x21, PT ;  /* 0x000000210800780c */ /* 0x000fe20003f44270 */
[-CC-:B------:R-:W-:Y:S01]  /*b850*/  FFMA.FTZ R161, R161, R0.reuse, -R223.reuse ;  /* 0x00000000a1a17223 */ /* 0x180fe200000108df */
[-CC-:B------:R-:W-:Y:S01]  /*b860*/  FFMA.FTZ R164, R164, R0.reuse, -R223.reuse ;  /* 0x00000000a4a47223 */ /* 0x180fe200000108df */
[-CC-:B------:R-:W-:Y:S01]  /*b870*/  FFMA.FTZ R165, R165, R0.reuse, -R223.reuse ;  /* 0x00000000a5a57223 */ /* 0x180fe200000108df */
[----:B------:R-:W-:Y:S01]  /*b880*/  FSEL R171, R171, -INF , P2 ;  /* 0xff800000abab7808 */ /* 0x000fe20001000000 */
[-CC-:B------:R-:W-:Y:S01]  /*b890*/  FFMA.FTZ R169, R169, R0.reuse, -R223.reuse ;  /* 0x00000000a9a97223 */ /* 0x180fe200000108df */
[----:B------:R-:W-:Y:S01]  /*b8a0*/  ISETP.GT.AND P2, PT, R8, 0x30, PT ;  /* 0x000000300800780c */ /* 0x000fe20003f44270 */
[----:B------:R-:W3:Y:S01]  /*b8b0*/  MUFU.EX2 R153, R153 ;  /* 0x0000009900997308 */ /* 0x000ee20000000800 */
[-CC-:B------:R-:W-:Y:S01]  /*b8c0*/  FFMA.FTZ R172, R172, R0.reuse, -R223.reuse ;  /* 0x00000000acac7223 */ /* 0x180fe200000108df */
[-CC-:B------:R-:W-:Y:S01]  /*b8d0*/  FFMA.FTZ R173, R173, R0.reuse, -R223.reuse ;  /* 0x00000000adad7223 */ /* 0x180fe200000108df */
[----:B------:R-:W-:Y:S01]  /*b8e0*/  FSEL R178, R178, -INF , P2 ;  /* 0xff800000b2b27808 */ /* 0x000fe20001000000 */
[-CC-:B------:R-:W-:Y:S01]  /*b8f0*/  FFMA.FTZ R177, R177, R0.reuse, -R223.reuse ;  /* 0x00000000b1b17223 */ /* 0x180fe200000108df */
[----:B------:R-:W-:Y:S01]  /*b900*/  ISETP.GT.AND P2, PT, R8, 0x39, PT ;  /* 0x000000390800780c */ /* 0x000fe20003f44270 */
[-CC-:B------:R-:W-:Y:S01]  /*b910*/  FFMA.FTZ R180, R180, R0.reuse, -R223.reuse ;  /* 0x00000000b4b47223 */ /* 0x180fe200000108df */
[--C-:B------:R-:W-:Y:S01]  /*b920*/  FFMA.FTZ R181, R181, R0, -R223.reuse ;  /* 0x00000000b5b57223 */ /* 0x100fe200000108df */
[----:B------:R-:W-:Y:S01]  /*b930*/  MUFU.EX2 R157, R157 ;  /* 0x0000009d009d7308 */ /* 0x000fe20000000800 */
[----:B------:R-:W-:Y:S01]  /*b940*/  FSEL R183, R183, -INF , P2 ;  /* 0xff800000b7b77808 */ /* 0x000fe20001000000 */
[-C--:B--2---:R-:W-:Y:S01]  /*b950*/  FMUL.FTZ R24, R24, R216.reuse ;  /* 0x000000d818187220 */ /* 0x084fe20000410000 */
[----:B------:R-:W-:Y:S01]  /*b960*/  ISETP.GT.AND P2, PT, R8, 0x48, PT ;  /* 0x000000480800780c */ /* 0x000fe20003f44270 */
[-C--:B------:R-:W-:Y:S01]  /*b970*/  FMUL.FTZ R25, R25, R216.reuse ;  /* 0x000000d819197220 */ /* 0x080fe20000410000 */
[-C--:B------:R-:W-:Y:S01]  /*b980*/  FMUL.FTZ R28, R28, R216.reuse ;  /* 0x000000d81c1c7220 */ /* 0x080fe20000410000 */
[-C--:B------:R-:W-:Y:S01]  /*b990*/  FMUL.FTZ R29, R29, R216.reuse ;  /* 0x000000d81d1d7220 */ /* 0x080fe20000410000 */
[----:B------:R-:W-:Y:S01]  /*b9a0*/  FSEL R190, R190, -INF , P2 ;  /* 0xff800000bebe7808 */ /* 0x000fe20001000000 */
[-C--:B------:R-:W-:Y:S01]  /*b9b0*/  FMUL.FTZ R32, R32, R216.reuse ;  /* 0x000000d820207220 */ /* 0x080fe20000410000 */
[----:B------:R-:W-:Y:S01]  /*b9c0*/  ISETP.GT.AND P2, PT, R8, 0x51, PT ;  /* 0x000000510800780c */ /* 0x000fe20003f44270 */
[-C--:B------:R-:W-:Y:S01]  /*b9d0*/  FMUL.FTZ R33, R33, R216.reuse ;  /* 0x000000d821217220 */ /* 0x080fe20000410000 */
[----:B------:R-:W-:Y:S01]  /*b9e0*/  FMNMX.FTZ R8, R154, R203, !PT ;  /* 0x000000cb9a087209 */ /* 0x000fe20007810000 */
[-C--:B------:R-:W-:Y:S01]  /*b9f0*/  FMUL.FTZ R36, R36, R216.reuse ;  /* 0x000000d824247220 */ /* 0x080fe20000410000 */
[----:B------:R-:W-:Y:S01]  /*ba00*/  FSEL R195, R195, -INF , P2 ;  /* 0xff800000c3c37808 */ /* 0x000fe20001000000 */
        /* <DEDUP_REMOVED lines=75> */
[----:B------:R-:W-:Y:S01]  /*bec0*/  FMUL.FTZ R149, R149, R216 ;  /* 0x000000d895957220 */ /* 0x000fe20000410000 */
[----:B------:R-:W-:Y:S01]  /*bed0*/  FFMA.FTZ R4, R216, R4, R152 ;  /* 0x00000004d8047223 */ /* 0x000fe20000010098 */
[----:B------:R-:W-:Y:S01]  /*bee0*/  FMNMX.FTZ R8, R194, R8, !PT ;  /* 0x00000008c2087209 */ /* 0x000fe20007810000 */
[--C-:B------:R-:W-:Y:S01]  /*bef0*/  FFMA.FTZ R184, R184, R0, -R223.reuse ;  /* 0x00000000b8b87223 */ /* 0x100fe200000108df */
[C---:B---3--:R-:W-:Y:S01]  /*bf00*/  F2FP.F16.F32.PACK_AB R152, R153.reuse, R152 ;  /* 0x000000989998723e */ /* 0x048fe200000000ff */
[----:B------:R-:W-:Y:S01]  /*bf10*/  FADD.FTZ R4, R153, R4 ;  /* 0x0000000499047221 */ /* 0x000fe20000010000 */
[----:B------:R-:W-:Y:S01]  /*bf20*/  FMNMX.FTZ R8, R195, R8, !PT ;  /* 0x00000008c3087209 */ /* 0x000fe20007810000 */
[----:B------:R-:W2:Y:S01]  /*bf30*/  MUFU.EX2 R153, R156 ;  /* 0x0000009c00997308 */ /* 0x000ea20000000800 */
[-CC-:B------:R-:W-:Y:S01]  /*bf40*/  FFMA.FTZ R185, R185, R0.reuse, -R223.reuse ;  /* 0x00000000b9b97223 */ /* 0x180fe200000108df */
[--C-:B------:R-:W-:Y:S01]  /*bf50*/  FFMA.FTZ R188, R188, R0, -R223.reuse ;  /* 0x00000000bcbc7223 */ /* 0x100fe200000108df */
[----:B------:R-:W-:Y:S01]  /*bf60*/  FMNMX.FTZ R8, R198, R8, !PT ;  /* 0x00000008c6087209 */ /* 0x000fe20007810000 */
[-CC-:B------:R-:W-:Y:S01]  /*bf70*/  FFMA.FTZ R189, R189, R0.reuse, -R223.reuse ;  /* 0x00000000bdbd7223 */ /* 0x180fe200000108df */
[-CC-:B------:R-:W-:Y:S01]  /*bf80*/  FFMA.FTZ R192, R192, R0.reuse, -R223.reuse ;  /* 0x00000000c0c07223 */ /* 0x180fe200000108df */
[--C-:B------:R-:W-:Y:S01]  /*bf90*/  FFMA.FTZ R193, R193, R0, -R223.reuse ;  /* 0x00000000c1c17223 */ /* 0x100fe200000108df */
[----:B------:R-:W-:Y:S01]  /*bfa0*/  FMNMX.FTZ R8, R199, R8, !PT ;  /* 0x00000008c7087209 */ /* 0x000fe20007810000 */
[----:B------:R-:W3:Y:S01]  /*bfb0*/  MUFU.EX2 R156, R160 ;  /* 0x000000a0009c7308 */ /* 0x000ee20000000800 */
[-CC-:B------:R-:W-:Y:S01]  /*bfc0*/  FFMA.FTZ R196, R196, R0.reuse, -R223.reuse ;  /* 0x00000000c4c47223 */ /* 0x180fe200000108df */
[----:B------:R-:W-:-:S02]  /*bfd0*/  FFMA.FTZ R197, R197, R0, -R223 ;  /* 0x00000000c5c57223 */ /* 0x000fc400000108df */
[----:B------:R-:W4:Y:S04]  /*bfe0*/  SHFL.BFLY PT, R216, R8, 0x2, 0x1f ;  /* 0x0c401f0008d87f89 */ /* 0x000f2800000e0000 */
[----:B------:R-:W-:Y:S01]  /*bff0*/  MUFU.EX2 R160, R168 ;  /* 0x000000a800a07308 */ /* 0x000fe20000000800 */
[----:B--2---:R-:W-:-:S04]  /*c000*/  FADD.FTZ R4, R153, R4 ;  /* 0x0000000499047221 */ /* 0x004fc80000010000 */
[----:B------:R-:W-:-:S03]  /*c010*/  FADD.FTZ R4, R157, R4 ;  /* 0x000000049d047221 */ /* 0x000fc60000010000 */
[----:B------:R2:W-:Y:S01]  /*c020*/  MUFU.EX2 R168, R176 ;  /* 0x000000b000a87308 */ /* 0x0005e20000000800 */
[----:B---3--:R-:W-:-:S07]  /*c030*/  FADD.FTZ R4, R156, R4 ;  /* 0x000000049c047221 */ /* 0x008fce0000010000 */
[----:B------:R-:W3:Y:S01]  /*c040*/  MUFU.EX2 R161, R161 ;  /* 0x000000a100a17308 */ /* 0x000ee20000000800 */
[----:B--2---:R-:W2:Y:S01]  /*c050*/  S2R R176, SR_TID.X ;  /* 0x0000000000b07919 */ /* 0x004ea20000002100 */
[----:B----4-:R-:W-:-:S06]  /*c060*/  FMNMX.FTZ R8, R8, R216, !PT ;  /* 0x000000d808087209 */ /* 0x010fcc0007810000 */
[----:B------:R-:W4:Y:S01]  /*c070*/  MUFU.EX2 R164, R164 ;  /* 0x000000a400a47308 */ /* 0x000f220000000800 */
[----:B------:R-:W5:Y:S07]  /*c080*/  SHFL.BFLY PT, R216, R8, 0x1, 0x1f ;  /* 0x0c201f0008d87f89 */ /* 0x000f6e00000e0000 */
[----:B------:R-:W0:Y:S01]  /*c090*/  MUFU.EX2 R165, R165 ;  /* 0x000000a500a57308 */ /* 0x000e220000000800 */
[C---:B---3--:R-:W-:Y:S01]  /*c0a0*/  FADD.FTZ R4, R161.reuse, R4 ;  /* 0x00000004a1047221 */ /* 0x048fe20000010000 */
[----:B------:R-:W-:-:S06]  /*c0b0*/  F2FP.F16.F32.PACK_AB R156, R161, R156 ;  /* 0x0000009ca19c723e */ /* 0x000fcc00000000ff */
[----:B------:R-:W3:Y:S01]  /*c0c0*/  MUFU.EX2 R169, R169 ;  /* 0x000000a900a97308 */ /* 0x000ee20000000800 */
[----:B----4-:R-:W-:-:S07]  /*c0d0*/  FADD.FTZ R4, R164, R4 ;  /* 0x00000004a4047221 */ /* 0x010fce0000010000 */
[----:B------:R-:W4:Y:S01]  /*c0e0*/  MUFU.EX2 R172, R172 ;  /* 0x000000ac00ac7308 */ /* 0x000f220000000800 */
[----:B-----5:R-:W-:Y:S01]  /*c0f0*/  FMNMX.FTZ R8, R8, R216, !PT ;  /* 0x000000d808087209 */ /* 0x020fe20007810000 */
[----:B0-----:R-:W-:Y:S01]  /*c100*/  FADD.FTZ R4, R165, R4 ;  /* 0x00000004a5047221 */ /* 0x001fe20000010000 */
[----:B--2---:R-:W-:Y:S02]  /*c110*/  SHF.R.U32.HI R176, RZ, 0x7, R176 ;  /* 0x00000007ffb07819 */ /* 0x004fe400000116b0 */
[C---:B------:R-:W-:Y:S01]  /*c120*/  FSETP.NEU.FTZ.AND P2, PT, R8.reuse, -INF , PT ;  /* 0xff8000000800780b */ /* 0x040fe20003f5d000 */
[----:B------:R-:W-:Y:S01]  /*c130*/  FMUL.FTZ R223, R8, R0 ;  /* 0x0000000008df7220 */ /* 0x000fe20000410000 */
[----:B------:R-:W-:Y:S01]  /*c140*/  IADD3 R176, -R176, 0xb, RZ ;  /* 0x0000000bb0b07810 */ /* 0x000fe20007ffe1ff */
[----:B------:R-:W0:Y:S01]  /*c150*/  MUFU.EX2 R173, R173 ;  /* 0x000000ad00ad7308 */ /* 0x000e220000000800 */
[----:B------:R-:W-:Y:S01]  /*c160*/  FADD.FTZ R4, R160, R4 ;  /* 0x00000004a0047221 */ /* 0x000fe20000010000 */
[----:B---3--:R-:W-:-:S02]  /*c170*/  F2FP.F16.F32.PACK_AB R160, R169, R160 ;  /* 0x000000a0a9a0723e */ /* 0x008fc400000000ff */
[----:B------:R-:W-:Y:S01]  /*c180*/  FSEL R223, R223, RZ, P2 ;  /* 0x000000ffdfdf7208 */ /* 0x000fe20001000000 */
[----:B------:R-:W-:-:S03]  /*c190*/  FADD.FTZ R4, R169, R4 ;  /* 0x00000004a9047221 */ /* 0x000fc60000010000 */
        /* <DEDUP_REMOVED lines=23> */
[----:B------:R-:W-:Y:S01]  /*c310*/  FFMA.FTZ R194, R194, R0, -R223 ;  /* 0x00000000c2c27223 */ /* 0x000fe200000108df */
[----:B------:R-:W5:Y:S01]  /*c320*/  MUFU.EX2 R155, R155 ;  /* 0x0000009b009b7308 */ /* 0x000f620000000800 */
[----:B---3--:R-:W-:Y:S01]  /*c330*/  F2FP.F16.F32.PACK_AB R154, R157, R153 ;  /* 0x000000999d9a723e */ /* 0x008fe200000000ff */
[----:B------:R-:W-:-:S02]  /*c340*/  @!P1 VIADD R153, R201, 0x22840 ;  /* 0x00022840c9999836 */ /* 0x000fc40000000000 */
[-CC-:B------:R-:W-:Y:S01]  /*c350*/  FFMA.FTZ R195, R195, R0.reuse, -R223.reuse ;  /* 0x00000000c3c37223 */ /* 0x180fe200000108df */
[-CC-:B------:R-:W-:Y:S01]  /*c360*/  FFMA.FTZ R198, R198, R0.reuse, -R223.reuse ;  /* 0x00000000c6c67223 */ /* 0x180fe200000108df */
[----:B------:R-:W-:Y:S01]  /*c370*/  FFMA.FTZ R199, R199, R0, -R223 ;  /* 0x00000000c7c77223 */ /* 0x000fe200000108df */
[----:B----4-:R-:W-:Y:S01]  /*c380*/  FADD.FTZ R4, R172, R4 ;  /* 0x00000004ac047221 */ /* 0x010fe20000010000 */
[----:B------:R-:W-:Y:S01]  /*c390*/  @!P1 PRMT R153, RZ, 0x654, R153 ;  /* 0x00000654ff999816 */ /* 0x000fe20000000099 */
[----:B------:R3:W-:Y:S06]  /*c3a0*/  BAR.ARV R176, 0x100 ;  /* 0x000400b00000751d */ /* 0x0007ec0000002000 */
[----:B------:R4:W-:Y:S01]  /*c3b0*/  @!P1 SYNCS.ARRIVE.TRANS64.RED.A1T0 RZ, [R153+URZ], RZ ;  /* 0x000000ff99ff99a7 */ /* 0x0009e2000810043f */
[----:B------:R1:W-:Y:S01]  /*c3c0*/  MUFU.EX2 R222, R158 ;  /* 0x0000009e00de7308 */ /* 0x0003e20000000800 */
[----:B0-----:R-:W-:-:S04]  /*c3d0*/  FADD.FTZ R4, R173, R4 ;  /* 0x00000004ad047221 */ /* 0x001fc80000010000 */
[----:B------:R-:W-:Y:S01]  /*c3e0*/  FADD.FTZ R4, R168, R4 ;  /* 0x00000004a8047221 */ /* 0x000fe20000010000 */
[----:B----4-:R-:W-:Y:S02]  /*c3f0*/  FSEL R153, R8, RZ, P2 ;  /* 0x000000ff08997208 */ /* 0x010fe40001000000 */
[----:B------:R-:W-:Y:S01]  /*c400*/  MUFU.EX2 R159, R159 ;  /* 0x0000009f009f7308 */ /* 0x000fe20000000800 */
[----:B-1----:R-:W-:Y:S01]  /*c410*/  F2FP.F16.F32.PACK_AB R158, R165, R164 ;  /* 0x000000a4a59e723e */ /* 0x002fe200000000ff */
[C---:B--2---:R-:W-:Y:S01]  /*c420*/  FADD.FTZ R4, R177.reuse, R4 ;  /* 0x00000004b1047221 */ /* 0x044fe20000010000 */
[----:B------:R-:W-:Y:S01]  /*c430*/  F2FP.F16.F32.PACK_AB R164, R177, R168 ;  /* 0x000000a8b1a4723e */ /* 0x000fe200000000ff */
[----:B------:R-:W-:-:S04]  /*c440*/  FADD.FTZ R153, -R153, R203 ;  /* 0x000000cb99997221 */ /* 0x000fc80000010100 */
[----:B------:R-:W-:Y:S01]  /*c450*/  FMUL.FTZ R153, R153, R0 ;  /* 0x0000000099997220 */ /* 0x000fe20000410000 */
[----:B------:R0:W-:Y:S08]  /*c460*/  MUFU.EX2 R223, R162 ;  /* 0x000000a200df7308 */ /* 0x0001f00000000800 */
[----:B------:R5:W1:Y:S01]  /*c470*/  MUFU.EX2 R203, R153 ;  /* 0x0000009900cb7308 */ /* 0x000a620000000800 */
[----:B0-----:R-:W-:-:S07]  /*c480*/  F2FP.F16.F32.PACK_AB R162, R173, R172 ;  /* 0x000000acada2723e */ /* 0x001fce00000000ff */
[----:B------:R-:W0:Y:S01]  /*c490*/  MUFU.EX2 R163, R163 ;  /* 0x000000a300a37308 */ /* 0x000e220000000800 */
[----:B-----5:R-:W-:-:S07]  /*c4a0*/  F2FP.F16.F32.PACK_AB R153, R155, R197 ;  /* 0x000000c59b99723e */ /* 0x020fce00000000ff */
[----:B------:R-:W2:Y:S01]  /*c4b0*/  MUFU.EX2 R225, R166 ;  /* 0x000000a600e17308 */ /* 0x000ea20000000800 */
[----:B-1----:R-:W-:Y:S01]  /*c4c0*/  FFMA.FTZ R3, R203, R3, R197 ;  /* 0x00000003cb037223 */ /* 0x002fe200000100c5 */
[-C--:B------:R-:W-:Y:S01]  /*c4d0*/  FMUL.FTZ R26, R26, R203.reuse ;  /* 0x000000cb1a1a7220 */ /* 0x080fe20000410000 */
[-C--:B------:R-:W-:Y:S01]  /*c4e0*/  FMUL.FTZ R27, R27, R203.reuse ;  /* 0x000000cb1b1b7220 */ /* 0x080fe20000410000 */
[-C--:B------:R-:W-:Y:S01]  /*c4f0*/  FMUL.FTZ R30, R30, R203.reuse ;  /* 0x000000cb1e1e7220 */ /* 0x080fe20000410000 */
[----:B------:R-:W-:Y:S01]  /*c500*/  FADD.FTZ R3, R155, R3 ;  /* 0x000000039b037221 */ /* 0x000fe20000010000 */
[----:B------:R-:W-:Y:S01]  /*c510*/  F2FP.F16.F32.PACK_AB R155, R159, R222 ;  /* 0x000000de9f9b723e */ /* 0x000fe200000000ff */
[----:B------:R-:W-:Y:S01]  /*c520*/  FMUL.FTZ R31, R31, R203 ;  /* 0x000000cb1f1f7220 */ /* 0x000fe20000410000 */
[----:B------:R-:W1:Y:S01]  /*c530*/  MUFU.EX2 R167, R167 ;  /* 0x000000a700a77308 */ /* 0x000e620000000800 */
[----:B------:R-:W-:Y:S01]  /*c540*/  FADD.FTZ R3, R222, R3 ;  /* 0x00000003de037221 */ /* 0x000fe20000010000 */
[----:B0-----:R-:W-:Y:S01]  /*c550*/  F2FP.F16.F32.PACK_AB R157, R163, R223 ;  /* 0x000000dfa39d723e */ /* 0x001fe200000000ff */
[-C--:B------:R-:W-:Y:S01]  /*c560*/  FMUL.FTZ R34, R34, R203.reuse ;  /* 0x000000cb22227220 */ /* 0x080fe20000410000 */
[-C--:B------:R-:W-:Y:S01]  /*c570*/  FMUL.FTZ R35, R35, R203.reuse ;  /* 0x000000cb23237220 */ /* 0x080fe20000410000 */
[----:B------:R-:W-:Y:S01]  /*c580*/  FADD.FTZ R3, R159, R3 ;  /* 0x000000039f037221 */ /* 0x000fe20000010000 */
[-C--:B------:R-:W-:Y:S01]  /*c590*/  FMUL.FTZ R38, R38, R203.reuse ;  /* 0x000000cb26267220 */ /* 0x080fe20000410000 */
[-C--:B------:R-:W-:Y:S01]  /*c5a0*/  FMUL.FTZ R39, R39, R203.reuse ;  /* 0x000000cb27277220 */ /* 0x080fe20000410000 */
[----:B------:R-:W0:Y:S01]  /*c5b0*/  MUFU.EX2 R227, R170 ;  /* 0x000000aa00e37308 */ /* 0x000e220000000800 */
[----:B------:R-:W-:Y:S01]  /*c5c0*/  FADD.FTZ R3, R223, R3 ;  /* 0x00000003df037221 */ /* 0x000fe20000010000 */
[-C--:B------:R-:W-:Y:S01]  /*c5d0*/  FMUL.FTZ R42, R42, R203.reuse ;  /* 0x000000cb2a2a7220 */ /* 0x080fe20000410000 */
[-C--:B------:R-:W-:Y:S01]  /*c5e0*/  FMUL.FTZ R43, R43, R203.reuse ;  /* 0x000000cb2b2b7220 */ /* 0x080fe20000410000 */
[-C--:B------:R-:W-:Y:S01]  /*c5f0*/  FMUL.FTZ R46, R46, R203.reuse ;  /* 0x000000cb2e2e7220 */ /* 0x080fe20000410000 */
[----:B------:R-:W-:Y:S01]  /*c600*/  FADD.FTZ R3, R163, R3 ;  /* 0x00000003a3037221 */ /* 0x000fe20000010000 */
[-C--:B------:R-:W-:Y:S01]  /*c610*/  FMUL.FTZ R47, R47, R203.reuse ;  /* 0x000000cb2f2f7220 */ /* 0x080fe20000410000 */
[----:B------:R-:W-:Y:S01]  /*c620*/  FMUL.FTZ R50, R50, R203 ;  /* 0x000000cb32327220 */ /* 0x000fe20000410000 */
        /* <DEDUP_REMOVED lines=17> */
[C---:B----4-:R-:W-:Y:S01]  /*c740*/  FADD.FTZ R3, R171.reuse, R3 ;  /* 0x00000003ab037221 */ /* 0x050fe20000010000 */
        /* <DEDUP_REMOVED lines=58> */
[----:B------:R-:W-:-:S04]  /*caf0*/  FMUL.FTZ R151, R151, R203 ;  /* 0x000000cb97977220 */ /* 0x000fc80000410000 */
[----:B------:R-:W1:Y:S01]  /*cb00*/  MUFU.EX2 R169, R186 ;  /* 0x000000ba00a97308 */ /* 0x000e620000000800 */
[C---:B0-----:R-:W-:Y:S01]  /*cb10*/  FADD.FTZ R178, R183.reuse, R178 ;  /* 0x000000b2b7b27221 */ /* 0x041fe20000010000 */
[----:B------:R-:W-:-:S06]  /*cb20*/  F2FP.F16.F32.PACK_AB R167, R183, R182 ;  /* 0x000000b6b7a7723e */ /* 0x000fcc00000000ff */
[----:B------:R-:W0:Y:S01]  /*cb30*/  MUFU.EX2 R185, R185 ;  /* 0x000000b900b97308 */ /* 0x000e220000000800 */
[----:B--2---:R-:W-:-:S07]  /*cb40*/  FADD.FTZ R4, R184, R4 ;  /* 0x00000004b8047221 */ /* 0x004fce0000010000 */
[----:B------:R-:W2:Y:S01]  /*cb50*/  MUFU.EX2 R187, R187 ;  /* 0x000000bb00bb7308 */ /* 0x000ea20000000800 */
[----:B-1----:R-:W-:-:S07]  /*cb60*/  FADD.FTZ R178, R169, R178 ;  /* 0x000000b2a9b27221 */ /* 0x002fce0000010000 */
[----:B------:R-:W1:Y:S01]  /*cb70*/  MUFU.EX2 R188, R188 ;  /* 0x000000bc00bc7308 */ /* 0x000e620000000800 */
[C---:B0-----:R-:W-:Y:S01]  /*cb80*/  FADD.FTZ R4, R185.reuse, R4 ;  /* 0x00000004b9047221 */ /* 0x041fe20000010000 */
[----:B------:R-:W-:-:S06]  /*cb90*/  F2FP.F16.F32.PACK_AB R168, R185, R184 ;  /* 0x000000b8b9a8723e */ /* 0x000fcc00000000ff */
[----:B------:R-:W0:Y:S01]  /*cba0*/  MUFU.EX2 R190, R190 ;  /* 0x000000be00be7308 */ /* 0x000e220000000800 */
[C---:B--2---:R-:W-:Y:S01]  /*cbb0*/  FADD.FTZ R3, R187.reuse, R178 ;  /* 0x000000b2bb037221 */ /* 0x044fe20000010000 */
[----:B------:R-:W-:-:S06]  /*cbc0*/  F2FP.F16.F32.PACK_AB R169, R187, R169 ;  /* 0x000000a9bba9723e */ /* 0x000fcc00000000ff */
[----:B------:R-:W2:Y:S01]  /*cbd0*/  MUFU.EX2 R189, R189 ;  /* 0x000000bd00bd7308 */ /* 0x000ea20000000800 */
[----:B-1----:R-:W-:-:S07]  /*cbe0*/  FADD.FTZ R4, R188, R4 ;  /* 0x00000004bc047221 */ /* 0x002fce0000010000 */
[----:B------:R-:W1:Y:S01]  /*cbf0*/  MUFU.EX2 R191, R191 ;  /* 0x000000bf00bf7308 */ /* 0x000e620000000800 */
[----:B0-----:R-:W-:-:S07]  /*cc00*/  FADD.FTZ R178, R190, R3 ;  /* 0x00000003beb27221 */ /* 0x001fce0000010000 */
[----:B------:R-:W0:Y:S01]  /*cc10*/  MUFU.EX2 R192, R192 ;  /* 0x000000c000c07308 */ /* 0x000e220000000800 */
[C---:B--2---:R-:W-:Y:S01]  /*cc20*/  FADD.FTZ R4, R189.reuse, R4 ;  /* 0x00000004bd047221 */ /* 0x044fe20000010000 */
[----:B------:R-:W-:-:S06]  /*cc30*/  F2FP.F16.F32.PACK_AB R170, R189, R188 ;  /* 0x000000bcbdaa723e */ /* 0x000fcc00000000ff */
[----:B------:R-:W2:Y:S01]  /*cc40*/  MUFU.EX2 R173, R194 ;  /* 0x000000c200ad7308 */ /* 0x000ea20000000800 */
[C---:B-1----:R-:W-:Y:S01]  /*cc50*/  FADD.FTZ R178, R191.reuse, R178 ;  /* 0x000000b2bfb27221 */ /* 0x042fe20000010000 */
[----:B------:R-:W-:-:S06]  /*cc60*/  F2FP.F16.F32.PACK_AB R171, R191, R190 ;  /* 0x000000bebfab723e */ /* 0x000fcc00000000ff */
[----:B------:R-:W1:Y:S01]  /*cc70*/  MUFU.EX2 R193, R193 ;  /* 0x000000c100c17308 */ /* 0x000e620000000800 */
[----:B0-----:R-:W-:-:S07]  /*cc80*/  FADD.FTZ R4, R192, R4 ;  /* 0x00000004c0047221 */ /* 0x001fce0000010000 */
[----:B------:R-:W0:Y:S01]  /*cc90*/  MUFU.EX2 R195, R195 ;  /* 0x000000c300c37308 */ /* 0x000e220000000800 */
[----:B--2---:R-:W-:-:S07]  /*cca0*/  FADD.FTZ R178, R173, R178 ;  /* 0x000000b2adb27221 */ /* 0x004fce0000010000 */
[----:B------:R-:W2:Y:S01]  /*ccb0*/  MUFU.EX2 R196, R196 ;  /* 0x000000c400c47308 */ /* 0x000ea20000000800 */
[C---:B-1----:R-:W-:Y:S01]  /*ccc0*/  FADD.FTZ R4, R193.reuse, R4 ;  /* 0x00000004c1047221 */ /* 0x042fe20000010000 */
[----:B------:R-:W-:-:S06]  /*ccd0*/  F2FP.F16.F32.PACK_AB R172, R193, R192 ;  /* 0x000000c0c1ac723e */ /* 0x000fcc00000000ff */
[----:B------:R-:W1:Y:S01]  /*cce0*/  MUFU.EX2 R198, R198 ;  /* 0x000000c600c67308 */ /* 0x000e620000000800 */
[C---:B0-----:R-:W-:Y:S01]  /*ccf0*/  FADD.FTZ R3, R195.reuse, R178 ;  /* 0x000000b2c3037221 */ /* 0x041fe20000010000 */
[----:B------:R-:W-:-:S06]  /*cd00*/  F2FP.F16.F32.PACK_AB R173, R195, R173 ;  /* 0x000000adc3ad723e */ /* 0x000fcc00000000ff */
[----:B------:R-:W0:Y:S01]  /*cd10*/  MUFU.EX2 R199, R199 ;  /* 0x000000c700c77308 */ /* 0x000e220000000800 */
[----:B--2---:R-:W-:-:S04]  /*cd20*/  FADD.FTZ R4, R196, R4 ;  /* 0x00000004c4047221 */ /* 0x004fc80000010000 */
[C---:B------:R-:W-:Y:S01]  /*cd30*/  FADD.FTZ R4, R174.reuse, R4 ;  /* 0x00000004ae047221 */ /* 0x040fe20000010000 */
[----:B------:R-:W-:Y:S01]  /*cd40*/  F2FP.F16.F32.PACK_AB R174, R174, R196 ;  /* 0x000000c4aeae723e */ /* 0x000fe200000000ff */
[----:B-1----:R-:W-:-:S04]  /*cd50*/  FADD.FTZ R178, R198, R3 ;  /* 0x00000003c6b27221 */ /* 0x002fc80000010000 */
[C---:B0-----:R-:W-:Y:S01]  /*cd60*/  FADD.FTZ R3, R199.reuse, R178 ;  /* 0x000000b2c7037221 */ /* 0x041fe20000010000 */
[----:B------:R-:W-:Y:S01]  /*cd70*/  F2FP.F16.F32.PACK_AB R175, R199, R198 ;  /* 0x000000c6c7af723e */ /* 0x000fe200000000ff */
[----:B---3--:R-:W-:Y:S06]  /*cd80*/  @!P0 BRA `(.L_x_4959) ;  /* 0x0000000000048947 */ /* 0x008fec0003800000 */
[----:B------:R-:W-:Y:S01]  /*cd90*/  BPT.TRAP 0x1 ;  /* 0x000000040000795c */ /* 0x000fe20000300000 */
.L_x_4959:
[----:B------:R0:W1:Y:S01]  /*cda0*/  SYNCS.PHASECHK.TRANS64.TRYWAIT P2, [R201+URZ+0x22850], R202 ;  /* 0x022850cac90075a7 */ /* 0x000062000804017f */
[----:B------:R-:W-:Y:S05]  /*cdb0*/  @!P0 BRA `(.L_x_4960) ;  /* 0x0000000000048947 */ /* 0x000fea0003800000 */
[----:B------:R-:W-:Y:S01]  /*cdc0*/  BPT.TRAP 0x1 ;  /* 0x000000040000795c */ /* 0x000fe20000300000 */
.L_x_4960:
[----:B------:R-:W-:Y:S04]  /*cdd0*/  BSSY B0, `(.L_x_4961) ;  /* 0x0000004000007945 */ /* 0x000fe80003800000 */
[----:B-1----:R-:W-:Y:S05]  /*cde0*/  @P2 BRA `(.L_x_4962) ;  /* 0x0000000000082947 */ /* 0x002fea0003800000 */
[----:B------:R-:W1:Y:S02]  /*cdf0*/  SYNCS.PHASECHK.TRANS64.TRYWAIT P2, [R201+URZ+0x22850], R202 ;  /* 0x022850cac90075a7 */ /* 0x000e64000804017f */
[----:B-1----:R-:W-:Y:S05]  /*ce00*/  @!P2 BRA `(.L_x_4963) ;  /* 0x000000e000bca947 */ /* 0x002fea0003800000 */
.L_x_4962:
[----:B------:R-:W-:Y:S05]  /*ce10*/  BSYNC B0 ;  /* 0x0000000000007941 */ /* 0x000fea0003800000 */
.L_x_4961:
[----:B------:R-:W2:Y:S01]  /*ce20*/  S2R R177, SR_TID.X ;  /* 0x0000000000b17919 */ /* 0x000ea20000002100 */
[----:B------:R-:W-:Y:S05]  /*ce30*/  WARPSYNC.ALL ;  /* 0x0000000000007948 */ /* 0x000fea0003800000 */
[----:B------:R-:W-:Y:S01]  /*ce40*/  IMAD R178, R19, 0xc00, R9 ;  /* 0x00000c0013b27824 */ /* 0x000fe200078e0209 */
[----:B------:R-:W-:Y:S01]  /*ce50*/  ISETP.GT.AND P2, PT, R200, R21, PT ;  /* 0x00000015c800720c */ /* 0x000fe20003f44270 */
[----:B------:R-:W-:Y:S02]  /*ce60*/  IMAD.MOV.U32 R179, RZ, RZ, 0x40000040 ;  /* 0x40000040ffb37424 */ /* 0x000fe400078e00ff */
[----:B01----:R-:W-:Y:S01]  /*ce70*/  @!P1 VIADD R201, R201, 0x22860 ;  /* 0x00022860c9c99836 */ /* 0x003fe20000000000 */
[----:B------:R-:W-:Y:S01]  /*ce80*/  R2UR UR6, R178 ;  /* 0x00000000b20672ca */ /* 0x000fe200000e0000 */
[----:B------:R-:W-:Y:S01]  /*ce90*/  VIADD R200, R200, 0xffffffff ;  /* 0xffffffffc8c87836 */ /* 0x000fe20000000000 */
[----:B------:R-:W-:Y:S01]  /*cea0*/  R2UR UR7, R179 ;  /* 0x00000000b30772ca */ /* 0x000fe200000e0000 */
[----:B------:R-:W-:Y:S01]  /*ceb0*/  IMAD.MOV.U32 R179, RZ, RZ, 0x40000040 ;  /* 0x40000040ffb37424 */ /* 0x000fe200078e00ff */
[----:B------:R-:W-:Y:S01]  /*cec0*/  @!P1 PRMT R201, RZ, 0x654, R201 ;  /* 0x00000654ffc99816 */ /* 0x000fe200000000c9 */
[----:B------:R-:W-:-:S02]  /*ced0*/  IMAD.MOV.U32 R203, RZ, RZ, R8 ;  /* 0x000000ffffcb7224 */ /* 0x000fc400078e0008 */
[----:B------:R-:W-:Y:S01]  /*cee0*/  IMAD.MOV.U32 R222, RZ, RZ, R5 ;  /* 0x000000ffffde7224 */ /* 0x000fe200078e0005 */
[----:B--2---:R-:W-:-:S05]  /*cef0*/  SHF.R.U32.HI R177, RZ, 0x7, R177 ;  /* 0x00000007ffb17819 */ /* 0x004fca00000116b1 */
[----:B------:R-:W-:-:S05]  /*cf00*/  VIADD R177, R177, 0x8 ;  /* 0x00000008b1b17836 */ /* 0x000fca0000000000 */
[----:B------:R0:W-:Y:S06]  /*cf10*/  BAR.SYNC.DEFER_BLOCKING R177, 0x100 ;  /* 0x000400b10000751d */ /* 0x0001ec0000010000 */
[----:B------:R-:W-:-:S06]  /*cf20*/  WARPGROUP.ARRIVE ;  /* 0x00000000000079c5 */ /* 0x000fcc0000000000 */
[----:B------:R-:W-:Y:S03]  /*cf30*/  HGMMA.64x256x16.F32 R24, R152, gdesc[UR4].tnspB, R24, gsb0 ;  /* 0x43e0000498187df0 */ /* 0x000fe60008000818 */
[----:B------:R-:W-:Y:S02]  /*cf40*/  WARPGROUP.DEPBAR.LE gsb0, 0x0 ;  /* 0x00008000000079c5 */ /* 0x000fe40000010000 */
[----:B------:R-:W-:Y:S01]  /*cf50*/  IMAD.MOV.U32 R153, RZ, RZ, 0x40000040 ;  /* 0x40000040ff997424 */ /* 0x000fe200078e00ff */
[----:B------:R-:W-:Y:S01]  /*cf60*/  IADD3 R152, R178, 0x80, RZ ;  /* 0x00000080b2987810 */ /* 0x000fe20007ffe0ff */
[----:B------:R-:W-:-:S03]  /*cf70*/  WARPGROUP.ARRIVE ;  /* 0x00000000000079c5 */ /* 0x000fc60000000000 */
        /* <DEDUP_REMOVED lines=37> */
[----:B------:R-:W-:-:S07]  /*d1d0*/  IMAD.MOV.U32 R216, RZ, RZ, R200 ;  /* 0x000000ffffd87224 */ /* 0x000fce00078e00c8 */
.L_x_4954:
[----:B------:R-:W-:-:S13]  /*d1e0*/  ISETP.GE.AND P2, PT, R216, RZ, PT ;  /* 0x000000ffd800720c */ /* 0x000fda0003f46270 */
[----:B------:R-:W-:Y:S05]  /*d1f0*/  @!P2 BRA `(.L_x_4965) ;  /* 0x0000001c00b0a947 */ /* 0x000fea0003800000 */
[----:B0-----:R-:W-:Y:S02]  /*d200*/  IMAD.MOV.U32 R201, RZ, RZ, R8 ;  /* 0x000000ffffc97224 */ /* 0x001fe400078e0008 */
[----:B------:R-:W-:-:S07]  /*d210*/  IMAD.MOV.U32 R200, RZ, RZ, R5 ;  /* 0x000000ffffc87224 */ /* 0x000fce00078e0005 */
.L_x_4975:
[----:B------:R-:W-:Y:S01]  /*d220*/  VIADD R19, R19, 0x1 ;  /* 0x0000000113137836 */ /* 0x000fe20000000000 */
[----:B------:R-:W-:Y:S05]  /*d230*/  YIELD ;  /* 0x0000000000007946 */ /* 0x000fea0003800000 */
[----:B------:R-:W-:-:S04]  /*d240*/  ISETP.NE.AND P2, PT, R19, 0x2, PT ;  /* 0x000000021300780c */ /* 0x000fc80003f45270 */
[----:B------:R-:W-:Y:S02]  /*d250*/  SEL R0, RZ, 0x1, P2 ;  /* 0x00000001ff007807 */ /* 0x000fe40001000000 */
[----:B------:R-:W-:Y:S02]  /*d260*/  SEL R19, R19, RZ, P2 ;  /* 0x000000ff13137207 */ /* 0x000fe40001000000 */
[----:B------:R-:W-:Y:S01]  /*d270*/  LOP3.LUT R23, R23, R0, RZ, 0x3c, !PT ;  /* 0x0000000017177212 */ /* 0x000fe200078e3cff */
[----:B-1----:R-:W-:Y:S06]  /*d280*/  @!P0 BRA `(.L_x_4966) ;  /* 0x0000000000048947 */ /* 0x002fec0003800000 */
[----:B------:R-:W-:Y:S01]  /*d290*/  BPT.TRAP 0x1 ;  /* 0x000000040000795c */ /* 0x000fe20000300000 */
.L_x_4966:
[----:B------:R-:W-:Y:S01]  /*d2a0*/  IMAD R21, R19, 0x8, R18 ;  /* 0x0000000813157824 */ /* 0x000fe200078e0212 */
[----:B------:R-:W-:-:S04]  /*d2b0*/  SHF.L.U32 R211, R23, 0x1f, RZ ;  /* 0x0000001f17d37819 */ /* 0x000fc800000006ff */
[----:B------:R0:W1:Y:S01]  /*d2c0*/  SYNCS.PHASECHK.TRANS64.TRYWAIT P2, [R21+URZ+0x22830], R211 ;  /* 0x022830d3150075a7 */ /* 0x000062000804017f */
[----:B------:R-:W-:Y:S05]  /*d2d0*/  @!P0 BRA `(.L_x_4967) ;  /* 0x0000000000048947 */ /* 0x000fea0003800000 */
[----:B------:R-:W-:Y:S01]  /*d2e0*/  BPT.TRAP 0x1 ;  /* 0x000000040000795c */ /* 0x000fe20000300000 */
.L_x_4967:
[----:B------:R-:W-:Y:S02]  /*d2f0*/  IMAD R156, R19, 0x300, R20 ;  /* 0x00000300139c7824 */ /* 0x000fe400078e0214 */
[----:B------:R-:W-:Y:S01]  /*d300*/  IMAD.MOV.U32 R157, RZ, RZ, 0x40000040 ;  /* 0x40000040ff9d7424 */ /* 0x000fe200078e00ff */
[----:B-1----:R-:W-:Y:S06]  /*d310*/  @P2 BRA `(.L_x_4968) ;  /* 0x0000000000082947 */ /* 0x002fec0003800000 */
[----:B------:R-:W1:Y:S02]  /*d320*/  SYNCS.PHASECHK.TRANS64.TRYWAIT P2, [R21+URZ+0x22830], R211 ;  /* 0x022830d3150075a7 */ /* 0x000e64000804017f */
[----:B-1----:R-:W-:Y:S05]  /*d330*/  @!P2 BRA `(.L_x_4969) ;  /* 0x000000dc0084a947 */ /* 0x002fea0003800000 */
.L_x_4968:
        /* <DEDUP_REMOVED lines=9> */
[----:B------:R-:W-:Y:S01]  /*d3d0*/  MOV R153, 0x40000040 ;  /* 0x4000004000997802 */ /* 0x000fe20000000f00 */
[----:B------:R-:W-:Y:S01]  /*d3e0*/  IMAD.MOV.U32 R157, RZ, RZ, 0x40000040 ;  /* 0x40000040ff9d7424 */ /* 0x000fe200078e00ff */
[----:B------:R-:W-:Y:S01]  /*d3f0*/  R2UR UR10, R154 ;  /* 0x000000009a0a72ca */ /* 0x000fe200000e0000 */
[----:B------:R-:W2:Y:S01]  /*d400*/  S2R R213, SR_TID.X ;  /* 0x0000000000d57919 */ /* 0x000ea20000002100 */
[----:B------:R-:W-:-:S02]  /*d410*/  R2UR UR11, R155 ;  /* 0x000000009b0b72ca */ /* 0x000fc400000e0000 */
[----:B------:R-:W-:Y:S02]  /*d420*/  R2UR UR14, R152 ;  /* 0x00000000980e72ca */ /* 0x000fe400000e0000 */
[----:B------:R-:W-:Y:S02]  /*d430*/  R2UR UR15, R153 ;  /* 0x00000000990f72ca */ /* 0x000fe400000e0000 */
[----:B------:R-:W-:Y:S02]  /*d440*/  R2UR UR18, R156 ;  /* 0x000000009c1272ca */ /* 0x000fe400000e0000 */
[----:B------:R-:W-:Y:S02]  /*d450*/  R2UR UR19, R157 ;  /* 0x000000009d1372ca */ /* 0x000fe400000e0000 */
[----:B------:R-:W-:Y:S01]  /*d460*/  WARPGROUP.ARRIVE ;  /* 0x00000000000079c5 */ /* 0x000fe20000000000 */
[----:B------:R-:W-:Y:S02]  /*d470*/  R2UR UR8, R14 ;  /* 0x000000000e0872ca */ /* 0x000fe400000e0000 */
[----:B------:R-:W-:-:S02]  /*d480*/  R2UR UR9, R15 ;  /* 0x000000000f0972ca */ /* 0x000fc400000e0000 */
[----:B------:R-:W-:Y:S01]  /*d490*/  R2UR UR12, R12 ;  /* 0x000000000c0c72ca */ /* 0x000fe200000e0000 */
[----:B------:R-:W-:Y:S01]  /*d4a0*/  HGMMA.64x96x16.F32 R152, gdesc[UR4], RZ, !UPT, gsb0 ;  /* 0x01600000049879f0 */ /* 0x000fe2000c0008ff */
[----:B------:R-:W-:Y:S02]  /*d4b0*/  R2UR UR13, R13 ;  /* 0x000000000d0d72ca */ /* 0x000fe400000e0000 */
[----:B------:R-:W-:Y:S02]  /*d4c0*/  R2UR UR16, R10 ;  /* 0x000000000a1072ca */ /* 0x000fe400000e0000 */
        /* <DEDUP_REMOVED lines=252> */
[-C--:B------:R-:W-:Y:S01]  /*e490*/  FMUL.FTZ R34, R34, R157.reuse ;  /* 0x0000009d22227220 */ /* 0x080fe20000410000 */
[-C--:B------:R-:W-:Y:S01]  /*e4a0*/  FMUL.FTZ R35, R35, R157.reuse ;  /* 0x0000009d23237220 */ /* 0x080fe20000410000 */
[----:B----4-:R-:W-:Y:S01]  /*e4b0*/  FADD.FTZ R172, R155, R172 ;  /* 0x000000ac9bac7221 */ /* 0x010fe20000010000 */
        /* <DEDUP_REMOVED lines=42> */
[----:B----4-:R-:W-:Y:S01]  /*e760*/  IADD3 R176, -R213, 0xb, RZ ;  /* 0x0000000bd5b07810 */ /* 0x010fe20007ffe1ff */
[----:B--2---:R-:W-:Y:S01]  /*e770*/  FADD.FTZ R4, R170, R169 ;  /* 0x000000a9aa047221 */ /* 0x004fe20000010000 */
[-C--:B------:R-:W-:Y:S01]  /*e780*/  FMUL.FTZ R98, R98, R157.reuse ;  /* 0x0000009d62627220 */ /* 0x080fe20000410000 */
[-C--:B------:R-:W-:Y:S01]  /*e790*/  FMUL.FTZ R99, R99, R157.reuse ;  /* 0x0000009d63637220 */ /* 0x080fe20000410000 */
[-C--:B------:R-:W-:Y:S01]  /*e7a0*/  FMUL.FTZ R102, R102, R157.reuse ;  /* 0x0000009d66667220 */ /* 0x080fe20000410000 */
[----:B------:R2:W-:Y:S06]  /*e7b0*/  BAR.ARV R176, 0x100 ;  /* 0x000400b00000751d */ /* 0x0005ec0000002000 */
[----:B------:R-:W4:Y:S01]  /*e7c0*/  MUFU.EX2 R171, R171 ;  /* 0x000000ab00ab7308 */ /* 0x000f220000000800 */
[----:B-----5:R-:W-:Y:S01]  /*e7d0*/  FADD.FTZ R172, R197, R172 ;  /* 0x000000acc5ac7221 */ /* 0x020fe20000010000 */
[----:B------:R5:W-:Y:S01]  /*e7e0*/  @!P1 SYNCS.ARRIVE.TRANS64.RED.A1T0 RZ, [R154+URZ], RZ ;  /* 0x000000ff9aff99a7 */ /* 0x000be2000810043f */
[-C--:B------:R-:W-:Y:S01]  /*e7f0*/  FMUL.FTZ R103, R103, R157.reuse ;  /* 0x0000009d67677220 */ /* 0x080fe20000410000 */
[-C--:B------:R-:W-:Y:S01]  /*e800*/  FMUL.FTZ R106, R106, R157.reuse ;  /* 0x0000009d6a6a7220 */ /* 0x080fe20000410000 */
[----:B---3--:R-:W-:Y:S01]  /*e810*/  FADD.FTZ R172, R167, R172 ;  /* 0x000000aca7ac7221 */ /* 0x008fe20000010000 */
[-C--:B------:R-:W-:Y:S01]  /*e820*/  FMUL.FTZ R107, R107, R157.reuse ;  /* 0x0000009d6b6b7220 */ /* 0x080fe20000410000 */
[-C--:B------:R-:W-:Y:S01]  /*e830*/  FMUL.FTZ R110, R110, R157.reuse ;  /* 0x0000009d6e6e7220 */ /* 0x080fe20000410000 */
[----:B------:R-:W3:Y:S01]  /*e840*/  MUFU.EX2 R174, R174 ;  /* 0x000000ae00ae7308 */ /* 0x000ee20000000800 */
[-C--:B------:R-:W-:Y:S01]  /*e850*/  FMUL.FTZ R111, R111, R157.reuse ;  /* 0x0000009d6f6f7220 */ /* 0x080fe20000410000 */
[----:B-----5:R-:W-:Y:S01]  /*e860*/  F2FP.F16.F32.PACK_AB R154, R165, R164 ;  /* 0x000000a4a59a723e */ /* 0x020fe200000000ff */
[-C--:B------:R-:W-:Y:S01]  /*e870*/  FMUL.FTZ R114, R114, R157.reuse ;  /* 0x0000009d72727220 */ /* 0x080fe20000410000 */
[-C--:B------:R-:W-:Y:S01]  /*e880*/  FMUL.FTZ R115, R115, R157.reuse ;  /* 0x0000009d73737220 */ /* 0x080fe20000410000 */
        /* <DEDUP_REMOVED lines=20> */
[C---:B-----5:R-:W-:Y:S01]  /*e9d0*/  FADD.FTZ R172, R175.reuse, R172 ;  /* 0x000000acafac7221 */ /* 0x060fe20000010000 */
[----:B------:R-:W-:Y:S01]  /*e9e0*/  F2FP.F16.F32.PACK_AB R159, R175, R174 ;  /* 0x000000aeaf9f723e */ /* 0x000fe200000000ff */
[-C--:B------:R-:W-:Y:S01]  /*e9f0*/  FMUL.FTZ R147, R147, R157.reuse ;  /* 0x0000009d93937220 */ /* 0x080fe20000410000 */
[-C--:B------:R-:W-:Y:S01]  /*ea00*/  FMUL.FTZ R150, R150, R157.reuse ;  /* 0x0000009d96967220 */ /* 0x080fe20000410000 */
[----:B------:R-:W-:Y:S01]  /*ea10*/  FMUL.FTZ R151, R151, R157 ;  /* 0x0000009d97977220 */ /* 0x000fe20000410000 */
[----:B------:R-:W-:-:S02]  /*ea20*/  F2FP.F16.F32.PACK_AB R201, R155, R201 ;  /* 0x000000c99bc9723e */ /* 0x000fc400000000ff */
[----:B------:R-:W5:Y:S01]  /*ea30*/  MUFU.EX2 R182, R182 ;  /* 0x000000b600b67308 */ /* 0x000f620000000800 */
[----:B----4-:R-:W-:Y:S01]  /*ea40*/  FADD.FTZ R172, R161, R172 ;  /* 0x000000aca1ac7221 */ /* 0x010fe20000010000 */
[----:B------:R-:W-:Y:S02]  /*ea50*/  F2FP.F16.F32.PACK_AB R153, R163, R153 ;  /* 0x00000099a399723e */ /* 0x000fe400000000ff */
[----:B------:R-:W-:Y:S02]  /*ea60*/  F2FP.F16.F32.PACK_AB R157, R171, R167 ;  /* 0x000000a7ab9d723e */ /* 0x000fe400000000ff */
[----:B------:R-:W-:Y:S02]  /*ea70*/  F2FP.F16.F32.PACK_AB R162, R181, R180 ;  /* 0x000000b4b5a2723e */ /* 0x000fe400000000ff */
[----:B------:R-:W4:Y:S01]  /*ea80*/  MUFU.EX2 R183, R183 ;  /* 0x000000b700b77308 */ /* 0x000f220000000800 */
[----:B---3--:R-:W-:Y:S01]  /*ea90*/  FADD.FTZ R3, R179, R172 ;  /* 0x000000acb3037221 */ /* 0x008fe20000010000 */
[----:B------:R-:W-:-:S02]  /*eaa0*/  F2FP.F16.F32.PACK_AB R164, R185, R184 ;  /* 0x000000b8b9a4723e */ /* 0x000fc400000000ff */
[----:B------:R-:W-:Y:S02]  /*eab0*/  F2FP.F16.F32.PACK_AB R166, R189, R188 ;  /* 0x000000bcbda6723e */ /* 0x000fe400000000ff */
[----:B------:R-:W-:Y:S02]  /*eac0*/  F2FP.F16.F32.PACK_AB R168, R193, R168 ;  /* 0x000000a8c1a8723e */ /* 0x000fe400000000ff */
[----:B------:R-:W3:Y:S01]  /*ead0*/  MUFU.EX2 R165, R186 ;  /* 0x000000ba00a57308 */ /* 0x000ee20000000800 */
[----:B-----5:R-:W-:Y:S01]  /*eae0*/  FADD.FTZ R178, R182, R3 ;  /* 0x00000003b6b27221 */ /* 0x020fe20000010000 */
[----:B------:R-:W-:Y:S02]  /*eaf0*/  F2FP.F16.F32.PACK_AB R170, R170, R196 ;  /* 0x000000c4aaaa723e */ /* 0x000fe400000000ff */
[----:B------:R-:W-:Y:S02]  /*eb00*/  F2FP.F16.F32.PACK_AB R155, R197, R192 ;  /* 0x000000c0c59b723e */ /* 0x000fe400000000ff */
[----:B------:R-:W-:-:S02]  /*eb10*/  F2FP.F16.F32.PACK_AB R161, R179, R161 ;  /* 0x000000a1b3a1723e */ /* 0x000fc400000000ff */
[----:B------:R-:W5:Y:S01]  /*eb20*/  MUFU.EX2 R187, R187 ;  /* 0x000000bb00bb7308 */ /* 0x000f620000000800 */
[C---:B----4-:R-:W-:Y:S01]  /*eb30*/  FADD.FTZ R178, R183.reuse, R178 ;  /* 0x000000b2b7b27221 */ /* 0x050fe20000010000 */
[----:B------:R-:W-:-:S06]  /*eb40*/  F2FP.F16.F32.PACK_AB R163, R183, R182 ;  /* 0x000000b6b7a3723e */ /* 0x000fcc00000000ff */
[----:B------:R-:W4:Y:S01]  /*eb50*/  MUFU.EX2 R190, R190 ;  /* 0x000000be00be7308 */ /* 0x000f220000000800 */
[----:B---3--:R-:W-:-:S07]  /*eb60*/  FADD.FTZ R178, R165, R178 ;  /* 0x000000b2a5b27221 */ /* 0x008fce0000010000 */
[----:B------:R-:W3:Y:S01]  /*eb70*/  MUFU.EX2 R191, R191 ;  /* 0x000000bf00bf7308 */ /* 0x000ee20000000800 */
[C---:B-----5:R-:W-:Y:S01]  /*eb80*/  FADD.FTZ R3, R187.reuse, R178 ;  /* 0x000000b2bb037221 */ /* 0x060fe20000010000 */
[----:B------:R-:W-:-:S06]  /*eb90*/  F2FP.F16.F32.PACK_AB R165, R187, R165 ;  /* 0x000000a5bba5723e */ /* 0x000fcc00000000ff */
[----:B------:R-:W5:Y:S01]  /*eba0*/  MUFU.EX2 R169, R194 ;  /* 0x000000c200a97308 */ /* 0x000f620000000800 */
[----:B----4-:R-:W-:-:S07]  /*ebb0*/  FADD.FTZ R178, R190, R3 ;  /* 0x00000003beb27221 */ /* 0x010fce0000010000 */
[----:B------:R-:W4:Y:S01]  /*ebc0*/  MUFU.EX2 R172, R195 ;  /* 0x000000c300ac7308 */ /* 0x000f220000000800 */
[C---:B---3--:R-:W-:Y:S01]  /*ebd0*/  FADD.FTZ R178, R191.reuse, R178 ;  /* 0x000000b2bfb27221 */ /* 0x048fe20000010000 */
[----:B------:R-:W-:-:S06]  /*ebe0*/  F2FP.F16.F32.PACK_AB R167, R191, R190 ;  /* 0x000000bebfa7723e */ /* 0x000fcc00000000ff */
[----:B------:R-:W3:Y:S01]  /*ebf0*/  MUFU.EX2 R198, R198 ;  /* 0x000000c600c67308 */ /* 0x000ee20000000800 */
[----:B-----5:R-:W-:-:S07]  /*ec00*/  FADD.FTZ R3, R169, R178 ;  /* 0x000000b2a9037221 */ /* 0x020fce0000010000 */
[----:B------:R-:W5:Y:S01]  /*ec10*/  MUFU.EX2 R199, R199 ;  /* 0x000000c700c77308 */ /* 0x000f620000000800 */
[C---:B----4-:R-:W-:Y:S01]  /*ec20*/  FADD.FTZ R3, R172.reuse, R3 ;  /* 0x00000003ac037221 */ /* 0x050fe20000010000 */
[----:B------:R-:W-:-:S03]  /*ec30*/  F2FP.F16.F32.PACK_AB R169, R172, R169 ;  /* 0x000000a9aca9723e */ /* 0x000fc600000000ff */
[----:B---3--:R-:W-:-:S04]  /*ec40*/  FADD.FTZ R174, R198, R3 ;  /* 0x00000003c6ae7221 */ /* 0x008fc80000010000 */
[C---:B-----5:R-:W-:Y:S01]  /*ec50*/  FADD.FTZ R3, R199.reuse, R174 ;  /* 0x000000aec7037221 */ /* 0x060fe20000010000 */
[----:B------:R-:W-:Y:S01]  /*ec60*/  F2FP.F16.F32.PACK_AB R171, R199, R198 ;  /* 0x000000c6c7ab723e */ /* 0x000fe200000000ff */
[----:B--2---:R-:W-:Y:S06]  /*ec70*/  @!P0 BRA `(.L_x_4970) ;  /* 0x0000000000048947 */ /* 0x004fec0003800000 */
[----:B------:R-:W-:Y:S01]  /*ec80*/  BPT.TRAP 0x1 ;  /* 0x000000040000795c */ /* 0x000fe20000300000 */
.L_x_4970:
[----:B------:R2:W3:Y:S01]  /*ec90*/  SYNCS.PHASECHK.TRANS64.TRYWAIT P2, [R21+URZ+0x22850], R211 ;  /* 0x022850d3150075a7 */ /* 0x0004e2000804017f */
[----:B------:R-:W-:Y:S05]  /*eca0*/  @!P0 BRA `(.L_x_4971) ;  /* 0x0000000000048947 */ /* 0x000fea0003800000 */
[----:B------:R-:W-:Y:S01]  /*ecb0*/  BPT.TRAP 0x1 ;  /* 0x000000040000795c */ /* 0x000fe20000300000 */
.L_x_4971:
[----:B------:R-:W-:Y:S04]  /*ecc0*/  BSSY B0, `(.L_x_4972) ;  /* 0x0000004000007945 */ /* 0x000fe80003800000 */
[----:B---3--:R-:W-:Y:S05]  /*ecd0*/  @P2 BRA `(.L_x_4973) ;  /* 0x0000000000082947 */ /* 0x008fea0003800000 */
[----:B------:R-:W3:Y:S02]  /*ece0*/  SYNCS.PHASECHK.TRANS64.TRYWAIT P2, [R21+URZ+0x22850], R211 ;  /* 0x022850d3150075a7 */ /* 0x000ee4000804017f */
[----:B---3--:R-:W-:Y:S05]  /*ecf0*/  @!P2 BRA `(.L_x_4974) ;  /* 0x000000c40028a947 */ /* 0x008fea0003800000 */
.L_x_4973:
[----:B------:R-:W-:Y:S05]  /*ed00*/  BSYNC B0 ;  /* 0x0000000000007941 */ /* 0x000fea0003800000 */
.L_x_4972:
[----:B------:R-:W4:Y:S01]  /*ed10*/  S2R R174, SR_TID.X ;  /* 0x0000000000ae7919 */ /* 0x000f220000002100 */
[----:B------:R-:W-:Y:S01]  /*ed20*/  IMAD.MOV.U32 R173, RZ, RZ, 0x40000040 ;  /* 0x40000040ffad7424 */ /* 0x000fe200078e00ff */
[----:B------:R-:W-:Y:S05]  /*ed30*/  WARPSYNC.ALL ;  /* 0x0000000000007948 */ /* 0x000fea0003800000 */
[----:B------:R-:W-:Y:S01]  /*ed40*/  R2UR UR7, R173 ;  /* 0x00000000ad0772ca */ /* 0x000fe200000e0000 */
[----:B------:R-:W-:Y:S01]  /*ed50*/  IMAD R172, R19, 0xc00, R9 ;  /* 0x00000c0013ac7824 */ /* 0x000fe200078e0209 */
[----:B------:R-:W-:Y:S01]  /*ed60*/  ISETP.GT.AND P2, PT, R216, RZ, PT ;  /* 0x000000ffd800720c */ /* 0x000fe20003f44270 */
[----:B------:R-:W-:-:S02]  /*ed70*/  IMAD.MOV.U32 R175, RZ, RZ, 0x40000040 ;  /* 0x40000040ffaf7424 */ /* 0x000fc400078e00ff */
[----:B0123--:R-:W-:Y:S01]  /*ed80*/  @!P1 VIADD R21, R21, 0x22860 ;  /* 0x0002286015159836 */ /* 0x00ffe20000000000 */
[----:B------:R-:W-:Y:S01]  /*ed90*/  R2UR UR6, R172 ;  /* 0x00000000ac0672ca */ /* 0x000fe200000e0000 */
[----:B------:R-:W-:-:S03]  /*eda0*/  VIADD R216, R216, 0xffffffff ;  /* 0xffffffffd8d87836 */ /* 0x000fc60000000000 */
[----:B------:R-:W-:Y:S02]  /*edb0*/  @!P1 PRMT R21, RZ, 0x654, R21 ;  /* 0x00000654ff159816 */ /* 0x000fe40000000015 */
[----:B----4-:R-:W-:-:S05]  /*edc0*/  SHF.R.U32.HI R174, RZ, 0x7, R174 ;  /* 0x00000007ffae7819 */ /* 0x010fca00000116ae */
        /* <DEDUP_REMOVED lines=47> */
.L_x_4965:
[----:B------:R-:W-:Y:S05]  /*f0c0*/  WARPSYNC.ALL ;  /* 0x0000000000007948 */ /* 0x000fea0003800000 */
[----:B------:R-:W2:Y:S01]  /*f0d0*/  SHFL.BFLY PT, R7, R4, 0x2, 0x1f ;  /* 0x0c401f0004077f89 */ /* 0x000ea200000e0000 */
[----:B------:R-:W-:Y:S01]  /*f0e0*/  VIADD R19, R19, 0x1 ;  /* 0x0000000113137836 */ /* 0x000fe20000000000 */
[----:B------:R3:W-:Y:S08]  /*f0f0*/  BAR.ARV R176, 0x100 ;  /* 0x000400b00000751d */ /* 0x0007f00000002000 */
[----:B------:R-:W-:Y:S06]  /*f100*/  BAR.ARV 0x8, 0x180 ;  /* 0x0206000000007b1d */ /* 0x000fec0000002000 */
[----:B------:R-:W-:Y:S01]  /*f110*/  ISETP.NE.AND P0, PT, R19, 0x2, PT ;  /* 0x000000021300780c */ /* 0x000fe20003f05270 */
[----:B------:R-:W-:Y:S01]  /*f120*/  VIADD R232, R232, 0x1 ;  /* 0x00000001e8e87836 */ /* 0x000fe20000000000 */
[----:B------:R-:W4:Y:S01]  /*f130*/  SHFL.BFLY PT, R10, R3, 0x2, 0x1f ;  /* 0x0c401f00030a7f89 */ /* 0x000f2200000e0000 */
[----:B------:R-:W-:-:S02]  /*f140*/  PLOP3.LUT P1, PT, PT, PT, PT, 0x8, 0x0 ;  /* 0x000000000000781c */ /* 0x000fc40003f2e170 */
[----:B------:R-:W-:Y:S01]  /*f150*/  SEL R19, R19, RZ, P0 ;  /* 0x000000ff13137207 */ /* 0x000fe20000000000 */
[----:B--2---:R-:W-:Y:S01]  /*f160*/  FADD.FTZ R7, R7, R4 ;  /* 0x0000000407077221 */ /* 0x004fe20000010000 */
[----:B------:R-:W-:-:S04]  /*f170*/  SEL R4, RZ, 0x1, P0 ;  /* 0x00000001ff047807 */ /* 0x000fc80000000000 */
[----:B------:R-:W2:Y:S01]  /*f180*/  SHFL.BFLY PT, R6, R7, 0x1, 0x1f ;  /* 0x0c201f0007067f89 */ /* 0x000ea200000e0000 */
[----:B------:R-:W-:Y:S01]  /*f190*/  LOP3.LUT R23, R23, R4, RZ, 0x3c, !PT ;  /* 0x0000000417177212 */ /* 0x000fe200078e3cff */
[----:B----4-:R-:W-:Y:S01]  /*f1a0*/  FADD.FTZ R11, R10, R3 ;  /* 0x000000030a0b7221 */ /* 0x010fe20000010000 */
[----:B------:R-:W-:-:S04]  /*f1b0*/  IMAD.MOV.U32 R3, RZ, RZ, RZ ;  /* 0x000000ffff037224 */ /* 0x000fc800078e00ff */
[----:B------:R-:W4:Y:S01]  /*f1c0*/  SHFL.BFLY PT, R10, R11, 0x1, 0x1f ;  /* 0x0c201f000b0a7f89 */ /* 0x000f2200000e0000 */
[----:B--2---:R-:W-:Y:S01]  /*f1d0*/  FADD.FTZ R9, R7, R6 ;  /* 0x0000000607097221 */ /* 0x004fe20000010000 */
[----:B------:R-:W-:Y:S01]  /*f1e0*/  IMAD.MOV.U32 R6, RZ, RZ, RZ ;  /* 0x000000ffff067224 */ /* 0x000fe200078e00ff */
[----:B------:R-:W-:-:S03]  /*f1f0*/  MOV R7, 0xff800000 ;  /* 0xff80000000077802 */ /* 0x000fc60000000f00 */
[----:B------:R-:W-:-:S13]  /*f200*/  FSETP.NE.FTZ.AND P2, PT, R9, RZ, PT ;  /* 0x000000ff0900720b */ /* 0x000fda0003f55000 */
[----:B------:R-:W2:Y:S01]  /*f210*/  @P2 MUFU.RCP R6, R9 ;  /* 0x0000000900062308 */ /* 0x000ea20000001000 */
[----:B------:R-:W-:Y:S01]  /*f220*/  @P2 FMUL.FTZ R18, R0, 0.69314718246459960938 ;  /* 0x3f31721800122820 */ /* 0x000fe20000410000 */
[----:B----4-:R-:W-:-:S05]  /*f230*/  FADD.FTZ R10, R11, R10 ;  /* 0x0000000a0b0a7221 */ /* 0x010fca0000010000 */
[----:B------:R-:W-:Y:S01]  /*f240*/  FSETP.NE.FTZ.AND P3, PT, R10, RZ, PT ;  /* 0x000000ff0a00720b */ /* 0x000fe20003f75000 */
[----:B-1----:R-:W1:Y:S01]  /*f250*/  @P2 MUFU.LG2 R21, R9 ;  /* 0x0000000900152308 */ /* 0x002e620000000c00 */
[-C--:B--2---:R-:W-:Y:S01]  /*f260*/  FMUL.FTZ R169, R92, R6.reuse ;  /* 0x000000065ca97220 */ /* 0x084fe20000410000 */
[-C--:B------:R-:W-:Y:S01]  /*f270*/  FMUL.FTZ R158, R48, R6.reuse ;  /* 0x00000006309e7220 */ /* 0x080fe20000410000 */
[----:B------:R-:W-:-:S09]  /*f280*/  FMUL.FTZ R157, R44, R6 ;  /* 0x000000062c9d7220 */ /* 0x000fd20000410000 */
[----:B------:R-:W2:Y:S01]  /*f290*/  @P3 MUFU.RCP R3, R10 ;  /* 0x0000000a00033308 */ /* 0x000ea20000001000 */
[----:B------:R-:W-:Y:S01]  /*f2a0*/  @P3 FMUL.FTZ R20, R0, 0.69314718246459960938 ;  /* 0x3f31721800143820 */ /* 0x000fe20000410000 */
[-C--:B------:R-:W-:Y:S01]  /*f2b0*/  FMUL.FTZ R24, R24, R6.reuse ;  /* 0x0000000618187220 */ /* 0x080fe20000410000 */
[-C--:B------:R-:W-:Y:S01]  /*f2c0*/  FMUL.FTZ R25, R25, R6.reuse ;  /* 0x0000000619197220 */ /* 0x080fe20000410000 */
[-C--:B------:R-:W-:Y:S01]  /*f2d0*/  FMUL.FTZ R28, R28, R6.reuse ;  /* 0x000000061c1c7220 */ /* 0x080fe20000410000 */
[----:B-1----:R-:W-:Y:S01]  /*f2e0*/  @P2 FMUL.FTZ R21, R21, 0.69314718246459960938 ;  /* 0x3f31721815152820 */ /* 0x002fe20000410000 */
        /* <DEDUP_REMOVED lines=127> */
.L_x_4910:
        /* <DEDUP_REMOVED lines=27> */
[----:B------:R-:W-:Y:S01]  /*fc90*/  F2FP.F16.F32.PACK_AB R10, R53, R159 ;  /* 0x0000009f350a723e */ /* 0x000fe200000000ff */
[----:B------:R-:W4:Y:S01]  /*fca0*/  LDC R0, c[0x0][0xbe8] ;  /* 0x0002fa00ff007b82 */ /* 0x000f220000000800 */
        /* <DEDUP_REMOVED lines=18> */
[----:B--2---:R-:W-:-:S03]  /*fdd0*/  IMAD.WIDE R146, R8, 0x2, R20 ;  /* 0x0000000208927825 */ /* 0x004fc600078e0214 */
[C---:B------:R-:W-:Y:S02]  /*fde0*/  IADD3 R5, P1, R146.reuse, 0x20, RZ ;  /* 0x0000002092057810 */ /* 0x040fe40007f3e0ff */
[C---:B------:R-:W-:Y:S02]  /*fdf0*/  IADD3 R8, P2, R146.reuse, 0x40, RZ ;  /* 0x0000004092087810 */ /* 0x040fe40007f5e0ff */
[----:B------:R-:W-:Y:S01]  /*fe00*/  LOP3.LUT R102, R5, 0x380, RZ, 0xc0, !PT ;  /* 0x0000038005667812 */ /* 0x000fe200078ec0ff */
[--C-:B------:R-:W-:Y:S01]  /*fe10*/  IMAD.X R51, RZ, RZ, R147.reuse, P1 ;  /* 0x000000ffff337224 */ /* 0x100fe200008e0693 */
[----:B-----5:R-:W-:Y:S01]  /*fe20*/  IADD3 R38, P3, R146, 0x60, RZ ;  /* 0x0000006092267810 */ /* 0x020fe20007f7e0ff */
[--C-:B------:R-:W-:Y:S01]  /*fe30*/  IMAD.X R99, RZ, RZ, R147.reuse, P2 ;  /* 0x000000ffff637224 */ /* 0x100fe200010e0693 */
[----:B------:R-:W-:Y:S02]  /*fe40*/  LOP3.LUT R50, R8, 0x380, RZ, 0xc0, !PT ;  /* 0x0000038008327812 */ /* 0x000fe400078ec0ff */
[----:B------:R-:W-:Y:S01]  /*fe50*/  SHF.R.U64 R102, R102, 0x3, RZ ;  /* 0x0000000366667819 */ /* 0x000fe200000012ff */
[----:B------:R-:W-:Y:S01]  /*fe60*/  IMAD.X R103, RZ, RZ, R147, P3 ;  /* 0x000000ffff677224 */ /* 0x000fe200018e0693 */
[----:B------:R-:W-:-:S02]  /*fe70*/  IADD3 R46, P4, R146, 0x4000, RZ ;  /* 0x00004000922e7810 */ /* 0x000fc40007f9e0ff */
[----:B------:R-:W-:Y:S02]  /*fe80*/  LOP3.LUT R98, R38, 0x380, RZ, 0xc0, !PT ;  /* 0x0000038026627812 */ /* 0x000fe400078ec0ff */
[----:B------:R-:W-:Y:S01]  /*fe90*/  SHF.R.U64 R181, R50, 0x3, RZ ;  /* 0x0000000332b57819 */ /* 0x000fe200000012ff */
[--C-:B------:R-:W-:Y:S01]  /*fea0*/  IMAD.X R107, RZ, RZ, R147.reuse, P4 ;  /* 0x000000ffff6b7224 */ /* 0x100fe200020e0693 */
[----:B-1----:R-:W-:Y:S02]  /*feb0*/  IADD3 R92, P5, R146, 0x4020, RZ ;  /* 0x00004020925c7810 */ /* 0x002fe40007fbe0ff */
[----:B------:R-:W-:Y:S02]  /*fec0*/  LOP3.LUT R50, R102, R5, RZ, 0x3c, !PT ;  /* 0x0000000566327212 */ /* 0x000fe400078e3cff */
[----:B------:R-:W-:Y:S01]  /*fed0*/  LOP3.LUT R5, R46, 0x380, RZ, 0xc0, !PT ;  /* 0x000003802e057812 */ /* 0x000fe200078ec0ff */
[----:B------:R-:W-:Y:S01]  /*fee0*/  IMAD.X R111, RZ, RZ, R147, P5 ;  /* 0x000000ffff6f7224 */ /* 0x000fe200028e0693 */
[----:B------:R-:W-:-:S02]  /*fef0*/  SHF.R.U64 R183, R98, 0x3, RZ ;  /* 0x0000000362b77819 */ /* 0x000fc400000012ff */
[C---:B------:R-:W-:Y:S02]  /*ff00*/  IADD3 R122, P2, R146.reuse, 0x8000, RZ ;  /* 0x00008000927a7810 */ /* 0x040fe40007f5e0ff */
[----:B------:R-:W-:Y:S02]  /*ff10*/  LOP3.LUT R98, R181, R8, RZ, 0x3c, !PT ;  /* 0x00000008b5627212 */ /* 0x000fe400078e3cff */
[----:B------:R-:W-:Y:S01]  /*ff20*/  IADD3 R114, P0, R146, 0x4040, RZ ;  /* 0x0000404092727810 */ /* 0x000fe20007f1e0ff */
[--C-:B------:R-:W-:Y:S01]  /*ff30*/  IMAD.X R123, RZ, RZ, R147.reuse, P2 ;  /* 0x000000ffff7b7224 */ /* 0x100fe200010e0693 */
[----:B------:R-:W-:Y:S02]  /*ff40*/  LOP3.LUT R181, R92, 0x380, RZ, 0xc0, !PT ;  /* 0x000003805cb57812 */ /* 0x000fe400078ec0ff */
[----:B------:R-:W-:Y:S01]  /*ff50*/  IADD3 R118, P1, R146, 0x4060, RZ ;  /* 0x0000406092767810 */ /* 0x000fe20007f3e0ff */
[----:B------:R-:W-:Y:S01]  /*ff60*/  IMAD.X R115, RZ, RZ, R147, P0 ;  /* 0x000000ffff737224 */ /* 0x000fe200000e0693 */
[----:B------:R-:W-:-:S02]  /*ff70*/  SHF.R.U64 R5, R5, 0x3, RZ ;  /* 0x0000000305057819 */ /* 0x000fc400000012ff */
[C---:B------:R-:W-:Y:S01]  /*ff80*/  LOP3.LUT R47, R146.reuse, 0x380, RZ, 0xc0, !PT ;  /* 0x00000380922f7812 */ /* 0x040fe200078ec0ff */
[--C-:B------:R-:W-:Y:S01]  /*ff90*/  IMAD.X R119, RZ, RZ, R147.reuse, P1 ;  /* 0x000000ffff777224 */ /* 0x100fe200008e0693 */
[----:B------:R-:W-:Y:S02]  /*ffa0*/  IADD3 R126, P3, R146, 0x8020, RZ ;  /* 0x00008020927e7810 */ /* 0x000fe40007f7e0ff */
[----:B------:R-:W-:Y:S02]  /*ffb0*/  LOP3.LUT R102, R183, R38, RZ, 0x3c, !PT ;  /* 0x00000026b7667212 */ /* 0x000fe400078e3cff */
[----:B------:R-:W-:Y:S01]  /*ffc0*/  LOP3.LUT R183, R114, 0x380, RZ, 0xc0, !PT ;  /* 0x0000038072b77812 */ /* 0x000fe200078ec0ff */
[----:B------:R-:W-:Y:S01]  /*ffd0*/  IMAD.X R127, RZ, RZ, R147, P3 ;  /* 0x000000ffff7f7224 */ /* 0x000fe200018e0693 */
[----:B------:R-:W-:Y:S02]  /*ffe0*/  SHF.R.U64 R181, R181, 0x3, RZ ;  /* 0x00000003b5b57819 */ /* 0x000fe400000012ff */
[----:B------:R-:W-:-:S02]  /*fff0*/  IADD3 R151, P2, R146, 0xc040, RZ ;  /* 0x0000c04092977810 */ /* 0x000fc40007f5e0ff */
[----:B------:R-:W-:Y:S02]  /*10000*/  LOP3.LUT R185, R118, 0x380, RZ, 0xc0, !PT ;  /* 0x0000038076b97812 */ /* 0x000fe400078ec0ff */
[----:B------:R-:W-:Y:S01]  /*10010*/  LOP3.LUT R106, R5, R46, RZ, 0x3c, !PT ;  /* 0x0000002e056a7212 */ /* 0x000fe200078e3cff */
[----:B------:R-:W-:Y:S01]  /*10020*/  IMAD.X R39, RZ, RZ, R147, P2 ;  /* 0x000000ffff277224 */ /* 0x000fe200010e0693 */
[----:B------:R-:W-:Y:S02]  /*10030*/  SHF.R.U64 R47, R47, 0x3, RZ ;  /* 0x000000032f2f7819 */ /* 0x000fe400000012ff */
[----:B------:R-:W-:Y:S02]  /*10040*/  LOP3.LUT R5, R122, 0x380, RZ, 0xc0, !PT ;  /* 0x000003807a057812 */ /* 0x000fe400078ec0ff */
[----:B------:R-:W-:Y:S02]  /*10050*/  SHF.R.U64 R183, R183, 0x3, RZ ;  /* 0x00000003b7b77819 */ /* 0x000fe400000012ff */
[----:B------:R-:W-:-:S02]  /*10060*/  LOP3.LUT R110, R181, R92, RZ, 0x3c, !PT ;  /* 0x0000005cb56e7212 */ /* 0x000fc400078e3cff */
        /* <DEDUP_REMOVED lines=11> */
[----:B------:R-:W-:Y:S02]  /*10120*/  LOP3.LUT R8, R151, 0x380, RZ, 0xc0, !PT ;  /* 0x0000038097087812 */ /* 0x000fe400078ec0ff */
[----:B------:R-:W-:Y:S01]  /*10130*/  LOP3.LUT R146, R47, R146, RZ, 0x3c, !PT ;  /* 0x000000922f927212 */ /* 0x000fe200078e3cff */
[----:B------:R-:W-:Y:S01]  /*10140*/  IMAD.X R47, RZ, RZ, R147, P3 ;  /* 0x000000ffff2f7224 */ /* 0x000fe200018e0693 */
[----:B------:R-:W-:Y:S02]  /*10150*/  SHF.R.U64 R5, R5, 0x3, RZ ;  /* 0x0000000305057819 */ /* 0x000fe400000012ff */
[----:B------:R-:W-:Y:S02]  /*10160*/  LOP3.LUT R114, R183, R114, RZ, 0x3c, !PT ;  /* 0x00000072b7727212 */ /* 0x000fe400078e3cff */
[----:B------:R-:W-:Y:S02]  /*10170*/  LOP3.LUT R118, R185, R118, RZ, 0x3c, !PT ;  /* 0x00000076b9767212 */ /* 0x000fe400078e3cff */
[----:B------:R-:W-:-:S02]  /*10180*/  LOP3.LUT R183, R130, 0x380, RZ, 0xc0, !PT ;  /* 0x0000038082b77812 */ /* 0x000fc400078ec0ff */
[----:B------:R-:W-:Y:S02]  /*10190*/  SHF.R.U64 R181, R181, 0x3, RZ ;  /* 0x00000003b5b57819 */ /* 0x000fe400000012ff */
[----:B------:R-:W-:Y:S02]  /*101a0*/  SHF.R.U64 R8, R8, 0x3, RZ ;  /* 0x0000000308087819 */ /* 0x000fe400000012ff */
[----:B------:R-:W-:Y:S02]  /*101b0*/  LOP3.LUT R185, R134, 0x380, RZ, 0xc0, !PT ;  /* 0x0000038086b97812 */ /* 0x000fe400078ec0ff */
[----:B------:R-:W-:Y:S02]  /*101c0*/  LOP3.LUT R122, R5, R122, RZ, 0x3c, !PT ;  /* 0x0000007a057a7212 */ /* 0x000fe400078e3cff */
[----:B------:R-:W-:Y:S02]  /*101d0*/  MOV R146, R146 ;  /* 0x0000009200927202 */ /* 0x000fe40000000f00 */
[----:B------:R-:W-:-:S02]  /*101e0*/  LOP3.LUT R5, R138, 0x380, RZ, 0xc0, !PT ;  /* 0x000003808a057812 */ /* 0x000fc400078ec0ff */
[----:B------:R-:W-:Y:S01]  /*101f0*/  MOV R50, R50 ;  /* 0x0000003200327202 */ /* 0x000fe20000000f00 */
[----:B------:R1:W-:Y:S01]  /*10200*/  STSM.16.M88.4 [R146], R24 ;  /* 0x0000001892007844 */ /* 0x0003e20000000200 */
[----:B------:R-:W-:Y:S02]  /*10210*/  SHF.R.U64 R183, R183, 0x3, RZ ;  /* 0x00000003b7b77819 */ /* 0x000fe400000012ff */
[----:B------:R-:W-:Y:S01]  /*10220*/  LOP3.LUT R126, R181, R126, RZ, 0x3c, !PT ;  /* 0x0000007eb57e7212 */ /* 0x000fe200078e3cff */
[----:B------:R2:W-:Y:S01]  /*10230*/  STSM.16.M88.4 [R50], R32 ;  /* 0x0000002032007844 */ /* 0x0005e20000000200 */
[----:B------:R-:W-:Y:S02]  /*10240*/  LOP3.LUT R38, R8, R151, RZ, 0x3c, !PT ;  /* 0x0000009708267212 */ /* 0x000fe400078e3cff */
[----:B------:R-:W-:Y:S02]  /*10250*/  MOV R98, R98 ;  /* 0x0000006200627202 */ /* 0x000fe40000000f00 */
[----:B------:R-:W-:-:S02]  /*10260*/  SHF.R.U64 R185, R185, 0x3, RZ ;  /* 0x00000003b9b97819 */ /* 0x000fc400000012ff */
[----:B------:R-:W-:Y:S01]  /*10270*/  LOP3.LUT R181, R142, 0x380, RZ, 0xc0, !PT ;  /* 0x000003808eb57812 */ /* 0x000fe200078ec0ff */
[----:B------:R3:W-:Y:S01]  /*10280*/  STSM.16.M88.4 [R98], R40 ;  /* 0x0000002862007844 */ /* 0x0007e20000000200 */
[----:B------:R-:W-:Y:S02]  /*10290*/  MOV R102, R102 ;  /* 0x0000006600667202 */ /* 0x000fe40000000f00 */
[----:B------:R-:W-:Y:S02]  /*102a0*/  F2FP.F16.F32.PACK_AB R8, R49, R158 ;  /* 0x0000009e3108723e */ /* 0x000fe400000000ff */
[----:B------:R-:W-:Y:S02]  /*102b0*/  SHF.R.U64 R5, R5, 0x3, RZ ;  /* 0x0000000305057819 */ /* 0x000fe400000012ff */
[----:B------:R-:W-:Y:S01]  /*102c0*/  MOV R106, R106 ;  /* 0x0000006a006a7202 */ /* 0x000fe20000000f00 */
[----:B------:R0:W-:Y:S01]  /*102d0*/  STSM.16.M88.4 [R102], R8 ;  /* 0x0000000866007844 */ /* 0x0001e20000000200 */
[----:B------:R-:W-:-:S02]  /*102e0*/  LOP3.LUT R46, R179, 0x380, RZ, 0xc0, !PT ;  /* 0x00000380b32e7812 */ /* 0x000fc400078ec0ff */
[----:B------:R-:W-:Y:S01]  /*102f0*/  MOV R110, R110 ;  /* 0x0000006e006e7202 */ /* 0x000fe20000000f00 */
[----:B------:R4:W-:Y:S01]  /*10300*/  STSM.16.M88.4 [R106], R12 ;  /* 0x0000000c6a007844 */ /* 0x0009e20000000200 */
[----:B-1----:R-:W-:Y:S02]  /*10310*/  F2FP.F16.F32.PACK_AB R24, R65, R162 ;  /* 0x000000a24118723e */ /* 0x002fe400000000ff */
[----:B------:R-:W-:Y:S02]  /*10320*/  F2FP.F16.F32.PACK_AB R25, R67, R66 ;  /* 0x000000424319723e */ /* 0x000fe400000000ff */
[----:B------:R-:W-:Y:S02]  /*10330*/  F2FP.F16.F32.PACK_AB R26, R69, R163 ;  /* 0x000000a3451a723e */ /* 0x000fe400000000ff */
[----:B------:R-:W-:Y:S02]  /*10340*/  F2FP.F16.F32.PACK_AB R27, R71, R70 ;  /* 0x00000046471b723e */ /* 0x000fe400000000ff */
[----:B------:R-:W-:-:S02]  /*10350*/  LOP3.LUT R130, R183, R130, RZ, 0x3c, !PT ;  /* 0x00000082b7827212 */ /* 0x000fc400078e3cff */
[----:B------:R-:W-:Y:S01]  /*10360*/  MOV R114, R114 ;  /* 0x0000007200727202 */ /* 0x000fe20000000f00 */
[----:B------:R1:W-:Y:S01]  /*10370*/  STSM.16.M88.4 [R110], R24 ;  /* 0x000000186e007844 */ /* 0x0003e20000000200 */
[----:B------:R-:W-:Y:S02]  /*10380*/  LOP3.LUT R134, R185, R134, RZ, 0x3c, !PT ;  /* 0x00000086b9867212 */ /* 0x000fe400078e3cff */
[----:B------:R-:W-:Y:S01]  /*10390*/  SHF.R.U64 R181, R181, 0x3, RZ ;  /* 0x00000003b5b57819 */ /* 0x000fe200000012ff */
[----:B------:R1:W-:Y:S01]  /*103a0*/  STSM.16.M88.4 [R114], R28 ;  /* 0x0000001c72007844 */ /* 0x0003e20000000200 */
[----:B------:R-:W-:Y:S02]  /*103b0*/  MOV R118, R118 ;  /* 0x0000007600767202 */ /* 0x000fe40000000f00 */
[----:B------:R-:W-:Y:S02]  /*103c0*/  MOV R44, R38 ;  /* 0x00000026002c7202 */ /* 0x000fe40000000f00 */
[----:B--2---:R-:W-:-:S02]  /*103d0*/  F2FP.F16.F32.PACK_AB R32, R81, R166 ;  /* 0x000000a65120723e */ /* 0x004fc400000000ff */
[----:B------:R-:W-:Y:S02]  /*103e0*/  F2FP.F16.F32.PACK_AB R33, R83, R82 ;  /* 0x000000525321723e */ /* 0x000fe400000000ff */
[----:B------:R-:W-:Y:S02]  /*103f0*/  F2FP.F16.F32.PACK_AB R34, R85, R167 ;  /* 0x000000a75522723e */ /* 0x000fe400000000ff */
[----:B------:R-:W-:Y:S02]  /*10400*/  F2FP.F16.F32.PACK_AB R35, R87, R86 ;  /* 0x000000565723723e */ /* 0x000fe400000000ff */
[----:B------:R-:W-:Y:S02]  /*10410*/  LOP3.LUT R138, R5, R138, RZ, 0x3c, !PT ;  /* 0x0000008a058a7212 */ /* 0x000fe400078e3cff */
[----:B------:R-:W-:Y:S01]  /*10420*/  MOV R122, R122 ;  /* 0x0000007a007a7202 */ /* 0x000fe20000000f00 */
[----:B------:R-:W-:Y:S01]  /*10430*/  STSM.16.M88.4 [R118], R32 ;  /* 0x0000002076007844 */ /* 0x000fe20000000200 */
[----:B------:R-:W-:-:S02]  /*10440*/  F2FP.F16.F32.PACK_AB R38, R4, R169 ;  /* 0x000000a90426723e */ /* 0x000fc400000000ff */
[----:B------:R-:W-:Y:S02]  /*10450*/  F2FP.F16.F32.PACK_AB R39, R54, R52 ;  /* 0x000000343627723e */ /* 0x000fe400000000ff */
[----:B------:R-:W-:Y:S02]  /*10460*/  SHF.R.U64 R46, R46, 0x3, RZ ;  /* 0x000000032e2e7819 */ /* 0x000fe400000012ff */
[----:B------:R-:W-:Y:S01]  /*10470*/  MOV R126, R126 ;  /* 0x0000007e007e7202 */ /* 0x000fe20000000f00 */
[----:B------:R-:W-:Y:S01]  /*10480*/  STSM.16.M88.4 [R122], R36 ;  /* 0x000000247a007844 */ /* 0x000fe20000000200 */
[----:B---3--:R-:W-:Y:S02]  /*10490*/  F2FP.F16.F32.PACK_AB R40, R97, R170 ;  /* 0x000000aa6128723e */ /* 0x008fe400000000ff */
[----:B------:R-:W-:Y:S02]  /*104a0*/  F2FP.F16.F32.PACK_AB R41, R58, R56 ;  /* 0x000000383a29723e */ /* 0x000fe400000000ff */
[----:B------:R-:W-:-:S02]  /*104b0*/  F2FP.F16.F32.PACK_AB R42, R101, R171 ;  /* 0x000000ab652a723e */ /* 0x000fc400000000ff */
[----:B------:R-:W-:Y:S02]  /*104c0*/  F2FP.F16.F32.PACK_AB R43, R62, R60 ;  /* 0x0000003c3e2b723e */ /* 0x000fe400000000ff */
[----:B------:R-:W-:Y:S02]  /*104d0*/  MOV R130, R130 ;  /* 0x0000008200827202 */ /* 0x000fe40000000f00 */
[----:B0-----:R-:W-:Y:S01]  /*104e0*/  F2FP.F16.F32.PACK_AB R8, R105, R172 ;  /* 0x000000ac6908723e */ /* 0x001fe200000000ff */
[----:B------:R-:W-:Y:S01]  /*104f0*/  STSM.16.M88.4 [R126], R40 ;  /* 0x000000287e007844 */ /* 0x000fe20000000200 */
[----:B------:R-:W-:Y:S02]  /*10500*/  F2FP.F16.F32.PACK_AB R9, R68, R64 ;  /* 0x000000404409723e */ /* 0x000fe400000000ff */
[----:B------:R-:W-:Y:S02]  /*10510*/  F2FP.F16.F32.PACK_AB R10, R109, R173 ;  /* 0x000000ad6d0a723e */ /* 0x000fe400000000ff */
[----:B------:R-:W-:Y:S01]  /*10520*/  F2FP.F16.F32.PACK_AB R11, R76, R72 ;  /* 0x000000484c0b723e */ /* 0x000fe200000000ff */
[----:B------:R-:W-:Y:S01]  /*10530*/  IMAD.MOV.U32 R76, RZ, RZ, RZ ;  /* 0x000000ffff4c7224 */ /* 0x000fe200078e00ff */
[----:B------:R-:W-:-:S02]  /*10540*/  LOP3.LUT R142, R181, R142, RZ, 0x3c, !PT ;  /* 0x0000008eb58e7212 */ /* 0x000fc400078e3cff */
[----:B------:R-:W-:Y:S01]  /*10550*/  MOV R134, R134 ;  /* 0x0000008600867202 */ /* 0x000fe20000000f00 */
[----:B------:R-:W-:Y:S01]  /*10560*/  STSM.16.M88.4 [R130], R8 ;  /* 0x0000000882007844 */ /* 0x000fe20000000200 */
[----:B----4-:R-:W-:Y:S02]  /*10570*/  F2FP.F16.F32.PACK_AB R12, R113, R174 ;  /* 0x000000ae710c723e */ /* 0x010fe400000000ff */
[----:B------:R-:W-:Y:S02]  /*10580*/  F2FP.F16.F32.PACK_AB R13, R80, R78 ;  /* 0x0000004e500d723e */ /* 0x000fe400000000ff */
[----:B------:R-:W-:Y:S02]  /*10590*/  F2FP.F16.F32.PACK_AB R14, R117, R175 ;  /* 0x000000af750e723e */ /* 0x000fe400000000ff */
[----:B------:R-:W-:Y:S02]  /*105a0*/  F2FP.F16.F32.PACK_AB R15, R88, R84 ;  /* 0x00000054580f723e */ /* 0x000fe400000000ff */
[----:B------:R-:W-:-:S02]  /*105b0*/  MOV R5, R138 ;  /* 0x0000008a00057202 */ /* 0x000fc40000000f00 */
[----:B-1----:R-:W-:Y:S01]  /*105c0*/  F2FP.F16.F32.PACK_AB R24, R121, R176 ;  /* 0x000000b07918723e */ /* 0x002fe200000000ff */
[----:B------:R-:W-:Y:S01]  /*105d0*/  STSM.16.M88.4 [R134], R12 ;  /* 0x0000000c86007844 */ /* 0x000fe20000000200 */
[----:B------:R-:W-:Y:S02]  /*105e0*/  F2FP.F16.F32.PACK_AB R25, R100, R96 ;  /* 0x000000606419723e */ /* 0x000fe400000000ff */
[----:B------:R-:W-:Y:S02]  /*105f0*/  F2FP.F16.F32.PACK_AB R26, R125, R177 ;  /* 0x000000b17d1a723e */ /* 0x000fe400000000ff */
[----:B------:R-:W-:Y:S02]  /*10600*/  F2FP.F16.F32.PACK_AB R27, R108, R104 ;  /* 0x000000686c1b723e */ /* 0x000fe400000000ff */
[----:B------:R-:W-:Y:S02]  /*10610*/  LOP3.LUT R46, R46, R179, RZ, 0x3c, !PT ;  /* 0x000000b32e2e7212 */ /* 0x000fe400078e3cff */
[----:B------:R-:W-:Y:S01]  /*10620*/  ISETP.NE.U32.AND P0, PT, RZ, UR4, PT ;  /* 0x00000004ff007c0c */ /* 0x000fe2000bf05070 */
[----:B------:R0:W-:Y:S01]  /*10630*/  STSM.16.M88.4 [R5], R24 ;  /* 0x0000001805007844 */ /* 0x0001e20000000200 */
[----:B------:R-:W-:-:S02]  /*10640*/  IADD3 R4, P1, R228, UR4, RZ ;  /* 0x00000004e4047c10 */ /* 0x000fc4000ff3e0ff */
[----:B------:R-:W-:Y:S02]  /*10650*/  MOV R142, R142 ;  /* 0x0000008e008e7202 */ /* 0x000fe40000000f00 */
[----:B------:R-:W-:Y:S02]  /*10660*/  F2FP.F16.F32.PACK_AB R28, R129, R178 ;  /* 0x000000b2811c723e */ /* 0x000fe400000000ff */
[----:B------:R-:W-:Y:S02]  /*10670*/  F2FP.F16.F32.PACK_AB R29, R116, R112 ;  /* 0x00000070741d723e */ /* 0x000fe400000000ff */
[----:B------:R-:W-:Y:S02]  /*10680*/  F2FP.F16.F32.PACK_AB R30, R133, R132 ;  /* 0x00000084851e723e */ /* 0x000fe400000000ff */
[----:B------:R-:W-:Y:S02]  /*10690*/  F2FP.F16.F32.PACK_AB R31, R124, R120 ;  /* 0x000000787c1f723e */ /* 0x000fe400000000ff */
[----:B------:R-:W-:-:S02]  /*106a0*/  F2FP.F16.F32.PACK_AB R138, R141, R140 ;  /* 0x0000008c8d8a723e */ /* 0x000fc400000000ff */
[----:B------:R-:W-:Y:S01]  /*106b0*/  F2FP.F16.F32.PACK_AB R139, R154, R153 ;  /* 0x000000999a8b723e */ /* 0x000fe200000000ff */
[----:B------:R1:W-:Y:S01]  /*106c0*/  STSM.16.M88.4 [R142], R28 ;  /* 0x0000001c8e007844 */ /* 0x0003e20000000200 */
[----:B------:R-:W-:Y:S02]  /*106d0*/  MOV R46, R46 ;  /* 0x0000002e002e7202 */ /* 0x000fe40000000f00 */
[----:B------:R-:W-:Y:S01]  /*106e0*/  F2FP.F16.F32.PACK_AB R146, R149, R148 ;  /* 0x000000949592723e */ /* 0x000fe200000000ff */
[----:B------:R1:W-:Y:S01]  /*106f0*/  STSM.16.M88.4 [R44], R136 ;  /* 0x000000882c007844 */ /* 0x0003e20000000200 */
[----:B------:R-:W-:Y:S02]  /*10700*/  F2FP.F16.F32.PACK_AB R147, R3, R150 ;  /* 0x000000960393723e */ /* 0x000fe400000000ff */
[----:B------:R-:W-:Y:S02]  /*10710*/  ISETP.NE.AND.EX P0, PT, RZ, UR5, PT, P0 ;  /* 0x00000005ff007c0c */ /* 0x000fe4000bf05300 */
[----:B0-----:R-:W-:Y:S01]  /*10720*/  IADD3.X R5, R229, UR5, RZ, P1, !PT ;  /* 0x00000005e5057c10 */ /* 0x001fe20008ffe4ff */
[----:B------:R-:W-:Y:S01]  /*10730*/  ULDC.64 UR4, c[0x0][0xc08] ;  /* 0x0003020000047ab9 */ /* 0x000fe20000000a00 */
[----:B------:R1:W-:Y:S01]  /*10740*/  STSM.16.M88.4 [R46], R144 ;  /* 0x000000902e007844 */ /* 0x0003e20000000200 */
[----:B------:R-:W-:Y:S01]  /*10750*/  BAR.SYNC.DEFER_BLOCKING 0x1, 0x100 ;  /* 0x0044000000007b1d */ /* 0x000fe20000010000 */
[----:B------:R-:W-:-:S04]  /*10760*/  ISETP.NE.U32.AND P2, PT, RZ, UR4, PT ;  /* 0x00000004ff007c0c */ /* 0x000fc8000bf45070 */
[----:B------:R-:W-:-:S13]  /*10770*/  ISETP.NE.AND.EX P2, PT, RZ, UR5, PT, P2 ;  /* 0x00000005ff007c0c */ /* 0x000fda000bf45320 */
[----:B------:R-:W-:Y:S01]  /*10780*/  @P2 IADD3 R228, P3, R228, UR4, RZ ;  /* 0x00000004e4e42c10 */ /* 0x000fe2000ff7e0ff */
[----:B------:R-:W-:Y:S02]  /*10790*/  ULDC UR4, c[0x0][0xa88] ;  /* 0x0002a20000047ab9 */ /* 0x000fe40000000800 */
[----:B------:R-:W-:Y:S01]  /*107a0*/  IMAD.U32 R11, RZ, RZ, UR4 ;  /* 0x00000004ff0b7e24 */ /* 0x000fe2000f8e00ff */
[----:B------:R-:W-:Y:S01]  /*107b0*/  @P2 IADD3.X R229, R229, UR5, RZ, P3, !PT ;  /* 0x00000005e5e52c10 */ /* 0x000fe20009ffe4ff */
[----:B------:R1:W5:Y:S01]  /*107c0*/  @P0 LDG.E R76, desc[UR40][R4.64] ;  /* 0x00000028044c0981 */ /* 0x000362000c1e1900 */
[----:B------:R-:W-:Y:S01]  /*107d0*/  ISETP.NE.AND P1, PT, R0, 0x1, PT ;  /* 0x000000010000780c */ /* 0x000fe20003f25270 */
[----:B------:R-:W-:Y:S02]  /*107e0*/  IMAD.IADD R27, R217, 0x1, R210 ;  /* 0x00000001d91b7824 */ /* 0x000fe400078e02d2 */
        /* <DEDUP_REMOVED lines=8> */
.L_x_4978:
[----:B------:R-:W3:Y:S01]  /*10870*/  LDL R14, [R1+0x1c] ;  /* 0x00001c00010e7983 */ /* 0x000ee20000100800 */
[----:B------:R-:W-:Y:S01]  /*10880*/  SHF.R.S32.HI R3, RZ, 0x1f, R226 ;  /* 0x0000001fff037819 */ /* 0x000fe200000114e2 */
[----:B0-----:R-:W-:Y:S01]  /*10890*/  @P1 IMAD.HI.U32 R4, R27, R8, RZ ;  /* 0x000000081b041227 */ /* 0x001fe200078e00ff */
[----:B------:R-:W-:Y:S01]  /*108a0*/  ULDC.64 UR4, c[0x0][0xb90] ;  /* 0x0002e40000047ab9 */ /* 0x000fe20000000a00 */
[----:B-----5:R-:W-:Y:S01]  /*108b0*/  SHF.R.S32.HI R77, RZ, 0x1f, R76 ;  /* 0x0000001fff4d7819 */ /* 0x020fe2000001144c */
[----:B------:R-:W0:Y:S01]  /*108c0*/  S2R R30, SR_TID.X ;  /* 0x00000000001e7919 */ /* 0x000e220000002100 */
[----:B------:R-:W-:Y:S01]  /*108d0*/  IMAD R13, R3, UR4, RZ ;  /* 0x00000004030d7c24 */ /* 0x000fe2000f8e02ff */
[----:B------:R-:W-:Y:S01]  /*108e0*/  MOV R9, R27 ;  /* 0x0000001b00097202 */ /* 0x000fe20000000f00 */
[----:B------:R-:W-:Y:S01]  /*108f0*/  IMAD R78, R11, R0, RZ ;  /* 0x000000000b4e7224 */ /* 0x000fe200078e02ff */
[----:B--2---:R-:W-:Y:S01]  /*10900*/  @P1 SHF.R.U32.HI R9, RZ, R15, R4 ;  /* 0x0000000fff091219 */ /* 0x004fe20000011604 */
[----:B------:R-:W-:Y:S01]  /*10910*/  IMAD.WIDE.U32 R4, R226, UR4, R76 ;  /* 0x00000004e2047c25 */ /* 0x000fe2000f8e004c */
[----:B------:R-:W-:Y:S01]  /*10920*/  SEL R236, R236, RZ, !P0 ;  /* 0x000000ffecec7207 */ /* 0x000fe20004000000 */
[----:B------:R-:W1:Y:S01]  /*10930*/  @P1 LDC R79, c[0x0][0xbec] ;  /* 0x0002fb00ff4f1b82 */ /* 0x000e620000000800 */
[----:B------:R-:W-:Y:S01]  /*10940*/  SEL R230, R230, RZ, !P0 ;  /* 0x000000ffe6e67207 */ /* 0x000fe20004000000 */
[----:B------:R-:W-:Y:S01]  /*10950*/  IMAD R13, R226, UR5, R13 ;  /* 0x00000005e20d7c24 */ /* 0x000fe2000f8e020d */
[----:B------:R-:W-:Y:S01]  /*10960*/  ULDC.64 UR4, c[0x0][0xb98] ;  /* 0x0002e60000047ab9 */ /* 0x000fe20000000a00 */
[----:B------:R-:W-:-:S02]  /*10970*/  IMAD.MOV R25, RZ, RZ, -R9 ;  /* 0x000000ffff197224 */ /* 0x000fc400078e0a09 */
[----:B------:R-:W-:Y:S02]  /*10980*/  IMAD.IADD R5, R5, 0x1, R13 ;  /* 0x0000000105057824 */ /* 0x000fe400078e020d */
        /* <DEDUP_REMOVED lines=17> */
[----:B------:R-:W-:-:S02]  /*10aa0*/  LOP3.LUT R8, R9, 0x380, RZ, 0xc0, !PT ;  /* 0x0000038009087812 */ /* 0x000fc400078ec0ff */
[----:B------:R-:W-:Y:S01]  /*10ab0*/  SHF.R.S32.HI R26, RZ, 0x1f, R30 ;  /* 0x0000001fff1a7819 */ /* 0x000fe2000001141e */
        /* <DEDUP_REMOVED lines=9> */
[----:B------:R-:W-:Y:S01]  /*10b50*/  ULDC.64 UR4, c[0x0][0xaa0] ;  /* 0x0002a80000047ab9 */ /* 0x000fe20000000a00 */
[----:B------:R-:W-:Y:S01]  /*10b60*/  LOP3.LUT R12, R13, 0x380, RZ, 0xc0, !PT ;  /* 0x000003800d0c7812 */ /* 0x000fe200078ec0ff */
[----:B------:R-:W0:Y:S01]  /*10b70*/  SHFL.IDX PT, R51, R4, RZ, 0x1c1f ;  /* 0x001c1fff04337589 */ /* 0x000e2200000e0000 */
[----:B------:R-:W-:Y:S01]  /*10b80*/  LOP3.LUT R8, R8, R9, RZ, 0x3c, !PT ;  /* 0x0000000908087212 */ /* 0x000fe200078e3cff */
[----:B------:R-:W-:Y:S01]  /*10b90*/  IMAD.X R9, RZ, RZ, R21, P2 ;  /* 0x000000ffff097224 */ /* 0x000fe200010e0615 */
[----:B------:R-:W-:Y:S01]  /*10ba0*/  LOP3.LUT R28, R29, 0x380, RZ, 0xc0, !PT ;  /* 0x000003801d1c7812 */ /* 0x000fe200078ec0ff */
[----:B------:R-:W-:Y:S01]  /*10bb0*/  SHFL.IDX PT, R54, R10, 0x1, 0x1c1f ;  /* 0x003c1f000a367f89 */ /* 0x000fe200000e0000 */
[----:B------:R-:W-:-:S02]  /*10bc0*/  SHF.R.U64 R12, R12, 0x3, RZ ;  /* 0x000000030c0c7819 */ /* 0x000fc400000012ff */
[----:B------:R-:W-:Y:S01]  /*10bd0*/  IADD3 R37, P2, R20, 0x6000, RZ ;  /* 0x0000600014257810 */ /* 0x000fe20007f5e0ff */
[----:B------:R4:W1:Y:S01]  /*10be0*/  SHFL.IDX PT, R55, R4, 0x1, 0x1c1f ;  /* 0x003c1f0004377f89 */ /* 0x00086200000e0000 */
[----:B------:R-:W-:Y:S02]  /*10bf0*/  SHF.R.U64 R28, R28, 0x3, RZ ;  /* 0x000000031c1c7819 */ /* 0x000fe400000012ff */
[----:B------:R-:W-:Y:S01]  /*10c00*/  LOP3.LUT R12, R12, R13, RZ, 0x3c, !PT ;  /* 0x0000000d0c0c7212 */ /* 0x000fe200078e3cff */
[----:B------:R-:W-:Y:S01]  /*10c10*/  IMAD.X R13, RZ, RZ, R21, P3 ;  /* 0x000000ffff0d7224 */ /* 0x000fe200018e0615 */
[----:B------:R-:W-:Y:S02]  /*10c20*/  LOP3.LUT R36, R37, 0x380, RZ, 0xc0, !PT ;  /* 0x0000038025247812 */ /* 0x000fe400078ec0ff */
[C---:B------:R-:W-:Y:S02]  /*10c30*/  IADD3 R41, P3, R20.reuse, 0x7000, RZ ;  /* 0x0000700014297810 */ /* 0x040fe40007f7e0ff */
[----:B------:R-:W-:-:S02]  /*10c40*/  IADD3 R25, P5, R20, 0x3000, RZ ;  /* 0x0000300014197810 */ /* 0x000fc40007fbe0ff */
[----:B------:R-:W-:Y:S01]  /*10c50*/  LOP3.LUT R28, R28, R29, RZ, 0x3c, !PT ;  /* 0x0000001d1c1c7212 */ /* 0x000fe200078e3cff */
[----:B------:R-:W-:Y:S01]  /*10c60*/  IMAD.X R29, RZ, RZ, R21, P0 ;  /* 0x000000ffff1d7224 */ /* 0x000fe200000e0615 */
[----:B------:R-:W-:Y:S02]  /*10c70*/  SHF.R.U64 R36, R36, 0x3, RZ ;  /* 0x0000000324247819 */ /* 0x000fe400000012ff */
[----:B------:R-:W-:Y:S02]  /*10c80*/  IADD3 R49, P0, R20, 0x9000, RZ ;  /* 0x0000900014317810 */ /* 0x000fe40007f1e0ff */
[----:B------:R-:W-:Y:S02]  /*10c90*/  LOP3.LUT R40, R41, 0x380, RZ, 0xc0, !PT ;  /* 0x0000038029287812 */ /* 0x000fe400078ec0ff */
[----:B------:R-:W-:Y:S02]  /*10ca0*/  LEA.HI R26, R26, R30, RZ, 0x7 ;  /* 0x0000001e1a1a7211 */ /* 0x000fe400078f38ff */
[----:B------:R-:W-:-:S02]  /*10cb0*/  LOP3.LUT R24, R25, 0x380, RZ, 0xc0, !PT ;  /* 0x0000038019187812 */ /* 0x000fc400078ec0ff */
[----:B------:R-:W-:Y:S02]  /*10cc0*/  LOP3.LUT R32, R33, 0x380, RZ, 0xc0, !PT ;  /* 0x0000038021207812 */ /* 0x000fe400078ec0ff */
[----:B------:R-:W-:Y:S01]  /*10cd0*/  LOP3.LUT R36, R36, R37, RZ, 0x3c, !PT ;  /* 0x0000002524247212 */ /* 0x000fe200078e3cff */
[----:B------:R-:W-:Y:S01]  /*10ce0*/  IMAD.X R37, RZ, RZ, R21, P2 ;  /* 0x000000ffff257224 */ /* 0x000fe200010e0615 */
[----:B------:R-:W-:Y:S02]  /*10cf0*/  LOP3.LUT R48, R49, 0x380, RZ, 0xc0, !PT ;  /* 0x0000038031307812 */ /* 0x000fe400078ec0ff */
[----:B------:R-:W-:Y:S02]  /*10d00*/  SHF.R.U64 R40, R40, 0x3, RZ ;  /* 0x0000000328287819 */ /* 0x000fe400000012ff */
[----:B------:R-:W-:Y:S02]  /*10d10*/  IADD3 R57, P2, R20, 0xb000, RZ ;  /* 0x0000b00014397810 */ /* 0x000fe40007f5e0ff */
[----:B------:R-:W-:-:S02]  /*10d20*/  LOP3.LUT R26, R26, 0xffffff80, RZ, 0xc0, !PT ;  /* 0xffffff801a1a7812 */ /* 0x000fc400078ec0ff */
[----:B------:R-:W-:Y:S02]  /*10d30*/  SHF.R.U64 R24, R24, 0x3, RZ ;  /* 0x0000000318187819 */ /* 0x000fe400000012ff */
[----:B------:R-:W-:Y:S01]  /*10d40*/  SHF.R.U64 R32, R32, 0x3, RZ ;  /* 0x0000000320207819 */ /* 0x000fe200000012ff */
[----:B------:R-:W-:Y:S01]  /*10d50*/  IMAD.IADD R26, R30, 0x1, -R26 ;  /* 0x000000011e1a7824 */ /* 0x000fe200078e0a1a */
[----:B------:R-:W-:Y:S02]  /*10d60*/  SHF.R.U64 R48, R48, 0x3, RZ ;  /* 0x0000000330307819 */ /* 0x000fe400000012ff */
[----:B------:R-:W-:Y:S01]  /*10d70*/  LOP3.LUT R40, R40, R41, RZ, 0x3c, !PT ;  /* 0x0000002928287212 */ /* 0x000fe200078e3cff */
[--C-:B------:R-:W-:Y:S01]  /*10d80*/  IMAD.X R41, RZ, RZ, R21.reuse, P3 ;  /* 0x000000ffff297224 */ /* 0x100fe200018e0615 */
[----:B------:R-:W-:Y:S02]  /*10d90*/  LOP3.LUT R56, R57, 0x380, RZ, 0xc0, !PT ;  /* 0x0000038039387812 */ /* 0x000fe400078ec0ff */
[----:B------:R-:W-:Y:S01]  /*10da0*/  LOP3.LUT R24, R24, R25, RZ, 0x3c, !PT ;  /* 0x0000001918187212 */ /* 0x000fe200078e3cff */
[--C-:B------:R-:W-:Y:S01]  /*10db0*/  IMAD.X R25, RZ, RZ, R21.reuse, P5 ;  /* 0x000000ffff197224 */ /* 0x100fe200028e0615 */
[----:B------:R-:W-:Y:S01]  /*10dc0*/  LOP3.LUT R32, R32, R33, RZ, 0x3c, !PT ;  /* 0x0000002120207212 */ /* 0x000fe200078e3cff */
[----:B------:R-:W-:Y:S01]  /*10dd0*/  IMAD.X R33, RZ, RZ, R21, P4 ;  /* 0x000000ffff217224 */ /* 0x000fe200020e0615 */
[----:B------:R-:W-:-:S02]  /*10de0*/  IADD3 R61, P3, R20, 0xc000, RZ ;  /* 0x0000c000143d7810 */ /* 0x000fc40007f7e0ff */
[C---:B------:R-:W-:Y:S02]  /*10df0*/  IADD3 R45, P5, R20.reuse, 0x8000, RZ ;  /* 0x00008000142d7810 */ /* 0x040fe40007fbe0ff */
[----:B------:R-:W-:Y:S02]  /*10e00*/  IADD3 R53, P4, R20, 0xa000, RZ ;  /* 0x0000a00014357810 */ /* 0x000fe40007f9e0ff */
[----:B------:R-:W-:Y:S01]  /*10e10*/  LOP3.LUT R48, R48, R49, RZ, 0x3c, !PT ;  /* 0x0000003130307212 */ /* 0x000fe200078e3cff */
[----:B------:R-:W-:Y:S01]  /*10e20*/  IMAD.X R49, RZ, RZ, R21, P0 ;  /* 0x000000ffff317224 */ /* 0x000fe200000e0615 */
[----:B------:R-:W-:Y:S02]  /*10e30*/  SHF.R.U64 R56, R56, 0x3, RZ ;  /* 0x0000000338387819 */ /* 0x000fe400000012ff */
[----:B------:R-:W-:Y:S02]  /*10e40*/  LOP3.LUT R60, R61, 0x380, RZ, 0xc0, !PT ;  /* 0x000003803d3c7812 */ /* 0x000fe400078ec0ff */
[----:B------:R-:W-:-:S02]  /*10e50*/  LOP3.LUT P0, RZ, R26, 0x3, RZ, 0xc0, !PT ;  /* 0x000000031aff7812 */ /* 0x000fc4000780c0ff */
[----:B------:R-:W-:Y:S02]  /*10e60*/  LOP3.LUT R44, R45, 0x380, RZ, 0xc0, !PT ;  /* 0x000003802d2c7812 */ /* 0x000fe400078ec0ff */
[----:B------:R-:W-:Y:S02]  /*10e70*/  LOP3.LUT R52, R53, 0x380, RZ, 0xc0, !PT ;  /* 0x0000038035347812 */ /* 0x000fe400078ec0ff */
[----:B------:R-:W-:Y:S01]  /*10e80*/  LOP3.LUT R56, R56, R57, RZ, 0x3c, !PT ;  /* 0x0000003938387212 */ /* 0x000fe200078e3cff */
[----:B------:R-:W-:Y:S01]  /*10e90*/  IMAD.X R57, RZ, RZ, R21, P2 ;  /* 0x000000ffff397224 */ /* 0x000fe200010e0615 */
[----:B------:R-:W-:Y:S02]  /*10ea0*/  SHF.R.U64 R60, R60, 0x3, RZ ;  /* 0x000000033c3c7819 */ /* 0x000fe400000012ff */
[----:B------:R-:W-:Y:S02]  /*10eb0*/  SHF.R.U64 R44, R44, 0x3, RZ ;  /* 0x000000032c2c7819 */ /* 0x000fe400000012ff */
        /* <DEDUP_REMOVED lines=10> */
[----:B------:R-:W-:Y:S02]  /*10f60*/  LOP3.LUT R15, R20, 0x380, RZ, 0xc0, !PT ;  /* 0x00000380140f7812 */ /* 0x000fe400078ec0ff */
[----:B----4-:R-:W-:Y:S02]  /*10f70*/  LOP3.LUT R4, R11, 0x380, RZ, 0xc0, !PT ;  /* 0x000003800b047812 */ /* 0x010fe400078ec0ff */
[----:B------:R-:W-:Y:S02]  /*10f80*/  LOP3.LUT R64, R65, 0x380, RZ, 0xc0, !PT ;  /* 0x0000038041407812 */ /* 0x000fe400078ec0ff */
[----:B------:R-:W-:Y:S02]  /*10f90*/  LOP3.LUT R68, R69, 0x380, RZ, 0xc0, !PT ;  /* 0x0000038045447812 */ /* 0x000fe400078ec0ff */
[----:B------:R-:W-:Y:S02]  /*10fa0*/  SHF.R.U64 R15, R15, 0x3, RZ ;  /* 0x000000030f0f7819 */ /* 0x000fe400000012ff */
[----:B------:R-:W-:-:S02]  /*10fb0*/  SHF.R.U64 R4, R4, 0x3, RZ ;  /* 0x0000000304047819 */ /* 0x000fc400000012ff */
[----:B------:R-:W-:Y:S02]  /*10fc0*/  SHF.R.U64 R64, R64, 0x3, RZ ;  /* 0x0000000340407819 */ /* 0x000fe400000012ff */
[----:B------:R-:W-:Y:S02]  /*10fd0*/  SHF.R.U64 R68, R68, 0x3, RZ ;  /* 0x0000000344447819 */ /* 0x000fe400000012ff */
[----:B------:R-:W-:Y:S02]  /*10fe0*/  LOP3.LUT R20, R15, R20, RZ, 0x3c, !PT ;  /* 0x000000140f147212 */ /* 0x000fe400078e3cff */
[----:B------:R-:W-:Y:S01]  /*10ff0*/  LOP3.LUT R64, R64, R65, RZ, 0x3c, !PT ;  /* 0x0000004140407212 */ /* 0x000fe200078e3cff */
[--C-:B------:R-:W-:Y:S01]  /*11000*/  IMAD.X R65, RZ, RZ, R21.reuse, P5 ;  /* 0x000000ffff417224 */ /* 0x100fe200028e0615 */
[----:B------:R-:W-:Y:S01]  /*11010*/  LOP3.LUT R68, R68, R69, RZ, 0x3c, !PT ;  /* 0x0000004544447212 */ /* 0x000fe200078e3cff */
[----:B------:R-:W-:Y:S01]  /*11020*/  IMAD.X R69, RZ, RZ, R21, P4 ;  /* 0x000000ffff457224 */ /* 0x000fe200020e0615 */
[----:B------:R-:W-:-:S02]  /*11030*/  LOP3.LUT R72, R4, R11, RZ, 0x3c, !PT ;  /* 0x0000000b04487212 */ /* 0x000fc400078e3cff */
[----:B------:R-:W-:Y:S01]  /*11040*/  IADD3.X R73, RZ, R21, RZ, P3, !PT ;  /* 0x00000015ff497210 */ /* 0x000fe20001ffe4ff */
[----:B------:R-:W-:Y:S01]  /*11050*/  IMAD.IADD R85, R235, 0x1, R210 ;  /* 0x00000001eb557824 */ /* 0x000fe200078e02d2 */
[----:B------:R-:W-:Y:S01]  /*11060*/  BSSY B1, `(.L_x_4979) ;  /* 0x0000061000017945 */ /* 0x000fe20003800000 */
[----:B------:R-:W-:Y:S02]  /*11070*/  SHF.R.S32.HI R86, RZ, 0x1f, R221 ;  /* 0x0000001fff567819 */ /* 0x000fe400000114dd */
[----:B------:R-:W-:Y:S02]  /*11080*/  SHF.R.S32.HI R87, RZ, 0x1f, R219 ;  /* 0x0000001fff577819 */ /* 0x000fe400000114db */
[----:B------:R-:W-:Y:S02]  /*11090*/  SHF.R.S32.HI R88, RZ, 0x1f, R220 ;  /* 0x0000001fff587819 */ /* 0x000fe400000114dc */
[----:B------:R-:W-:Y:S01]  /*110a0*/  SHF.R.S32.HI R89, RZ, 0x1f, R209 ;  /* 0x0000001fff597819 */ /* 0x000fe200000114d1 */
[----:B---3--:R-:W-:-:S05]  /*110b0*/  IMAD.IADD R5, R14, 0x1, R210 ;  /* 0x000000010e057824 */ /* 0x008fca00078e02d2 */
[C---:B------:R-:W-:Y:S01]  /*110c0*/  ISETP.GE.OR P2, PT, R5.reuse, R78, P0 ;  /* 0x0000004e0500720c */ /* 0x040fe20000746670 */
[----:B------:R-:W-:-:S05]  /*110d0*/  VIADD R5, R5, 0x8 ;  /* 0x0000000805057836 */ /* 0x000fca0000000000 */
[----:B------:R-:W-:-:S07]  /*110e0*/  ISETP.GE.OR P0, PT, R5, R78, P0 ;  /* 0x0000004e0500720c */ /* 0x000fce0000706670 */
[----:B0-----:R-:W-:Y:S06]  /*110f0*/  @!P2 ST.E desc[UR40][R50.64], R7 ;  /* 0x000000073200a985 */ /* 0x001fec000c101928 */
[----:B-1----:R0:W-:Y:S04]  /*11100*/  @!P0 ST.E desc[UR40][R54.64], R6 ;  /* 0x0000000636008985 */ /* 0x0021e8000c101928 */
[----:B------:R-:W5:Y:S04]  /*11110*/  LD.E.128 R8, desc[UR40][R8.64] ;  /* 0x0000002808087980 */ /* 0x000f68000c101d00 */
        /* <DEDUP_REMOVED lines=13> */
[----:B------:R-:W-:-:S02]  /*111f0*/  IMAD R3, R3, UR4, RZ ;  /* 0x0000000403037c24 */ /* 0x000fc4000f8e02ff */
[----:B------:R-:W-:Y:S01]  /*11200*/  IMAD.IADD R80, R210, 0x1, R77 ;  /* 0x00000001d2507824 */ /* 0x000fe200078e024d */
[----:B------:R-:W5:Y:S01]  /*11210*/  LD.E.128 R44, desc[UR40][R44.64] ;  /* 0x000000282c2c7980 */ /* 0x000f62000c101d00 */
[C---:B------:R-:W-:Y:S02]  /*11220*/  IMAD R3, R226.reuse, UR5, R3 ;  /* 0x00000005e2037c24 */ /* 0x040fe4000f8e0203 */
[----:B------:R-:W-:Y:S01]  /*11230*/  IMAD.WIDE.U32 R20, R226, UR4, R20 ;  /* 0x00000004e2147c25 */ /* 0x000fe2000f8e0014 */
[----:B------:R-:W-:Y:S01]  /*11240*/  ULDC.64 UR4, c[0x0][0xaf0] ;  /* 0x0002bc0000047ab9 */ /* 0x000fe20000000a00 */
[----:B------:R-:W5:Y:S02]  /*11250*/  LD.E.128 R48, desc[UR40][R48.64] ;  /* 0x0000002830307980 */ /* 0x000f64000c101d00 */
[----:B------:R-:W-:Y:S02]  /*11260*/  @P1 IMAD.HI.U32 R76, R80, R79, RZ ;  /* 0x0000004f504c1227 */ /* 0x000fe400078e00ff */
[----:B------:R-:W5:Y:S02]  /*11270*/  LD.E.128 R52, desc[UR40][R52.64] ;  /* 0x0000002834347980 */ /* 0x000f64000c101d00 */
[----:B------:R-:W-:-:S02]  /*11280*/  IMAD.IADD R21, R21, 0x1, R3 ;  /* 0x0000000115157824 */ /* 0x000fc400078e0203 */
[----:B------:R-:W-:Y:S01]  /*11290*/  IMAD.MOV.U32 R3, RZ, RZ, R80 ;  /* 0x000000ffff037224 */ /* 0x000fe200078e0050 */
[----:B--2---:R-:W-:Y:S01]  /*112a0*/  @P1 SHF.R.U32.HI R3, RZ, R81, R76 ;  /* 0x00000051ff031219 */ /* 0x004fe2000001164c */
[----:B------:R-:W-:Y:S01]  /*112b0*/  IMAD R77, R236, UR4, RZ ;  /* 0x00000004ec4d7c24 */ /* 0x000fe2000f8e02ff */
[----:B------:R-:W5:Y:S01]  /*112c0*/  LD.E.128 R56, desc[UR40][R56.64] ;  /* 0x0000002838387980 */ /* 0x000f62000c101d00 */
[C---:B------:R-:W-:Y:S01]  /*112d0*/  IMAD.WIDE.U32 R20, R230.reuse, UR4, R20 ;  /* 0x00000004e6147c25 */ /* 0x040fe2000f8e0014 */
[----:B------:R-:W-:Y:S02]  /*112e0*/  SHF.R.S32.HI R76, RZ, 0x1f, R3 ;  /* 0x0000001fff4c7819 */ /* 0x000fe40000011403 */
        /* <DEDUP_REMOVED lines=8> */
[----:B------:R-:W-:-:S03]  /*11370*/  IMAD R76, R76, UR4, RZ ;  /* 0x000000044c4c7c24 */ /* 0x000fc6000f8e02ff */
        /* <DEDUP_REMOVED lines=8> */
[C---:B------:R-:W-:Y:S02]  /*11400*/  IMAD R79, R3.reuse, UR5, R76 ;  /* 0x00000005034f7c24 */ /* 0x040fe4000f8e024c */
[----:B------:R-:W-:Y:S01]  /*11410*/  IMAD.WIDE.U32 R20, R3, UR4, R20 ;  /* 0x0000000403147c25 */ /* 0x000fe2000f8e0014 */
[----:B------:R-:W-:-:S03]  /*11420*/  ULDC.64 UR4, c[0x0][0xad8] ;  /* 0x0002b60000047ab9 */ /* 0x000fc60000000a00 */
[----:B------:R-:W-:Y:S02]  /*11430*/  IMAD.IADD R21, R21, 0x1, R79 ;  /* 0x0000000115157824 */ /* 0x000fe400078e024f */
[----:B------:R-:W-:Y:S02]  /*11440*/  IMAD R0, R0, UR4, RZ ;  /* 0x0000000400007c24 */ /* 0x000fe4000f8e02ff */
[----:B------:R-:W-:Y:S01]  /*11450*/  IMAD.WIDE.U32 R20, R77, UR4, R20 ;  /* 0x000000044d147c25 */ /* 0x000fe2000f8e0014 */
[----:B------:R-:W-:-:S03]  /*11460*/  ISETP.GE.AND P2, PT, R85, R78, PT ;  /* 0x0000004e5500720c */ /* 0x000fc60003f46270 */
[----:B------:R-:W-:Y:S01]  /*11470*/  IMAD R79, R77, UR5, R0 ;  /* 0x000000054d4f7c24 */ /* 0x000fe2000f8e0200 */
[----:B------:R-:W-:Y:S01]  /*11480*/  ULDC.64 UR4, c[0x0][0xa80] ;  /* 0x0002a00000047ab9 */ /* 0x000fe20000000a00 */
[----:B------:R-:W-:Y:S02]  /*11490*/  VIADD R0, R18, 0x22820 ;  /* 0x0002282012007836 */ /* 0x000fe40000000000 */
[----:B------:R-:W-:Y:S01]  /*114a0*/  IMAD.IADD R21, R21, 0x1, R79 ;  /* 0x0000000115157824 */ /* 0x000fe200078e024f */
[C---:B------:R-:W-:Y:S01]  /*114b0*/  LEA R79, P3, R20.reuse, UR4, 0x1 ;  /* 0x00000004144f7c11 */ /* 0x040fe2000f8608ff */
[----:B------:R-:W-:Y:S01]  /*114c0*/  VIADD R3, R85, 0x20 ;  /* 0x0000002055037836 */ /* 0x000fe20000000000 */
[----:B------:R-:W-:Y:S02]  /*114d0*/  PRMT R0, RZ, 0x654, R0 ;  /* 0x00000654ff007816 */ /* 0x000fe40000000000 */
[----:B------:R-:W-:Y:S02]  /*114e0*/  LEA.HI.X R84, R20, UR5, R21, 0x1, P3 ;  /* 0x0000000514547c11 */ /* 0x000fe400098f0c15 */
[-C--:B------:R-:W-:Y:S01]  /*114f0*/  ISETP.GE.AND P1, PT, R3, R78.reuse, PT ;  /* 0x0000004e0300720c */ /* 0x080fe20003f26270 */
[----:B------:R-:W-:Y:S01]  /*11500*/  VIADD R3, R85, 0x40 ;  /* 0x0000004055037836 */ /* 0x000fe20000000000 */
[----:B0-----:R0:W-:Y:S01]  /*11510*/  SYNCS.ARRIVE.TRANS64.RED.A1T0 RZ, [R0+URZ], RZ ;  /* 0x000000ff00ff79a7 */ /* 0x0011e2000810043f */
[----:B------:R1:W2:Y:S03]  /*11520*/  SHFL.IDX PT, R82, R79, RZ, 0x181f ;  /* 0x00181fff4f527589 */ /* 0x0002a600000e0000 */
[----:B------:R-:W-:Y:S01]  /*11530*/  ISETP.GE.AND P0, PT, R3, R78, PT ;  /* 0x0000004e0300720c */ /* 0x000fe20003f06270 */
[----:B0-----:R1:W0:Y:S01]  /*11540*/  SHFL.IDX PT, R0, R84, RZ, 0x181f ;  /* 0x00181fff54007589 */ /* 0x00122200000e0000 */
[----:B------:R-:W-:Y:S11]  /*11550*/  @P2 BRA `(.L_x_4980) ;  /* 0x0000000000442947 */ /* 0x000ff60003800000 */
        /* <DEDUP_REMOVED lines=17> */
.L_x_4980:
[----:B------:R-:W-:Y:S05]  /*11670*/  BSYNC B1 ;  /* 0x0000000000017941 */ /* 0x000fea0003800000 */
.L_x_4979:
        /* <DEDUP_REMOVED lines=21> */
.L_x_4982:
[----:B------:R-:W-:Y:S05]  /*117d0*/  BSYNC B1 ;  /* 0x0000000000017941 */ /* 0x000fea0003800000 */
.L_x_4981:
        /* <DEDUP_REMOVED lines=21> */
.L_x_4984:
[----:B------:R-:W-:Y:S05]  /*11930*/  BSYNC B1 ;  /* 0x0000000000017941 */ /* 0x000fea0003800000 */
.L_x_4983:
        /* <DEDUP_REMOVED lines=24> */
.L_x_4977:
        /* <DEDUP_REMOVED lines=10> */
[----:B------:R3:W5:Y:S09]  /*11b60*/  @P0 LDG.E R0, desc[UR40][R4.64] ;  /* 0x0000002804000981 */ /* 0x000772000c1e1900 */
[----:B------:R-:W-:Y:S01]  /*11b70*/  @P1 IADD3 R228, P2, R228, UR4, RZ ;  /* 0x00000004e4e41c10 */ /* 0x000fe2000ff5e0ff */
[----:B------:R-:W-:-:S02]  /*11b80*/  ULDC UR4, c[0x0][0xa88] ;  /* 0x0002a20000047ab9 */ /* 0x000fc40000000800 */
[----:B------:R-:W-:Y:S01]  /*11b90*/  IMAD.U32 R8, RZ, RZ, UR4 ;  /* 0x00000004ff087e24 */ /* 0x000fe2000f8e00ff */
[----:B------:R-:W-:-:S05]  /*11ba0*/  @P1 IADD3.X R229, R229, UR5, RZ, P2, !PT ;  /* 0x00000005e5e51c10 */ /* 0x000fca00097fe4ff */
[----:B------:R3:W5:Y:S01]  /*11bb0*/  @P1 LDG.E R8, desc[UR40][R228.64] ;  /* 0x00000028e4081981 */ /* 0x000762000c1e1900 */
[----:B--2---:R-:W-:Y:S01]  /*11bc0*/  ISETP.NE.AND P2, PT, R25, 0x1, PT ;  /* 0x000000011900780c */ /* 0x004fe20003f45270 */
[----:B------:R-:W2:-:S12]  /*11bd0*/  S2R R3, SR_TID.X ;  /* 0x0000000000037919 */ /* 0x000e980000002100 */
[----:B------:R-:W4:Y:S01]  /*11be0*/  @P2 LDC R27, c[0x0][0xbec] ;  /* 0x0002fb00ff1b2b82 */ /* 0x000f220000000800 */
[----:B--2---:R-:W-:-:S05]  /*11bf0*/  VIADD R3, R3, 0xffffff80 ;  /* 0xffffff8003037836 */ /* 0x004fca0000000000 */
[----:B------:R-:W-:Y:S01]  /*11c00*/  ISETP.GE.AND P3, PT, R3, 0x80, PT ;  /* 0x000000800300780c */ /* 0x000fe20003f66270 */
[----:B---3--:R-:W-:-:S12]  /*11c10*/  @P1 BRA `(.L_x_4986) ;  /* 0x0000000000101947 */ /* 0x008fd80003800000 */
[----:B------:R-:W-:Y:S05]  /*11c20*/  @!P0 BRA `(.L_x_4986) ;  /* 0x00000000000c8947 */ /* 0x000fea0003800000 */
[----:B------:R-:W2:Y:S04]  /*11c30*/  LDG.E R3, desc[UR40][R4.64] ;  /* 0x0000002804037981 */ /* 0x000ea8000c1e1900 */
[----:B-----5:R-:W2:Y:S02]  /*11c40*/  LDG.E R8, desc[UR40][R4.64+0x4] ;  /* 0x0000042804087981 */ /* 0x020ea4000c1e1900 */
[----:B--2---:R-:W-:-:S07]  /*11c50*/  IMAD.IADD R8, R8, 0x1, -R3 ;  /* 0x0000000108087824 */ /* 0x004fce00078e0a03 */
.L_x_4986:
[----:B------:R-:W-:Y:S01]  /*11c60*/  BSSY B1, `(.L_x_4987) ;  /* 0x000002d000017945 */ /* 0x000fe20003800000 */
[----:B------:R-:W-:Y:S02]  /*11c70*/  SHF.R.S32.HI R12, RZ, 0x1f, R226 ;  /* 0x0000001fff0c7819 */ /* 0x000fe400000114e2 */
[----:B------:R-:W-:Y:S02]  /*11c80*/  SEL R13, R230, RZ, !P0 ;  /* 0x000000ffe60d7207 */ /* 0x000fe40004000000 */
[----:B------:R-:W-:Y:S02]  /*11c90*/  SEL R236, R236, RZ, !P0 ;  /* 0x000000ffecec7207 */ /* 0x000fe40004000000 */
[----:B-----5:R-:W-:Y:S01]  /*11ca0*/  SHF.R.S32.HI R11, RZ, 0x1f, R0 ;  /* 0x0000001fff0b7819 */ /* 0x020fe20000011400 */
[----:B------:R-:W-:Y:S06]  /*11cb0*/  @P3 BRA `(.L_x_4988) ;  /* 0x00000000009c3947 */ /* 0x000fec0003800000 */
[----:B------:R-:W2:Y:S01]  /*11cc0*/  S2R R5, SR_TID.X ;  /* 0x0000000000057919 */ /* 0x000ea20000002100 */
[----:B------:R-:W3:Y:S02]  /*11cd0*/  LDC R9, c[0x0][0xbe8] ;  /* 0x0002fa00ff097b82 */ /* 0x000ee40000000800 */
[----:B---3--:R-:W-:Y:S01]  /*11ce0*/  IMAD R3, R8, R9, RZ ;  /* 0x0000000908037224 */ /* 0x008fe200078e02ff */
[----:B--2---:R-:W-:-:S04]  /*11cf0*/  IADD3 R10, R210, -0x80, R5 ;  /* 0xffffff80d20a7810 */ /* 0x004fc80007ffe005 */
        /* <DEDUP_REMOVED lines=9> */
[----:B------:R-:W2:Y:S01]  /*11d90*/  @P0 LDC R15, c[0x0][0xbec] ;  /* 0x0002fb00ff0f0b82 */ /* 0x000ea20000000800 */
[----:B------:R-:W-:Y:S01]  /*11da0*/  IMAD R7, R226, UR5, R7 ;  /* 0x00000005e2077c24 */ /* 0x000fe2000f8e0207 */
[----:B------:R-:W-:-:S03]  /*11db0*/  ULDC.64 UR4, c[0x0][0xb98] ;  /* 0x0002e60000047ab9 */ /* 0x000fc60000000a00 */
[----:B------:R-:W-:-:S03]  /*11dc0*/  IMAD.IADD R5, R5, 0x1, R7 ;  /* 0x0000000105057824 */ /* 0x000fc600078e0207 */
[----:B------:R-:W3:Y:S01]  /*11dd0*/  @P0 LDC R21, c[0x0][0xbf0] ;  /* 0x0002fc00ff150b82 */ /* 0x000ee20000000800 */
[----:B------:R-:W-:-:S04]  /*11de0*/  IMAD.WIDE.U32 R4, R13, UR4, R4 ;  /* 0x000000040d047c25 */ /* 0x000fc8000f8e0004 */
[----:B--2---:R-:W-:-:S05]  /*11df0*/  @P0 IMAD.HI.U32 R6, R10, R15, RZ ;  /* 0x0000000f0a060227 */ /* 0x004fca00078e00ff */
[----:B---3--:R-:W-:Y:S01]  /*11e00*/  @P0 SHF.R.U32.HI R3, RZ, R21, R6 ;  /* 0x00000015ff030219 */ /* 0x008fe20000011606 */
[----:B------:R-:W-:-:S03]  /*11e10*/  IMAD R6, R236, UR4, RZ ;  /* 0x00000004ec067c24 */ /* 0x000fc6000f8e02ff */
[----:B------:R-:W-:Y:S01]  /*11e20*/  IADD3 R7, -R3, RZ, RZ ;  /* 0x000000ff03077210 */ /* 0x000fe20007ffe1ff */
[----:B------:R-:W-:Y:S01]  /*11e30*/  IMAD R6, R13, UR5, R6 ;  /* 0x000000050d067c24 */ /* 0x000fe2000f8e0206 */
[----:B------:R-:W-:Y:S01]  /*11e40*/  IADD3 R4, P0, R3, R4, RZ ;  /* 0x0000000403047210 */ /* 0x000fe20007f1e0ff */
[----:B------:R-:W-:Y:S02]  /*11e50*/  ULDC.64 UR4, c[0x0][0xb88] ;  /* 0x0002e20000047ab9 */ /* 0x000fe40000000a00 */
        /* <DEDUP_REMOVED lines=13> */
.L_x_4988:
[----:B------:R-:W-:Y:S05]  /*11f30*/  BSYNC B1 ;  /* 0x0000000000017941 */ /* 0x000fea0003800000 */
.L_x_4987:
[----:B------:R-:W3:Y:S01]  /*11f40*/  @P2 LDC R9, c[0x0][0xbf0] ;  /* 0x0002fc00ff092b82 */ /* 0x000ee20000000800 */
[----:B------:R-:W-:Y:S01]  /*11f50*/  ULDC.64 UR4, c[0x0][0xaa0] ;  /* 0x0002a80000047ab9 */ /* 0x000fe20000000a00 */
[----:B--2---:R-:W-:Y:S02]  /*11f60*/  IMAD R7, R224, 0x20, R235 ;  /* 0x00000020e0077824 */ /* 0x004fe400078e02eb */
[----:B------:R-:W-:Y:S02]  /*11f70*/  IMAD R3, R11, UR4, RZ ;  /* 0x000000040b037c24 */ /* 0x000fe4000f8e02ff */
[----:B------:R-:W-:-:S04]  /*11f80*/  IMAD.WIDE.U32 R4, R0, UR4, RZ ;  /* 0x0000000400047c25 */ /* 0x000fc8000f8e00ff */
[----:B------:R-:W-:Y:S01]  /*11f90*/  IMAD R3, R0, UR5, R3 ;  /* 0x0000000500037c24 */ /* 0x000fe2000f8e0203 */
[----:B------:R-:W-:Y:S01]  /*11fa0*/  ULDC.64 UR4, c[0x0][0xae8] ;  /* 0x0002ba0000047ab9 */ /* 0x000fe20000000a00 */
[----:B------:R-:W-:Y:S02]  /*11fb0*/  IMAD.IADD R10, R210, 0x1, R7 ;  /* 0x00000001d20a7824 */ /* 0x000fe400078e0207 */
[----:B------:R-:W-:Y:S02]  /*11fc0*/  IMAD.IADD R5, R5, 0x1, R3 ;  /* 0x0000000105057824 */ /* 0x000fe400078e0203 */
[----:B------:R-:W-:Y:S02]  /*11fd0*/  IMAD R3, R12, UR4, RZ ;  /* 0x000000040c037c24 */ /* 0x000fe4000f8e02ff */
[----:B----4-:R-:W-:-:S04]  /*11fe0*/  @P2 IMAD.HI.U32 R0, R10, R27, RZ ;  /* 0x0000001b0a002227 */ /* 0x010fc800078e00ff */
[C---:B------:R-:W-:Y:S02]  /*11ff0*/  IMAD R7, R226.reuse, UR5, R3 ;  /* 0x00000005e2077c24 */ /* 0x040fe4000f8e0203 */
[----:B------:R-:W-:Y:S01]  /*12000*/  IMAD.WIDE.U32 R4, R226, UR4, R4 ;  /* 0x00000004e2047c25 */ /* 0x000fe2000f8e0004 */
[----:B------:R-:W-:-:S03]  /*12010*/  ULDC.64 UR4, c[0x0][0xaf0] ;  /* 0x0002bc0000047ab9 */ /* 0x000fc60000000a00 */
[----:B------:R-:W-:Y:S01]  /*12020*/  IMAD.MOV.U32 R3, RZ, RZ, R10 ;  /* 0x000000ffff037224 */ /* 0x000fe200078e000a */
[----:B---3--:R-:W-:Y:S01]  /*12030*/  @P2 SHF.R.U32.HI R3, RZ, R9, R0 ;  /* 0x00000009ff032219 */ /* 0x008fe20000011600 */
        /* <DEDUP_REMOVED lines=26> */
.L_x_5193:
        /* <DEDUP_REMOVED lines=26> */
.L_x_4991:
[----:B------:R-:W-:Y:S05]  /*12380*/  BSYNC B1 ;  /* 0x0000000000017941 */ /* 0x000fea0003800000 */
.L_x_4990:
[----:B------:R-:W-:-:S03]  /*12390*/  UMOV UR4, 0xffffffff ;  /* 0xffffffff00047882 */ /* 0x000fc60000000000 */
[----:B------:R-:W-:Y:S05]  /*123a0*/  BRA.DIV UR4, `(.L_x_4992) ;  /* 0x0000008e04c47947 */ /* 0x000fea000b800000 */
[----:B---3--:R3:W0:Y:S04]  /*123b0*/  SHFL.IDX PT, R0, R4, 0x1, 0x181f ;  /* 0x00381f0004007f89 */ /* 0x00862800000e0000 */
[----:B----4-:R3:W4:Y:S02]  /*123c0*/  SHFL.IDX PT, R14, R3, 0x1, 0x181f ;  /* 0x00381f00030e7f89 */ /* 0x01072400000e0000 */
.L_x_5197:
        /* <DEDUP_REMOVED lines=25> */
.L_x_4994:
[----:B------:R-:W-:Y:S05]  /*12560*/  BSYNC B1 ;  /* 0x0000000000017941 */ /* 0x000fea0003800000 */
.L_x_4993:
[----:B------:R-:W-:-:S03]  /*12570*/  UMOV UR4, 0xffffffff ;  /* 0xffffffff00047882 */ /* 0x000fc60000000000 */
[----:B------:R-:W-:Y:S05]  /*12580*/  BRA.DIV UR4, `(.L_x_4995) ;  /* 0x0000008e04947947 */ /* 0x000fea000b800000 */
[----:B0-----:R0:W0:Y:S04]  /*12590*/  SHFL.IDX PT, R0, R4, 0x2, 0x181f ;  /* 0x00581f0004007f89 */ /* 0x00102800000e0000 */
[----:B----4-:R4:W0:Y:S02]  /*125a0*/  SHFL.IDX PT, R14, R3, 0x2, 0x181f ;  /* 0x00581f00030e7f89 */ /* 0x01082400000e0000 */
.L_x_5201:
        /* <DEDUP_REMOVED lines=25> */
.L_x_4997:
[----:B------:R-:W-:Y:S05]  /*12740*/  BSYNC B1 ;  /* 0x0000000000017941 */ /* 0x000fea0003800000 */
.L_x_4996:
[----:B------:R-:W-:-:S03]  /*12750*/  UMOV UR4, 0xffffffff ;  /* 0xffffffff00047882 */ /* 0x000fc60000000000 */
[----:B------:R-:W-:Y:S05]  /*12760*/  BRA.DIV UR4, `(.L_x_4998) ;  /* 0x0000008e04647947 */ /* 0x000fea000b800000 */
[----:B0-----:R0:W0:Y:S04]  /*12770*/  SHFL.IDX PT, R0, R4, 0x3, 0x181f ;  /* 0x00781f0004007f89 */ /* 0x00102800000e0000 */
[----:B------:R0:W0:Y:S02]  /*12780*/  SHFL.IDX PT, R14, R3, 0x3, 0x181f ;  /* 0x00781f00030e7f89 */ /* 0x00002400000e0000 */
.L_x_5205:
        /* <DEDUP_REMOVED lines=24> */
.L_x_4985:
[----:B------:R-:W-:Y:S05]  /*12910*/  BSYNC B0 ;  /* 0x0000000000007941 */ /* 0x000fea0003800000 */
.L_x_4976:
[----:B------:R-:W-:Y:S02]  /*12920*/  ULDC UR4, c[0x0][0xc3c] ;  /* 0x00030f0000047ab9 */ /* 0x000fe40000000800 */
[----:B-1----:R-:W-:-:S13]  /*12930*/  ISETP.GE.AND P0, PT, R95, UR4, PT ;  /* 0x000000045f007c0c */ /* 0x002fda000bf06270 */
[----:B------:R-:W-:Y:S05]  /*12940*/  @!P0 BRA `(.L_x_4999) ;  /* 0xfffffee400d08947 */ /* 0x000fea000383ffff */
[----:B------:R-:W-:Y:S05]  /*12950*/  BRA `(.L_x_4852) ;  /* 0x0000007800a87947 */ /* 0x000fea0003800000 */
.L_x_4850:
[----:B------:R-:W-:-:S08]  /*12960*/  NOP ;  /* 0x0000000000007918 */ /* 0x000fd00000000000 */
[----:B--2---:R-:W0:-:S00]  /*12970*/  USETMAXREG.DEALLOC.CTAPOOL 0x18 ;  /* 0x00000018000079c8 */ /* 0x004e0000080e0500 */
        /* <DEDUP_REMOVED lines=16> */
.L_x_5000:
        /* <DEDUP_REMOVED lines=32> */
[----:B0-----:R-:W-:-:S05]  /*12c80*/  IMAD R7, R3, UR5, RZ ;  /* 0x0000000503077c24 */ /* 0x001fca000f8e02ff */
[----:B-1----:R-:W-:Y:S02]  /*12c90*/  ISETP.GT.AND P6, PT, R7, UR6, PT ;  /* 0x0000000607007c0c */ /* 0x002fe4000bfc4270 */
[----:B------:R-:W-:-:S11]  /*12ca0*/  MOV R8, R7 ;  /* 0x0000000700087202 */ /* 0x000fd60000000f00 */
[----:B------:R-:W-:Y:S05]  /*12cb0*/  @P6 BRA `(.L_x_5002) ;  /* 0x00000000009c6947 */ /* 0x000fea0003800000 */
[----:B------:R-:W0:Y:S01]  /*12cc0*/  LDC R5, c[0x0][0xc3c] ;  /* 0x00030f00ff057b82 */ /* 0x000e220000000800 */
[----:B------:R-:W-:Y:S01]  /*12cd0*/  IMAD.MOV.U32 R7, RZ, RZ, R8 ;  /* 0x000000ffff077224 */ /* 0x000fe200078e0008 */
[----:B------:R-:W-:Y:S01]  /*12ce0*/  UMOV UR4, URZ ;  /* 0x0000003f00047c82 */ /* 0x000fe20008000000 */
[----:B------:R-:W-:Y:S01]  /*12cf0*/  ULDC UR7, c[0x0][0xc3c] ;  /* 0x00030f0000077ab9 */ /* 0x000fe20000000800 */
[----:B------:R-:W-:-:S05]  /*12d00*/  ULDC UR5, c[0x0][0xc38] ;  /* 0x00030e0000057ab9 */ /* 0x000fca0000000800 */
.L_x_5006:
        /* <DEDUP_REMOVED lines=12> */
.L_x_5005:
[----:B------:R-:W-:Y:S05]  /*12dd0*/  BSYNC B0 ;  /* 0x0000000000007941 */ /* 0x000fea0003800000 */
.L_x_5004:
        /* <DEDUP_REMOVED lines=21> */
.L_x_5002:
        /* <DEDUP_REMOVED lines=20> */
.L_x_5007:
        /* <DEDUP_REMOVED lines=22> */
[----:B------:R-:W-:-:S03]  /*131d0*/  IMAD.MOV R8, RZ, RZ, -R8 ;  /* 0x000000ffff087224 */ /* 0x000fc600078e0a08 */
[----:B------:R-:W-:Y:S01]  /*131e0*/  IADD3 R10, -R5, RZ, RZ ;  /* 0x000000ff050a7210 */ /* 0x000fe20007ffe1ff */
        /* <DEDUP_REMOVED lines=32> */
.L_x_5003:
[----:B------:R-:W-:Y:S02]  /*133f0*/  IMAD.MOV.U32 R17, RZ, RZ, RZ ;  /* 0x000000ffff117224 */ /* 0x000fe400078e00ff */
[----:B------:R-:W-:Y:S02]  /*13400*/  IMAD.U32 R16, RZ, RZ, UR6 ;  /* 0x00000006ff107e24 */ /* 0x000fe4000f8e00ff */
[----:B------:R-:W-:-:S07]  /*13410*/  IMAD.MOV.U32 R18, RZ, RZ, RZ ;  /* 0x000000ffff127224 */ /* 0x000fce00078e00ff */
.L_x_5008:
[----:B------:R-:W-:-:S13]  /*13420*/  ISETP.NE.AND P0, PT, R0, RZ, PT ;  /* 0x000000ff0000720c */ /* 0x000fda0003f05270 */
[----:B------:R-:W1:Y:S01]  /*13430*/  @!P0 S2R R3, SR_CgaCtaId ;  /* 0x0000000000038919 */ /* 0x000e620000008800 */
[----:B------:R-:W-:-:S04]  /*13440*/  @!P0 MOV R0, 0x400 ;  /* 0x0000040000008802 */ /* 0x000fc80000000f00 */
[----:B-1----:R-:W-:-:S05]  /*13450*/  @!P0 LEA R0, R3, R0, 0x18 ;  /* 0x0000000003008211 */ /* 0x002fca00078ec0ff */
[----:B------:R2:W-:Y:S01]  /*13460*/  @!P0 STS.128 [R0+0x228d0], R16 ;  /* 0x0228d01000008388 */ /* 0x0005e20000000c00 */
[----:B------:R-:W-:Y:S06]  /*13470*/  BAR.ARV 0x5, 0x180 ;  /* 0x0146000000007b1d */ /* 0x000fec0000002000 */
.L_x_5001:
        /* <DEDUP_REMOVED lines=32> */
.L_x_5149:
[----:B01--4-:R-:W0:Y:S02]  /*13680*/  LDC.64 R2, c[0x0][0xc88] ;  /* 0x00032200ff027b82 */ /* 0x013e240000000a00 */
[----:B0-----:R-:W-:-:S05]  /*13690*/  IMAD.WIDE R2, R19, 0x4, R2 ;  /* 0x0000000413027825 */ /* 0x001fca00078e0202 */
[----:B--2---:R-:W2:Y:S01]  /*136a0*/  LDG.E R13, desc[UR40][R2.64] ;  /* 0x00000028020d7981 */ /* 0x004ea2000c1e1900 */
[----:B------:R-:W-:Y:S05]  /*136b0*/  YIELD ;  /* 0x0000000000007946 */ /* 0x000fea0003800000 */
[----:B------:R-:W-:Y:S01]  /*136c0*/  ULDC.64 UR4, c[0x0][0xa28] ;  /* 0x00028a0000047ab9 */ /* 0x000fe20000000a00 */
[----:B------:R-:W-:Y:S01]  /*136d0*/  MOV R0, RZ ;  /* 0x000000ff00007202 */ /* 0x000fe20000000f00 */
[----:B------:R-:W-:Y:S01]  /*136e0*/  ULDC.64 UR10, c[0x0][0xa18] ;  /* 0x00028600000a7ab9 */ /* 0x000fe20000000a00 */
[----:B------:R-:W-:Y:S01]  /*136f0*/  ISETP.NE.U32.AND P0, PT, RZ, UR4, PT ;  /* 0x00000004ff007c0c */ /* 0x000fe2000bf05070 */
[----:B------:R-:W-:Y:S01]  /*13700*/  ULDC.64 UR8, c[0x0][0xa10] ;  /* 0x0002840000087ab9 */ /* 0x000fe20000000a00 */
[----:B------:R-:W-:-:S02]  /*13710*/  ULDC.64 UR6, c[0x0][0xa08] ;  /* 0x0002820000067ab9 */ /* 0x000fc40000000a00 */
[----:B------:R-:W-:Y:S02]  /*13720*/  ISETP.NE.AND.EX P0, PT, RZ, UR5, PT, P0 ;  /* 0x00000005ff007c0c */ /* 0x000fe4000bf05300 */
        /* <DEDUP_REMOVED lines=9> */
[----:B-----5:R1:W5:Y:S01]  /*137c0*/  @P0 LDG.E R0, desc[UR40][R2.64] ;  /* 0x0000002802000981 */ /* 0x020362000c1e1900 */
[----:B------:R-:W-:Y:S01]  /*137d0*/  ISETP.NE.AND.EX P2, PT, RZ, UR5, PT, P2 ;  /* 0x00000005ff007c0c */ /* 0x000fe2000bf45320 */
[----:B------:R-:W-:Y:S01]  /*137e0*/  IMAD.MOV.U32 R12, RZ, RZ, RZ ;  /* 0x000000ffff0c7224 */ /* 0x000fe200078e00ff */
[----:B------:R-:W-:Y:S01]  /*137f0*/  ISETP.NE.U32.AND P3, PT, RZ, UR10, PT ;  /* 0x0000000aff007c0c */ /* 0x000fe2000bf65070 */
[----:B------:R2:W-:Y:S01]  /*13800*/  STL [R1], R10 ;  /* 0x0000000a01007387 */ /* 0x0005e20000100800 */
[----:B------:R-:W-:-:S02]  /*13810*/  IADD3 R8, P5, R10, UR6, RZ ;  /* 0x000000060a087c10 */ /* 0x000fc4000ffbe0ff */
[C---:B0-----:R-:W-:Y:S01]  /*13820*/  IADD3 R4, P4, R10.reuse, UR4, RZ ;  /* 0x000000040a047c10 */ /* 0x041fe2000ff9e0ff */
[----:B------:R-:W-:Y:S01]  /*13830*/  STL [R1+0x20], R15 ;  /* 0x0000200f01007387 */ /* 0x000fe20000100800 */
[----:B------:R-:W-:Y:S02]  /*13840*/  ISETP.NE.AND.EX P3, PT, RZ, UR11, PT, P3 ;  /* 0x0000000bff007c0c */ /* 0x000fe4000bf65330 */
[----:B-1----:R-:W-:Y:S02]  /*13850*/  CS2R R2, SRZ ;  /* 0x0000000000027805 */ /* 0x002fe4000001ff00 */
[C---:B------:R-:W-:Y:S02]  /*13860*/  IADD3.X R5, R15.reuse, UR5, RZ, P4, !PT ;  /* 0x000000050f057c10 */ /* 0x040fe4000a7fe4ff */
[----:B------:R-:W-:Y:S02]  /*13870*/  IADD3 R6, P4, R10, UR8, RZ ;  /* 0x000000080a067c10 */ /* 0x000fe4000ff9e0ff */
[----:B------:R-:W-:Y:S01]  /*13880*/  ISETP.NE.U32.AND P0, PT, RZ, UR6, PT ;  /* 0x00000006ff007c0c */ /* 0x000fe2000bf05070 */
[----:B------:R-:W3:Y:S01]  /*13890*/  @P2 LDG.E R2, desc[UR40][R4.64] ;  /* 0x0000002804022981 */ /* 0x000ee2000c1e1900 */
[----:B------:R-:W-:Y:S01]  /*138a0*/  IADD3.X R7, R15, UR9, RZ, P4, !PT ;  /* 0x000000090f077c10 */ /* 0x000fe2000a7fe4ff */
[----:B------:R-:W-:Y:S01]  /*138b0*/  ULDC UR4, c[0x0][0x288] ;  /* 0x0000a20000047ab9 */ /* 0x000fe20000000800 */
[----:B------:R-:W-:-:S02]  /*138c0*/  ISETP.NE.U32.AND P1, PT, RZ, UR8, PT ;  /* 0x00000008ff007c0c */ /* 0x000fc4000bf25070 */
[----:B------:R-:W-:Y:S02]  /*138d0*/  ISETP.NE.AND.EX P0, PT, RZ, UR7, PT, P0 ;  /* 0x00000007ff007c0c */ /* 0x000fe4000bf05300 */
[----:B--2---:R-:W-:Y:S02]  /*138e0*/  @P3 IADD3 R10, P4, R10, UR10, RZ ;  /* 0x0000000a0a0a3c10 */ /* 0x004fe4000ff9e0ff */
[----:B------:R-:W-:Y:S02]  /*138f0*/  ISETP.NE.AND.EX P1, PT, RZ, UR9, PT, P1 ;  /* 0x00000009ff007c0c */ /* 0x000fe4000bf25310 */
[C---:B------:R-:W-:Y:S02]  /*13900*/  @P3 IADD3.X R11, R15.reuse, UR11, RZ, P4, !PT ;  /* 0x0000000b0f0b3c10 */ /* 0x040fe4000a7fe4ff */
[----:B------:R-:W-:-:S05]  /*13910*/  IADD3.X R9, R15, UR7, RZ, P5, !PT ;  /* 0x000000070f097c10 */ /* 0x000fca000affe4ff */
[----:B------:R0:W5:Y:S04]  /*13920*/  @P0 LDG.E R12, desc[UR40][R8.64] ;  /* 0x00000028080c0981 */ /* 0x000168000c1e1900 */
[----:B------:R0:W5:Y:S04]  /*13930*/  @P1 LDG.E R3, desc[UR40][R6.64] ;  /* 0x0000002806031981 */ /* 0x000168000c1e1900 */
[----:B---3--:R1:W-:Y:S02]  /*13940*/  STL [R1+0x38], R2 ;  /* 0x0000380201007387 */ /* 0x0083e40000100800 */
[----:B-1----:R-:W-:Y:S01]  /*13950*/  IMAD.U32 R2, RZ, RZ, UR4 ;  /* 0x00000004ff027e24 */ /* 0x002fe2000f8e00ff */
[----:B------:R-:W-:-:S05]  /*13960*/  ULDC.64 UR4, c[0x0][0x418] ;  /* 0x0001060000047ab9 */ /* 0x000fca0000000a00 */
[----:B------:R-:W2:Y:S01]  /*13970*/  @P3 LDG.E R2, desc[UR40][R10.64] ;  /* 0x000000280a023981 */ /* 0x000ea2000c1e1900 */
[----:B------:R-:W-:-:S03]  /*13980*/  UISETP.NE.U32.AND UP0, UPT, UR4, URZ, UPT ;  /* 0x0000003f0400728c */ /* 0x000fc6000bf05070 */
[----:B------:R-:W-:Y:S01]  /*13990*/  ULDC UR4, c[0x0][0x424] ;  /* 0x0001090000047ab9 */ /* 0x000fe20000000800 */
[----:B------:R-:W-:-:S03]  /*139a0*/  UISETP.NE.AND.EX UP0, UPT, UR5, URZ, UPT, UP0 ;  /* 0x0000003f0500728c */ /* 0x000fc6000bf05300 */
[----:B------:R-:W-:Y:S01]  /*139b0*/  ULDC UR5, c[0x0][0x2f0] ;  /* 0x0000bc0000057ab9 */ /* 0x000fe20000000800 */
[----:B------:R-:W-:Y:S01]  /*139c0*/  USEL UR4, UR4, 0x1, UP0 ;  /* 0x0000000104047887 */ /* 0x000fe20008000000 */
[----:B--2---:R1:W-:Y:S04]  /*139d0*/  STL [R1+0x3c], R2 ;  /* 0x00003c0201007387 */ /* 0x0043e80000100800 */
[----:B------:R0:W5:Y:S01]  /*139e0*/  LDL R14, [R1+0x3c] ;  /* 0x00003c00010e7983 */ /* 0x0001620000100800 */
[----:B------:R-:W-:-:S03]  /*139f0*/  UIMAD UR4, UR4, UR5, URZ ;  /* 0x00000005040472a4 */ /* 0x000fc6000f8e023f */
[----:B------:R-:W-:Y:S02]  /*13a00*/  ULDC UR5, c[0x0][0x348] ;  /* 0x0000d20000057ab9 */ /* 0x000fe40000000800 */
[----:B-1----:R-:W-:Y:S02]  /*13a10*/  IMAD.U32 R2, RZ, RZ, UR5 ;  /* 0x00000005ff027e24 */ /* 0x002fe4000f8e00ff */
[----:B------:R-:W-:Y:S01]  /*13a20*/  IMAD.U32 R10, RZ, RZ, UR4 ;  /* 0x00000004ff0a7e24 */ /* 0x000fe2000f8e00ff */
[----:B0-----:R-:W-:Y:S06]  /*13a30*/  @P3 BRA `(.L_x_5010) ;  /* 0x0000000000143947 */ /* 0x001fec0003800000 */
[----:B------:R-:W-:Y:S05]  /*13a40*/  @!P2 BRA `(.L_x_5010) ;  /* 0x000000000010a947 */ /* 0x000fea0003800000 */
[----:B------:R-:W2:Y:S04]  /*13a50*/  LDG.E R11, desc[UR40][R4.64] ;  /* 0x00000028040b7981 */ /* 0x000ea8000c1e1900 */
[----:B------:R-:W2:Y:S02]  /*13a60*/  LDG.E R4, desc[UR40][R4.64+0x4] ;  /* 0x0000042804047981 */ /* 0x000ea4000c1e1900 */
[----:B--2--5:R-:W-:-:S05]  /*13a70*/  IMAD.IADD R14, R4, 0x1, -R11 ;  /* 0x00000001040e7824 */ /* 0x024fca00078e0a0b */
[----:B------:R0:W-:Y:S02]  /*13a80*/  STL [R1+0x3c], R14 ;  /* 0x00003c0e01007387 */ /* 0x0001e40000100800 */
.L_x_5010:
[----:B-----5:R-:W-:Y:S01]  /*13a90*/  IMAD.IADD R4, R12, 0x1, R0 ;  /* 0x000000010c047824 */ /* 0x020fe200078e0200 */
[----:B------:R-:W-:Y:S01]  /*13aa0*/  ULDC.64 UR4, c[0x0][0xa20] ;  /* 0x0002880000047ab9 */ /* 0x000fe20000000a00 */
[----:B------:R1:W-:Y:S01]  /*13ab0*/  STL [R1+0x14], R13 ;  /* 0x0000140d01007387 */ /* 0x0003e20000100800 */
[----:B------:R-:W-:-:S03]  /*13ac0*/  ISETP.NE.U32.AND P2, PT, RZ, UR4, PT ;  /* 0x00000004ff007c0c */ /* 0x000fc6000bf45070 */
[----:B------:R1:W-:Y:S01]  /*13ad0*/  STL [R1+0x24], R4 ;  /* 0x0000240401007387 */ /* 0x0003e20000100800 */
[----:B------:R-:W-:-:S13]  /*13ae0*/  ISETP.NE.AND.EX P2, PT, RZ, UR5, PT, P2 ;  /* 0x00000005ff007c0c */ /* 0x000fda000bf45320 */
[----:B-1----:R-:W-:Y:S05]  /*13af0*/  @!P2 BRA `(.L_x_5011) ;  /* 0x000000000014a947 */ /* 0x002fea0003800000 */
[----:B------:R-:W2:Y:S02]  /*13b00*/  LDL R4, [R1] ;  /* 0x0000000001047983 */ /* 0x000ea40000100800 */
[----:B--2---:R-:W-:-:S04]  /*13b10*/  IADD3 R10, P0, R4, UR4, RZ ;  /* 0x00000004040a7c10 */ /* 0x004fc8000ff1e0ff */
[----:B------:R-:W-:-:S05]  /*13b20*/  IADD3.X R11, R15, UR5, RZ, P0, !PT ;  /* 0x000000050f0b7c10 */ /* 0x000fca00087fe4ff */
[----:B------:R1:W5:Y:S01]  /*13b30*/  LDG.E R10, desc[UR40][R10.64] ;  /* 0x000000280a0a7981 */ /* 0x000362000c1e1900 */
[----:B------:R-:W-:Y:S05]  /*13b40*/  BRA `(.L_x_5012) ;  /* 0x0000000000107947 */ /* 0x000fea0003800000 */
.L_x_5011:
[----:B------:R-:W-:Y:S05]  /*13b50*/  @!P0 BRA `(.L_x_5012) ;  /* 0x00000000000c8947 */ /* 0x000fea0003800000 */
[----:B------:R-:W2:Y:S04]  /*13b60*/  LDG.E R10, desc[UR40][R8.64] ;  /* 0x00000028080a7981 */ /* 0x000ea8000c1e1900 */
[----:B------:R-:W2:Y:S02]  /*13b70*/  LDG.E R8, desc[UR40][R8.64+0x4] ;  /* 0x0000042808087981 */ /* 0x000ea4000c1e1900 */
[----:B--2---:R-:W-:-:S07]  /*13b80*/  IMAD.IADD R10, R8, 0x1, -R10 ;  /* 0x00000001080a7824 */ /* 0x004fce00078e0a0a */
.L_x_5012:
[----:B------:R-:W2:Y:S01]  /*13b90*/  @P1 LDG.E R4, desc[UR40][R6.64] ;  /* 0x0000002806041981 */ /* 0x000ea2000c1e1900 */
[----:B------:R-:W3:Y:S01]  /*13ba0*/  LDC R5, c[0x0][0x448] ;  /* 0x00011200ff057b82 */ /* 0x000ee20000000800 */
[----:B-----5:R-:W-:Y:S02]  /*13bb0*/  IMAD.IADD R0, R10, 0x1, -R0 ;  /* 0x000000010a007824 */ /* 0x020fe400078e0a00 */
[----:B------:R4:W2:Y:S01]  /*13bc0*/  @P1 LDG.E R6, desc[UR40][R6.64+0x4] ;  /* 0x0000042806061981 */ /* 0x0008a2000c1e1900 */
[----:B---3--:R-:W-:-:S13]  /*13bd0*/  ISETP.NE.AND P0, PT, R5, 0x1, PT ;  /* 0x000000010500780c */ /* 0x008fda0003f05270 */
[----:B----4-:R-:W3:Y:S01]  /*13be0*/  @P0 LDC R7, c[0x0][0x450] ;  /* 0x00011400ff070b82 */ /* 0x010ee20000000800 */
[----:B------:R-:W-:Y:S01]  /*13bf0*/  BSSY B0, `(.L_x_5013) ;  /* 0x0000159000007945 */ /* 0x000fe20003800000 */
[----:B--2---:R-:W-:-:S06]  /*13c00*/  @P1 IMAD.IADD R2, R6, 0x1, -R4 ;  /* 0x0000000106021824 */ /* 0x004fcc00078e0a04 */
[----:B------:R-:W2:Y:S01]  /*13c10*/  @P0 LDC R6, c[0x0][0x44c] ;  /* 0x00011300ff060b82 */ /* 0x000ea20000000800 */
[----:B------:R-:W-:-:S04]  /*13c20*/  IMAD.SHL.U32 R4, R17, 0x80, RZ ;  /* 0x0000008011047824 */ /* 0x000fc800078e00ff */
[----:B------:R-:W-:-:S04]  /*13c30*/  VIADD R4, R4, 0x7f ;  /* 0x0000007f04047836 */ /* 0x000fc80000000000 */
[----:B------:R-:W-:Y:S02]  /*13c40*/  IMAD.MOV.U32 R5, RZ, RZ, R4 ;  /* 0x000000ffff057224 */ /* 0x000fe400078e0004 */
[----:B--2---:R-:W-:-:S04]  /*13c50*/  @P0 IMAD.HI.U32 R6, R4, R6, RZ ;  /* 0x0000000604060227 */ /* 0x004fc800078e00ff */
[----:B------:R-:W-:Y:S01]  /*13c60*/  IMAD.IADD R4, R0, 0x1, R2 ;  /* 0x0000000100047824 */ /* 0x000fe200078e0202 */
[----:B---3--:R-:W-:-:S03]  /*13c70*/  @P0 SHF.R.U32.HI R5, RZ, R7, R6 ;  /* 0x00000007ff050219 */ /* 0x008fc60000011606 */
        /* <DEDUP_REMOVED lines=9> */
[----:B------:R-:W-:-:S05]  /*13d10*/  VIMNMX R4, R10, R4, PT ;  /* 0x000000040a047248 */ /* 0x000fca0003fe0100 */
[--C-:B------:R-:W-:Y:S02]  /*13d20*/  IMAD R4, R4, 0x60, -R0.reuse ;  /* 0x0000006004047824 */ /* 0x100fe400078e0a00 */
[----:B------:R-:W-:-:S03]  /*13d30*/  IMAD.MOV R0, RZ, RZ, -R0 ;  /* 0x000000ffff007224 */ /* 0x000fc600078e0a00 */
[----:B------:R-:W-:Y:S02]  /*13d40*/  VIMNMX R2, R4, R2, PT ;  /* 0x0000000204027248 */ /* 0x000fe40003fe0100 */
[----:B------:R-:W-:-:S04]  /*13d50*/  VIMNMX R0, RZ, R0, !PT ;  /* 0x00000000ff007248 */ /* 0x000fc80007fe0100 */
[----:B------:R-:W-:Y:S01]  /*13d60*/  ISETP.GT.AND P0, PT, R2, R0, PT ;  /* 0x000000000200720c */ /* 0x000fe20003f04270 */
[----:B------:R-:W-:-:S12]  /*13d70*/  IMAD.WIDE.U32 R6, R0, -0x55555555, RZ ;  /* 0xaaaaaaab00067825 */ /* 0x000fd800078e00ff */
[----:B------:R-:W-:Y:S01]  /*13d80*/  @P0 VIADD R4, R2, 0x5f ;  /* 0x0000005f02040836 */ /* 0x000fe20000000000 */
[----:B------:R-:W-:-:S03]  /*13d90*/  SHF.R.U32.HI R2, RZ, 0x6, R7 ;  /* 0x00000006ff027819 */ /* 0x000fc60000011607 */
[----:B------:R-:W-:-:S05]  /*13da0*/  @P0 IMAD.HI R0, R4, 0x2aaaaaab, RZ ;  /* 0x2aaaaaab04000827 */ /* 0x000fca00078e02ff */
[----:B------:R-:W-:Y:S01]  /*13db0*/  @P0 SHF.R.U32.HI R4, RZ, 0x1f, R0 ;  /* 0x0000001fff040819 */ /* 0x000fe20000011600 */
[----:B------:R-:W-:-:S03]  /*13dc0*/  IMAD.MOV.U32 R8, RZ, RZ, R2 ;  /* 0x000000ffff087224 */ /* 0x000fc600078e0002 */
[----:B------:R-:W-:-:S04]  /*13dd0*/  @P0 LEA.HI.SX32 R8, R0, R4, 0x1c ;  /* 0x0000000400080211 */ /* 0x000fc800078fe2ff */
[----:B------:R-:W-:Y:S02]  /*13de0*/  ISETP.GT.AND P2, PT, R8, R2, PT ;  /* 0x000000020800720c */ /* 0x000fe40003f44270 */
[----:B------:R-:W-:-:S11]  /*13df0*/  PLOP3.LUT P0, PT, PT, PT, PT, 0x80, 0x0 ;  /* 0x000000000000781c */ /* 0x000fd60003f0f070 */
[----:B------:R-:W-:Y:S05]  /*13e00*/  @!P2 BRA `(.L_x_5014) ;  /* 0x0000001000dca947 */ /* 0x000fea0003800000 */
[----:B------:R-:W-:Y:S01]  /*13e10*/  UMOV UR4, 0xffffffff ;  /* 0xffffffff00047882 */ /* 0x000fe20000000000 */
[----:B------:R-:W-:Y:S02]  /*13e20*/  SEL R0, R13, RZ, !P1 ;  /* 0x000000ff0d007207 */ /* 0x000fe40004800000 */
[----:B------:R-:W-:Y:S05]  /*13e30*/  BRA.DIV UR4, `(.L_x_5015) ;  /* 0x0000007604f87947 */ /* 0x000fea000b800000 */
[----:B------:R-:W2:Y:S02]  /*13e40*/  S2R R4, SR_TID.X ;  /* 0x0000000000047919 */ /* 0x000ea40000002100 */
[----:B--2---:R-:W-:-:S04]  /*13e50*/  SHF.R.U32.HI R4, RZ, 0x5, R4 ;  /* 0x00000005ff047819 */ /* 0x004fc80000011604 */
[----:B------:R-:W-:-:S05]  /*13e60*/  LOP3.LUT R4, R4, 0x3, RZ, 0xc0, !PT ;  /* 0x0000000304047812 */ /* 0x000fca00078ec0ff */
[----:B0-----:R0:W2:Y:S02]  /*13e70*/  SHFL.IDX PT, R14, R4, RZ, 0x1f ;  /* 0x00001fff040e7589 */ /* 0x0010a400000e0000 */
.L_x_5208:
[----:B--2---:R-:W-:Y:S02]  /*13e80*/  ISETP.NE.AND P0, PT, R14, RZ, PT ;  /* 0x000000ff0e00720c */ /* 0x004fe40003f05270 */
[----:B------:R-:W-:-:S11]  /*13e90*/  PLOP3.LUT P6, PT, PT, PT, PT, 0x8, 0x0 ;  /* 0x000000000000781c */ /* 0x000fd60003fce170 */
[----:B------:R-:W-:Y:S05]  /*13ea0*/  @P0 BRA `(.L_x_5016) ;  /* 0x00000000000c0947 */ /* 0x000fea0003800000 */
[----:B------:R-:W-:-:S03]  /*13eb0*/  UMOV UR4, 0xffffffff ;  /* 0xffffffff00047882 */ /* 0x000fc60000000000 */
[----:B------:R-:W-:Y:S05]  /*13ec0*/  BRA.DIV UR4, `(.L_x_5017) ;  /* 0x0000007a04087947 */ /* 0x000fea000b800000 */
[----:B------:R-:W-:-:S13]  /*13ed0*/  ELECT P6, URZ, PT ;  /* 0x00000000003f782f */ /* 0x000fda00038c0000 */
.L_x_5016:
        /* <DEDUP_REMOVED lines=10> */
.L_x_5211:
[----:B------:R-:W-:Y:S05]  /*13f80*/  BSYNC B1 ;  /* 0x0000000000017941 */ /* 0x000fea0003800000 */
.L_x_5018:
[----:B------:R-:W-:Y:S04]  /*13f90*/  BSSY B1, `(.L_x_5020) ;  /* 0x0000082000017945 */ /* 0x000fe80003800000 */
[----:B------:R-:W-:Y:S05]  /*13fa0*/  @!P6 BRA `(.L_x_5021) ;  /* 0x000000080000e947 */ /* 0x000fea0003800000 */
[----:B------:R-:W2:Y:S04]  /*13fb0*/  LDL R9, [R1+0x8] ;  /* 0x0000080001097983 */ /* 0x000ea80000100800 */
[----:B------:R-:W2:Y:S04]  /*13fc0*/  LDL R7, [R1+0x10] ;  /* 0x0000100001077983 */ /* 0x000ea80000100800 */
[----:B------:R-:W3:Y:S01]  /*13fd0*/  LDL R6, [R1+0x1c] ;  /* 0x00001c0001067983 */ /* 0x000ee20000100800 */
[----:B------:R-:W-:Y:S01]  /*13fe0*/  BSSY B2, `(.L_x_5022) ;  /* 0x0000008000027945 */ /* 0x000fe20003800000 */
[----:B0-----:R-:W0:Y:S02]  /*13ff0*/  S2R R5, SR_TID.X ;  /* 0x0000000000057919 */ /* 0x001e240000002100 */
[----:B0-----:R-:W-:-:S04]  /*14000*/  LOP3.LUT R5, R5, 0x7f, RZ, 0xc0, !PT ;  /* 0x0000007f05057812 */ /* 0x001fc800078ec0ff */
[----:B------:R-:W-:Y:S01]  /*14010*/  ISETP.NE.AND P1, PT, R5, RZ, PT ;  /* 0x000000ff0500720c */ /* 0x000fe20003f25270 */
[----:B--2---:R-:W-:Y:S01]  /*14020*/  IMAD R4, R7, 0x8, R9 ;  /* 0x0000000807047824 */ /* 0x004fe200078e0209 */
[----:B---3--:R-:W-:-:S04]  /*14030*/  SHF.L.U32 R9, R6, 0x1f, RZ ;  /* 0x0000001f06097819 */ /* 0x008fc800000006ff */
[----:B------:R-:W0:Y:S02]  /*14040*/  SYNCS.PHASECHK.TRANS64.TRYWAIT P0, [R4+URZ+0x228a0], R9 ;  /* 0x0228a009040075a7 */ /* 0x000e24000800017f */
[----:B0-----:R-:W-:Y:S05]  /*14050*/  @!P0 BRA `(.L_x_5023) ;  /* 0x0000007400dc8947 */ /* 0x001fea0003800000 */
.L_x_5212:
[----:B------:R-:W-:Y:S05]  /*14060*/  BSYNC B2 ;  /* 0x0000000000027941 */ /* 0x000fea0003800000 */
.L_x_5022:
[----:B------:R-:W-:Y:S04]  /*14070*/  BSSY B2, `(.L_x_5024) ;  /* 0x0000009000027945 */ /* 0x000fe80003800000 */
[----:B------:R-:W-:Y:S05]  /*14080*/  @P1 BRA `(.L_x_5025) ;  /* 0x00000000001c1947 */ /* 0x000fea0003800000 */
[----:B------:R-:W2:Y:S01]  /*14090*/  S2R R6, SR_TID.X ;  /* 0x0000000000067919 */ /* 0x000ea20000002100 */
[----:B------:R-:W-:-:S04]  /*140a0*/  MOV R5, 0x3000 ;  /* 0x0000300000057802 */ /* 0x000fc80000000f00 */
[----:B------:R3:W-:Y:S01]  /*140b0*/  SYNCS.ARRIVE.TRANS64 RZ, [R4+URZ+0x22890], R5 ;  /* 0x0228900504ff79a7 */ /* 0x0007e2000800003f */
[----:B--2---:R-:W-:-:S04]  /*140c0*/  LOP3.LUT R6, R6, 0x1f, RZ, 0xc0, !PT ;  /* 0x0000001f06067812 */ /* 0x004fc800078ec0ff */
[----:B------:R-:W-:-:S13]  /*140d0*/  ISETP.NE.AND P0, PT, R6, RZ, PT ;  /* 0x000000ff0600720c */ /* 0x000fda0003f05270 */
[----:B---3--:R-:W-:Y:S05]  /*140e0*/  @!P0 BRA `(.L_x_5025) ;  /* 0x0000000000048947 */ /* 0x008fea0003800000 */
[----:B------:R-:W-:Y:S01]  /*140f0*/  BPT.TRAP 0x1 ;  /* 0x000000040000795c */ /* 0x000fe20000300000 */
.L_x_5025:
[----:B------:R-:W-:Y:S05]  /*14100*/  BSYNC B2 ;  /* 0x0000000000027941 */ /* 0x000fea0003800000 */
.L_x_5024:
[----:B------:R-:W2:Y:S04]  /*14110*/  LDL R7, [R1+0x8] ;  /* 0x0000080001077983 */ /* 0x000ea80000100800 */
[----:B------:R-:W2:Y:S01]  /*14120*/  LDL R6, [R1+0x10] ;  /* 0x0000100001067983 */ /* 0x000ea20000100800 */
[----:B-1----:R-:W-:Y:S01]  /*14130*/  IMAD.MOV.U32 R11, RZ, RZ, RZ ;  /* 0x000000ffff0b7224 */ /* 0x002fe200078e00ff */
        /* <DEDUP_REMOVED lines=11> */
.L_x_5026:
        /* <DEDUP_REMOVED lines=13> */
.L_x_5213:
[----:B------:R-:W-:Y:S05]  /*142c0*/  BSYNC B2 ;  /* 0x0000000000027941 */ /* 0x000fea0003800000 */
.L_x_5027:
        /* <DEDUP_REMOVED lines=11> */
.L_x_5030:
[----:B------:R-:W-:Y:S05]  /*14380*/  BSYNC B2 ;  /* 0x0000000000027941 */ /* 0x000fea0003800000 */
.L_x_5029:
        /* <DEDUP_REMOVED lines=11> */
.L_x_5031:
        /* <DEDUP_REMOVED lines=15> */
.L_x_5032:
        /* <DEDUP_REMOVED lines=15> */
.L_x_5033:
        /* <DEDUP_REMOVED lines=15> */
.L_x_5034:
        /* <DEDUP_REMOVED lines=10> */
.L_x_5021:
[----:B------:R-:W-:Y:S05]  /*147b0*/  BSYNC B1 ;  /* 0x0000000000017941 */ /* 0x000fea0003800000 */
.L_x_5020:
        /* <DEDUP_REMOVED lines=13> */
.L_x_5050:
[----:B------:R-:W-:Y:S05]  /*14890*/  YIELD ;  /* 0x0000000000007946 */ /* 0x000fea0003800000 */
[----:B------:R-:W-:Y:S04]  /*148a0*/  BSSY B1, `(.L_x_5035) ;  /* 0x0000081000017945 */ /* 0x000fe80003800000 */
[----:B---3--:R-:W-:Y:S05]  /*148b0*/  @!P6 BRA `(.L_x_5036) ;  /* 0x0000000400fce947 */ /* 0x008fea0003800000 */
[----:B------:R-:W3:Y:S04]  /*148c0*/  LDL R8, [R1+0x8] ;  /* 0x0000080001087983 */ /* 0x000ee80000100800 */
[----:B--2---:R-:W3:Y:S04]  /*148d0*/  LDL R5, [R1+0x10] ;  /* 0x0000100001057983 */ /* 0x004ee80000100800 */
[----:B------:R-:W2:Y:S01]  /*148e0*/  LDL R6, [R1+0x1c] ;  /* 0x00001c0001067983 */ /* 0x000ea20000100800 */
[----:B------:R-:W-:Y:S01]  /*148f0*/  BSSY B2, `(.L_x_5037) ;  /* 0x0000008000027945 */ /* 0x000fe20003800000 */
[----:B------:R-:W0:Y:S02]  /*14900*/  S2R R7, SR_TID.X ;  /* 0x0000000000077919 */ /* 0x000e240000002100 */
[----:B0-----:R-:W-:-:S04]  /*14910*/  LOP3.LUT R7, R7, 0x7f, RZ, 0xc0, !PT ;  /* 0x0000007f07077812 */ /* 0x001fc800078ec0ff */
[----:B------:R-:W-:Y:S01]  /*14920*/  ISETP.NE.AND P2, PT, R7, RZ, PT ;  /* 0x000000ff0700720c */ /* 0x000fe20003f45270 */
[----:B---3--:R-:W-:Y:S01]  /*14930*/  IMAD R5, R5, 0x8, R8 ;  /* 0x0000000805057824 */ /* 0x008fe200078e0208 */
[----:B--2---:R-:W-:-:S04]  /*14940*/  SHF.L.U32 R6, R6, 0x1f, RZ ;  /* 0x0000001f06067819 */ /* 0x004fc800000006ff */
[----:B------:R-:W0:Y:S02]  /*14950*/  SYNCS.PHASECHK.TRANS64.TRYWAIT P1, [R5+URZ+0x228a0], R6 ;  /* 0x0228a006050075a7 */ /* 0x000e24000802017f */
[----:B0-----:R-:W-:Y:S05]  /*14960*/  @!P1 BRA `(.L_x_5038) ;  /* 0x0000006c00c09947 */ /* 0x001fea0003800000 */
.L_x_5214:
[----:B------:R-:W-:Y:S05]  /*14970*/  BSYNC B2 ;  /* 0x0000000000027941 */ /* 0x000fea0003800000 */
.L_x_5037:
        /* <DEDUP_REMOVED lines=9> */
.L_x_5040:
[----:B------:R-:W-:Y:S05]  /*14a10*/  BSYNC B2 ;  /* 0x0000000000027941 */ /* 0x000fea0003800000 */
.L_x_5039:
[----:B------:R-:W2:Y:S04]  /*14a20*/  LDL R8, [R1+0x8] ;  /* 0x0000080001087983 */ /* 0x000ea80000100800 */
[----:B------:R-:W2:Y:S01]  /*14a30*/  LDL R7, [R1+0x10] ;  /* 0x0000100001077983 */ /* 0x000ea20000100800 */
[----:B-1----:R-:W-:Y:S01]  /*14a40*/  IMAD.MOV.U32 R11, RZ, RZ, RZ ;  /* 0x000000ffff0b7224 */ /* 0x002fe200078e00ff */
        /* <DEDUP_REMOVED lines=10> */
.L_x_5041:
        /* <DEDUP_REMOVED lines=13> */
.L_x_5215:
[----:B------:R-:W-:Y:S05]  /*14bc0*/  BSYNC B2 ;  /* 0x0000000000027941 */ /* 0x000fea0003800000 */
.L_x_5042:
        /* <DEDUP_REMOVED lines=11> */
.L_x_5045:
[----:B------:R-:W-:Y:S05]  /*14c80*/  BSYNC B2 ;  /* 0x0000000000027941 */ /* 0x000fea0003800000 */
.L_x_5044:
        /* <DEDUP_REMOVED lines=11> */
.L_x_5046:
        /* <DEDUP_REMOVED lines=15> */
.L_x_5047:
        /* <DEDUP_REMOVED lines=15> */
.L_x_5048:
        /* <DEDUP_REMOVED lines=15> */
.L_x_5049:
        /* <DEDUP_REMOVED lines=10> */
.L_x_5036:
[----:B------:R-:W-:Y:S05]  /*150b0*/  BSYNC B1 ;  /* 0x0000000000017941 */ /* 0x000fea0003800000 */
.L_x_5035:
[----:B------:R-:W3:Y:S04]  /*150c0*/  LDL.LU R9, [R1+0x10] ;  /* 0x0000100001097983 */ /* 0x000ee80000300800 */
[----:B--2---:R-:W2:Y:S01]  /*150d0*/  LDL.LU R7, [R1+0x1c] ;  /* 0x00001c0001077983 */ /* 0x004ea20000300800 */
[C---:B------:R-:W-:Y:S01]  /*150e0*/  ISETP.GT.AND P2, PT, R4.reuse, R2, PT ;  /* 0x000000020400720c */ /* 0x040fe20003f44270 */
[----:B------:R-:W-:Y:S02]  /*150f0*/  VIADD R4, R4, 0xffffffff ;  /* 0xffffffff04047836 */ /* 0x000fe40000000000 */
[----:B---3--:R-:W-:-:S05]  /*15100*/  VIADD R5, R9, 0x1 ;  /* 0x0000000109057836 */ /* 0x008fca0000000000 */
[----:B------:R-:W-:-:S04]  /*15110*/  ISETP.NE.AND P1, PT, R5, 0x2, PT ;  /* 0x000000020500780c */ /* 0x000fc80003f25270 */
[----:B------:R-:W-:Y:S02]  /*15120*/  SEL R6, RZ, 0x1, P1 ;  /* 0x00000001ff067807 */ /* 0x000fe40000800000 */
[----:B------:R-:W-:Y:S02]  /*15130*/  SEL R5, R5, RZ, P1 ;  /* 0x000000ff05057207 */ /* 0x000fe40000800000 */
[----:B--2---:R-:W-:-:S05]  /*15140*/  LOP3.LUT R7, R7, R6, RZ, 0x3c, !PT ;  /* 0x0000000607077212 */ /* 0x004fca00078e3cff */
[----:B------:R3:W-:Y:S04]  /*15150*/  STL [R1+0x1c], R7 ;  /* 0x00001c0701007387 */ /* 0x0007e80000100800 */
[----:B------:R3:W-:Y:S01]  /*15160*/  STL [R1+0x10], R5 ;  /* 0x0000100501007387 */ /* 0x0007e20000100800 */
[----:B------:R-:W-:Y:S05]  /*15170*/  @P2 BRA `(.L_x_5050) ;  /* 0xfffffff400c42947 */ /* 0x000fea000383ffff */
.L_x_5014:
[----:B------:R-:W-:Y:S05]  /*15180*/  BSYNC B0 ;  /* 0x0000000000007941 */ /* 0x000fea0003800000 */
.L_x_5013:
[----:B------:R-:W4:Y:S01]  /*15190*/  LDC R0, c[0x0][0x448] ;  /* 0x00011200ff007b82 */ /* 0x000f220000000800 */
[----:B------:R-:W-:Y:S05]  /*151a0*/  @!P0 WARPSYNC.ALL ;  /* 0x0000000000008948 */ /* 0x000fea0003800000 */
[----:B------:R-:W-:Y:S02]  /*151b0*/  BSSY B7, `(.L_x_5051) ;  /* 0x0000423000077945 */ /* 0x000fe40003800000 */
[----:B------:R-:W-:Y:S01]  /*151c0*/  @!P0 BAR.SYNC.DEFER_BLOCKING 0xc, 0x180 ;  /* 0x0306000000008b1d */ /* 0x000fe20000010000 */
[----:B----4-:R-:W-:Y:S02]  /*151d0*/  ISETP.NE.AND P1, PT, R0, 0x1, PT ;  /* 0x000000010000780c */ /* 0x010fe40003f25270 */
[----:B------:R-:W-:-:S11]  /*151e0*/  LEA R0, R17, 0x7f, 0x7 ;  /* 0x0000007f11007811 */ /* 0x000fd600078e38ff */
[----:B------:R-:W4:Y:S08]  /*151f0*/  @P1 LDC R2, c[0x0][0x44c] ;  /* 0x00011300ff021b82 */ /* 0x000f300000000800 */
[----:B------:R-:W5:Y:S01]  /*15200*/  @P1 LDC R3, c[0x0][0x450] ;  /* 0x00011400ff031b82 */ /* 0x000f620000000800 */
[----:B----4-:R-:W-:-:S05]  /*15210*/  @P1 IMAD.HI.U32 R2, R0, R2, RZ ;  /* 0x0000000200021227 */ /* 0x010fca00078e00ff */
[----:B-----5:R-:W-:-:S05]  /*15220*/  @P1 SHF.R.U32.HI R0, RZ, R3, R2 ;  /* 0x00000003ff001219 */ /* 0x020fca0000011602 */
[----:B------:R-:W-:-:S04]  /*15230*/  IMAD.IADD R0, R20, 0x1, R0 ;  /* 0x0000000114007824 */ /* 0x000fc800078e0200 */
[----:B------:R-:W-:-:S05]  /*15240*/  IMAD.HI R0, R0, 0x2aaaaaab, RZ ;  /* 0x2aaaaaab00007827 */ /* 0x000fca00078e02ff */
[----:B------:R-:W-:-:S04]  /*15250*/  SHF.R.U32.HI R2, RZ, 0x1f, R0 ;  /* 0x0000001fff027819 */ /* 0x000fc80000011600 */
[----:B------:R-:W-:-:S04]  /*15260*/  LEA.HI.SX32 R0, R0, R2, 0x1c ;  /* 0x0000000200007211 */ /* 0x000fc800078fe2ff */
[----:B------:R-:W-:-:S04]  /*15270*/  VIMNMX R4, R10, R0, PT ;  /* 0x000000000a047248 */ /* 0x000fc80003fe0100 */
[----:B------:R-:W-:Y:S01]  /*15280*/  ISETP.GT.AND P0, PT, R4, RZ, PT ;  /* 0x000000ff0400720c */ /* 0x000fe20003f04270 */
[----:B------:R4:W-:-:S12]  /*15290*/  STL [R1+0x30], R4 ;  /* 0x0000300401007387 */ /* 0x0009d80000100800 */
[----:B----4-:R-:W-:Y:S05]  /*152a0*/  @P0 BRA `(.L_x_5052) ;  /* 0x0000000000440947 */ /* 0x010fea0003800000 */
[----:B--23--:R-:W2:Y:S02]  /*152b0*/  S2R R5, SR_TID.X ;  /* 0x0000000000057919 */ /* 0x00cea40000002100 */
[----:B--2---:R-:W-:-:S04]  /*152c0*/  LOP3.LUT R5, R5, 0x7f, RZ, 0xc0, !PT ;  /* 0x0000007f05057812 */ /* 0x004fc800078ec0ff */
[----:B------:R-:W-:-:S13]  /*152d0*/  ISETP.NE.AND P0, PT, R5, RZ, PT ;  /* 0x000000ff0500720c */ /* 0x000fda0003f05270 */
[----:B------:R-:W-:Y:S05]  /*152e0*/  @P0 BRA `(.L_x_5053) ;  /* 0x00000040003c0947 */ /* 0x000fea0003800000 */
[----:B------:R-:W2:Y:S01]  /*152f0*/  S2R R3, SR_LANEID ;  /* 0x0000000000037919 */ /* 0x000ea20000000000 */
[----:B------:R-:W-:Y:S02]  /*15300*/  VOTEU.ANY UR4, UPT, PT ;  /* 0x0000000000047886 */ /* 0x000fe400038e0100 */
[----:B------:R-:W2:Y:S08]  /*15310*/  FLO.U32 R0, UR4 ;  /* 0x0000000400007d00 */ /* 0x000eb000080e0000 */
[----:B------:R-:W3:Y:S01]  /*15320*/  POPC R5, UR4 ;  /* 0x0000000400057d09 */ /* 0x000ee20008000000 */
[----:B--2---:R-:W-:-:S02]  /*15330*/  ISETP.EQ.U32.AND P0, PT, R0, R3, PT ;  /* 0x000000030000720c */ /* 0x004fc40003f02070 */
[----:B------:R-:W3:Y:S11]  /*15340*/  LDC.64 R2, c[0x0][0xc60] ;  /* 0x00031800ff027b82 */ /* 0x000ef60000000a00 */
[----:B---3--:R-:W2:Y:S01]  /*15350*/  @P0 ATOMG.E.ADD.STRONG.GPU PT, R3, desc[UR40][R2.64], R5 ;  /* 0x00000005020309a8 */ /* 0x008ea200081ee1e8 */
[----:B------:R-:W3:Y:S02]  /*15360*/  S2R R4, SR_LTMASK ;  /* 0x0000000000047919 */ /* 0x000ee40000003900 */
[----:B---3--:R-:W-:-:S04]  /*15370*/  LOP3.LUT R4, R4, UR4, RZ, 0xc0, !PT ;  /* 0x0000000404047c12 */ /* 0x008fc8000f8ec0ff */
[----:B------:R-:W3:Y:S01]  /*15380*/  POPC R7, R4 ;  /* 0x0000000400077309 */ /* 0x000ee20000000000 */
[----:B--2---:R-:W3:Y:S02]  /*15390*/  SHFL.IDX PT, R0, R3, R0, 0x1f ;  /* 0x00001f0003007589 */ /* 0x004ee400000e0000 */
[----:B---3--:R-:W-:Y:S01]  /*153a0*/  IADD3 R16, R0, UR36, R7 ;  /* 0x0000002400107c10 */ /* 0x008fe2000fffe007 */
[----:B------:R-:W-:Y:S06]  /*153b0*/  BRA `(.L_x_5053) ;  /* 0x0000004000087947 */ /* 0x000fec0003800000 */
.L_x_5052:
[----:B------:R-:W4:Y:S01]  /*153c0*/  LDL R0, [R1+0x8] ;  /* 0x0000080001007983 */ /* 0x000f220000100800 */
[----:B------:R-:W-:Y:S01]  /*153d0*/  BSSY B6, `(.L_x_5054) ;  /* 0x0000014000067945 */ /* 0x000fe20003800000 */
[----:B----4-:R-:W-:-:S05]  /*153e0*/  VIADD R0, R0, 0x1c400 ;  /* 0x0001c40000007836 */ /* 0x010fca0000000000 */
[----:B------:R-:W-:-:S13]  /*153f0*/  LOP3.LUT P0, RZ, R0, 0x3ff, RZ, 0xc0, !PT ;  /* 0x000003ff00ff7812 */ /* 0x000fda000780c0ff */
[----:B------:R-:W-:Y:S05]  /*15400*/  @!P0 BRA `(.L_x_5055) ;  /* 0x0000000000408947 */ /* 0x000fea0003800000 */
[----:B------:R-:W-:Y:S01]  /*15410*/  MOV R2, 0x0 ;  /* 0x0000000000027802 */ /* 0x000fe20000000f00 */
[----:B------:R-:W-:Y:S01]  /*15420*/  ULDC.64 UR6, c[0x4][0x98] ;  /* 0x0100260000067ab9 */ /* 0x000fe20000000a00 */
[----:B------:R-:W-:Y:S01]  /*15430*/  ULDC.64 UR8, c[0x4][0xa0] ;  /* 0x0100280000087ab9 */ /* 0x000fe20000000a00 */
[----:B------:R-:W-:Y:S01]  /*15440*/  ULDC.64 UR4, c[0x4][0x8] ;  /* 0x0100020000047ab9 */ /* 0x000fe20000000a00 */
[----:B------:R-:W-:Y:S02]  /*15450*/  IMAD.U32 R4, RZ, RZ, UR6 ;  /* 0x00000006ff047e24 */ /* 0x000fe4000f8e00ff */
[----:B------:R-:W4:Y:S01]  /*15460*/  LDC.64 R2, c[0x4][R2] ;  /* 0x0100000002027b82 */ /* 0x000f220000000a00 */
[----:B--23--:R-:W-:Y:S02]  /*15470*/  IMAD.U32 R5, RZ, RZ, UR7 ;  /* 0x00000007ff057e24 */ /* 0x00cfe4000f8e00ff */
[----:B------:R-:W-:Y:S02]  /*15480*/  IMAD.U32 R6, RZ, RZ, UR8 ;  /* 0x00000008ff067e24 */ /* 0x000fe4000f8e00ff */
[----:B------:R-:W-:-:S02]  /*15490*/  IMAD.U32 R7, RZ, RZ, UR9 ;  /* 0x00000009ff077e24 */ /* 0x000fc4000f8e00ff */
[----:B------:R-:W-:Y:S02]  /*154a0*/  IMAD.U32 R10, RZ, RZ, UR4 ;  /* 0x00000004ff0a7e24 */ /* 0x000fe4000f8e00ff */
[----:B-1----:R-:W-:Y:S02]  /*154b0*/  IMAD.U32 R11, RZ, RZ, UR5 ;  /* 0x00000005ff0b7e24 */ /* 0x002fe4000f8e00ff */
[----:B------:R-:W-:Y:S02]  /*154c0*/  IMAD.MOV.U32 R8, RZ, RZ, 0x70 ;  /* 0x00000070ff087424 */ /* 0x000fe400078e00ff */
[----:B------:R-:W-:Y:S02]  /*154d0*/  IMAD.MOV.U32 R12, RZ, RZ, 0x1 ;  /* 0x00000001ff0c7424 */ /* 0x000fe400078e00ff */
[----:B------:R-:W-:-:S07]  /*154e0*/  IMAD.MOV.U32 R13, RZ, RZ, RZ ;  /* 0x000000ffff0d7224 */ /* 0x000fce00078e00ff */
[----:B------:R-:W-:-:S07]  /*154f0*/  LEPC R20, `(.L_x_5055) ;  /* 0x000000001014794e */ /* 0x000fce0000000000 */
[----:B0---4-:R-:W-:Y:S05]  /*15500*/  CALL.ABS.NOINC R2 ;  /* 0x0000000002007343 */ /* 0x011fea0003c00000 */
.L_x_5055:
[----:B------:R-:W-:Y:S05]  /*15510*/  BSYNC B6 ;  /* 0x0000000000067941 */ /* 0x000fea0003800000 */
.L_x_5054:
        /* <DEDUP_REMOVED lines=9> */
[----:B------:R4:W0:Y:S01]  /*155b0*/  LDC.64 R2, c[0x4][R0] ;  /* 0x0100000000027b82 */ /* 0x0008220000000a00 */
[----:B------:R-:W-:Y:S01]  /*155c0*/  IMAD.U32 R4, RZ, RZ, UR6 ;  /* 0x00000006ff047e24 */ /* 0x000fe2000f8e00ff */
[----:B------:R-:W-:Y:S01]  /*155d0*/  MOV R10, UR4 ;  /* 0x00000004000a7c02 */ /* 0x000fe20008000f00 */
[----:B--23--:R-:W-:Y:S02]  /*155e0*/  IMAD.U32 R5, RZ, RZ, UR7 ;  /* 0x00000007ff057e24 */ /* 0x00cfe4000f8e00ff */
[----:B------:R-:W-:Y:S02]  /*155f0*/  IMAD.U32 R6, RZ, RZ, UR8 ;  /* 0x00000008ff067e24 */ /* 0x000fe4000f8e00ff */
[----:B------:R-:W-:-:S02]  /*15600*/  IMAD.U32 R7, RZ, RZ, UR9 ;  /* 0x00000009ff077e24 */ /* 0x000fc4000f8e00ff */
[----:B-1----:R-:W-:Y:S02]  /*15610*/  IMAD.U32 R11, RZ, RZ, UR5 ;  /* 0x00000005ff0b7e24 */ /* 0x002fe4000f8e00ff */
[----:B------:R-:W-:Y:S02]  /*15620*/  IMAD.MOV.U32 R8, RZ, RZ, 0x70 ;  /* 0x00000070ff087424 */ /* 0x000fe400078e00ff */
[----:B------:R-:W-:Y:S02]  /*15630*/  IMAD.MOV.U32 R12, RZ, RZ, 0x1 ;  /* 0x00000001ff0c7424 */ /* 0x000fe400078e00ff */
[----:B----4-:R-:W-:-:S07]  /*15640*/  IMAD.MOV.U32 R13, RZ, RZ, RZ ;  /* 0x000000ffff0d7224 */ /* 0x010fce00078e00ff */
[----:B------:R-:W-:-:S07]  /*15650*/  LEPC R20, `(.L_x_5058) ;  /* 0x000000001014794e */ /* 0x000fce0000000000 */
[----:B0-----:R-:W-:Y:S05]  /*15660*/  CALL.ABS.NOINC R2 ;  /* 0x0000000002007343 */ /* 0x001fea0003c00000 */
.L_x_5058:
        /* <DEDUP_REMOVED lines=16> */
.L_x_5057:
[----:B------:R-:W-:Y:S05]  /*15770*/  BSYNC B6 ;  /* 0x0000000000067941 */ /* 0x000fea0003800000 */
.L_x_5056:
[----:B------:R-:W4:Y:S01]  /*15780*/  LDL.LU R2, [R1] ;  /* 0x0000000001027983 */ /* 0x000f220000300800 */
[----:B------:R-:W-:-:S03]  /*15790*/  ULDC.64 UR4, c[0x0][0x9f8] ;  /* 0x00027e0000047ab9 */ /* 0x000fc60000000a00 */
[----:B------:R-:W5:Y:S04]  /*157a0*/  LDL.LU R4, [R1+0x20] ;  /* 0x0000200001047983 */ /* 0x000f680000300800 */
[----:B--23--:R-:W2:Y:S01]  /*157b0*/  LDL R7, [R1+0x14] ;  /* 0x0000140001077983 */ /* 0x00cea20000100800 */
[----:B------:R-:W-:-:S03]  /*157c0*/  ISETP.NE.U32.AND P0, PT, RZ, UR4, PT ;  /* 0x00000004ff007c0c */ /* 0x000fc6000bf05070 */
[----:B------:R-:W3:Y:S01]  /*157d0*/  LDL R0, [R1+0x30] ;  /* 0x0000300001007983 */ /* 0x000ee20000100800 */
[----:B------:R-:W-:-:S13]  /*157e0*/  ISETP.NE.AND.EX P0, PT, RZ, UR5, PT, P0 ;  /* 0x00000005ff007c0c */ /* 0x000fda000bf05300 */
[----:B----4-:R-:W-:-:S04]  /*157f0*/  @P0 IADD3 R2, P1, R2, UR4, RZ ;  /* 0x0000000402020c10 */ /* 0x010fc8000ff3e0ff */
[----:B-----5:R-:W-:Y:S01]  /*15800*/  @P0 IADD3.X R3, R4, UR5, RZ, P1, !PT ;  /* 0x0000000504030c10 */ /* 0x020fe20008ffe4ff */
[----:B------:R-:W-:-:S04]  /*15810*/  ULDC.64 UR4, c[0x0][0xa08] ;  /* 0x0002820000047ab9 */ /* 0x000fc80000000a00 */
[----:B--2---:R2:W4:Y:S02]  /*15820*/  @P0 LDG.E R7, desc[UR40][R2.64] ;  /* 0x0000002802070981 */ /* 0x004524000c1e1900 */
[----:B--2---:R-:W2:Y:S01]  /*15830*/  LDC.64 R2, c[0x0][0x418] ;  /* 0x00010600ff027b82 */ /* 0x004ea20000000a00 */
[----:B---3--:R-:W-:Y:S01]  /*15840*/  VIADD R4, R0, 0xffffffff ;  /* 0xffffffff00047836 */ /* 0x008fe20000000000 */
[----:B----4-:R-:W-:Y:S01]  /*15850*/  SHF.R.S32.HI R8, RZ, 0x1f, R7 ;  /* 0x0000001fff087819 */ /* 0x010fe20000011407 */
        /* <DEDUP_REMOVED lines=10> */
[----:B0-----:R0:W2:Y:S02]  /*15900*/  SHFL.IDX PT, R14, R5, RZ, 0x1f ;  /* 0x00001fff050e7589 */ /* 0x0010a400000e0000 */
.L_x_5218:
[----:B0-----:R-:W3:Y:S01]  /*15910*/  LDL.LU R5, [R1+0x4] ;  /* 0x0000040001057983 */ /* 0x001ee20000300800 */
[----:B------:R-:W-:Y:S02]  /*15920*/  PLOP3.LUT P1, PT, PT, PT, PT, 0x8, 0x0 ;  /* 0x000000000000781c */ /* 0x000fe40003f2e170 */
[----:B--2---:R-:W-:Y:S01]  /*15930*/  ISETP.NE.AND P0, PT, R14, RZ, PT ;  /* 0x000000ff0e00720c */ /* 0x004fe20003f05270 */
[----:B------:R0:W-:Y:S04]  /*15940*/  STL [R1], R0 ;  /* 0x0000000001007387 */ /* 0x0001e80000100800 */
[----:B------:R0:W-:Y:S01]  /*15950*/  STL [R1+0x2c], R4 ;  /* 0x00002c0401007387 */ /* 0x0001e20000100800 */
[----:B---3--:R-:W-:-:S05]  /*15960*/  LOP3.LUT R5, R5, 0xfffffffe, RZ, 0xc0, !PT ;  /* 0xfffffffe05057812 */ /* 0x008fca00078ec0ff */
[----:B------:R-:W-:-:S05]  /*15970*/  @P1 LOP3.LUT R5, R5, 0x1, RZ, 0xfc, !PT ;  /* 0x0000000105051812 */ /* 0x000fca00078efcff */
[----:B------:R0:W-:Y:S01]  /*15980*/  STL [R1+0x4], R5 ;  /* 0x0000040501007387 */ /* 0x0001e20000100800 */
[----:B------:R-:W-:Y:S05]  /*15990*/  @P0 BRA `(.L_x_5060) ;  /* 0x0000000400240947 */ /* 0x000fea0003800000 */
[----:B------:R-:W-:-:S03]  /*159a0*/  UMOV UR4, 0xffffffff ;  /* 0xffffffff00047882 */ /* 0x000fc60000000000 */
[----:B------:R-:W-:Y:S05]  /*159b0*/  BRA.DIV UR4, `(.L_x_5061) ;  /* 0x0000006204087947 */ /* 0x000fea000b800000 */
[----:B------:R-:W-:-:S13]  /*159c0*/  ELECT P6, URZ, PT ;  /* 0x00000000003f782f */ /* 0x000fda00038c0000 */
.L_x_5221:
[----:B------:R-:W-:Y:S05]  /*159d0*/  @!P6 BRA `(.L_x_5060) ;  /* 0x000000040014e947 */ /* 0x000fea0003800000 */
[----:B------:R-:W-:-:S04]  /*159e0*/  ISETP.NE.U32.AND P0, PT, R2, RZ, PT ;  /* 0x000000ff0200720c */ /* 0x000fc80003f05070 */
[----:B------:R-:W-:-:S13]  /*159f0*/  ISETP.NE.AND.EX P0, PT, R3, RZ, PT, P0 ;  /* 0x000000ff0300720c */ /* 0x000fda0003f05300 */
[----:B------:R-:W-:Y:S05]  /*15a00*/  @!P0 BRA `(.L_x_5062) ;  /* 0x0000000000548947 */ /* 0x000fea0003800000 */
[----:B------:R-:W2:Y:S01]  /*15a10*/  LDC R6, c[0x0][0x43c] ;  /* 0x00010f00ff067b82 */ /* 0x000ea20000000800 */
[----:B------:R-:W-:Y:S01]  /*15a20*/  IMAD.MOV.U32 R9, RZ, RZ, R4 ;  /* 0x000000ffff097224 */ /* 0x000fe200078e0004 */
[----:B------:R-:W-:-:S03]  /*15a30*/  ULDC.64 UR4, c[0x0][0x428] ;  /* 0x00010a0000047ab9 */ /* 0x000fc60000000a00 */
[----:B0-----:R-:W-:Y:S01]  /*15a40*/  IMAD.MOV.U32 R0, RZ, RZ, R9 ;  /* 0x000000ffff007224 */ /* 0x001fe200078e0009 */
[----:B--2---:R-:W-:-:S13]  /*15a50*/  ISETP.NE.AND P0, PT, R6, 0x1, PT ;  /* 0x000000010600780c */ /* 0x004fda0003f05270 */
        /* <DEDUP_REMOVED lines=14> */
[----:B------:R-:W3:Y:S04]  /*15b40*/  LDG.E R0, desc[UR40][R2.64] ;  /* 0x0000002802007981 */ /* 0x000ee8000c1e1900 */
[----:B---3--:R2:W-:Y:S02]  /*15b50*/  STL [R1], R0 ;  /* 0x0000000001007387 */ /* 0x0085e40000100800 */
.L_x_5062:
[----:B------:R-:W3:Y:S04]  /*15b60*/  LDL R7, [R1+0x8] ;  /* 0x0000080001077983 */ /* 0x000ee80000100800 */
[----:B0-2---:R-:W3:Y:S04]  /*15b70*/  LDL R0, [R1+0xc] ;  /* 0x00000c0001007983 */ /* 0x005ee80000100800 */
[----:B------:R-:W2:Y:S01]  /*15b80*/  LDL R2, [R1+0x18] ;  /* 0x0000180001027983 */ /* 0x000ea20000100800 */
[----:B---3--:R-:W-:Y:S01]  /*15b90*/  IMAD R0, R0, 0x8, R7 ;  /* 0x0000000800007824 */ /* 0x008fe200078e0207 */
[----:B--2---:R-:W-:-:S04]  /*15ba0*/  SHF.L.U32 R2, R2, 0x1f, RZ ;  /* 0x0000001f02027819 */ /* 0x004fc800000006ff */
[----:B------:R-:W0:Y:S02]  /*15bb0*/  SYNCS.PHASECHK.TRANS64.TRYWAIT P0, [R0+URZ+0x22840], R2 ;  /* 0x02284002000075a7 */ /* 0x000e24000800017f */
[----:B0-----:R-:W-:Y:S05]  /*15bc0*/  @!P0 BRA `(.L_x_5063) ;  /* 0x0000005c00a48947 */ /* 0x001fea0003800000 */
.L_x_5222:
        /* <DEDUP_REMOVED lines=11> */
.L_x_5064:
        /* <DEDUP_REMOVED lines=27> */
.L_x_5060:
[----:B--2---:R-:W2:Y:S04]  /*15e30*/  LDL R2, [R1+0x8] ;  /* 0x0000080001027983 */ /* 0x004ea80000100800 */
[----:B------:R-:W3:Y:S04]  /*15e40*/  LDL.LU R3, [R1+0x38] ;  /* 0x0000380001037983 */ /* 0x000ee80000300800 */
[----:B0-----:R-:W4:Y:S04]  /*15e50*/  LDL.LU R5, [R1+0x28] ;  /* 0x0000280001057983 */ /* 0x001f280000300800 */
[----:B------:R-:W5:Y:S01]  /*15e60*/  LDL.LU R4, [R1+0x50] ;  /* 0x0000500001047983 */ /* 0x000f620000300800 */
        /* <DEDUP_REMOVED lines=18> */
[----:B0-----:R-:W-:Y:S02]  /*15f90*/  IADD3 R2, R3, R0, RZ ;  /* 0x0000000003027210 */ /* 0x001fe40007ffe0ff */
        /* <DEDUP_REMOVED lines=19> */
[----:B0-----:R-:W-:Y:S05]  /*160d0*/  CALL.ABS.NOINC R2 ;  /* 0x0000000002007343 */ /* 0x001fea0003c00000 */
.L_x_5066:
[----:B------:R-:W-:Y:S05]  /*160e0*/  BSYNC B6 ;  /* 0x0000000000067941 */ /* 0x000fea0003800000 */
.L_x_5065:
[----:B------:R-:W3:Y:S01]  /*160f0*/  LDL.LU R6, [R1+0x38] ;  /* 0x0000380001067983 */ /* 0x000ee20000300800 */
[----:B------:R-:W-:Y:S01]  /*16100*/  ULDC.64 UR4, c[0x0][0x2d8] ;  /* 0x0000b60000047ab9 */ /* 0x000fe20000000a00 */
[----:B------:R-:W0:Y:S01]  /*16110*/  LDC R7, c[0x0][0x448] ;  /* 0x00011200ff077b82 */ /* 0x000e220000000800 */
[----:B------:R-:W-:Y:S01]  /*16120*/  ULDC UR6, c[0x0][0x2b8] ;  /* 0x0000ae0000067ab9 */ /* 0x000fe20000000800 */
[----:B--2---:R-:W3:Y:S04]  /*16130*/  LDL.LU.64 R2, [R1+0x48] ;  /* 0x0000480001027983 */ /* 0x004ee80000300a00 */
[----:B------:R-:W2:Y:S04]  /*16140*/  LDL.LU R0, [R1+0x50] ;  /* 0x0000500001007983 */ /* 0x000ea80000300800 */
[----:B------:R-:W4:Y:S04]  /*16150*/  LDL.LU R4, [R1+0x54] ;  /* 0x0000540001047983 */ /* 0x000f280000300800 */
[----:B------:R-:W4:Y:S04]  /*16160*/  LDL.LU R5, [R1+0x28] ;  /* 0x0000280001057983 */ /* 0x000f280000300800 */
[----:B------:R0:W5:Y:S02]  /*16170*/  LDL R9, [R1+0x34] ;  /* 0x0000340001097983 */ /* 0x0001640000100800 */
[----:B0-----:R-:W-:Y:S01]  /*16180*/  ISETP.NE.AND P0, PT, R7, 0x1, PT ;  /* 0x000000010700780c */ /* 0x001fe20003f05270 */
[----:B------:R-:W0:Y:S01]  /*16190*/  S2R R10, SR_TID.X ;  /* 0x00000000000a7919 */ /* 0x000e220000002100 */
[----:B------:R-:W1:Y:S01]  /*161a0*/  S2R R8, SR_TID.X ;  /* 0x0000000000087919 */ /* 0x000e620000002100 */
[----:B0-----:R-:W-:-:S05]  /*161b0*/  IMAD.SHL.U32 R10, R10, 0x8, RZ ;  /* 0x000000080a0a7824 */ /* 0x001fca00078e00ff */
[----:B------:R-:W-:Y:S02]  /*161c0*/  LOP3.LUT R10, R10, 0x38, RZ, 0xc0, !PT ;  /* 0x000000380a0a7812 */ /* 0x000fe400078ec0ff */
[----:B-1----:R-:W-:-:S04]  /*161d0*/  LOP3.LUT R8, R8, 0x7f, RZ, 0xc0, !PT ;  /* 0x0000007f08087812 */ /* 0x002fc800078ec0ff */
[----:B------:R-:W-:Y:S01]  /*161e0*/  SHF.R.U32.HI R8, RZ, 0x3, R8 ;  /* 0x00000003ff087819 */ /* 0x000fe20000011608 */
[----:B---3--:R-:W-:Y:S02]  /*161f0*/  IMAD.MOV.U32 R3, RZ, RZ, R6 ;  /* 0x000000ffff037224 */ /* 0x008fe400078e0006 */
[----:B------:R-:W0:Y:S01]  /*16200*/  @P0 LDC R6, c[0x0][0x450] ;  /* 0x00011400ff060b82 */ /* 0x000e220000000800 */
[----:B--2---:R-:W-:Y:S02]  /*16210*/  IMAD R0, R0, UR4, RZ ;  /* 0x0000000400007c24 */ /* 0x004fe4000f8e02ff */
[----:B------:R-:W-:-:S04]  /*16220*/  IMAD.WIDE.U32 R2, R18, UR4, R2 ;  /* 0x0000000412027c25 */ /* 0x000fc8000f8e0002 */
[----:B------:R-:W-:Y:S01]  /*16230*/  IMAD R0, R18, UR5, R0 ;  /* 0x0000000512007c24 */ /* 0x000fe2000f8e0200 */
[----:B------:R-:W-:-:S03]  /*16240*/  ULDC.64 UR4, c[0x0][0x2e0] ;  /* 0x0000b80000047ab9 */ /* 0x000fc60000000a00 */
[----:B------:R-:W-:Y:S02]  /*16250*/  IMAD.IADD R3, R3, 0x1, R0 ;  /* 0x0000000103037824 */ /* 0x000fe400078e0200 */
[----:B----4-:R-:W-:Y:S02]  /*16260*/  IMAD R0, R4, UR4, RZ ;  /* 0x0000000404007c24 */ /* 0x010fe4000f8e02ff */
[----:B------:R-:W1:Y:S01]  /*16270*/  S2R R4, SR_TID.X ;  /* 0x0000000000047919 */ /* 0x000e620000002100 */
[----:B------:R-:W-:-:S04]  /*16280*/  IMAD.WIDE.U32 R2, R5, UR4, R2 ;  /* 0x0000000405027c25 */ /* 0x000fc8000f8e0002 */
[----:B------:R-:W-:Y:S01]  /*16290*/  IMAD R0, R5, UR5, R0 ;  /* 0x0000000505007c24 */ /* 0x000fe2000f8e0200 */
[----:B------:R-:W-:-:S03]  /*162a0*/  ULDC.64 UR4, c[0x0][0x2d0] ;  /* 0x0000b40000047ab9 */ /* 0x000fc60000000a00 */
[----:B------:R-:W-:Y:S01]  /*162b0*/  IMAD.IADD R3, R3, 0x1, R0 ;  /* 0x0000000103037824 */ /* 0x000fe200078e0200 */
[----:B-1----:R-:W-:-:S04]  /*162c0*/  LOP3.LUT R4, R4, 0x7f, RZ, 0xc0, !PT ;  /* 0x0000007f04047812 */ /* 0x002fc800078ec0ff */
[----:B------:R-:W-:Y:S02]  /*162d0*/  SHF.R.U32.HI R5, RZ, 0x3, R4 ;  /* 0x00000003ff057819 */ /* 0x000fe40000011604 */
[----:B------:R-:W1:Y:S02]  /*162e0*/  S2R R4, SR_TID.X ;  /* 0x0000000000047919 */ /* 0x000e640000002100 */
[----:B-1----:R-:W-:-:S05]  /*162f0*/  IMAD.SHL.U32 R4, R4, 0x10, RZ ;  /* 0x0000001004047824 */ /* 0x002fca00078e00ff */
[----:B------:R-:W-:Y:S02]  /*16300*/  LOP3.LUT R4, R5, 0x70, R4, 0xf8, !PT ;  /* 0x0000007005047812 */ /* 0x000fe400078ef804 */
[----:B------:R-:W1:Y:S03]  /*16310*/  @P0 LDC R5, c[0x0][0x44c] ;  /* 0x00011300ff050b82 */ /* 0x000e660000000800 */
[----:B------:R-:W-:-:S04]  /*16320*/  IMAD R4, R17, 0x80, R4 ;  /* 0x0000008011047824 */ /* 0x000fc800078e0204 */
[----:B------:R-:W-:Y:S02]  /*16330*/  IMAD.MOV.U32 R0, RZ, RZ, R4 ;  /* 0x000000ffff007224 */ /* 0x000fe400078e0004 */
[----:B-1----:R-:W-:-:S05]  /*16340*/  @P0 IMAD.HI.U32 R5, R4, R5, RZ ;  /* 0x0000000504050227 */ /* 0x002fca00078e00ff */
[----:B0-----:R-:W-:-:S05]  /*16350*/  @P0 SHF.R.U32.HI R0, RZ, R6, R5 ;  /* 0x00000006ff000219 */ /* 0x001fca0000011605 */
        /* <DEDUP_REMOVED lines=18> */
[----:B------:R-:W-:Y:S09]  /*16480*/  BRA.DIV UR4, `(.L_x_5067) ;  /* 0x0000005604887947 */ /* 0x000ff2000b800000 */
[----:B------:R-:W2:Y:S01]  /*16490*/  LDL.LU R4, [R1+0x3c] ;  /* 0x00003c0001047983 */ /* 0x000ea20000300800 */
[----:B------:R-:W-:-:S03]  /*164a0*/  IMAD R17, R17, 0x80, R8 ;  /* 0x0000008011117824 */ /* 0x000fc600078e0208 */
[----:B------:R-:W0:Y:S04]  /*164b0*/  SHFL.IDX PT, R5, R3, RZ, 0x181f ;  /* 0x00181fff03057589 */ /* 0x000e2800000e0000 */
[----:B------:R-:W-:Y:S01]  /*164c0*/  SHFL.IDX PT, R6, R0, 0x1, 0x181f ;  /* 0x00381f0000067f89 */ /* 0x000fe200000e0000 */
        /* <DEDUP_REMOVED lines=8> */
[----:B-----5:R0:W-:Y:S02]  /*16550*/  @!P1 LDGSTS.E.BYPASS.LTC128B.128 [R9+0x18400], desc[UR40][R4.64], !P0 ;  /* 0x1840000004099fae */ /* 0x0201e4000c101d68 */
[----:B0-----:R-:W-:-:S05]  /*16560*/  VIADD R4, R17, 0x10 ;  /* 0x0000001011047836 */ /* 0x001fca0000000000 */
[----:B------:R-:W-:Y:S02]  /*16570*/  ISETP.GE.AND P1, PT, R4, R2, PT ;  /* 0x000000020400720c */ /* 0x000fe40003f26270 */
[----:B------:R-:W0:Y:S11]  /*16580*/  SHFL.IDX PT, R4, R3, 0x1, 0x181f ;  /* 0x00381f0003047f89 */ /* 0x000e3600000e0000 */
[----:B0-----:R-:W-:-:S04]  /*16590*/  @!P1 LEA R5, P2, R10, R4, 0x1 ;  /* 0x000000040a059211 */ /* 0x001fc800078408ff */
[----:B------:R-:W-:Y:S02]  /*165a0*/  @!P1 IADD3.X R4, RZ, R6, RZ, P2, !PT ;  /* 0x00000006ff049210 */ /* 0x000fe400017fe4ff */
[----:B------:R-:W-:Y:S02]  /*165b0*/  SHFL.IDX PT, R6, R0, 0x2, 0x181f ;  /* 0x00581f0000067f89 */ /* 0x000fe400000e0000 */
[----:B------:R-:W-:-:S04]  /*165c0*/  @!P1 LOP3.LUT R5, R5, R4, RZ, 0x3c, !PT ;  /* 0x0000000405059212 */ /* 0x000fc800078e3cff */
[----:B------:R-:W-:-:S04]  /*165d0*/  @!P1 LOP3.LUT R4, R5, R4, RZ, 0x3c, !PT ;  /* 0x0000000405049212 */ /* 0x000fc800078e3cff */
[----:B------:R-:W-:-:S05]  /*165e0*/  @!P1 LOP3.LUT R5, R5, R4, RZ, 0x3c, !PT ;  /* 0x0000000405059212 */ /* 0x000fca00078e3cff */
[----:B------:R0:W-:Y:S02]  /*165f0*/  @!P1 LDGSTS.E.BYPASS.LTC128B.128 [R9+0x18c00], desc[UR40][R4.64], !P0 ;  /* 0x18c0000004099fae */ /* 0x0001e4000c101d68 */
[----:B0-----:R-:W-:-:S05]  /*16600*/  VIADD R4, R17, 0x20 ;  /* 0x0000002011047836 */ /* 0x001fca0000000000 */
[----:B------:R-:W-:Y:S02]  /*16610*/  ISETP.GE.AND P1, PT, R4, R2, PT ;  /* 0x000000020400720c */ /* 0x000fe40003f26270 */
[----:B------:R-:W0:Y:S11]  /*16620*/  SHFL.IDX PT, R4, R3, 0x2, 0x181f ;  /* 0x00581f0003047f89 */ /* 0x000e3600000e0000 */
[----:B0-----:R-:W-:-:S05]  /*16630*/  @!P1 LEA R5, P2, R10, R4, 0x1 ;  /* 0x000000040a059211 */ /* 0x001fca00078408ff */
[----:B------:R-:W-:Y:S02]  /*16640*/  @!P1 IMAD.X R4, RZ, RZ, R6, P2 ;  /* 0x000000ffff049224 */ /* 0x000fe400010e0606 */
[----:B------:R-:W-:Y:S03]  /*16650*/  SHFL.IDX PT, R6, R0, 0x3, 0x181f ;  /* 0x00781f0000067f89 */ /* 0x000fe600000e0000 */
        /* <DEDUP_REMOVED lines=30> */
[-C--:B------:R-:W-:Y:S01]  /*16840*/  @!P1 LOP3.LUT R5, R5, R4.reuse, RZ, 0x3c, !PT ;  /* 0x0000000405059212 */ /* 0x080fe200078e3cff */
[----:B------:R-:W-:Y:S03]  /*16850*/  SHFL.IDX PT, R0, R0, 0x7, 0x181f ;  /* 0x00f81f0000007f89 */ /* 0x000fe600000e0000 */
[----:B------:R-:W-:-:S04]  /*16860*/  @!P1 LOP3.LUT R4, R5, R4, RZ, 0x3c, !PT ;  /* 0x0000000405049212 */ /* 0x000fc800078e3cff */
[----:B------:R-:W-:-:S05]  /*16870*/  @!P1 LOP3.LUT R5, R5, R4, RZ, 0x3c, !PT ;  /* 0x0000000405059212 */ /* 0x000fca00078e3cff */
[----:B------:R0:W-:Y:S02]  /*16880*/  @!P1 LDGSTS.E.BYPASS.LTC128B.128 [R9+0x1ac00], desc[UR40][R4.64], !P0 ;  /* 0x1ac0000004099fae */ /* 0x0001e4000c101d68 */
[----:B0-----:R-:W-:-:S05]  /*16890*/  VIADD R4, R17, 0x60 ;  /* 0x0000006011047836 */ /* 0x001fca0000000000 */
[----:B------:R-:W-:Y:S02]  /*168a0*/  ISETP.GE.AND P1, PT, R4, R2, PT ;  /* 0x000000020400720c */ /* 0x000fe40003f26270 */
[----:B------:R-:W0:Y:S04]  /*168b0*/  SHFL.IDX PT, R4, R3, 0x6, 0x181f ;  /* 0x00d81f0003047f89 */ /* 0x000e2800000e0000 */
[----:B------:R-:W1:Y:S07]  /*168c0*/  SHFL.IDX PT, R3, R3, 0x7, 0x181f ;  /* 0x00f81f0003037f89 */ /* 0x000e6e00000e0000 */
[----:B0-----:R-:W-:-:S05]  /*168d0*/  @!P1 LEA R5, P2, R10, R4, 0x1 ;  /* 0x000000040a059211 */ /* 0x001fca00078408ff */
[----:B------:R-:W-:-:S05]  /*168e0*/  @!P1 IMAD.X R4, RZ, RZ, R6, P2 ;  /* 0x000000ffff049224 */ /* 0x000fca00010e0606 */
[----:B------:R-:W-:-:S04]  /*168f0*/  @!P1 LOP3.LUT R5, R5, R4, RZ, 0x3c, !PT ;  /* 0x0000000405059212 */ /* 0x000fc800078e3cff */
[----:B------:R-:W-:-:S04]  /*16900*/  @!P1 LOP3.LUT R4, R5, R4, RZ, 0x3c, !PT ;  /* 0x0000000405049212 */ /* 0x000fc800078e3cff */
[----:B------:R-:W-:-:S05]  /*16910*/  @!P1 LOP3.LUT R5, R5, R4, RZ, 0x3c, !PT ;  /* 0x0000000405059212 */ /* 0x000fca00078e3cff */
[----:B-1----:R0:W-:Y:S02]  /*16920*/  @!P1 LDGSTS.E.BYPASS.LTC128B.128 [R9+0x1b400], desc[UR40][R4.64], !P0 ;  /* 0x1b40000004099fae */ /* 0x0021e4000c101d68 */
.L_x_5239:
        /* <DEDUP_REMOVED lines=11> */
.L_x_5068:
        /* <DEDUP_REMOVED lines=19> */
.L_x_5240:
[----:B------:R-:W-:Y:S05]  /*16b10*/  BSYNC B0 ;  /* 0x0000000000007941 */ /* 0x000fea0003800000 */
.L_x_5069:
[----:B--2---:R-:W2:Y:S01]  /*16b20*/  LDL R2, [R1+0x4] ;  /* 0x0000040001027983 */ /* 0x004ea20000100800 */
[----:B------:R-:W-:Y:S01]  /*16b30*/  BSSY B0, `(.L_x_5071) ;  /* 0x0000062000007945 */ /* 0x000fe20003800000 */
[----:B--2---:R-:W-:-:S13]  /*16b40*/  LOP3.LUT P0, RZ, R2, 0x1, RZ, 0xc0, !PT ;  /* 0x0000000102ff7812 */ /* 0x004fda000780c0ff */
[----:B------:R-:W-:Y:S05]  /*16b50*/  @!P0 BRA `(.L_x_5072) ;  /* 0x00000004007c8947 */ /* 0x000fea0003800000 */
[----:B01----:R-:W2:Y:S04]  /*16b60*/  LDL R5, [R1+0x8] ;  /* 0x0000080001057983 */ /* 0x003ea80000100800 */
        /* <DEDUP_REMOVED lines=10> */
.L_x_5241:
[----:B------:R-:W-:Y:S05]  /*16c10*/  BSYNC B1 ;  /* 0x0000000000017941 */ /* 0x000fea0003800000 */
.L_x_5073:
        /* <DEDUP_REMOVED lines=9> */
.L_x_5076:
[----:B------:R-:W-:Y:S05]  /*16cb0*/  BSYNC B1 ;  /* 0x0000000000017941 */ /* 0x000fea0003800000 */
.L_x_5075:
        /* <DEDUP_REMOVED lines=14> */
.L_x_5077:
        /* <DEDUP_REMOVED lines=16> */
.L_x_5078:
        /* <DEDUP_REMOVED lines=16> */
.L_x_5079:
        /* <DEDUP_REMOVED lines=16> */
.L_x_5080:
        /* <DEDUP_REMOVED lines=11> */
.L_x_5072:
[----:B------:R-:W-:Y:S05]  /*17150*/  BSYNC B0 ;  /* 0x0000000000007941 */ /* 0x000fea0003800000 */
.L_x_5071:
[----:B01----:R-:W2:Y:S01]  /*17160*/  LDL R4, [R1+0x30] ;  /* 0x0000300001047983 */ /* 0x003ea20000100800 */
[----:B------:R-:W-:Y:S01]  /*17170*/  BSSY B0, `(.L_x_5081) ;  /* 0x000020b000007945 */ /* 0x000fe20003800000 */
[----:B--2---:R-:W-:-:S13]  /*17180*/  ISETP.GE.AND P0, PT, R4, 0x2, PT ;  /* 0x000000020400780c */ /* 0x004fda0003f06270 */
[----:B------:R-:W-:Y:S05]  /*17190*/  @!P0 BRA `(.L_x_5082) ;  /* 0x0000002000208947 */ /* 0x000fea0003800000 */
[C---:B------:R-:W-:Y:S01]  /*171a0*/  LOP3.LUT R0, R4.reuse, 0x1, RZ, 0xc0, !PT ;  /* 0x0000000104007812 */ /* 0x040fe200078ec0ff */
[----:B------:R-:W-:Y:S01]  /*171b0*/  VIADD R4, R4, 0xfffffffe ;  /* 0xfffffffe04047836 */ /* 0x000fe20000000000 */
[----:B------:R-:W-:Y:S02]  /*171c0*/  BSSY B2, `(.L_x_5083) ;  /* 0x00000b1000027945 */ /* 0x000fe40003800000 */
[----:B------:R-:W-:Y:S02]  /*171d0*/  ISETP.NE.U32.AND P0, PT, R0, 0x1, PT ;  /* 0x000000010000780c */ /* 0x000fe40003f05070 */
[----:B------:R-:W-:-:S11]  /*171e0*/  MOV R0, R4 ;  /* 0x0000000400007202 */ /* 0x000fd60000000f00 */
[----:B------:R-:W-:Y:S05]  /*171f0*/  @!P0 BRA `(.L_x_5084) ;  /* 0x0000000800b48947 */ /* 0x000fea0003800000 */
[----:B------:R-:W2:Y:S04]  /*17200*/  LDL R6, [R1+0x4] ;  /* 0x0000040001067983 */ /* 0x000ea80000100800 */
[----:B------:R-:W3:Y:S04]  /*17210*/  LDL.LU R5, [R1+0xc] ;  /* 0x00000c0001057983 */ /* 0x000ee80000300800 */
[----:B-----5:R-:W4:Y:S01]  /*17220*/  LDL.LU R8, [R1+0x18] ;  /* 0x0000180001087983 */ /* 0x020f220000300800 */
        /* <DEDUP_REMOVED lines=16> */
[----:B------:R-:W1:Y:S03]  /*17330*/  LDC R6, c[0x0][0x43c] ;  /* 0x00010f00ff067b82 */ /* 0x000e660000000800 */
[----:B------:R-:W3:Y:S01]  /*17340*/  LDL R7, [R1+0x14] ;  /* 0x0000140001077983 */ /* 0x000ee20000100800 */
[----:B------:R-:W-:Y:S01]  /*17350*/  IMAD.MOV.U32 R0, RZ, RZ, R4 ;  /* 0x000000ffff007224 */ /* 0x000fe200078e0004 */
[----:B------:R-:W-:Y:S01]  /*17360*/  ULDC.64 UR6, c[0x0][0x428] ;  /* 0x00010a0000067ab9 */ /* 0x000fe20000000a00 */
[----:B-1----:R-:W-:-:S13]  /*17370*/  ISETP.NE.AND P0, PT, R6, 0x1, PT ;  /* 0x000000010600780c */ /* 0x002fda0003f05270 */
[----:B------:R-:W1:Y:S02]  /*17380*/  @P0 LDC.64 R2, c[0x0][0x440] ;  /* 0x00011000ff020b82 */ /* 0x000e640000000a00 */
[----:B-1----:R-:W-:-:S05]  /*17390*/  @P0 IMAD.HI.U32 R2, R4, R2, RZ ;  /* 0x0000000204020227 */ /* 0x002fca00078e00ff */
[----:B------:R-:W-:-:S04]  /*173a0*/  @P0 SHF.R.U32.HI R0, RZ, R3, R2 ;  /* 0x00000003ff000219 */ /* 0x000fc80000011602 */
[--C-:B------:R-:W-:Y:S01]  /*173b0*/  SHF.R.S32.HI R3, RZ, 0x1f, R0.reuse ;  /* 0x0000001fff037819 */ /* 0x100fe20000011400 */
[----:B------:R-:W-:-:S04]  /*173c0*/  IMAD.MOV R5, RZ, RZ, -R0 ;  /* 0x000000ffff057224 */ /* 0x000fc800078e0a00 */
[----:B------:R-:W-:Y:S02]  /*173d0*/  IMAD R5, R6, R5, R4 ;  /* 0x0000000506057224 */ /* 0x000fe400078e0204 */
[----:B--2---:R-:W-:-:S04]  /*173e0*/  IMAD R2, R10, UR6, RZ ;  /* 0x000000060a027c24 */ /* 0x004fc8000f8e02ff */
[----:B---3--:R-:W-:Y:S02]  /*173f0*/  IMAD R6, R7, UR7, R2 ;  /* 0x0000000707067c24 */ /* 0x008fe4000f8e0202 */
[----:B------:R-:W-:-:S04]  /*17400*/  IMAD.MOV.U32 R2, RZ, RZ, R0 ;  /* 0x000000ffff027224 */ /* 0x000fc800078e0000 */
[----:B------:R-:W-:-:S04]  /*17410*/  IMAD.WIDE.U32 R2, R7, UR6, R2 ;  /* 0x0000000607027c25 */ /* 0x000fc8000f8e0002 */
[----:B------:R-:W-:Y:S01]  /*17420*/  IMAD.IADD R0, R6, 0x1, R3 ;  /* 0x0000000106007824 */ /* 0x000fe200078e0203 */
[----:B------:R-:W-:-:S04]  /*17430*/  LEA R6, P0, R2, UR4, 0x2 ;  /* 0x0000000402067c11 */ /* 0x000fc8000f8010ff */
[----:B------:R-:W-:-:S05]  /*17440*/  LEA.HI.X R7, R2, UR5, R0, 0x2, P0 ;  /* 0x0000000502077c11 */ /* 0x000fca00080f1400 */
[----:B------:R-:W2:Y:S04]  /*17450*/  LDG.E R0, desc[UR40][R6.64] ;  /* 0x0000002806007981 */ /* 0x000ea8000c1e1900 */
[----:B--2---:R1:W-:Y:S02]  /*17460*/  STL [R1], R0 ;  /* 0x0000000001007387 */ /* 0x0043e40000100800 */
.L_x_5087:
[----:B------:R-:W2:Y:S01]  /*17470*/  LDL R2, [R1+0x8] ;  /* 0x0000080001027983 */ /* 0x000ea20000100800 */
[----:B------:R-:W-:Y:S01]  /*17480*/  SHF.L.U32 R6, R8, 0x1f, RZ ;  /* 0x0000001f08067819 */ /* 0x000fe200000006ff */
[----:B------:R-:W-:Y:S01]  /*17490*/  BSSY B3, `(.L_x_5088) ;  /* 0x0000007000037945 */ /* 0x000fe20003800000 */
[----:B-1----:R-:W1:Y:S02]  /*174a0*/  S2R R0, SR_TID.X ;  /* 0x0000000000007919 */ /* 0x002e640000002100 */
[----:B-1----:R-:W-:-:S04]  /*174b0*/  LOP3.LUT R0, R0, 0x7f, RZ, 0xc0, !PT ;  /* 0x0000007f00007812 */ /* 0x002fc800078ec0ff */
[----:B------:R-:W-:Y:S01]  /*174c0*/  ISETP.NE.AND P1, PT, R0, RZ, PT ;  /* 0x000000ff0000720c */ /* 0x000fe20003f25270 */
[----:B--2---:R-:W-:-:S04]  /*174d0*/  IMAD R2, R9, 0x8, R2 ;  /* 0x0000000809027824 */ /* 0x004fc800078e0202 */
[----:B------:R-:W1:Y:S02]  /*174e0*/  SYNCS.PHASECHK.TRANS64.TRYWAIT P0, [R2+URZ+0x22840], R6 ;  /* 0x02284006020075a7 */ /* 0x000e64000800017f */
[----:B-1----:R-:W-:Y:S06]  /*174f0*/  @!P0 BRA `(.L_x_5089) ;  /* 0x0000005000408947 */ /* 0x002fec0003800000 */
.L_x_5242:
[----:B------:R-:W-:Y:S05]  /*17500*/  BSYNC B3 ;  /* 0x0000000000037941 */ /* 0x000fea0003800000 */
.L_x_5088:
        /* <DEDUP_REMOVED lines=9> */
.L_x_5091:
[----:B------:R-:W-:Y:S05]  /*175a0*/  BSYNC B3 ;  /* 0x0000000000037941 */ /* 0x000fea0003800000 */
.L_x_5090:
        /* <DEDUP_REMOVED lines=14> */
.L_x_5092:
        /* <DEDUP_REMOVED lines=14> */
.L_x_5243:
[----:B------:R-:W-:Y:S05]  /*17770*/  BSYNC B3 ;  /* 0x0000000000037941 */ /* 0x000fea0003800000 */
.L_x_5093:
        /* <DEDUP_REMOVED lines=11> */
.L_x_5096:
[----:B------:R-:W-:Y:S05]  /*17830*/  BSYNC B3 ;  /* 0x0000000000037941 */ /* 0x000fea0003800000 */
.L_x_5095:
        /* <DEDUP_REMOVED lines=11> */
.L_x_5097:
        /* <DEDUP_REMOVED lines=16> */
.L_x_5098:
        /* <DEDUP_REMOVED lines=16> */
.L_x_5099:
        /* <DEDUP_REMOVED lines=16> */
.L_x_5100:
        /* <DEDUP_REMOVED lines=11> */
.L_x_5086:
[----:B------:R-:W-:Y:S05]  /*17ca0*/  BSYNC B1 ;  /* 0x0000000000017941 */ /* 0x000fea0003800000 */
.L_x_5085:
[----:B------:R-:W2:Y:S02]  /*17cb0*/  LDL.LU R5, [R1+0x30] ;  /* 0x0000300001057983 */ /* 0x000ea40000300800 */
[----:B--2---:R-:W-:-:S07]  /*17cc0*/  VIADD R0, R5, 0xfffffffd ;  /* 0xfffffffd05007836 */ /* 0x004fce0000000000 */
.L_x_5084:
[----:B------:R-:W-:Y:S05]  /*17cd0*/  BSYNC B2 ;  /* 0x0000000000027941 */ /* 0x000fea0003800000 */
.L_x_5083:
[----:B------:R-:W-:-:S13]  /*17ce0*/  ISETP.NE.AND P0, PT, R4, RZ, PT ;  /* 0x000000ff0400720c */ /* 0x000fda0003f05270 */
[----:B------:R-:W-:Y:S05]  /*17cf0*/  @!P0 BRA `(.L_x_5082) ;  /* 0x0000001400488947 */ /* 0x000fea0003800000 */
.L_x_5133:
        /* <DEDUP_REMOVED lines=23> */
[----:B0-----:R-:W-:Y:S01]  /*17e70*/  @P0 IMAD.HI.U32 R4, R0, R2, RZ ;  /* 0x0000000200040227 */ /* 0x001fe200078e00ff */
[----:B------:R-:W-:-:S04]  /*17e80*/  MOV R2, R0 ;  /* 0x0000000000027202 */ /* 0x000fc80000000f00 */
        /* <DEDUP_REMOVED lines=12> */
.L_x_5103:
[----:B0-----:R-:W2:Y:S01]  /*17f50*/  LDL R2, [R1+0x8] ;  /* 0x0000080001027983 */ /* 0x001ea20000100800 */
[----:B------:R-:W-:Y:S01]  /*17f60*/  BSSY B2, `(.L_x_5104) ;  /* 0x0000008000027945 */ /* 0x000fe20003800000 */
[----:B------:R-:W0:Y:S02]  /*17f70*/  S2R R4, SR_TID.X ;  /* 0x0000000000047919 */ /* 0x000e240000002100 */
[----:B0-----:R-:W-:-:S04]  /*17f80*/  LOP3.LUT R4, R4, 0x7f, RZ, 0xc0, !PT ;  /* 0x0000007f04047812 */ /* 0x001fc800078ec0ff */
[----:B------:R-:W-:Y:S01]  /*17f90*/  ISETP.NE.AND P1, PT, R4, RZ, PT ;  /* 0x000000ff0400720c */ /* 0x000fe20003f25270 */
[----:B--2---:R-:W-:Y:S01]  /*17fa0*/  IMAD R3, R7, 0x8, R2 ;  /* 0x0000000807037824 */ /* 0x004fe200078e0202 */
[----:B------:R-:W-:-:S04]  /*17fb0*/  SHF.L.U32 R2, R6, 0x1f, RZ ;  /* 0x0000001f06027819 */ /* 0x000fc800000006ff */
[----:B------:R-:W0:Y:S02]  /*17fc0*/  SYNCS.PHASECHK.TRANS64.TRYWAIT P0, [R3+URZ+0x22840], R2 ;  /* 0x02284002030075a7 */ /* 0x000e24000800017f */
[----:B0-----:R-:W-:Y:S05]  /*17fd0*/  @!P0 BRA `(.L_x_5105) ;  /* 0x0000004400b08947 */ /* 0x001fea0003800000 */
.L_x_5244:
[----:B------:R-:W-:Y:S05]  /*17fe0*/  BSYNC B2 ;  /* 0x0000000000027941 */ /* 0x000fea0003800000 */
.L_x_5104:
        /* <DEDUP_REMOVED lines=9> */
.L_x_5107:
[----:B------:R-:W-:Y:S05]  /*18080*/  BSYNC B2 ;  /* 0x0000000000027941 */ /* 0x000fea0003800000 */
.L_x_5106:
        /* <DEDUP_REMOVED lines=13> */
.L_x_5108:
        /* <DEDUP_REMOVED lines=14> */
.L_x_5245:
[----:B------:R-:W-:Y:S05]  /*18240*/  BSYNC B2 ;  /* 0x0000000000027941 */ /* 0x000fea0003800000 */
.L_x_5109:
        /* <DEDUP_REMOVED lines=11> */
.L_x_5112:
[----:B------:R-:W-:Y:S05]  /*18300*/  BSYNC B2 ;  /* 0x0000000000027941 */ /* 0x000fea0003800000 */
.L_x_5111:
        /* <DEDUP_REMOVED lines=10> */
.L_x_5113:
        /* <DEDUP_REMOVED lines=16> */
.L_x_5114:
        /* <DEDUP_REMOVED lines=16> */
.L_x_5115:
        /* <DEDUP_REMOVED lines=16> */
.L_x_5116:
        /* <DEDUP_REMOVED lines=11> */
.L_x_5102:
[----:B------:R-:W-:Y:S05]  /*18760*/  BSYNC B1 ;  /* 0x0000000000017941 */ /* 0x000fea0003800000 */
.L_x_5101:
[----:B------:R-:W2:Y:S01]  /*18770*/  LDL R5, [R1+0x4] ;  /* 0x0000040001057983 */ /* 0x000ea20000100800 */
[----:B------:R-:W-:Y:S01]  /*18780*/  VIADD R7, R7, 0x1 ;  /* 0x0000000107077836 */ /* 0x000fe20000000000 */
[----:B------:R-:W-:Y:S04]  /*18790*/  BSSY B1, `(.L_x_5117) ;  /* 0x00000a5000017945 */ /* 0x000fe80003800000 */
[----:B------:R-:W-:-:S04]  /*187a0*/  ISETP.NE.AND P0, PT, R7, 0x2, PT ;  /* 0x000000020700780c */ /* 0x000fc80003f05270 */
[----:B------:R-:W-:Y:S02]  /*187b0*/  SEL R2, RZ, 0x1, P0 ;  /* 0x00000001ff027807 */ /* 0x000fe40000000000 */
[----:B0-----:R-:W-:Y:S02]  /*187c0*/  SEL R9, R7, RZ, P0 ;  /* 0x000000ff07097207 */ /* 0x001fe40000000000 */
        /* <DEDUP_REMOVED lines=30> */
.L_x_5119:
        /* <DEDUP_REMOVED lines=9> */
.L_x_5246:
[----:B------:R-:W-:Y:S05]  /*18a40*/  BSYNC B2 ;  /* 0x0000000000027941 */ /* 0x000fea0003800000 */
.L_x_5120:
        /* <DEDUP_REMOVED lines=9> */
.L_x_5123:
[----:B------:R-:W-:Y:S05]  /*18ae0*/  BSYNC B2 ;  /* 0x0000000000027941 */ /* 0x000fea0003800000 */
.L_x_5122:
[----:B------:R-:W2:Y:S04]  /*18af0*/  LDL R8, [R1+0x8] ;  /* 0x0000080001087983 */ /* 0x000ea80000100800 */
[----:B------:R-:W2:Y:S04]  /*18b00*/  LDL R4, [R1+0xc] ;  /* 0x00000c0001047983 */ /* 0x000ea80000100800 */
[----:B------:R-:W3:Y:S01]  /*18b10*/  LDL R5, [R1+0x24] ;  /* 0x0000240001057983 */ /* 0x000ee20000100800 */
[----:B------:R-:W-:Y:S01]  /*18b20*/  MOV R7, RZ ;  /* 0x000000ff00077202 */ /* 0x000fe20000000f00 */
[----:B------:R-:W-:Y:S01]  /*18b30*/  UIADD3 UR4, UP0, UR38, 0x370, URZ ;  /* 0x0000037026047890 */ /* 0x000fe2000ff1e03f */
[----:B------:R-:W-:Y:S01]  /*18b40*/  PLOP3.LUT P0, PT, PT, PT, PT, 0x80, 0x0 ;  /* 0x000000000000781c */ /* 0x000fe20003f0f070 */
[----:B------:R-:W-:Y:S01]  /*18b50*/  UMOV UR6, 0x0 ;  /* 0x0000000000067882 */ /* 0x000fe20000000000 */
[----:B------:R-:W-:Y:S01]  /*18b60*/  R2UR UR10, R7 ;  /* 0x00000000070a72ca */ /* 0x000fe200000e0000 */
[----:B------:R-:W-:Y:S01]  /*18b70*/  UIADD3.X UR5, URZ, UR39, URZ, UP0, !UPT ;  /* 0x000000273f057290 */ /* 0x000fe200087fe43f */
[----:B------:R-:W-:Y:S01]  /*18b80*/  UMOV UR7, 0x14f00000 ;  /* 0x14f0000000077882 */ /* 0x000fe20000000000 */
[----:B--2---:R-:W-:-:S02]  /*18b90*/  IMAD R4, R4, 0x3000, R8 ;  /* 0x0000300004047824 */ /* 0x004fc400078e0208 */
[----:B---3--:R-:W-:Y:S02]  /*18ba0*/  IMAD R6, R6, 0x60, R5 ;  /* 0x0000006006067824 */ /* 0x008fe400078e0205 */
[----:B------:R-:W-:Y:S02]  /*18bb0*/  VIADD R4, R4, 0x1c400 ;  /* 0x0001c40004047836 */ /* 0x000fe40000000000 */
[----:B------:R-:W-:-:S07]  /*18bc0*/  VIADD R5, R3, 0x22830 ;  /* 0x0002283003057836 */ /* 0x000fce0000000000 */
.L_x_5124:
        /* <DEDUP_REMOVED lines=14> */
.L_x_5247:
[----:B------:R-:W-:Y:S05]  /*18cb0*/  BSYNC B2 ;  /* 0x0000000000027941 */ /* 0x000fea0003800000 */
.L_x_5125:
        /* <DEDUP_REMOVED lines=11> */
.L_x_5128:
[----:B------:R-:W-:Y:S05]  /*18d70*/  BSYNC B2 ;  /* 0x0000000000027941 */ /* 0x000fea0003800000 */
.L_x_5127:
        /* <DEDUP_REMOVED lines=11> */
.L_x_5129:
        /* <DEDUP_REMOVED lines=16> */
.L_x_5130:
        /* <DEDUP_REMOVED lines=16> */
.L_x_5131:
        /* <DEDUP_REMOVED lines=16> */
.L_x_5132:
        /* <DEDUP_REMOVED lines=11> */
.L_x_5118:
[----:B------:R-:W-:Y:S05]  /*191e0*/  BSYNC B1 ;  /* 0x0000000000017941 */ /* 0x000fea0003800000 */
.L_x_5117:
[C---:B------:R-:W-:Y:S01]  /*191f0*/  ISETP.GT.AND P0, PT, R0.reuse, 0x1, PT ;  /* 0x000000010000780c */ /* 0x040fe20003f04270 */
[----:B------:R-:W-:-:S12]  /*19200*/  VIADD R0, R0, 0xfffffffe ;  /* 0xfffffffe00007836 */ /* 0x000fd80000000000 */
[----:B------:R-:W-:Y:S05]  /*19210*/  @P0 BRA `(.L_x_5133) ;  /* 0xffffffe800b80947 */ /* 0x000fea000383ffff */
.L_x_5082:
[----:B------:R-:W-:Y:S05]  /*19220*/  BSYNC B0 ;  /* 0x0000000000007941 */ /* 0x000fea0003800000 */
.L_x_5081:
        /* <DEDUP_REMOVED lines=21> */
[----:B------:R-:W1:Y:S01]  /*19380*/  POPC R7, R6 ;  /* 0x0000000600077309 */ /* 0x000e620000000000 */
[----:B--2---:R-:W1:Y:S02]  /*19390*/  SHFL.IDX PT, R4, R3, R4, 0x1f ;  /* 0x00001f0403047589 */ /* 0x004e6400000e0000 */
[----:B-1----:R-:W-:-:S07]  /*193a0*/  IADD3 R16, R4, UR36, R7 ;  /* 0x0000002404107c10 */ /* 0x002fce000fffe007 */
.L_x_5135:
[----:B------:R-:W-:Y:S05]  /*193b0*/  BSYNC B0 ;  /* 0x0000000000007941 */ /* 0x000fea0003800000 */
.L_x_5134:
[----:B------:R-:W-:-:S05]  /*193c0*/  SEL R0, R0, RZ, P0 ;  /* 0x000000ff00007207 */ /* 0x000fca0000000000 */
[----:B------:R2:W-:Y:S02]  /*193d0*/  STL [R1+0xc], R0 ;  /* 0x00000c0001007387 */ /* 0x0005e40000100800 */
.L_x_5053:
[----:B------:R-:W-:Y:S05]  /*193e0*/  BSYNC B7 ;  /* 0x0000000000077941 */ /* 0x000fea0003800000 */
.L_x_5051:
        /* <DEDUP_REMOVED lines=13> */
.L_x_5136:
        /* <DEDUP_REMOVED lines=19> */
[----:B0-----:R-:W0:Y:S02]  /*195f0*/  SHFL.UP PT, R14, R2, 0x1, RZ ;  /* 0x04200000020e7989 */ /* 0x001e2400000e00ff */
        /* <DEDUP_REMOVED lines=16> */
.L_x_5257:
[----:B------:R-:W-:Y:S02]  /*19700*/  ULDC UR4, c[0x0][0xc38] ;  /* 0x00030e0000047ab9 */ /* 0x000fe40000000800 */
[----:B------:R-:W-:-:S04]  /*19710*/  IMAD.U32 R4, RZ, RZ, UR4 ;  /* 0x00000004ff047e24 */ /* 0x000fc8000f8e00ff */
[----:B-1----:R-:W-:-:S05]  /*19720*/  IMAD R16, R16, R4, RZ ;  /* 0x0000000410107224 */ /* 0x002fca00078e02ff */
[----:B------:R-:W-:-:S04]  /*19730*/  IADD3 R5, R5, R16, RZ ;  /* 0x0000001005057210 */ /* 0x000fc80007ffe0ff */
[----:B------:R-:W-:-:S13]  /*19740*/  ISETP.GT.AND P6, PT, R5, R0, PT ;  /* 0x000000000500720c */ /* 0x000fda0003fc4270 */
[----:B------:R-:W-:Y:S05]  /*19750*/  @P6 BRA `(.L_x_5139) ;  /* 0x00000000009c6947 */ /* 0x000fea0003800000 */
.L_x_5144:
        /* <DEDUP_REMOVED lines=14> */
.L_x_5142:
[----:B------:R-:W-:Y:S05]  /*19840*/  BSYNC B0 ;  /* 0x0000000000007941 */ /* 0x000fea0003800000 */
.L_x_5141:
        /* <DEDUP_REMOVED lines=18> */
.L_x_5265:
[----:B------:R-:W-:Y:S02]  /*19970*/  ULDC UR4, c[0x0][0xc38] ;  /* 0x00030e0000047ab9 */ /* 0x000fe40000000800 */
[----:B------:R-:W-:-:S04]  /*19980*/  IMAD.U32 R4, RZ, RZ, UR4 ;  /* 0x00000004ff047e24 */ /* 0x000fc8000f8e00ff */
[----:B-1----:R-:W-:-:S04]  /*19990*/  IMAD R16, R16, R4, RZ ;  /* 0x0000000410107224 */ /* 0x002fc800078e02ff */
[----:B------:R-:W-:-:S05]  /*199a0*/  IMAD.IADD R5, R16, 0x1, R5 ;  /* 0x0000000110057824 */ /* 0x000fca00078e0205 */
[----:B------:R-:W-:-:S13]  /*199b0*/  ISETP.GT.AND P6, PT, R5, R0, PT ;  /* 0x000000000500720c */ /* 0x000fda0003fc4270 */
[----:B------:R-:W-:Y:S05]  /*199c0*/  @!P6 BRA `(.L_x_5144) ;  /* 0xfffffffc0064e947 */ /* 0x000fea000383ffff */
.L_x_5139:
        /* <DEDUP_REMOVED lines=8> */
.L_x_5269:
[----:B------:R-:W-:Y:S01]  /*19a50*/  ISETP.NE.AND P0, PT, R5, RZ, PT ;  /* 0x000000ff0500720c */ /* 0x000fe20003f05270 */
[----:B------:R-:W-:-:S12]  /*19a60*/  IMAD.MOV.U32 R5, RZ, RZ, RZ ;  /* 0x000000ffff057224 */ /* 0x000fd800078e00ff */
[----:B------:R-:W-:Y:S05]  /*19a70*/  @!P0 BRA `(.L_x_5146) ;  /* 0x0000000000148947 */ /* 0x000fea0003800000 */
[----:B------:R-:W-:Y:S01]  /*19a80*/  UMOV UR4, 0xffffffff ;  /* 0xffffffff00047882 */ /* 0x000fe20000000000 */
[----:B------:R-:W-:Y:S02]  /*19a90*/  VIADD R12, R6, 0xffffffff ;  /* 0xffffffff060c7836 */ /* 0x000fe40000000000 */
[----:B------:R-:W-:Y:S05]  /*19aa0*/  BRA.DIV UR4, `(.L_x_5147) ;  /* 0x0000003604907947 */ /* 0x000fea000b800000 */
[----:B0-----:R0:W3:Y:S02]  /*19ab0*/  SHFL.IDX PT, R3, R3, R12, 0x1f ;  /* 0x00001f0c03037589 */ /* 0x0010e400000e0000 */
.L_x_5272:
[----:B---3--:R-:W-:-:S07]  /*19ac0*/  IMAD.MOV.U32 R5, RZ, RZ, R3 ;  /* 0x000000ffff057224 */ /* 0x008fce00078e0003 */
.L_x_5146:
        /* <DEDUP_REMOVED lines=66> */
.L_x_5140:
[----:B------:R-:W-:Y:S01]  /*19ef0*/  UMOV UR4, URZ ;  /* 0x0000003f00047c82 */ /* 0x000fe20008000000 */
[----:B------:R-:W-:Y:S01]  /*19f00*/  UMOV UR5, URZ ;  /* 0x0000003f00057c82 */ /* 0x000fe20008000000 */
[----:B------:R-:W-:Y:S01]  /*19f10*/  ULDC UR6, c[0x0][0xc3c] ;  /* 0x00030f0000067ab9 */ /* 0x000fe20000000800 */
[----:B------:R-:W-:Y:S02]  /*19f20*/  IMAD.MOV.U32 R16, RZ, RZ, R0 ;  /* 0x000000ffff107224 */ /* 0x000fe400078e0000 */
[----:B------:R-:W-:Y:S02]  /*19f30*/  IMAD.U32 R17, RZ, RZ, UR4 ;  /* 0x00000004ff117e24 */ /* 0x000fe4000f8e00ff */
[----:B------:R-:W-:Y:S02]  /*19f40*/  IMAD.U32 R18, RZ, RZ, UR5 ;  /* 0x00000005ff127e24 */ /* 0x000fe4000f8e00ff */
[----:B------:R-:W-:-:S07]  /*19f50*/  IMAD.U32 R19, RZ, RZ, UR6 ;  /* 0x00000006ff137e24 */ /* 0x000fce000f8e00ff */
.L_x_5148:
[----:B------:R4:W2:Y:S01]  /*19f60*/  LDL R2, [R1+0x8] ;  /* 0x0000080001027983 */ /* 0x0008a20000100800 */
[----:B------:R-:W1:Y:S01]  /*19f70*/  S2R R0, SR_TID.X ;  /* 0x0000000000007919 */ /* 0x000e620000002100 */
[----:B------:R-:W-:Y:S05]  /*19f80*/  WARPSYNC.ALL ;  /* 0x0000000000007948 */ /* 0x000fea0003800000 */
[----:B-1----:R-:W-:Y:S01]  /*19f90*/  LOP3.LUT R0, R0, 0x1f, RZ, 0xc0, !PT ;  /* 0x0000001f00007812 */ /* 0x002fe200078ec0ff */
[----:B------:R-:W-:Y:S03]  /*19fa0*/  BAR.SYNC.DEFER_BLOCKING 0x4, 0x180 ;  /* 0x0106000000007b1d */ /* 0x000fe60000010000 */
[----:B------:R-:W-:-:S13]  /*19fb0*/  ISETP.NE.AND P0, PT, R0, RZ, PT ;  /* 0x000000ff0000720c */ /* 0x000fda0003f05270 */
[----:B0-----:R-:W2:Y:S01]  /*19fc0*/  @!P0 S2R R3, SR_CgaCtaId ;  /* 0x0000000000038919 */ /* 0x001ea20000008800 */
[----:B------:R-:W-:-:S04]  /*19fd0*/  @!P0 MOV R0, 0x400 ;  /* 0x0000040000008802 */ /* 0x000fc80000000f00 */
[----:B--2---:R-:W-:-:S05]  /*19fe0*/  @!P0 LEA R2, R3, R0, 0x18 ;  /* 0x0000000003028211 */ /* 0x004fca00078ec0ff */
[----:B------:R4:W-:Y:S04]  /*19ff0*/  @!P0 STS.128 [R2+0x228d0], R16 ;  /* 0x0228d01002008388 */ /* 0x0009e80000000c00 */
[----:B------:R4:W-:Y:S01]  /*1a000*/  @!P0 STL [R1+0x8], R2 ;  /* 0x0000080201008387 */ /* 0x0009e20000100800 */
[----:B------:R-:W-:Y:S06]  /*1a010*/  BAR.ARV 0x5, 0x180 ;  /* 0x0146000000007b1d */ /* 0x000fec0000002000 */
.L_x_5137:
[----:B------:R-:W-:Y:S02]  /*1a020*/  ULDC UR4, c[0x0][0xc3c] ;  /* 0x00030f0000047ab9 */ /* 0x000fe40000000800 */
[----:B---3--:R-:W-:-:S13]  /*1a030*/  ISETP.GE.AND P0, PT, R19, UR4, PT ;  /* 0x0000000413007c0c */ /* 0x008fda000bf06270 */
[----:B------:R-:W-:Y:S05]  /*1a040*/  @!P0 BRA `(.L_x_5149) ;  /* 0xffffff94008c8947 */ /* 0x000fea000383ffff */
[----:B------:R-:W-:Y:S05]  /*1a050*/  BSYNC B8 ;  /* 0x0000000000087941 */ /* 0x000fea0003800000 */
.L_x_5009:
[----:B--2---:R-:W2:Y:S01]  /*1a060*/  LDL.LU R0, [R1+0x40] ;  /* 0x0000400001007983 */ /* 0x004ea20000300800 */
[----:B------:R-:W-:Y:S01]  /*1a070*/  BSSY B0, `(.L_x_5150) ;  /* 0x000000b000007945 */ /* 0x000fe20003800000 */
[----:B------:R-:W3:Y:S01]  /*1a080*/  S2R R5, SR_CgaCtaId ;  /* 0x0000000000057919 */ /* 0x000ee20000008800 */
[----:B--2---:R-:W-:-:S05]  /*1a090*/  VIADD R0, R0, 0x1 ;  /* 0x0000000100007836 */ /* 0x004fca0000000000 */
[----:B0---4-:R-:W-:-:S04]  /*1a0a0*/  LEA.HI R2, R0, R0, RZ, 0x1 ;  /* 0x0000000000027211 */ /* 0x011fc800078f08ff */
[----:B-1----:R-:W-:-:S05]  /*1a0b0*/  LOP3.LUT R3, R2, 0xfffffffe, RZ, 0xc0, !PT ;  /* 0xfffffffe02037812 */ /* 0x002fca00078ec0ff */
[----:B------:R-:W-:Y:S01]  /*1a0c0*/  IMAD.IADD R3, R0, 0x1, -R3 ;  /* 0x0000000100037824 */ /* 0x000fe200078e0a03 */
[----:B------:R-:W-:-:S04]  /*1a0d0*/  MOV R0, 0x400 ;  /* 0x0000040000007802 */ /* 0x000fc80000000f00 */
[----:B---3--:R-:W-:Y:S02]  /*1a0e0*/  LEA R0, R5, R0, 0x18 ;  /* 0x0000000005007211 */ /* 0x008fe400078ec0ff */
[----:B------:R-:W-:-:S04]  /*1a0f0*/  SHF.L.U32 R3, R3, 0x1f, RZ ;  /* 0x0000001f03037819 */ /* 0x000fc800000006ff */
[----:B------:R-:W0:Y:S02]  /*1a100*/  SYNCS.PHASECHK.TRANS64.TRYWAIT P0, [R0+URZ+0x22820], R3 ;  /* 0x02282003000075a7 */ /* 0x000e24000800017f */
[----:B0-----:R-:W-:Y:S05]  /*1a110*/  @!P0 BRA `(.L_x_5151) ;  /* 0x00000030001c8947 */ /* 0x001fea0003800000 */
.L_x_5273:
[----:B------:R-:W-:Y:S05]  /*1a120*/  BSYNC B0 ;  /* 0x0000000000007941 */ /* 0x000fea0003800000 */
.L_x_5150:
[----:B------:R-:W-:-:S03]  /*1a130*/  UMOV UR4, 0xffffffff ;  /* 0xffffffff00047882 */ /* 0x000fc60000000000 */
[----:B------:R-:W-:Y:S05]  /*1a140*/  BRA.DIV UR4, `(.L_x_5152) ;  /* 0x0000003204247947 */ /* 0x000fea000b800000 */
[----:B------:R-:W1:Y:S02]  /*1a150*/  S2R R2, SR_TID.X ;  /* 0x0000000000027919 */ /* 0x000e640000002100 */
[----:B-1----:R-:W-:-:S04]  /*1a160*/  SHF.R.U32.HI R2, RZ, 0x5, R2 ;  /* 0x00000005ff027819 */ /* 0x002fc80000011602 */
[----:B------:R-:W-:-:S05]  /*1a170*/  LOP3.LUT R2, R2, 0x3, RZ, 0xc0, !PT ;  /* 0x0000000302027812 */ /* 0x000fca00078ec0ff */
[----:B------:R1:W2:Y:S02]  /*1a180*/  SHFL.IDX PT, R14, R2, RZ, 0x1f ;  /* 0x00001fff020e7589 */ /* 0x0002a400000e0000 */
.L_x_5276:
[----:B--2---:R-:W-:-:S13]  /*1a190*/  ISETP.NE.AND P0, PT, R14, RZ, PT ;  /* 0x000000ff0e00720c */ /* 0x004fda0003f05270 */
[----:B------:R-:W-:Y:S05]  /*1a1a0*/  @P0 BRA `(.L_x_4852) ;  /* 0x0000000000940947 */ /* 0x000fea0003800000 */
[----:B------:R-:W-:-:S03]  /*1a1b0*/  UMOV UR4, 0xffffffff ;  /* 0xffffffff00047882 */ /* 0x000fc60000000000 */
[----:B------:R-:W-:Y:S05]  /*1a1c0*/  BRA.DIV UR4, `(.L_x_5153) ;  /* 0x0000003204387947 */ /* 0x000fea000b800000 */
[----:B------:R-:W-:-:S13]  /*1a1d0*/  ELECT P6, URZ, PT ;  /* 0x00000000003f782f */ /* 0x000fda00038c0000 */
.L_x_5279:
[----:B------:R-:W-:Y:S05]  /*1a1e0*/  @!P6 BRA `(.L_x_4852) ;  /* 0x000000000084e947 */ /* 0x000fea0003800000 */
[----:B-1----:R-:W2:Y:S02]  /*1a1f0*/  LDL.LU R2, [R1+0x58] ;  /* 0x0000580001027983 */ /* 0x002ea40000300800 */
[----:B--2---:R-:W-:-:S04]  /*1a200*/  LOP3.LUT R2, R2, 0x2, RZ, 0xfc, !PT ;  /* 0x0000000202027812 */ /* 0x004fc800078efcff */
[----:B------:R-:W-:-:S13]  /*1a210*/  ISETP.NE.AND P2, PT, R2, 0x3, PT ;  /* 0x000000030200780c */ /* 0x000fda0003f45270 */
[----:B------:R-:W-:Y:S05]  /*1a220*/  @!P2 BRA `(.L_x_5154) ;  /* 0x000000000004a947 */ /* 0x000fea0003800000 */
[----:B------:R-:W-:Y:S01]  /*1a230*/  BPT.TRAP 0x1 ;  /* 0x000000040000795c */ /* 0x000fe20000300000 */
.L_x_5154:
[----:B0-----:R-:W2:Y:S04]  /*1a240*/  LDL R3, [R1+0xc] ;  /* 0x00000c0001037983 */ /* 0x001ea80000100800 */
[----:B------:R-:W3:Y:S01]  /*1a250*/  LDL.LU R7, [R1+0x18] ;  /* 0x0000180001077983 */ /* 0x000ee20000300800 */
[----:B------:R-:W-:-:S04]  /*1a260*/  VIADD R2, R0, 0x22840 ;  /* 0x0002284000027836 */ /* 0x000fc80000000000 */
[C---:B--2---:R-:W-:Y:S01]  /*1a270*/  IMAD R6, R3.reuse, 0x8, R2 ;  /* 0x0000000803067824 */ /* 0x044fe200078e0202 */
[----:B------:R-:W-:Y:S02]  /*1a280*/  IADD3 R3, R3, 0x1, RZ ;  /* 0x0000000103037810 */ /* 0x000fe40007ffe0ff */
[----:B---3--:R-:W-:Y:S02]  /*1a290*/  SHF.L.U32 R5, R7, 0x1f, RZ ;  /* 0x0000001f07057819 */ /* 0x008fe400000006ff */
[C---:B------:R-:W-:Y:S02]  /*1a2a0*/  ISETP.NE.AND P1, PT, R3.reuse, 0x2, PT ;  /* 0x000000020300780c */ /* 0x040fe40003f25270 */
[----:B------:R-:W0:Y:S02]  /*1a2b0*/  SYNCS.PHASECHK.TRANS64.TRYWAIT P0, [R6+URZ], R5 ;  /* 0x00000005060075a7 */ /* 0x000e24000800017f */
[----:B------:R-:W-:Y:S02]  /*1a2c0*/  SEL R4, RZ, 0x1, P1 ;  /* 0x00000001ff047807 */ /* 0x000fe40000800000 */
[----:B------:R-:W-:-:S02]  /*1a2d0*/  SEL R3, R3, RZ, P1 ;  /* 0x000000ff03037207 */ /* 0x000fc40000800000 */
[----:B------:R-:W-:-:S03]  /*1a2e0*/  LOP3.LUT R4, R7, R4, RZ, 0x3c, !PT ;  /* 0x0000000407047212 */ /* 0x000fc600078e3cff */
[----:B------:R-:W-:Y:S01]  /*1a2f0*/  IMAD R7, R3, 0x8, R2 ;  /* 0x0000000803077824 */ /* 0x000fe200078e0202 */
[----:B------:R-:W-:Y:S01]  /*1a300*/  SHF.L.U32 R2, R4, 0x1f, RZ ;  /* 0x0000001f04027819 */ /* 0x000fe200000006ff */
[----:B0-----:R-:W-:Y:S06]  /*1a310*/  @!P0 BRA `(.L_x_5155) ;  /* 0x0000003000048947 */ /* 0x001fec0003800000 */
.L_x_5280:
[----:B------:R-:W1:Y:S02]  /*1a320*/  SYNCS.PHASECHK.TRANS64.TRYWAIT P0, [R7+URZ], R2 ;  /* 0x00000002070075a7 */ /* 0x000e64000800017f */
[----:B-1----:R-:W-:Y:S05]  /*1a330*/  @!P0 BRA `(.L_x_5156) ;  /* 0x0000003000108947 */ /* 0x002fea0003800000 */
.L_x_5281:
[----:B------:R-:W-:Y:S05]  /*1a340*/  @!P2 BRA `(.L_x_5157) ;  /* 0x000000000004a947 */ /* 0x000fea0003800000 */
[----:B------:R-:W-:Y:S01]  /*1a350*/  BPT.TRAP 0x1 ;  /* 0x000000040000795c */ /* 0x000fe20000300000 */
.L_x_5157:
[----:B------:R-:W2:Y:S01]  /*1a360*/  LDL.LU R4, [R1+0xc] ;  /* 0x00000c0001047983 */ /* 0x000ea20000300800 */
[----:B------:R-:W-:-:S04]  /*1a370*/  VIADD R0, R0, 0x22860 ;  /* 0x0002286000007836 */ /* 0x000fc80000000000 */
[----:B--2---:R-:W-:-:S04]  /*1a380*/  IMAD R4, R4, 0x8, R0 ;  /* 0x0000000804047824 */ /* 0x004fc800078e0200 */
[----:B------:R-:W2:Y:S02]  /*1a390*/  SYNCS.PHASECHK.TRANS64.TRYWAIT P0, [R4+URZ], R5 ;  /* 0x00000005040075a7 */ /* 0x000ea4000800017f */
[----:B--2---:R-:W-:Y:S05]  /*1a3a0*/  @!P0 BRA `(.L_x_5158) ;  /* 0x0000003000088947 */ /* 0x004fea0003800000 */
.L_x_5282:
[----:B------:R-:W-:-:S07]  /*1a3b0*/  IMAD R3, R3, 0x8, R0 ;  /* 0x0000000803037824 */ /* 0x000fce00078e0200 */
.L_x_5159:
[----:B---3--:R3:W4:Y:S02]  /*1a3c0*/  SYNCS.PHASECHK.TRANS64.TRYWAIT P0, [R3+URZ], R2 ;  /* 0x00000002030075a7 */ /* 0x008724000800017f */
[----:B----4-:R-:W-:Y:S05]  /*1a3d0*/  @!P0 NANOSLEEP.SYNCS 0x989680 ;  /* 0x009896800000895d */ /* 0x010fea0003900000 */
[----:B------:R-:W4:Y:S02]  /*1a3e0*/  @!P0 SYNCS.PHASECHK.TRANS64 P0, [R3+URZ], R2 ;  /* 0x00000002030085a7 */ /* 0x000f24000800007f */
[----:B----4-:R-:W-:Y:S05]  /*1a3f0*/  @!P0 BRA `(.L_x_5159) ;  /* 0xfffffffc00f08947 */ /* 0x010fea000383ffff */
.L_x_4852:
[----:B------:R-:W-:Y:S05]  /*1a400*/  BSYNC B9 ;  /* 0x0000000000097941 */ /* 0x000fea0003800000 */
.L_x_4849:
[----:B------:R-:W-:Y:S05]  /*1a410*/  EXIT ;  /* 0x000000000000794d */ /* 0x000fea0003800000 */
.L_x_4870:
[----:B0-----:R0:W1:Y:S02]  /*1a420*/  SYNCS.PHASECHK.TRANS64.TRYWAIT P6, [R96+URZ+0x22890], R107 ;  /* 0x0228906b600075a7 */ /* 0x00106400080c017f */
[----:B-1----:R-:W-:Y:S05]  /*1a430*/  @!P6 NANOSLEEP.SYNCS 0x989680 ;  /* 0x009896800000e95d */ /* 0x002fea0003900000 */
[----:B------:R-:W1:Y:S02]  /*1a440*/  @!P6 SYNCS.PHASECHK.TRANS64 P6, [R96+URZ+0x22890], R107 ;  /* 0x0228906b6000e5a7 */ /* 0x000e6400080c007f */
[----:B-1----:R-:W-:Y:S05]  /*1a450*/  @!P6 BRA `(.L_x_4870) ;  /* 0xfffffffc00f0e947 */ /* 0x002fea000383ffff */
[----:B------:R-:W-:Y:S05]  /*1a460*/  BRA `(.L_x_5160) ;  /* 0xfffffe8400fc7947 */ /* 0x000fea000383ffff */
.L_x_4888:
[----:B0-----:R0:W1:Y:S02]  /*1a470*/  SYNCS.PHASECHK.TRANS64.TRYWAIT P5, [R96+URZ+0x22890], R107 ;  /* 0x0228906b600075a7 */ /* 0x00106400080a017f */
[----:B-1----:R-:W-:Y:S05]  /*1a480*/  @!P5 NANOSLEEP.SYNCS 0x989680 ;  /* 0x009896800000d95d */ /* 0x002fea0003900000 */
[----:B------:R-:W1:Y:S02]  /*1a490*/  @!P5 SYNCS.PHASECHK.TRANS64 P5, [R96+URZ+0x22890], R107 ;  /* 0x0228906b6000d5a7 */ /* 0x000e6400080a007f */
[----:B-1----:R-:W-:Y:S05]  /*1a4a0*/  @!P5 BRA `(.L_x_4888) ;  /* 0xfffffffc00f0d947 */ /* 0x002fea000383ffff */
[----:B------:R-:W-:Y:S05]  /*1a4b0*/  BRA `(.L_x_5161) ;  /* 0xfffffe9800447947 */ /* 0x000fea000383ffff */
.L_x_4897:
[----:B0-----:R0:W1:Y:S02]  /*1a4c0*/  SYNCS.PHASECHK.TRANS64.TRYWAIT P4, [R96+URZ+0x22890], R107 ;  /* 0x0228906b600075a7 */ /* 0x001064000808017f */
[----:B-1----:R-:W-:Y:S05]  /*1a4d0*/  @!P4 NANOSLEEP.SYNCS 0x989680 ;  /* 0x009896800000c95d */ /* 0x002fea0003900000 */
[----:B------:R-:W1:Y:S02]  /*1a4e0*/  @!P4 SYNCS.PHASECHK.TRANS64 P4, [R96+URZ+0x22890], R107 ;  /* 0x0228906b6000c5a7 */ /* 0x000e64000808007f */
[----:B-1----:R-:W-:Y:S05]  /*1a4f0*/  @!P4 BRA `(.L_x_4897) ;  /* 0xfffffffc00f0c947 */ /* 0x002fea000383ffff */
[----:B------:R-:W-:Y:S05]  /*1a500*/  BRA `(.L_x_5162) ;  /* 0xfffffea800387947 */ /* 0x000fea000383ffff */
.L_x_4903:
[----:B-1----:R1:W2:Y:S02]  /*1a510*/  SYNCS.PHASECHK.TRANS64.TRYWAIT P3, [R96+URZ+0x228b0], R107 ;  /* 0x0228b06b600075a7 */ /* 0x0022a4000806017f */
[----:B--2---:R-:W-:Y:S05]  /*1a520*/  @!P3 NANOSLEEP.SYNCS 0x989680 ;  /* 0x009896800000b95d */ /* 0x004fea0003900000 */
[----:B------:R-:W2:Y:S02]  /*1a530*/  @!P3 SYNCS.PHASECHK.TRANS64 P3, [R96+URZ+0x228b0], R107 ;  /* 0x0228b06b6000b5a7 */ /* 0x000ea4000806007f */
[----:B--2---:R-:W-:Y:S05]  /*1a540*/  @!P3 BRA `(.L_x_4903) ;  /* 0xfffffffc00f0b947 */ /* 0x004fea000383ffff */
[----:B------:R-:W-:Y:S05]  /*1a550*/  BRA `(.L_x_5163) ;  /* 0xfffffea800c87947 */ /* 0x000fea000383ffff */
.L_x_4911:
[----:B------:R-:W0:Y:S01]  /*1a560*/  S2R R8, SR_TID.X ;  /* 0x0000000000087919 */ /* 0x000e220000002100 */
[----:B------:R-:W-:Y:S01]  /*1a570*/  BSSY B0, `(.L_x_5164) ;  /* 0x000000c000007945 */ /* 0x000fe20003800000 */
[----:B------:R-:W-:Y:S02]  /*1a580*/  IMAD.MOV.U32 R12, RZ, RZ, RZ ;  /* 0x000000ffff0c7224 */ /* 0x000fe400078e00ff */
[----:B------:R-:W-:Y:S02]  /*1a590*/  IMAD.MOV.U32 R11, RZ, RZ, 0x1f ;  /* 0x0000001fff0b7424 */ /* 0x000fe400078e00ff */
[----:B------:R-:W-:Y:S02]  /*1a5a0*/  IMAD.MOV.U32 R15, RZ, RZ, -0x1 ;  /* 0xffffffffff0f7424 */ /* 0x000fe400078e00ff */
[----:B0-----:R-:W-:-:S05]  /*1a5b0*/  VIADD R8, R8, 0xffffff80 ;  /* 0xffffff8008087836 */ /* 0x001fca0000000000 */
[----:B------:R-:W-:-:S04]  /*1a5c0*/  SHF.R.S32.HI R5, RZ, 0x1f, R8 ;  /* 0x0000001fff057819 */ /* 0x000fc80000011408 */
[----:B------:R-:W-:-:S04]  /*1a5d0*/  LEA.HI R5, R5, R8, RZ, 0x7 ;  /* 0x0000000805057211 */ /* 0x000fc800078f38ff */
[----:B------:R-:W-:-:S05]  /*1a5e0*/  SHF.R.S32.HI R5, RZ, 0x7, R5 ;  /* 0x00000007ff057819 */ /* 0x000fca0000011405 */
[----:B------:R-:W-:-:S07]  /*1a5f0*/  IMAD.MOV.U32 R13, RZ, RZ, R5 ;  /* 0x000000ffff0d7224 */ /* 0x000fce00078e0005 */
[----:B-----5:R-:W-:Y:S05]  /*1a600*/  WARPSYNC.COLLECTIVE R15, `(.L_x_5165) ;  /* 0x000000000f087348 */ /* 0x020fea0003c00000 */
[----:B------:R0:W1:Y:S02]  /*1a610*/  SHFL.IDX P6, R14, R13, R12, R11 ;  /* 0x0000000c0d0e7389 */ /* 0x00006400000c000b */
[----:B01---5:R-:W-:Y:S01]  /*1a620*/  ENDCOLLECTIVE ;  /* 0x000000000000791b */ /* 0x023fe20003800000 */
.L_x_5165:
[----:B------:R-:W-:Y:S05]  /*1a630*/  BSYNC B0 ;  /* 0x0000000000007941 */ /* 0x000fea0003800000 */
.L_x_5164:
[----:B------:R-:W-:Y:S05]  /*1a640*/  BRA `(.L_x_5166) ;  /* 0xfffffeb4009c7947 */ /* 0x000fea000383ffff */
.L_x_4923:
        /* <DEDUP_REMOVED lines=8> */
.L_x_5168:
[----:B------:R-:W-:Y:S05]  /*1a6d0*/  BSYNC B1 ;  /* 0x0000000000017941 */ /* 0x000fea0003800000 */
.L_x_5167:
        /* <DEDUP_REMOVED lines=8> */
.L_x_5169:
[----:B------:R-:W-:Y:S02]  /*1a760*/  IMAD.MOV.U32 R13, RZ, RZ, R8 ;  /* 0x000000ffff0d7224 */ /* 0x000fe400078e0008 */
[----:B------:R-:W-:-:S07]  /*1a770*/  IMAD.MOV.U32 R0, RZ, RZ, R14 ;  /* 0x000000ffff007224 */ /* 0x000fce00078e000e */
[----:B------:R-:W-:Y:S05]  /*1a780*/  WARPSYNC.COLLECTIVE R15, `(.L_x_5170) ;  /* 0x000000000f087348 */ /* 0x000fea0003c00000 */
[----:B------:R0:W1:Y:S02]  /*1a790*/  SHFL.IDX P6, R14, R13, R12, R11 ;  /* 0x0000000c0d0e7389 */ /* 0x00006400000c000b */
[----:B01----:R-:W-:Y:S01]  /*1a7a0*/  ENDCOLLECTIVE ;  /* 0x000000000000791b */ /* 0x003fe20003800000 */
.L_x_5170:
[----:B------:R-:W-:Y:S02]  /*1a7b0*/  IMAD.MOV.U32 R13, RZ, RZ, R7 ;  /* 0x000000ffff0d7224 */ /* 0x000fe400078e0007 */
[----:B------:R-:W-:-:S07]  /*1a7c0*/  IMAD.MOV.U32 R5, RZ, RZ, R14 ;  /* 0x000000ffff057224 */ /* 0x000fce00078e000e */
[----:B------:R-:W-:Y:S05]  /*1a7d0*/  WARPSYNC.COLLECTIVE R15, `(.L_x_5171) ;  /* 0x000000000f087348 */ /* 0x000fea0003c00000 */
[----:B------:R0:W1:Y:S02]  /*1a7e0*/  SHFL.IDX P6, R14, R13, R12, R11 ;  /* 0x0000000c0d0e7389 */ /* 0x00006400000c000b */
[----:B01----:R-:W-:Y:S01]  /*1a7f0*/  ENDCOLLECTIVE ;  /* 0x000000000000791b */ /* 0x003fe20003800000 */
.L_x_5171:
[----:B------:R-:W-:Y:S05]  /*1a800*/  BRA `(.L_x_5172) ;  /* 0xfffffeb800f87947 */ /* 0x000fea000383ffff */
.L_x_4926:
[----:B------:R-:W-:Y:S01]  /*1a810*/  BSSY B1, `(.L_x_5173) ;  /* 0x0000008000017945 */ /* 0x000fe20003800000 */
[----:B------:R-:W-:Y:S01]  /*1a820*/  MOV R13, R6 ;  /* 0x00000006000d7202 */ /* 0x000fe20000000f00 */
[----:B------:R-:W-:Y:S02]  /*1a830*/  IMAD.MOV.U32 R12, RZ, RZ, 0x1 ;  /* 0x00000001ff0c7424 */ /* 0x000fe400078e00ff */
[----:B------:R-:W-:Y:S02]  /*1a840*/  IMAD.MOV.U32 R11, RZ, RZ, 0x1c1f ;  /* 0x00001c1fff0b7424 */ /* 0x000fe400078e00ff */
[----:B------:R-:W-:-:S07]  /*1a850*/  IMAD.MOV.U32 R15, RZ, RZ, -0x1 ;  /* 0xffffffffff0f7424 */ /* 0x000fce00078e00ff */
[----:B0---4-:R-:W-:Y:S05]  /*1a860*/  WARPSYNC.COLLECTIVE R15, `(.L_x_5174) ;  /* 0x000000000f087348 */ /* 0x011fea0003c00000 */
[----:B----4-:R1:W2:Y:S02]  /*1a870*/  SHFL.IDX P6, R14, R13, R12, R11 ;  /* 0x0000000c0d0e7389 */ /* 0x0102a400000c000b */
[----:B012---:R-:W-:Y:S01]  /*1a880*/  ENDCOLLECTIVE ;  /* 0x000000000000791b */ /* 0x007fe20003800000 */
.L_x_5174:
[----:B------:R-:W-:Y:S05]  /*1a890*/  BSYNC B1 ;  /* 0x0000000000017941 */ /* 0x000fea0003800000 */
.L_x_5173:
        /* <DEDUP_REMOVED lines=8> */
.L_x_5175:
[----:B------:R-:W-:Y:S02]  /*1a920*/  IMAD.MOV.U32 R13, RZ, RZ, R8 ;  /* 0x000000ffff0d7224 */ /* 0x000fe400078e0008 */
[----:B------:R-:W-:-:S07]  /*1a930*/  IMAD.MOV.U32 R0, RZ, RZ, R14 ;  /* 0x000000ffff007224 */ /* 0x000fce00078e000e */
[----:B------:R-:W-:Y:S05]  /*1a940*/  WARPSYNC.COLLECTIVE R15, `(.L_x_5176) ;  /* 0x000000000f087348 */ /* 0x000fea0003c00000 */
[----:B------:R0:W1:Y:S02]  /*1a950*/  SHFL.IDX P6, R14, R13, R12, R11 ;  /* 0x0000000c0d0e7389 */ /* 0x00006400000c000b */
[----:B01----:R-:W-:Y:S01]  /*1a960*/  ENDCOLLECTIVE ;  /* 0x000000000000791b */ /* 0x003fe20003800000 */
.L_x_5176:
[----:B------:R-:W-:Y:S02]  /*1a970*/  IMAD.MOV.U32 R13, RZ, RZ, R7 ;  /* 0x000000ffff0d7224 */ /* 0x000fe400078e0007 */
[----:B------:R-:W-:-:S07]  /*1a980*/  IMAD.MOV.U32 R5, RZ, RZ, R14 ;  /* 0x000000ffff057224 */ /* 0x000fce00078e000e */
[----:B------:R-:W-:Y:S05]  /*1a990*/  WARPSYNC.COLLECTIVE R15, `(.L_x_5177) ;  /* 0x000000000f087348 */ /* 0x000fea0003c00000 */
[----:B------:R0:W1:Y:S02]  /*1a9a0*/  SHFL.IDX P6, R14, R13, R12, R11 ;  /* 0x0000000c0d0e7389 */ /* 0x00006400000c000b */
[----:B01----:R-:W-:Y:S01]  /*1a9b0*/  ENDCOLLECTIVE ;  /* 0x000000000000791b */ /* 0x003fe20003800000 */
.L_x_5177:
[----:B------:R-:W-:Y:S05]  /*1a9c0*/  BRA `(.L_x_5178) ;  /* 0xfffffebc005c7947 */ /* 0x000fea000383ffff */
.L_x_4930:
[----:B0-----:R0:W1:Y:S02]  /*1a9d0*/  SYNCS.PHASECHK.TRANS64.TRYWAIT P0, [R18+URZ+0x22800], R35 ;  /* 0x02280023120075a7 */ /* 0x001064000800017f */
[----:B-1----:R-:W-:Y:S05]  /*1a9e0*/  @!P0 NANOSLEEP.SYNCS 0x989680 ;  /* 0x009896800000895d */ /* 0x002fea0003900000 */
[----:B------:R-:W1:Y:S02]  /*1a9f0*/  @!P0 SYNCS.PHASECHK.TRANS64 P0, [R18+URZ+0x22800], R35 ;  /* 0x02280023120085a7 */ /* 0x000e64000800007f */
[----:B-1----:R-:W-:Y:S05]  /*1aa00*/  @!P0 BRA `(.L_x_4930) ;  /* 0xfffffffc00f08947 */ /* 0x002fea000383ffff */
[----:B------:R-:W-:Y:S05]  /*1aa10*/  BRA `(.L_x_5179) ;  /* 0xfffffec000487947 */ /* 0x000fea000383ffff */
.L_x_4938:
        /* <DEDUP_REMOVED lines=9> */
.L_x_5181:
[----:B------:R-:W-:Y:S05]  /*1aab0*/  BSYNC B1 ;  /* 0x0000000000017941 */ /* 0x000fea0003800000 */
.L_x_5180:
        /* <DEDUP_REMOVED lines=10> */
.L_x_5182:
[----:B------:R-:W-:Y:S02]  /*1ab60*/  ISETP.GE.OR P1, PT, R34, R33, P0 ;  /* 0x000000212200720c */ /* 0x000fe40000726670 */
[----:B------:R-:W-:-:S11]  /*1ab70*/  MOV R13, R29 ;  /* 0x0000001d000d7202 */ /* 0x000fd60000000f00 */
[C---:B------:R-:W-:Y:S01]  /*1ab80*/  @!P1 IMAD.SHL.U32 R9, R16.reuse, 0x2, RZ ;  /* 0x0000000210099824 */ /* 0x040fe200078e00ff */
[----:B------:R-:W-:Y:S01]  /*1ab90*/  @!P1 SHF.L.U64.HI R21, R16, 0x1, R17 ;  /* 0x0000000110159819 */ /* 0x000fe20000010211 */
[----:B------:R-:W-:-:S07]  /*1aba0*/  IMAD.MOV.U32 R3, RZ, RZ, R14 ;  /* 0x000000ffff037224 */ /* 0x000fce00078e000e */
[----:B------:R-:W-:Y:S05]  /*1abb0*/  WARPSYNC.COLLECTIVE R15, `(.L_x_5183) ;  /* 0x000000000f087348 */ /* 0x000fea0003c00000 */
[----:B------:R0:W1:Y:S02]  /*1abc0*/  SHFL.IDX P6, R14, R13, R12, R11 ;  /* 0x0000000c0d0e7389 */ /* 0x00006400000c000b */
[----:B01----:R-:W-:Y:S01]  /*1abd0*/  ENDCOLLECTIVE ;  /* 0x000000000000791b */ /* 0x003fe20003800000 */
.L_x_5183:
        /* <DEDUP_REMOVED lines=8> */
.L_x_5184:
        /* <DEDUP_REMOVED lines=10> */
.L_x_5185:
[----:B------:R-:W-:Y:S01]  /*1ad00*/  CS2R R40, SRZ ;  /* 0x0000000000287805 */ /* 0x000fe2000001ff00 */
[----:B------:R-:W-:Y:S01]  /*1ad10*/  IMAD.MOV.U32 R13, RZ, RZ, R10 ;  /* 0x000000ffff0d7224 */ /* 0x000fe200078e000a */
[----:B------:R-:W-:Y:S01]  /*1ad20*/  CS2R R38, SRZ ;  /* 0x0000000000267805 */ /* 0x000fe2000001ff00 */
[----:B------:R-:W-:-:S04]  /*1ad30*/  @!P1 IMAD.MOV.U32 R40, RZ, RZ, R4 ;  /* 0x000000ffff289224 */ /* 0x000fc800078e0004 */
[----:B------:R-:W-:-:S05]  /*1ad40*/  IMAD.MOV.U32 R0, RZ, RZ, R40 ;  /* 0x000000ffff007224 */ /* 0x000fca00078e0028 */
[----:B------:R-:W-:Y:S01]  /*1ad50*/  PRMT R48, R48, 0x5410, R0 ;  /* 0x0000541030307816 */ /* 0x000fe20000000000 */
[----:B------:R-:W-:-:S07]  /*1ad60*/  IMAD.MOV.U32 R0, RZ, RZ, R14 ;  /* 0x000000ffff007224 */ /* 0x000fce00078e000e */
[----:B------:R-:W-:Y:S05]  /*1ad70*/  WARPSYNC.COLLECTIVE R15, `(.L_x_5186) ;  /* 0x000000000f087348 */ /* 0x000fea0003c00000 */
[----:B------:R0:W1:Y:S02]  /*1ad80*/  SHFL.IDX P6, R14, R13, R12, R11 ;  /* 0x0000000c0d0e7389 */ /* 0x00006400000c000b */
[----:B01----:R-:W-:Y:S01]  /*1ad90*/  ENDCOLLECTIVE ;  /* 0x000000000000791b */ /* 0x003fe20003800000 */
.L_x_5186:
[----:B------:R-:W-:-:S04]  /*1ada0*/  @!P1 IMAD.MOV.U32 R41, RZ, RZ, R5 ;  /* 0x000000ffff299224 */ /* 0x000fc800078e0005 */
[----:B------:R-:W-:-:S05]  /*1adb0*/  IMAD.MOV.U32 R3, RZ, RZ, R41 ;  /* 0x000000ffff037224 */ /* 0x000fca00078e0029 */
[----:B------:R-:W-:Y:S01]  /*1adc0*/  PRMT R37, R37, 0x5410, R3 ;  /* 0x0000541025257816 */ /* 0x000fe20000000003 */
[----:B------:R-:W-:Y:S02]  /*1add0*/  IMAD.MOV.U32 R13, RZ, RZ, R29 ;  /* 0x000000ffff0d7224 */ /* 0x000fe400078e001d */
[----:B------:R-:W-:-:S07]  /*1ade0*/  IMAD.MOV.U32 R3, RZ, RZ, R14 ;  /* 0x000000ffff037224 */ /* 0x000fce00078e000e */
[----:B------:R-:W-:Y:S05]  /*1adf0*/  WARPSYNC.COLLECTIVE R15, `(.L_x_5187) ;  /* 0x000000000f087348 */ /* 0x000fea0003c00000 */
[----:B------:R0:W1:Y:S02]  /*1ae00*/  SHFL.IDX P6, R14, R13, R12, R11 ;  /* 0x0000000c0d0e7389 */ /* 0x00006400000c000b */
[----:B01----:R-:W-:Y:S01]  /*1ae10*/  ENDCOLLECTIVE ;  /* 0x000000000000791b */ /* 0x003fe20003800000 */
.L_x_5187:
[----:B------:R-:W-:Y:S02]  /*1ae20*/  @!P1 IMAD.MOV.U32 R38, RZ, RZ, R6 ;  /* 0x000000ffff269224 */ /* 0x000fe400078e0006 */
[----:B------:R-:W-:Y:S01]  /*1ae30*/  @!P1 IMAD.MOV.U32 R39, RZ, RZ, R7 ;  /* 0x000000ffff279224 */ /* 0x000fe200078e0007 */
[----:B------:R-:W-:Y:S01]  /*1ae40*/  CS2R R6, SRZ ;  /* 0x0000000000067805 */ /* 0x000fe2000001ff00 */
[----:B------:R-:W-:Y:S01]  /*1ae50*/  IMAD.MOV.U32 R10, RZ, RZ, R38 ;  /* 0x000000ffff0a7224 */ /* 0x000fe200078e0026 */
[----:B------:R-:W-:Y:S02]  /*1ae60*/  CS2R R4, SRZ ;  /* 0x0000000000047805 */ /* 0x000fe4000001ff00 */
[----:B------:R-:W-:Y:S01]  /*1ae70*/  MOV R21, R39 ;  /* 0x0000002700157202 */ /* 0x000fe20000000f00 */
[----:B------:R-:W-:Y:S02]  /*1ae80*/  @!P1 IMAD.MOV.U32 R6, RZ, RZ, R24 ;  /* 0x000000ffff069224 */ /* 0x000fe400078e0018 */
[----:B------:R-:W-:-:S02]  /*1ae90*/  IMAD.MOV.U32 R13, RZ, RZ, R28 ;  /* 0x000000ffff0d7224 */ /* 0x000fc400078e001c */
[----:B------:R-:W-:Y:S02]  /*1aea0*/  @!P1 IMAD.MOV.U32 R7, RZ, RZ, R25 ;  /* 0x000000ffff079224 */ /* 0x000fe400078e0019 */
        /* <DEDUP_REMOVED lines=8> */
.L_x_5188:
[----:B------:R-:W-:Y:S02]  /*1af30*/  PRMT R48, R10, 0x7610, R48 ;  /* 0x000076100a307816 */ /* 0x000fe40000000030 */
[----:B------:R-:W-:Y:S01]  /*1af40*/  CS2R R24, SRZ ;  /* 0x0000000000187805 */ /* 0x000fe2000001ff00 */
[----:B------:R-:W-:Y:S02]  /*1af50*/  IMAD.MOV.U32 R11, RZ, RZ, R7 ;  /* 0x000000ffff0b7224 */ /* 0x000fe400078e0007 */
[----:B------:R-:W-:Y:S02]  /*1af60*/  IMAD.MOV.U32 R12, RZ, RZ, R4 ;  /* 0x000000ffff0c7224 */ /* 0x000fe400078e0004 */
[----:B------:R-:W-:Y:S01]  /*1af70*/  IMAD.MOV.U32 R13, RZ, RZ, R5 ;  /* 0x000000ffff0d7224 */ /* 0x000fe200078e0005 */
[----:B------:R-:W-:Y:S02]  /*1af80*/  PRMT R37, R11, 0x7610, R37 ;  /* 0x000076100b257816 */ /* 0x000fe40000000025 */
[----:B------:R-:W-:-:S02]  /*1af90*/  PRMT R52, R12, 0x7610, R52 ;  /* 0x000076100c347816 */ /* 0x000fc40000000034 */
[----:B------:R-:W-:Y:S01]  /*1afa0*/  PRMT R42, R13, 0x7610, R42 ;  /* 0x000076100d2a7816 */ /* 0x000fe2000000002a */
[----:B------:R-:W-:Y:S06]  /*1afb0*/  BRA `(.L_x_5189) ;  /* 0xfffffecc00187947 */ /* 0x000fec000383ffff */
.L_x_4942:
[----:B-1----:R1:W2:Y:S02]  /*1afc0*/  SYNCS.PHASECHK.TRANS64.TRYWAIT P1, [R18+URZ+0x22800], R11 ;  /* 0x0228000b120075a7 */ /* 0x0022a4000802017f */
[----:B--2---:R-:W-:Y:S05]  /*1afd0*/  @!P1 NANOSLEEP.SYNCS 0x989680 ;  /* 0x009896800000995d */ /* 0x004fea0003900000 */
[----:B------:R-:W2:Y:S02]  /*1afe0*/  @!P1 SYNCS.PHASECHK.TRANS64 P1, [R18+URZ+0x22800], R11 ;  /* 0x0228000b120095a7 */ /* 0x000ea4000802007f */
[----:B--2---:R-:W-:Y:S05]  /*1aff0*/  @!P1 BRA `(.L_x_4942) ;  /* 0xfffffffc00f09947 */ /* 0x004fea000383ffff */
[----:B------:R-:W-:Y:S05]  /*1b000*/  BRA `(.L_x_5190) ;  /* 0xfffffecc00ac7947 */ /* 0x000fea000383ffff */
.L_x_4948:
[----:B0-----:R0:W3:Y:S02]  /*1b010*/  SYNCS.PHASECHK.TRANS64.TRYWAIT P2, [R21+URZ+0x22830], R72 ;  /* 0x02283048150075a7 */ /* 0x0010e4000804017f */
[----:B---3--:R-:W-:Y:S05]  /*1b020*/  @!P2 NANOSLEEP.SYNCS 0x989680 ;  /* 0x009896800000a95d */ /* 0x008fea0003900000 */
[----:B------:R-:W3:Y:S02]  /*1b030*/  @!P2 SYNCS.PHASECHK.TRANS64 P2, [R21+URZ+0x22830], R72 ;  /* 0x022830481500a5a7 */ /* 0x000ee4000804007f */
[----:B---3--:R-:W-:Y:S05]  /*1b040*/  @!P2 BRA `(.L_x_4948) ;  /* 0xfffffffc00f0a947 */ /* 0x008fea000383ffff */
[----:B------:R-:W-:Y:S05]  /*1b050*/  BRA `(.L_x_4947) ;  /* 0xfffffedc00147947 */ /* 0x000fea000383ffff */
.L_x_4953:
[----:B-1----:R1:W2:Y:S02]  /*1b060*/  SYNCS.PHASECHK.TRANS64.TRYWAIT P2, [R21+URZ+0x22850], R72 ;  /* 0x02285048150075a7 */ /* 0x0022a4000804017f */
[----:B--2---:R-:W-:Y:S05]  /*1b070*/  @!P2 NANOSLEEP.SYNCS 0x989680 ;  /* 0x009896800000a95d */ /* 0x004fea0003900000 */
[----:B------:R-:W2:Y:S02]  /*1b080*/  @!P2 SYNCS.PHASECHK.TRANS64 P2, [R21+URZ+0x22850], R72 ;  /* 0x022850481500a5a7 */ /* 0x000ea4000804007f */
[----:B--2---:R-:W-:Y:S05]  /*1b090*/  @!P2 BRA `(.L_x_4953) ;  /* 0xfffffffc00f0a947 */ /* 0x004fea000383ffff */
[----:B------:R-:W-:Y:S05]  /*1b0a0*/  BRA `(.L_x_4952) ;  /* 0xfffffef400547947 */ /* 0x000fea000383ffff */
.L_x_4958:
[----:B-1----:R1:W2:Y:S02]  /*1b0b0*/  SYNCS.PHASECHK.TRANS64.TRYWAIT P2, [R201+URZ+0x22830], R202 ;  /* 0x022830cac90075a7 */ /* 0x0022a4000804017f */
[----:B--2---:R-:W-:Y:S05]  /*1b0c0*/  @!P2 NANOSLEEP.SYNCS 0x989680 ;  /* 0x009896800000a95d */ /* 0x004fea0003900000 */
[----:B------:R-:W2:Y:S02]  /*1b0d0*/  @!P2 SYNCS.PHASECHK.TRANS64 P2, [R201+URZ+0x22830], R202 ;  /* 0x022830cac900a5a7 */ /* 0x000ea4000804007f */
[----:B--2---:R-:W-:Y:S05]  /*1b0e0*/  @!P2 BRA `(.L_x_4958) ;  /* 0xfffffffc00f0a947 */ /* 0x004fea000383ffff */
[----:B------:R-:W-:Y:S05]  /*1b0f0*/  BRA `(.L_x_4957) ;  /* 0xfffffef800c87947 */ /* 0x000fea000383ffff */
.L_x_4963:
[----:B-1----:R1:W2:Y:S02]  /*1b100*/  SYNCS.PHASECHK.TRANS64.TRYWAIT P2, [R201+URZ+0x22850], R202 ;  /* 0x022850cac90075a7 */ /* 0x0022a4000804017f */
[----:B--2---:R-:W-:Y:S05]  /*1b110*/  @!P2 NANOSLEEP.SYNCS 0x989680 ;  /* 0x009896800000a95d */ /* 0x004fea0003900000 */
[----:B------:R-:W2:Y:S02]  /*1b120*/  @!P2 SYNCS.PHASECHK.TRANS64 P2, [R201+URZ+0x22850], R202 ;  /* 0x022850cac900a5a7 */ /* 0x000ea4000804007f */
[----:B--2---:R-:W-:Y:S05]  /*1b130*/  @!P2 BRA `(.L_x_4963) ;  /* 0xfffffffc00f0a947 */ /* 0x004fea000383ffff */
[----:B------:R-:W-:Y:S05]  /*1b140*/  BRA `(.L_x_4962) ;  /* 0xffffff1c00307947 */ /* 0x000fea000383ffff */
.L_x_4969:
[----:B-1----:R1:W2:Y:S02]  /*1b150*/  SYNCS.PHASECHK.TRANS64.TRYWAIT P2, [R21+URZ+0x22830], R211 ;  /* 0x022830d3150075a7 */ /* 0x0022a4000804017f */
[----:B--2---:R-:W-:Y:S05]  /*1b160*/  @!P2 NANOSLEEP.SYNCS 0x989680 ;  /* 0x009896800000a95d */ /* 0x004fea0003900000 */
[----:B------:R-:W2:Y:S02]  /*1b170*/  @!P2 SYNCS.PHASECHK.TRANS64 P2, [R21+URZ+0x22830], R211 ;  /* 0x022830d31500a5a7 */ /* 0x000ea4000804007f */
[----:B--2---:R-:W-:Y:S05]  /*1b180*/  @!P2 BRA `(.L_x_4969) ;  /* 0xfffffffc00f0a947 */ /* 0x004fea000383ffff */
[----:B------:R-:W-:Y:S05]  /*1b190*/  BRA `(.L_x_4968) ;  /* 0xffffff2000687947 */ /* 0x000fea000383ffff */
.L_x_4974:
[----:B---3--:R3:W4:Y:S02]  /*1b1a0*/  SYNCS.PHASECHK.TRANS64.TRYWAIT P2, [R21+URZ+0x22850], R211 ;  /* 0x022850d3150075a7 */ /* 0x008724000804017f */
[----:B----4-:R-:W-:Y:S05]  /*1b1b0*/  @!P2 NANOSLEEP.SYNCS 0x989680 ;  /* 0x009896800000a95d */ /* 0x010fea0003900000 */
[----:B------:R-:W4:Y:S02]  /*1b1c0*/  @!P2 SYNCS.PHASECHK.TRANS64 P2, [R21+URZ+0x22850], R211 ;  /* 0x022850d31500a5a7 */ /* 0x000f24000804007f */
[----:B----4-:R-:W-:Y:S05]  /*1b1d0*/  @!P2 BRA `(.L_x_4974) ;  /* 0xfffffffc00f0a947 */ /* 0x010fea000383ffff */
[----:B------:R-:W-:Y:S05]  /*1b1e0*/  BRA `(.L_x_4973) ;  /* 0xffffff3800c47947 */ /* 0x000fea000383ffff */
.L_x_4989:
[----:B------:R-:W-:Y:S02]  /*1b1f0*/  IMAD.MOV.U32 R13, RZ, RZ, R4 ;  /* 0x000000ffff0d7224 */ /* 0x000fe400078e0004 */
[----:B------:R-:W-:Y:S02]  /*1b200*/  IMAD.MOV.U32 R12, RZ, RZ, RZ ;  /* 0x000000ffff0c7224 */ /* 0x000fe400078e00ff */
[----:B------:R-:W-:Y:S02]  /*1b210*/  IMAD.MOV.U32 R11, RZ, RZ, 0x181f ;  /* 0x0000181fff0b7424 */ /* 0x000fe400078e00ff */
[----:B------:R-:W-:-:S07]  /*1b220*/  IMAD.MOV.U32 R15, RZ, RZ, -0x1 ;  /* 0xffffffffff0f7424 */ /* 0x000fce00078e00ff */
[----:B01----:R-:W-:Y:S05]  /*1b230*/  WARPSYNC.COLLECTIVE R15, `(.L_x_5191) ;  /* 0x000000000f087348 */ /* 0x003fea0003c00000 */
[----:B------:R2:W3:Y:S02]  /*1b240*/  SHFL.IDX P6, R14, R13, R12, R11 ;  /* 0x0000000c0d0e7389 */ /* 0x0004e400000c000b */
[----:B0123--:R-:W-:Y:S01]  /*1b250*/  ENDCOLLECTIVE ;  /* 0x000000000000791b */ /* 0x00ffe20003800000 */
.L_x_5191:
[----:B------:R-:W-:Y:S02]  /*1b260*/  IMAD.MOV.U32 R13, RZ, RZ, R3 ;  /* 0x000000ffff0d7224 */ /* 0x000fe400078e0003 */
[----:B------:R-:W-:-:S07]  /*1b270*/  IMAD.MOV.U32 R0, RZ, RZ, R14 ;  /* 0x000000ffff007224 */ /* 0x000fce00078e000e */
[----:B------:R-:W-:Y:S05]  /*1b280*/  WARPSYNC.COLLECTIVE R15, `(.L_x_5192) ;  /* 0x000000000f087348 */ /* 0x000fea0003c00000 */
[----:B------:R0:W1:Y:S02]  /*1b290*/  SHFL.IDX P6, R14, R13, R12, R11 ;  /* 0x0000000c0d0e7389 */ /* 0x00006400000c000b */
[----:B01----:R-:W-:Y:S01]  /*1b2a0*/  ENDCOLLECTIVE ;  /* 0x000000000000791b */ /* 0x003fe20003800000 */
.L_x_5192:
[----:B------:R-:W-:Y:S05]  /*1b2b0*/  BRA `(.L_x_5193) ;  /* 0xffffff6c00c87947 */ /* 0x000fea000383ffff */
.L_x_4992:
        /* <DEDUP_REMOVED lines=8> */
.L_x_5195:
[----:B------:R-:W-:Y:S05]  /*1b340*/  BSYNC B1 ;  /* 0x0000000000017941 */ /* 0x000fea0003800000 */
.L_x_5194:
[----:B------:R-:W-:Y:S01]  /*1b350*/  IMAD.MOV.U32 R13, RZ, RZ, R3 ;  /* 0x000000ffff0d7224 */ /* 0x000fe200078e0003 */
[----:B------:R-:W-:Y:S01]  /*1b360*/  MOV R15, 0xffffffff ;  /* 0xffffffff000f7802 */ /* 0x000fe20000000f00 */
[----:B------:R-:W-:Y:S02]  /*1b370*/  IMAD.MOV.U32 R12, RZ, RZ, 0x1 ;  /* 0x00000001ff0c7424 */ /* 0x000fe400078e00ff */
[----:B------:R-:W-:Y:S02]  /*1b380*/  IMAD.MOV.U32 R11, RZ, RZ, 0x181f ;  /* 0x0000181fff0b7424 */ /* 0x000fe400078e00ff */
[----:B------:R-:W-:-:S07]  /*1b390*/  IMAD.MOV.U32 R0, RZ, RZ, R14 ;  /* 0x000000ffff007224 */ /* 0x000fce00078e000e */
[----:B------:R-:W-:Y:S05]  /*1b3a0*/  WARPSYNC.COLLECTIVE R15, `(.L_x_5196) ;  /* 0x000000000f087348 */ /* 0x000fea0003c00000 */
[----:B------:R0:W1:Y:S02]  /*1b3b0*/  SHFL.IDX P6, R14, R13, R12, R11 ;  /* 0x0000000c0d0e7389 */ /* 0x00006400000c000b */
[----:B01----:R-:W-:Y:S01]  /*1b3c0*/  ENDCOLLECTIVE ;  /* 0x000000000000791b */ /* 0x003fe20003800000 */
.L_x_5196:
[----:B------:R-:W-:Y:S05]  /*1b3d0*/  BRA `(.L_x_5197) ;  /* 0xffffff6c00fc7947 */ /* 0x000fea000383ffff */
.L_x_4995:
        /* <DEDUP_REMOVED lines=8> */
.L_x_5199:
[----:B------:R-:W-:Y:S05]  /*1b460*/  BSYNC B1 ;  /* 0x0000000000017941 */ /* 0x000fea0003800000 */
.L_x_5198:
        /* <DEDUP_REMOVED lines=8> */
.L_x_5200:
[----:B------:R-:W-:Y:S05]  /*1b4f0*/  BRA `(.L_x_5201) ;  /* 0xffffff70002c7947 */ /* 0x000fea000383ffff */
.L_x_4998:
        /* <DEDUP_REMOVED lines=8> */
.L_x_5203:
[----:B------:R-:W-:Y:S05]  /*1b580*/  BSYNC B1 ;  /* 0x0000000000017941 */ /* 0x000fea0003800000 */
.L_x_5202:
        /* <DEDUP_REMOVED lines=8> */
.L_x_5204:
[----:B------:R-:W-:Y:S05]  /*1b610*/  BRA `(.L_x_5205) ;  /* 0xffffff70005c7947 */ /* 0x000fea000383ffff */
.L_x_5015:
[----:B------:R-:W2:Y:S01]  /*1b620*/  S2R R9, SR_TID.X ;  /* 0x0000000000097919 */ /* 0x000ea20000002100 */
[----:B------:R-:W-:Y:S01]  /*1b630*/  BSSY B1, `(.L_x_5206) ;  /* 0x000000a000017945 */ /* 0x000fe20003800000 */
[----:B------:R-:W-:Y:S02]  /*1b640*/  IMAD.MOV.U32 R12, RZ, RZ, RZ ;  /* 0x000000ffff0c7224 */ /* 0x000fe400078e00ff */
[----:B-1----:R-:W-:Y:S02]  /*1b650*/  IMAD.MOV.U32 R11, RZ, RZ, 0x1f ;  /* 0x0000001fff0b7424 */ /* 0x002fe400078e00ff */
[----:B------:R-:W-:Y:S01]  /*1b660*/  IMAD.MOV.U32 R15, RZ, RZ, -0x1 ;  /* 0xffffffffff0f7424 */ /* 0x000fe200078e00ff */
[----:B--2---:R-:W-:-:S04]  /*1b670*/  SHF.R.U32.HI R9, RZ, 0x5, R9 ;  /* 0x00000005ff097819 */ /* 0x004fc80000011609 */
[----:B------:R-:W-:-:S05]  /*1b680*/  LOP3.LUT R9, R9, 0x3, RZ, 0xc0, !PT ;  /* 0x0000000309097812 */ /* 0x000fca00078ec0ff */
[----:B------:R-:W-:-:S07]  /*1b690*/  IMAD.MOV.U32 R13, RZ, RZ, R9 ;  /* 0x000000ffff0d7224 */ /* 0x000fce00078e0009 */
[----:B0-----:R-:W-:Y:S05]  /*1b6a0*/  WARPSYNC.COLLECTIVE R15, `(.L_x_5207) ;  /* 0x000000000f087348 */ /* 0x001fea0003c00000 */
[----:B0-----:R0:W1:Y:S02]  /*1b6b0*/  SHFL.IDX P6, R14, R13, R12, R11 ;  /* 0x0000000c0d0e7389 */ /* 0x00106400000c000b */
[----:B01----:R-:W-:Y:S01]  /*1b6c0*/  ENDCOLLECTIVE ;  /* 0x000000000000791b */ /* 0x003fe20003800000 */
.L_x_5207:
[----:B------:R-:W-:Y:S05]  /*1b6d0*/  BSYNC B1 ;  /* 0x0000000000017941 */ /* 0x000fea0003800000 */
.L_x_5206:
[----:B------:R-:W-:Y:S05]  /*1b6e0*/  BRA `(.L_x_5208) ;  /* 0xffffff8400e47947 */ /* 0x000fea000383ffff */
.L_x_5017:
[----:B------:R-:W-:Y:S01]  /*1b6f0*/  BSSY B1, `(.L_x_5209) ;  /* 0x0000006000017945 */ /* 0x000fe20003800000 */
[----:B------:R-:W-:-:S07]  /*1b700*/  MOV R15, 0xffffffff ;  /* 0xffffffff000f7802 */ /* 0x000fce0000000f00 */
[----:B01----:R-:W-:Y:S05]  /*1b710*/  WARPSYNC.COLLECTIVE R15, `(.L_x_5210) ;  /* 0x000000000f0c7348 */ /* 0x003fea0003c00000 */
[----:B------:R-:W-:Y:S02]  /*1b720*/  ELECT P6, UR62, PT ;  /* 0x00000000003e782f */ /* 0x000fe400038c0000 */
[----:B------:R-:W-:Y:S01]  /*1b730*/  MOV R14, UR62 ;  /* 0x0000003e000e7c02 */ /* 0x000fe20008000f00 */
[----:B01----:R-:W-:Y:S10]  /*1b740*/  ENDCOLLECTIVE ;  /* 0x000000000000791b */ /* 0x003ff40003800000 */
.L_x_5210:
[----:B------:R-:W-:Y:S05]  /*1b750*/  BSYNC B1 ;  /* 0x0000000000017941 */ /* 0x000fea0003800000 */
.L_x_5209:
[----:B------:R-:W-:Y:S05]  /*1b760*/  BRA `(.L_x_5016) ;  /* 0xffffff8400dc7947 */ /* 0x000fea000383ffff */
.L_x_5019:
[----:B0-----:R-:W2:Y:S02]  /*1b770*/  LDL R5, [R1+0x8] ;  /* 0x0000080001057983 */ /* 0x001ea40000100800 */
[----:B--2---:R0:W2:Y:S02]  /*1b780*/  SYNCS.PHASECHK.TRANS64.TRYWAIT P0, [R5+URZ+0x22820], R4 ;  /* 0x02282004050075a7 */ /* 0x0040a4000800017f */
[----:B--2---:R-:W-:Y:S05]  /*1b790*/  @!P0 NANOSLEEP.SYNCS 0x989680 ;  /* 0x009896800000895d */ /* 0x004fea0003900000 */
[----:B------:R-:W2:Y:S02]  /*1b7a0*/  @!P0 SYNCS.PHASECHK.TRANS64 P0, [R5+URZ+0x22820], R4 ;  /* 0x02282004050085a7 */ /* 0x000ea4000800007f */
[----:B--2---:R-:W-:Y:S05]  /*1b7b0*/  @!P0 BRA `(.L_x_5019) ;  /* 0xfffffffc00ec8947 */ /* 0x004fea000383ffff */
[----:B------:R-:W-:Y:S05]  /*1b7c0*/  BRA `(.L_x_5211) ;  /* 0xffffff8400ec7947 */ /* 0x000fea000383ffff */
.L_x_5023:
[----:B0-----:R0:W2:Y:S02]  /*1b7d0*/  SYNCS.PHASECHK.TRANS64.TRYWAIT P0, [R4+URZ+0x228a0], R9 ;  /* 0x0228a009040075a7 */ /* 0x0010a4000800017f */
[----:B--2---:R-:W-:Y:S05]  /*1b7e0*/  @!P0 NANOSLEEP.SYNCS 0x989680 ;  /* 0x009896800000895d */ /* 0x004fea0003900000 */
[----:B------:R-:W2:Y:S02]  /*1b7f0*/  @!P0 SYNCS.PHASECHK.TRANS64 P0, [R4+URZ+0x228a0], R9 ;  /* 0x0228a009040085a7 */ /* 0x000ea4000800007f */
[----:B--2---:R-:W-:Y:S05]  /*1b800*/  @!P0 BRA `(.L_x_5023) ;  /* 0xfffffffc00f08947 */ /* 0x004fea000383ffff */
[----:B------:R-:W-:Y:S05]  /*1b810*/  BRA `(.L_x_5212) ;  /* 0xffffff8800107947 */ /* 0x000fea000383ffff */
.L_x_5028:
[----:B-1----:R1:W2:Y:S02]  /*1b820*/  SYNCS.PHASECHK.TRANS64.TRYWAIT P0, [R4+URZ+0x228c0], R9 ;  /* 0x0228c009040075a7 */ /* 0x0022a4000800017f */
[----:B--2---:R-:W-:Y:S05]  /*1b830*/  @!P0 NANOSLEEP.SYNCS 0x989680 ;  /* 0x009896800000895d */ /* 0x004fea0003900000 */
[----:B------:R-:W2:Y:S02]  /*1b840*/  @!P0 SYNCS.PHASECHK.TRANS64 P0, [R4+URZ+0x228c0], R9 ;  /* 0x0228c009040085a7 */ /* 0x000ea4000800007f */
[----:B--2---:R-:W-:Y:S05]  /*1b850*/  @!P0 BRA `(.L_x_5028) ;  /* 0xfffffffc00f08947 */ /* 0x004fea000383ffff */
[----:B------:R-:W-:Y:S05]  /*1b860*/  BRA `(.L_x_5213) ;  /* 0xffffff8800947947 */ /* 0x000fea000383ffff */
.L_x_5038:
[----:B0-----:R0:W2:Y:S02]  /*1b870*/  SYNCS.PHASECHK.TRANS64.TRYWAIT P1, [R5+URZ+0x228a0], R6 ;  /* 0x0228a006050075a7 */ /* 0x0010a4000802017f */
[----:B--2---:R-:W-:Y:S05]  /*1b880*/  @!P1 NANOSLEEP.SYNCS 0x989680 ;  /* 0x009896800000995d */ /* 0x004fea0003900000 */
[----:B------:R-:W2:Y:S02]  /*1b890*/  @!P1 SYNCS.PHASECHK.TRANS64 P1, [R5+URZ+0x228a0], R6 ;  /* 0x0228a006050095a7 */ /* 0x000ea4000802007f */
[----:B--2---:R-:W-:Y:S05]  /*1b8a0*/  @!P1 BRA `(.L_x_5038) ;  /* 0xfffffffc00f09947 */ /* 0x004fea000383ffff */
[----:B------:R-:W-:Y:S05]  /*1b8b0*/  BRA `(.L_x_5214) ;  /* 0xffffff90002c7947 */ /* 0x000fea000383ffff */
.L_x_5043:
[----:B-1----:R1:W2:Y:S02]  /*1b8c0*/  SYNCS.PHASECHK.TRANS64.TRYWAIT P1, [R5+URZ+0x228c0], R6 ;  /* 0x0228c006050075a7 */ /* 0x0022a4000802017f */
[----:B--2---:R-:W-:Y:S05]  /*1b8d0*/  @!P1 NANOSLEEP.SYNCS 0x989680 ;  /* 0x009896800000995d */ /* 0x004fea0003900000 */
[----:B------:R-:W2:Y:S02]  /*1b8e0*/  @!P1 SYNCS.PHASECHK.TRANS64 P1, [R5+URZ+0x228c0], R6 ;  /* 0x0228c006050095a7 */ /* 0x000ea4000802007f */
[----:B--2---:R-:W-:Y:S05]  /*1b8f0*/  @!P1 BRA `(.L_x_5043) ;  /* 0xfffffffc00f09947 */ /* 0x004fea000383ffff */
[----:B------:R-:W-:Y:S05]  /*1b900*/  BRA `(.L_x_5215) ;  /* 0xffffff9000ac7947 */ /* 0x000fea000383ffff */
.L_x_5059:
        /* <DEDUP_REMOVED lines=11> */
.L_x_5217:
[----:B------:R-:W-:Y:S05]  /*1b9c0*/  BSYNC B0 ;  /* 0x0000000000007941 */ /* 0x000fea0003800000 */
.L_x_5216:
[----:B------:R-:W-:Y:S05]  /*1b9d0*/  BRA `(.L_x_5218) ;  /* 0xffffff9c00cc7947 */ /* 0x000fea000383ffff */
.L_x_5061:
[----:B------:R-:W-:Y:S01]  /*1b9e0*/  BSSY B0, `(.L_x_5219) ;  /* 0x0000006000007945 */ /* 0x000fe20003800000 */
[----:B------:R-:W-:-:S07]  /*1b9f0*/  IMAD.MOV.U32 R15, RZ, RZ, -0x1 ;  /* 0xffffffffff0f7424 */ /* 0x000fce00078e00ff */
[----:B01----:R-:W-:Y:S05]  /*1ba00*/  WARPSYNC.COLLECTIVE R15, `(.L_x_5220) ;  /* 0x000000000f0c7348 */ /* 0x003fea0003c00000 */
[----:B------:R-:W-:Y:S02]  /*1ba10*/  ELECT P6, UR62, PT ;  /* 0x00000000003e782f */ /* 0x000fe400038c0000 */
[----:B------:R-:W-:Y:S01]  /*1ba20*/  MOV R14, UR62 ;  /* 0x0000003e000e7c02 */ /* 0x000fe20008000f00 */
[----:B01----:R-:W-:Y:S10]  /*1ba30*/  ENDCOLLECTIVE ;  /* 0x000000000000791b */ /* 0x003ff40003800000 */
.L_x_5220:
[----:B------:R-:W-:Y:S05]  /*1ba40*/  BSYNC B0 ;  /* 0x0000000000007941 */ /* 0x000fea0003800000 */
.L_x_5219:
[----:B------:R-:W-:Y:S05]  /*1ba50*/  BRA `(.L_x_5221) ;  /* 0xffffff9c00dc7947 */ /* 0x000fea000383ffff */
.L_x_5063:
[----:B0-----:R0:W2:Y:S02]  /*1ba60*/  SYNCS.PHASECHK.TRANS64.TRYWAIT P0, [R0+URZ+0x22840], R2 ;  /* 0x02284002000075a7 */ /* 0x0010a4000800017f */
[----:B--2---:R-:W-:Y:S05]  /*1ba70*/  @!P0 NANOSLEEP.SYNCS 0x989680 ;  /* 0x009896800000895d */ /* 0x004fea0003900000 */
[----:B------:R-:W2:Y:S02]  /*1ba80*/  @!P0 SYNCS.PHASECHK.TRANS64 P0, [R0+URZ+0x22840], R2 ;  /* 0x02284002000085a7 */ /* 0x000ea4000800007f */
[----:B--2---:R-:W-:Y:S05]  /*1ba90*/  @!P0 BRA `(.L_x_5063) ;  /* 0xfffffffc00f08947 */ /* 0x004fea000383ffff */
[----:B------:R-:W-:Y:S05]  /*1baa0*/  BRA `(.L_x_5222) ;  /* 0xffffffa000487947 */ /* 0x000fea000383ffff */
.L_x_5067:
[----:B------:R-:W2:Y:S01]  /*1bab0*/  LDL.LU R11, [R1+0x3c] ;  /* 0x00003c00010b7983 */ /* 0x000ea20000300800 */
[----:B------:R-:W-:Y:S02]  /*1bac0*/  IMAD.MOV.U32 R13, RZ, RZ, R0 ;  /* 0x000000ffff0d7224 */ /* 0x000fe400078e0000 */
[----:B------:R-:W-:Y:S02]  /*1bad0*/  IMAD.MOV.U32 R12, RZ, RZ, RZ ;  /* 0x000000ffff0c7224 */ /* 0x000fe400078e00ff */
[----:B------:R-:W-:Y:S02]  /*1bae0*/  IMAD.MOV.U32 R15, RZ, RZ, -0x1 ;  /* 0xffffffffff0f7424 */ /* 0x000fe400078e00ff */
[----:B------:R-:W-:Y:S02]  /*1baf0*/  IMAD R17, R17, 0x80, R8 ;  /* 0x0000008011117824 */ /* 0x000fe400078e0208 */
[----:B--2---:R-:W-:Y:S02]  /*1bb00*/  IMAD R2, R11, R7, RZ ;  /* 0x000000070b027224 */ /* 0x004fe400078e02ff */
[----:B------:R-:W-:-:S03]  /*1bb10*/  IMAD.MOV.U32 R11, RZ, RZ, 0x181f ;  /* 0x0000181fff0b7424 */ /* 0x000fc600078e00ff */
[----:B------:R-:W-:-:S13]  /*1bb20*/  ISETP.GE.AND P1, PT, R17, R2, PT ;  /* 0x000000021100720c */ /* 0x000fda0003f26270 */
[----:B-----5:R-:W-:Y:S05]  /*1bb30*/  WARPSYNC.COLLECTIVE R15, `(.L_x_5223) ;  /* 0x000000000f087348 */ /* 0x020fea0003c00000 */
[----:B------:R0:W1:Y:S02]  /*1bb40*/  SHFL.IDX P6, R14, R13, R12, R11 ;  /* 0x0000000c0d0e7389 */ /* 0x00006400000c000b */
[----:B01---5:R-:W-:Y:S01]  /*1bb50*/  ENDCOLLECTIVE ;  /* 0x000000000000791b */ /* 0x023fe20003800000 */
.L_x_5223:
[----:B------:R-:W-:Y:S02]  /*1bb60*/  IMAD.MOV.U32 R13, RZ, RZ, R3 ;  /* 0x000000ffff0d7224 */ /* 0x000fe400078e0003 */
[----:B------:R-:W-:-:S07]  /*1bb70*/  IMAD.MOV.U32 R4, RZ, RZ, R14 ;  /* 0x000000ffff047224 */ /* 0x000fce00078e000e */
[----:B------:R-:W-:Y:S05]  /*1bb80*/  WARPSYNC.COLLECTIVE R15, `(.L_x_5224) ;  /* 0x000000000f087348 */ /* 0x000fea0003c00000 */
[----:B------:R0:W1:Y:S02]  /*1bb90*/  SHFL.IDX P6, R14, R13, R12, R11 ;  /* 0x0000000c0d0e7389 */ /* 0x00006400000c000b */
[----:B01----:R-:W-:Y:S01]  /*1bba0*/  ENDCOLLECTIVE ;  /* 0x000000000000791b */ /* 0x003fe20003800000 */
.L_x_5224:
[----:B------:R-:W-:Y:S02]  /*1bbb0*/  IMAD.MOV.U32 R13, RZ, RZ, R0 ;  /* 0x000000ffff0d7224 */ /* 0x000fe400078e0000 */
[----:B------:R-:W-:Y:S02]  /*1bbc0*/  IMAD.MOV.U32 R12, RZ, RZ, 0x1 ;  /* 0x00000001ff0c7424 */ /* 0x000fe400078e00ff */
[----:B------:R-:W-:-:S07]  /*1bbd0*/  IMAD.MOV.U32 R5, RZ, RZ, R14 ;  /* 0x000000ffff057224 */ /* 0x000fce00078e000e */
[----:B------:R-:W-:Y:S05]  /*1bbe0*/  WARPSYNC.COLLECTIVE R15, `(.L_x_5225) ;  /* 0x000000000f087348 */ /* 0x000fea0003c00000 */
[----:B------:R0:W1:Y:S02]  /*1bbf0*/  SHFL.IDX P6, R14, R13, R12, R11 ;  /* 0x0000000c0d0e7389 */ /* 0x00006400000c000b */
[----:B01----:R-:W-:Y:S01]  /*1bc00*/  ENDCOLLECTIVE ;  /* 0x000000000000791b */ /* 0x003fe20003800000 */
.L_x_5225:
        /* <DEDUP_REMOVED lines=10> */
.L_x_5226:
[----:B------:R-:W-:Y:S01]  /*1bcb0*/  @!PT LDS RZ, [RZ] ;  /* 0x00000000fffff984 */ /* 0x000fe20000000800 */
[----:B------:R-:W-:Y:S01]  /*1bcc0*/  @!PT LDS RZ, [RZ] ;  /* 0x00000000fffff984 */ /* 0x000fe20000000800 */
[----:B------:R-:W-:Y:S01]  /*1bcd0*/  @!PT LDS RZ, [RZ] ;  /* 0x00000000fffff984 */ /* 0x000fe20000000800 */
[----:B------:R0:W-:Y:S01]  /*1bce0*/  @!P1 LDGSTS.E.BYPASS.LTC128B.128 [R9+0x18400], desc[UR40][R4.64], !P0 ;  /* 0x1840000004099fae */ /* 0x0001e2000c101d68 */
[----:B------:R-:W-:Y:S01]  /*1bcf0*/  MOV R13, R0 ;  /* 0x00000000000d7202 */ /* 0x000fe20000000f00 */
[----:B------:R-:W-:Y:S02]  /*1bd00*/  IMAD.MOV.U32 R12, RZ, RZ, 0x2 ;  /* 0x00000002ff0c7424 */ /* 0x000fe400078e00ff */
[----:B0-----:R-:W-:-:S05]  /*1bd10*/  VIADD R4, R17, 0x10 ;  /* 0x0000001011047836 */ /* 0x001fca0000000000 */
[----:B------:R-:W-:Y:S01]  /*1bd20*/  ISETP.GE.AND P1, PT, R4, R2, PT ;  /* 0x000000020400720c */ /* 0x000fe20003f26270 */
[----:B------:R-:W-:-:S12]  /*1bd30*/  IMAD.MOV.U32 R4, RZ, RZ, R14 ;  /* 0x000000ffff047224 */ /* 0x000fd800078e000e */
[----:B------:R-:W-:Y:S05]  /*1bd40*/  WARPSYNC.COLLECTIVE R15, `(.L_x_5227) ;  /* 0x000000000f087348 */ /* 0x000fea0003c00000 */
[----:B------:R0:W1:Y:S02]  /*1bd50*/  SHFL.IDX P6, R14, R13, R12, R11 ;  /* 0x0000000c0d0e7389 */ /* 0x00006400000c000b */
[----:B01----:R-:W-:Y:S01]  /*1bd60*/  ENDCOLLECTIVE ;  /* 0x000000000000791b */ /* 0x003fe20003800000 */
.L_x_5227:
[----:B------:R-:W-:Y:S01]  /*1bd70*/  @!P1 LEA R5, P2, R10, R4, 0x1 ;  /* 0x000000040a059211 */ /* 0x000fe200078408ff */
[----:B------:R-:W-:-:S04]  /*1bd80*/  IMAD.MOV.U32 R13, RZ, RZ, R3 ;  /* 0x000000ffff0d7224 */ /* 0x000fc800078e0003 */
[----:B------:R-:W-:-:S05]  /*1bd90*/  @!P1 IMAD.X R4, RZ, RZ, R6, P2 ;  /* 0x000000ffff049224 */ /* 0x000fca00010e0606 */
[----:B------:R-:W-:Y:S01]  /*1bda0*/  @!P1 LOP3.LUT R5, R5, R4, RZ, 0x3c, !PT ;  /* 0x0000000405059212 */ /* 0x000fe200078e3cff */
[----:B------:R-:W-:-:S03]  /*1bdb0*/  IMAD.MOV.U32 R6, RZ, RZ, R14 ;  /* 0x000000ffff067224 */ /* 0x000fc600078e000e */
[----:B------:R-:W-:-:S07]  /*1bdc0*/  @!P1 LOP3.LUT R4, R5, R4, RZ, 0x3c, !PT ;  /* 0x0000000405049212 */ /* 0x000fce00078e3cff */
[----:B------:R-:W-:Y:S05]  /*1bdd0*/  WARPSYNC.COLLECTIVE R15, `(.L_x_5228) ;  /* 0x000000000f087348 */ /* 0x000fea0003c00000 */
[----:B------:R0:W1:Y:S02]  /*1bde0*/  SHFL.IDX P6, R14, R13, R12, R11 ;  /* 0x0000000c0d0e7389 */ /* 0x00006400000c000b */
[----:B01----:R-:W-:Y:S01]  /*1bdf0*/  ENDCOLLECTIVE ;  /* 0x000000000000791b */ /* 0x003fe20003800000 */
.L_x_5228:
        /* <DEDUP_REMOVED lines=8> */
[----:B------:R-:W-:Y:S01]  /*1be80*/  ISETP.GE.AND P1, PT, R4, R2, PT ;  /* 0x000000020400720c */ /* 0x000fe20003f26270 */
[----:B------:R-:W-:-:S12]  /*1be90*/  IMAD.MOV.U32 R4, RZ, RZ, R14 ;  /* 0x000000ffff047224 */ /* 0x000fd800078e000e */
[----:B------:R-:W-:Y:S05]  /*1bea0*/  WARPSYNC.COLLECTIVE R15, `(.L_x_5229) ;  /* 0x000000000f087348 */ /* 0x000fea0003c00000 */
[----:B------:R0:W1:Y:S02]  /*1beb0*/  SHFL.IDX P6, R14, R13, R12, R11 ;  /* 0x0000000c0d0e7389 */ /* 0x00006400000c000b */
[----:B01----:R-:W-:Y:S01]  /*1bec0*/  ENDCOLLECTIVE ;  /* 0x000000000000791b */ /* 0x003fe20003800000 */
.L_x_5229:
        /* <DEDUP_REMOVED lines=9> */
.L_x_5230:
        /* <DEDUP_REMOVED lines=13> */
.L_x_5231:
        /* <DEDUP_REMOVED lines=9> */
.L_x_5232:
        /* <DEDUP_REMOVED lines=13> */
.L_x_5233:
[----:B------:R-:W-:Y:S01]  /*1c190*/  @!P1 LEA R5, P2, R10, R4, 0x1 ;  /* 0x000000040a059211 */ /* 0x000fe200078408ff */
[----:B------:R-:W-:-:S04]  /*1c1a0*/  IMAD.MOV.U32 R13, RZ, RZ, R3 ;  /* 0x000000ffff0d7224 */ /* 0x000fc800078e0003 */
[----:B------:R-:W-:-:S05]  /*1c1b0*/  @!P1 IMAD.X R4, RZ, RZ, R6, P2 ;  /* 0x000000ffff049224 */ /* 0x000fca00010e0606 */
[----:B------:R-:W-:Y:S02]  /*1c1c0*/  @!P1 LOP3.LUT R5, R5, R4, RZ, 0x3c, !PT ;  /* 0x0000000405059212 */ /* 0x000fe400078e3cff */
[----:B------:R-:W-:-:S07]  /*1c1d0*/  MOV R6, R14 ;  /* 0x0000000e00067202 */ /* 0x000fce0000000f00 */
[----:B------:R-:W-:Y:S05]  /*1c1e0*/  WARPSYNC.COLLECTIVE R15, `(.L_x_5234) ;  /* 0x000000000f087348 */ /* 0x000fea0003c00000 */
[----:B------:R0:W1:Y:S02]  /*1c1f0*/  SHFL.IDX P6, R14, R13, R12, R11 ;  /* 0x0000000c0d0e7389 */ /* 0x00006400000c000b */
[----:B01----:R-:W-:Y:S01]  /*1c200*/  ENDCOLLECTIVE ;  /* 0x000000000000791b */ /* 0x003fe20003800000 */
.L_x_5234:
[----:B------:R-:W-:-:S04]  /*1c210*/  @!P1 LOP3.LUT R4, R5, R4, RZ, 0x3c, !PT ;  /* 0x0000000405049212 */ /* 0x000fc800078e3cff */
        /* <DEDUP_REMOVED lines=13> */
.L_x_5235:
        /* <DEDUP_REMOVED lines=9> */
.L_x_5236:
[----:B------:R-:W-:-:S05]  /*1c380*/  @!P1 LOP3.LUT R5, R5, R4, RZ, 0x3c, !PT ;  /* 0x0000000405059212 */ /* 0x000fca00078e3cff */
[----:B------:R-:W-:Y:S01]  /*1c390*/  @!PT LDS RZ, [RZ] ;  /* 0x00000000fffff984 */ /* 0x000fe20000000800 */
[----:B------:R-:W-:Y:S01]  /*1c3a0*/  @!PT LDS RZ, [RZ] ;  /* 0x00000000fffff984 */ /* 0x000fe20000000800 */
[----:B------:R-:W-:Y:S01]  /*1c3b0*/  @!PT LDS RZ, [RZ] ;  /* 0x00000000fffff984 */ /* 0x000fe20000000800 */
[----:B------:R0:W-:Y:S01]  /*1c3c0*/  @!P1 LDGSTS.E.BYPASS.LTC128B.128 [R9+0x1ac00], desc[UR40][R4.64], !P0 ;  /* 0x1ac0000004099fae */ /* 0x0001e2000c101d68 */
[----:B------:R-:W-:Y:S02]  /*1c3d0*/  IMAD.MOV.U32 R13, RZ, RZ, R0 ;  /* 0x000000ffff0d7224 */ /* 0x000fe400078e0000 */
[----:B------:R-:W-:Y:S02]  /*1c3e0*/  IMAD.MOV.U32 R12, RZ, RZ, 0x7 ;  /* 0x00000007ff0c7424 */ /* 0x000fe400078e00ff */
[----:B0-----:R-:W-:Y:S02]  /*1c3f0*/  VIADD R5, R17, 0x60 ;  /* 0x0000006011057836 */ /* 0x001fe40000000000 */
[----:B------:R-:W-:-:S03]  /*1c400*/  IMAD.MOV.U32 R4, RZ, RZ, R14 ;  /* 0x000000ffff047224 */ /* 0x000fc600078e000e */
[----:B------:R-:W-:-:S13]  /*1c410*/  ISETP.GE.AND P1, PT, R5, R2, PT ;  /* 0x000000020500720c */ /* 0x000fda0003f26270 */
[----:B------:R-:W-:Y:S05]  /*1c420*/  WARPSYNC.COLLECTIVE R15, `(.L_x_5237) ;  /* 0x000000000f087348 */ /* 0x000fea0003c00000 */
[----:B------:R0:W1:Y:S02]  /*1c430*/  SHFL.IDX P6, R14, R13, R12, R11 ;  /* 0x0000000c0d0e7389 */ /* 0x00006400000c000b */
[----:B01----:R-:W-:Y:S01]  /*1c440*/  ENDCOLLECTIVE ;  /* 0x000000000000791b */ /* 0x003fe20003800000 */
.L_x_5237:
        /* <DEDUP_REMOVED lines=9> */
.L_x_5238:
[----:B------:R-:W-:-:S05]  /*1c4e0*/  @!P1 LOP3.LUT R5, R5, R4, RZ, 0x3c, !PT ;  /* 0x0000000405059212 */ /* 0x000fca00078e3cff */
[----:B------:R-:W-:Y:S01]  /*1c4f0*/  @!PT LDS RZ, [RZ] ;  /* 0x00000000fffff984 */ /* 0x000fe20000000800 */
[----:B------:R-:W-:Y:S01]  /*1c500*/  @!PT LDS RZ, [RZ] ;  /* 0x00000000fffff984 */ /* 0x000fe20000000800 */
[----:B------:R-:W-:Y:S01]  /*1c510*/  @!PT LDS RZ, [RZ] ;  /* 0x00000000fffff984 */ /* 0x000fe20000000800 */
[----:B------:R1:W-:Y:S01]  /*1c520*/  @!P1 LDGSTS.E.BYPASS.LTC128B.128 [R9+0x1b400], desc[UR40][R4.64], !P0 ;  /* 0x1b40000004099fae */ /* 0x0003e2000c101d68 */
[----:B------:R-:W-:Y:S01]  /*1c530*/  IMAD.MOV.U32 R3, RZ, RZ, R14 ;  /* 0x000000ffff037224 */ /* 0x000fe200078e000e */
[----:B------:R-:W-:Y:S06]  /*1c540*/  BRA `(.L_x_5239) ;  /* 0xffffffa000f87947 */ /* 0x000fec000383ffff */
.L_x_5070:
[----:B--2---:R-:W2:Y:S02]  /*1c550*/  LDL R2, [R1+0x8] ;  /* 0x0000080001027983 */ /* 0x004ea40000100800 */
[----:B--2---:R2:W3:Y:S02]  /*1c560*/  SYNCS.PHASECHK.TRANS64.TRYWAIT P0, [R2+URZ+0x22820], R0 ;  /* 0x02282000020075a7 */ /* 0x0044e4000800017f */
[----:B---3--:R-:W-:Y:S05]  /*1c570*/  @!P0 NANOSLEEP.SYNCS 0x989680 ;  /* 0x009896800000895d */ /* 0x008fea0003900000 */
[----:B------:R-:W3:Y:S02]  /*1c580*/  @!P0 SYNCS.PHASECHK.TRANS64 P0, [R2+URZ+0x22820], R0 ;  /* 0x02282000020085a7 */ /* 0x000ee4000800007f */
[----:B---3--:R-:W-:Y:S05]  /*1c590*/  @!P0 BRA `(.L_x_5070) ;  /* 0xfffffffc00ec8947 */ /* 0x008fea000383ffff */
[----:B------:R-:W-:Y:S05]  /*1c5a0*/  BRA `(.L_x_5240) ;  /* 0xffffffa400587947 */ /* 0x000fea000383ffff */
.L_x_5074:
[----:B0-----:R0:W1:Y:S02]  /*1c5b0*/  SYNCS.PHASECHK.TRANS64.TRYWAIT P0, [R2+URZ+0x22860], R0 ;  /* 0x02286000020075a7 */ /* 0x001064000800017f */
[----:B-1----:R-:W-:Y:S05]  /*1c5c0*/  @!P0 NANOSLEEP.SYNCS 0x989680 ;  /* 0x009896800000895d */ /* 0x002fea0003900000 */
[----:B------:R-:W1:Y:S02]  /*1c5d0*/  @!P0 SYNCS.PHASECHK.TRANS64 P0, [R2+URZ+0x22860], R0 ;  /* 0x02286000020085a7 */ /* 0x000e64000800007f */
[----:B-1----:R-:W-:Y:S05]  /*1c5e0*/  @!P0 BRA `(.L_x_5074) ;  /* 0xfffffffc00f08947 */ /* 0x002fea000383ffff */
[----:B------:R-:W-:Y:S05]  /*1c5f0*/  BRA `(.L_x_5241) ;  /* 0xffffffa400847947 */ /* 0x000fea000383ffff */
.L_x_5089:
[----:B-1----:R1:W2:Y:S02]  /*1c600*/  SYNCS.PHASECHK.TRANS64.TRYWAIT P0, [R2+URZ+0x22840], R6 ;  /* 0x02284006020075a7 */ /* 0x0022a4000800017f */
[----:B--2---:R-:W-:Y:S05]  /*1c610*/  @!P0 NANOSLEEP.SYNCS 0x989680 ;  /* 0x009896800000895d */ /* 0x004fea0003900000 */
[----:B------:R-:W2:Y:S02]  /*1c620*/  @!P0 SYNCS.PHASECHK.TRANS64 P0, [R2+URZ+0x22840], R6 ;  /* 0x02284006020085a7 */ /* 0x000ea4000800007f */
[----:B--2---:R-:W-:Y:S05]  /*1c630*/  @!P0 BRA `(.L_x_5089) ;  /* 0xfffffffc00f08947 */ /* 0x004fea000383ffff */
[----:B------:R-:W-:Y:S05]  /*1c640*/  BRA `(.L_x_5242) ;  /* 0xffffffac00ac7947 */ /* 0x000fea000383ffff */
.L_x_5094:
[----:B0-----:R0:W2:Y:S02]  /*1c650*/  SYNCS.PHASECHK.TRANS64.TRYWAIT P0, [R2+URZ+0x22860], R6 ;  /* 0x02286006020075a7 */ /* 0x0010a4000800017f */
[----:B--2---:R-:W-:Y:S05]  /*1c660*/  @!P0 NANOSLEEP.SYNCS 0x989680 ;  /* 0x009896800000895d */ /* 0x004fea0003900000 */
[----:B------:R-:W2:Y:S02]  /*1c670*/  @!P0 SYNCS.PHASECHK.TRANS64 P0, [R2+URZ+0x22860], R6 ;  /* 0x02286006020085a7 */ /* 0x000ea4000800007f */
[----:B--2---:R-:W-:Y:S05]  /*1c680*/  @!P0 BRA `(.L_x_5094) ;  /* 0xfffffffc00f08947 */ /* 0x004fea000383ffff */
[----:B------:R-:W-:Y:S05]  /*1c690*/  BRA `(.L_x_5243) ;  /* 0xffffffb000347947 */ /* 0x000fea000383ffff */
.L_x_5105:
[----:B0-----:R0:W1:Y:S02]  /*1c6a0*/  SYNCS.PHASECHK.TRANS64.TRYWAIT P0, [R3+URZ+0x22840], R2 ;  /* 0x02284002030075a7 */ /* 0x001064000800017f */
[----:B-1----:R-:W-:Y:S05]  /*1c6b0*/  @!P0 NANOSLEEP.SYNCS 0x989680 ;  /* 0x009896800000895d */ /* 0x002fea0003900000 */
[----:B------:R-:W1:Y:S02]  /*1c6c0*/  @!P0 SYNCS.PHASECHK.TRANS64 P0, [R3+URZ+0x22840], R2 ;  /* 0x02284002030085a7 */ /* 0x000e64000800007f */
[----:B-1----:R-:W-:Y:S05]  /*1c6d0*/  @!P0 BRA `(.L_x_5105) ;  /* 0xfffffffc00f08947 */ /* 0x002fea000383ffff */
[----:B------:R-:W-:Y:S05]  /*1c6e0*/  BRA `(.L_x_5244) ;  /* 0xffffffb8003c7947 */ /* 0x000fea000383ffff */
.L_x_5110:
[----:B-1----:R1:W2:Y:S02]  /*1c6f0*/  SYNCS.PHASECHK.TRANS64.TRYWAIT P0, [R3+URZ+0x22860], R2 ;  /* 0x02286002030075a7 */ /* 0x0022a4000800017f */
[----:B--2---:R-:W-:Y:S05]  /*1c700*/  @!P0 NANOSLEEP.SYNCS 0x989680 ;  /* 0x009896800000895d */ /* 0x004fea0003900000 */
[----:B------:R-:W2:Y:S02]  /*1c710*/  @!P0 SYNCS.PHASECHK.TRANS64 P0, [R3+URZ+0x22860], R2 ;  /* 0x02286002030085a7 */ /* 0x000ea4000800007f */
[----:B--2---:R-:W-:Y:S05]  /*1c720*/  @!P0 BRA `(.L_x_5110) ;  /* 0xfffffffc00f08947 */ /* 0x004fea000383ffff */
[----:B------:R-:W-:Y:S05]  /*1c730*/  BRA `(.L_x_5245) ;  /* 0xffffffb800c07947 */ /* 0x000fea000383ffff */
.L_x_5121:
[----:B0-----:R0:W1:Y:S02]  /*1c740*/  SYNCS.PHASECHK.TRANS64.TRYWAIT P0, [R3+URZ+0x22840], R2 ;  /* 0x02284002030075a7 */ /* 0x001064000800017f */
[----:B-1----:R-:W-:Y:S05]  /*1c750*/  @!P0 NANOSLEEP.SYNCS 0x989680 ;  /* 0x009896800000895d */ /* 0x002fea0003900000 */
[----:B------:R-:W1:Y:S02]  /*1c760*/  @!P0 SYNCS.PHASECHK.TRANS64 P0, [R3+URZ+0x22840], R2 ;  /* 0x02284002030085a7 */ /* 0x000e64000800007f */
[----:B-1----:R-:W-:Y:S05]  /*1c770*/  @!P0 BRA `(.L_x_5121) ;  /* 0xfffffffc00f08947 */ /* 0x002fea000383ffff */
[----:B------:R-:W-:Y:S05]  /*1c780*/  BRA `(.L_x_5246) ;  /* 0xffffffc000ac7947 */ /* 0x000fea000383ffff */
.L_x_5126:
[----:B-1----:R1:W2:Y:S02]  /*1c790*/  SYNCS.PHASECHK.TRANS64.TRYWAIT P0, [R3+URZ+0x22860], R2 ;  /* 0x02286002030075a7 */ /* 0x0022a4000800017f */
[----:B--2---:R-:W-:Y:S05]  /*1c7a0*/  @!P0 NANOSLEEP.SYNCS 0x989680 ;  /* 0x009896800000895d */ /* 0x004fea0003900000 */
[----:B------:R-:W2:Y:S02]  /*1c7b0*/  @!P0 SYNCS.PHASECHK.TRANS64 P0, [R3+URZ+0x22860], R2 ;  /* 0x02286002030085a7 */ /* 0x000ea4000800007f */
[----:B--2---:R-:W-:Y:S05]  /*1c7c0*/  @!P0 BRA `(.L_x_5126) ;  /* 0xfffffffc00f08947 */ /* 0x004fea000383ffff */
[----:B------:R-:W-:Y:S05]  /*1c7d0*/  BRA `(.L_x_5247) ;  /* 0xffffffc400347947 */ /* 0x000fea000383ffff */
.L_x_5138:
[----:B------:R-:W-:Y:S01]  /*1c7e0*/  BSSY B0, `(.L_x_5248) ;  /* 0x0000008000007945 */ /* 0x000fe20003800000 */
[----:B------:R-:W-:Y:S02]  /*1c7f0*/  IMAD.MOV.U32 R13, RZ, RZ, R16 ;  /* 0x000000ffff0d7224 */ /* 0x000fe400078e0010 */
[----:B------:R-:W-:Y:S02]  /*1c800*/  IMAD.MOV.U32 R12, RZ, RZ, RZ ;  /* 0x000000ffff0c7224 */ /* 0x000fe400078e00ff */
[----:B-1----:R-:W-:Y:S02]  /*1c810*/  IMAD.MOV.U32 R11, RZ, RZ, 0x1f ;  /* 0x0000001fff0b7424 */ /* 0x002fe400078e00ff */
[----:B------:R-:W-:-:S07]  /*1c820*/  IMAD.MOV.U32 R15, RZ, RZ, -0x1 ;  /* 0xffffffffff0f7424 */ /* 0x000fce00078e00ff */
[----:B0----5:R-:W-:Y:S05]  /*1c830*/  WARPSYNC.COLLECTIVE R15, `(.L_x_5249) ;  /* 0x000000000f087348 */ /* 0x021fea0003c00000 */
[----:B0-----:R0:W1:Y:S02]  /*1c840*/  SHFL.IDX P6, R14, R13, R12, R11 ;  /* 0x0000000c0d0e7389 */ /* 0x00106400000c000b */
[----:B01---5:R-:W-:Y:S01]  /*1c850*/  ENDCOLLECTIVE ;  /* 0x000000000000791b */ /* 0x023fe20003800000 */
.L_x_5249:
[----:B------:R-:W-:Y:S05]  /*1c860*/  BSYNC B0 ;  /* 0x0000000000007941 */ /* 0x000fea0003800000 */
.L_x_5248:
        /* <DEDUP_REMOVED lines=9> */
.L_x_5250:
        /* <DEDUP_REMOVED lines=18> */
.L_x_5251:
[----:B------:R-:W-:Y:S01]  /*1ca20*/  IMAD.MOV.U32 R12, RZ, RZ, 0x2 ;  /* 0x00000002ff0c7424 */ /* 0x000fe200078e00ff */
[----:B------:R-:W-:-:S05]  /*1ca30*/  SEL R7, R14, RZ, P1 ;  /* 0x000000ff0e077207 */ /* 0x000fca0000800000 */
[----:B------:R-:W-:-:S04]  /*1ca40*/  IMAD.IADD R3, R2, 0x1, R7 ;  /* 0x0000000102037824 */ /* 0x000fc800078e0207 */
[----:B------:R-:W-:-:S07]  /*1ca50*/  IMAD.MOV.U32 R13, RZ, RZ, R3 ;  /* 0x000000ffff0d7224 */ /* 0x000fce00078e0003 */
[----:B------:R-:W-:Y:S05]  /*1ca60*/  WARPSYNC.COLLECTIVE R15, `(.L_x_5252) ;  /* 0x000000000f087348 */ /* 0x000fea0003c00000 */
[----:B------:R0:W1:Y:S02]  /*1ca70*/  SHFL.UP P6, R14, R13, R12, R11 ;  /* 0x0400000c0d0e7389 */ /* 0x00006400000c000b */
[----:B01----:R-:W-:Y:S01]  /*1ca80*/  ENDCOLLECTIVE ;  /* 0x000000000000791b */ /* 0x003fe20003800000 */
.L_x_5252:
        /* <DEDUP_REMOVED lines=8> */
.L_x_5253:
        /* <DEDUP_REMOVED lines=8> */
.L_x_5254:
        /* <DEDUP_REMOVED lines=8> */
.L_x_5255:
[----:B------:R-:W-:Y:S02]  /*1cc10*/  IMAD.MOV.U32 R12, RZ, RZ, 0x1f ;  /* 0x0000001fff0c7424 */ /* 0x000fe400078e00ff */
[----:B------:R-:W-:Y:S01]  /*1cc20*/  IMAD.MOV.U32 R11, RZ, RZ, 0x1f ;  /* 0x0000001fff0b7424 */ /* 0x000fe200078e00ff */
[----:B------:R-:W-:-:S04]  /*1cc30*/  MOV R4, R14 ;  /* 0x0000000e00047202 */ /* 0x000fc80000000f00 */
[----:B------:R-:W-:-:S05]  /*1cc40*/  SEL R4, R4, RZ, P5 ;  /* 0x000000ff04047207 */ /* 0x000fca0002800000 */
[----:B------:R-:W-:-:S04]  /*1cc50*/  IMAD.IADD R3, R3, 0x1, R4 ;  /* 0x0000000103037824 */ /* 0x000fc800078e0204 */
[----:B------:R-:W-:-:S07]  /*1cc60*/  IMAD.MOV.U32 R13, RZ, RZ, R3 ;  /* 0x000000ffff0d7224 */ /* 0x000fce00078e0003 */
[----:B------:R-:W-:Y:S05]  /*1cc70*/  WARPSYNC.COLLECTIVE R15, `(.L_x_5256) ;  /* 0x000000000f087348 */ /* 0x000fea0003c00000 */
[----:B------:R0:W1:Y:S02]  /*1cc80*/  SHFL.IDX P6, R14, R13, R12, R11 ;  /* 0x0000000c0d0e7389 */ /* 0x00006400000c000b */
[----:B01----:R-:W-:Y:S01]  /*1cc90*/  ENDCOLLECTIVE ;  /* 0x000000000000791b */ /* 0x003fe20003800000 */
.L_x_5256:
[----:B------:R-:W-:Y:S01]  /*1cca0*/  IMAD.MOV.U32 R16, RZ, RZ, R14 ;  /* 0x000000ffff107224 */ /* 0x000fe200078e000e */
[----:B------:R-:W-:Y:S06]  /*1ccb0*/  BRA `(.L_x_5257) ;  /* 0xffffffc800907947 */ /* 0x000fec000383ffff */
.L_x_5143:
        /* <DEDUP_REMOVED lines=8> */
.L_x_5259:
[----:B------:R-:W-:Y:S05]  /*1cd40*/  BSYNC B0 ;  /* 0x0000000000007941 */ /* 0x000fea0003800000 */
.L_x_5258:
        /* <DEDUP_REMOVED lines=9> */
.L_x_5260:
[----:B------:R-:W-:Y:S01]  /*1cde0*/  IMAD.MOV.U32 R12, RZ, RZ, 0x4 ;  /* 0x00000004ff0c7424 */ /* 0x000fe200078e00ff */
[----:B------:R-:W-:-:S05]  /*1cdf0*/  SEL R14, R14, RZ, P2 ;  /* 0x000000ff0e0e7207 */ /* 0x000fca0001000000 */
[----:B------:R-:W-:-:S04]  /*1ce00*/  IMAD.IADD R3, R3, 0x1, R14 ;  /* 0x0000000103037824 */ /* 0x000fc800078e020e */
[----:B------:R-:W-:-:S07]  /*1ce10*/  IMAD.MOV.U32 R13, RZ, RZ, R3 ;  /* 0x000000ffff0d7224 */ /* 0x000fce00078e0003 */
[----:B------:R-:W-:Y:S05]  /*1ce20*/  WARPSYNC.COLLECTIVE R15, `(.L_x_5261) ;  /* 0x000000000f087348 */ /* 0x000fea0003c00000 */
[----:B------:R0:W1:Y:S02]  /*1ce30*/  SHFL.UP P6, R14, R13, R12, R11 ;  /* 0x0400000c0d0e7389 */ /* 0x00006400000c000b */
[----:B01----:R-:W-:Y:S01]  /*1ce40*/  ENDCOLLECTIVE ;  /* 0x000000000000791b */ /* 0x003fe20003800000 */
.L_x_5261:
[----:B------:R-:W-:Y:S01]  /*1ce50*/  IMAD.MOV.U32 R12, RZ, RZ, 0x8 ;  /* 0x00000008ff0c7424 */ /* 0x000fe200078e00ff */
[----:B------:R-:W-:-:S05]  /*1ce60*/  SEL R14, R14, RZ, P3 ;  /* 0x000000ff0e0e7207 */ /* 0x000fca0001800000 */
[----:B------:R-:W-:-:S04]  /*1ce70*/  IMAD.IADD R3, R3, 0x1, R14 ;  /* 0x0000000103037824 */ /* 0x000fc800078e020e */
[----:B------:R-:W-:-:S07]  /*1ce80*/  IMAD.MOV.U32 R13, RZ, RZ, R3 ;  /* 0x000000ffff0d7224 */ /* 0x000fce00078e0003 */
[----:B------:R-:W-:Y:S05]  /*1ce90*/  WARPSYNC.COLLECTIVE R15, `(.L_x_5262) ;  /* 0x000000000f087348 */ /* 0x000fea0003c00000 */
[----:B------:R0:W1:Y:S02]  /*1cea0*/  SHFL.UP P6, R14, R13, R12, R11 ;  /* 0x0400000c0d0e7389 */ /* 0x00006400000c000b */
[----:B01----:R-:W-:Y:S01]  /*1ceb0*/  ENDCOLLECTIVE ;  /* 0x000000000000791b */ /* 0x003fe20003800000 */
.L_x_5262:
[----:B------:R-:W-:Y:S02]  /*1cec0*/  MOV R12, 0x10 ;  /* 0x00000010000c7802 */ /* 0x000fe40000000f00 */
[----:B------:R-:W-:-:S05]  /*1ced0*/  SEL R14, R14, RZ, P4 ;  /* 0x000000ff0e0e7207 */ /* 0x000fca0002000000 */
[----:B------:R-:W-:-:S04]  /*1cee0*/  IMAD.IADD R3, R3, 0x1, R14 ;  /* 0x0000000103037824 */ /* 0x000fc800078e020e */
[----:B------:R-:W-:-:S07]  /*1cef0*/  IMAD.MOV.U32 R13, RZ, RZ, R3 ;  /* 0x000000ffff0d7224 */ /* 0x000fce00078e0003 */
[----:B------:R-:W-:Y:S05]  /*1cf00*/  WARPSYNC.COLLECTIVE R15, `(.L_x_5263) ;  /* 0x000000000f087348 */ /* 0x000fea0003c00000 */
[----:B------:R0:W1:Y:S02]  /*1cf10*/  SHFL.UP P6, R14, R13, R12, R11 ;  /* 0x0400000c0d0e7389 */ /* 0x00006400000c000b */
[----:B01----:R-:W-:Y:S01]  /*1cf20*/  ENDCOLLECTIVE ;  /* 0x000000000000791b */ /* 0x003fe20003800000 */
.L_x_5263:
        /* <DEDUP_REMOVED lines=8> */
.L_x_5264:
[----:B------:R-:W-:Y:S01]  /*1cfb0*/  IMAD.MOV.U32 R16, RZ, RZ, R14 ;  /* 0x000000ffff107224 */ /* 0x000fe200078e000e */
[----:B------:R-:W-:Y:S06]  /*1cfc0*/  BRA `(.L_x_5265) ;  /* 0xffffffc800687947 */ /* 0x000fec000383ffff */
.L_x_5145:
[----:B------:R-:W-:Y:S01]  /*1cfd0*/  BSSY B0, `(.L_x_5266) ;  /* 0x0000006000007945 */ /* 0x000fe20003800000 */
[----:B------:R-:W-:Y:S01]  /*1cfe0*/  PLOP3.LUT P6, PT, P6, PT, PT, 0x8, 0x0 ;  /* 0x000000000000781c */ /* 0x000fe200037ce170 */
[----:B------:R-:W-:-:S12]  /*1cff0*/  IMAD.MOV.U32 R15, RZ, RZ, -0x1 ;  /* 0xffffffffff0f7424 */ /* 0x000fd800078e00ff */
[----:B0----5:R-:W-:Y:S05]  /*1d000*/  WARPSYNC.COLLECTIVE R15, `(.L_x_5267) ;  /* 0x000000000f087348 */ /* 0x021fea0003c00000 */
[----:B------:R-:W-:Y:S01]  /*1d010*/  VOTE.ANY R14, PT, P6 ;  /* 0x00000000000e7806 */ /* 0x000fe200030e0100 */
[----:B0----5:R-:W-:Y:S06]  /*1d020*/  ENDCOLLECTIVE ;  /* 0x000000000000791b */ /* 0x021fec0003800000 */
.L_x_5267:
[----:B------:R-:W-:Y:S05]  /*1d030*/  BSYNC B0 ;  /* 0x0000000000007941 */ /* 0x000fea0003800000 */
.L_x_5266:
        /* <DEDUP_REMOVED lines=9> */
.L_x_5268:
[----:B------:R-:W-:Y:S01]  /*1d0d0*/  IMAD.MOV.U32 R17, RZ, RZ, R14 ;  /* 0x000000ffff117224 */ /* 0x000fe200078e000e */
[----:B------:R-:W-:Y:S06]  /*1d0e0*/  BRA `(.L_x_5269) ;  /* 0xffffffc800587947 */ /* 0x000fec000383ffff */
.L_x_5147:
[----:B------:R-:W-:Y:S01]  /*1d0f0*/  BSSY B0, `(.L_x_5270) ;  /* 0x0000007000007945 */ /* 0x000fe20003800000 */
[----:B------:R-:W-:Y:S02]  /*1d100*/  IMAD.MOV.U32 R13, RZ, RZ, R3 ;  /* 0x000000ffff0d7224 */ /* 0x000fe400078e0003 */
[----:B------:R-:W-:Y:S02]  /*1d110*/  IMAD.MOV.U32 R11, RZ, RZ, 0x1f ;  /* 0x0000001fff0b7424 */ /* 0x000fe400078e00ff */
[----:B------:R-:W-:-:S07]  /*1d120*/  IMAD.MOV.U32 R15, RZ, RZ, -0x1 ;  /* 0xffffffffff0f7424 */ /* 0x000fce00078e00ff */
[----:B012--5:R-:W-:Y:S05]  /*1d130*/  WARPSYNC.COLLECTIVE R15, `(.L_x_5271) ;  /* 0x000000000f087348 */ /* 0x027fea0003c00000 */
[----:B------:R3:W4:Y:S02]  /*1d140*/  SHFL.IDX P6, R14, R13, R12, R11 ;  /* 0x0000000c0d0e7389 */ /* 0x00072400000c000b */
[----:B012345:R-:W-:Y:S01]  /*1d150*/  ENDCOLLECTIVE ;  /* 0x000000000000791b */ /* 0x03ffe20003800000 */
.L_x_5271:
[----:B------:R-:W-:Y:S05]  /*1d160*/  BSYNC B0 ;  /* 0x0000000000007941 */ /* 0x000fea0003800000 */
.L_x_5270:
[----:B------:R-:W-:Y:S01]  /*1d170*/  IMAD.MOV.U32 R3, RZ, RZ, R14 ;  /* 0x000000ffff037224 */ /* 0x000fe200078e000e */
[----:B------:R-:W-:Y:S06]  /*1d180*/  BRA `(.L_x_5272) ;  /* 0xffffffc8004c7947 */ /* 0x000fec000383ffff */
.L_x_5151:
[----:B0-----:R0:W1:Y:S02]  /*1d190*/  SYNCS.PHASECHK.TRANS64.TRYWAIT P0, [R0+URZ+0x22820], R3 ;  /* 0x02282003000075a7 */ /* 0x001064000800017f */
[----:B-1----:R-:W-:Y:S05]  /*1d1a0*/  @!P0 NANOSLEEP.SYNCS 0x989680 ;  /* 0x009896800000895d */ /* 0x002fea0003900000 */
[----:B------:R-:W1:Y:S02]  /*1d1b0*/  @!P0 SYNCS.PHASECHK.TRANS64 P0, [R0+URZ+0x22820], R3 ;  /* 0x02282003000085a7 */ /* 0x000e64000800007f */
[----:B-1----:R-:W-:Y:S05]  /*1d1c0*/  @!P0 BRA `(.L_x_5151) ;  /* 0xfffffffc00f08947 */ /* 0x002fea000383ffff */
[----:B------:R-:W-:Y:S05]  /*1d1d0*/  BRA `(.L_x_5273) ;  /* 0xffffffcc00d07947 */ /* 0x000fea000383ffff */
.L_x_5152:
        /* <DEDUP_REMOVED lines=11> */
.L_x_5275:
[----:B------:R-:W-:Y:S05]  /*1d290*/  BSYNC B0 ;  /* 0x0000000000007941 */ /* 0x000fea0003800000 */
.L_x_5274:
[----:B------:R-:W-:Y:S05]  /*1d2a0*/  BRA `(.L_x_5276) ;  /* 0xffffffcc00b87947 */ /* 0x000fea000383ffff */
.L_x_5153:
[----:B------:R-:W-:Y:S01]  /*1d2b0*/  BSSY B0, `(.L_x_5277) ;  /* 0x0000006000007945 */ /* 0x000fe20003800000 */
[----:B------:R-:W-:-:S07]  /*1d2c0*/  IMAD.MOV.U32 R15, RZ, RZ, -0x1 ;  /* 0xffffffffff0f7424 */ /* 0x000fce00078e00ff */
[----:B01---5:R-:W-:Y:S05]  /*1d2d0*/  WARPSYNC.COLLECTIVE R15, `(.L_x_5278) ;  /* 0x000000000f0c7348 */ /* 0x023fea0003c00000 */
[----:B------:R-:W-:Y:S02]  /*1d2e0*/  ELECT P6, UR62, PT ;  /* 0x00000000003e782f */ /* 0x000fe400038c0000 */
[----:B------:R-:W-:Y:S01]  /*1d2f0*/  MOV R14, UR62 ;  /* 0x0000003e000e7c02 */ /* 0x000fe20008000f00 */
[----:B01---5:R-:W-:Y:S10]  /*1d300*/  ENDCOLLECTIVE ;  /* 0x000000000000791b */ /* 0x023ff40003800000 */
.L_x_5278:
[----:B------:R-:W-:Y:S05]  /*1d310*/  BSYNC B0 ;  /* 0x0000000000007941 */ /* 0x000fea0003800000 */
.L_x_5277:
[----:B------:R-:W-:Y:S05]  /*1d320*/  BRA `(.L_x_5279) ;  /* 0xffffffcc00ac7947 */ /* 0x000fea000383ffff */
.L_x_5155:
[----:B0-----:R0:W1:Y:S02]  /*1d330*/  SYNCS.PHASECHK.TRANS64.TRYWAIT P0, [R6+URZ], R5 ;  /* 0x00000005060075a7 */ /* 0x001064000800017f */
[----:B-1----:R-:W-:Y:S05]  /*1d340*/  @!P0 NANOSLEEP.SYNCS 0x989680 ;  /* 0x009896800000895d */ /* 0x002fea0003900000 */
[----:B------:R-:W1:Y:S02]  /*1d350*/  @!P0 SYNCS.PHASECHK.TRANS64 P0, [R6+URZ], R5 ;  /* 0x00000005060085a7 */ /* 0x000e64000800007f */
[----:B-1----:R-:W-:Y:S05]  /*1d360*/  @!P0 BRA `(.L_x_5155) ;  /* 0xfffffffc00f08947 */ /* 0x002fea000383ffff */
[----:B------:R-:W-:Y:S05]  /*1d370*/  BRA `(.L_x_5280) ;  /* 0xffffffcc00e87947 */ /* 0x000fea000383ffff */
.L_x_5156:
[----:B-1----:R1:W2:Y:S02]  /*1d380*/  SYNCS.PHASECHK.TRANS64.TRYWAIT P0, [R7+URZ], R2 ;  /* 0x00000002070075a7 */ /* 0x0022a4000800017f */
[----:B--2---:R-:W-:Y:S05]  /*1d390*/  @!P0 NANOSLEEP.SYNCS 0x989680 ;  /* 0x009896800000895d */ /* 0x004fea0003900000 */
[----:B------:R-:W2:Y:S02]  /*1d3a0*/  @!P0 SYNCS.PHASECHK.TRANS64 P0, [R7+URZ], R2 ;  /* 0x00000002070085a7 */ /* 0x000ea4000800007f */
[----:B--2---:R-:W-:Y:S05]  /*1d3b0*/  @!P0 BRA `(.L_x_5156) ;  /* 0xfffffffc00f08947 */ /* 0x004fea000383ffff */
[----:B------:R-:W-:Y:S05]  /*1d3c0*/  BRA `(.L_x_5281) ;  /* 0xffffffcc00dc7947 */ /* 0x000fea000383ffff */
.L_x_5158:
[----:B--2---:R2:W3:Y:S02]  /*1d3d0*/  SYNCS.PHASECHK.TRANS64.TRYWAIT P0, [R4+URZ], R5 ;  /* 0x00000005040075a7 */ /* 0x0044e4000800017f */
[----:B---3--:R-:W-:Y:S05]  /*1d3e0*/  @!P0 NANOSLEEP.SYNCS 0x989680 ;  /* 0x009896800000895d */ /* 0x008fea0003900000 */
[----:B------:R-:W3:Y:S02]  /*1d3f0*/  @!P0 SYNCS.PHASECHK.TRANS64 P0, [R4+URZ], R5 ;  /* 0x00000005040085a7 */ /* 0x000ee4000800007f */
[----:B---3--:R-:W-:Y:S05]  /*1d400*/  @!P0 BRA `(.L_x_5158) ;  /* 0xfffffffc00f08947 */ /* 0x008fea000383ffff */
[----:B------:R-:W-:Y:S05]  /*1d410*/  BRA `(.L_x_5282) ;  /* 0xffffffcc00e47947 */ /* 0x000fea000383ffff */
.L_x_5283:
        /* <DEDUP_REMOVED lines=14> */
.L_x_6052:


//--------------------- .text._ZN7cutlass13device_kernelIN5flash11enable_sm90INS1_16FlashAttnFwdSm90INS1_25CollectiveMainloopFwdSm90ILi2EN4cute5tupleIJNS5_1CILi1EEES8_S8_EEENS6_IJNS7_ILi128EEENS7_ILi96EEENS7_ILi64EEEEEELi256ENS_6half_tEfNS_4arch4Sm90ELb1ELb0ELb0ELb1ELb0ELb0ELb1ELb1ELb0ELb1ELb0ELb0EEENS1_21CollectiveEpilogueFwdINS6_IJSA_NS7_ILi256EEESB_EEES9_SE_SG_Li256ELb1ELb1ELb0ELb0EEENS1_36VarlenDynamicPersistentTileSchedulerILi128ELi96ELi256ELi128ELb0ELb1ELb1ELb1ELb1ELb1EEEEEEEEEvNT_6ParamsE --------------------------
	.section	.text._ZN7cutlass13device_kernelIN5flash11enable_sm90INS1_16FlashAttnFwdSm90INS1_25CollectiveMainloopFwdSm90ILi2EN4cute5tupleIJNS5_1CILi1EEES8_S8_EEENS6_IJNS7_ILi128EEENS7_ILi96EEENS7_ILi64EEEEEELi256ENS_6half_tEfNS_4arch4Sm90ELb1ELb0ELb0ELb1ELb0ELb0ELb1ELb1ELb0ELb1ELb0ELb0EEENS1_21CollectiveEpilogueFwdINS6_IJSA_NS7_ILi256EEESB_EEES9_SE_SG_Li256ELb1ELb1ELb0ELb0EEENS1_36VarlenDynamicPersistentTileSchedulerILi128ELi96ELi256ELi128ELb0ELb1ELb1ELb1ELb1ELb1EEEEEEEEEvNT_6ParamsE,"ax",@progbits
	.align	128
.text._ZN7cutlass13device_kernelIN5flash11enable_sm90INS1_16FlashAttnFwdSm90INS1_25CollectiveMainloopFwdSm90ILi2EN4cute5tupleIJNS5_1CILi1EEES8_S8_EEENS6_IJNS7_ILi128EEENS7_ILi96EEENS7_ILi64EEEEEELi256ENS_6half_tEfNS_4arch4Sm90ELb1ELb0ELb0ELb1ELb0ELb0ELb1ELb1ELb0ELb1ELb0ELb0EEENS1_21CollectiveEpilogueFwdINS6_IJSA_NS7_ILi256EEESB_EEES9_SE_SG_Li256ELb1ELb1ELb0ELb0EEENS1_36VarlenDynamicPersistentTileSchedulerILi128ELi96ELi256ELi128ELb0ELb1ELb1ELb1ELb1ELb1EEEEEEEEEvNT_6ParamsE:
        .type           _ZN7cutlass13device_kernelIN5flash11enable_sm90INS1_16FlashAttnFwdSm90INS1_25CollectiveMainloopFwdSm90ILi2EN4cute5tupleIJNS5_1CILi1EEES8_S8_EEENS6_IJNS7_ILi128EEENS7_ILi96EEENS7_ILi64EEEEEELi256ENS_6half_tEfNS_4arch4Sm90ELb1ELb0ELb0ELb1ELb0ELb0ELb1ELb1ELb0ELb1ELb0ELb0EEENS1_21CollectiveEpilogueFwdINS6_IJSA_NS7_ILi256EEESB_EEES9_SE_SG_Li256ELb1ELb1ELb0ELb0EEENS1_36VarlenDynamicPersistentTileSchedulerILi128ELi96ELi256ELi128ELb0ELb1ELb1ELb1ELb1ELb1EEEEEEEEEvNT_6ParamsE,@function
        .size           _ZN7cutlass13device_kernelIN5flash11enable_sm90INS1_16FlashAttnFwdSm90INS1_25CollectiveMainloopFwdSm90ILi2EN4cute5tupleIJNS5_1CILi1EEES8_S8_EEENS6_IJNS7_ILi128EEENS7_ILi96EEENS7_ILi64EEEEEELi256ENS_6half_tEfNS_4arch4Sm90ELb1ELb0ELb0ELb1ELb0ELb0ELb1ELb1ELb0ELb1ELb0ELb0EEENS1_21CollectiveEpilogueFwdINS6_IJSA_NS7_ILi256EEESB_EEES9_SE_SG_Li256ELb1ELb1ELb0ELb0EEENS1_36VarlenDynamicPersistentTileSchedulerILi128ELi96ELi256ELi128ELb0ELb1ELb1ELb1ELb1ELb1EEEEEEEEEvNT_6ParamsE,(.L_x_6053 - _ZN7cutlass13device_kernelIN5flash11enable_sm90INS1_16FlashAttnFwdSm90INS1_25CollectiveMainloopFwdSm90ILi2EN4cute5tupleIJNS5_1CILi1EEES8_S8_EEENS6_IJNS7_ILi128EEENS7_ILi96EEENS7_ILi64EEEEEELi256ENS_6half_tEfNS_4arch4Sm90ELb1ELb0ELb0ELb1ELb0ELb0ELb1ELb1ELb0ELb1ELb0ELb0EEENS1_21CollectiveEpilogueFwdINS6_IJSA_NS7_ILi256EEESB_EEES9_SE_SG_Li256ELb1ELb1ELb0ELb0EEENS1_36VarlenDynamicPersistentTileSchedulerILi128ELi96ELi256ELi128ELb0ELb1ELb1ELb1ELb1ELb1EEEEEEEEEvNT_6ParamsE)
        .other          _ZN7cutlass13device_kernelIN5flash11enable_sm90INS1_16FlashAttnFwdSm90INS1_25CollectiveMainloopFwdSm90ILi2EN4cute5tupleIJNS5_1CILi1EEES8_S8_EEENS6_IJNS7_ILi128EEENS7_ILi96EEENS7_ILi64EEEEEELi256ENS_6half_tEfNS_4arch4Sm90ELb1ELb0ELb0ELb1ELb0ELb0ELb1ELb1ELb0ELb1ELb0ELb0EEENS1_21CollectiveEpilogueFwdINS6_IJSA_NS7_ILi256EEESB_EEES9_SE_SG_Li256ELb1ELb1ELb0ELb0EEENS1_36VarlenDynamicPersistentTileSchedulerILi128ELi96ELi256ELi128ELb0ELb1ELb1ELb1ELb1ELb1EEEEEEEEEvNT_6ParamsE,@"STO_CUDA_ENTRY STV_DEFAULT"
_ZN7cutlass13device_kernelIN5flash11enable_sm90INS1_16FlashAttnFwdSm90INS1_25CollectiveMainloopFwdSm90ILi2EN4cute5tupleIJNS5_1CILi1EEES8_S8_EEENS6_IJNS7_ILi128EEENS7_ILi96EEENS7_ILi64EEEEEELi256ENS_6half_tEfNS_4arch4Sm90ELb1ELb0ELb0ELb1ELb0ELb0ELb1ELb1ELb0ELb1ELb0ELb0EEENS1_21CollectiveEpilogueFwdINS6_IJSA_NS7_ILi256EEESB_EEES9_SE_SG_Li256ELb1ELb1ELb0ELb0EEENS1_36VarlenDynamicPersistentTileSchedulerILi128ELi96ELi256ELi128ELb0ELb1ELb1ELb1ELb1ELb1EEEEEEEEEvNT_6ParamsE:
        /* <DEDUP_REMOVED lines=18> */
.L_x_5285:
[----:B------:R-:W-:Y:S05]  /*0120*/  BSYNC B0 ;  /* 0x0000000000007941 */ /* 0x000fea0003800000 */
.L_x_5284:
        /* <DEDUP_REMOVED lines=43> */
.L_x_5286:
        /* <DEDUP_REMOVED lines=22> */
.L_x_5287:
        /* <DEDUP_REMOVED lines=18> */
.L_x_5288:
        /* <DEDUP_REMOVED lines=22> */
.L_x_5289:
        /* <DEDUP_REMOVED lines=22> */
.L_x_5290:
        /* <DEDUP_REMOVED lines=9> */
.L_x_5292:
        /* <DEDUP_REMOVED lines=27> */
[----:B------:R-:W-:Y:S02]  /*0b60*/  LEA.HI R0, R3, R234, RZ, 0x4 ;  /* 0x000000ea03007211 */ /* 0x000fe400078f20ff */
[----:B------:R-:W-:Y:S02]  /*0b70*/  LOP3.LUT R225, R5, 0xffffff80, RZ, 0xc0, !PT ;  /* 0xffffff8005e17812 */ /* 0x000fe400078ec0ff */
[----:B------:R-:W-:Y:S02]  /*0b80*/  SHF.R.S32.HI R9, RZ, 0x4, R0 ;  /* 0x00000004ff097819 */ /* 0x000fe40000011400 */
[----:B------:R-:W-:Y:S01]  /*0b90*/  LOP3.LUT R7, R0, 0x3fffff0, RZ, 0xc0, !PT ;  /* 0x03fffff000077812 */ /* 0x000fe200078ec0ff */
[----:B------:R-:W-:Y:S01]  /*0ba0*/  IMAD.IADD R225, R234, 0x1, -R225 ;  /* 0x00000001eae17824 */ /* 0x000fe200078e0ae1 */
[----:B------:R-:W-:-:S02]  /*0bb0*/  LEA.HI R0, R0, R9, RZ, 0x1 ;  /* 0x0000000900007211 */ /* 0x000fc400078f08ff */
[----:B------:R-:W-:Y:S01]  /*0bc0*/  LEA.HI R10, R3, R234, RZ, 0x2 ;  /* 0x000000ea030a7211 */ /* 0x000fe200078f10ff */
[----:B------:R-:W-:Y:S01]  /*0bd0*/  IMAD.IADD R7, R234, 0x1, -R7 ;  /* 0x00000001ea077824 */ /* 0x000fe200078e0a07 */
[----:B------:R-:W-:Y:S02]  /*0be0*/  SHF.R.S32.HI R4, RZ, 0x1f, R225 ;  /* 0x0000001fff047819 */ /* 0x000fe400000114e1 */
[----:B------:R-:W-:Y:S02]  /*0bf0*/  LOP3.LUT R0, R0, 0x1ffffffe, RZ, 0xc0, !PT ;  /* 0x1ffffffe00007812 */ /* 0x000fe400078ec0ff */
[----:B------:R-:W-:Y:S02]  /*0c00*/  LEA.HI R6, R4, R225, RZ, 0x2 ;  /* 0x000000e104067211 */ /* 0x000fe400078f10ff */
[----:B------:R-:W-:Y:S01]  /*0c10*/  SHF.R.S32.HI R226, RZ, 0x7, R5 ;  /* 0x00000007ffe27819 */ /* 0x000fe20000011405 */
[----:B------:R-:W-:Y:S01]  /*0c20*/  IMAD.IADD R0, R9, 0x1, -R0 ;  /* 0x0000000109007824 */ /* 0x000fe200078e0a00 */
[----:B------:R-:W-:-:S02]  /*0c30*/  SHF.R.S32.HI R8, RZ, 0x2, R6 ;  /* 0x00000002ff087819 */ /* 0x000fc40000011406 */
[----:B------:R-:W-:Y:S02]  /*0c40*/  SHF.R.S32.HI R11, RZ, 0x1f, R6 ;  /* 0x0000001fff0b7819 */ /* 0x000fe40000011406 */
[----:B------:R-:W-:Y:S02]  /*0c50*/  LOP3.LUT R9, R10, 0xfffffffc, RZ, 0xc0, !PT ;  /* 0xfffffffc0a097812 */ /* 0x000fe400078ec0ff */
[----:B------:R-:W-:Y:S02]  /*0c60*/  LEA.HI R11, R11, R8, RZ, 0x3 ;  /* 0x000000080b0b7211 */ /* 0x000fe400078f18ff */
[----:B------:R-:W-:Y:S01]  /*0c70*/  LEA.HI R4, R4, R225, RZ, 0x5 ;  /* 0x000000e104047211 */ /* 0x000fe200078f28ff */
[----:B------:R-:W-:Y:S01]  /*0c80*/  IMAD.IADD R9, R234, 0x1, -R9 ;  /* 0x00000001ea097824 */ /* 0x000fe200078e0a09 */
[----:B------:R-:W-:Y:S02]  /*0c90*/  LOP3.LUT R11, R11, 0xfffffff8, RZ, 0xc0, !PT ;  /* 0xfffffff80b0b7812 */ /* 0x000fe400078ec0ff */
[----:B------:R-:W-:-:S02]  /*0ca0*/  LEA.HI R5, R5, R226, RZ, 0x1 ;  /* 0x000000e205057211 */ /* 0x000fc400078f08ff */
[----:B------:R-:W-:Y:S01]  /*0cb0*/  SHF.R.S32.HI R4, RZ, 0x5, R4 ;  /* 0x00000005ff047819 */ /* 0x000fe20000011404 */
[----:B------:R-:W-:Y:S01]  /*0cc0*/  IMAD.IADD R11, R8, 0x1, -R11 ;  /* 0x00000001080b7824 */ /* 0x000fe200078e0a0b */
[----:B------:R-:W-:Y:S02]  /*0cd0*/  LOP3.LUT R5, R5, 0x3fffffe, RZ, 0xc0, !PT ;  /* 0x03fffffe05057812 */ /* 0x000fe400078ec0ff */
[----:B------:R-:W-:Y:S01]  /*0ce0*/  LOP3.LUT R204, R6, 0x7ffffffc, RZ, 0xc0, !PT ;  /* 0x7ffffffc06cc7812 */ /* 0x000fe200078ec0ff */
[----:B------:R-:W-:Y:S02]  /*0cf0*/  IMAD R4, R4, 0x10, R11 ;  /* 0x0000001004047824 */ /* 0x000fe400078e020b */
[----:B------:R-:W-:Y:S02]  /*0d00*/  IMAD.IADD R5, R226, 0x1, -R5 ;  /* 0x00000001e2057824 */ /* 0x000fe400078e0a05 */
[----:B------:R-:W-:Y:S02]  /*0d10*/  IMAD.IADD R204, R225, 0x1, -R204 ;  /* 0x00000001e1cc7824 */ /* 0x000fe400078e0acc */
[----:B------:R-:W-:Y:S01]  /*0d20*/  IMAD R227, R5, 0x40, R4 ;  /* 0x0000004005e37824 */ /* 0x000fe200078e0204 */
[----:B--2---:R-:W-:-:S02]  /*0d30*/  R2UR UR4, R2 ;  /* 0x00000000020472ca */ /* 0x004fc400000e0000 */
[CC--:B------:R-:W-:Y:S02]  /*0d40*/  LEA.HI R2, R3.reuse, R234.reuse, RZ, 0x5 ;  /* 0x000000ea03027211 */ /* 0x0c0fe400078f28ff */
[----:B------:R-:W-:-:S03]  /*0d50*/  LEA.HI R3, R3, R234, RZ, 0x3 ;  /* 0x000000ea03037211 */ /* 0x000fc600078f18ff */
[----:B------:R-:W-:Y:S01]  /*0d60*/  IMAD.SHL.U32 R2, R2, 0x20, RZ ;  /* 0x0000002002027824 */ /* 0x000fe200078e00ff */
[----:B------:R-:W-:Y:S02]  /*0d70*/  LOP3.LUT R219, R3, 0xfffffff8, RZ, 0xc0, !PT ;  /* 0xfffffff803db7812 */ /* 0x000fe400078ec0ff */
[----:B------:R-:W-:Y:S02]  /*0d80*/  SHF.R.S32.HI R222, RZ, 0x3, R3 ;  /* 0x00000003ffde7819 */ /* 0x000fe40000011403 */
[----:B------:R-:W-:Y:S01]  /*0d90*/  LOP3.LUT R2, R2, 0xfffffc00, RZ, 0xc0, !PT ;  /* 0xfffffc0002027812 */ /* 0x000fe200078ec0ff */
[----:B------:R-:W-:Y:S01]  /*0da0*/  IMAD.IADD R219, R234, 0x1, -R219 ;  /* 0x00000001eadb7824 */ /* 0x000fe200078e0adb */
[----:B------:R-:W-:-:S03]  /*0db0*/  ULOP3.LUT UR4, UR4, 0x1, URZ, 0xfc, !UPT ;  /* 0x0000000104047892 */ /* 0x000fc6000f8efc3f */
[----:B------:R-:W-:Y:S01]  /*0dc0*/  IMAD R7, R7, 0x40, R2 ;  /* 0x0000004007077824 */ /* 0x000fe200078e0202 */
[----:B------:R-:W-:Y:S01]  /*0dd0*/  LEA.HI R2, R9, R9, RZ, 0x1 ;  /* 0x0000000909027211 */ /* 0x000fe200078f08ff */
[----:B------:R-:W-:Y:S02]  /*0de0*/  IMAD.SHL.U32 R200, R219, 0x8, RZ ;  /* 0x00000008dbc87824 */ /* 0x000fe400078e00ff */
[----:B------:R-:W-:Y:S01]  /*0df0*/  IMAD.U32 R229, RZ, RZ, UR4 ;  /* 0x00000004ffe57e24 */ /* 0x000fe2000f8e00ff */
[----:B------:R-:W-:Y:S01]  /*0e00*/  LOP3.LUT R2, R2, 0x1ffffffe, RZ, 0xc0, !PT ;  /* 0x1ffffffe02027812 */ /* 0x000fe200078ec0ff */
[C---:B------:R-:W-:Y:S01]  /*0e10*/  VIADD R206, R200.reuse, 0x40 ;  /* 0x00000040c8ce7836 */ /* 0x040fe20000000000 */
[----:B------:R-:W-:Y:S01]  /*0e20*/  UMOV UR4, URZ ;  /* 0x0000003f00047c82 */ /* 0x000fe20008000000 */
        /* <DEDUP_REMOVED lines=9> */
[----:B------:R-:W-:Y:S02]  /*0ec0*/  IMAD R203, R2, 0x8, R227 ;  /* 0x0000000802cb7824 */ /* 0x000fe400078e02e3 */
[----:B------:R-:W-:-:S07]  /*0ed0*/  IMAD.U32 R224, RZ, RZ, UR4 ;  /* 0x00000004ffe07e24 */ /* 0x000fce000f8e00ff */
.L_x_5347:
[----:B0-23--:R-:W0:Y:S01]  /*0ee0*/  LDC.64 R2, c[0x0][0xd88] ;  /* 0x00036200ff027b82 */ /* 0x00de220000000a00 */
[----:B------:R-:W-:Y:S01]  /*0ef0*/  ULDC.64 UR8, c[0x0][0xb20] ;  /* 0x0002c80000087ab9 */ /* 0x000fe20000000a00 */
[----:B------:R-:W-:Y:S01]  /*0f00*/  ULDC.64 UR10, c[0x0][0xb10] ;  /* 0x0002c400000a7ab9 */ /* 0x000fe20000000a00 */
[----:B0-----:R-:W-:-:S06]  /*0f10*/  IMAD.WIDE R2, R7, 0x4, R2 ;  /* 0x0000000407027825 */ /* 0x001fcc00078e0202 */
[----:B------:R-:W2:Y:S01]  /*0f20*/  LDG.E R2, desc[UR38][R2.64] ;  /* 0x0000002602027981 */ /* 0x000ea2000c1e1900 */
[----:B------:R-:W-:Y:S01]  /*0f30*/  UISETP.NE.U32.AND UP0, UPT, UR8, URZ, UPT ;  /* 0x0000003f0800728c */ /* 0x000fe2000bf05070 */
[----:B------:R-:W-:Y:S01]  /*0f40*/  IMAD.MOV.U32 R7, RZ, RZ, RZ ;  /* 0x000000ffff077224 */ /* 0x000fe200078e00ff */
[----:B------:R-:W-:Y:S02]  /*0f50*/  UISETP.NE.U32.AND UP1, UPT, UR10, URZ, UPT ;  /* 0x0000003f0a00728c */ /* 0x000fe4000bf25070 */
[----:B------:R-:W-:Y:S02]  /*0f60*/  UISETP.NE.AND.EX UP0, UPT, UR9, URZ, UPT, UP0 ;  /* 0x0000003f0900728c */ /* 0x000fe4000bf05300 */
[----:B------:R-:W-:-:S04]  /*0f70*/  UISETP.NE.AND.EX UP1, UPT, UR11, URZ, UPT, UP1 ;  /* 0x0000003f0b00728c */ /* 0x000fc8000bf25310 */
[----:B------:R-:W-:Y:S02]  /*0f80*/  PLOP3.LUT P0, PT, PT, PT, UP0, 0x80, 0x0 ;  /* 0x000000000000781c */ /* 0x000fe40003f0f008 */
[----:B------:R-:W-:Y:S02]  /*0f90*/  PLOP3.LUT P2, PT, PT, PT, UP1, 0x80, 0x0 ;  /* 0x000000000000781c */ /* 0x000fe40003f4f018 */
[----:B--2---:R-:W-:-:S13]  /*0fa0*/  R2UR UR4, R2 ;  /* 0x00000000020472ca */ /* 0x004fda00000e0000 */
[----:B------:R-:W-:Y:S02]  /*0fb0*/  USHF.R.S32.HI UR7, URZ, 0x1f, UR4 ;  /* 0x0000001f3f077899 */ /* 0x000fe40008011404 */
[----:B------:R-:W-:Y:S01]  /*0fc0*/  IMAD.U32 R220, RZ, RZ, UR4 ;  /* 0x00000004ffdc7e24 */ /* 0x000fe2000f8e00ff */
[----:B------:R-:W-:-:S04]  /*0fd0*/  @UP0 ULEA UR8, UP2, UR4, UR8, 0x2 ;  /* 0x0000000804080291 */ /* 0x000fc8000f84103f */
[----:B------:R-:W-:Y:S02]  /*0fe0*/  @UP0 ULEA.HI.X UR9, UR4, UR9, UR7, 0x2, UP2 ;  /* 0x0000000904090291 */ /* 0x000fe400090f1407 */
[----:B------:R-:W-:Y:S01]  /*0ff0*/  IMAD.U32 R223, RZ, RZ, UR7 ;  /* 0x00000007ffdf7e24 */ /* 0x000fe2000f8e00ff */
[----:B------:R-:W-:Y:S01]  /*1000*/  @UP1 ULEA UR10, UP0, UR4, UR10, 0x2 ;  /* 0x0000000a040a1291 */ /* 0x000fe2000f80103f */
[----:B------:R-:W-:-:S03]  /*1010*/  IMAD.U32 R2, RZ, RZ, UR8 ;  /* 0x00000008ff027e24 */ /* 0x000fc6000f8e00ff */
[----:B------:R-:W-:Y:S01]  /*1020*/  @UP1 ULEA.HI.X UR11, UR4, UR11, UR7, 0x2, UP0 ;  /* 0x0000000b040b1291 */ /* 0x000fe200080f1407 */
[----:B------:R-:W-:Y:S01]  /*1030*/  IMAD.U32 R3, RZ, RZ, UR9 ;  /* 0x00000009ff037e24 */ /* 0x000fe2000f8e00ff */
[----:B------:R-:W-:Y:S01]  /*1040*/  ULDC.64 UR8, c[0x0][0x418] ;  /* 0x0001060000087ab9 */ /* 0x000fe20000000a00 */
[----:B------:R-:W-:Y:S01]  /*1050*/  ULDC UR4, c[0x0][0x288] ;  /* 0x0000a20000047ab9 */ /* 0x000fe20000000800 */
[----:B------:R-:W-:Y:S01]  /*1060*/  IMAD.U32 R4, RZ, RZ, UR10 ;  /* 0x0000000aff047e24 */ /* 0x000fe2000f8e00ff */
[----:B------:R-:W-:Y:S01]  /*1070*/  ULDC UR7, c[0x0][0x2f0] ;  /* 0x0000bc0000077ab9 */ /* 0x000fe20000000800 */
[----:B------:R-:W-:Y:S01]  /*1080*/  IMAD.U32 R201, RZ, RZ, UR4 ;  /* 0x00000004ffc97e24 */ /* 0x000fe2000f8e00ff */
[----:B------:R0:W5:Y:S01]  /*1090*/  @P0 LDG.E R7, desc[UR38][R2.64] ;  /* 0x0000002602070981 */ /* 0x000162000c1e1900 */
[----:B------:R-:W-:Y:S01]  /*10a0*/  IMAD.U32 R5, RZ, RZ, UR11 ;  /* 0x0000000bff057e24 */ /* 0x000fe2000f8e00ff */
[----:B------:R-:W-:Y:S01]  /*10b0*/  UISETP.NE.U32.AND UP0, UPT, UR8, URZ, UPT ;  /* 0x0000003f0800728c */ /* 0x000fe2000bf05070 */
[----:B------:R-:W-:-:S03]  /*10c0*/  ULDC UR4, c[0x0][0x424] ;  /* 0x0001090000047ab9 */ /* 0x000fc60000000800 */
[----:B------:R0:W5:Y:S01]  /*10d0*/  @P2 LDG.E R201, desc[UR38][R4.64] ;  /* 0x0000002604c92981 */ /* 0x000162000c1e1900 */
[----:B------:R-:W-:Y:S01]  /*10e0*/  UISETP.NE.AND.EX UP0, UPT, UR9, URZ, UPT, UP0 ;  /* 0x0000003f0900728c */ /* 0x000fe2000bf05300 */
[----:B------:R-:W-:Y:S02]  /*10f0*/  IMAD.U32 R221, RZ, RZ, UR6 ;  /* 0x00000006ffdd7e24 */ /* 0x000fe4000f8e00ff */
[----:B------:R-:W-:Y:S01]  /*1100*/  ULDC.64 UR8, c[0x0][0xb18] ;  /* 0x0002c60000087ab9 */ /* 0x000fe20000000a00 */
[----:B------:R-:W-:Y:S01]  /*1110*/  USEL UR4, UR4, 0x1, UP0 ;  /* 0x0000000104047887 */ /* 0x000fe20008000000 */
[----:B------:R-:W-:-:S03]  /*1120*/  ISETP.NE.U32.AND P1, PT, RZ, UR8, PT ;  /* 0x00000008ff007c0c */ /* 0x000fc6000bf25070 */
[----:B------:R-:W-:Y:S01]  /*1130*/  UIMAD UR4, UR4, UR7, URZ ;  /* 0x00000007040472a4 */ /* 0x000fe2000f8e023f */
[----:B------:R-:W-:Y:S01]  /*1140*/  ISETP.NE.AND.EX P1, PT, RZ, UR9, PT, P1 ;  /* 0x00000009ff007c0c */ /* 0x000fe2000bf25310 */
[----:B01--4-:R-:W-:-:S12]  /*1150*/  @P2 BRA `(.L_x_5293) ;  /* 0x0000000000302947 */ /* 0x013fd80003800000 */
[----:B------:R-:W-:Y:S02]  /*1160*/  ULDC.64 UR6, c[0x0][0xaf8] ;  /* 0x0002be0000067ab9 */ /* 0x000fe40000000a00 */
[----:B------:R-:W-:-:S04]  /*1170*/  ISETP.NE.U32.AND P0, PT, RZ, UR6, PT ;  /* 0x00000006ff007c0c */ /* 0x000fc8000bf05070 */
[----:B------:R-:W-:-:S13]  /*1180*/  ISETP.NE.AND.EX P0, PT, RZ, UR7, PT, P0 ;  /* 0x00000007ff007c0c */ /* 0x000fda000bf05300 */
[----:B------:R-:W-:Y:S05]  /*1190*/  @!P0 BRA `(.L_x_5293) ;  /* 0x0000000000208947 */ /* 0x000fea0003800000 */
[----:B------:R-:W-:Y:S01]  /*11a0*/  R2UR UR10, R220 ;  /* 0x00000000dc0a72ca */ /* 0x000fe200000e0000 */
[----:B------:R-:W-:-:S12]  /*11b0*/  ULDC.64 UR6, c[0x0][0xaf8] ;  /* 0x0002be0000067ab9 */ /* 0x000fd80000000a00 */
[----:B------:R-:W-:-:S06]  /*11c0*/  UIMAD.WIDE UR6, UR10, 0x4, UR6 ;  /* 0x000000040a0678a5 */ /* 0x000fcc000f8e0206 */
[----:B------:R-:W-:Y:S02]  /*11d0*/  IMAD.U32 R2, RZ, RZ, UR6 ;  /* 0x00000006ff027e24 */ /* 0x000fe4000f8e00ff */
[----:B------:R-:W-:-:S05]  /*11e0*/  IMAD.U32 R3, RZ, RZ, UR7 ;  /* 0x00000007ff037e24 */ /* 0x000fca000f8e00ff */
[----:B-----5:R-:W2:Y:S04]  /*11f0*/  LDG.E R201, desc[UR38][R2.64] ;  /* 0x0000002602c97981 */ /* 0x020ea8000c1e1900 */
[----:B------:R-:W2:Y:S02]  /*1200*/  LDG.E R0, desc[UR38][R2.64+0x4] ;  /* 0x0000042602007981 */ /* 0x000ea4000c1e1900 */
[----:B--2---:R-:W-:-:S07]  /*1210*/  IMAD.IADD R201, R0, 0x1, -R201 ;  /* 0x0000000100c97824 */ /* 0x004fce00078e0ac9 */
.L_x_5293:
[----:B------:R-:W-:Y:S01]  /*1220*/  IMAD.U32 R202, RZ, RZ, UR4 ;  /* 0x00000004ffca7e24 */ /* 0x000fe2000f8e00ff */
[----:B------:R-:W-:Y:S06]  /*1230*/  @!P1 BRA `(.L_x_5294) ;  /* 0x0000000000209947 */ /* 0x000fec0003800000 */
[----:B------:R-:W-:Y:S02]  /*1240*/  R2UR UR6, R220 ;  /* 0x00000000dc0672ca */ /* 0x000fe400000e0000 */
[----:B------:R-:W-:-:S11]  /*1250*/  R2UR UR7, R223 ;  /* 0x00000000df0772ca */ /* 0x000fd600000e0000 */
[----:B------:R-:W-:-:S04]  /*1260*/  ULEA UR4, UP0, UR6, UR8, 0x2 ;  /* 0x0000000806047291 */ /* 0x000fc8000f80103f */
[----:B------:R-:W-:Y:S02]  /*1270*/  ULEA.HI.X UR6, UR6, UR9, UR7, 0x2, UP0 ;  /* 0x0000000906067291 */ /* 0x000fe400080f1407 */
[----:B------:R-:W-:-:S04]  /*1280*/  IMAD.U32 R2, RZ, RZ, UR4 ;  /* 0x00000004ff027e24 */ /* 0x000fc8000f8e00ff */
[----:B------:R-:W-:-:S05]  /*1290*/  IMAD.U32 R3, RZ, RZ, UR6 ;  /* 0x00000006ff037e24 */ /* 0x000fca000f8e00ff */
[----:B------:R0:W5:Y:S01]  /*12a0*/  LDG.E R202, desc[UR38][R2.64] ;  /* 0x0000002602ca7981 */ /* 0x000162000c1e1900 */
[----:B------:R-:W-:Y:S05]  /*12b0*/  BRA `(.L_x_5295) ;  /* 0x0000000000307947 */ /* 0x000fea0003800000 */
.L_x_5294:
        /* <DEDUP_REMOVED lines=9> */
[----:B------:R-:W2:Y:S04]  /*1350*/  LDG.E R202, desc[UR38][R2.64] ;  /* 0x0000002602ca7981 */ /* 0x000ea8000c1e1900 */
[----:B------:R-:W2:Y:S02]  /*1360*/  LDG.E R5, desc[UR38][R2.64+0x4] ;  /* 0x0000042602057981 */ /* 0x000ea4000c1e1900 */
[----:B--2---:R-:W-:-:S07]  /*1370*/  IMAD.IADD R202, R5, 0x1, -R202 ;  /* 0x0000000105ca7824 */ /* 0x004fce00078e0aca */
.L_x_5295:
[----:B------:R-:W1:Y:S01]  /*1380*/  LDC R0, c[0x0][0x448] ;  /* 0x00011200ff007b82 */ /* 0x000e620000000800 */
[----:B------:R-:W-:Y:S01]  /*1390*/  USHF.L.U32 UR60, UR5, 0x7, URZ ;  /* 0x00000007053c7899 */ /* 0x000fe2000800063f */
[----:B-----5:R-:W-:Y:S01]  /*13a0*/  IMAD.IADD R202, R202, 0x1, -R7 ;  /* 0x00000001caca7824 */ /* 0x020fe200078e0a07 */
[----:B------:R-:W-:Y:S01]  /*13b0*/  CS2R R148, SRZ ;  /* 0x0000000000947805 */ /* 0x000fe2000001ff00 */
[----:B------:R-:W-:Y:S01]  /*13c0*/  IMAD.MOV.U32 R150, RZ, RZ, RZ ;  /* 0x000000ffff967224 */ /* 0x000fe200078e00ff */
[----:B------:R-:W-:Y:S01]  /*13d0*/  UIADD3 UR4, UR60, 0x7f, URZ ;  /* 0x0000007f3c047890 */ /* 0x000fe2000fffe03f */
[----:B------:R-:W-:Y:S02]  /*13e0*/  CS2R R146, SRZ ;  /* 0x0000000000927805 */ /* 0x000fe4000001ff00 */
[----:B0-----:R-:W-:Y:S02]  /*13f0*/  IADD3 R3, R202, 0x60, -R201 ;  /* 0x00000060ca037810 */ /* 0x001fe40007ffe8c9 */
        /* <DEDUP_REMOVED lines=16> */
[----:B-1----:R-:W-:Y:S01]  /*1500*/  ISETP.NE.AND P0, PT, R0, 0x1, PT ;  /* 0x000000010000780c */ /* 0x002fe20003f05270 */
[----:B------:R-:W-:Y:S01]  /*1510*/  IMAD.U32 R0, RZ, RZ, UR4 ;  /* 0x00000004ff007e24 */ /* 0x000fe2000f8e00ff */
        /* <DEDUP_REMOVED lines=34> */
[----:B------:R-:W-:Y:S01]  /*1740*/  CS2R R52, SRZ ;  /* 0x0000000000347805 */ /* 0x000fe2000001ff00 */
[----:B0-----:R-:W-:Y:S01]  /*1750*/  @P0 IMAD.HI.U32 R2, R2, UR4, RZ ;  /* 0x0000000402020c27 */ /* 0x001fe2000f8e00ff */
        /* <DEDUP_REMOVED lines=8> */
[----:B------:R-:W-:Y:S01]  /*17e0*/  VIADD R2, R202, 0x5f ;  /* 0x0000005fca027836 */ /* 0x000fe20000000000 */
[----:B------:R-:W-:Y:S02]  /*17f0*/  PLOP3.LUT P0, PT, PT, PT, PT, 0x80, 0x0 ;  /* 0x000000000000781c */ /* 0x000fe40003f0f070 */
[----:B------:R-:W-:Y:S02]  /*1800*/  CS2R R36, SRZ ;  /* 0x0000000000247805 */ /* 0x000fe4000001ff00 */
[----:B------:R-:W-:Y:S01]  /*1810*/  CS2R R32, SRZ ;  /* 0x0000000000207805 */ /* 0x000fe2000001ff00 */
[----:B------:R-:W-:Y:S01]  /*1820*/  IMAD.IADD R0, R3, 0x1, R0 ;  /* 0x0000000103007824 */ /* 0x000fe200078e0200 */
[----:B------:R-:W-:Y:S01]  /*1830*/  CS2R R26, SRZ ;  /* 0x00000000001a7805 */ /* 0x000fe2000001ff00 */
[----:B------:R-:W-:Y:S01]  /*1840*/  IMAD.HI R2, R2, 0x2aaaaaab, RZ ;  /* 0x2aaaaaab02027827 */ /* 0x000fe200078e02ff */
[----:B------:R-:W-:-:S02]  /*1850*/  CS2R R28, SRZ ;  /* 0x00000000001c7805 */ /* 0x000fc4000001ff00 */
[----:B------:R-:W-:Y:S01]  /*1860*/  CS2R R24, SRZ ;  /* 0x0000000000187805 */ /* 0x000fe2000001ff00 */
[----:B------:R-:W-:Y:S01]  /*1870*/  IMAD.HI R0, R0, 0x2aaaaaab, RZ ;  /* 0x2aaaaaab00007827 */ /* 0x000fe200078e02ff */
[----:B------:R-:W-:-:S03]  /*1880*/  SHF.R.U32.HI R3, RZ, 0x1f, R2 ;  /* 0x0000001fff037819 */ /* 0x000fc60000011602 */
[----:B------:R-:W-:Y:S01]  /*1890*/  IMAD.MOV.U32 R10, RZ, RZ, RZ ;  /* 0x000000ffff0a7224 */ /* 0x000fe200078e00ff */
[----:B------:R-:W-:Y:S02]  /*18a0*/  SHF.R.U32.HI R5, RZ, 0x1f, R0 ;  /* 0x0000001fff057819 */ /* 0x000fe40000011600 */
[----:B------:R-:W-:Y:S02]  /*18b0*/  LEA.HI.SX32 R156, R2, R3, 0x1c ;  /* 0x00000003029c7211 */ /* 0x000fe400078fe2ff */
[----:B------:R-:W-:Y:S02]  /*18c0*/  CS2R R2, SRZ ;  /* 0x0000000000027805 */ /* 0x000fe4000001ff00 */
[----:B------:R-:W-:Y:S01]  /*18d0*/  LEA.HI.SX32 R5, R0, R5, 0x1c ;  /* 0x0000000500057211 */ /* 0x000fe200078fe2ff */
[----:B------:R-:W-:-:S03]  /*18e0*/  IMAD.MOV.U32 R0, RZ, RZ, RZ ;  /* 0x000000ffff007224 */ /* 0x000fc600078e00ff */
[----:B------:R-:W-:-:S04]  /*18f0*/  VIMNMX R156, R156, R5, PT ;  /* 0x000000059c9c7248 */ /* 0x000fc80003fe0100 */
[----:B------:R-:W-:-:S13]  /*1900*/  ISETP.GE.AND P1, PT, R156, 0x1, PT ;  /* 0x000000019c00780c */ /* 0x000fda0003f26270 */
[----:B------:R-:W-:Y:S05]  /*1910*/  @!P1 BRA `(.L_x_5296) ;  /* 0x0000008000289947 */ /* 0x000fea0003800000 */
        /* <DEDUP_REMOVED lines=39> */
.L_x_5297:
        /* <DEDUP_REMOVED lines=14> */
.L_x_5478:
[----:B------:R-:W-:Y:S05]  /*1c70*/  WARPSYNC.ALL ;  /* 0x0000000000007948 */ /* 0x000fea0003800000 */
[----:B------:R-:W-:Y:S01]  /*1c80*/  R2UR UR4, R229 ;  /* 0x00000000e50472ca */ /* 0x000fe200000e0000 */
[----:B------:R1:W-:-:S12]  /*1c90*/  BAR.SYNC.DEFER_BLOCKING R213, 0x100 ;  /* 0x000400d50000751d */ /* 0x0003d80000010000 */
[----:B------:R-:W-:-:S05]  /*1ca0*/  IMAD.U32 R0, RZ, RZ, UR4 ;  /* 0x00000004ff007e24 */ /* 0x000fca000f8e00ff */
[----:B------:R-:W-:-:S13]  /*1cb0*/  ISETP.NE.AND P0, PT, R0, 0x3, PT ;  /* 0x000000030000780c */ /* 0x000fda0003f05270 */
[----:B-1----:R-:W-:Y:S05]  /*1cc0*/  @!P0 BRA `(.L_x_5299) ;  /* 0x0000000000048947 */ /* 0x002fea0003800000 */
[----:B------:R-:W-:Y:S01]  /*1cd0*/  BPT.TRAP 0x1 ;  /* 0x000000040000795c */ /* 0x000fe20000300000 */
.L_x_5299:
[----:B------:R-:W-:Y:S02]  /*1ce0*/  IMAD.U32 R3, RZ, RZ, UR37 ;  /* 0x00000025ff037e24 */ /* 0x000fe4000f8e00ff */
[----:B------:R-:W-:-:S03]  /*1cf0*/  IMAD.U32 R0, RZ, RZ, UR36 ;  /* 0x00000024ff007e24 */ /* 0x000fc6000f8e00ff */
[----:B------:R-:W-:Y:S01]  /*1d00*/  SHF.L.U32 R3, R3, 0x1f, RZ ;  /* 0x0000001f03037819 */ /* 0x000fe200000006ff */
[----:B------:R-:W-:-:S04]  /*1d10*/  IMAD R0, R0, 0x8, R5 ;  /* 0x0000000800007824 */ /* 0x000fc800078e0205 */
[----:B------:R1:W2:Y:S01]  /*1d20*/  SYNCS.PHASECHK.TRANS64.TRYWAIT P1, [R0+URZ+0x32430], R3 ;  /* 0x03243003000075a7 */ /* 0x0002a2000802017f */
[----:B------:R-:W-:Y:S05]  /*1d30*/  @!P0 BRA `(.L_x_5300) ;  /* 0x0000000000048947 */ /* 0x000fea0003800000 */
[----:B------:R-:W-:Y:S01]  /*1d40*/  BPT.TRAP 0x1 ;  /* 0x000000040000795c */ /* 0x000fe20000300000 */
.L_x_5300:
[----:B--2---:R-:W-:Y:S05]  /*1d50*/  @P1 BRA `(.L_x_5301) ;  /* 0x0000000000081947 */ /* 0x004fea0003800000 */
[----:B------:R-:W2:Y:S02]  /*1d60*/  SYNCS.PHASECHK.TRANS64.TRYWAIT P1, [R0+URZ+0x32430], R3 ;  /* 0x03243003000075a7 */ /* 0x000ea4000802017f */
[----:B--2---:R-:W-:Y:S05]  /*1d70*/  @!P1 BRA `(.L_x_5302) ;  /* 0x0000011c000c9947 */ /* 0x004fea0003800000 */
.L_x_5301:
        /* <DEDUP_REMOVED lines=48> */
.L_x_5479:
[----:B------:R-:W-:Y:S05]  /*2080*/  @!P0 BRA `(.L_x_5304) ;  /* 0x0000000000048947 */ /* 0x000fea0003800000 */
[----:B------:R-:W-:Y:S01]  /*2090*/  BPT.TRAP 0x1 ;  /* 0x000000040000795c */ /* 0x000fe20000300000 */
.L_x_5304:
[----:B------:R4:W0:Y:S01]  /*20a0*/  SYNCS.PHASECHK.TRANS64.TRYWAIT P1, [R0+URZ+0x32450], R3 ;  /* 0x03245003000075a7 */ /* 0x000822000802017f */
[----:B------:R-:W-:Y:S05]  /*20b0*/  @!P0 BRA `(.L_x_5305) ;  /* 0x0000000000048947 */ /* 0x000fea0003800000 */
[----:B------:R-:W-:Y:S01]  /*20c0*/  BPT.TRAP 0x1 ;  /* 0x000000040000795c */ /* 0x000fe20000300000 */
.L_x_5305:
[----:B0-----:R-:W-:Y:S05]  /*20d0*/  @P1 BRA `(.L_x_5306) ;  /* 0x0000000000081947 */ /* 0x001fea0003800000 */
[----:B------:R-:W0:Y:S02]  /*20e0*/  SYNCS.PHASECHK.TRANS64.TRYWAIT P1, [R0+URZ+0x32450], R3 ;  /* 0x03245003000075a7 */ /* 0x000e24000802017f */
[----:B0-----:R-:W-:Y:S05]  /*20f0*/  @!P1 BRA `(.L_x_5307) ;  /* 0x0000011800549947 */ /* 0x001fea0003800000 */
.L_x_5306:
        /* <DEDUP_REMOVED lines=18> */
[----:B------:R-:W5:Y:S01]  /*2220*/  S2R R74, SR_TID.X ;  /* 0x00000000004a7919 */ /* 0x000f620000002100 */
[----:B------:R-:W-:Y:S01]  /*2230*/  UMOV UR31, 0x40000040 ;  /* 0x40000040001f7882 */ /* 0x000fe20000000000 */
[----:B------:R-:W-:Y:S01]  /*2240*/  UMOV UR33, 0x40000040 ;  /* 0x4000004000217882 */ /* 0x000fe20000000000 */
[----:B------:R-:W-:-:S02]  /*2250*/  ULOP3.LUT UR6, UR4, 0x3fff, URZ, 0xc0, !UPT ;  /* 0x00003fff04067892 */ /* 0x000fc4000f8ec03f */
[----:B------:R-:W-:Y:S02]  /*2260*/  ULOP3.LUT UR4, UR40, 0x10000, URZ, 0xfc, !UPT ;  /* 0x0001000028047892 */ /* 0x000fe4000f8efc3f */
[----:B------:R-:W-:Y:S02]  /*2270*/  ULOP3.LUT UR7, UR6, 0x10000, URZ, 0xfc, !UPT ;  /* 0x0001000006077892 */ /* 0x000fe4000f8efc3f */
[----:B------:R-:W-:Y:S02]  /*2280*/  UIADD3 UR16, UR4, 0x404, URZ ;  /* 0x0000040404107890 */ /* 0x000fe4000fffe03f */
[----:B------:R-:W-:Y:S01]  /*2290*/  UIMAD UR5, UR36, 0xc00, UR7 ;  /* 0x00000c00240578a4 */ /* 0x000fe2000f8e0207 */
[----:B------:R-:W-:Y:S01]  /*22a0*/  UMOV UR8, UR4 ;  /* 0x0000000400087c82 */ /* 0x000fe20008000000 */
[----:B------:R-:W-:Y:S01]  /*22b0*/  UIADD3 UR20, UR4, 0x406, URZ ;  /* 0x0000040604147890 */ /* 0x000fe2000fffe03f */
[----:B------:R-:W-:Y:S01]  /*22c0*/  IMAD.U32 R10, RZ, RZ, UR8 ;  /* 0x00000008ff0a7e24 */ /* 0x000fe2000f8e00ff */
[----:B------:R-:W-:-:S03]  /*22d0*/  UIADD3 UR18, UR5, 0x304, URZ ;  /* 0x0000030405127890 */ /* 0x000fc6000fffe03f */
[----:B------:R-:W-:Y:S01]  /*22e0*/  UMOV UR10, UR5 ;  /* 0x00000005000a7c82 */ /* 0x000fe20008000000 */
[----:B------:R-:W-:Y:S01]  /*22f0*/  UIADD3 UR22, UR5, 0x306, URZ ;  /* 0x0000030605167890 */ /* 0x000fe2000fffe03f */
[----:B------:R-:W-:Y:S01]  /*2300*/  HGMMA.64x96x16.F32 R24, gdesc[UR8], R24, gsb0 ;  /* 0x01600000081879f0 */ /* 0x000fe20008000818 */
[----:B------:R-:W-:Y:S01]  /*2310*/  UIADD3 UR8, UR4, 0x2, URZ ;  /* 0x0000000204087890 */ /* 0x000fe2000fffe03f */
[----:B0-----:R-:W-:Y:S01]  /*2320*/  ISETP.NE.AND P1, PT, R12, 0x1, PT ;  /* 0x000000010c00780c */ /* 0x001fe20003f25270 */
[----:B------:R-:W-:Y:S01]  /*2330*/  UIADD3 UR9, UR5, 0x2, URZ ;  /* 0x0000000205097890 */ /* 0x000fe2000fffe03f */
[----:B------:R-:W-:Y:S01]  /*2340*/  VIADD R12, R203, UR60 ;  /* 0x0000003ccb0c7c36 */ /* 0x000fe20008000000 */
[----:B------:R-:W-:Y:S01]  /*2350*/  UIADD3 UR10, UR5, 0x300, URZ ;  /* 0x00000300050a7890 */ /* 0x000fe2000fffe03f */
[----:B------:R-:W-:Y:S02]  /*2360*/  UMOV UR11, 0x40000040 ;  /* 0x40000040000b7882 */ /* 0x000fe40000000000 */
[----:B------:R-:W-:Y:S01]  /*2370*/  UMOV UR12, UR8 ;  /* 0x00000008000c7c82 */ /* 0x000fe20008000000 */
[----:B------:R-:W-:Y:S01]  /*2380*/  UIADD3 UR8, UR4, 0x4, URZ ;  /* 0x0000000404087890 */ /* 0x000fe2000fffe03f */
[----:B------:R-:W-:Y:S01]  /*2390*/  IMAD.U32 R8, RZ, RZ, UR12 ;  /* 0x0000000cff087e24 */ /* 0x000fe2000f8e00ff */
[----:B------:R-:W-:Y:S01]  /*23a0*/  UMOV UR14, UR9 ;  /* 0x00000009000e7c82 */ /* 0x000fe20008000000 */
[----:B------:R-:W-:-:S02]  /*23b0*/  UIADD3 UR9, UR5, 0x4, URZ ;  /* 0x0000000405097890 */ /* 0x000fc4000fffe03f */
[----:B------:R-:W-:Y:S01]  /*23c0*/  UIADD3 UR24, UR4, 0x800, URZ ;  /* 0x0000080004187890 */ /* 0x000fe2000fffe03f */
[----:B------:R-:W0:Y:S01]  /*23d0*/  @P1 LDC R13, c[0x0][0x44c] ;  /* 0x00011300ff0d1b82 */ /* 0x000e220000000800 */
[----:B------:R-:W-:Y:S02]  /*23e0*/  UIADD3 UR26, UR5, 0x600, URZ ;  /* 0x00000600051a7890 */ /* 0x000fe4000fffe03f */
[----:B------:R-:W-:Y:S02]  /*23f0*/  UIADD3 UR28, UR4, 0x802, URZ ;  /* 0x00000802041c7890 */ /* 0x000fe4000fffe03f */
[----:B------:R-:W-:Y:S02]  /*2400*/  UIADD3 UR30, UR5, 0x602, URZ ;  /* 0x00000602051e7890 */ /* 0x000fe4000fffe03f */
[----:B------:R-:W-:Y:S01]  /*2410*/  UIADD3 UR32, UR4, 0x804, URZ ;  /* 0x0000080404207890 */ /* 0x000fe2000fffe03f */
[----:B------:R-:W1:Y:S01]  /*2420*/  @P1 LDC R20, c[0x0][0x450] ;  /* 0x00011400ff141b82 */ /* 0x000e620000000800 */
[----:B------:R-:W-:Y:S01]  /*2430*/  UIADD3 UR34, UR5, 0x604, URZ ;  /* 0x0000060405227890 */ /* 0x000fe2000fffe03f */
        /* <DEDUP_REMOVED lines=9> */
[----:B------:R-:W-:Y:S01]  /*24d0*/  UIADD3 UR48, UR4, 0xc02, URZ ;  /* 0x00000c0204307890 */ /* 0x000fe2000fffe03f */
[----:B0-----:R-:W-:Y:S01]  /*24e0*/  @P1 IMAD.HI.U32 R13, R12, R13, RZ ;  /* 0x0000000d0c0d1227 */ /* 0x001fe200078e00ff */
[----:B------:R-:W-:Y:S01]  /*24f0*/  UIADD3 UR50, UR5, 0x902, URZ ;  /* 0x0000090205327890 */ /* 0x000fe2000fffe03f */
[----:B------:R-:W-:Y:S01]  /*2500*/  UMOV UR49, 0x40000040 ;  /* 0x4000004000317882 */ /* 0x000fe20000000000 */
[----:B------:R-:W-:Y:S01]  /*2510*/  UMOV UR51, 0x40000040 ;  /* 0x4000004000337882 */ /* 0x000fe20000000000 */
[----:B------:R-:W-:-:S02]  /*2520*/  UIADD3 UR52, UR4, 0xc04, URZ ;  /* 0x00000c0404347890 */ /* 0x000fc4000fffe03f */
[----:B------:R-:W-:Y:S01]  /*2530*/  UIADD3 UR54, UR5, 0x904, URZ ;  /* 0x0000090405367890 */ /* 0x000fe2000fffe03f */
[----:B-1----:R-:W-:Y:S01]  /*2540*/  @P1 SHF.R.U32.HI R12, RZ, R20, R13 ;  /* 0x00000014ff0c1219 */ /* 0x002fe2000001160d */
[----:B------:R-:W-:Y:S01]  /*2550*/  UMOV UR53, 0x40000040 ;  /* 0x4000004000357882 */ /* 0x000fe20000000000 */
[----:B------:R-:W-:Y:S01]  /*2560*/  UMOV UR55, 0x40000040 ;  /* 0x4000004000377882 */ /* 0x000fe20000000000 */
[----:B------:R-:W-:Y:S01]  /*2570*/  UMOV UR57, 0x40000040 ;  /* 0x4000004000397882 */ /* 0x000fe20000000000 */
[----:B------:R-:W-:Y:S01]  /*2580*/  UMOV UR59, 0x40000040 ;  /* 0x40000040003b7882 */ /* 0x000fe20000000000 */
[----:B------:R-:W0:Y:S01]  /*2590*/  SHFL.IDX PT, R21, R12, RZ, 0x1c1f ;  /* 0x001c1fff0c157589 */ /* 0x000e2200000e0000 */
[----:B------:R-:W-:Y:S01]  /*25a0*/  IMAD R13, R156, -0x60, R202 ;  /* 0xffffffa09c0d7824 */ /* 0x000fe200078e02ca */
[----:B------:R-:W-:Y:S01]  /*25b0*/  ULOP3.LUT UR6, UR6, 0x3000000, URZ, 0xfc, !UPT ;  /* 0x0300000006067892 */ /* 0x000fe2000f8efc3f */
[----:B--2-4-:R-:W-:Y:S01]  /*25c0*/  IMAD.U32 R3, RZ, RZ, UR57 ;  /* 0x00000039ff037e24 */ /* 0x014fe2000f8e00ff */
[----:B------:R-:W1:Y:S01]  /*25d0*/  SHFL.IDX PT, R72, R12, 0x1, 0x1c1f ;  /* 0x003c1f000c487f89 */ /* 0x000e6200000e0000 */
[----:B------:R-:W-:-:S04]  /*25e0*/  VIADD R13, R13, 0x60 ;  /* 0x000000600d0d7836 */ /* 0x000fc80000000000 */
[----:B------:R-:W-:-:S05]  /*25f0*/  IMAD R20, R204, -0x2, R13 ;  /* 0xfffffffecc147824 */ /* 0x000fca00078e020d */
[----:B------:R-:W-:-:S04]  /*2600*/  IADD3 R13, -R201, 0x1, R20 ;  /* 0x00000001c90d7810 */ /* 0x000fc80007ffe114 */
[----:B0-----:R-:W-:-:S04]  /*2610*/  VIADDMNMX R21, R21, R13, R20, PT ;  /* 0x0000000d15157246 */ /* 0x001fc80003800114 */
[C---:B------:R-:W-:Y:S02]  /*2620*/  ISETP.GT.AND P6, PT, R21.reuse, RZ, PT ;  /* 0x000000ff1500720c */ /* 0x040fe40003fc4270 */
[C---:B------:R-:W-:Y:S02]  /*2630*/  ISETP.GT.AND P5, PT, R21.reuse, 0x1, PT ;  /* 0x000000011500780c */ /* 0x040fe40003fa4270 */
[C---:B------:R-:W-:Y:S02]  /*2640*/  ISETP.GT.AND P3, PT, R21.reuse, 0x10, PT ;  /* 0x000000101500780c */ /* 0x040fe40003f64270 */
[C---:B------:R-:W-:Y:S02]  /*2650*/  ISETP.GT.AND P4, PT, R21.reuse, 0x8, PT ;  /* 0x000000081500780c */ /* 0x040fe40003f84270 */
[----:B------:R-:W-:Y:S02]  /*2660*/  ISETP.GT.AND P2, PT, R21, 0x9, PT ;  /* 0x000000091500780c */ /* 0x000fe40003f44270 */
[----:B-1----:R-:W-:Y:S01]  /*2670*/  VIADDMNMX R72, R72, R13, R20, PT ;  /* 0x0000000d48487246 */ /* 0x002fe20003800114 */
        /* <DEDUP_REMOVED lines=78> */
[----:B------:R-:W-:-:S02]  /*2b60*/  ISETP.GT.AND P5, PT, R21, 0x18, PT ;  /* 0x000000181500780c */ /* 0x000fc40003fa4270 */
[----:B------:R-:W-:Y:S02]  /*2b70*/  FSEL R157, R32, -INF , P3 ;  /* 0xff800000209d7808 */ /* 0x000fe40001800000 */
[----:B------:R-:W-:Y:S02]  /*2b80*/  FSEL R161, R33, -INF , P6 ;  /* 0xff80000021a17808 */ /* 0x000fe40003000000 */
[C---:B------:R-:W-:Y:S02]  /*2b90*/  ISETP.GT.AND P3, PT, R21.reuse, 0x21, PT ;  /* 0x000000211500780c */ /* 0x040fe40003f64270 */
[C---:B------:R-:W-:Y:S02]  /*2ba0*/  ISETP.GT.AND P6, PT, R21.reuse, 0x28, PT ;  /* 0x000000281500780c */ /* 0x040fe40003fc4270 */
[----:B------:R-:W-:Y:S02]  /*2bb0*/  FSEL R75, R28, -INF , P4 ;  /* 0xff8000001c4b7808 */ /* 0x000fe40002000000 */
[----:B------:R-:W-:-:S02]  /*2bc0*/  ISETP.GT.AND P4, PT, R21, 0x19, PT ;  /* 0x000000191500780c */ /* 0x000fc40003f84270 */
[----:B------:R-:W-:Y:S02]  /*2bd0*/  FSEL R166, R36, -INF , P5 ;  /* 0xff80000024a67808 */ /* 0x000fe40002800000 */
[----:B------:R-:W-:Y:S02]  /*2be0*/  ISETP.GT.AND P5, PT, R21, 0x29, PT ;  /* 0x000000291500780c */ /* 0x000fe40003fa4270 */
[----:B------:R-:W-:Y:S02]  /*2bf0*/  FSEL R162, R41, -INF , P3 ;  /* 0xff80000029a27808 */ /* 0x000fe40001800000 */
[----:B------:R-:W-:Y:S02]  /*2c00*/  FSEL R170, R44, -INF , P6 ;  /* 0xff8000002caa7808 */ /* 0x000fe40003000000 */
[C---:B------:R-:W-:Y:S02]  /*2c10*/  ISETP.GT.AND P3, PT, R21.reuse, 0x38, PT ;  /* 0x000000381500780c */ /* 0x040fe40003f64270 */
[----:B------:R-:W-:-:S02]  /*2c20*/  ISETP.GT.AND P6, PT, R21, 0x39, PT ;  /* 0x000000391500780c */ /* 0x000fc40003fc4270 */
[----:B------:R-:W-:Y:S02]  /*2c30*/  FSEL R171, R37, -INF , P4 ;  /* 0xff80000025ab7808 */ /* 0x000fe40002000000 */
[----:B------:R-:W-:Y:S02]  /*2c40*/  ISETP.GT.AND P4, PT, R21, 0x30, PT ;  /* 0x000000301500780c */ /* 0x000fe40003f84270 */
[----:B------:R-:W-:Y:S02]  /*2c50*/  FSEL R174, R45, -INF , P5 ;  /* 0xff8000002dae7808 */ /* 0x000fe40002800000 */
        /* <DEDUP_REMOVED lines=8> */
[----:B------:R-:W-:-:S02]  /*2ce0*/  ISETP.GT.AND P4, PT, R21, 0x41, PT ;  /* 0x000000411500780c */ /* 0x000fc40003f84270 */
[----:B------:R-:W-:Y:S02]  /*2cf0*/  FSEL R160, R56, -INF , P5 ;  /* 0xff80000038a07808 */ /* 0x000fe40002800000 */
[----:B------:R-:W-:Y:S02]  /*2d00*/  FMNMX.FTZ R20, R75, R12, !PT ;  /* 0x0000000c4b147209 */ /* 0x000fe40007810000 */
[C---:B------:R-:W-:Y:S02]  /*2d10*/  ISETP.GT.AND P2, PT, R21.reuse, 0x20, PT ;  /* 0x000000201500780c */ /* 0x040fe40003f44270 */
[----:B------:R-:W-:Y:S02]  /*2d20*/  ISETP.GT.AND P5, PT, R21, 0x51, PT ;  /* 0x000000511500780c */ /* 0x000fe40003fa4270 */
[----:B------:R-:W-:Y:S02]  /*2d30*/  FSEL R173, R61, -INF , P3 ;  /* 0xff8000003dad7808 */ /* 0x000fe40001800000 */
[----:B------:R-:W-:-:S02]  /*2d40*/  FSEL R12, R64, -INF , P6 ;  /* 0xff800000400c7808 */ /* 0x000fc40003000000 */
[C---:B------:R-:W-:Y:S02]  /*2d50*/  ISETP.GT.AND P3, PT, R72.reuse, RZ, PT ;  /* 0x000000ff4800720c */ /* 0x040fe40003f64270 */
[----:B------:R-:W-:Y:S02]  /*2d60*/  ISETP.GT.AND P6, PT, R72, 0x1, PT ;  /* 0x000000014800780c */ /* 0x000fe40003fc4270 */
[----:B------:R-:W-:Y:S02]  /*2d70*/  FSEL R164, R57, -INF , P4 ;  /* 0xff80000039a47808 */ /* 0x000fe40002000000 */
[----:B------:R-:W-:Y:S02]  /*2d80*/  FSEL R158, R40, -INF , P2 ;  /* 0xff800000289e7808 */ /* 0x000fe40001000000 */
[----:B------:R-:W-:Y:S02]  /*2d90*/  ISETP.GT.AND P4, PT, R21, 0x58, PT ;  /* 0x000000581500780c */ /* 0x000fe40003f84270 */
[----:B------:R-:W-:-:S02]  /*2da0*/  FSEL R165, R65, -INF , P5 ;  /* 0xff80000041a57808 */ /* 0x000fc40002800000 */
[----:B------:R-:W-:Y:S02]  /*2db0*/  ISETP.GT.AND P2, PT, R21, 0x31, PT ;  /* 0x000000311500780c */ /* 0x000fe40003f44270 */
[----:B------:R-:W-:Y:S02]  /*2dc0*/  ISETP.GT.AND P5, PT, R72, 0x8, PT ;  /* 0x000000084800780c */ /* 0x000fe40003fa4270 */
[----:B------:R-:W-:Y:S02]  /*2dd0*/  FSEL R26, R26, -INF , P3 ;  /* 0xff8000001a1a7808 */ /* 0x000fe40001800000 */
[----:B------:R-:W-:Y:S02]  /*2de0*/  FSEL R24, R27, -INF , P6 ;  /* 0xff8000001b187808 */ /* 0x000fe40003000000 */
[----:B------:R-:W-:Y:S02]  /*2df0*/  FMNMX.FTZ R20, R29, R20, !PT ;  /* 0x000000141d147209 */ /* 0x000fe40007810000 */
[----:B------:R-:W-:-:S02]  /*2e00*/  FSEL R169, R68, -INF , P4 ;  /* 0xff80000044a97808 */ /* 0x000fc40002000000 */
[----:B------:R-:W-:Y:S02]  /*2e10*/  FSEL R163, R49, -INF , P2 ;  /* 0xff80000031a37808 */ /* 0x000fe40001000000 */
[----:B------:R-:W-:Y:S02]  /*2e20*/  ISETP.GT.AND P4, PT, R72, 0x9, PT ;  /* 0x000000094800780c */ /* 0x000fe40003f84270 */
[----:B------:R-:W-:Y:S02]  /*2e30*/  FSEL R30, R30, -INF , P5 ;  /* 0xff8000001e1e7808 */ /* 0x000fe40002800000 */
[----:B------:R-:W-:Y:S02]  /*2e40*/  FMNMX.FTZ R13, R26, R24, !PT ;  /* 0x000000181a0d7209 */ /* 0x000fe40007810000 */
[----:B------:R-:W-:Y:S02]  /*2e50*/  ISETP.GT.AND P2, PT, R21, 0x48, PT ;  /* 0x000000481500780c */ /* 0x000fe40003f44270 */
[----:B------:R-:W-:-:S02]  /*2e60*/  FMNMX.FTZ R20, R157, R20, !PT ;  /* 0x000000149d147209 */ /* 0x000fc40007810000 */
[----:B------:R-:W-:Y:S02]  /*2e70*/  ISETP.GT.AND P3, PT, R72, 0x10, PT ;  /* 0x000000104800780c */ /* 0x000fe40003f64270 */
[----:B------:R-:W-:Y:S02]  /*2e80*/  FSEL R28, R31, -INF , P4 ;  /* 0xff8000001f1c7808 */ /* 0x000fe40002000000 */
[----:B------:R-:W-:Y:S02]  /*2e90*/  FMNMX.FTZ R13, R30, R13, !PT ;  /* 0x0000000d1e0d7209 */ /* 0x000fe40007810000 */
[----:B------:R-:W-:Y:S02]  /*2ea0*/  FSEL R168, R60, -INF , P2 ;  /* 0xff8000003ca87808 */ /* 0x000fe40001000000 */
[----:B------:R-:W-:Y:S02]  /*2eb0*/  ISETP.GT.AND P2, PT, R21, 0x59, PT ;  /* 0x000000591500780c */ /* 0x000fe40003f44270 */
        /* <DEDUP_REMOVED lines=98> */
[----:B-----5:R-:W-:Y:S01]  /*34e0*/  LOP3.LUT P2, RZ, R74, 0x7f, RZ, 0xc0, !PT ;  /* 0x0000007f4aff7812 */ /* 0x020fe2000784c0ff */
        /* <DEDUP_REMOVED lines=94> */
[----:B------:R-:W1:Y:S08]  /*3ad0*/  MUFU.EX2 R163, R163 ;  /* 0x000000a300a37308 */ /* 0x000e700000000800 */
        /* <DEDUP_REMOVED lines=39> */
[----:B------:R-:W0:Y:S03]  /*3d50*/  MUFU.EX2 R196, R196 ;  /* 0x000000c400c47308 */ /* 0x000e260000000800 */
[----:B------:R-:W-:Y:S01]  /*3d60*/  FADD.FTZ R171, R170, R171 ;  /* 0x000000abaaab7221 */ /* 0x000fe20000010000 */
        /* <DEDUP_REMOVED lines=11> */
[C---:B------:R-:W-:Y:S02]  /*3e20*/  FADD.FTZ R174, R163.reuse, R174 ;  /* 0x000000aea3ae7221 */ /* 0x040fe40000010000 */
[----:B------:R-:W-:Y:S02]  /*3e30*/  FADD.FTZ R189, R178, R189 ;  /* 0x000000bdb2bd7221 */ /* 0x000fe40000010000 */
[----:B------:R-:W-:Y:S01]  /*3e40*/  HGMMA.64x256x16.F32 R24, R152, gdesc[UR8].tnspB, R24, gsb0 ;  /* 0x43e0000898187df0 */ /* 0x000fe20008000818 */
[----:B------:R-:W-:Y:S01]  /*3e50*/  UIADD3 UR10, UR4, 0x180, URZ ;  /* 0x00000180040a7890 */ /* 0x000fe2000fffe03f */
        /* <DEDUP_REMOVED lines=48> */
[----:B-1----:R-:W-:-:S04]  /*4160*/  @P1 SHF.R.U32.HI R152, RZ, R154, R153 ;  /* 0x0000009aff981219 */ /* 0x002fc80000011699 */
[----:B------:R-:W-:-:S05]  /*4170*/  IADD3 R152, R152, R202, -R201 ;  /* 0x000000ca98987210 */ /* 0x000fca0007ffe8c9 */
        /* <DEDUP_REMOVED lines=14> */
.L_x_5317:
[----:B------:R-:W-:-:S04]  /*4260*/  UIADD3 UR36, UR36, 0x1, URZ ;  /* 0x0000000124247890 */ /* 0x000fc8000fffe03f */
[----:B------:R-:W-:-:S04]  /*4270*/  UISETP.NE.AND UP0, UPT, UR36, 0x2, UPT ;  /* 0x000000022400788c */ /* 0x000fc8000bf05270 */
[----:B------:R-:W-:Y:S02]  /*4280*/  USEL UR4, URZ, 0x1, UP0 ;  /* 0x000000013f047887 */ /* 0x000fe40008000000 */
[----:B------:R-:W-:Y:S02]  /*4290*/  USEL UR36, UR36, URZ, UP0 ;  /* 0x0000003f24247287 */ /* 0x000fe40008000000 */
[----:B------:R-:W-:Y:S01]  /*42a0*/  ULOP3.LUT UR37, UR37, UR4, URZ, 0x3c, !UPT ;  /* 0x0000000425257292 */ /* 0x000fe2000f8e3c3f */
[----:B0-----:R-:W-:Y:S11]  /*42b0*/  @!P0 BRA `(.L_x_5309) ;  /* 0x0000000000048947 */ /* 0x001ff60003800000 */
[----:B------:R-:W-:Y:S01]  /*42c0*/  BPT.TRAP 0x1 ;  /* 0x000000040000795c */ /* 0x000fe20000300000 */
.L_x_5309:
        /* <DEDUP_REMOVED lines=9> */
.L_x_5310:
[----:B-1----:R-:W-:Y:S05]  /*4360*/  @P3 BRA `(.L_x_5311) ;  /* 0x0000000000083947 */ /* 0x002fea0003800000 */
[----:B------:R-:W1:Y:S02]  /*4370*/  SYNCS.PHASECHK.TRANS64.TRYWAIT P3, [UR4+0x32430], R13 ;  /* 0x0324300dff0075a7 */ /* 0x000e640008060144 */
[----:B-1----:R-:W-:Y:S05]  /*4380*/  @!P3 BRA `(.L_x_5312) ;  /* 0x000000f400c4b947 */ /* 0x002fea0003800000 */
.L_x_5311:
        /* <DEDUP_REMOVED lines=31> */
.L_x_5313:
[----:B------:R2:W3:Y:S01]  /*4580*/  SYNCS.PHASECHK.TRANS64.TRYWAIT P3, [UR4+0x32450], R13 ;  /* 0x0324500dff0075a7 */ /* 0x0004e20008060144 */
[----:B------:R-:W-:Y:S05]  /*4590*/  @!P0 BRA `(.L_x_5314) ;  /* 0x0000000000048947 */ /* 0x000fea0003800000 */
[----:B------:R-:W-:Y:S01]  /*45a0*/  BPT.TRAP 0x1 ;  /* 0x000000040000795c */ /* 0x000fe20000300000 */
.L_x_5314:
[----:B---3--:R-:W-:Y:S05]  /*45b0*/  @P3 BRA `(.L_x_5315) ;  /* 0x0000000000083947 */ /* 0x008fea0003800000 */
[----:B------:R-:W3:Y:S02]  /*45c0*/  SYNCS.PHASECHK.TRANS64.TRYWAIT P3, [UR4+0x32450], R13 ;  /* 0x0324500dff0075a7 */ /* 0x000ee40008060144 */
[----:B---3--:R-:W-:Y:S05]  /*45d0*/  @!P3 BRA `(.L_x_5316) ;  /* 0x000000f40048b947 */ /* 0x008fea0003800000 */
.L_x_5315:
        /* <DEDUP_REMOVED lines=13> */
[----:B------:R-:W-:Y:S01]  /*46b0*/  IMAD.MOV.U32 R214, RZ, RZ, -0x60 ;  /* 0xffffffa0ffd67424 */ /* 0x000fe200078e00ff */
        /* <DEDUP_REMOVED lines=10> */
[----:B------:R-:W2:Y:S01]  /*4760*/  S2R R217, SR_TID.X ;  /* 0x0000000000d97919 */ /* 0x000ea20000002100 */
[----:B------:R-:W-:Y:S01]  /*4770*/  UMOV UR27, 0x40000040 ;  /* 0x40000040001b7882 */ /* 0x000fe20000000000 */
[----:B------:R-:W-:Y:S01]  /*4780*/  UIADD3 UR30, UR5, 0x602, URZ ;  /* 0x00000602051e7890 */ /* 0x000fe2000fffe03f */
[----:B------:R-:W-:Y:S01]  /*4790*/  UMOV UR31, 0x40000040 ;  /* 0x40000040001f7882 */ /* 0x000fe20000000000 */
[----:B------:R-:W-:Y:S01]  /*47a0*/  UIADD3 UR34, UR5, 0x604, URZ ;  /* 0x0000060405227890 */ /* 0x000fe2000fffe03f */
[----:B-1----:R-:W-:Y:S01]  /*47b0*/  @P1 IMAD.HI.U32 R20, R21, R20, RZ ;  /* 0x0000001415141227 */ /* 0x002fe200078e00ff */
        /* <DEDUP_REMOVED lines=10> */
[----:B------:R-:W-:-:S04]  /*4860*/  IMAD R13, R207, R214, 0x1 ;  /* 0x00000001cf0d7424 */ /* 0x000fc800078e02d6 */
[----:B------:R-:W0:Y:S01]  /*4870*/  SHFL.IDX PT, R20, R21, RZ, 0x1c1f ;  /* 0x001c1fff15147589 */ /* 0x000e2200000e0000 */
[----:B------:R-:W-:-:S03]  /*4880*/  IMAD R13, R204, -0x2, R13 ;  /* 0xfffffffecc0d7824 */ /* 0x000fc600078e020d */
[----:B------:R-:W1:Y:S02]  /*4890*/  SHFL.IDX PT, R212, R21, 0x1, 0x1c1f ;  /* 0x003c1f0015d47f89 */ /* 0x000e6400000e0000 */
[----:B------:R-:W-:Y:S02]  /*48a0*/  IADD3 R13, -R201, R13, R202 ;  /* 0x0000000dc90d7210 */ /* 0x000fe40007ffe1ca */
[----:B--2---:R-:W-:-:S05]  /*48b0*/  SHF.R.U32.HI R217, RZ, 0x7, R217 ;  /* 0x00000007ffd97819 */ /* 0x004fca00000116d9 */
[----:B------:R-:W-:Y:S02]  /*48c0*/  VIADD R235, R217, 0x8 ;  /* 0x00000008d9eb7836 */ /* 0x000fe40000000000 */
[C---:B0-----:R-:W-:Y:S02]  /*48d0*/  IMAD.IADD R20, R13.reuse, 0x1, R20 ;  /* 0x000000010d147824 */ /* 0x041fe400078e0214 */
[----:B-1----:R-:W-:-:S03]  /*48e0*/  IMAD.IADD R13, R13, 0x1, R212 ;  /* 0x000000010d0d7824 */ /* 0x002fc600078e02d4 */
[C---:B------:R-:W-:Y:S02]  /*48f0*/  ISETP.GT.AND P6, PT, R20.reuse, RZ, PT ;  /* 0x000000ff1400720c */ /* 0x040fe40003fc4270 */
[C---:B------:R-:W-:Y:S02]  /*4900*/  ISETP.GT.AND P5, PT, R20.reuse, 0x1, PT ;  /* 0x000000011400780c */ /* 0x040fe40003fa4270 */
[C---:B------:R-:W-:Y:S02]  /*4910*/  ISETP.GT.AND P3, PT, R20.reuse, 0x8, PT ;  /* 0x000000081400780c */ /* 0x040fe40003f64270 */
[----:B------:R-:W-:Y:S01]  /*4920*/  ISETP.GT.AND P4, PT, R20, 0x9, PT ;  /* 0x000000091400780c */ /* 0x000fe20003f84270 */
        /* <DEDUP_REMOVED lines=215> */
[----:B------:R-:W-:Y:S01]  /*56a0*/  FSEL R153, R20, RZ, P4 ;  /* 0x000000ff14997208 */ /* 0x000fe20002000000 */
[--C-:B------:R-:W-:Y:S01]  /*56b0*/  FFMA.FTZ R156, R156, UR5, -R199.reuse ;  /* 0x000000059c9c7c23 */ /* 0x100fe200080108c7 */
[----:B------:R-:W-:Y:S01]  /*56c0*/  FSEL R216, R216, RZ, P4 ;  /* 0x000000ffd8d87208 */ /* 0x000fe20002000000 */
[----:B------:R0:W-:Y:S01]  /*56d0*/  MUFU.EX2 R158, R152 ;  /* 0x00000098009e7308 */ /* 0x0001e20000000800 */
[--C-:B------:R-:W-:Y:S01]  /*56e0*/  FFMA.FTZ R157, R157, UR5, -R199.reuse ;  /* 0x000000059d9d7c23 */ /* 0x100fe200080108c7 */
[--C-:B------:R-:W-:Y:S01]  /*56f0*/  FFMA.FTZ R160, R160, UR5, -R199.reuse ;  /* 0x00000005a0a07c23 */ /* 0x100fe200080108c7 */
[----:B------:R-:W-:Y:S01]  /*5700*/  FFMA.FTZ R161, R161, UR5, -R199 ;  /* 0x00000005a1a17c23 */ /* 0x000fe200080108c7 */
[--C-:B------:R-:W-:Y:S01]  /*5710*/  FFMA.FTZ R213, R154, UR5, -R216.reuse ;  /* 0x000000059ad57c23 */ /* 0x100fe200080108d8 */
[----:B------:R-:W-:Y:S01]  /*5720*/  FFMA.FTZ R154, R211, UR5, -R216 ;  /* 0x00000005d39a7c23 */ /* 0x000fe200080108d8 */
[----:B------:R-:W-:-:S02]  /*5730*/  IMAD.U32 R211, RZ, RZ, UR4 ;  /* 0x00000004ffd37e24 */ /* 0x000fc4000f8e00ff */
[--C-:B------:R-:W-:Y:S01]  /*5740*/  FFMA.FTZ R215, R21, UR5, -R216.reuse ;  /* 0x0000000515d77c23 */ /* 0x100fe200080108d8 */
[----:B------:R-:W-:Y:S01]  /*5750*/  FFMA.FTZ R214, R155, UR5, -R216 ;  /* 0x000000059bd67c23 */ /* 0x000fe200080108d8 */
[----:B0-----:R-:W-:Y:S01]  /*5760*/  FSEL R152, R13, RZ, P3 ;  /* 0x000000ff0d987208 */ /* 0x001fe20001800000 */
[----:B------:R-:W0:Y:S01]  /*5770*/  MUFU.EX2 R159, R159 ;  /* 0x0000009f009f7308 */ /* 0x000e220000000800 */
[----:B------:R-:W-:Y:S01]  /*5780*/  UIMAD UR4, UR36, 0xc00, UR6 ;  /* 0x00000c00240478a4 */ /* 0x000fe2000f8e0206 */
[--C-:B------:R-:W-:Y:S01]  /*5790*/  FFMA.FTZ R164, R164, UR5, -R199.reuse ;  /* 0x00000005a4a47c23 */ /* 0x100fe200080108c7 */
[----:B------:R-:W-:Y:S01]  /*57a0*/  FFMA.FTZ R165, R165, UR5, -R199 ;  /* 0x00000005a5a57c23 */ /* 0x000fe200080108c7 */
[----:B------:R-:W-:Y:S01]  /*57b0*/  FADD.FTZ R21, -R152, R209 ;  /* 0x000000d198157221 */ /* 0x000fe20000010100 */
[----:B------:R-:W-:Y:S01]  /*57c0*/  FADD.FTZ R152, -R153, R210 ;  /* 0x000000d299987221 */ /* 0x000fe20000010100 */
[----:B------:R-:W-:Y:S02]  /*57d0*/  @!P2 VIADD R153, R211, 0x32440 ;  /* 0x00032440d399a836 */ /* 0x000fe40000000000 */
[--C-:B------:R-:W-:Y:S01]  /*57e0*/  FFMA.FTZ R162, R162, UR5, -R216.reuse ;  /* 0x00000005a2a27c23 */ /* 0x100fe200080108d8 */
[----:B------:R-:W-:Y:S01]  /*57f0*/  FMUL.FTZ R210, R21, UR5 ;  /* 0x0000000515d27c20 */ /* 0x000fe20008410000 */
[----:B------:R-:W-:Y:S01]  /*5800*/  IADD3 R21, -R217, 0xb, RZ ;  /* 0x0000000bd9157810 */ /* 0x000fe20007ffe1ff */
[----:B------:R-:W-:Y:S01]  /*5810*/  FMUL.FTZ R217, R152, UR5 ;  /* 0x0000000598d97c20 */ /* 0x000fe20008410000 */
[----:B------:R-:W-:Y:S01]  /*5820*/  @!P2 PRMT R153, RZ, 0x654, R153 ;  /* 0x00000654ff99a816 */ /* 0x000fe20000000099 */
[----:B------:R-:W-:Y:S01]  /*5830*/  MUFU.EX2 R156, R156 ;  /* 0x0000009c009c7308 */ /* 0x000fe20000000800 */
[----:B------:R-:W-:Y:S01]  /*5840*/  UMOV UR10, UR4 ;  /* 0x00000004000a7c82 */ /* 0x000fe20008000000 */
[----:B------:R1:W-:Y:S06]  /*5850*/  BAR.ARV R21, 0x100 ;  /* 0x000400150000751d */ /* 0x0003ec0000002000 */
[----:B------:R2:W-:Y:S01]  /*5860*/  @!P2 SYNCS.ARRIVE.TRANS64.RED.A1T0 RZ, [R153+URZ], RZ ;  /* 0x000000ff99ffa9a7 */ /* 0x0005e2000810043f */
[----:B------:R-:W3:Y:S01]  /*5870*/  MUFU.EX2 R210, R210 ;  /* 0x000000d200d27308 */ /* 0x000ee20000000800 */
[----:B0-----:R-:W-:Y:S01]  /*5880*/  F2FP.F16.F32.PACK_AB R152, R159, R158 ;  /* 0x0000009e9f98723e */ /* 0x001fe200000000ff */
[--C-:B------:R-:W-:Y:S01]  /*5890*/  FFMA.FTZ R163, R163, UR5, -R216.reuse ;  /* 0x00000005a3a37c23 */ /* 0x100fe200080108d8 */
        /* <DEDUP_REMOVED lines=13> */
[----:B------:R-:W4:Y:S01]  /*5970*/  MUFU.EX2 R157, R157 ;  /* 0x0000009d009d7308 */ /* 0x000f220000000800 */
        /* <DEDUP_REMOVED lines=31> */
[----:B------:R4:W3:Y:S01]  /*5b70*/  MUFU.EX2 R209, R154 ;  /* 0x0000009a00d17308 */ /* 0x0008e20000000800 */
        /* <DEDUP_REMOVED lines=100> */
[----:B----4-:R-:W-:Y:S01]  /*61c0*/  F2FP.F16.F32.PACK_AB R154, R157, R156 ;  /* 0x0000009c9d9a723e */ /* 0x010fe200000000ff */
[----:B------:R-:W-:Y:S01]  /*61d0*/  MUFU.EX2 R160, R160 ;  /* 0x000000a000a07308 */ /* 0x000fe20000000800 */
[----:B--2---:R-:W-:Y:S01]  /*61e0*/  F2FP.F16.F32.PACK_AB R153, R214, R213 ;  /* 0x000000d5d699723e */ /* 0x004fe200000000ff */
[--C-:B------:R-:W-:Y:S01]  /*61f0*/  FFMA.FTZ R180, R180, UR5, -R199.reuse ;  /* 0x00000005b4b47c23 */ /* 0x100fe200080108c7 */
[----:B---3--:R-:W-:Y:S01]  /*6200*/  F2FP.F16.F32.PACK_AB R155, R209, R215 ;  /* 0x000000d7d19b723e */ /* 0x008fe200000000ff */
        /* <DEDUP_REMOVED lines=24> */
[----:B------:R-:W-:Y:S01]  /*6390*/  WARPGROUP.ARRIVE ;  /* 0x00000000000079c5 */ /* 0x000fe20000000000 */
[----:B------:R-:W-:Y:S01]  /*63a0*/  FFMA.FTZ R199, R212, UR5, -R216 ;  /* 0x00000005d4c77c23 */ /* 0x000fe200080108d8 */
[----:B------:R-:W-:Y:S01]  /*63b0*/  FFMA.FTZ R0, R210, R0, R158 ;  /* 0x00000000d2007223 */ /* 0x000fe2000001009e */
[----:B------:R-:W-:Y:S01]  /*63c0*/  FFMA.FTZ R213, R217, R12, R213 ;  /* 0x0000000cd9d57223 */ /* 0x000fe200000100d5 */
[----:B------:R-:W-:Y:S01]  /*63d0*/  ISETP.GT.AND P3, PT, R207, R208, PT ;  /* 0x000000d0cf00720c */ /* 0x000fe20003f64270 */
[----:B------:R-:W-:Y:S01]  /*63e0*/  @!P2 VIADD R211, R211, 0x32460 ;  /* 0x00032460d3d3a836 */ /* 0x000fe20000000000 */
[----:B------:R-:W-:Y:S01]  /*63f0*/  HGMMA.64x256x16.F32 R24, R152, gdesc[UR8].tnspB, R24, gsb0 ;  /* 0x43e0000898187df0 */ /* 0x000fe20008000818 */
[----:B------:R-:W-:Y:S01]  /*6400*/  MUFU.EX2 R162, R162 ;  /* 0x000000a200a27308 */ /* 0x000fe20000000800 */
[----:B------:R-:W-:Y:S01]  /*6410*/  UIADD3 UR10, UR4, 0x80, URZ ;  /* 0x00000080040a7890 */ /* 0x000fe2000fffe03f */
[----:B------:R-:W-:Y:S01]  /*6420*/  FADD.FTZ R159, R159, R0 ;  /* 0x000000009f9f7221 */ /* 0x000fe20000010000 */
[----:B------:R-:W-:Y:S01]  /*6430*/  UMOV UR11, 0x40000040 ;  /* 0x40000040000b7882 */ /* 0x000fe20000000000 */
[----:B------:R-:W-:Y:S01]  /*6440*/  FADD.FTZ R214, R214, R213 ;  /* 0x000000d5d6d67221 */ /* 0x000fe20000010000 */
[----:B------:R-:W-:Y:S01]  /*6450*/  @!P2 PRMT R211, RZ, 0x654, R211 ;  /* 0x00000654ffd3a816 */ /* 0x000fe200000000d3 */
[----:B------:R-:W-:Y:S01]  /*6460*/  FADD.FTZ R156, R156, R159 ;  /* 0x0000009f9c9c7221 */ /* 0x000fe20000010000 */
[----:B------:R-:W-:Y:S01]  /*6470*/  VIADD R207, R207, 0xffffffff ;  /* 0xffffffffcfcf7836 */ /* 0x000fe20000000000 */
[----:B------:R-:W2:Y:S01]  /*6480*/  MUFU.EX2 R163, R163 ;  /* 0x000000a300a37308 */ /* 0x000ea20000000800 */
[----:B------:R-:W-:Y:S01]  /*6490*/  FADD.FTZ R214, R215, R214 ;  /* 0x000000d6d7d67221 */ /* 0x000fe20000010000 */
[----:B------:R-:W-:Y:S01]  /*64a0*/  FADD.FTZ R157, R157, R156 ;  /* 0x0000009c9d9d7221 */ /* 0x000fe20000010000 */
[----:B------:R-:W-:-:S02]  /*64b0*/  IMAD.MOV.U32 R210, RZ, RZ, R20 ;  /* 0x000000ffffd27224 */ /* 0x000fc400078e0014 */
[----:B------:R-:W-:-:S03]  /*64c0*/  FADD.FTZ R209, R209, R214 ;  /* 0x000000d6d1d17221 */ /* 0x000fc60000010000 */
        /* <DEDUP_REMOVED lines=121> */
.L_x_5308:
[----:B------:R-:W-:-:S13]  /*6c60*/  ISETP.GE.AND P1, PT, R207, RZ, PT ;  /* 0x000000ffcf00720c */ /* 0x000fda0003f26270 */
[----:B------:R-:W-:Y:S05]  /*6c70*/  @!P1 BRA `(.L_x_5318) ;  /* 0x0000002000bc9947 */ /* 0x000fea0003800000 */
[----:B------:R-:W-:Y:S02]  /*6c80*/  IMAD.MOV.U32 R209, RZ, RZ, R20 ;  /* 0x000000ffffd17224 */ /* 0x000fe400078e0014 */
[----:B------:R-:W-:-:S07]  /*6c90*/  IMAD.MOV.U32 R201, RZ, RZ, R13 ;  /* 0x000000ffffc97224 */ /* 0x000fce00078e000d */
.L_x_5327:
[----:B------:R-:W-:-:S04]  /*6ca0*/  UIADD3 UR36, UR36, 0x1, URZ ;  /* 0x0000000124247890 */ /* 0x000fc8000fffe03f */
[----:B------:R-:W-:-:S04]  /*6cb0*/  UISETP.NE.AND UP0, UPT, UR36, 0x2, UPT ;  /* 0x000000022400788c */ /* 0x000fc8000bf05270 */
[----:B------:R-:W-:Y:S02]  /*6cc0*/  USEL UR4, URZ, 0x1, UP0 ;  /* 0x000000013f047887 */ /* 0x000fe40008000000 */
[----:B------:R-:W-:Y:S02]  /*6cd0*/  USEL UR36, UR36, URZ, UP0 ;  /* 0x0000003f24247287 */ /* 0x000fe40008000000 */
[----:B------:R-:W-:Y:S01]  /*6ce0*/  ULOP3.LUT UR37, UR37, UR4, URZ, 0x3c, !UPT ;  /* 0x0000000425257292 */ /* 0x000fe2000f8e3c3f */
[----:B-1----:R-:W-:Y:S11]  /*6cf0*/  @!P0 BRA `(.L_x_5319) ;  /* 0x0000000000048947 */ /* 0x002ff60003800000 */
[----:B------:R-:W-:Y:S01]  /*6d00*/  BPT.TRAP 0x1 ;  /* 0x000000040000795c */ /* 0x000fe20000300000 */
.L_x_5319:
        /* <DEDUP_REMOVED lines=9> */
.L_x_5320:
[----:B--2---:R-:W-:Y:S05]  /*6da0*/  @P1 BRA `(.L_x_5321) ;  /* 0x0000000000081947 */ /* 0x004fea0003800000 */
[----:B------:R-:W2:Y:S02]  /*6db0*/  SYNCS.PHASECHK.TRANS64.TRYWAIT P1, [UR4+0x32430], R13 ;  /* 0x0324300dff0075a7 */ /* 0x000ea40008020144 */
[----:B--2---:R-:W-:Y:S05]  /*6dc0*/  @!P1 BRA `(.L_x_5322) ;  /* 0x000000cc00649947 */ /* 0x004fea0003800000 */
.L_x_5321:
        /* <DEDUP_REMOVED lines=31> */
.L_x_5323:
[----:B------:R3:W4:Y:S01]  /*6fc0*/  SYNCS.PHASECHK.TRANS64.TRYWAIT P1, [UR4+0x32450], R13 ;  /* 0x0324500dff0075a7 */ /* 0x0007220008020144 */
[----:B------:R-:W-:Y:S05]  /*6fd0*/  @!P0 BRA `(.L_x_5324) ;  /* 0x0000000000048947 */ /* 0x000fea0003800000 */
[----:B------:R-:W-:Y:S01]  /*6fe0*/  BPT.TRAP 0x1 ;  /* 0x000000040000795c */ /* 0x000fe20000300000 */
.L_x_5324:
[----:B----4-:R-:W-:Y:S05]  /*6ff0*/  @P1 BRA `(.L_x_5325) ;  /* 0x0000000000081947 */ /* 0x010fea0003800000 */
[----:B------:R-:W4:Y:S02]  /*7000*/  SYNCS.PHASECHK.TRANS64.TRYWAIT P1, [UR4+0x32450], R13 ;  /* 0x0324500dff0075a7 */ /* 0x000f240008020144 */
[----:B----4-:R-:W-:Y:S05]  /*7010*/  @!P1 BRA `(.L_x_5326) ;  /* 0x000000c800e89947 */ /* 0x010fea0003800000 */
.L_x_5325:
        /* <DEDUP_REMOVED lines=10> */
[----:B------:R-:W-:Y:S01]  /*70c0*/  IMAD.U32 R212, RZ, RZ, UR4 ;  /* 0x00000004ffd47e24 */ /* 0x000fe2000f8e00ff */
[----:B------:R-:W-:Y:S01]  /*70d0*/  UMOV UR15, 0x40000040 ;  /* 0x40000040000f7882 */ /* 0x000fe20000000000 */
[----:B------:R-:W-:Y:S01]  /*70e0*/  UIADD3 UR18, UR5, 0x304, URZ ;  /* 0x0000030405127890 */ /* 0x000fe2000fffe03f */
[----:B------:R-:W-:Y:S01]  /*70f0*/  ISETP.GT.AND P1, PT, R207, RZ, PT ;  /* 0x000000ffcf00720c */ /* 0x000fe20003f24270 */
[----:B------:R-:W-:Y:S01]  /*7100*/  UMOV UR19, 0x40000040 ;  /* 0x4000004000137882 */ /* 0x000fe20000000000 */
[----:B------:R-:W-:Y:S01]  /*7110*/  HGMMA.64x96x16.F32 R152, gdesc[UR56], R152, gsb0 ;  /* 0x01600000389879f0 */ /* 0x000fe20008000898 */
[----:B------:R-:W-:Y:S01]  /*7120*/  R2UR UR56, R8 ;  /* 0x00000000083872ca */ /* 0x000fe200000e0000 */
[----:B------:R-:W-:Y:S01]  /*7130*/  UIADD3 UR58, UR5, 0x2, URZ ;  /* 0x00000002053a7890 */ /* 0x000fe2000fffe03f */
[----:B------:R-:W-:Y:S01]  /*7140*/  R2UR UR57, R9 ;  /* 0x00000000093972ca */ /* 0x000fe200000e0000 */
[----:B------:R-:W-:Y:S01]  /*7150*/  UMOV UR59, 0x40000040 ;  /* 0x40000040003b7882 */ /* 0x000fe20000000000 */
[----:B------:R-:W-:Y:S01]  /*7160*/  UIADD3 UR22, UR5, 0x306, URZ ;  /* 0x0000030605167890 */ /* 0x000fe2000fffe03f */
[----:B------:R-:W-:Y:S01]  /*7170*/  VIADD R207, R207, 0xffffffff ;  /* 0xffffffffcfcf7836 */ /* 0x000fe20000000000 */
        /* <DEDUP_REMOVED lines=16> */
[----:B------:R-:W-:Y:S01]  /*7280*/  UIMAD UR4, UR36, 0xc00, UR6 ;  /* 0x00000c00240478a4 */ /* 0x000fe2000f8e0206 */
        /* <DEDUP_REMOVED lines=104> */
[----:B0-----:R-:W0:Y:S01]  /*7910*/  SHFL.BFLY PT, R211, R202, 0x2, 0x1f ;  /* 0x0c401f00cad37f89 */ /* 0x001e2200000e0000 */
        /* <DEDUP_REMOVED lines=16> */
[----:B------:R-:W-:Y:S02]  /*7a20*/  @!P2 VIADD R152, R212, 0x32440 ;  /* 0x00032440d498a836 */ /* 0x000fe40000000000 */
[----:B------:R-:W-:Y:S01]  /*7a30*/  FMUL.FTZ R201, R201, UR5 ;  /* 0x00000005c9c97c20 */ /* 0x000fe20008410000 */
[--C-:B------:R-:W-:Y:S01]  /*7a40*/  FFMA.FTZ R156, R156, UR5, -R210.reuse ;  /* 0x000000059c9c7c23 */ /* 0x100fe200080108d2 */
[----:B------:R-:W-:Y:S01]  /*7a50*/  MUFU.EX2 R202, R202 ;  /* 0x000000ca00ca7308 */ /* 0x000fe20000000800 */
[----:B------:R-:W-:Y:S01]  /*7a60*/  FFMA.FTZ R160, R160, UR5, -R210 ;  /* 0x00000005a0a07c23 */ /* 0x000fe200080108d2 */
[----:B------:R-:W-:Y:S01]  /*7a70*/  @!P2 PRMT R152, RZ, 0x654, R152 ;  /* 0x00000654ff98a816 */ /* 0x000fe20000000098 */
[--C-:B------:R-:W-:Y:S01]  /*7a80*/  FFMA.FTZ R161, R161, UR5, -R210.reuse ;  /* 0x00000005a1a17c23 */ /* 0x100fe200080108d2 */
[--C-:B------:R-:W-:Y:S01]  /*7a90*/  FFMA.FTZ R164, R164, UR5, -R210.reuse ;  /* 0x00000005a4a47c23 */ /* 0x100fe200080108d2 */
[--C-:B------:R-:W-:Y:S01]  /*7aa0*/  FFMA.FTZ R165, R165, UR5, -R210.reuse ;  /* 0x00000005a5a57c23 */ /* 0x100fe200080108d2 */
[--C-:B------:R-:W-:Y:S01]  /*7ab0*/  FFMA.FTZ R168, R168, UR5, -R210.reuse ;  /* 0x00000005a8a87c23 */ /* 0x100fe200080108d2 */
[----:B-1----:R-:W-:Y:S01]  /*7ac0*/  FMNMX.FTZ R20, R20, R213, !PT ;  /* 0x000000d514147209 */ /* 0x002fe20007810000 */
[----:B------:R-:W0:Y:S01]  /*7ad0*/  MUFU.EX2 R201, R201 ;  /* 0x000000c900c97308 */ /* 0x000e220000000800 */
[--C-:B------:R-:W-:Y:S01]  /*7ae0*/  FFMA.FTZ R169, R169, UR5, -R210.reuse ;  /* 0x00000005a9a97c23 */ /* 0x100fe200080108d2 */
[--C-:B------:R-:W-:Y:S01]  /*7af0*/  FFMA.FTZ R172, R172, UR5, -R210.reuse ;  /* 0x00000005acac7c23 */ /* 0x100fe200080108d2 */
[--C-:B------:R-:W-:Y:S01]  /*7b00*/  FFMA.FTZ R173, R173, UR5, -R210.reuse ;  /* 0x00000005adad7c23 */ /* 0x100fe200080108d2 */
[C---:B------:R-:W-:Y:S01]  /*7b10*/  FADD.FTZ R21, -R20.reuse, R209 ;  /* 0x000000d114157221 */ /* 0x040fe20000010100 */
[----:B------:R-:W-:Y:S01]  /*7b20*/  FMUL.FTZ R214, R20, UR5 ;  /* 0x0000000514d67c20 */ /* 0x000fe20008410000 */
[--C-:B------:R-:W-:Y:S01]  /*7b30*/  FFMA.FTZ R176, R176, UR5, -R210.reuse ;  /* 0x00000005b0b07c23 */ /* 0x100fe200080108d2 */
[----:B------:R-:W-:Y:S01]  /*7b40*/  FFMA.FTZ R177, R177, UR5, -R210 ;  /* 0x00000005b1b17c23 */ /* 0x000fe200080108d2 */
[----:B------:R-:W-:Y:S01]  /*7b50*/  FMUL.FTZ R157, R21, UR5 ;  /* 0x00000005159d7c20 */ /* 0x000fe20008410000 */
[----:B------:R-:W-:Y:S01]  /*7b60*/  IADD3 R21, -R215, 0xb, RZ ;  /* 0x0000000bd7157810 */ /* 0x000fe20007ffe1ff */
[----:B------:R1:W-:Y:S01]  /*7b70*/  MUFU.EX2 R209, R153 ;  /* 0x0000009900d17308 */ /* 0x0003e20000000800 */
[--C-:B------:R-:W-:Y:S01]  /*7b80*/  FFMA.FTZ R211, R154, UR5, -R214.reuse ;  /* 0x000000059ad37c23 */ /* 0x100fe200080108d6 */
[--C-:B------:R-:W-:Y:S01]  /*7b90*/  FFMA.FTZ R213, R155, UR5, -R214.reuse ;  /* 0x000000059bd57c23 */ /* 0x100fe200080108d6 */
        /* <DEDUP_REMOVED lines=142> */
[--C-:B------:R-:W-:Y:S01]  /*8480*/  FFMA.FTZ R162, R162, UR5, -R214.reuse ;  /* 0x00000005a2a27c23 */ /* 0x100fe200080108d6 */
[----:B0-----:R-:W-:Y:S01]  /*8490*/  F2FP.F16.F32.PACK_AB R154, R209, R156 ;  /* 0x0000009cd19a723e */ /* 0x001fe200000000ff */
[--C-:B------:R-:W-:Y:S01]  /*84a0*/  FFMA.FTZ R163, R163, UR5, -R214.reuse ;  /* 0x00000005a3a37c23 */ /* 0x100fe200080108d6 */
[----:B----4-:R-:W-:Y:S01]  /*84b0*/  F2FP.F16.F32.PACK_AB R153, R213, R211 ;  /* 0x000000d3d599723e */ /* 0x010fe200000000ff */
[--C-:B------:R-:W-:Y:S01]  /*84c0*/  FFMA.FTZ R166, R166, UR5, -R214.reuse ;  /* 0x00000005a6a67c23 */ /* 0x100fe200080108d6 */
[----:B-----5:R-:W-:Y:S01]  /*84d0*/  F2FP.F16.F32.PACK_AB R155, R159, R158 ;  /* 0x0000009e9f9b723e */ /* 0x020fe200000000ff */
[--C-:B------:R-:W-:Y:S01]  /*84e0*/  FFMA.FTZ R167, R167, UR5, -R214.reuse ;  /* 0x00000005a7a77c23 */ /* 0x100fe200080108d6 */
[----:B------:R-:W-:Y:S01]  /*84f0*/  MUFU.EX2 R160, R160 ;  /* 0x000000a000a07308 */ /* 0x000fe20000000800 */
[--C-:B------:R-:W-:Y:S01]  /*8500*/  FFMA.FTZ R170, R170, UR5, -R214.reuse ;  /* 0x00000005aaaa7c23 */ /* 0x100fe200080108d6 */
[----:B------:R-:W-:Y:S01]  /*8510*/  WARPGROUP.ARRIVE ;  /* 0x00000000000079c5 */ /* 0x000fe20000000000 */
[--C-:B------:R-:W-:Y:S01]  /*8520*/  FFMA.FTZ R171, R171, UR5, -R214.reuse ;  /* 0x00000005abab7c23 */ /* 0x100fe200080108d6 */
[--C-:B------:R-:W-:Y:S01]  /*8530*/  FFMA.FTZ R174, R174, UR5, -R214.reuse ;  /* 0x00000005aeae7c23 */ /* 0x100fe200080108d6 */
[----:B------:R-:W-:Y:S01]  /*8540*/  FFMA.FTZ R175, R175, UR5, -R214 ;  /* 0x00000005afaf7c23 */ /* 0x000fe200080108d6 */
[--C-:B------:R-:W-:Y:S01]  /*8550*/  FFMA.FTZ R180, R180, UR5, -R210.reuse ;  /* 0x00000005b4b47c23 */ /* 0x100fe200080108d2 */
[----:B------:R-:W-:Y:S01]  /*8560*/  FFMA.FTZ R181, R181, UR5, -R210 ;  /* 0x00000005b5b57c23 */ /* 0x000fe200080108d2 */
[----:B------:R-:W-:Y:S01]  /*8570*/  HGMMA.64x256x16.F32 R24, R152, gdesc[UR8].tnspB, R24, gsb0 ;  /* 0x43e0000898187df0 */ /* 0x000fe20008000818 */
[----:B------:R-:W0:Y:S01]  /*8580*/  MUFU.EX2 R161, R161 ;  /* 0x000000a100a17308 */ /* 0x000e220000000800 */
[----:B------:R-:W-:Y:S01]  /*8590*/  UIADD3 UR10, UR4, 0x80, URZ ;  /* 0x00000080040a7890 */ /* 0x000fe2000fffe03f */
[--C-:B------:R-:W-:Y:S01]  /*85a0*/  FFMA.FTZ R178, R178, UR5, -R214.reuse ;  /* 0x00000005b2b27c23 */ /* 0x100fe200080108d6 */
[----:B------:R-:W-:Y:S01]  /*85b0*/  UMOV UR11, 0x40000040 ;  /* 0x40000040000b7882 */ /* 0x000fe20000000000 */
        /* <DEDUP_REMOVED lines=8> */
[--C-:B------:R-:W-:Y:S01]  /*8640*/  FFMA.FTZ R186, R186, UR5, -R214.reuse ;  /* 0x00000005baba7c23 */ /* 0x100fe200080108d6 */
[--C-:B------:R-:W-:Y:S01]  /*8650*/  FFMA.FTZ R187, R187, UR5, -R214.reuse ;  /* 0x00000005bbbb7c23 */ /* 0x100fe200080108d6 */
[--C-:B------:R-:W-:Y:S01]  /*8660*/  FFMA.FTZ R190, R190, UR5, -R214.reuse ;  /* 0x00000005bebe7c23 */ /* 0x100fe200080108d6 */
[----:B------:R-:W-:Y:S01]  /*8670*/  FFMA.FTZ R191, R191, UR5, -R214 ;  /* 0x00000005bfbf7c23 */ /* 0x000fe200080108d6 */
[----:B------:R-:W1:Y:S01]  /*8680*/  MUFU.EX2 R165, R165 ;  /* 0x000000a500a57308 */ /* 0x000e620000000800 */
[--C-:B------:R-:W-:Y:S01]  /*8690*/  FFMA.FTZ R192, R192, UR5, -R210.reuse ;  /* 0x00000005c0c07c23 */ /* 0x100fe200080108d2 */
[--C-:B------:R-:W-:Y:S01]  /*86a0*/  FFMA.FTZ R193, R193, UR5, -R210.reuse ;  /* 0x00000005c1c17c23 */ /* 0x100fe200080108d2 */
[--C-:B------:R-:W-:Y:S01]  /*86b0*/  FFMA.FTZ R196, R196, UR5, -R210.reuse ;  /* 0x00000005c4c47c23 */ /* 0x100fe200080108d2 */
[----:B------:R-:W-:Y:S01]  /*86c0*/  FFMA.FTZ R197, R197, UR5, -R210 ;  /* 0x00000005c5c57c23 */ /* 0x000fe200080108d2 */
[--C-:B------:R-:W-:Y:S01]  /*86d0*/  FFMA.FTZ R194, R194, UR5, -R214.reuse ;  /* 0x00000005c2c27c23 */ /* 0x100fe200080108d6 */
[--C-:B------:R-:W-:Y:S01]  /*86e0*/  FFMA.FTZ R195, R195, UR5, -R214.reuse ;  /* 0x00000005c3c37c23 */ /* 0x100fe200080108d6 */
[--C-:B------:R-:W-:Y:S01]  /*86f0*/  FFMA.FTZ R198, R198, UR5, -R214.reuse ;  /* 0x00000005c6c67c23 */ /* 0x100fe200080108d6 */
[----:B------:R-:W-:Y:S01]  /*8700*/  MUFU.EX2 R162, R162 ;  /* 0x000000a200a27308 */ /* 0x000fe20000000800 */
[----:B------:R-:W-:Y:S01]  /*8710*/  FFMA.FTZ R199, R199, UR5, -R214 ;  /* 0x00000005c7c77c23 */ /* 0x000fe200080108d6 */
[----:B------:R-:W-:Y:S01]  /*8720*/  FFMA.FTZ R201, R201, R0, R202 ;  /* 0x00000000c9c97223 */ /* 0x000fe200000100ca */
[----:B------:R-:W-:Y:S01]  /*8730*/  FFMA.FTZ R12, R157, R12, R211 ;  /* 0x0000000c9d0c7223 */ /* 0x000fe200000100d3 */
[----:B------:R-:W-:-:S02]  /*8740*/  @!P2 VIADD R212, R212, 0x32460 ;  /* 0x00032460d4d4a836 */ /* 0x000fc40000000000 */
[----:B------:R-:W-:Y:S01]  /*8750*/  FADD.FTZ R201, R208, R201 ;  /* 0x000000c9d0c97221 */ /* 0x000fe20000010000 */
[----:B------:R-:W-:Y:S01]  /*8760*/  FADD.FTZ R213, R213, R12 ;  /* 0x0000000cd5d57221 */ /* 0x000fe20000010000 */
[----:B------:R-:W3:Y:S01]  /*8770*/  MUFU.EX2 R163, R163 ;  /* 0x000000a300a37308 */ /* 0x000ee20000000800 */
[----:B------:R-:W-:Y:S01]  /*8780*/  @!P2 PRMT R212, RZ, 0x654, R212 ;  /* 0x00000654ffd4a816 */ /* 0x000fe200000000d4 */
[----:B------:R-:W-:Y:S01]  /*8790*/  FADD.FTZ R156, R156, R201 ;  /* 0x000000c99c9c7221 */ /* 0x000fe20000010000 */
[----:B------:R-:W-:Y:S01]  /*87a0*/  FADD.FTZ R158, R158, R213 ;  /* 0x000000d59e9e7221 */ /* 0x000fe20000010000 */
[----:B------:R-:W-:Y:S02]  /*87b0*/  IMAD.MOV.U32 R201, RZ, RZ, R13 ;  /* 0x000000ffffc97224 */ /* 0x000fe400078e000d */
[----:B------:R-:W-:Y:S01]  /*87c0*/  FADD.FTZ R209, R209, R156 ;  /* 0x0000009cd1d17221 */ /* 0x000fe20000010000 */
        /* <DEDUP_REMOVED lines=36> */
[----:B------:R-:W-:Y:S01]  /*8a10*/  FADD.FTZ R162, R162, R159 ;  /* 0x0000009fa2a27221 */ /* 0x000fe20000010000 */
[----:B----4-:R-:W-:Y:S01]  /*8a20*/  F2FP.F16.F32.PACK_AB R155, R167, R166 ;  /* 0x000000a6a79b723e */ /* 0x010fe200000000ff */
[----:B------:R-:W-:Y:S01]  /*8a30*/  FADD.FTZ R161, R161, R160 ;  /* 0x000000a0a1a17221 */ /* 0x000fe20000010000 */
[----:B------:R-:W-:Y:S01]  /*8a40*/  IMAD.MOV.U32 R209, RZ, RZ, R20 ;  /* 0x000000ffffd17224 */ /* 0x000fe200078e0014 */
[----:B------:R-:W-:Y:S01]  /*8a50*/  MUFU.EX2 R194, R194 ;  /* 0x000000c200c27308 */ /* 0x000fe20000000800 */
[----:B------:R-:W-:Y:S01]  /*8a60*/  WARPGROUP.ARRIVE ;  /* 0x00000000000079c5 */ /* 0x000fe20000000000 */
[----:B------:R-:W-:Y:S01]  /*8a70*/  FADD.FTZ R163, R163, R162 ;  /* 0x000000a2a3a37221 */ /* 0x000fe20000010000 */
[----:B------:R-:W-:-:S03]  /*8a80*/  FADD.FTZ R164, R164, R161 ;  /* 0x000000a1a4a47221 */ /* 0x000fc60000010000 */
[----:B------:R-:W-:Y:S01]  /*8a90*/  FADD.FTZ R166, R166, R163 ;  /* 0x000000a3a6a67221 */ /* 0x000fe20000010000 */
[----:B------:R-:W-:Y:S01]  /*8aa0*/  HGMMA.64x256x16.F32 R24, R152, gdesc[UR8].tnspB, R24, gsb0 ;  /* 0x43e0000898187df0 */ /* 0x000fe20008000818 */
[----:B------:R-:W-:Y:S01]  /*8ab0*/  UIADD3 UR10, UR4, 0x100, URZ ;  /* 0x00000100040a7890 */ /* 0x000fe2000fffe03f */
[----:B------:R-:W1:Y:S01]  /*8ac0*/  MUFU.EX2 R195, R195 ;  /* 0x000000c300c37308 */ /* 0x000e620000000800 */
        /* <DEDUP_REMOVED lines=60> */
[----:B-1----:R-:W-:Y:S01]  /*8e90*/  F2FP.F16.F32.PACK_AB R153, R195, R194 ;  /* 0x000000c2c399723e */ /* 0x002fe200000000ff */
        /* <DEDUP_REMOVED lines=11> */
[----:B------:R1:W-:Y:S01]  /*8f50*/  @!P2 SYNCS.ARRIVE.TRANS64.RED.A1T0 RZ, [R212+URZ], RZ ;  /* 0x000000ffd4ffa9a7 */ /* 0x0003e2000810043f */
[----:B------:R-:W-:Y:S05]  /*8f60*/  @P1 BRA `(.L_x_5327) ;  /* 0xffffffdc004c1947 */ /* 0x000fea000383ffff */
.L_x_5318:
[----:B------:R-:W2:Y:S01]  /*8f70*/  SHFL.BFLY PT, R3, R0, 0x2, 0x1f ;  /* 0x0c401f0000037f89 */ /* 0x000ea200000e0000 */
[----:B------:R-:W-:Y:S01]  /*8f80*/  IMAD.MOV.U32 R4, RZ, RZ, RZ ;  /* 0x000000ffff047224 */ /* 0x000fe200078e00ff */
[----:B------:R-:W-:Y:S01]  /*8f90*/  R2UR UR4, R224 ;  /* 0x00000000e00472ca */ /* 0x000fe200000e0000 */
[----:B------:R-:W-:Y:S01]  /*8fa0*/  UIADD3 UR36, UR36, 0x1, URZ ;  /* 0x0000000124247890 */ /* 0x000fe2000fffe03f */
[----:B------:R-:W3:Y:S01]  /*8fb0*/  SHFL.BFLY PT, R5, R12, 0x2, 0x1f ;  /* 0x0c401f000c057f89 */ /* 0x000ee200000e0000 */
[----:B------:R4:W-:Y:S06]  /*8fc0*/  BAR.ARV R21, 0x100 ;  /* 0x000400150000751d */ /* 0x0009ec0000002000 */
[----:B------:R-:W-:-:S02]  /*8fd0*/  UISETP.NE.AND UP0, UPT, UR36, 0x2, UPT ;  /* 0x000000022400788c */ /* 0x000fc4000bf05270 */
[----:B------:R-:W-:Y:S06]  /*8fe0*/  BAR.ARV 0x8, 0x180 ;  /* 0x0206000000007b1d */ /* 0x000fec0000002000 */
[----:B------:R-:W-:Y:S01]  /*8ff0*/  UIADD3 UR4, UR4, 0x1, URZ ;  /* 0x0000000104047890 */ /* 0x000fe2000fffe03f */
[----:B------:R-:W-:Y:S01]  /*9000*/  PLOP3.LUT P0, PT, PT, PT, PT, 0x8, 0x0 ;  /* 0x000000000000781c */ /* 0x000fe20003f0e170 */
[----:B--2---:R-:W-:Y:S01]  /*9010*/  FADD.FTZ R3, R3, R0 ;  /* 0x0000000003037221 */ /* 0x004fe20000010000 */
[----:B------:R-:W-:Y:S01]  /*9020*/  IMAD.MOV.U32 R0, RZ, RZ, RZ ;  /* 0x000000ffff007224 */ /* 0x000fe200078e00ff */
[----:B------:R-:W-:Y:S01]  /*9030*/  USEL UR36, UR36, URZ, UP0 ;  /* 0x0000003f24247287 */ /* 0x000fe20008000000 */
[----:B---3--:R-:W-:-:S02]  /*9040*/  FADD.FTZ R5, R5, R12 ;  /* 0x0000000c05057221 */ /* 0x008fc40000010000 */
[----:B------:R-:W2:Y:S01]  /*9050*/  SHFL.BFLY PT, R2, R3, 0x1, 0x1f ;  /* 0x0c201f0003027f89 */ /* 0x000ea200000e0000 */
[----:B------:R-:W-:Y:S02]  /*9060*/  IMAD.U32 R12, RZ, RZ, UR5 ;  /* 0x00000005ff0c7e24 */ /* 0x000fe4000f8e00ff */
[----:B------:R-:W-:Y:S01]  /*9070*/  IMAD.U32 R224, RZ, RZ, UR4 ;  /* 0x00000004ffe07e24 */ /* 0x000fe2000f8e00ff */
[----:B------:R-:W-:-:S04]  /*9080*/  USEL UR4, URZ, 0x1, UP0 ;  /* 0x000000013f047887 */ /* 0x000fc80008000000 */
[----:B------:R-:W-:Y:S01]  /*9090*/  ULOP3.LUT UR37, UR37, UR4, URZ, 0x3c, !UPT ;  /* 0x0000000425257292 */ /* 0x000fe2000f8e3c3f */
[----:B--2---:R-:W-:Y:S01]  /*90a0*/  FADD.FTZ R7, R3, R2 ;  /* 0x0000000203077221 */ /* 0x004fe20000010000 */
[----:B------:R-:W-:Y:S01]  /*90b0*/  IMAD.MOV.U32 R3, RZ, RZ, -0x800000 ;  /* 0xff800000ff037424 */ /* 0x000fe200078e00ff */
[----:B------:R-:W2:Y:S03]  /*90c0*/  SHFL.BFLY PT, R2, R5, 0x1, 0x1f ;  /* 0x0c201f0005027f89 */ /* 0x000ea600000e0000 */
[----:B------:R-:W-:-:S13]  /*90d0*/  FSETP.NE.FTZ.AND P1, PT, R7, RZ, PT ;  /* 0x000000ff0700720b */ /* 0x000fda0003f35000 */
[----:B------:R-:W3:Y:S01]  /*90e0*/  @P1 MUFU.RCP R4, R7 ;  /* 0x0000000700041308 */ /* 0x000ee20000001000 */
[----:B--2---:R-:W-:Y:S01]  /*90f0*/  FADD.FTZ R6, R5, R2 ;  /* 0x0000000205067221 */ /* 0x004fe20000010000 */
[----:B------:R-:W-:-:S06]  /*9100*/  IMAD.MOV.U32 R2, RZ, RZ, -0x800000 ;  /* 0xff800000ff027424 */ /* 0x000fcc00078e00ff */
[----:B------:R-:W2:Y:S01]  /*9110*/  @P1 MUFU.LG2 R5, R7 ;  /* 0x0000000700051308 */ /* 0x000ea20000000c00 */
[----:B------:R-:W-:Y:S01]  /*9120*/  FSETP.NE.FTZ.AND P2, PT, R6, RZ, PT ;  /* 0x000000ff0600720b */ /* 0x000fe20003f55000 */
        /* <DEDUP_REMOVED lines=17> */
[----:B------:R-:W3:Y:S01]  /*9240*/  @P2 MUFU.LG2 R6, R6 ;  /* 0x0000000600062308 */ /* 0x000ee20000000c00 */
        /* <DEDUP_REMOVED lines=50> */
[----:B--2---:R-:W-:Y:S01]  /*9570*/  @P1 FMUL.FTZ R5, R5, 0.69314718246459960938 ;  /* 0x3f31721805051820 */ /* 0x004fe20000410000 */
[----:B---3--:R-:W-:Y:S01]  /*9580*/  @P2 FMUL.FTZ R7, R6, 0.69314718246459960938 ;  /* 0x3f31721806072820 */ /* 0x008fe20000410000 */
        /* <DEDUP_REMOVED lines=66> */
[----:B----4-:R-:W-:-:S07]  /*99b0*/  @P2 FFMA.FTZ R3, R12, R20, R7 ;  /* 0x000000140c032223 */ /* 0x010fce0000010007 */
.L_x_5296:
[----:B------:R-:W2:Y:S01]  /*99c0*/  S2R R4, SR_CgaCtaId ;  /* 0x0000000000047919 */ /* 0x000ea20000008800 */
[----:B------:R-:W-:Y:S01]  /*99d0*/  MOV R151, 0x400 ;  /* 0x0000040000977802 */ /* 0x000fe20000000f00 */
[----:B------:R-:W-:Y:S01]  /*99e0*/  BSSY B0, `(.L_x_5328) ;  /* 0x00002df000007945 */ /* 0x000fe20003800000 */
[----:B------:R-:W-:Y:S02]  /*99f0*/  BAR.SYNC.DEFER_BLOCKING 0x5, 0x180 ;  /* 0x0146000000007b1d */ /* 0x000fe40000010000 */
[----:B--2---:R-:W-:-:S05]  /*9a00*/  LEA R151, R4, R151, 0x18 ;  /* 0x0000009704977211 */ /* 0x004fca00078ec0ff */
[----:B------:R-:W2:Y:S02]  /*9a10*/  LDS.128 R4, [R151+0x324d0] ;  /* 0x0324d00097047984 */ /* 0x000ea40000000c00 */
[----:B--2---:R-:W-:Y:S02]  /*9a20*/  R2UR UR5, R5 ;  /* 0x00000000050572ca */ /* 0x004fe400000e0000 */
[----:B------:R-:W-:Y:S01]  /*9a30*/  R2UR UR6, R6 ;  /* 0x00000000060672ca */ /* 0x000fe200000e0000 */
[----:B------:R-:W-:Y:S06]  /*9a40*/  BAR.ARV 0x4, 0x180 ;  /* 0x0106000000007b1d */ /* 0x000fec0000002000 */
[----:B------:R-:W-:Y:S08]  /*9a50*/  @P0 BRA `(.L_x_5329) ;  /* 0x0000001c00e80947 */ /* 0x000ff00003800000 */
[----:B------:R-:W2:Y:S01]  /*9a60*/  S2R R6, SR_SWINHI ;  /* 0x0000000000067919 */ /* 0x000ea20000002f00 */
        /* <DEDUP_REMOVED lines=20> */
[----:B--2---:R-:W-:-:S02]  /*9bb0*/  MOV R5, R6 ;  /* 0x0000000600057202 */ /* 0x004fc40000000f00 */
[----:B------:R-:W-:Y:S02]  /*9bc0*/  F2FP.F16.F32.PACK_AB R51, R158, R51 ;  /* 0x000000339e33723e */ /* 0x000fe400000000ff */
[----:B------:R-:W-:Y:S01]  /*9bd0*/  F2FP.F16.F32.PACK_AB R57, R157, R58 ;  /* 0x0000003a9d39723e */ /* 0x000fe200000000ff */
[----:B------:R-:W-:Y:S01]  /*9be0*/  IMAD.WIDE R98, R228, 0x2, R4 ;  /* 0x00000002e4627825 */ /* 0x000fe200078e0204 */
[----:B------:R-:W-:Y:S02]  /*9bf0*/  F2FP.F16.F32.PACK_AB R64, R65, R64 ;  /* 0x000000404140723e */ /* 0x000fe400000000ff */
[----:B------:R-:W-:Y:S02]  /*9c00*/  F2FP.F16.F32.PACK_AB R58, R61, R60 ;  /* 0x0000003c3d3a723e */ /* 0x000fe400000000ff */
[C---:B------:R-:W-:Y:S02]  /*9c10*/  IADD3 R169, P1, R98.reuse, 0x20, RZ ;  /* 0x0000002062a97810 */ /* 0x040fe40007f3e0ff */
[----:B------:R-:W-:-:S02]  /*9c20*/  IADD3 R171, P0, R98, 0x40, RZ ;  /* 0x0000004062ab7810 */ /* 0x000fc40007f1e0ff */
[C---:B------:R-:W-:Y:S01]  /*9c30*/  LOP3.LUT R11, R98.reuse, 0x380, RZ, 0xc0, !PT ;  /* 0x00000380620b7812 */ /* 0x040fe200078ec0ff */
[--C-:B------:R-:W-:Y:S01]  /*9c40*/  IMAD.X R13, RZ, RZ, R99.reuse, P1 ;  /* 0x000000ffff0d7224 */ /* 0x100fe200008e0663 */
[C---:B------:R-:W-:Y:S01]  /*9c50*/  IADD3 R173, P4, R98.reuse, 0x60, RZ ;  /* 0x0000006062ad7810 */ /* 0x040fe20007f9e0ff */
[--C-:B------:R-:W-:Y:S01]  /*9c60*/  IMAD.X R15, RZ, RZ, R99.reuse, P0 ;  /* 0x000000ffff0f7224 */ /* 0x100fe200000e0663 */
        /* <DEDUP_REMOVED lines=13> */
[----:B------:R-:W-:-:S02]  /*9d40*/  SHF.R.U64 R11, R11, 0x3, RZ ;  /* 0x000000030b0b7819 */ /* 0x000fc400000012ff */
[----:B------:R-:W-:Y:S02]  /*9d50*/  LOP3.LUT R16, R173, 0x380, RZ, 0xc0, !PT ;  /* 0x00000380ad107812 */ /* 0x000fe400078ec0ff */
[----:B------:R-:W-:Y:S02]  /*9d60*/  LOP3.LUT R18, R175, 0x380, RZ, 0xc0, !PT ;  /* 0x00000380af127812 */ /* 0x000fe400078ec0ff */
[----:B------:R-:W-:Y:S02]  /*9d70*/  IADD3 R185, P0, R98, 0x8020, RZ ;  /* 0x0000802062b97810 */ /* 0x000fe40007f1e0ff */
[----:B------:R-:W-:Y:S02]  /*9d80*/  SHF.R.U64 R12, R12, 0x3, RZ ;  /* 0x000000030c0c7819 */ /* 0x000fe400000012ff */
[----:B------:R-:W-:Y:S01]  /*9d90*/  LOP3.LUT R20, R177, 0x380, RZ, 0xc0, !PT ;  /* 0x00000380b1147812 */ /* 0x000fe200078ec0ff */
[----:B------:R-:W-:Y:S01]  /*9da0*/  IMAD.X R47, RZ, RZ, R99, P0 ;  /* 0x000000ffff2f7224 */ /* 0x000fe200000e0663 */
        /* <DEDUP_REMOVED lines=17> */
[----:B------:R-:W-:Y:S02]  /*9ec0*/  SHF.R.U64 R18, R18, 0x3, RZ ;  /* 0x0000000312127819 */ /* 0x000fe400000012ff */
[----:B------:R-:W-:Y:S02]  /*9ed0*/  LOP3.LUT R38, R183, 0x380, RZ, 0xc0, !PT ;  /* 0x00000380b7267812 */ /* 0x000fe400078ec0ff */
        /* <DEDUP_REMOVED lines=9> */
[----:B------:R-:W-:Y:S01]  /*9f70*/  MOV R98, R98 ;  /* 0x0000006200627202 */ /* 0x000fe20000000f00 */
[----:B------:R-:W-:Y:S01]  /*9f80*/  BAR.SYNC.DEFER_BLOCKING 0x1, 0x100 ;  /* 0x0044000000007b1d */ /* 0x000fe20000010000 */
[----:B------:R-:W-:Y:S02]  /*9f90*/  LOP3.LUT R18, R18, R175, RZ, 0x3c, !PT ;  /* 0x000000af12127212 */ /* 0x000fe400078e3cff */
[----:B------:R-:W-:Y:S02]  /*9fa0*/  SHF.R.U64 R38, R38, 0x3, RZ ;  /* 0x0000000326267819 */ /* 0x000fe400000012ff */
[----:B------:R-:W-:-:S02]  /*9fb0*/  LOP3.LUT R70, R191, 0x380, RZ, 0xc0, !PT ;  /* 0x00000380bf467812 */ /* 0x000fc400078ec0ff */
[----:B------:R-:W-:Y:S02]  /*9fc0*/  LOP3.LUT R99, R94, 0x380, RZ, 0xc0, !PT ;  /* 0x000003805e637812 */ /* 0x000fe400078ec0ff */
[----:B------:R-:W-:Y:S02]  /*9fd0*/  LOP3.LUT R20, R20, R177, RZ, 0x3c, !PT ;  /* 0x000000b114147212 */ /* 0x000fe400078e3cff */
[----:B------:R-:W-:Y:S02]  /*9fe0*/  SHF.R.U64 R46, R46, 0x3, RZ ;  /* 0x000000032e2e7819 */ /* 0x000fe400000012ff */
[----:B------:R-:W-:Y:S02]  /*9ff0*/  LOP3.LUT R78, R6, 0x380, RZ, 0xc0, !PT ;  /* 0x00000380064e7812 */ /* 0x000fe400078ec0ff */
[----:B------:R-:W-:Y:S02]  /*a000*/  MOV R12, R12 ;  /* 0x0000000c000c7202 */ /* 0x000fe40000000f00 */
[----:B------:R-:W-:-:S02]  /*a010*/  LOP3.LUT R22, R22, R179, RZ, 0x3c, !PT ;  /* 0x000000b316167212 */ /* 0x000fc400078e3cff */
[----:B------:R-:W-:Y:S02]  /*a020*/  SHF.R.U64 R54, R54, 0x3, RZ ;  /* 0x0000000336367819 */ /* 0x000fe400000012ff */
[----:B------:R-:W-:Y:S02]  /*a030*/  MOV R14, R14 ;  /* 0x0000000e000e7202 */ /* 0x000fe40000000f00 */
[----:B------:R-:W-:Y:S01]  /*a040*/  LOP3.LUT R30, R30, R181, RZ, 0x3c, !PT ;  /* 0x000000b51e1e7212 */ /* 0x000fe200078e3cff */
[----:B------:R-:W-:Y:S01]  /*a050*/  STSM.16.M88.4 [R98], R24 ;  /* 0x0000001862007844 */ /* 0x000fe20000000200 */
[----:B------:R-:W-:Y:S02]  /*a060*/  SHF.R.U64 R62, R62, 0x3, RZ ;  /* 0x000000033e3e7819 */ /* 0x000fe400000012ff */
[----:B------:R-:W-:Y:S01]  /*a070*/  LOP3.LUT R169, R156, 0x380, RZ, 0xc0, !PT ;  /* 0x000003809ca97812 */ /* 0x000fe200078ec0ff */
[----:B------:R-:W-:Y:S01]  /*a080*/  STSM.16.M88.4 [R12], R32 ;  /* 0x000000200c007844 */ /* 0x000fe20000000200 */
[----:B------:R-:W-:-:S02]  /*a090*/  MOV R16, R16 ;  /* 0x0000001000107202 */ /* 0x000fc40000000f00 */
[----:B------:R-:W-:Y:S01]  /*a0a0*/  LOP3.LUT R38, R38, R183, RZ, 0x3c, !PT ;  /* 0x000000b726267212 */ /* 0x000fe200078e3cff */
[----:B------:R-:W-:Y:S01]  /*a0b0*/  STSM.16.M88.4 [R14], R40 ;  /* 0x000000280e007844 */ /* 0x000fe20000000200 */
[----:B------:R-:W-:Y:S02]  /*a0c0*/  SHF.R.U64 R70, R70, 0x3, RZ ;  /* 0x0000000346467819 */ /* 0x000fe400000012ff */
[----:B------:R-:W-:Y:S01]  /*a0d0*/  SHF.R.U64 R99, R99, 0x3, RZ ;  /* 0x0000000363637819 */ /* 0x000fe200000012ff */
[----:B------:R-:W-:Y:S01]  /*a0e0*/  STSM.16.M88.4 [R16], R48 ;  /* 0x0000003010007844 */ /* 0x000fe20000000200 */
[----:B------:R-:W-:Y:S02]  /*a0f0*/  MOV R18, R18 ;  /* 0x0000001200127202 */ /* 0x000fe40000000f00 */
[----:B------:R-:W-:Y:S02]  /*a100*/  F2FP.F16.F32.PACK_AB R59, R155, R59 ;  /* 0x0000003b9b3b723e */ /* 0x000fe400000000ff */
[----:B------:R-:W-:-:S02]  /*a110*/  F2FP.F16.F32.PACK_AB R65, R154, R66 ;  /* 0x000000429a41723e */ /* 0x000fc400000000ff */
[----:B------:R-:W-:Y:S01]  /*a120*/  F2FP.F16.F32.PACK_AB R72, R73, R72 ;  /* 0x000000484948723e */ /* 0x000fe200000000ff */
[----:B------:R-:W-:Y:S01]  /*a130*/  STSM.16.M88.4 [R18], R56 ;  /* 0x0000003812007844 */ /* 0x000fe20000000200 */
[----:B------:R-:W-:Y:S02]  /*a140*/  LOP3.LUT R46, R46, R185, RZ, 0x3c, !PT ;  /* 0x000000b92e2e7212 */ /* 0x000fe400078e3cff */
[----:B------:R-:W-:Y:S02]  /*a150*/  SHF.R.U64 R29, R78, 0x3, RZ ;  /* 0x000000034e1d7819 */ /* 0x000fe400000012ff */
[----:B------:R-:W-:Y:S02]  /*a160*/  MOV R20, R20 ;  /* 0x0000001400147202 */ /* 0x000fe40000000f00 */
[----:B------:R-:W-:Y:S02]  /*a170*/  F2FP.F16.F32.PACK_AB R66, R69, R68 ;  /* 0x000000444542723e */ /* 0x000fe400000000ff */
[----:B------:R-:W-:-:S02]  /*a180*/  F2FP.F16.F32.PACK_AB R67, R153, R67 ;  /* 0x000000439943723e */ /* 0x000fc400000000ff */
[----:B------:R-:W-:Y:S02]  /*a190*/  F2FP.F16.F32.PACK_AB R73, R152, R74 ;  /* 0x0000004a9849723e */ /* 0x000fe400000000ff */
[----:B------:R-:W-:Y:S01]  /*a1a0*/  F2FP.F16.F32.PACK_AB R80, R81, R80 ;  /* 0x000000505150723e */ /* 0x000fe200000000ff */
[----:B------:R-:W-:Y:S01]  /*a1b0*/  STSM.16.M88.4 [R20], R64 ;  /* 0x0000004014007844 */ /* 0x000fe20000000200 */
[----:B------:R-:W-:Y:S02]  /*a1c0*/  LOP3.LUT R54, R54, R187, RZ, 0x3c, !PT ;  /* 0x000000bb36367212 */ /* 0x000fe400078e3cff */
[----:B------:R-:W-:Y:S02]  /*a1d0*/  MOV R22, R22 ;  /* 0x0000001600167202 */ /* 0x000fe40000000f00 */
[----:B------:R-:W-:Y:S02]  /*a1e0*/  F2FP.F16.F32.PACK_AB R74, R77, R76 ;  /* 0x0000004c4d4a723e */ /* 0x000fe400000000ff */
[----:B------:R-:W-:-:S02]  /*a1f0*/  F2FP.F16.F32.PACK_AB R75, R9, R75 ;  /* 0x0000004b094b723e */ /* 0x000fc400000000ff */
[----:B------:R-:W-:Y:S02]  /*a200*/  F2FP.F16.F32.PACK_AB R81, R8, R82 ;  /* 0x000000520851723e */ /* 0x000fe400000000ff */
[----:B------:R-:W-:Y:S01]  /*a210*/  LOP3.LUT R62, R62, R189, RZ, 0x3c, !PT ;  /* 0x000000bd3e3e7212 */ /* 0x000fe200078e3cff */
[----:B------:R2:W-:Y:S01]  /*a220*/  STSM.16.M88.4 [R22], R72 ;  /* 0x0000004816007844 */ /* 0x0005e20000000200 */
[----:B------:R-:W-:Y:S02]  /*a230*/  SHF.R.U64 R169, R169, 0x3, RZ ;  /* 0x00000003a9a97819 */ /* 0x000fe400000012ff */
[----:B------:R-:W-:Y:S02]  /*a240*/  MOV R30, R30 ;  /* 0x0000001e001e7202 */ /* 0x000fe40000000f00 */
[----:B------:R-:W-:Y:S02]  /*a250*/  F2FP.F16.F32.PACK_AB R82, R85, R84 ;  /* 0x000000545552723e */ /* 0x000fe400000000ff */
[----:B------:R-:W-:-:S02]  /*a260*/  F2FP.F16.F32.PACK_AB R83, R83, R86 ;  /* 0x000000565353723e */ /* 0x000fc400000000ff */
[----:B------:R-:W-:Y:S02]  /*a270*/  LOP3.LUT R70, R70, R191, RZ, 0x3c, !PT ;  /* 0x000000bf46467212 */ /* 0x000fe400078e3cff */
[----:B------:R-:W-:Y:S01]  /*a280*/  LOP3.LUT R94, R99, R94, RZ, 0x3c, !PT ;  /* 0x0000005e635e7212 */ /* 0x000fe200078e3cff */
[----:B------:R3:W-:Y:S01]  /*a290*/  STSM.16.M88.4 [R30], R80 ;  /* 0x000000501e007844 */ /* 0x0007e20000000200 */
[----:B------:R-:W-:Y:S02]  /*a2a0*/  MOV R38, R38 ;  /* 0x0000002600267202 */ /* 0x000fe40000000f00 */
[----:B------:R-:W-:Y:S01]  /*a2b0*/  F2FP.F16.F32.PACK_AB R84, R89, R88 ;  /* 0x000000585954723e */ /* 0x000fe200000000ff */
[----:B--2---:R-:W2:Y:S01]  /*a2c0*/  LDC R73, c[0x0][0xce8] ;  /* 0x00033a00ff497b82 */ /* 0x004ea20000000800 */
[----:B------:R-:W-:Y:S02]  /*a2d0*/  F2FP.F16.F32.PACK_AB R85, R91, R90 ;  /* 0x0000005a5b55723e */ /* 0x000fe400000000ff */
[----:B------:R-:W-:-:S02]  /*a2e0*/  F2FP.F16.F32.PACK_AB R86, R93, R92 ;  /* 0x0000005c5d56723e */ /* 0x000fc400000000ff */
[----:B------:R-:W-:Y:S02]  /*a2f0*/  F2FP.F16.F32.PACK_AB R87, R165, R87 ;  /* 0x00000057a557723e */ /* 0x000fe400000000ff */
[----:B------:R-:W-:Y:S02]  /*a300*/  F2FP.F16.F32.PACK_AB R96, R97, R96 ;  /* 0x000000606160723e */ /* 0x000fe400000000ff */
[----:B------:R-:W-:Y:S01]  /*a310*/  F2FP.F16.F32.PACK_AB R104, R105, R104 ;  /* 0x000000686968723e */ /* 0x000fe200000000ff */
[----:B------:R3:W-:Y:S01]  /*a320*/  STSM.16.M88.4 [R38], R84 ;  /* 0x0000005426007844 */ /* 0x0007e20000000200 */
[----:B------:R-:W-:Y:S02]  /*a330*/  LOP3.LUT R78, R29, R6, RZ, 0x3c, !PT ;  /* 0x000000061d4e7212 */ /* 0x000fe400078e3cff */
[----:B------:R-:W-:Y:S02]  /*a340*/  MOV R46, R46 ;  /* 0x0000002e002e7202 */ /* 0x000fe40000000f00 */
[----:B------:R-:W-:-:S02]  /*a350*/  F2FP.F16.F32.PACK_AB R97, R167, R166 ;  /* 0x000000a6a761723e */ /* 0x000fc400000000ff */
[----:B------:R-:W-:Y:S02]  /*a360*/  F2FP.F16.F32.PACK_AB R98, R101, R100 ;  /* 0x000000646562723e */ /* 0x000fe400000000ff */
[----:B------:R-:W-:Y:S02]  /*a370*/  F2FP.F16.F32.PACK_AB R99, R103, R102 ;  /* 0x000000666763723e */ /* 0x000fe400000000ff */
[----:B------:R-:W-:Y:S02]  /*a380*/  F2FP.F16.F32.PACK_AB R105, R107, R106 ;  /* 0x0000006a6b69723e */ /* 0x000fe400000000ff */
[----:B------:R-:W-:Y:S01]  /*a390*/  F2FP.F16.F32.PACK_AB R112, R113, R112 ;  /* 0x000000707170723e */ /* 0x000fe200000000ff */
[----:B------:R3:W-:Y:S01]  /*a3a0*/  STSM.16.M88.4 [R46], R96 ;  /* 0x000000602e007844 */ /* 0x0007e20000000200 */
[----:B------:R-:W-:Y:S02]  /*a3b0*/  MOV R54, R54 ;  /* 0x0000003600367202 */ /* 0x000fe40000000f00 */
        /* <DEDUP_REMOVED lines=18> */
[----:B------:R-:W-:Y:S02]  /*a4e0*/  R2UR UR4, R220 ;  /* 0x00000000dc0472ca */ /* 0x000fe400000e0000 */
[----:B------:R-:W-:Y:S02]  /*a4f0*/  MOV R78, R78 ;  /* 0x0000004e004e7202 */ /* 0x000fe40000000f00 */
[----:B------:R-:W-:Y:S02]  /*a500*/  F2FP.F16.F32.PACK_AB R130, R133, R132 ;  /* 0x000000848582723e */ /* 0x000fe400000000ff */
[----:B------:R-:W-:-:S02]  /*a510*/  F2FP.F16.F32.PACK_AB R131, R135, R134 ;  /* 0x000000868783723e */ /* 0x000fc400000000ff */
[----:B------:R-:W-:Y:S02]  /*a520*/  F2FP.F16.F32.PACK_AB R137, R139, R138 ;  /* 0x0000008a8b89723e */ /* 0x000fe400000000ff */
[----:B------:R-:W-:Y:S01]  /*a530*/  F2FP.F16.F32.PACK_AB R144, R145, R144 ;  /* 0x000000909190723e */ /* 0x000fe200000000ff */
[----:B------:R3:W-:Y:S01]  /*a540*/  STSM.16.M88.4 [R78], R128 ;  /* 0x000000804e007844 */ /* 0x0007e20000000200 */
[----:B------:R-:W-:Y:S01]  /*a550*/  MOV R94, R94 ;  /* 0x0000005e005e7202 */ /* 0x000fe20000000f00 */
[----:B------:R-:W-:Y:S01]  /*a560*/  USHF.L.U32 UR10, UR4, 0x2, URZ ;  /* 0x00000002040a7899 */ /* 0x000fe2000800063f */
[----:B------:R-:W-:Y:S02]  /*a570*/  F2FP.F16.F32.PACK_AB R138, R141, R140 ;  /* 0x0000008c8d8a723e */ /* 0x000fe400000000ff */
[----:B------:R-:W-:Y:S02]  /*a580*/  F2FP.F16.F32.PACK_AB R139, R143, R142 ;  /* 0x0000008e8f8b723e */ /* 0x000fe400000000ff */
[----:B------:R-:W-:-:S02]  /*a590*/  F2FP.F16.F32.PACK_AB R145, R147, R146 ;  /* 0x000000929391723e */ /* 0x000fc400000000ff */
[----:B------:R-:W-:Y:S01]  /*a5a0*/  MOV R10, R10 ;  /* 0x0000000a000a7202 */ /* 0x000fe20000000f00 */
[----:B------:R3:W-:Y:S01]  /*a5b0*/  STSM.16.M88.4 [R94], R136 ;  /* 0x000000885e007844 */ /* 0x0007e20000000200 */
[----:B------:R-:W-:Y:S02]  /*a5c0*/  F2FP.F16.F32.PACK_AB R146, R149, R148 ;  /* 0x000000949592723e */ /* 0x000fe400000000ff */
[----:B------:R-:W-:Y:S02]  /*a5d0*/  F2FP.F16.F32.PACK_AB R147, R0, R150 ;  /* 0x000000960093723e */ /* 0x000fe400000000ff */
[----:B------:R-:W-:Y:S02]  /*a5e0*/  R2UR UR7, R223 ;  /* 0x00000000df0772ca */ /* 0x000fe400000e0000 */
[----:B------:R-:W-:Y:S01]  /*a5f0*/  PLOP3.LUT P0, PT, PT, PT, UP0, 0x80, 0x0 ;  /* 0x000000000000781c */ /* 0x000fe20003f0f008 */
[----:B------:R3:W-:Y:S10]  /*a600*/  STSM.16.M88.4 [R10], R144 ;  /* 0x000000900a007844 */ /* 0x0007f40000000200 */
[----:B------:R-:W-:-:S02]  /*a610*/  USHF.L.U64.HI UR11, UR4, 0x2, UR7 ;  /* 0x00000002040b7899 */ /* 0x000fc40008010207 */
        /* <DEDUP_REMOVED lines=8> */
[----:B--2---:R-:W-:Y:S01]  /*a6a0*/  ISETP.NE.AND P1, PT, R73, 0x1, PT ;  /* 0x000000014900780c */ /* 0x004fe20003f25270 */
[----:B------:R-:W-:Y:S01]  /*a6b0*/  ULDC UR7, c[0x0][0xb88] ;  /* 0x0002e20000077ab9 */ /* 0x000fe20000000800 */
[----:B------:R-:W-:Y:S01]  /*a6c0*/  UMOV UR4, URZ ;  /* 0x0000003f00047c82 */ /* 0x000fe20008000000 */
[----:B------:R-:W-:-:S06]  /*a6d0*/  UISETP.NE.AND.EX UP1, UPT, UR9, URZ, UPT, UP1 ;  /* 0x0000003f0900728c */ /* 0x000fcc000bf25310 */
[----:B------:R-:W-:-:S04]  /*a6e0*/  PLOP3.LUT P2, PT, PT, PT, UP1, 0x80, 0x0 ;  /* 0x000000000000781c */ /* 0x000fc80003f4f018 */
[----:B------:R-:W2:Y:S01]  /*a6f0*/  @P1 LDC R6, c[0x0][0xcec] ;  /* 0x00033b00ff061b82 */ /* 0x000ea20000000800 */
[----:B------:R-:W-:-:S04]  /*a700*/  @UP1 UIADD3 UR8, UP2, UR10, UR8, URZ ;  /* 0x000000080a081290 */ /* 0x000fc8000ff5e03f */
[----:B------:R-:W-:Y:S02]  /*a710*/  @UP1 UIADD3.X UR9, UR11, UR9, URZ, UP2, !UPT ;  /* 0x000000090b091290 */ /* 0x000fe400097fe43f */
[----:B------:R-:W-:Y:S01]  /*a720*/  IMAD.U32 R12, RZ, RZ, UR8 ;  /* 0x00000008ff0c7e24 */ /* 0x000fe2000f8e00ff */
[----:B------:R-:W0:Y:S03]  /*a730*/  @P1 LDC R11, c[0x0][0xcf0] ;  /* 0x00033c00ff0b1b82 */ /* 0x000e260000000800 */
[----:B------:R-:W-:Y:S01]  /*a740*/  IMAD.U32 R13, RZ, RZ, UR9 ;  /* 0x00000009ff0d7e24 */ /* 0x000fe2000f8e00ff */
[----:B----4-:R-:W-:Y:S01]  /*a750*/  @P0 R2UR UR4, R0 ;  /* 0x00000000000402ca */ /* 0x010fe200000e0000 */
[----:B------:R-:W-:-:S06]  /*a760*/  IMAD.U32 R0, RZ, RZ, UR7 ;  /* 0x00000007ff007e24 */ /* 0x000fcc000f8e00ff */
[----:B------:R3:W5:Y:S01]  /*a770*/  @P2 LDG.E R0, desc[UR38][R12.64] ;  /* 0x000000260c002981 */ /* 0x000762000c1e1900 */
[----:B0-2---:R-:W-:Y:S07]  /*a780*/  @P2 BRA `(.L_x_5330) ;  /* 0x0000000000102947 */ /* 0x005fee0003800000 */
[----:B------:R-:W-:Y:S05]  /*a790*/  @!P0 BRA `(.L_x_5330) ;  /* 0x00000000000c8947 */ /* 0x000fea0003800000 */
[----:B---3--:R-:W2:Y:S04]  /*a7a0*/  LDG.E R13, desc[UR38][R8.64] ;  /* 0x00000026080d7981 */ /* 0x008ea8000c1e1900 */
[----:B-----5:R-:W2:Y:S02]  /*a7b0*/  LDG.E R0, desc[UR38][R8.64+0x4] ;  /* 0x0000042608007981 */ /* 0x020ea4000c1e1900 */
[----:B--2---:R-:W-:-:S07]  /*a7c0*/  IMAD.IADD R0, R0, 0x1, -R13 ;  /* 0x0000000100007824 */ /* 0x004fce00078e0a0d */
.L_x_5330:
[----:B------:R-:W-:Y:S01]  /*a7d0*/  R2UR UR17, R221 ;  /* 0x00000000dd1172ca */ /* 0x000fe200000e0000 */
[----:B------:R-:W-:Y:S01]  /*a7e0*/  ULDC.64 UR12, c[0x0][0xc90] ;  /* 0x00032400000c7ab9 */ /* 0x000fe20000000a00 */
[----:B------:R-:W-:Y:S01]  /*a7f0*/  R2UR UR16, R223 ;  /* 0x00000000df1072ca */ /* 0x000fe200000e0000 */
[----:B---3--:R-:W-:Y:S01]  /*a800*/  VIADD R13, R203, UR60 ;  /* 0x0000003ccb0d7c36 */ /* 0x008fe20008000000 */
[----:B------:R-:W-:Y:S01]  /*a810*/  R2UR UR15, R220 ;  /* 0x00000000dc0f72ca */ /* 0x000fe200000e0000 */
[----:B------:R-:W-:Y:S01]  /*a820*/  USHF.R.S32.HI UR11, URZ, 0x1f, UR4 ;  /* 0x0000001f3f0b7899 */ /* 0x000fe20008011404 */
[----:B------:R-:W-:Y:S01]  /*a830*/  IMAD R9, R222, 0x40, R200 ;  /* 0x00000040de097824 */ /* 0x000fe200078e02c8 */
[----:B------:R-:W-:Y:S01]  /*a840*/  UMOV UR10, UR4 ;  /* 0x00000004000a7c82 */ /* 0x000fe20008000000 */
[----:B------:R-:W-:Y:S01]  /*a850*/  @P1 IMAD.HI.U32 R6, R13, R6, RZ ;  /* 0x000000060d061227 */ /* 0x000fe200078e00ff */
[----:B------:R-:W0:Y:S03]  /*a860*/  @P1 LDC R75, c[0x0][0xcf0] ;  /* 0x00033c00ff4b1b82 */ /* 0x000e260000000800 */
[----:B------:R-:W-:Y:S01]  /*a870*/  IMAD.MOV.U32 R8, RZ, RZ, R13 ;  /* 0x000000ffff087224 */ /* 0x000fe200078e000d */
[----:B------:R-:W-:Y:S01]  /*a880*/  USHF.R.S32.HI UR14, URZ, 0x1f, UR17 ;  /* 0x0000001f3f0e7899 */ /* 0x000fe20008011411 */
[----:B------:R-:W-:Y:S01]  /*a890*/  @P1 SHF.R.U32.HI R8, RZ, R11, R6 ;  /* 0x0000000bff081219 */ /* 0x000fe20000011606 */
[----:B------:R-:W-:Y:S01]  /*a8a0*/  UIMAD.WIDE.U32 UR8, UR17, UR12, UR10 ;  /* 0x0000000c110872a5 */ /* 0x000fe2000f8e000a */
[----:B------:R-:W-:Y:S01]  /*a8b0*/  IMAD.WIDE R4, R9, 0x2, R4 ;  /* 0x0000000209047825 */ /* 0x000fe200078e0204 */
[----:B------:R-:W-:Y:S01]  /*a8c0*/  UIMAD UR7, UR14, UR12, URZ ;  /* 0x0000000c0e0772a4 */ /* 0x000fe2000f8e023f */
[--C-:B------:R-:W-:Y:S01]  /*a8d0*/  SHF.R.S32.HI R9, RZ, 0x1f, R8.reuse ;  /* 0x0000001fff097819 */ /* 0x100fe20000011408 */
[----:B------:R-:W-:Y:S01]  /*a8e0*/  USEL UR16, UR16, URZ, !UP0 ;  /* 0x0000003f10107287 */ /* 0x000fe2000c000000 */
[----:B------:R-:W-:Y:S01]  /*a8f0*/  IMAD.MOV R6, RZ, RZ, -R8 ;  /* 0x000000ffff067224 */ /* 0x000fe200078e0a08 */
[----:B------:R-:W-:Y:S01]  /*a900*/  UIMAD UR7, UR17, UR13, UR7 ;  /* 0x0000000d110772a4 */ /* 0x000fe2000f8e0207 */
[----:B------:R-:W-:Y:S01]  /*a910*/  IADD3 R29, P2, R4, 0x5000, RZ ;  /* 0x00005000041d7810 */ /* 0x000fe20007f5e0ff */
[----:B------:R-:W-:Y:S01]  /*a920*/  USEL UR15, UR15, URZ, !UP0 ;  /* 0x0000003f0f0f7287 */ /* 0x000fe2000c000000 */
[----:B------:R-:W-:Y:S01]  /*a930*/  IMAD R11, R73, R6, R13 ;  /* 0x00000006490b7224 */ /* 0x000fe200078e020d */
[----:B------:R-:W-:Y:S01]  /*a940*/  ULDC.64 UR12, c[0x0][0xc98] ;  /* 0x00032600000c7ab9 */ /* 0x000fe20000000a00 */
[----:B------:R-:W-:Y:S01]  /*a950*/  UIADD3 UR9, UR9, UR7, URZ ;  /* 0x0000000709097290 */ /* 0x000fe2000fffe03f */
[----:B------:R-:W-:Y:S01]  /*a960*/  LOP3.LUT R28, R29, 0x380, RZ, 0xc0, !PT ;  /* 0x000003801d1c7812 */ /* 0x000fe200078ec0ff */
[----:B------:R-:W-:Y:S01]  /*a970*/  UIMAD UR7, UR16, UR12, URZ ;  /* 0x0000000c100772a4 */ /* 0x000fe2000f8e023f */
[----:B------:R-:W-:Y:S01]  /*a980*/  SHF.R.S32.HI R6, RZ, 0x1f, R11 ;  /* 0x0000001fff067819 */ /* 0x000fe2000001140b */
[----:B------:R-:W-:Y:S01]  /*a990*/  UIMAD.WIDE.U32 UR8, UR15, UR12, UR8 ;  /* 0x0000000c0f0872a5 */ /* 0x000fe2000f8e0008 */
[----:B------:R-:W-:Y:S01]  /*a9a0*/  SHF.R.U64 R28, R28, 0x3, RZ ;  /* 0x000000031c1c7819 */ /* 0x000fe200000012ff */
[----:B------:R-:W-:Y:S01]  /*a9b0*/  UIMAD UR7, UR15, UR13, UR7 ;  /* 0x0000000d0f0772a4 */ /* 0x000fe2000f8e0207 */
[----:B------:R-:W-:Y:S01]  /*a9c0*/  IADD3 R25, P3, R4, 0x4000, RZ ;  /* 0x0000400004197810 */ /* 0x000fe20007f7e0ff */
[----:B------:R-:W-:Y:S01]  /*a9d0*/  VIADD R14, R227, UR60 ;  /* 0x0000003ce30e7c36 */ /* 0x000fe20008000000 */
[----:B------:R-:W-:Y:S01]  /*a9e0*/  LOP3.LUT R28, R28, R29, RZ, 0x3c, !PT ;  /* 0x0000001d1c1c7212 */ /* 0x000fe200078e3cff */
[----:B------:R-:W-:Y:S01]  /*a9f0*/  IMAD.X R29, RZ, RZ, R5, P2 ;  /* 0x000000ffff1d7224 */ /* 0x000fe200010e0605 */
[----:B------:R-:W-:Y:S01]  /*aa00*/  IADD3 R8, P0, R8, UR8, RZ ;  /* 0x0000000808087c10 */ /* 0x000fe2000ff1e0ff */
[----:B------:R-:W-:Y:S01]  /*aa10*/  IMAD.U32 R10, RZ, RZ, UR7 ;  /* 0x00000007ff0a7e24 */ /* 0x000fe2000f8e00ff */
[----:B------:R-:W-:Y:S01]  /*aa20*/  IADD3 R45, P2, R4, 0xb000, RZ ;  /* 0x0000b000042d7810 */ /* 0x000fe20007f5e0ff */
[----:B-----5:R-:W-:Y:S01]  /*aa30*/  IMAD R77, R0, R73, RZ ;  /* 0x00000049004d7224 */ /* 0x020fe200078e02ff */
[----:B------:R-:W-:Y:S01]  /*aa40*/  LOP3.LUT R24, R25, 0x380, RZ, 0xc0, !PT ;  /* 0x0000038019187812 */ /* 0x000fe200078ec0ff */
[----:B------:R-:W-:Y:S01]  /*aa50*/  ULDC.64 UR12, c[0x0][0xba0] ;  /* 0x0002e800000c7ab9 */ /* 0x000fe20000000a00 */
[----:B------:R-:W-:Y:S01]  /*aa60*/  IADD3.X R9, R9, UR9, R10, P0, !PT ;  /* 0x0000000909097c10 */ /* 0x000fe200087fe40a */
[----:B------:R-:W-:Y:S01]  /*aa70*/  ULDC.64 UR8, c[0x0][0xc88] ;  /* 0x0003220000087ab9 */ /* 0x000fe20000000a00 */
[----:B------:R-:W-:Y:S01]  /*aa80*/  LOP3.LUT R44, R45, 0x380, RZ, 0xc0, !PT ;  /* 0x000003802d2c7812 */ /* 0x000fe200078ec0ff */
[----:B------:R-:W-:Y:S01]  /*aa90*/  IMAD R6, R6, UR8, RZ ;  /* 0x0000000806067c24 */ /* 0x000fe2000f8e02ff */
[----:B------:R-:W-:Y:S01]  /*aaa0*/  SHF.R.U64 R24, R24, 0x3, RZ ;  /* 0x0000000318187819 */ /* 0x000fe200000012ff */
[----:B------:R-:W-:Y:S01]  /*aab0*/  IMAD.WIDE.U32 R8, R11, UR8, R8 ;  /* 0x000000080b087c25 */ /* 0x000fe2000f8e0008 */
[----:B------:R-:W-:-:S02]  /*aac0*/  SHF.R.U64 R44, R44, 0x3, RZ ;  /* 0x000000032c2c7819 */ /* 0x000fc400000012ff */
[----:B------:R-:W-:Y:S01]  /*aad0*/  IADD3 R13, P5, R4, 0x1000, RZ ;  /* 0x00001000040d7810 */ /* 0x000fe20007fbe0ff */
[----:B------:R-:W-:Y:S01]  /*aae0*/  IMAD R15, R11, UR9, R6 ;  /* 0x000000090b0f7c24 */ /* 0x000fe2000f8e0206 */
[----:B------:R-:W-:Y:S01]  /*aaf0*/  ULDC.64 UR8, c[0x0][0xc50] ;  /* 0x0003140000087ab9 */ /* 0x000fe20000000a00 */
[----:B------:R-:W-:Y:S01]  /*ab00*/  VIADD R6, R14, 0x8 ;  /* 0x000000080e067836 */ /* 0x000fe20000000000 */
[----:B------:R-:W-:Y:S01]  /*ab10*/  LEA R10, P0, R8, UR8, 0x2 ;  /* 0x00000008080a7c11 */ /* 0x000fe2000f8010ff */
[----:B------:R-:W-:Y:S01]  /*ab20*/  IMAD.IADD R9, R9, 0x1, R15 ;  /* 0x0000000109097824 */ /* 0x000fe200078e020f */
[----:B------:R-:W-:Y:S01]  /*ab30*/  LOP3.LUT R44, R44, R45, RZ, 0x3c, !PT ;  /* 0x0000002d2c2c7212 */ /* 0x000fe200078e3cff */
[----:B------:R-:W-:Y:S01]  /*ab40*/  IMAD.X R45, RZ, RZ, R5, P2 ;  /* 0x000000ffff2d7224 */ /* 0x000fe200010e0605 */
[----:B------:R-:W-:Y:S01]  /*ab50*/  IADD3 R17, P4, R4, 0x2000, RZ ;  /* 0x0000200004117810 */ /* 0x000fe20007f9e0ff */
[----:B------:R-:W-:Y:S01]  /*ab60*/  SHFL.IDX PT, R42, R10, RZ, 0x1c1f ;  /* 0x001c1fff0a2a7589 */ /* 0x000fe200000e0000 */
[----:B------:R-:W-:-:S02]  /*ab70*/  LEA.HI.X R8, R8, UR9, R9, 0x2, P0 ;  /* 0x0000000908087c11 */ /* 0x000fc400080f1409 */
[----:B------:R-:W-:Y:S01]  /*ab80*/  IADD3 R21, P0, R4, 0x3000, RZ ;  /* 0x0000300004157810 */ /* 0x000fe20007f1e0ff */
[----:B------:R-:W-:Y:S01]  /*ab90*/  SHFL.IDX PT, R46, R10, 0x1, 0x1c1f ;  /* 0x003c1f000a2e7f89 */ /* 0x000fe200000e0000 */
[----:B------:R-:W-:Y:S01]  /*aba0*/  LOP3.LUT R24, R24, R25, RZ, 0x3c, !PT ;  /* 0x0000001918187212 */ /* 0x000fe200078e3cff */
[----:B------:R-:W-:Y:S01]  /*abb0*/  IMAD.X R25, RZ, RZ, R5, P3 ;  /* 0x000000ffff197224 */ /* 0x000fe200018e0605 */
[----:B------:R-:W-:Y:S01]  /*abc0*/  LOP3.LUT R20, R21, 0x380, RZ, 0xc0, !PT ;  /* 0x0000038015147812 */ /* 0x000fe200078ec0ff */
[----:B------:R-:W2:Y:S01]  /*abd0*/  SHFL.IDX PT, R43, R8, RZ, 0x1c1f ;  /* 0x001c1fff082b7589 */ /* 0x000ea200000e0000 */
[----:B------:R-:W-:Y:S02]  /*abe0*/  IADD3 R41, P3, R4, 0xa000, RZ ;  /* 0x0000a00004297810 */ /* 0x000fe40007f7e0ff */
[----:B------:R-:W-:Y:S01]  /*abf0*/  SHF.R.U64 R20, R20, 0x3, RZ ;  /* 0x0000000314147819 */ /* 0x000fe200000012ff */
[----:B------:R-:W3:Y:S01]  /*ac00*/  SHFL.IDX PT, R47, R8, 0x1, 0x1c1f ;  /* 0x003c1f00082f7f89 */ /* 0x000ee200000e0000 */
[----:B------:R-:W-:-:S02]  /*ac10*/  LOP3.LUT R12, R13, 0x380, RZ, 0xc0, !PT ;  /* 0x000003800d0c7812 */ /* 0x000fc400078ec0ff */
[----:B------:R-:W-:Y:S01]  /*ac20*/  LOP3.LUT R20, R20, R21, RZ, 0x3c, !PT ;  /* 0x0000001514147212 */ /* 0x000fe200078e3cff */
[----:B------:R-:W-:Y:S01]  /*ac30*/  IMAD.X R21, RZ, RZ, R5, P0 ;  /* 0x000000ffff157224 */ /* 0x000fe200000e0605 */
[----:B------:R-:W-:Y:S02]  /*ac40*/  IADD3 R53, P0, R4, 0x9000, RZ ;  /* 0x0000900004357810 */ /* 0x000fe40007f1e0ff */
[----:B------:R-:W-:Y:S02]  /*ac50*/  LOP3.LUT R16, R17, 0x380, RZ, 0xc0, !PT ;  /* 0x0000038011107812 */ /* 0x000fe400078ec0ff */
[----:B------:R-:W-:Y:S02]  /*ac60*/  LOP3.LUT R52, R53, 0x380, RZ, 0xc0, !PT ;  /* 0x0000038035347812 */ /* 0x000fe400078ec0ff */
[----:B------:R-:W-:Y:S02]  /*ac70*/  LOP3.LUT R40, R41, 0x380, RZ, 0xc0, !PT ;  /* 0x0000038029287812 */ /* 0x000fe400078ec0ff */
[----:B------:R-:W-:-:S02]  /*ac80*/  SHF.R.U64 R52, R52, 0x3, RZ ;  /* 0x0000000334347819 */ /* 0x000fc400000012ff */
[----:B------:R-:W-:Y:S02]  /*ac90*/  SHF.R.U64 R12, R12, 0x3, RZ ;  /* 0x000000030c0c7819 */ /* 0x000fe400000012ff */
[----:B------:R-:W-:Y:S01]  /*aca0*/  LOP3.LUT R52, R52, R53, RZ, 0x3c, !PT ;  /* 0x0000003534347212 */ /* 0x000fe200078e3cff */
[----:B------:R-:W-:Y:S01]  /*acb0*/  IMAD.X R53, RZ, RZ, R5, P0 ;  /* 0x000000ffff357224 */ /* 0x000fe200000e0605 */
[----:B------:R-:W-:Y:S02]  /*acc0*/  LOP3.LUT P0, RZ, R225, 0x3, RZ, 0xc0, !PT ;  /* 0x00000003e1ff7812 */ /* 0x000fe4000780c0ff */
[----:B------:R-:W-:Y:S02]  /*acd0*/  SHF.R.U64 R16, R16, 0x3, RZ ;  /* 0x0000000310107819 */ /* 0x000fe400000012ff */
[-C--:B------:R-:W-:Y:S02]  /*ace0*/  ISETP.GE.OR P2, PT, R14, R77.reuse, P0 ;  /* 0x0000004d0e00720c */ /* 0x080fe40000746670 */
[----:B------:R-:W-:-:S02]  /*acf0*/  ISETP.GE.OR P0, PT, R6, R77, P0 ;  /* 0x0000004d0600720c */ /* 0x000fc40000706670 */
[----:B------:R-:W-:Y:S02]  /*ad00*/  SHF.R.U64 R40, R40, 0x3, RZ ;  /* 0x0000000328287819 */ /* 0x000fe400000012ff */
[----:B------:R-:W-:Y:S01]  /*ad10*/  LOP3.LUT R12, R12, R13, RZ, 0x3c, !PT ;  /* 0x0000000d0c0c7212 */ /* 0x000fe200078e3cff */
[--C-:B------:R-:W-:Y:S01]  /*ad20*/  IMAD.X R13, RZ, RZ, R5.reuse, P5 ;  /* 0x000000ffff0d7224 */ /* 0x100fe200028e0605 */
[----:B------:R-:W-:Y:S01]  /*ad30*/  LOP3.LUT R16, R16, R17, RZ, 0x3c, !PT ;  /* 0x0000001110107212 */ /* 0x000fe200078e3cff */
[----:B------:R-:W-:Y:S01]  /*ad40*/  IMAD.X R17, RZ, RZ, R5, P4 ;  /* 0x000000ffff117224 */ /* 0x000fe200020e0605 */
[C---:B------:R-:W-:Y:S02]  /*ad50*/  IADD3 R33, P6, R4.reuse, 0x6000, RZ ;  /* 0x0000600004217810 */ /* 0x040fe40007fde0ff */
[C---:B------:R-:W-:Y:S01]  /*ad60*/  IADD3 R37, P5, R4.reuse, 0x7000, RZ ;  /* 0x0000700004257810 */ /* 0x040fe20007fbe0ff */
[----:B--2---:R-:W-:Y:S01]  /*ad70*/  @!P2 ST.E desc[UR38][R42.64], R2 ;  /* 0x000000022a00a985 */ /* 0x004fe2000c101926 */
[----:B------:R-:W-:-:S02]  /*ad80*/  IADD3 R61, P4, R4, 0x8000, RZ ;  /* 0x00008000043d7810 */ /* 0x000fc40007f9e0ff */
[----:B------:R-:W-:Y:S01]  /*ad90*/  LOP3.LUT R40, R40, R41, RZ, 0x3c, !PT ;  /* 0x0000002928287212 */ /* 0x000fe200078e3cff */
[----:B---3--:R2:W-:Y:S01]  /*ada0*/  @!P0 ST.E desc[UR38][R46.64], R3 ;  /* 0x000000032e008985 */ /* 0x0085e2000c101926 */
[--C-:B------:R-:W-:Y:S01]  /*adb0*/  IMAD.X R41, RZ, RZ, R5.reuse, P3 ;  /* 0x000000ffff297224 */ /* 0x100fe200018e0605 */
[----:B------:R-:W-:Y:S02]  /*adc0*/  IADD3 R9, P3, R4, 0xf000, RZ ;  /* 0x0000f00004097810 */ /* 0x000fe40007f7e0ff */
[----:B------:R-:W-:Y:S01]  /*add0*/  LOP3.LUT R32, R33, 0x380, RZ, 0xc0, !PT ;  /* 0x0000038021207812 */ /* 0x000fe200078ec0ff */
[----:B------:R-:W-:Y:S01]  /*ade0*/  UIMAD UR7, UR11, UR12, URZ ;  /* 0x0000000c0b0772a4 */ /* 0x000fe2000f8e023f */
[----:B------:R-:W-:Y:S01]  /*adf0*/  LOP3.LUT R36, R37, 0x380, RZ, 0xc0, !PT ;  /* 0x0000038025247812 */ /* 0x000fe200078ec0ff */
[----:B------:R-:W-:Y:S01]  /*ae00*/  UIMAD.WIDE.U32 UR8, UR4, UR12, URZ ;  /* 0x0000000c040872a5 */ /* 0x000fe2000f8e003f */
[----:B------:R-:W-:Y:S01]  /*ae10*/  LOP3.LUT R60, R61, 0x380, RZ, 0xc0, !PT ;  /* 0x000003803d3c7812 */ /* 0x000fe200078ec0ff */
[----:B------:R-:W-:Y:S01]  /*ae20*/  ULDC.64 UR10, c[0x0][0xbe8] ;  /* 0x0002fa00000a7ab9 */ /* 0x000fe20000000a00 */
[----:B------:R-:W-:Y:S01]  /*ae30*/  LOP3.LUT R0, R9, 0x380, RZ, 0xc0, !PT ;  /* 0x0000038009007812 */ /* 0x000fe200078ec0ff */
[----:B------:R-:W-:Y:S01]  /*ae40*/  IMAD.X R49, RZ, RZ, R5, P3 ;  /* 0x000000ffff317224 */ /* 0x000fe200018e0605 */
[----:B--2---:R-:W2:Y:S01]  /*ae50*/  @P1 LDC R3, c[0x0][0xcec] ;  /* 0x00033b00ff031b82 */ /* 0x004ea20000000800 */
[----:B------:R-:W-:Y:S01]  /*ae60*/  SHF.R.U64 R32, R32, 0x3, RZ ;  /* 0x0000000320207819 */ /* 0x000fe200000012ff */
[----:B------:R-:W5:Y:S01]  /*ae70*/  LD.E.128 R12, desc[UR38][R12.64] ;  /* 0x000000260c0c7980 */ /* 0x000f62000c101d00 */
[----:B------:R-:W-:-:S02]  /*ae80*/  SHF.R.U64 R36, R36, 0x3, RZ ;  /* 0x0000000324247819 */ /* 0x000fc400000012ff */
[----:B------:R-:W-:Y:S01]  /*ae90*/  SHF.R.U64 R60, R60, 0x3, RZ ;  /* 0x000000033c3c7819 */ /* 0x000fe200000012ff */
[----:B------:R-:W5:Y:S01]  /*aea0*/  LD.E.128 R16, desc[UR38][R16.64] ;  /* 0x0000002610107980 */ /* 0x000f62000c101d00 */
[----:B------:R-:W-:Y:S01]  /*aeb0*/  SHF.R.U64 R0, R0, 0x3, RZ ;  /* 0x0000000300007819 */ /* 0x000fe200000012ff */
[----:B------:R-:W-:Y:S01]  /*aec0*/  UIMAD UR7, UR4, UR13, UR7 ;  /* 0x0000000d040772a4 */ /* 0x000fe2000f8e0207 */
[----:B------:R-:W-:Y:S01]  /*aed0*/  LOP3.LUT R32, R32, R33, RZ, 0x3c, !PT ;  /* 0x0000002120207212 */ /* 0x000fe200078e3cff */
[--C-:B------:R-:W-:Y:S01]  /*aee0*/  IMAD.X R33, RZ, RZ, R5.reuse, P6 ;  /* 0x000000ffff217224 */ /* 0x100fe200030e0605 */
[----:B------:R-:W-:Y:S01]  /*aef0*/  LOP3.LUT R36, R36, R37, RZ, 0x3c, !PT ;  /* 0x0000002524247212 */ /* 0x000fe200078e3cff */
[--C-:B------:R-:W-:Y:S01]  /*af00*/  IMAD.X R37, RZ, RZ, R5.reuse, P5 ;  /* 0x000000ffff257224 */ /* 0x100fe200028e0605 */
[----:B------:R-:W-:Y:S01]  /*af10*/  LOP3.LUT R60, R60, R61, RZ, 0x3c, !PT ;  /* 0x0000003d3c3c7212 */ /* 0x000fe200078e3cff */
[----:B------:R-:W-:Y:S01]  /*af20*/  IMAD.X R61, RZ, RZ, R5, P4 ;  /* 0x000000ffff3d7224 */ /* 0x000fe200020e0605 */
[C---:B------:R-:W-:Y:S01]  /*af30*/  IADD3 R69, P6, R4.reuse, 0xc000, RZ ;  /* 0x0000c00004457810 */ /* 0x040fe20007fde0ff */
[----:B------:R-:W5:Y:S01]  /*af40*/  LD.E.128 R20, desc[UR38][R20.64] ;  /* 0x0000002614147980 */ /* 0x000f62000c101d00 */
[----:B------:R-:W-:-:S02]  /*af50*/  IADD3 R65, P5, R4, 0xd000, RZ ;  /* 0x0000d00004417810 */ /* 0x000fc40007fbe0ff */
[C---:B------:R-:W-:Y:S01]  /*af60*/  IADD3 R57, P4, R4.reuse, 0xe000, RZ ;  /* 0x0000e00004397810 */ /* 0x040fe20007f9e0ff */
[----:B------:R-:W5:Y:S01]  /*af70*/  LD.E.128 R24, desc[UR38][R24.64] ;  /* 0x0000002618187980 */ /* 0x000f62000c101d00 */
[----:B------:R-:W-:Y:S02]  /*af80*/  LOP3.LUT R11, R4, 0x380, RZ, 0xc0, !PT ;  /* 0x00000380040b7812 */ /* 0x000fe400078ec0ff */
[----:B------:R-:W-:Y:S01]  /*af90*/  LOP3.LUT R48, R0, R9, RZ, 0x3c, !PT ;  /* 0x0000000900307212 */ /* 0x000fe200078e3cff */
[----:B------:R-:W-:Y:S01]  /*afa0*/  IMAD R0, R219, 0x20, R222 ;  /* 0x00000020db007824 */ /* 0x000fe200078e02de */
[----:B------:R-:W-:Y:S01]  /*afb0*/  UIADD3 UR9, UR9, UR7, URZ ;  /* 0x0000000709097290 */ /* 0x000fe2000fffe03f */
[----:B------:R-:W-:Y:S01]  /*afc0*/  LOP3.LUT R68, R69, 0x380, RZ, 0xc0, !PT ;  /* 0x0000038045447812 */ /* 0x000fe200078ec0ff */
[----:B------:R-:W-:Y:S01]  /*afd0*/  UIMAD UR4, UR14, UR10, URZ ;  /* 0x0000000a0e0472a4 */ /* 0x000fe2000f8e023f */
[----:B------:R-:W-:Y:S01]  /*afe0*/  LOP3.LUT R64, R65, 0x380, RZ, 0xc0, !PT ;  /* 0x0000038041407812 */ /* 0x000fe200078ec0ff */
[----:B------:R-:W5:Y:S01]  /*aff0*/  LD.E.128 R28, desc[UR38][R28.64] ;  /* 0x000000261c1c7980 */ /* 0x000f62000c101d00 */
[----:B------:R-:W-:-:S02]  /*b000*/  LOP3.LUT R56, R57, 0x380, RZ, 0xc0, !PT ;  /* 0x0000038039387812 */ /* 0x000fc400078ec0ff */
[----:B------:R-:W-:Y:S01]  /*b010*/  SHF.R.U64 R11, R11, 0x3, RZ ;  /* 0x000000030b0b7819 */ /* 0x000fe200000012ff */
[----:B------:R-:W-:Y:S01]  /*b020*/  VIADD R6, R0, UR60 ;  /* 0x0000003c00067c36 */ /* 0x000fe20008000000 */
[----:B------:R-:W-:Y:S01]  /*b030*/  UIMAD UR4, UR17, UR11, UR4 ;  /* 0x0000000b110472a4 */ /* 0x000fe2000f8e0204 */
[----:B------:R-:W-:Y:S01]  /*b040*/  SHF.R.U64 R68, R68, 0x3, RZ ;  /* 0x0000000344447819 */ /* 0x000fe200000012ff */
[----:B------:R-:W-:Y:S01]  /*b050*/  UIMAD.WIDE.U32 UR8, UR17, UR10, UR8 ;  /* 0x0000000a110872a5 */ /* 0x000fe2000f8e0008 */
[----:B------:R-:W-:Y:S01]  /*b060*/  SHF.R.U64 R64, R64, 0x3, RZ ;  /* 0x0000000340407819 */ /* 0x000fe200000012ff */
[----:B------:R-:W5:Y:S01]  /*b070*/  LD.E.128 R32, desc[UR38][R32.64] ;  /* 0x0000002620207980 */ /* 0x000f62000c101d00 */
[----:B------:R-:W-:Y:S01]  /*b080*/  SHF.R.U64 R56, R56, 0x3, RZ ;  /* 0x0000000338387819 */ /* 0x000fe200000012ff */
[----:B------:R-:W-:Y:S01]  /*b090*/  ULDC.64 UR10, c[0x0][0xbf0] ;  /* 0x0002fc00000a7ab9 */ /* 0x000fe20000000a00 */
[----:B------:R-:W-:Y:S01]  /*b0a0*/  LOP3.LUT R4, R11, R4, RZ, 0x3c, !PT ;  /* 0x000000040b047212 */ /* 0x000fe200078e3cff */
[----:B--2---:R-:W-:Y:S01]  /*b0b0*/  @P1 IMAD.HI.U32 R0, R6, R3, RZ ;  /* 0x0000000306001227 */ /* 0x004fe200078e00ff */
[----:B------:R-:W-:Y:S01]  /*b0c0*/  UIADD3 UR9, UR9, UR4, URZ ;  /* 0x0000000409097290 */ /* 0x000fe2000fffe03f */
[----:B------:R-:W-:Y:S01]  /*b0d0*/  LOP3.LUT R68, R68, R69, RZ, 0x3c, !PT ;  /* 0x0000004544447212 */ /* 0x000fe200078e3cff */
[----:B------:R-:W-:Y:S01]  /*b0e0*/  UIMAD UR4, UR16, UR10, URZ ;  /* 0x0000000a100472a4 */ /* 0x000fe2000f8e023f */
[----:B------:R-:W-:Y:S01]  /*b0f0*/  LOP3.LUT R64, R64, R65, RZ, 0x3c, !PT ;  /* 0x0000004140407212 */ /* 0x000fe200078e3cff */
[--C-:B------:R-:W-:Y:S01]  /*b100*/  IMAD.X R69, RZ, RZ, R5.reuse, P6 ;  /* 0x000000ffff457224 */ /* 0x100fe200030e0605 */
[----:B------:R-:W-:Y:S01]  /*b110*/  LOP3.LUT R56, R56, R57, RZ, 0x3c, !PT ;  /* 0x0000003938387212 */ /* 0x000fe200078e3cff */
[--C-:B------:R-:W-:Y:S01]  /*b120*/  IMAD.X R65, RZ, RZ, R5.reuse, P5 ;  /* 0x000000ffff417224 */ /* 0x100fe200028e0605 */
[----:B------:R2:W5:Y:S01]  /*b130*/  LD.E.128 R8, desc[UR38][R4.64] ;  /* 0x0000002604087980 */ /* 0x000562000c101d00 */
[----:B------:R-:W-:Y:S01]  /*b140*/  IMAD.X R57, RZ, RZ, R5, P4 ;  /* 0x000000ffff397224 */ /* 0x000fe200020e0605 */
[----:B------:R-:W-:-:S02]  /*b150*/  UIMAD UR4, UR15, UR11, UR4 ;  /* 0x0000000b0f0472a4 */ /* 0x000fc4000f8e0204 */
[----:B------:R-:W-:Y:S01]  /*b160*/  UIMAD.WIDE.U32 UR8, UR15, UR10, UR8 ;  /* 0x0000000a0f0872a5 */ /* 0x000fe2000f8e0008 */
[----:B------:R-:W5:Y:S02]  /*b170*/  LD.E.128 R36, desc[UR38][R36.64] ;  /* 0x0000002624247980 */ /* 0x000f64000c101d00 */
[----:B------:R-:W-:Y:S02]  /*b180*/  ULDC.64 UR10, c[0x0][0xbe0] ;  /* 0x0002f800000a7ab9 */ /* 0x000fe40000000a00 */
[----:B------:R-:W5:Y:S01]  /*b190*/  LD.E.128 R60, desc[UR38][R60.64] ;  /* 0x000000263c3c7980 */ /* 0x000f62000c101d00 */
[----:B--2---:R-:W-:Y:S01]  /*b1a0*/  IMAD.MOV.U32 R5, RZ, RZ, R6 ;  /* 0x000000ffff057224 */ /* 0x004fe200078e0006 */
[----:B0-----:R-:W-:Y:S01]  /*b1b0*/  @P1 SHF.R.U32.HI R5, RZ, R75, R0 ;  /* 0x0000004bff051219 */ /* 0x001fe20000011600 */
[----:B------:R-:W-:Y:S01]  /*b1c0*/  UIADD3 UR4, UR9, UR4, URZ ;  /* 0x0000000409047290 */ /* 0x000fe2000fffe03f */
[----:B------:R-:W5:Y:S02]  /*b1d0*/  LD.E.128 R52, desc[UR38][R52.64] ;  /* 0x0000002634347980 */ /* 0x000f64000c101d00 */
[--C-:B------:R-:W-:Y:S01]  /*b1e0*/  SHF.R.S32.HI R0, RZ, 0x1f, R5.reuse ;  /* 0x0000001fff007819 */ /* 0x100fe20000011405 */
[----:B------:R-:W-:Y:S01]  /*b1f0*/  IMAD.MOV R4, RZ, RZ, -R5 ;  /* 0x000000ffff047224 */ /* 0x000fe200078e0a05 */
[----:B------:R-:W5:Y:S01]  /*b200*/  LD.E.128 R40, desc[UR38][R40.64] ;  /* 0x0000002628287980 */ /* 0x000f62000c101d00 */
[----:B------:R-:W-:-:S02]  /*b210*/  IMAD.U32 R3, RZ, RZ, UR9 ;  /* 0x00000009ff037e24 */ /* 0x000fc4000f8e00ff */
[----:B------:R-:W-:Y:S01]  /*b220*/  IMAD R0, R0, UR10, RZ ;  /* 0x0000000a00007c24 */ /* 0x000fe2000f8e02ff */
[----:B------:R-:W5:Y:S01]  /*b230*/  LD.E.128 R44, desc[UR38][R44.64] ;  /* 0x000000262c2c7980 */ /* 0x000f62000c101d00 */
[----:B------:R-:W-:Y:S02]  /*b240*/  IMAD R73, R73, R4, R6 ;  /* 0x0000000449497224 */ /* 0x000fe400078e0206 */
        /* <DEDUP_REMOVED lines=32> */
[----:B------:R0:W2:Y:S01]  /*b450*/  SHFL.IDX PT, R79, R6, RZ, 0x181f ;  /* 0x00181fff064f7589 */ /* 0x0000a200000e0000 */
[----:B------:R-:W-:Y:S03]  /*b460*/  BSSY B1, `(.L_x_5331) ;  /* 0x0000015000017945 */ /* 0x000fe60003800000 */
[----:B------:R0:W3:Y:S01]  /*b470*/  SHFL.IDX PT, R75, R76, RZ, 0x181f ;  /* 0x00181fff4c4b7589 */ /* 0x0000e200000e0000 */
        /* <DEDUP_REMOVED lines=19> */
.L_x_5332:
[----:B------:R-:W-:Y:S05]  /*b5b0*/  BSYNC B1 ;  /* 0x0000000000017941 */ /* 0x000fea0003800000 */
.L_x_5331:
[----:B----45:R4:W0:Y:S01]  /*b5c0*/  SHFL.IDX PT, R11, R76, 0x1, 0x181f ;  /* 0x00381f004c0b7f89 */ /* 0x03082200000e0000 */
        /* <DEDUP_REMOVED lines=20> */
.L_x_5334:
[----:B------:R-:W-:Y:S05]  /*b710*/  BSYNC B1 ;  /* 0x0000000000017941 */ /* 0x000fea0003800000 */
.L_x_5333:
        /* <DEDUP_REMOVED lines=11> */
[C---:B------:R-:W-:Y:S02]  /*b7d0*/  @!P1 LEA R8, P4, R205.reuse, R5, 0x1 ;  /* 0x00000005cd089211 */ /* 0x040fe400078808ff */
        /* <DEDUP_REMOVED lines=9> */
.L_x_5336:
[----:B------:R-:W-:Y:S05]  /*b870*/  BSYNC B1 ;  /* 0x0000000000017941 */ /* 0x000fea0003800000 */
.L_x_5335:
[----:B------:R-:W-:Y:S01]  /*b880*/  VIADD R0, R78, 0x60 ;  /* 0x000000604e007836 */ /* 0x000fe20000000000 */
[----:B0-----:R0:W0:Y:S04]  /*b890*/  SHFL.IDX PT, R11, R76, 0x3, 0x181f ;  /* 0x00781f004c0b7f89 */ /* 0x00102800000e0000 */
[----:B------:R-:W-:Y:S01]  /*b8a0*/  ISETP.GE.AND P0, PT, R0, R77, PT ;  /* 0x0000004d0000720c */ /* 0x000fe20003f06270 */
[----:B------:R0:W0:-:S12]  /*b8b0*/  SHFL.IDX PT, R13, R6, 0x3, 0x181f ;  /* 0x00781f00060d7f89 */ /* 0x00001800000e0000 */
        /* <DEDUP_REMOVED lines=20> */
.L_x_5329:
[----:B------:R-:W-:Y:S01]  /*ba00*/  R2UR UR4, R220 ;  /* 0x00000000dc0472ca */ /* 0x000fe200000e0000 */
[----:B------:R-:W-:Y:S01]  /*ba10*/  ULDC.64 UR8, c[0x0][0xd00] ;  /* 0x0003400000087ab9 */ /* 0x000fe20000000a00 */
[----:B------:R-:W2:Y:S01]  /*ba20*/  LDC R13, c[0x0][0xce8] ;  /* 0x00033a00ff0d7b82 */ /* 0x000ea20000000800 */
[----:B------:R-:W-:Y:S01]  /*ba30*/  UISETP.NE.U32.AND UP0, UPT, UR8, URZ, UPT ;  /* 0x0000003f0800728c */ /* 0x000fe2000bf05070 */
[----:B------:R-:W-:-:S03]  /*ba40*/  R2UR UR7, R221 ;  /* 0x00000000dd0772ca */ /* 0x000fc600000e0000 */
[----:B------:R-:W-:-:S03]  /*ba50*/  UISETP.NE.AND.EX UP0, UPT, UR9, URZ, UPT, UP0 ;  /* 0x0000003f0900728c */ /* 0x000fc6000bf05300 */
[----:B------:R-:W-:-:S03]  /*ba60*/  ULDC.64 UR8, c[0x0][0xd00] ;  /* 0x0003400000087ab9 */ /* 0x000fc60000000a00 */
[----:B------:R-:W-:Y:S01]  /*ba70*/  UIMAD.WIDE UR8, UR4, 0x4, UR8 ;  /* 0x00000004040878a5 */ /* 0x000fe2000f8e0208 */
[----:B------:R-:W-:-:S05]  /*ba80*/  PLOP3.LUT P2, PT, PT, PT, UP0, 0x80, 0x0 ;  /* 0x000000000000781c */ /* 0x000fca0003f4f008 */
[----:B------:R-:W-:Y:S02]  /*ba90*/  IMAD.U32 R2, RZ, RZ, UR8 ;  /* 0x00000008ff027e24 */ /* 0x000fe4000f8e00ff */
[----:B------:R-:W-:Y:S01]  /*baa0*/  IMAD.U32 R3, RZ, RZ, UR9 ;  /* 0x00000009ff037e24 */ /* 0x000fe2000f8e00ff */
[----:B------:R-:W-:Y:S02]  /*bab0*/  ULDC.64 UR8, c[0x0][0xd08] ;  /* 0x0003420000087ab9 */ /* 0x000fe40000000a00 */
[----:B------:R-:W-:-:S03]  /*bac0*/  UISETP.NE.U32.AND UP1, UPT, UR8, URZ, UPT ;  /* 0x0000003f0800728c */ /* 0x000fc6000bf25070 */
[----:B------:R-:W3:Y:S01]  /*bad0*/  @P2 LDG.E R6, desc[UR38][R2.64] ;  /* 0x0000002602062981 */ /* 0x000ee2000c1e1900 */
[----:B------:R-:W-:-:S06]  /*bae0*/  UISETP.NE.AND.EX UP1, UPT, UR9, URZ, UPT, UP1 ;  /* 0x0000003f0900728c */ /* 0x000fcc000bf25310 */
[----:B------:R-:W-:-:S05]  /*baf0*/  PLOP3.LUT P3, PT, PT, PT, UP1, 0x80, 0x0 ;  /* 0x000000000000781c */ /* 0x000fca0003f6f018 */
[----:B------:R-:W-:Y:S02]  /*bb00*/  @UP1 ULDC.64 UR8, c[0x0][0xd08] ;  /* 0x0003420000081ab9 */ /* 0x000fe40000000a00 */
[----:B------:R-:W-:-:S03]  /*bb10*/  @UP1 UIMAD.WIDE UR8, UR4, 0x4, UR8 ;  /* 0x00000004040818a5 */ /* 0x000fc6000f8e0208 */
[----:B------:R-:W-:Y:S02]  /*bb20*/  ULDC UR4, c[0x0][0xb88] ;  /* 0x0002e20000047ab9 */ /* 0x000fe40000000800 */
[----:B------:R-:W-:Y:S02]  /*bb30*/  IMAD.U32 R0, RZ, RZ, UR4 ;  /* 0x00000004ff007e24 */ /* 0x000fe4000f8e00ff */
[----:B------:R-:W-:Y:S02]  /*bb40*/  IMAD.U32 R4, RZ, RZ, UR8 ;  /* 0x00000008ff047e24 */ /* 0x000fe4000f8e00ff */
[----:B------:R-:W-:-:S05]  /*bb50*/  IMAD.U32 R5, RZ, RZ, UR9 ;  /* 0x00000009ff057e24 */ /* 0x000fca000f8e00ff */
[----:B------:R4:W5:Y:S01]  /*bb60*/  @P3 LDG.E R0, desc[UR38][R4.64] ;  /* 0x0000002604003981 */ /* 0x000962000c1e1900 */
[----:B--2---:R-:W-:Y:S01]  /*bb70*/  ISETP.NE.AND P0, PT, R13, 0x1, PT ;  /* 0x000000010d00780c */ /* 0x004fe20003f05270 */
[----:B------:R-:W-:Y:S01]  /*bb80*/  UMOV UR4, URZ ;  /* 0x0000003f00047c82 */ /* 0x000fe20008000000 */
[----:B------:R-:W-:Y:S01]  /*bb90*/  USHF.R.S32.HI UR11, URZ, 0x1f, UR7 ;  /* 0x0000001f3f0b7899 */ /* 0x000fe20008011407 */
[----:B------:R-:W-:-:S10]  /*bba0*/  ISETP.GE.AND P1, PT, R234, 0x80, PT ;  /* 0x00000080ea00780c */ /* 0x000fd40003f26270 */
[----:B------:R-:W2:Y:S01]  /*bbb0*/  @P0 LDC R11, c[0x0][0xcec] ;  /* 0x00033b00ff0b0b82 */ /* 0x000ea20000000800 */
[----:B---3--:R-:W-:-:S13]  /*bbc0*/  @P2 R2UR UR4, R6 ;  /* 0x00000000060422ca */ /* 0x008fda00000e0000 */
[----:B------:R-:W-:Y:S01]  /*bbd0*/  USHF.R.S32.HI UR10, URZ, 0x1f, UR4 ;  /* 0x0000001f3f0a7899 */ /* 0x000fe20008011404 */
[----:B--2-4-:R-:W-:Y:S11]  /*bbe0*/  @P3 BRA `(.L_x_5338) ;  /* 0x0000000000103947 */ /* 0x014ff60003800000 */
[----:B------:R-:W-:Y:S05]  /*bbf0*/  @!P2 BRA `(.L_x_5338) ;  /* 0x00000000000ca947 */ /* 0x000fea0003800000 */
[----:B------:R-:W2:Y:S04]  /*bc00*/  LDG.E R5, desc[UR38][R2.64] ;  /* 0x0000002602057981 */ /* 0x000ea8000c1e1900 */
[----:B-----5:R-:W2:Y:S02]  /*bc10*/  LDG.E R0, desc[UR38][R2.64+0x4] ;  /* 0x0000042602007981 */ /* 0x020ea4000c1e1900 */
[----:B--2---:R-:W-:-:S07]  /*bc20*/  IMAD.IADD R0, R0, 0x1, -R5 ;  /* 0x0000000100007824 */ /* 0x004fce00078e0a05 */
.L_x_5338:
[----:B------:R-:W-:Y:S01]  /*bc30*/  R2UR UR8, R220 ;  /* 0x00000000dc0872ca */ /* 0x000fe200000e0000 */
[----:B------:R-:W-:Y:S01]  /*bc40*/  BSSY B1, `(.L_x_5339) ;  /* 0x000002f000017945 */ /* 0x000fe20003800000 */
[----:B------:R-:W-:-:S11]  /*bc50*/  R2UR UR7, R223 ;  /* 0x00000000df0772ca */ /* 0x000fd600000e0000 */
[----:B------:R-:W-:Y:S02]  /*bc60*/  USEL UR12, UR8, URZ, !UP0 ;  /* 0x0000003f080c7287 */ /* 0x000fe4000c000000 */
[----:B------:R-:W-:Y:S01]  /*bc70*/  USEL UR13, UR7, URZ, !UP0 ;  /* 0x0000003f070d7287 */ /* 0x000fe2000c000000 */
[----:B------:R-:W-:Y:S11]  /*bc80*/  @P1 BRA `(.L_x_5340) ;  /* 0x0000000000a81947 */ /* 0x000ff60003800000 */
[----:B------:R-:W2:Y:S01]  /*bc90*/  S2R R3, SR_TID.X ;  /* 0x0000000000037919 */ /* 0x000ea20000002100 */
[----:B------:R-:W3:Y:S01]  /*bca0*/  LDC R9, c[0x0][0xce8] ;  /* 0x00033a00ff097b82 */ /* 0x000ee20000000800 */
[----:B------:R-:W-:Y:S02]  /*bcb0*/  IMAD.U32 R4, RZ, RZ, UR60 ;  /* 0x0000003cff047e24 */ /* 0x000fe4000f8e00ff */
[----:B---3-5:R-:W-:-:S03]  /*bcc0*/  IMAD R2, R0, R9, RZ ;  /* 0x0000000900027224 */ /* 0x028fc600078e02ff */
[----:B--2---:R-:W-:-:S04]  /*bcd0*/  IADD3 R4, R4, -0x80, R3 ;  /* 0xffffff8004047810 */ /* 0x004fc80007ffe003 */
[----:B------:R-:W-:-:S13]  /*bce0*/  ISETP.GE.AND P1, PT, R4, R2, PT ;  /* 0x000000020400720c */ /* 0x000fda0003f26270 */
[----:B------:R-:W-:Y:S05]  /*bcf0*/  @P1 BRA `(.L_x_5340) ;  /* 0x00000000008c1947 */ /* 0x000fea0003800000 */
[----:B------:R-:W-:Y:S01]  /*bd00*/  ISETP.NE.AND P1, PT, R9, 0x1, PT ;  /* 0x000000010900780c */ /* 0x000fe20003f25270 */
[----:B------:R-:W-:Y:S01]  /*bd10*/  ULDC.64 UR14, c[0x0][0xc90] ;  /* 0x00032400000e7ab9 */ /* 0x000fe20000000a00 */
[----:B------:R-:W-:Y:S01]  /*bd20*/  R2UR UR16, R221 ;  /* 0x00000000dd1072ca */ /* 0x000fe200000e0000 */
[----:B------:R-:W-:Y:S01]  /*bd30*/  UIMAD UR7, UR11, UR14, URZ ;  /* 0x0000000e0b0772a4 */ /* 0x000fe2000f8e023f */
[----:B------:R-:W-:Y:S01]  /*bd40*/  IMAD.MOV.U32 R2, RZ, RZ, R4 ;  /* 0x000000ffff027224 */ /* 0x000fe200078e0004 */
[----:B------:R-:W-:Y:S01]  /*bd50*/  UMOV UR8, UR4 ;  /* 0x0000000400087c82 */ /* 0x000fe20008000000 */
[----:B------:R-:W-:-:S07]  /*bd60*/  UMOV UR9, UR10 ;  /* 0x0000000a00097c82 */ /* 0x000fce0008000000 */
[----:B------:R-:W2:Y:S02]  /*bd70*/  @P1 LDC R3, c[0x0][0xcec] ;  /* 0x00033b00ff031b82 */ /* 0x000ea40000000800 */
[----:B------:R-:W-:Y:S02]  /*bd80*/  UIMAD.WIDE.U32 UR8, UR16, UR14, UR8 ;  /* 0x0000000e100872a5 */ /* 0x000fe4000f8e0008 */
[----:B------:R-:W-:-:S03]  /*bd90*/  UIMAD UR7, UR16, UR15, UR7 ;  /* 0x0000000f100772a4 */ /* 0x000fc6000f8e0207 */
[----:B------:R-:W-:Y:S01]  /*bda0*/  ULDC.64 UR14, c[0x0][0xc98] ;  /* 0x00032600000e7ab9 */ /* 0x000fe20000000a00 */
[----:B------:R-:W3:Y:S01]  /*bdb0*/  @P1 LDC R6, c[0x0][0xcf0] ;  /* 0x00033c00ff061b82 */ /* 0x000ee20000000800 */
[----:B------:R-:W-:Y:S02]  /*bdc0*/  UIADD3 UR9, UR9, UR7, URZ ;  /* 0x0000000709097290 */ /* 0x000fe4000fffe03f */
[----:B------:R-:W-:Y:S02]  /*bdd0*/  UIMAD UR7, UR13, UR14, URZ ;  /* 0x0000000e0d0772a4 */ /* 0x000fe4000f8e023f */
[----:B------:R-:W-:Y:S02]  /*bde0*/  UIMAD.WIDE.U32 UR8, UR12, UR14, UR8 ;  /* 0x0000000e0c0872a5 */ /* 0x000fe4000f8e0008 */
[----:B------:R-:W-:-:S03]  /*bdf0*/  UIMAD UR7, UR12, UR15, UR7 ;  /* 0x0000000f0c0772a4 */ /* 0x000fc6000f8e0207 */
[----:B------:R-:W-:Y:S01]  /*be00*/  ULDC.64 UR14, c[0x0][0xc88] ;  /* 0x00032200000e7ab9 */ /* 0x000fe20000000a00 */
[----:B--2---:R-:W-:-:S05]  /*be10*/  @P1 IMAD.HI.U32 R3, R4, R3, RZ ;  /* 0x0000000304031227 */ /* 0x004fca00078e00ff */
[----:B---3--:R-:W-:Y:S01]  /*be20*/  @P1 SHF.R.U32.HI R2, RZ, R6, R3 ;  /* 0x00000006ff021219 */ /* 0x008fe20000011603 */
        /* <DEDUP_REMOVED lines=16> */
.L_x_5340:
[----:B------:R-:W-:Y:S05]  /*bf30*/  BSYNC B1 ;  /* 0x0000000000017941 */ /* 0x000fea0003800000 */
.L_x_5339:
[----:B--2---:R-:W2:Y:S01]  /*bf40*/  @P0 LDC R3, c[0x0][0xcf0] ;  /* 0x00033c00ff030b82 */ /* 0x004ea20000000800 */
[----:B------:R-:W-:Y:S01]  /*bf50*/  ULDC.64 UR14, c[0x0][0xba0] ;  /* 0x0002e800000e7ab9 */ /* 0x000fe20000000a00 */
[----:B------:R-:W-:Y:S01]  /*bf60*/  R2UR UR16, R221 ;  /* 0x00000000dd1072ca */ /* 0x000fe200000e0000 */
[----:B------:R-:W-:Y:S01]  /*bf70*/  UIMAD UR7, UR10, UR14, URZ ;  /* 0x0000000e0a0772a4 */ /* 0x000fe2000f8e023f */
[----:B------:R-:W-:Y:S01]  /*bf80*/  IMAD R2, R219, 0x20, R222 ;  /* 0x00000020db027824 */ /* 0x000fe200078e02de */
[----:B------:R-:W-:Y:S01]  /*bf90*/  UIMAD.WIDE.U32 UR8, UR4, UR14, URZ ;  /* 0x0000000e040872a5 */ /* 0x000fe2000f8e003f */
[----:B------:R-:W-:Y:S01]  /*bfa0*/  BSSY B1, `(.L_x_5341) ;  /* 0x0000040000017945 */ /* 0x000fe20003800000 */
[----:B------:R-:W-:Y:S01]  /*bfb0*/  UIMAD UR7, UR4, UR15, UR7 ;  /* 0x0000000f040772a4 */ /* 0x000fe2000f8e0207 */
[----:B------:R-:W-:Y:S02]  /*bfc0*/  VIADD R6, R2, UR60 ;  /* 0x0000003c02067c36 */ /* 0x000fe40008000000 */
        /* <DEDUP_REMOVED lines=10> */
[----:B--2---:R-:W-:Y:S01]  /*c070*/  @P0 SHF.R.U32.HI R5, RZ, R3, R2 ;  /* 0x00000003ff050219 */ /* 0x004fe20000011602 */
        /* <DEDUP_REMOVED lines=27> */
[----:B------:R2:W3:Y:S01]  /*c230*/  SHFL.IDX PT, R9, R4, RZ, 0x181f ;  /* 0x00181fff04097589 */ /* 0x0004e200000e0000 */
[-C--:B------:R-:W-:Y:S01]  /*c240*/  ISETP.GE.AND P1, PT, R0, R13.reuse, PT ;  /* 0x0000000d0000720c */ /* 0x080fe20003f26270 */
[----:B------:R-:W-:Y:S02]  /*c250*/  VIADD R0, R6, 0x40 ;  /* 0x0000004006007836 */ /* 0x000fe40000000000 */
[----:B------:R2:W4:Y:S03]  /*c260*/  SHFL.IDX PT, R3, R5, RZ, 0x181f ;  /* 0x00181fff05037589 */ /* 0x00052600000e0000 */
[----:B------:R-:W-:Y:S01]  /*c270*/  ISETP.GE.AND P0, PT, R0, R13, PT ;  /* 0x0000000d0000720c */ /* 0x000fe20003f06270 */
[----:B------:R-:W-:-:S12]  /*c280*/  @P2 BRA `(.L_x_5342) ;  /* 0x0000000000442947 */ /* 0x000fd80003800000 */
        /* <DEDUP_REMOVED lines=17> */
.L_x_5342:
[----:B------:R-:W-:Y:S05]  /*c3a0*/  BSYNC B1 ;  /* 0x0000000000017941 */ /* 0x000fea0003800000 */
.L_x_5341:
[----:B---34-:R3:W4:Y:S01]  /*c3b0*/  SHFL.IDX PT, R3, R5, 0x1, 0x181f ;  /* 0x00381f0005037f89 */ /* 0x01872200000e0000 */
        /* <DEDUP_REMOVED lines=20> */
.L_x_5344:
[----:B------:R-:W-:Y:S05]  /*c500*/  BSYNC B1 ;  /* 0x0000000000017941 */ /* 0x000fea0003800000 */
.L_x_5343:
        /* <DEDUP_REMOVED lines=21> */
.L_x_5346:
[----:B------:R-:W-:Y:S05]  /*c660*/  BSYNC B1 ;  /* 0x0000000000017941 */ /* 0x000fea0003800000 */
.L_x_5345:
[----:B------:R-:W-:Y:S01]  /*c670*/  VIADD R0, R6, 0x60 ;  /* 0x0000006006007836 */ /* 0x000fe20000000000 */
[----:B0-23--:R-:W0:Y:S04]  /*c680*/  SHFL.IDX PT, R5, R5, 0x3, 0x181f ;  /* 0x00781f0005057f89 */ /* 0x00de2800000e0000 */
[----:B------:R-:W-:Y:S01]  /*c690*/  ISETP.GE.AND P0, PT, R0, R13, PT ;  /* 0x0000000d0000720c */ /* 0x000fe20003f06270 */
[----:B----4-:R2:W3:-:S12]  /*c6a0*/  SHFL.IDX PT, R3, R4, 0x3, 0x181f ;  /* 0x00781f0004037f89 */ /* 0x0104d800000e0000 */
[----:B--2---:R-:W-:Y:S05]  /*c6b0*/  @P0 BRA `(.L_x_5337) ;  /* 0x0000000000440947 */ /* 0x004fea0003800000 */
[----:B------:R-:W-:Y:S02]  /*c6c0*/  ULDC UR4, c[0x0][0xbc8] ;  /* 0x0002f20000047ab9 */ /* 0x000fe40000000800 */
[----:B------:R-:W-:Y:S02]  /*c6d0*/  ISETP.GE.AND P3, PT, R200, UR4, PT ;  /* 0x00000004c8007c0c */ /* 0x000fe4000bf66270 */
[----:B------:R-:W-:Y:S02]  /*c6e0*/  ISETP.GE.AND P2, PT, R206, UR4, PT ;  /* 0x00000004ce007c0c */ /* 0x000fe4000bf46270 */
[----:B------:R-:W-:Y:S02]  /*c6f0*/  ISETP.GE.AND P1, PT, R205, UR4, PT ;  /* 0x00000004cd007c0c */ /* 0x000fe4000bf26270 */
[----:B------:R-:W-:-:S07]  /*c700*/  ISETP.GE.AND P0, PT, R218, UR4, PT ;  /* 0x00000004da007c0c */ /* 0x000fce000bf06270 */
[-C--:B---3--:R-:W-:Y:S02]  /*c710*/  @!P3 LEA R8, P6, R200, R3.reuse, 0x1 ;  /* 0x00000003c808b211 */ /* 0x088fe400078c08ff */
[-C--:B------:R-:W-:Y:S02]  /*c720*/  @!P2 LEA R10, P5, R206, R3.reuse, 0x1 ;  /* 0x00000003ce0aa211 */ /* 0x080fe400078a08ff */
[C---:B------:R-:W-:Y:S02]  /*c730*/  @!P1 LEA R12, P4, R205.reuse, R3, 0x1 ;  /* 0x00000003cd0c9211 */ /* 0x040fe400078808ff */
        /* <DEDUP_REMOVED lines=9> */
.L_x_5337:
[----:B------:R-:W-:Y:S05]  /*c7d0*/  BSYNC B0 ;  /* 0x0000000000007941 */ /* 0x000fea0003800000 */
.L_x_5328:
[----:B------:R-:W-:Y:S02]  /*c7e0*/  ULDC UR4, c[0x0][0xd3c] ;  /* 0x00034f0000047ab9 */ /* 0x000fe40000000800 */
[----:B------:R-:W-:-:S13]  /*c7f0*/  ISETP.GE.AND P0, PT, R7, UR4, PT ;  /* 0x0000000407007c0c */ /* 0x000fda000bf06270 */
[----:B------:R-:W-:Y:S05]  /*c800*/  @!P0 BRA `(.L_x_5347) ;  /* 0xffffff4400b48947 */ /* 0x000fea000383ffff */
[----:B------:R-:W-:Y:S05]  /*c810*/  EXIT ;  /* 0x000000000000794d */ /* 0x000fea0003800000 */
.L_x_5291:
[----:B------:R-:W-:-:S08]  /*c820*/  NOP ;  /* 0x0000000000007918 */ /* 0x000fd00000000000 */
[----:B0-----:R-:W0:-:S00]  /*c830*/  USETMAXREG.DEALLOC.CTAPOOL 0x18 ;  /* 0x00000018000079c8 */ /* 0x001e0000080e0500 */
        /* <DEDUP_REMOVED lines=16> */
.L_x_5348:
        /* <DEDUP_REMOVED lines=42> */
.L_x_5354:
        /* <DEDUP_REMOVED lines=12> */
.L_x_5353:
[----:B------:R-:W-:Y:S05]  /*cca0*/  BSYNC B0 ;  /* 0x0000000000007941 */ /* 0x000fea0003800000 */
.L_x_5352:
        /* <DEDUP_REMOVED lines=21> */
.L_x_5350:
        /* <DEDUP_REMOVED lines=18> */
[----:B------:R-:W-:-:S05]  /*cf20*/  VIADD R11, R6, 0xffffffff ;  /* 0xffffffff060b7836 */ /* 0x000fca0000000000 */
[----:B------:R2:W3:Y:S02]  /*cf30*/  SHFL.IDX PT, R16, R4, R11, 0x1f ;  /* 0x00001f0b04107589 */ /* 0x0004e400000e0000 */
.L_x_5355:
[----:B-1----:R-:W-:Y:S01]  /*cf40*/  IMAD.MOV R2, RZ, RZ, -R3 ;  /* 0x000000ffff027224 */ /* 0x002fe200078e0a03 */
[----:B--2---:R-:W-:Y:S01]  /*cf50*/  IABS R4, R8 ;  /* 0x0000000800047213 */ /* 0x004fe20000000000 */
        /* <DEDUP_REMOVED lines=17> */
[----:B------:R-:W-:-:S04]  /*d070*/  IMAD.MOV.U32 R9, RZ, RZ, R2 ;  /* 0x000000ffff097224 */ /* 0x000fc800078e0002 */
[----:B------:R-:W-:Y:S01]  /*d080*/  @!P2 IMAD.MOV R9, RZ, RZ, -R9 ;  /* 0x000000ffff09a224 */ /* 0x000fe200078e0a09 */
[----:B------:R-:W-:-:S05]  /*d090*/  @!P1 LOP3.LUT R9, RZ, R8, RZ, 0x33, !PT ;  /* 0x00000008ff099212 */ /* 0x000fca00078e33ff */
[----:B------:R-:W-:Y:S02]  /*d0a0*/  IMAD R4, R10, R9, RZ ;  /* 0x000000090a047224 */ /* 0x000fe400078e02ff */
[----:B------:R-:W-:Y:S02]  /*d0b0*/  IMAD.MOV R9, RZ, RZ, -R9 ;  /* 0x000000ffff097224 */ /* 0x000fe400078e0a09 */
[----:B------:R-:W-:Y:S02]  /*d0c0*/  IMAD.MOV R3, RZ, RZ, -R4 ;  /* 0x000000ffff037224 */ /* 0x000fe400078e0a04 */
[----:B------:R-:W-:-:S03]  /*d0d0*/  IMAD R7, R8, R9, R7 ;  /* 0x0000000908077224 */ /* 0x000fc600078e0207 */
[----:B------:R-:W-:Y:S01]  /*d0e0*/  VIADDMNMX R10, R3, UR5, R10, PT ;  /* 0x00000005030a7c46 */ /* 0x000fe2000b80010a */
[----:B------:R-:W-:Y:S01]  /*d0f0*/  IMAD.IADD R4, R7, 0x1, R4 ;  /* 0x0000000107047824 */ /* 0x000fe200078e0204 */
[----:B------:R-:W-:Y:S02]  /*d100*/  IABS R8, R7 ;  /* 0x0000000700087213 */ /* 0x000fe40000000000 */
[----:B------:R-:W-:-:S04]  /*d110*/  IABS R6, R10 ;  /* 0x0000000a00067213 */ /* 0x000fc80000000000 */
[----:B------:R-:W1:Y:S08]  /*d120*/  I2F.RP R11, R6 ;  /* 0x00000006000b7306 */ /* 0x000e700000209400 */
[----:B-1----:R-:W1:Y:S02]  /*d130*/  MUFU.RCP R11, R11 ;  /* 0x0000000b000b7308 */ /* 0x002e640000001000 */
[----:B-1----:R-:W-:-:S06]  /*d140*/  VIADD R2, R11, 0xffffffe ;  /* 0x0ffffffe0b027836 */ /* 0x002fcc0000000000 */
[----:B------:R1:W2:Y:S02]  /*d150*/  F2I.FTZ.U32.TRUNC.NTZ R3, R2 ;  /* 0x0000000200037305 */ /* 0x0002a4000021f000 */
[----:B-1----:R-:W-:Y:S02]  /*d160*/  IMAD.MOV.U32 R2, RZ, RZ, RZ ;  /* 0x000000ffff027224 */ /* 0x002fe400078e00ff */
[----:B--2---:R-:W-:-:S04]  /*d170*/  IMAD.MOV R9, RZ, RZ, -R3 ;  /* 0x000000ffff097224 */ /* 0x004fc800078e0a03 */
[----:B------:R-:W-:-:S04]  /*d180*/  IMAD R9, R9, R6, RZ ;  /* 0x0000000609097224 */ /* 0x000fc800078e02ff */
[----:B------:R-:W-:Y:S01]  /*d190*/  IMAD.HI.U32 R3, R3, R9, R2 ;  /* 0x0000000903037227 */ /* 0x000fe200078e0002 */
[-C--:B------:R-:W-:Y:S02]  /*d1a0*/  IABS R9, R10.reuse ;  /* 0x0000000a00097213 */ /* 0x080fe40000000000 */
[----:B------:R-:W-:-:S03]  /*d1b0*/  LOP3.LUT R2, R7, R10, RZ, 0x3c, !PT ;  /* 0x0000000a07027212 */ /* 0x000fc600078e3cff */
[----:B------:R-:W-:Y:S01]  /*d1c0*/  IMAD.MOV R9, RZ, RZ, -R9 ;  /* 0x000000ffff097224 */ /* 0x000fe200078e0a09 */
[----:B------:R-:W-:Y:S01]  /*d1d0*/  ISETP.GE.AND P2, PT, R2, RZ, PT ;  /* 0x000000ff0200720c */ /* 0x000fe20003f46270 */
[----:B------:R-:W-:-:S04]  /*d1e0*/  IMAD.HI.U32 R3, R3, R8, RZ ;  /* 0x0000000803037227 */ /* 0x000fc800078e00ff */
        /* <DEDUP_REMOVED lines=14> */
.L_x_5351:
[----:B------:R-:W-:Y:S02]  /*d2d0*/  IMAD.MOV.U32 R17, RZ, RZ, RZ ;  /* 0x000000ffff117224 */ /* 0x000fe400078e00ff */
[----:B------:R-:W-:Y:S02]  /*d2e0*/  IMAD.U32 R16, RZ, RZ, UR6 ;  /* 0x00000006ff107e24 */ /* 0x000fe4000f8e00ff */
[----:B------:R-:W-:-:S07]  /*d2f0*/  IMAD.MOV.U32 R18, RZ, RZ, RZ ;  /* 0x000000ffff127224 */ /* 0x000fce00078e00ff */
.L_x_5356:
[----:B------:R-:W-:-:S13]  /*d300*/  ISETP.NE.AND P0, PT, R0, RZ, PT ;  /* 0x000000ff0000720c */ /* 0x000fda0003f05270 */
[----:B------:R-:W1:Y:S01]  /*d310*/  @!P0 S2R R3, SR_CgaCtaId ;  /* 0x0000000000038919 */ /* 0x000e620000008800 */
[----:B------:R-:W-:-:S04]  /*d320*/  @!P0 MOV R0, 0x400 ;  /* 0x0000040000008802 */ /* 0x000fc80000000f00 */
[----:B-1----:R-:W-:-:S05]  /*d330*/  @!P0 LEA R0, R3, R0, 0x18 ;  /* 0x0000000003008211 */ /* 0x002fca00078ec0ff */
[----:B------:R2:W-:Y:S01]  /*d340*/  @!P0 STS.128 [R0+0x324d0], R16 ;  /* 0x0324d01000008388 */ /* 0x0005e20000000c00 */
[----:B------:R-:W-:Y:S06]  /*d350*/  BAR.ARV 0x5, 0x180 ;  /* 0x0146000000007b1d */ /* 0x000fec0000002000 */
.L_x_5349:
        /* <DEDUP_REMOVED lines=35> */
.L_x_5465:
[----:B-1----:R-:W1:Y:S02]  /*d590*/  LDC.64 R2, c[0x0][0xd88] ;  /* 0x00036200ff027b82 */ /* 0x002e640000000a00 */
        /* <DEDUP_REMOVED lines=21> */
[----:B0-----:R-:W-:Y:S01]  /*d6f0*/  IMAD.MOV.U32 R8, RZ, RZ, RZ ;  /* 0x000000ffff087224 */ /* 0x001fe200078e00ff */
        /* <DEDUP_REMOVED lines=17> */
[----:B---3--:R-:W-:-:S05]  /*d810*/  @P2 IADD3.X R7, R10, UR9, RZ, P3, !PT ;  /* 0x000000090a072c10 */ /* 0x008fca0009ffe4ff */
        /* <DEDUP_REMOVED lines=11> */
[----:B------:R-:W1:Y:S04]  /*d8d0*/  LDG.E R7, desc[UR38][R2.64] ;  /* 0x0000002602077981 */ /* 0x000e68000c1e1900 */
[----:B------:R-:W1:Y:S02]  /*d8e0*/  LDG.E R2, desc[UR38][R2.64+0x4] ;  /* 0x0000042602027981 */ /* 0x000e64000c1e1900 */
[----:B-1----:R-:W-:-:S05]  /*d8f0*/  IMAD.IADD R9, R2, 0x1, -R7 ;  /* 0x0000000102097824 */ /* 0x002fca00078e0a07 */
[----:B------:R2:W-:Y:S02]  /*d900*/  STL [R1+0x34], R9 ;  /* 0x0000340901007387 */ /* 0x0005e40000100800 */
.L_x_5358:
[----:B------:R-:W-:Y:S01]  /*d910*/  IMAD.MOV.U32 R2, RZ, RZ, R12 ;  /* 0x000000ffff027224 */ /* 0x000fe200078e000c */
[----:B------:R-:W-:Y:S01]  /*d920*/  ULDC.64 UR4, c[0x0][0xb18] ;  /* 0x0002c60000047ab9 */ /* 0x000fe20000000a00 */
[----:B-----5:R-:W-:Y:S01]  /*d930*/  IMAD.IADD R3, R8, 0x1, R0 ;  /* 0x0000000108037824 */ /* 0x020fe200078e0200 */
[----:B------:R-:W-:Y:S02]  /*d940*/  ISETP.NE.U32.AND P1, PT, RZ, UR4, PT ;  /* 0x00000004ff007c0c */ /* 0x000fe4000bf25070 */
[----:B------:R3:W-:Y:S02]  /*d950*/  STL [R1+0xc], R2 ;  /* 0x00000c0201007387 */ /* 0x0007e40000100800 */
[----:B------:R-:W-:Y:S02]  /*d960*/  ISETP.NE.AND.EX P1, PT, RZ, UR5, PT, P1 ;  /* 0x00000005ff007c0c */ /* 0x000fe4000bf25310 */
[----:B------:R3:W-:Y:S11]  /*d970*/  STL [R1+0x20], R3 ;  /* 0x0000200301007387 */ /* 0x0007f60000100800 */
[----:B---3--:R-:W-:Y:S05]  /*d980*/  @!P1 BRA `(.L_x_5359) ;  /* 0x0000000000109947 */ /* 0x008fea0003800000 */
[----:B------:R-:W-:-:S04]  /*d990*/  IADD3 R6, P0, R11, UR4, RZ ;  /* 0x000000040b067c10 */ /* 0x000fc8000ff1e0ff */
[----:B------:R-:W-:-:S05]  /*d9a0*/  IADD3.X R7, R10, UR5, RZ, P0, !PT ;  /* 0x000000050a077c10 */ /* 0x000fca00087fe4ff */
[----:B------:R3:W5:Y:S01]  /*d9b0*/  LDG.E R6, desc[UR38][R6.64] ;  /* 0x0000002606067981 */ /* 0x000762000c1e1900 */
[----:B------:R-:W-:Y:S05]  /*d9c0*/  BRA `(.L_x_5360) ;  /* 0x0000000000107947 */ /* 0x000fea0003800000 */
.L_x_5359:
[----:B------:R-:W-:Y:S05]  /*d9d0*/  @!P0 BRA `(.L_x_5360) ;  /* 0x00000000000c8947 */ /* 0x000fea0003800000 */
[----:B------:R-:W3:Y:S04]  /*d9e0*/  LDG.E R6, desc[UR38][R4.64] ;  /* 0x0000002604067981 */ /* 0x000ee8000c1e1900 */
[----:B------:R-:W3:Y:S02]  /*d9f0*/  LDG.E R4, desc[UR38][R4.64+0x4] ;  /* 0x0000042604047981 */ /* 0x000ee4000c1e1900 */
[----:B---3--:R-:W-:-:S07]  /*da00*/  IMAD.IADD R6, R4, 0x1, -R6 ;  /* 0x0000000104067824 */ /* 0x008fce00078e0a06 */
.L_x_5360:
[----:B-----5:R-:W-:Y:S01]  /*da10*/  IMAD.IADD R6, R6, 0x1, -R0 ;  /* 0x0000000106067824 */ /* 0x020fe200078e0a00 */
[----:B------:R-:W-:Y:S01]  /*da20*/  BSSY B7, `(.L_x_5361) ;  /* 0x00004ed000077945 */ /* 0x000fe20003800000 */
[----:B------:R-:W4:Y:S02]  /*da30*/  LDC R0, c[0x0][0x448] ;  /* 0x00011200ff007b82 */ /* 0x000f240000000800 */
[----:B----4-:R-:W-:Y:S01]  /*da40*/  ISETP.NE.AND P0, PT, R0, 0x1, PT ;  /* 0x000000010000780c */ /* 0x010fe20003f05270 */
[----:B------:R-:W-:-:S04]  /*da50*/  IMAD.SHL.U32 R0, R17, 0x80, RZ ;  /* 0x0000008011007824 */ /* 0x000fc800078e00ff */
[----:B------:R-:W-:-:S08]  /*da60*/  VIADD R0, R0, 0x7f ;  /* 0x0000007f00007836 */ /* 0x000fd00000000000 */
[----:B------:R-:W4:Y:S08]  /*da70*/  @P0 LDC R2, c[0x0][0x44c] ;  /* 0x00011300ff020b82 */ /* 0x000f300000000800 */
[----:B------:R-:W0:Y:S01]  /*da80*/  @P0 LDC R3, c[0x0][0x450] ;  /* 0x00011400ff030b82 */ /* 0x000e220000000800 */
[----:B----4-:R-:W-:-:S05]  /*da90*/  @P0 IMAD.HI.U32 R2, R0, R2, RZ ;  /* 0x0000000200020227 */ /* 0x010fca00078e00ff */
[----:B0-----:R-:W-:Y:S01]  /*daa0*/  @P0 SHF.R.U32.HI R0, RZ, R3, R2 ;  /* 0x00000003ff000219 */ /* 0x001fe20000011602 */
        /* <DEDUP_REMOVED lines=12> */
[----:B0-----:R-:W-:Y:S05]  /*db70*/  @P0 BRA `(.L_x_5362) ;  /* 0x0000000000440947 */ /* 0x001fea0003800000 */
[----:B------:R-:W0:Y:S02]  /*db80*/  S2R R4, SR_TID.X ;  /* 0x0000000000047919 */ /* 0x000e240000002100 */
[----:B0-----:R-:W-:-:S04]  /*db90*/  LOP3.LUT R4, R4, 0x7f, RZ, 0xc0, !PT ;  /* 0x0000007f04047812 */ /* 0x001fc800078ec0ff */
[----:B------:R-:W-:-:S13]  /*dba0*/  ISETP.NE.AND P0, PT, R4, RZ, PT ;  /* 0x000000ff0400720c */ /* 0x000fda0003f05270 */
[----:B------:R-:W-:Y:S05]  /*dbb0*/  @P0 BRA `(.L_x_5363) ;  /* 0x0000004c004c0947 */ /* 0x000fea0003800000 */
[----:B------:R-:W0:Y:S01]  /*dbc0*/  S2R R3, SR_LANEID ;  /* 0x0000000000037919 */ /* 0x000e220000000000 */
[----:B------:R-:W-:Y:S02]  /*dbd0*/  VOTEU.ANY UR4, UPT, PT ;  /* 0x0000000000047886 */ /* 0x000fe400038e0100 */
[----:B------:R-:W0:Y:S08]  /*dbe0*/  FLO.U32 R0, UR4 ;  /* 0x0000000400007d00 */ /* 0x000e3000080e0000 */
[----:B------:R-:W4:Y:S01]  /*dbf0*/  POPC R5, UR4 ;  /* 0x0000000400057d09 */ /* 0x000f220008000000 */
[----:B0-----:R-:W-:-:S02]  /*dc00*/  ISETP.EQ.U32.AND P0, PT, R0, R3, PT ;  /* 0x000000030000720c */ /* 0x001fc40003f02070 */
[----:B------:R-:W4:Y:S11]  /*dc10*/  LDC.64 R2, c[0x0][0xd60] ;  /* 0x00035800ff027b82 */ /* 0x000f360000000a00 */
[----:B----4-:R-:W4:Y:S01]  /*dc20*/  @P0 ATOMG.E.ADD.STRONG.GPU PT, R3, desc[UR38][R2.64], R5 ;  /* 0x00000005020309a8 */ /* 0x010f2200081ee1e6 */
[----:B------:R-:W0:Y:S02]  /*dc30*/  S2R R4, SR_LTMASK ;  /* 0x0000000000047919 */ /* 0x000e240000003900 */
[----:B0-----:R-:W-:-:S04]  /*dc40*/  LOP3.LUT R4, R4, UR4, RZ, 0xc0, !PT ;  /* 0x0000000404047c12 */ /* 0x001fc8000f8ec0ff */
[----:B---3--:R-:W0:Y:S01]  /*dc50*/  POPC R7, R4 ;  /* 0x0000000400077309 */ /* 0x008e220000000000 */
[----:B----4-:R-:W0:Y:S02]  /*dc60*/  SHFL.IDX PT, R0, R3, R0, 0x1f ;  /* 0x00001f0003007589 */ /* 0x010e2400000e0000 */
[----:B0-----:R-:W-:Y:S01]  /*dc70*/  IADD3 R16, R0, UR40, R7 ;  /* 0x0000002800107c10 */ /* 0x001fe2000fffe007 */
[----:B------:R-:W-:Y:S06]  /*dc80*/  BRA `(.L_x_5363) ;  /* 0x0000004c00187947 */ /* 0x000fec0003800000 */
.L_x_5362:
        /* <DEDUP_REMOVED lines=13> */
[----:B---3--:R-:W-:-:S02]  /*dd60*/  IMAD.U32 R7, RZ, RZ, UR9 ;  /* 0x00000009ff077e24 */ /* 0x008fc4000f8e00ff */
[----:B------:R-:W-:Y:S02]  /*dd70*/  IMAD.U32 R10, RZ, RZ, UR4 ;  /* 0x00000004ff0a7e24 */ /* 0x000fe4000f8e00ff */
[----:B------:R-:W-:Y:S02]  /*dd80*/  IMAD.U32 R11, RZ, RZ, UR5 ;  /* 0x00000005ff0b7e24 */ /* 0x000fe4000f8e00ff */
[----:B------:R-:W-:Y:S02]  /*dd90*/  IMAD.MOV.U32 R8, RZ, RZ, 0x70 ;  /* 0x00000070ff087424 */ /* 0x000fe400078e00ff */
[----:B------:R-:W-:Y:S02]  /*dda0*/  IMAD.MOV.U32 R12, RZ, RZ, 0x1 ;  /* 0x00000001ff0c7424 */ /* 0x000fe400078e00ff */
[----:B------:R-:W-:-:S07]  /*ddb0*/  IMAD.MOV.U32 R13, RZ, RZ, RZ ;  /* 0x000000ffff0d7224 */ /* 0x000fce00078e00ff */
[----:B------:R-:W-:-:S07]  /*ddc0*/  LEPC R20, `(.L_x_5365) ;  /* 0x000000001014794e */ /* 0x000fce0000000000 */
[----:B012---:R-:W-:Y:S05]  /*ddd0*/  CALL.ABS.NOINC R2 ;  /* 0x0000000002007343 */ /* 0x007fea0003c00000 */
.L_x_5365:
[----:B------:R-:W-:Y:S05]  /*dde0*/  BSYNC B6 ;  /* 0x0000000000067941 */ /* 0x000fea0003800000 */
.L_x_5364:
        /* <DEDUP_REMOVED lines=13> */
[----:B---3--:R-:W-:-:S02]  /*dec0*/  IMAD.U32 R7, RZ, RZ, UR9 ;  /* 0x00000009ff077e24 */ /* 0x008fc4000f8e00ff */
[----:B------:R-:W-:Y:S02]  /*ded0*/  IMAD.U32 R10, RZ, RZ, UR4 ;  /* 0x00000004ff0a7e24 */ /* 0x000fe4000f8e00ff */
[----:B------:R-:W-:Y:S02]  /*dee0*/  IMAD.U32 R11, RZ, RZ, UR5 ;  /* 0x00000005ff0b7e24 */ /* 0x000fe4000f8e00ff */
[----:B------:R-:W-:Y:S02]  /*def0*/  IMAD.MOV.U32 R8, RZ, RZ, 0x70 ;  /* 0x00000070ff087424 */ /* 0x000fe400078e00ff */
[----:B------:R-:W-:Y:S02]  /*df00*/  IMAD.MOV.U32 R12, RZ, RZ, 0x1 ;  /* 0x00000001ff0c7424 */ /* 0x000fe400078e00ff */
[----:B0-----:R-:W-:-:S07]  /*df10*/  IMAD.MOV.U32 R13, RZ, RZ, RZ ;  /* 0x000000ffff0d7224 */ /* 0x001fce00078e00ff */
[----:B------:R-:W-:-:S07]  /*df20*/  LEPC R20, `(.L_x_5368) ;  /* 0x000000001014794e */ /* 0x000fce0000000000 */
[----:B-12-4-:R-:W-:Y:S05]  /*df30*/  CALL.ABS.NOINC R2 ;  /* 0x0000000002007343 */ /* 0x016fea0003c00000 */
.L_x_5368:
        /* <DEDUP_REMOVED lines=16> */
.L_x_5367:
[----:B------:R-:W-:Y:S05]  /*e040*/  BSYNC B6 ;  /* 0x0000000000067941 */ /* 0x000fea0003800000 */
.L_x_5366:
[----:B------:R-:W4:Y:S01]  /*e050*/  LDL.LU R2, [R1] ;  /* 0x0000000001027983 */ /* 0x000f220000300800 */
[----:B------:R-:W-:-:S03]  /*e060*/  ULDC.64 UR4, c[0x0][0xaf0] ;  /* 0x0002bc0000047ab9 */ /* 0x000fc60000000a00 */
[----:B------:R-:W5:Y:S04]  /*e070*/  LDL.LU R4, [R1+0x1c] ;  /* 0x00001c0001047983 */ /* 0x000f680000300800 */
[----:B---3--:R-:W3:Y:S01]  /*e080*/  LDL R7, [R1+0xc] ;  /* 0x00000c0001077983 */ /* 0x008ee20000100800 */
[----:B------:R-:W-:-:S03]  /*e090*/  ISETP.NE.U32.AND P0, PT, RZ, UR4, PT ;  /* 0x00000004ff007c0c */ /* 0x000fc6000bf05070 */
[----:B------:R-:W2:Y:S01]  /*e0a0*/  LDL R0, [R1+0x30] ;  /* 0x0000300001007983 */ /* 0x000ea20000100800 */
[----:B------:R-:W-:-:S13]  /*e0b0*/  ISETP.NE.AND.EX P0, PT, RZ, UR5, PT, P0 ;  /* 0x00000005ff007c0c */ /* 0x000fda000bf05300 */
[----:B----4-:R-:W-:-:S04]  /*e0c0*/  @P0 IADD3 R2, P1, R2, UR4, RZ ;  /* 0x0000000402020c10 */ /* 0x010fc8000ff3e0ff */
[----:B-----5:R-:W-:Y:S01]  /*e0d0*/  @P0 IADD3.X R3, R4, UR5, RZ, P1, !PT ;  /* 0x0000000504030c10 */ /* 0x020fe20008ffe4ff */
[----:B------:R-:W-:-:S04]  /*e0e0*/  ULDC.64 UR4, c[0x0][0xb00] ;  /* 0x0002c00000047ab9 */ /* 0x000fc80000000a00 */
[----:B---3--:R0:W3:Y:S02]  /*e0f0*/  @P0 LDG.E R7, desc[UR38][R2.64] ;  /* 0x0000002602070981 */ /* 0x0080e4000c1e1900 */
[----:B0-----:R-:W0:Y:S01]  /*e100*/  LDC.64 R2, c[0x0][0x418] ;  /* 0x00010600ff027b82 */ /* 0x001e220000000a00 */
[----:B--2---:R-:W-:Y:S01]  /*e110*/  VIADD R4, R0, 0xffffffff ;  /* 0xffffffff00047836 */ /* 0x004fe20000000000 */
[----:B---3--:R-:W-:Y:S01]  /*e120*/  SHF.R.S32.HI R8, RZ, 0x1f, R7 ;  /* 0x0000001fff087819 */ /* 0x008fe20000011407 */
[----:B------:R2:W-:Y:S04]  /*e130*/  @P0 STL [R1+0xc], R7 ;  /* 0x00000c0701000387 */ /* 0x0005e80000100800 */
[----:B------:R2:W-:Y:S01]  /*e140*/  STL [R1+0x1c], R8 ;  /* 0x00001c0801007387 */ /* 0x0005e20000100800 */
[----:B0-----:R-:W-:Y:S01]  /*e150*/  LOP3.LUT P0, RZ, R2, UR4, RZ, 0xfc, !PT ;  /* 0x0000000402ff7c12 */ /* 0x001fe2000f80fcff */
[----:B------:R-:W-:-:S03]  /*e160*/  UMOV UR4, 0xffffffff ;  /* 0xffffffff00047882 */ /* 0x000fc60000000000 */
[----:B------:R-:W-:-:S04]  /*e170*/  LOP3.LUT P0, RZ, R3, UR5, RZ, 0xfc, P0 ;  /* 0x0000000503ff7c12 */ /* 0x000fc8000800fcff */
[----:B------:R-:W-:Y:S01]  /*e180*/  SEL R0, R7, RZ, !P0 ;  /* 0x000000ff07007207 */ /* 0x000fe20004000000 */
[----:B--2---:R-:W-:Y:S08]  /*e190*/  BRA.DIV UR4, `(.L_x_5369) ;  /* 0x0000005a04a07947 */ /* 0x004ff0000b800000 */
[----:B------:R-:W0:Y:S02]  /*e1a0*/  S2R R5, SR_TID.X ;  /* 0x0000000000057919 */ /* 0x000e240000002100 */
[----:B0-----:R-:W-:-:S04]  /*e1b0*/  SHF.R.U32.HI R5, RZ, 0x5, R5 ;  /* 0x00000005ff057819 */ /* 0x001fc80000011605 */
[----:B------:R-:W-:-:S05]  /*e1c0*/  LOP3.LUT R5, R5, 0x3, RZ, 0xc0, !PT ;  /* 0x0000000305057812 */ /* 0x000fca00078ec0ff */
[----:B------:R0:W2:Y:S02]  /*e1d0*/  SHFL.IDX PT, R14, R5, RZ, 0x1f ;  /* 0x00001fff050e7589 */ /* 0x0000a400000e0000 */
.L_x_5482:
        /* <DEDUP_REMOVED lines=12> */
.L_x_5485:
[----:B------:R-:W-:Y:S05]  /*e2a0*/  @!P6 BRA `(.L_x_5370) ;  /* 0x000000040014e947 */ /* 0x000fea0003800000 */
[----:B------:R-:W-:-:S04]  /*e2b0*/  ISETP.NE.U32.AND P0, PT, R2, RZ, PT ;  /* 0x000000ff0200720c */ /* 0x000fc80003f05070 */
[----:B------:R-:W-:-:S13]  /*e2c0*/  ISETP.NE.AND.EX P0, PT, R3, RZ, PT, P0 ;  /* 0x000000ff0300720c */ /* 0x000fda0003f05300 */
[----:B------:R-:W-:Y:S05]  /*e2d0*/  @!P0 BRA `(.L_x_5372) ;  /* 0x0000000000548947 */ /* 0x000fea0003800000 */
[----:B------:R-:W2:Y:S01]  /*e2e0*/  LDC R6, c[0x0][0x43c] ;  /* 0x00010f00ff067b82 */ /* 0x000ea20000000800 */
[----:B-1----:R-:W-:Y:S01]  /*e2f0*/  IMAD.MOV.U32 R9, RZ, RZ, R4 ;  /* 0x000000ffff097224 */ /* 0x002fe200078e0004 */
        /* <DEDUP_REMOVED lines=19> */
.L_x_5372:
[----:B------:R-:W3:Y:S04]  /*e430*/  LDL R7, [R1+0x4] ;  /* 0x0000040001077983 */ /* 0x000ee80000100800 */
[----:B0-2---:R-:W3:Y:S04]  /*e440*/  LDL R0, [R1+0x8] ;  /* 0x0000080001007983 */ /* 0x005ee80000100800 */
[----:B------:R-:W2:Y:S01]  /*e450*/  LDL R2, [R1+0x18] ;  /* 0x0000180001027983 */ /* 0x000ea20000100800 */
[----:B---3--:R-:W-:Y:S01]  /*e460*/  IMAD R0, R0, 0x8, R7 ;  /* 0x0000000800007824 */ /* 0x008fe200078e0207 */
[----:B--2---:R-:W-:-:S04]  /*e470*/  SHF.L.U32 R2, R2, 0x1f, RZ ;  /* 0x0000001f02027819 */ /* 0x004fc800000006ff */
[----:B------:R-:W0:Y:S02]  /*e480*/  SYNCS.PHASECHK.TRANS64.TRYWAIT P0, [R0+URZ+0x32440], R2 ;  /* 0x03244002000075a7 */ /* 0x000e24000800017f */
[----:B0-----:R-:W-:Y:S05]  /*e490*/  @!P0 BRA `(.L_x_5373) ;  /* 0x0000005800348947 */ /* 0x001fea0003800000 */
.L_x_5486:
        /* <DEDUP_REMOVED lines=11> */
.L_x_5374:
        /* <DEDUP_REMOVED lines=27> */
.L_x_5370:
[----:B0-----:R-:W3:Y:S04]  /*e700*/  LDL R0, [R1+0x4] ;  /* 0x0000040001007983 */ /* 0x001ee80000100800 */
        /* <DEDUP_REMOVED lines=16> */
[----:B0-----:R-:W-:-:S05]  /*e810*/  SHF.R.S32.HI R0, RZ, 0x1f, R18 ;  /* 0x0000001fff007819 */ /* 0x001fca0000011412 */
        /* <DEDUP_REMOVED lines=18> */
[----:B01----:R-:W-:Y:S05]  /*e940*/  CALL.ABS.NOINC R2 ;  /* 0x0000000002007343 */ /* 0x003fea0003c00000 */
.L_x_5376:
[----:B------:R-:W-:Y:S05]  /*e950*/  BSYNC B6 ;  /* 0x0000000000067941 */ /* 0x000fea0003800000 */
.L_x_5375:
[----:B------:R-:W3:Y:S01]  /*e960*/  LDL R4, [R1+0x40] ;  /* 0x0000400001047983 */ /* 0x000ee20000100800 */
[----:B------:R-:W0:Y:S01]  /*e970*/  LDC R7, c[0x0][0x448] ;  /* 0x00011200ff077b82 */ /* 0x000e220000000800 */
[----:B------:R-:W-:Y:S01]  /*e980*/  ULDC.64 UR4, c[0x0][0x298] ;  /* 0x0000a60000047ab9 */ /* 0x000fe20000000a00 */
[----:B------:R-:W-:Y:S01]  /*e990*/  ULDC.64 UR6, c[0x0][0x280] ;  /* 0x0000a00000067ab9 */ /* 0x000fe20000000a00 */
[----:B------:R-:W4:Y:S04]  /*e9a0*/  LDL R10, [R1+0x28] ;  /* 0x00002800010a7983 */ /* 0x000f280000100800 */
[----:B-1----:R-:W4:Y:S01]  /*e9b0*/  LDL R9, [R1+0x4c] ;  /* 0x00004c0001097983 */ /* 0x002f220000100800 */
[----:B--2---:R-:W1:Y:S01]  /*e9c0*/  S2R R2, SR_TID.X ;  /* 0x0000000000027919 */ /* 0x004e620000002100 */
[----:B------:R-:W2:Y:S02]  /*e9d0*/  S2R R0, SR_TID.X ;  /* 0x0000000000007919 */ /* 0x000ea40000002100 */
[----:B------:R-:W4:Y:S04]  /*e9e0*/  LDL R8, [R1+0x50] ;  /* 0x0000500001087983 */ /* 0x000f280000100800 */
[----:B------:R-:W4:Y:S01]  /*e9f0*/  LDL R6, [R1+0x38] ;  /* 0x0000380001067983 */ /* 0x000f220000100800 */
[----:B0-----:R-:W-:-:S13]  /*ea00*/  ISETP.NE.AND P0, PT, R7, 0x1, PT ;  /* 0x000000010700780c */ /* 0x001fda0003f05270 */
[----:B------:R-:W0:Y:S01]  /*ea10*/  @P0 LDC R3, c[0x0][0x450] ;  /* 0x00011400ff030b82 */ /* 0x000e220000000800 */
[----:B-1----:R-:W-:-:S04]  /*ea20*/  LOP3.LUT R2, R2, 0x7f, RZ, 0xc0, !PT ;  /* 0x0000007f02027812 */ /* 0x002fc800078ec0ff */
[----:B------:R-:W-:Y:S01]  /*ea30*/  SHF.R.U32.HI R2, RZ, 0x3, R2 ;  /* 0x00000003ff027819 */ /* 0x000fe20000011602 */
[----:B--2---:R-:W-:-:S05]  /*ea40*/  IMAD.SHL.U32 R0, R0, 0x10, RZ ;  /* 0x0000001000007824 */ /* 0x004fca00078e00ff */
[----:B------:R-:W-:Y:S02]  /*ea50*/  LOP3.LUT R0, R2, 0x70, R0, 0xf8, !PT ;  /* 0x0000007002007812 */ /* 0x000fe400078ef800 */
[----:B------:R-:W1:Y:S03]  /*ea60*/  @P0 LDC R2, c[0x0][0x44c] ;  /* 0x00011300ff020b82 */ /* 0x000e660000000800 */
[----:B------:R-:W-:-:S04]  /*ea70*/  IMAD R5, R17, 0x80, R0 ;  /* 0x0000008011057824 */ /* 0x000fc800078e0200 */
[----:B------:R-:W-:Y:S01]  /*ea80*/  IMAD.MOV.U32 R0, RZ, RZ, R5 ;  /* 0x000000ffff007224 */ /* 0x000fe200078e0005 */
[----:B------:R2:W-:Y:S01]  /*ea90*/  STL [R1+0x24], R5 ;  /* 0x0000240501007387 */ /* 0x0005e20000100800 */
[----:B-1----:R-:W-:-:S05]  /*eaa0*/  @P0 IMAD.HI.U32 R2, R5, R2, RZ ;  /* 0x0000000205020227 */ /* 0x002fca00078e00ff */
[----:B0-----:R-:W-:Y:S01]  /*eab0*/  @P0 SHF.R.U32.HI R0, RZ, R3, R2 ;  /* 0x00000003ff000219 */ /* 0x001fe20000011602 */
[----:B---3--:R-:W-:-:S04]  /*eac0*/  IMAD R2, R4, UR4, RZ ;  /* 0x0000000404027c24 */ /* 0x008fc8000f8e02ff */
[C---:B----4-:R-:W-:Y:S02]  /*ead0*/  IMAD R4, R10.reuse, UR5, R2 ;  /* 0x000000050a047c24 */ /* 0x050fe4000f8e0202 */
        /* <DEDUP_REMOVED lines=26> */
[----:B--2---:R-:W-:Y:S01]  /*ec80*/  IMAD.WIDE.U32 R4, R0, UR4, R2 ;  /* 0x0000000400047c25 */ /* 0x004fe2000f8e0002 */
        /* <DEDUP_REMOVED lines=12> */
[----:B------:R-:W-:-:S03]  /*ed50*/  IMAD R17, R17, 0x80, R8 ;  /* 0x0000008011117824 */ /* 0x000fc600078e0208 */
[----:B------:R-:W0:Y:S01]  /*ed60*/  SHFL.IDX PT, R5, R3, RZ, 0x181f ;  /* 0x00181fff03057589 */ /* 0x000e2200000e0000 */
[----:B------:R-:W-:-:S03]  /*ed70*/  VIADD R8, R17, 0x10 ;  /* 0x0000001011087836 */ /* 0x000fc60000000000 */
[----:B------:R-:W-:Y:S04]  /*ed80*/  SHFL.IDX PT, R6, R3, 0x1, 0x181f ;  /* 0x00381f0003067f89 */ /* 0x000fe800000e0000 */
[----:B------:R1:W-:Y:S01]  /*ed90*/  STL [R1+0x3c], R8 ;  /* 0x00003c0801007387 */ /* 0x0003e20000100800 */
[----:B--2---:R-:W-:-:S03]  /*eda0*/  IMAD R2, R4, R7, RZ ;  /* 0x0000000704027224 */ /* 0x004fc600078e02ff */
[----:B------:R-:W2:Y:S02]  /*edb0*/  SHFL.IDX PT, R4, R0, RZ, 0x181f ;  /* 0x00181fff00047589 */ /* 0x000ea400000e0000 */
[CC--:B------:R-:W-:Y:S02]  /*edc0*/  ISETP.GE.AND P1, PT, R17.reuse, R2.reuse, PT ;  /* 0x000000021100720c */ /* 0x0c0fe40003f26270 */
[----:B------:R-:W3:Y:S01]  /*edd0*/  SHFL.IDX PT, R7, R0, 0x1, 0x181f ;  /* 0x00381f0000077f89 */ /* 0x000ee200000e0000 */
[----:B------:R-:W-:Y:S01]  /*ede0*/  ISETP.GE.AND P2, PT, R8, R2, PT ;  /* 0x000000020800720c */ /* 0x000fe20003f46270 */
[----:B-1----:R-:W-:-:S05]  /*edf0*/  VIADD R8, R17, 0x20 ;  /* 0x0000002011087836 */ /* 0x002fca0000000000 */
[----:B------:R-:W-:Y:S04]  /*ee00*/  STL [R1+0x48], R8 ;  /* 0x0000480801007387 */ /* 0x000fe80000100800 */
[----:B0-----:R-:W-:-:S05]  /*ee10*/  @!P1 LEA R5, P3, R10, R5, 0x1 ;  /* 0x000000050a059211 */ /* 0x001fca00078608ff */
[----:B--2---:R-:W-:-:S05]  /*ee20*/  @!P1 IMAD.X R4, RZ, RZ, R4, P3 ;  /* 0x000000ffff049224 */ /* 0x004fca00018e0604 */
[----:B------:R-:W-:-:S04]  /*ee30*/  @!P1 LOP3.LUT R5, R5, R4, RZ, 0x3c, !PT ;  /* 0x0000000405059212 */ /* 0x000fc800078e3cff */
[----:B------:R-:W-:-:S04]  /*ee40*/  @!P1 LOP3.LUT R4, R5, R4, RZ, 0x3c, !PT ;  /* 0x0000000405049212 */ /* 0x000fc800078e3cff */
[----:B------:R-:W-:-:S05]  /*ee50*/  @!P1 LOP3.LUT R5, R5, R4, RZ, 0x3c, !PT ;  /* 0x0000000405059212 */ /* 0x000fca00078e3cff */
[----:B-----5:R0:W-:Y:S02]  /*ee60*/  @!P1 LDGSTS.E.BYPASS.LTC128B.128 [R9+0x18400], desc[UR38][R4.64], !P0 ;  /* 0x1840000004099fae */ /* 0x0201e4000c101d66 */
[----:B0-----:R-:W-:Y:S02]  /*ee70*/  @!P2 LEA R5, P1, R10, R6, 0x1 ;  /* 0x000000060a05a211 */ /* 0x001fe400078208ff */
        /* <DEDUP_REMOVED lines=60> */
.L_x_5503:
[----:B------:R2:W5:Y:S01]  /*f240*/  LDL R8, [R1+0x4] ;  /* 0x0000040001087983 */ /* 0x0005620000100800 */
[----:B01----:R-:W-:-:S05]  /*f250*/  VIADD R4, R17, 0x70 ;  /* 0x0000007011047836 */ /* 0x003fca0000000000 */
        /* <DEDUP_REMOVED lines=10> */
.L_x_5378:
[----:B--2---:R-:W2:Y:S01]  /*f300*/  LDL R2, [R1+0x4] ;  /* 0x0000040001027983 */ /* 0x004ea20000100800 */
        /* <DEDUP_REMOVED lines=37> */
.L_x_5380:
[----:B------:R-:W-:Y:S05]  /*f560*/  BSYNC B6 ;  /* 0x0000000000067941 */ /* 0x000fea0003800000 */
.L_x_5379:
        /* <DEDUP_REMOVED lines=134> */
.L_x_5521:
        /* <DEDUP_REMOVED lines=14> */
.L_x_5383:
[----:B------:R-:W-:Y:S05]  /*feb0*/  BSYNC B0 ;  /* 0x0000000000007941 */ /* 0x000fea0003800000 */
.L_x_5382:
[----:B------:R3:W5:Y:S01]  /*fec0*/  LDL R7, [R1+0x4] ;  /* 0x0000040001077983 */ /* 0x0007620000100800 */
[----:B------:R-:W-:Y:S01]  /*fed0*/  PLOP3.LUT P0, PT, PT, PT, PT, 0x80, 0x0 ;  /* 0x000000000000781c */ /* 0x000fe20003f0f070 */
[----:B------:R-:W-:-:S12]  /*fee0*/  NOP ;  /* 0x0000000000007918 */ /* 0x000fd80000000000 */
.L_x_5384:
        /* <DEDUP_REMOVED lines=19> */
.L_x_5522:
[----:B------:R-:W-:Y:S05]  /*10020*/  BSYNC B0 ;  /* 0x0000000000007941 */ /* 0x000fea0003800000 */
.L_x_5385:
        /* <DEDUP_REMOVED lines=16> */
.L_x_5523:
[----:B------:R-:W-:Y:S05]  /*10130*/  BSYNC B1 ;  /* 0x0000000000017941 */ /* 0x000fea0003800000 */
.L_x_5389:
        /* <DEDUP_REMOVED lines=9> */
.L_x_5392:
[----:B------:R-:W-:Y:S05]  /*101d0*/  BSYNC B1 ;  /* 0x0000000000017941 */ /* 0x000fea0003800000 */
.L_x_5391:
        /* <DEDUP_REMOVED lines=14> */
.L_x_5393:
        /* <DEDUP_REMOVED lines=16> */
.L_x_5394:
        /* <DEDUP_REMOVED lines=16> */
.L_x_5395:
        /* <DEDUP_REMOVED lines=16> */
.L_x_5396:
        /* <DEDUP_REMOVED lines=11> */
.L_x_5388:
[----:B------:R-:W-:Y:S05]  /*10670*/  BSYNC B0 ;  /* 0x0000000000007941 */ /* 0x000fea0003800000 */
.L_x_5387:
[----:B------:R-:W4:Y:S01]  /*10680*/  LDL R4, [R1+0x30] ;  /* 0x0000300001047983 */ /* 0x000f220000100800 */
[----:B------:R-:W-:Y:S01]  /*10690*/  BSSY B0, `(.L_x_5397) ;  /* 0x000020a000007945 */ /* 0x000fe20003800000 */
[----:B----4-:R-:W-:-:S13]  /*106a0*/  ISETP.GE.AND P0, PT, R4, 0x2, PT ;  /* 0x000000020400780c */ /* 0x010fda0003f06270 */
[----:B------:R-:W-:Y:S05]  /*106b0*/  @!P0 BRA `(.L_x_5398) ;  /* 0x00000020001c8947 */ /* 0x000fea0003800000 */
[C---:B------:R-:W-:Y:S01]  /*106c0*/  LOP3.LUT R0, R4.reuse, 0x1, RZ, 0xc0, !PT ;  /* 0x0000000104007812 */ /* 0x040fe200078ec0ff */
[----:B------:R-:W-:Y:S01]  /*106d0*/  VIADD R4, R4, 0xfffffffe ;  /* 0xfffffffe04047836 */ /* 0x000fe20000000000 */
[----:B------:R-:W-:Y:S02]  /*106e0*/  BSSY B2, `(.L_x_5399) ;  /* 0x00000b0000027945 */ /* 0x000fe40003800000 */
[----:B------:R-:W-:Y:S01]  /*106f0*/  ISETP.NE.U32.AND P0, PT, R0, 0x1, PT ;  /* 0x000000010000780c */ /* 0x000fe20003f05070 */
[----:B------:R-:W-:-:S12]  /*10700*/  IMAD.MOV.U32 R0, RZ, RZ, R4 ;  /* 0x000000ffff007224 */ /* 0x000fd800078e0004 */
[----:B------:R-:W-:Y:S05]  /*10710*/  @!P0 BRA `(.L_x_5400) ;  /* 0x0000000800b08947 */ /* 0x000fea0003800000 */
[----:B--2---:R-:W2:Y:S04]  /*10720*/  LDL R6, [R1+0x14] ;  /* 0x0000140001067983 */ /* 0x004ea80000100800 */
[----:B------:R-:W4:Y:S04]  /*10730*/  LDL.LU R5, [R1+0x8] ;  /* 0x0000080001057983 */ /* 0x000f280000300800 */
[----:B------:R-:W3:Y:S01]  /*10740*/  LDL.LU R8, [R1+0x18] ;  /* 0x0000180001087983 */ /* 0x000ee20000300800 */
        /* <DEDUP_REMOVED lines=15> */
[----:B-----5:R-:W2:Y:S01]  /*10840*/  LDL R7, [R1+0x1c] ;  /* 0x00001c0001077983 */ /* 0x020ea20000100800 */
        /* <DEDUP_REMOVED lines=19> */
.L_x_5403:
        /* <DEDUP_REMOVED lines=9> */
.L_x_5524:
[----:B------:R-:W-:Y:S05]  /*10a10*/  BSYNC B3 ;  /* 0x0000000000037941 */ /* 0x000fea0003800000 */
.L_x_5404:
        /* <DEDUP_REMOVED lines=9> */
.L_x_5407:
[----:B------:R-:W-:Y:S05]  /*10ab0*/  BSYNC B3 ;  /* 0x0000000000037941 */ /* 0x000fea0003800000 */
.L_x_5406:
[----:B-----5:R-:W2:Y:S04]  /*10ac0*/  LDL R7, [R1+0x4] ;  /* 0x0000040001077983 */ /* 0x020ea80000100800 */
        /* <DEDUP_REMOVED lines=13> */
.L_x_5408:
        /* <DEDUP_REMOVED lines=14> */
.L_x_5525:
[----:B------:R-:W-:Y:S05]  /*10c80*/  BSYNC B3 ;  /* 0x0000000000037941 */ /* 0x000fea0003800000 */
.L_x_5409:
        /* <DEDUP_REMOVED lines=11> */
.L_x_5412:
[----:B------:R-:W-:Y:S05]  /*10d40*/  BSYNC B3 ;  /* 0x0000000000037941 */ /* 0x000fea0003800000 */
.L_x_5411:
        /* <DEDUP_REMOVED lines=11> */
.L_x_5413:
        /* <DEDUP_REMOVED lines=16> */
.L_x_5414:
        /* <DEDUP_REMOVED lines=16> */
.L_x_5415:
        /* <DEDUP_REMOVED lines=16> */
.L_x_5416:
        /* <DEDUP_REMOVED lines=11> */
.L_x_5402:
[----:B------:R-:W-:Y:S05]  /*111b0*/  BSYNC B1 ;  /* 0x0000000000017941 */ /* 0x000fea0003800000 */
.L_x_5401:
[----:B------:R-:W2:Y:S02]  /*111c0*/  LDL.LU R5, [R1+0x30] ;  /* 0x0000300001057983 */ /* 0x000ea40000300800 */
[----:B--2---:R-:W-:-:S07]  /*111d0*/  VIADD R0, R5, 0xfffffffd ;  /* 0xfffffffd05007836 */ /* 0x004fce0000000000 */
.L_x_5400:
[----:B------:R-:W-:Y:S05]  /*111e0*/  BSYNC B2 ;  /* 0x0000000000027941 */ /* 0x000fea0003800000 */
.L_x_5399:
[----:B------:R-:W-:-:S13]  /*111f0*/  ISETP.NE.AND P0, PT, R4, RZ, PT ;  /* 0x000000ff0400720c */ /* 0x000fda0003f05270 */
[----:B------:R-:W-:Y:S05]  /*11200*/  @!P0 BRA `(.L_x_5398) ;  /* 0x0000001400488947 */ /* 0x000fea0003800000 */
.L_x_5449:
[----:B------:R-:W4:Y:S04]  /*11210*/  LDL R4, [R1+0x14] ;  /* 0x0000140001047983 */ /* 0x000f280000100800 */
[----:B------:R-:W2:Y:S04]  /*11220*/  LDL.LU R3, [R1+0x8] ;  /* 0x0000080001037983 */ /* 0x000ea80000300800 */
[----:B------:R-:W3:Y:S01]  /*11230*/  LDL.LU R2, [R1+0x18] ;  /* 0x0000180001027983 */ /* 0x000ee20000300800 */
[----:B------:R-:W-:Y:S05]  /*11240*/  YIELD ;  /* 0x0000000000007946 */ /* 0x000fea0003800000 */
[----:B------:R-:W-:Y:S01]  /*11250*/  BSSY B1, `(.L_x_5417) ;  /* 0x00000a2000017945 */ /* 0x000fe20003800000 */
[----:B----4-:R-:W-:Y:S01]  /*11260*/  LOP3.LUT P1, RZ, R4, 0x1, RZ, 0xc0, !PT ;  /* 0x0000000104ff7812 */ /* 0x010fe2000782c0ff */
[----:B--2--5:R-:W-:-:S05]  /*11270*/  VIADD R7, R3, 0x1 ;  /* 0x0000000103077836 */ /* 0x024fca0000000000 */
[----:B------:R-:W-:-:S04]  /*11280*/  ISETP.NE.AND P0, PT, R7, 0x2, PT ;  /* 0x000000020700780c */ /* 0x000fc80003f05270 */
[----:B------:R-:W-:Y:S02]  /*11290*/  SEL R6, RZ, 0x1, P0 ;  /* 0x00000001ff067807 */ /* 0x000fe40000000000 */
[----:B------:R-:W-:Y:S02]  /*112a0*/  SEL R7, R7, RZ, P0 ;  /* 0x000000ff07077207 */ /* 0x000fe40000000000 */
[----:B---3--:R-:W-:Y:S01]  /*112b0*/  LOP3.LUT R6, R2, R6, RZ, 0x3c, !PT ;  /* 0x0000000602067212 */ /* 0x008fe200078e3cff */
[----:B------:R-:W-:Y:S06]  /*112c0*/  @!P1 BRA `(.L_x_5418) ;  /* 0x0000000800689947 */ /* 0x000fec0003800000 */
[----:B------:R-:W-:Y:S01]  /*112d0*/  ULDC.64 UR4, c[0x0][0x418] ;  /* 0x0001060000047ab9 */ /* 0x000fe20000000a00 */
[----:B0-----:R-:W-:Y:S01]  /*112e0*/  IMAD.MOV.U32 R8, RZ, RZ, R0 ;  /* 0x000000ffff087224 */ /* 0x001fe200078e0000 */
        /* <DEDUP_REMOVED lines=23> */
.L_x_5419:
        /* <DEDUP_REMOVED lines=9> */
.L_x_5526:
[----:B------:R-:W-:Y:S05]  /*114f0*/  BSYNC B2 ;  /* 0x0000000000027941 */ /* 0x000fea0003800000 */
.L_x_5420:
        /* <DEDUP_REMOVED lines=9> */
.L_x_5423:
[----:B------:R-:W-:Y:S05]  /*11590*/  BSYNC B2 ;  /* 0x0000000000027941 */ /* 0x000fea0003800000 */
.L_x_5422:
        /* <DEDUP_REMOVED lines=13> */
.L_x_5424:
        /* <DEDUP_REMOVED lines=14> */
.L_x_5527:
[----:B------:R-:W-:Y:S05]  /*11750*/  BSYNC B2 ;  /* 0x0000000000027941 */ /* 0x000fea0003800000 */
.L_x_5425:
        /* <DEDUP_REMOVED lines=11> */
.L_x_5428:
[----:B------:R-:W-:Y:S05]  /*11810*/  BSYNC B2 ;  /* 0x0000000000027941 */ /* 0x000fea0003800000 */
.L_x_5427:
        /* <DEDUP_REMOVED lines=10> */
.L_x_5429:
        /* <DEDUP_REMOVED lines=16> */
.L_x_5430:
        /* <DEDUP_REMOVED lines=16> */
.L_x_5431:
        /* <DEDUP_REMOVED lines=16> */
.L_x_5432:
        /* <DEDUP_REMOVED lines=11> */
.L_x_5418:
[----:B------:R-:W-:Y:S05]  /*11c70*/  BSYNC B1 ;  /* 0x0000000000017941 */ /* 0x000fea0003800000 */
.L_x_5417:
[----:B------:R-:W2:Y:S01]  /*11c80*/  LDL R2, [R1+0x14] ;  /* 0x0000140001027983 */ /* 0x000ea20000100800 */
[----:B------:R-:W-:Y:S01]  /*11c90*/  VIADD R7, R7, 0x1 ;  /* 0x0000000107077836 */ /* 0x000fe20000000000 */
[----:B------:R-:W-:Y:S04]  /*11ca0*/  BSSY B1, `(.L_x_5433) ;  /* 0x00000a5000017945 */ /* 0x000fe80003800000 */
[----:B------:R-:W-:-:S04]  /*11cb0*/  ISETP.NE.AND P0, PT, R7, 0x2, PT ;  /* 0x000000020700780c */ /* 0x000fc80003f05270 */
[----:B0-----:R-:W-:Y:S02]  /*11cc0*/  SEL R9, R7, RZ, P0 ;  /* 0x000000ff07097207 */ /* 0x001fe40000000000 */
        /* <DEDUP_REMOVED lines=31> */
.L_x_5435:
        /* <DEDUP_REMOVED lines=9> */
.L_x_5528:
[----:B------:R-:W-:Y:S05]  /*11f50*/  BSYNC B2 ;  /* 0x0000000000027941 */ /* 0x000fea0003800000 */
.L_x_5436:
        /* <DEDUP_REMOVED lines=9> */
.L_x_5439:
[----:B------:R-:W-:Y:S05]  /*11ff0*/  BSYNC B2 ;  /* 0x0000000000027941 */ /* 0x000fea0003800000 */
.L_x_5438:
        /* <DEDUP_REMOVED lines=14> */
.L_x_5440:
        /* <DEDUP_REMOVED lines=14> */
.L_x_5529:
[----:B------:R-:W-:Y:S05]  /*121c0*/  BSYNC B2 ;  /* 0x0000000000027941 */ /* 0x000fea0003800000 */
.L_x_5441:
        /* <DEDUP_REMOVED lines=11> */
.L_x_5444:
[----:B------:R-:W-:Y:S05]  /*12280*/  BSYNC B2 ;  /* 0x0000000000027941 */ /* 0x000fea0003800000 */
.L_x_5443:
        /* <DEDUP_REMOVED lines=11> */
.L_x_5445:
        /* <DEDUP_REMOVED lines=16> */
.L_x_5446:
        /* <DEDUP_REMOVED lines=16> */
.L_x_5447:
        /* <DEDUP_REMOVED lines=16> */
.L_x_5448:
        /* <DEDUP_REMOVED lines=11> */
.L_x_5434:
[----:B------:R-:W-:Y:S05]  /*126f0*/  BSYNC B1 ;  /* 0x0000000000017941 */ /* 0x000fea0003800000 */
.L_x_5433:
[C---:B------:R-:W-:Y:S01]  /*12700*/  ISETP.GT.AND P0, PT, R0.reuse, 0x1, PT ;  /* 0x000000010000780c */ /* 0x040fe20003f04270 */
[----:B------:R-:W-:-:S12]  /*12710*/  VIADD R0, R0, 0xfffffffe ;  /* 0xfffffffe00007836 */ /* 0x000fd80000000000 */
[----:B------:R-:W-:Y:S05]  /*12720*/  @P0 BRA `(.L_x_5449) ;  /* 0xffffffe800b80947 */ /* 0x000fea000383ffff */
.L_x_5398:
[----:B------:R-:W-:Y:S05]  /*12730*/  BSYNC B0 ;  /* 0x0000000000007941 */ /* 0x000fea0003800000 */
.L_x_5397:
        /* <DEDUP_REMOVED lines=21> */
[----:B-----5:R-:W1:Y:S01]  /*12890*/  POPC R7, R6 ;  /* 0x0000000600077309 */ /* 0x020e620000000000 */
[----:B--2---:R-:W1:Y:S02]  /*128a0*/  SHFL.IDX PT, R4, R3, R4, 0x1f ;  /* 0x00001f0403047589 */ /* 0x004e6400000e0000 */
[----:B-1----:R-:W-:-:S07]  /*128b0*/  IADD3 R16, R4, UR40, R7 ;  /* 0x0000002804107c10 */ /* 0x002fce000fffe007 */
.L_x_5451:
[----:B------:R-:W-:Y:S05]  /*128c0*/  BSYNC B0 ;  /* 0x0000000000007941 */ /* 0x000fea0003800000 */
.L_x_5450:
[----:B------:R-:W-:-:S05]  /*128d0*/  SEL R0, R0, RZ, P0 ;  /* 0x000000ff00007207 */ /* 0x000fca0000000000 */
[----:B------:R2:W-:Y:S02]  /*128e0*/  STL [R1+0x8], R0 ;  /* 0x0000080001007387 */ /* 0x0005e40000100800 */
.L_x_5363:
[----:B------:R-:W-:Y:S05]  /*128f0*/  BSYNC B7 ;  /* 0x0000000000077941 */ /* 0x000fea0003800000 */
.L_x_5361:
        /* <DEDUP_REMOVED lines=13> */
.L_x_5452:
        /* <DEDUP_REMOVED lines=36> */
.L_x_5539:
[----:B------:R-:W-:Y:S02]  /*12c10*/  ULDC UR4, c[0x0][0xd38] ;  /* 0x00034e0000047ab9 */ /* 0x000fe40000000800 */
[----:B------:R-:W-:-:S04]  /*12c20*/  IMAD.U32 R4, RZ, RZ, UR4 ;  /* 0x00000004ff047e24 */ /* 0x000fc8000f8e00ff */
[----:B--2---:R-:W-:-:S04]  /*12c30*/  IMAD R16, R16, R4, RZ ;  /* 0x0000000410107224 */ /* 0x004fc800078e02ff */
[----:B------:R-:W-:-:S05]  /*12c40*/  IMAD.IADD R5, R5, 0x1, R16 ;  /* 0x0000000105057824 */ /* 0x000fca00078e0210 */
[----:B------:R-:W-:-:S13]  /*12c50*/  ISETP.GT.AND P6, PT, R5, R0, PT ;  /* 0x000000000500720c */ /* 0x000fda0003fc4270 */
[----:B------:R-:W-:Y:S05]  /*12c60*/  @P6 BRA `(.L_x_5455) ;  /* 0x00000000009c6947 */ /* 0x000fea0003800000 */
.L_x_5460:
[----:B-1----:R-:W1:Y:S01]  /*12c70*/  LDC R3, c[0x0][0xd3c] ;  /* 0x00034f00ff037b82 */ /* 0x002e620000000800 */
        /* <DEDUP_REMOVED lines=13> */
.L_x_5458:
[----:B------:R-:W-:Y:S05]  /*12d50*/  BSYNC B0 ;  /* 0x0000000000007941 */ /* 0x000fea0003800000 */
.L_x_5457:
[----:B------:R-:W-:-:S03]  /*12d60*/  UMOV UR4, 0xffffffff ;  /* 0xffffffff00047882 */ /* 0x000fc60000000000 */
[----:B------:R-:W-:Y:S05]  /*12d70*/  BRA.DIV UR4, `(.L_x_5459) ;  /* 0x0000003204007947 */ /* 0x000fea000b800000 */
[----:B-----5:R-:W1:Y:S02]  /*12d80*/  SHFL.UP PT, R14, R2, 0x1, RZ ;  /* 0x04200000020e7989 */ /* 0x020e6400000e00ff */
        /* <DEDUP_REMOVED lines=15> */
.L_x_5547:
[----:B------:R-:W-:Y:S02]  /*12e80*/  ULDC UR4, c[0x0][0xd38] ;  /* 0x00034e0000047ab9 */ /* 0x000fe40000000800 */
[----:B------:R-:W-:-:S04]  /*12e90*/  IMAD.U32 R4, RZ, RZ, UR4 ;  /* 0x00000004ff047e24 */ /* 0x000fc8000f8e00ff */
[----:B--2---:R-:W-:-:S04]  /*12ea0*/  IMAD R16, R16, R4, RZ ;  /* 0x0000000410107224 */ /* 0x004fc800078e02ff */
[----:B------:R-:W-:-:S05]  /*12eb0*/  IMAD.IADD R5, R16, 0x1, R5 ;  /* 0x0000000110057824 */ /* 0x000fca00078e0205 */
[----:B------:R-:W-:-:S13]  /*12ec0*/  ISETP.GT.AND P6, PT, R5, R0, PT ;  /* 0x000000000500720c */ /* 0x000fda0003fc4270 */
[----:B------:R-:W-:Y:S05]  /*12ed0*/  @!P6 BRA `(.L_x_5460) ;  /* 0xfffffffc0064e947 */ /* 0x000fea000383ffff */
.L_x_5455:
[----:B------:R-:W-:Y:S01]  /*12ee0*/  IMAD.IADD R16, R5, 0x1, -R16 ;  /* 0x0000000105107824 */ /* 0x000fe200078e0a10 */
[----:B------:R-:W-:-:S03]  /*12ef0*/  UMOV UR4, 0xffffffff ;  /* 0xffffffff00047882 */ /* 0x000fc60000000000 */
[----:B------:R-:W-:-:S05]  /*12f00*/  IMAD R5, R3, R4, R16 ;  /* 0x0000000403057224 */ /* 0x000fca00078e0210 */
[----:B------:R-:W-:Y:S01]  /*12f10*/  ISETP.GT.AND P6, PT, R5, R0, PT ;  /* 0x000000000500720c */ /* 0x000fe20003fc4270 */
[----:B------:R-:W-:-:S12]  /*12f20*/  BRA.DIV UR4, `(.L_x_5461) ;  /* 0x0000003204687947 */ /* 0x000fd8000b800000 */
[----:B------:R-:W-:-:S04]  /*12f30*/  VOTE.ANY R5, PT, !P6 ;  /* 0x0000000000057806 */ /* 0x000fc800070e0100 */
[----:B------:R-:W2:Y:S02]  /*12f40*/  POPC R6, R5 ;  /* 0x0000000500067309 */ /* 0x000ea40000000000 */
[----:B--2---:R2:W4:Y:S02]  /*12f50*/  SHFL.IDX PT, R17, R2, R6, 0x1f ;  /* 0x00001f0602117589 */ /* 0x00452400000e0000 */
.L_x_5551:
[----:B------:R-:W-:Y:S01]  /*12f60*/  ISETP.NE.AND P0, PT, R5, RZ, PT ;  /* 0x000000ff0500720c */ /* 0x000fe20003f05270 */
[----:B------:R-:W-:-:S12]  /*12f70*/  IMAD.MOV.U32 R5, RZ, RZ, RZ ;  /* 0x000000ffff057224 */ /* 0x000fd800078e00ff */
[----:B------:R-:W-:Y:S05]  /*12f80*/  @!P0 BRA `(.L_x_5462) ;  /* 0x0000000000148947 */ /* 0x000fea0003800000 */
[----:B------:R-:W-:Y:S01]  /*12f90*/  UMOV UR4, 0xffffffff ;  /* 0xffffffff00047882 */ /* 0x000fe20000000000 */
[----:B------:R-:W-:Y:S02]  /*12fa0*/  VIADD R12, R6, 0xffffffff ;  /* 0xffffffff060c7836 */ /* 0x000fe40000000000 */
[----:B------:R-:W-:Y:S05]  /*12fb0*/  BRA.DIV UR4, `(.L_x_5463) ;  /* 0x00000032048c7947 */ /* 0x000fea000b800000 */
[----:B-1----:R1:W0:Y:S02]  /*12fc0*/  SHFL.IDX PT, R3, R3, R12, 0x1f ;  /* 0x00001f0c03037589 */ /* 0x00222400000e0000 */
.L_x_5554:
[----:B0-----:R-:W-:-:S07]  /*12fd0*/  IMAD.MOV.U32 R5, RZ, RZ, R3 ;  /* 0x000000ffff057224 */ /* 0x001fce00078e0003 */
.L_x_5462:
[----:B-12---:R-:W1:Y:S01]  /*12fe0*/  LDC.64 R2, c[0x0][0xd90] ;  /* 0x00036400ff027b82 */ /* 0x006e620000000a00 */
[----:B------:R-:W-:-:S04]  /*12ff0*/  IMAD.IADD R19, R6, 0x1, R19 ;  /* 0x0000000106137824 */ /* 0x000fc800078e0213 */
[----:B-1----:R-:W-:-:S05]  /*13000*/  IMAD.WIDE R2, R19, 0x4, R2 ;  /* 0x0000000413027825 */ /* 0x002fca00078e0202 */
[----:B---3-5:R-:W4:Y:S01]  /*13010*/  LDG.E R7, desc[UR38][R2.64] ;  /* 0x0000002602077981 */ /* 0x028f22000c1e1900 */
[----:B------:R-:W-:-:S04]  /*13020*/  IMAD R16, R5, R4, R16 ;  /* 0x0000000405107224 */ /* 0x000fc800078e0210 */
[----:B------:R-:W-:Y:S02]  /*13030*/  IMAD.IADD R0, R0, 0x1, -R16 ;  /* 0x0000000100007824 */ /* 0x000fe400078e0a10 */
[----:B----4-:R-:W-:-:S05]  /*13040*/  IMAD R6, R17, R7, RZ ;  /* 0x0000000711067224 */ /* 0x010fca00078e02ff */
[----:B0-----:R-:W-:-:S04]  /*13050*/  IABS R8, R6 ;  /* 0x0000000600087213 */ /* 0x001fc80000000000 */
        /* <DEDUP_REMOVED lines=58> */
.L_x_5456:
[----:B------:R-:W-:Y:S01]  /*13400*/  UMOV UR4, URZ ;  /* 0x0000003f00047c82 */ /* 0x000fe20008000000 */
[----:B------:R-:W-:Y:S01]  /*13410*/  UMOV UR5, URZ ;  /* 0x0000003f00057c82 */ /* 0x000fe20008000000 */
[----:B------:R-:W-:Y:S01]  /*13420*/  ULDC UR6, c[0x0][0xd3c] ;  /* 0x00034f0000067ab9 */ /* 0x000fe20000000800 */
[----:B------:R-:W-:Y:S02]  /*13430*/  IMAD.MOV.U32 R16, RZ, RZ, R0 ;  /* 0x000000ffff107224 */ /* 0x000fe400078e0000 */
[----:B------:R-:W-:Y:S02]  /*13440*/  IMAD.U32 R17, RZ, RZ, UR4 ;  /* 0x00000004ff117e24 */ /* 0x000fe4000f8e00ff */
[----:B------:R-:W-:Y:S02]  /*13450*/  IMAD.U32 R18, RZ, RZ, UR5 ;  /* 0x00000005ff127e24 */ /* 0x000fe4000f8e00ff */
[----:B------:R-:W-:-:S07]  /*13460*/  IMAD.U32 R19, RZ, RZ, UR6 ;  /* 0x00000006ff137e24 */ /* 0x000fce000f8e00ff */
.L_x_5464:
[----:B------:R1:W2:Y:S01]  /*13470*/  LDL R3, [R1+0x4] ;  /* 0x0000040001037983 */ /* 0x0002a20000100800 */
[----:B------:R-:W4:Y:S01]  /*13480*/  S2R R0, SR_TID.X ;  /* 0x0000000000007919 */ /* 0x000f220000002100 */
[----:B------:R-:W-:Y:S05]  /*13490*/  WARPSYNC.ALL ;  /* 0x0000000000007948 */ /* 0x000fea0003800000 */
[----:B----4-:R-:W-:Y:S01]  /*134a0*/  LOP3.LUT R0, R0, 0x1f, RZ, 0xc0, !PT ;  /* 0x0000001f00007812 */ /* 0x010fe200078ec0ff */
        /* <DEDUP_REMOVED lines=8> */
.L_x_5453:
[----:B------:R-:W-:Y:S02]  /*13530*/  ULDC UR4, c[0x0][0xd3c] ;  /* 0x00034f0000047ab9 */ /* 0x000fe40000000800 */
[----:B----4-:R-:W-:-:S13]  /*13540*/  ISETP.GE.AND P0, PT, R19, UR4, PT ;  /* 0x0000000413007c0c */ /* 0x010fda000bf06270 */
[----:B------:R-:W-:Y:S05]  /*13550*/  @!P0 BRA `(.L_x_5465) ;  /* 0xffffffa0000c8947 */ /* 0x000fea000383ffff */
[----:B------:R-:W-:Y:S05]  /*13560*/  BSYNC B8 ;  /* 0x0000000000087941 */ /* 0x000fea0003800000 */
.L_x_5357:
[----:B--2---:R-:W2:Y:S01]  /*13570*/  LDL.LU R0, [R1+0x68] ;  /* 0x0000680001007983 */ /* 0x004ea20000300800 */
[----:B------:R-:W-:Y:S01]  /*13580*/  BSSY B0, `(.L_x_5466) ;  /* 0x000000b000007945 */ /* 0x000fe20003800000 */
[----:B------:R-:W4:Y:S01]  /*13590*/  S2R R5, SR_CgaCtaId ;  /* 0x0000000000057919 */ /* 0x000f220000008800 */
[----:B--2---:R-:W-:-:S05]  /*135a0*/  VIADD R0, R0, 0x1 ;  /* 0x0000000100007836 */ /* 0x004fca0000000000 */
        /* <DEDUP_REMOVED lines=8> */
.L_x_5555:
[----:B------:R-:W-:Y:S05]  /*13630*/  BSYNC B0 ;  /* 0x0000000000007941 */ /* 0x000fea0003800000 */
.L_x_5466:
[----:B------:R-:W-:-:S03]  /*13640*/  UMOV UR4, 0xffffffff ;  /* 0xffffffff00047882 */ /* 0x000fc60000000000 */
[----:B------:R-:W-:Y:S05]  /*13650*/  BRA.DIV UR4, `(.L_x_5468) ;  /* 0x0000002e04207947 */ /* 0x000fea000b800000 */
[----:B------:R-:W1:Y:S02]  /*13660*/  S2R R2, SR_TID.X ;  /* 0x0000000000027919 */ /* 0x000e640000002100 */
[----:B-1----:R-:W-:-:S04]  /*13670*/  SHF.R.U32.HI R2, RZ, 0x5, R2 ;  /* 0x00000005ff027819 */ /* 0x002fc80000011602 */
[----:B------:R-:W-:-:S05]  /*13680*/  LOP3.LUT R2, R2, 0x3, RZ, 0xc0, !PT ;  /* 0x0000000302027812 */ /* 0x000fca00078ec0ff */
[----:B------:R1:W2:Y:S02]  /*13690*/  SHFL.IDX PT, R14, R2, RZ, 0x1f ;  /* 0x00001fff020e7589 */ /* 0x0002a400000e0000 */
.L_x_5558:
[----:B--2---:R-:W-:Y:S01]  /*136a0*/  ISETP.NE.AND P0, PT, R14, RZ, PT ;  /* 0x000000ff0e00720c */ /* 0x004fe20003f05270 */
[----:B------:R-:W-:-:S12]  /*136b0*/  BSSY B0, `(.L_x_5469) ;  /* 0x0000029000007945 */ /* 0x000fd80003800000 */
[----:B------:R-:W-:Y:S05]  /*136c0*/  @P0 BRA `(.L_x_5470) ;  /* 0x00000000009c0947 */ /* 0x000fea0003800000 */
[----:B------:R-:W-:-:S03]  /*136d0*/  UMOV UR4, 0xffffffff ;  /* 0xffffffff00047882 */ /* 0x000fc60000000000 */
[----:B------:R-:W-:Y:S05]  /*136e0*/  BRA.DIV UR4, `(.L_x_5471) ;  /* 0x0000002e04307947 */ /* 0x000fea000b800000 */
[----:B------:R-:W-:-:S13]  /*136f0*/  ELECT P6, URZ, PT ;  /* 0x00000000003f782f */ /* 0x000fda00038c0000 */
.L_x_5561:
        /* <DEDUP_REMOVED lines=8> */
.L_x_5472:
[----:B0-----:R-:W2:Y:S04]  /*13780*/  LDL R3, [R1+0x8] ;  /* 0x0000080001037983 */ /* 0x001ea80000100800 */
[----:B---3-5:R-:W3:Y:S01]  /*13790*/  LDL.LU R7, [R1+0x18] ;  /* 0x0000180001077983 */ /* 0x028ee20000300800 */
        /* <DEDUP_REMOVED lines=12> */
.L_x_5562:
[----:B------:R-:W1:Y:S02]  /*13860*/  SYNCS.PHASECHK.TRANS64.TRYWAIT P0, [R7+URZ], R2 ;  /* 0x00000002070075a7 */ /* 0x000e64000800017f */
[----:B-1----:R-:W-:Y:S05]  /*13870*/  @!P0 BRA `(.L_x_5474) ;  /* 0x0000002c00008947 */ /* 0x002fea0003800000 */
.L_x_5563:
[----:B------:R-:W-:Y:S05]  /*13880*/  @!P2 BRA `(.L_x_5475) ;  /* 0x000000000004a947 */ /* 0x000fea0003800000 */
[----:B------:R-:W-:Y:S01]  /*13890*/  BPT.TRAP 0x1 ;  /* 0x000000040000795c */ /* 0x000fe20000300000 */
.L_x_5475:
[----:B------:R-:W2:Y:S01]  /*138a0*/  LDL.LU R4, [R1+0x8] ;  /* 0x0000080001047983 */ /* 0x000ea20000300800 */
[----:B------:R-:W-:-:S04]  /*138b0*/  VIADD R0, R0, 0x32460 ;  /* 0x0003246000007836 */ /* 0x000fc80000000000 */
[----:B--2---:R-:W-:-:S04]  /*138c0*/  IMAD R4, R4, 0x8, R0 ;  /* 0x0000000804047824 */ /* 0x004fc800078e0200 */
[----:B------:R-:W2:Y:S02]  /*138d0*/  SYNCS.PHASECHK.TRANS64.TRYWAIT P0, [R4+URZ], R5 ;  /* 0x00000005040075a7 */ /* 0x000ea4000800017f */
[----:B--2---:R-:W-:Y:S05]  /*138e0*/  @!P0 BRA `(.L_x_5476) ;  /* 0x0000002800f88947 */ /* 0x004fea0003800000 */
.L_x_5564:
[----:B------:R-:W-:-:S07]  /*138f0*/  IMAD R3, R3, 0x8, R0 ;  /* 0x0000000803037824 */ /* 0x000fce00078e0200 */
.L_x_5477:
[----:B---3--:R3:W4:Y:S02]  /*13900*/  SYNCS.PHASECHK.TRANS64.TRYWAIT P0, [R3+URZ], R2 ;  /* 0x00000002030075a7 */ /* 0x008724000800017f */
[----:B----4-:R-:W-:Y:S05]  /*13910*/  @!P0 NANOSLEEP.SYNCS 0x989680 ;  /* 0x009896800000895d */ /* 0x010fea0003900000 */
[----:B------:R-:W4:Y:S02]  /*13920*/  @!P0 SYNCS.PHASECHK.TRANS64 P0, [R3+URZ], R2 ;  /* 0x00000002030085a7 */ /* 0x000f24000800007f */
[----:B----4-:R-:W-:Y:S05]  /*13930*/  @!P0 BRA `(.L_x_5477) ;  /* 0xfffffffc00f08947 */ /* 0x010fea000383ffff */
.L_x_5470:
[----:B------:R-:W-:Y:S05]  /*13940*/  BSYNC B0 ;  /* 0x0000000000007941 */ /* 0x000fea0003800000 */
.L_x_5469:
[----:B------:R-:W-:Y:S05]  /*13950*/  EXIT ;  /* 0x000000000000794d */ /* 0x000fea0003800000 */
.L_x_5298:
[----:B0-----:R0:W1:Y:S02]  /*13960*/  SYNCS.PHASECHK.TRANS64.TRYWAIT P0, [R5+URZ+0x32400], R2 ;  /* 0x03240002050075a7 */ /* 0x001064000800017f */
[----:B-1----:R-:W-:Y:S05]  /*13970*/  @!P0 NANOSLEEP.SYNCS 0x989680 ;  /* 0x009896800000895d */ /* 0x002fea0003900000 */
[----:B------:R-:W1:Y:S02]  /*13980*/  @!P0 SYNCS.PHASECHK.TRANS64 P0, [R5+URZ+0x32400], R2 ;  /* 0x03240002050085a7 */ /* 0x000e64000800007f */
[----:B-1----:R-:W-:Y:S05]  /*13990*/  @!P0 BRA `(.L_x_5298) ;  /* 0xfffffffc00f08947 */ /* 0x002fea000383ffff */
[----:B------:R-:W-:Y:S05]  /*139a0*/  BRA `(.L_x_5478) ;  /* 0xfffffee000b07947 */ /* 0x000fea000383ffff */
.L_x_5302:
[----:B--2---:R2:W3:Y:S02]  /*139b0*/  SYNCS.PHASECHK.TRANS64.TRYWAIT P1, [R0+URZ+0x32430], R3 ;  /* 0x03243003000075a7 */ /* 0x0044e4000802017f */
[----:B---3--:R-:W-:Y:S05]  /*139c0*/  @!P1 NANOSLEEP.SYNCS 0x989680 ;  /* 0x009896800000995d */ /* 0x008fea0003900000 */
[----:B------:R-:W3:Y:S02]  /*139d0*/  @!P1 SYNCS.PHASECHK.TRANS64 P1, [R0+URZ+0x32430], R3 ;  /* 0x03243003000095a7 */ /* 0x000ee4000802007f */
[----:B---3--:R-:W-:Y:S05]  /*139e0*/  @!P1 BRA `(.L_x_5302) ;  /* 0xfffffffc00f09947 */ /* 0x008fea000383ffff */
[----:B------:R-:W-:Y:S05]  /*139f0*/  BRA `(.L_x_5301) ;  /* 0xfffffee000e07947 */ /* 0x000fea000383ffff */
.L_x_5303:
[----:B---3--:R3:W4:Y:S02]  /*13a00*/  SYNCS.PHASECHK.TRANS64.TRYWAIT P1, [R5+URZ+0x32410], R2 ;  /* 0x03241002050075a7 */ /* 0x008724000802017f */
[----:B----4-:R-:W-:Y:S05]  /*13a10*/  @!P1 NANOSLEEP.SYNCS 0x989680 ;  /* 0x009896800000995d */ /* 0x010fea0003900000 */
[----:B------:R-:W4:Y:S02]  /*13a20*/  @!P1 SYNCS.PHASECHK.TRANS64 P1, [R5+URZ+0x32410], R2 ;  /* 0x03241002050095a7 */ /* 0x000f24000802007f */
[----:B----4-:R-:W-:Y:S05]  /*13a30*/  @!P1 BRA `(.L_x_5303) ;  /* 0xfffffffc00f09947 */ /* 0x010fea000383ffff */
[----:B------:R-:W-:Y:S05]  /*13a40*/  BRA `(.L_x_5479) ;  /* 0xfffffee4008c7947 */ /* 0x000fea000383ffff */
.L_x_5307:
[----:B------:R0:W0:Y:S02]  /*13a50*/  SYNCS.PHASECHK.TRANS64.TRYWAIT P1, [R0+URZ+0x32450], R3 ;  /* 0x03245003000075a7 */ /* 0x000024000802017f */
[----:B0-----:R-:W-:Y:S05]  /*13a60*/  @!P1 NANOSLEEP.SYNCS 0x989680 ;  /* 0x009896800000995d */ /* 0x001fea0003900000 */
[----:B------:R-:W0:Y:S02]  /*13a70*/  @!P1 SYNCS.PHASECHK.TRANS64 P1, [R0+URZ+0x32450], R3 ;  /* 0x03245003000095a7 */ /* 0x000e24000802007f */
[----:B0-----:R-:W-:Y:S05]  /*13a80*/  @!P1 BRA `(.L_x_5307) ;  /* 0xfffffffc00f09947 */ /* 0x001fea000383ffff */
[----:B------:R-:W-:Y:S05]  /*13a90*/  BRA `(.L_x_5306) ;  /* 0xfffffee400987947 */ /* 0x000fea000383ffff */
.L_x_5312:
[----:B-1----:R-:W-:-:S04]  /*13aa0*/  IMAD.U32 R20, RZ, RZ, UR4 ;  /* 0x00000004ff147e24 */ /* 0x002fc8000f8e00ff */
[----:B------:R1:W2:Y:S03]  /*13ab0*/  SYNCS.PHASECHK.TRANS64.TRYWAIT P3, [R20+URZ+0x32430], R13 ;  /* 0x0324300d140075a7 */ /* 0x0002a6000806017f */
[----:B--2---:R-:W-:Y:S05]  /*13ac0*/  @!P3 NANOSLEEP.SYNCS 0x989680 ;  /* 0x009896800000b95d */ /* 0x004fea0003900000 */
[----:B------:R-:W2:Y:S02]  /*13ad0*/  @!P3 SYNCS.PHASECHK.TRANS64 P3, [R20+URZ+0x32430], R13 ;  /* 0x0324300d1400b5a7 */ /* 0x000ea4000806007f */
[----:B--2---:R-:W-:Y:S05]  /*13ae0*/  @!P3 BRA `(.L_x_5312) ;  /* 0xfffffffc00ecb947 */ /* 0x004fea000383ffff */
[----:B------:R-:W-:Y:S05]  /*13af0*/  BRA `(.L_x_5311) ;  /* 0xffffff0800247947 */ /* 0x000fea000383ffff */
.L_x_5316:
[----:B-1----:R-:W-:-:S04]  /*13b00*/  IMAD.U32 R20, RZ, RZ, UR4 ;  /* 0x00000004ff147e24 */ /* 0x002fc8000f8e00ff */
[----:B------:R1:W3:Y:S03]  /*13b10*/  SYNCS.PHASECHK.TRANS64.TRYWAIT P3, [R20+URZ+0x32450], R13 ;  /* 0x0324500d140075a7 */ /* 0x0002e6000806017f */
[----:B---3--:R-:W-:Y:S05]  /*13b20*/  @!P3 NANOSLEEP.SYNCS 0x989680 ;  /* 0x009896800000b95d */ /* 0x008fea0003900000 */
[----:B------:R-:W3:Y:S02]  /*13b30*/  @!P3 SYNCS.PHASECHK.TRANS64 P3, [R20+URZ+0x32450], R13 ;  /* 0x0324500d1400b5a7 */ /* 0x000ee4000806007f */
[----:B---3--:R-:W-:Y:S05]  /*13b40*/  @!P3 BRA `(.L_x_5316) ;  /* 0xfffffffc00ecb947 */ /* 0x008fea000383ffff */
[----:B------:R-:W-:Y:S05]  /*13b50*/  BRA `(.L_x_5315) ;  /* 0xffffff0800a07947 */ /* 0x000fea000383ffff */
.L_x_5322:
[----:B--2---:R-:W-:-:S04]  /*13b60*/  IMAD.U32 R20, RZ, RZ, UR4 ;  /* 0x00000004ff147e24 */ /* 0x004fc8000f8e00ff */
[----:B------:R2:W3:Y:S03]  /*13b70*/  SYNCS.PHASECHK.TRANS64.TRYWAIT P1, [R20+URZ+0x32430], R13 ;  /* 0x0324300d140075a7 */ /* 0x0004e6000802017f */
[----:B---3--:R-:W-:Y:S05]  /*13b80*/  @!P1 NANOSLEEP.SYNCS 0x989680 ;  /* 0x009896800000995d */ /* 0x008fea0003900000 */
[----:B------:R-:W3:Y:S02]  /*13b90*/  @!P1 SYNCS.PHASECHK.TRANS64 P1, [R20+URZ+0x32430], R13 ;  /* 0x0324300d140095a7 */ /* 0x000ee4000802007f */
[----:B---3--:R-:W-:Y:S05]  /*13ba0*/  @!P1 BRA `(.L_x_5322) ;  /* 0xfffffffc00ec9947 */ /* 0x008fea000383ffff */
[----:B------:R-:W-:Y:S05]  /*13bb0*/  BRA `(.L_x_5321) ;  /* 0xffffff3000847947 */ /* 0x000fea000383ffff */
.L_x_5326:
[----:B--2---:R-:W-:-:S04]  /*13bc0*/  IMAD.U32 R20, RZ, RZ, UR4 ;  /* 0x00000004ff147e24 */ /* 0x004fc8000f8e00ff */
[----:B------:R2:W4:Y:S03]  /*13bd0*/  SYNCS.PHASECHK.TRANS64.TRYWAIT P1, [R20+URZ+0x32450], R13 ;  /* 0x0324500d140075a7 */ /* 0x000526000802017f */
[----:B----4-:R-:W-:Y:S05]  /*13be0*/  @!P1 NANOSLEEP.SYNCS 0x989680 ;  /* 0x009896800000995d */ /* 0x010fea0003900000 */
[----:B------:R-:W4:Y:S02]  /*13bf0*/  @!P1 SYNCS.PHASECHK.TRANS64 P1, [R20+URZ+0x32450], R13 ;  /* 0x0324500d140095a7 */ /* 0x000f24000802007f */
[----:B----4-:R-:W-:Y:S05]  /*13c00*/  @!P1 BRA `(.L_x_5326) ;  /* 0xfffffffc00ec9947 */ /* 0x010fea000383ffff */
[----:B------:R-:W-:Y:S05]  /*13c10*/  BRA `(.L_x_5325) ;  /* 0xffffff3400007947 */ /* 0x000fea000383ffff */
.L_x_5369:
        /* <DEDUP_REMOVED lines=8> */
[----:B-1----:R-:W-:Y:S05]  /*13ca0*/  WARPSYNC.COLLECTIVE R15, `(.L_x_5481) ;  /* 0x000000000f087348 */ /* 0x002fea0003c00000 */
[----:B------:R0:W2:Y:S02]  /*13cb0*/  SHFL.IDX P6, R14, R13, R12, R11 ;  /* 0x0000000c0d0e7389 */ /* 0x0000a400000c000b */
[----:B012---:R-:W-:Y:S01]  /*13cc0*/  ENDCOLLECTIVE ;  /* 0x000000000000791b */ /* 0x007fe20003800000 */
.L_x_5481:
[----:B------:R-:W-:Y:S05]  /*13cd0*/  BSYNC B0 ;  /* 0x0000000000007941 */ /* 0x000fea0003800000 */
.L_x_5480:
[----:B------:R-:W-:Y:S05]  /*13ce0*/  BRA `(.L_x_5482) ;  /* 0xffffffa4003c7947 */ /* 0x000fea000383ffff */
.L_x_5371:
[----:B------:R-:W-:Y:S01]  /*13cf0*/  BSSY B0, `(.L_x_5483) ;  /* 0x0000006000007945 */ /* 0x000fe20003800000 */
[----:B------:R-:W-:-:S07]  /*13d00*/  IMAD.MOV.U32 R15, RZ, RZ, -0x1 ;  /* 0xffffffffff0f7424 */ /* 0x000fce00078e00ff */
[----:B01----:R-:W-:Y:S05]  /*13d10*/  WARPSYNC.COLLECTIVE R15, `(.L_x_5484) ;  /* 0x000000000f0c7348 */ /* 0x003fea0003c00000 */
[----:B------:R-:W-:Y:S02]  /*13d20*/  ELECT P6, UR62, PT ;  /* 0x00000000003e782f */ /* 0x000fe400038c0000 */
[----:B------:R-:W-:Y:S01]  /*13d30*/  MOV R14, UR62 ;  /* 0x0000003e000e7c02 */ /* 0x000fe20008000f00 */
[----:B01----:R-:W-:Y:S10]  /*13d40*/  ENDCOLLECTIVE ;  /* 0x000000000000791b */ /* 0x003ff40003800000 */
.L_x_5484:
[----:B------:R-:W-:Y:S05]  /*13d50*/  BSYNC B0 ;  /* 0x0000000000007941 */ /* 0x000fea0003800000 */
.L_x_5483:
[----:B------:R-:W-:Y:S05]  /*13d60*/  BRA `(.L_x_5485) ;  /* 0xffffffa4004c7947 */ /* 0x000fea000383ffff */
.L_x_5373:
[----:B0-----:R0:W2:Y:S02]  /*13d70*/  SYNCS.PHASECHK.TRANS64.TRYWAIT P0, [R0+URZ+0x32440], R2 ;  /* 0x03244002000075a7 */ /* 0x0010a4000800017f */
[----:B--2---:R-:W-:Y:S05]  /*13d80*/  @!P0 NANOSLEEP.SYNCS 0x989680 ;  /* 0x009896800000895d */ /* 0x004fea0003900000 */
[----:B------:R-:W2:Y:S02]  /*13d90*/  @!P0 SYNCS.PHASECHK.TRANS64 P0, [R0+URZ+0x32440], R2 ;  /* 0x03244002000085a7 */ /* 0x000ea4000800007f */
[----:B--2---:R-:W-:Y:S05]  /*13da0*/  @!P0 BRA `(.L_x_5373) ;  /* 0xfffffffc00f08947 */ /* 0x004fea000383ffff */
[----:B------:R-:W-:Y:S05]  /*13db0*/  BRA `(.L_x_5486) ;  /* 0xffffffa400b87947 */ /* 0x000fea000383ffff */
.L_x_5377:
[----:B------:R0:W5:Y:S01]  /*13dc0*/  LDL R2, [R1+0x34] ;  /* 0x0000340001027983 */ /* 0x0001620000100800 */
[----:B------:R-:W-:Y:S02]  /*13dd0*/  IMAD.MOV.U32 R13, RZ, RZ, R0 ;  /* 0x000000ffff0d7224 */ /* 0x000fe400078e0000 */
[----:B------:R-:W-:Y:S02]  /*13de0*/  IMAD.MOV.U32 R12, RZ, RZ, RZ ;  /* 0x000000ffff0c7224 */ /* 0x000fe400078e00ff */
[----:B------:R-:W-:Y:S02]  /*13df0*/  IMAD.MOV.U32 R11, RZ, RZ, 0x181f ;  /* 0x0000181fff0b7424 */ /* 0x000fe400078e00ff */
[----:B------:R-:W-:Y:S02]  /*13e00*/  IMAD.MOV.U32 R15, RZ, RZ, -0x1 ;  /* 0xffffffffff0f7424 */ /* 0x000fe400078e00ff */
[----:B0-----:R-:W-:-:S07]  /*13e10*/  IMAD R17, R17, 0x80, R8 ;  /* 0x0000008011117824 */ /* 0x001fce00078e0208 */
[----:B-----5:R-:W-:Y:S05]  /*13e20*/  WARPSYNC.COLLECTIVE R15, `(.L_x_5487) ;  /* 0x000000000f087348 */ /* 0x020fea0003c00000 */
[----:B------:R0:W1:Y:S02]  /*13e30*/  SHFL.IDX P6, R14, R13, R12, R11 ;  /* 0x0000000c0d0e7389 */ /* 0x00006400000c000b */
[----:B01---5:R-:W-:Y:S01]  /*13e40*/  ENDCOLLECTIVE ;  /* 0x000000000000791b */ /* 0x023fe20003800000 */
.L_x_5487:
[----:B------:R-:W-:-:S05]  /*13e50*/  VIADD R8, R17, 0x10 ;  /* 0x0000001011087836 */ /* 0x000fca0000000000 */
[----:B------:R0:W-:Y:S01]  /*13e60*/  STL [R1+0x3c], R8 ;  /* 0x00003c0801007387 */ /* 0x0001e20000100800 */
[----:B------:R-:W-:Y:S02]  /*13e70*/  IMAD.MOV.U32 R13, RZ, RZ, R3 ;  /* 0x000000ffff0d7224 */ /* 0x000fe400078e0003 */
[----:B------:R-:W-:-:S07]  /*13e80*/  IMAD.MOV.U32 R4, RZ, RZ, R14 ;  /* 0x000000ffff047224 */ /* 0x000fce00078e000e */
[----:B0-----:R-:W-:Y:S05]  /*13e90*/  WARPSYNC.COLLECTIVE R15, `(.L_x_5488) ;  /* 0x000000000f087348 */ /* 0x001fea0003c00000 */
[----:B------:R1:W2:Y:S02]  /*13ea0*/  SHFL.IDX P6, R14, R13, R12, R11 ;  /* 0x0000000c0d0e7389 */ /* 0x0002a400000c000b */
[----:B012---:R-:W-:Y:S01]  /*13eb0*/  ENDCOLLECTIVE ;  /* 0x000000000000791b */ /* 0x007fe20003800000 */
.L_x_5488:
[----:B------:R-:W-:Y:S02]  /*13ec0*/  IMAD.MOV.U32 R13, RZ, RZ, R0 ;  /* 0x000000ffff0d7224 */ /* 0x000fe400078e0000 */
[----:B------:R-:W-:Y:S02]  /*13ed0*/  IMAD.MOV.U32 R12, RZ, RZ, 0x1 ;  /* 0x00000001ff0c7424 */ /* 0x000fe400078e00ff */
[----:B------:R-:W-:-:S07]  /*13ee0*/  IMAD.MOV.U32 R5, RZ, RZ, R14 ;  /* 0x000000ffff057224 */ /* 0x000fce00078e000e */
[----:B------:R-:W-:Y:S05]  /*13ef0*/  WARPSYNC.COLLECTIVE R15, `(.L_x_5489) ;  /* 0x000000000f087348 */ /* 0x000fea0003c00000 */
[----:B------:R0:W1:Y:S02]  /*13f00*/  SHFL.IDX P6, R14, R13, R12, R11 ;  /* 0x0000000c0d0e7389 */ /* 0x00006400000c000b */
[----:B01----:R-:W-:Y:S01]  /*13f10*/  ENDCOLLECTIVE ;  /* 0x000000000000791b */ /* 0x003fe20003800000 */
.L_x_5489:
[----:B------:R-:W-:Y:S02]  /*13f20*/  IMAD.MOV.U32 R13, RZ, RZ, R3 ;  /* 0x000000ffff0d7224 */ /* 0x000fe400078e0003 */
[----:B------:R-:W-:Y:S02]  /*13f30*/  IMAD R2, R2, R7, RZ ;  /* 0x0000000702027224 */ /* 0x000fe400078e02ff */
[----:B------:R-:W-:-:S07]  /*13f40*/  IMAD.MOV.U32 R7, RZ, RZ, R14 ;  /* 0x000000ffff077224 */ /* 0x000fce00078e000e */
[----:B------:R-:W-:Y:S05]  /*13f50*/  WARPSYNC.COLLECTIVE R15, `(.L_x_5490) ;  /* 0x000000000f087348 */ /* 0x000fea0003c00000 */
[----:B------:R0:W1:Y:S02]  /*13f60*/  SHFL.IDX P6, R14, R13, R12, R11 ;  /* 0x0000000c0d0e7389 */ /* 0x00006400000c000b */
[----:B01----:R-:W-:Y:S01]  /*13f70*/  ENDCOLLECTIVE ;  /* 0x000000000000791b */ /* 0x003fe20003800000 */
.L_x_5490:
        /* <DEDUP_REMOVED lines=13> */
.L_x_5491:
        /* <DEDUP_REMOVED lines=12> */
.L_x_5492:
        /* <DEDUP_REMOVED lines=17> */
.L_x_5493:
        /* <DEDUP_REMOVED lines=10> */
.L_x_5494:
        /* <DEDUP_REMOVED lines=13> */
.L_x_5495:
        /* <DEDUP_REMOVED lines=10> */
.L_x_5496:
        /* <DEDUP_REMOVED lines=13> */
.L_x_5497:
        /* <DEDUP_REMOVED lines=10> */
.L_x_5498:
        /* <DEDUP_REMOVED lines=13> */
.L_x_5499:
        /* <DEDUP_REMOVED lines=10> */
.L_x_5500:
        /* <DEDUP_REMOVED lines=11> */
.L_x_5501:
        /* <DEDUP_REMOVED lines=10> */
.L_x_5502:
[----:B------:R-:W-:Y:S01]  /*14860*/  @!PT LDS RZ, [RZ] ;  /* 0x00000000fffff984 */ /* 0x000fe20000000800 */
[----:B------:R-:W-:Y:S01]  /*14870*/  @!PT LDS RZ, [RZ] ;  /* 0x00000000fffff984 */ /* 0x000fe20000000800 */
[----:B------:R-:W-:Y:S01]  /*14880*/  @!PT LDS RZ, [RZ] ;  /* 0x00000000fffff984 */ /* 0x000fe20000000800 */
[----:B------:R1:W-:Y:S01]  /*14890*/  @!P1 LDGSTS.E.BYPASS.LTC128B.128 [R9+0x1b400], desc[UR38][R4.64], !P0 ;  /* 0x1b40000004099fae */ /* 0x0003e2000c101d66 */
[----:B------:R-:W-:Y:S01]  /*148a0*/  IMAD.MOV.U32 R3, RZ, RZ, R14 ;  /* 0x000000ffff037224 */ /* 0x000fe200078e000e */
[----:B------:R-:W-:Y:S06]  /*148b0*/  BRA `(.L_x_5503) ;  /* 0xffffffa800607947 */ /* 0x000fec000383ffff */
.L_x_5381:
        /* <DEDUP_REMOVED lines=35> */
.L_x_5505:
[----:B------:R-:W-:Y:S05]  /*14af0*/  BSYNC B0 ;  /* 0x0000000000007941 */ /* 0x000fea0003800000 */
.L_x_5504:
        /* <DEDUP_REMOVED lines=12> */
.L_x_5506:
        /* <DEDUP_REMOVED lines=14> */
.L_x_5507:
[----:B------:R-:W-:-:S04]  /*14ca0*/  @!P5 LOP3.LUT R2, R3, R2, RZ, 0x3c, !PT ;  /* 0x000000020302d212 */ /* 0x000fc800078e3cff */
[----:B------:R-:W-:Y:S01]  /*14cb0*/  @!P5 LOP3.LUT R3, R3, R2, RZ, 0x3c, !PT ;  /* 0x000000020303d212 */ /* 0x000fe200078e3cff */
[----:B------:R-:W-:Y:S02]  /*14cc0*/  IMAD.MOV.U32 R13, RZ, RZ, R4 ;  /* 0x000000ffff0d7224 */ /* 0x000fe400078e0004 */
[----:B------:R-:W-:-:S07]  /*14cd0*/  IMAD.MOV.U32 R6, RZ, RZ, R14 ;  /* 0x000000ffff067224 */ /* 0x000fce00078e000e */
[----:B------:R-:W-:Y:S05]  /*14ce0*/  WARPSYNC.COLLECTIVE R15, `(.L_x_5508) ;  /* 0x000000000f087348 */ /* 0x000fea0003c00000 */
[----:B------:R0:W1:Y:S02]  /*14cf0*/  SHFL.IDX P6, R14, R13, R12, R11 ;  /* 0x0000000c0d0e7389 */ /* 0x00006400000c000b */
[----:B01----:R-:W-:Y:S01]  /*14d00*/  ENDCOLLECTIVE ;  /* 0x000000000000791b */ /* 0x003fe20003800000 */
.L_x_5508:
        /* <DEDUP_REMOVED lines=17> */
.L_x_5509:
        /* <DEDUP_REMOVED lines=12> */
.L_x_5510:
        /* <DEDUP_REMOVED lines=12> */
.L_x_5511:
        /* <DEDUP_REMOVED lines=12> */
.L_x_5512:
        /* <DEDUP_REMOVED lines=12> */
.L_x_5513:
        /* <DEDUP_REMOVED lines=12> */
.L_x_5514:
        /* <DEDUP_REMOVED lines=12> */
.L_x_5515:
        /* <DEDUP_REMOVED lines=11> */
.L_x_5516:
        /* <DEDUP_REMOVED lines=16> */
.L_x_5517:
[----:B------:R-:W-:Y:S02]  /*15450*/  IMAD.MOV.U32 R13, RZ, RZ, R4 ;  /* 0x000000ffff0d7224 */ /* 0x000fe400078e0004 */
[----:B------:R-:W-:-:S07]  /*15460*/  IMAD.MOV.U32 R6, RZ, RZ, R14 ;  /* 0x000000ffff067224 */ /* 0x000fce00078e000e */
[----:B------:R-:W-:Y:S05]  /*15470*/  WARPSYNC.COLLECTIVE R15, `(.L_x_5518) ;  /* 0x000000000f087348 */ /* 0x000fea0003c00000 */
[----:B------:R0:W1:Y:S02]  /*15480*/  SHFL.IDX P6, R14, R13, R12, R11 ;  /* 0x0000000c0d0e7389 */ /* 0x00006400000c000b */
[----:B01----:R-:W-:Y:S01]  /*15490*/  ENDCOLLECTIVE ;  /* 0x000000000000791b */ /* 0x003fe20003800000 */
.L_x_5518:
[----:B------:R-:W-:Y:S02]  /*154a0*/  IMAD.MOV.U32 R13, RZ, RZ, R0 ;  /* 0x000000ffff0d7224 */ /* 0x000fe400078e0000 */
[----:B------:R-:W-:Y:S02]  /*154b0*/  IMAD.MOV.U32 R12, RZ, RZ, 0x7 ;  /* 0x00000007ff0c7424 */ /* 0x000fe400078e00ff */
[----:B------:R-:W-:-:S07]  /*154c0*/  IMAD.MOV.U32 R2, RZ, RZ, R14 ;  /* 0x000000ffff027224 */ /* 0x000fce00078e000e */
[----:B------:R-:W-:Y:S05]  /*154d0*/  WARPSYNC.COLLECTIVE R15, `(.L_x_5519) ;  /* 0x000000000f087348 */ /* 0x000fea0003c00000 */
[----:B------:R0:W1:Y:S02]  /*154e0*/  SHFL.IDX P6, R14, R13, R12, R11 ;  /* 0x0000000c0d0e7389 */ /* 0x00006400000c000b */
[----:B01----:R-:W-:Y:S01]  /*154f0*/  ENDCOLLECTIVE ;  /* 0x000000000000791b */ /* 0x003fe20003800000 */
.L_x_5519:
        /* <DEDUP_REMOVED lines=14> */
.L_x_5520:
[----:B------:R-:W-:Y:S01]  /*155e0*/  IMAD.MOV.U32 R2, RZ, RZ, R14 ;  /* 0x000000ffff027224 */ /* 0x000fe200078e000e */
[----:B------:R-:W-:Y:S06]  /*155f0*/  BRA `(.L_x_5521) ;  /* 0xffffffa400f47947 */ /* 0x000fec000383ffff */
.L_x_5386:
[----:B0-----:R-:W4:Y:S02]  /*15600*/  LDL R2, [R1+0x4] ;  /* 0x0000040001027983 */ /* 0x001f240000100800 */
[----:B----4-:R0:W1:Y:S02]  /*15610*/  SYNCS.PHASECHK.TRANS64.TRYWAIT P0, [R2+URZ+0x32420], R0 ;  /* 0x03242000020075a7 */ /* 0x010064000800017f */
[----:B-1----:R-:W-:Y:S05]  /*15620*/  @!P0 NANOSLEEP.SYNCS 0x989680 ;  /* 0x009896800000895d */ /* 0x002fea0003900000 */
[----:B------:R-:W1:Y:S02]  /*15630*/  @!P0 SYNCS.PHASECHK.TRANS64 P0, [R2+URZ+0x32420], R0 ;  /* 0x03242000020085a7 */ /* 0x000e64000800007f */
[----:B-1----:R-:W-:Y:S05]  /*15640*/  @!P0 BRA `(.L_x_5386) ;  /* 0xfffffffc00ec8947 */ /* 0x002fea000383ffff */
[----:B------:R-:W-:Y:S05]  /*15650*/  BRA `(.L_x_5522) ;  /* 0xffffffa800707947 */ /* 0x000fea000383ffff */
.L_x_5390:
[----:B0-----:R0:W1:Y:S02]  /*15660*/  SYNCS.PHASECHK.TRANS64.TRYWAIT P0, [R2+URZ+0x32460], R0 ;  /* 0x03246000020075a7 */ /* 0x001064000800017f */
[----:B-1----:R-:W-:Y:S05]  /*15670*/  @!P0 NANOSLEEP.SYNCS 0x989680 ;  /* 0x009896800000895d */ /* 0x002fea0003900000 */
[----:B------:R-:W1:Y:S02]  /*15680*/  @!P0 SYNCS.PHASECHK.TRANS64 P0, [R2+URZ+0x32460], R0 ;  /* 0x03246000020085a7 */ /* 0x000e64000800007f */
[----:B-1----:R-:W-:Y:S05]  /*15690*/  @!P0 BRA `(.L_x_5390) ;  /* 0xfffffffc00f08947 */ /* 0x002fea000383ffff */
[----:B------:R-:W-:Y:S05]  /*156a0*/  BRA `(.L_x_5523) ;  /* 0xffffffa800a07947 */ /* 0x000fea000383ffff */
.L_x_5405:
[----:B-1----:R1:W2:Y:S02]  /*156b0*/  SYNCS.PHASECHK.TRANS64.TRYWAIT P0, [R3+URZ+0x32440], R2 ;  /* 0x03244002030075a7 */ /* 0x0022a4000800017f */
[----:B--2---:R-:W-:Y:S05]  /*156c0*/  @!P0 NANOSLEEP.SYNCS 0x989680 ;  /* 0x009896800000895d */ /* 0x004fea0003900000 */
[----:B------:R-:W2:Y:S02]  /*156d0*/  @!P0 SYNCS.PHASECHK.TRANS64 P0, [R3+URZ+0x32440], R2 ;  /* 0x03244002030085a7 */ /* 0x000ea4000800007f */
[----:B--2---:R-:W-:Y:S05]  /*156e0*/  @!P0 BRA `(.L_x_5405) ;  /* 0xfffffffc00f08947 */ /* 0x004fea000383ffff */
[----:B------:R-:W-:Y:S05]  /*156f0*/  BRA `(.L_x_5524) ;  /* 0xffffffb000c47947 */ /* 0x000fea000383ffff */
.L_x_5410:
[----:B0-----:R0:W2:Y:S02]  /*15700*/  SYNCS.PHASECHK.TRANS64.TRYWAIT P0, [R3+URZ+0x32460], R2 ;  /* 0x03246002030075a7 */ /* 0x0010a4000800017f */
[----:B--2---:R-:W-:Y:S05]  /*15710*/  @!P0 NANOSLEEP.SYNCS 0x989680 ;  /* 0x009896800000895d */ /* 0x004fea0003900000 */
[----:B------:R-:W2:Y:S02]  /*15720*/  @!P0 SYNCS.PHASECHK.TRANS64 P0, [R3+URZ+0x32460], R2 ;  /* 0x03246002030085a7 */ /* 0x000ea4000800007f */
[----:B--2---:R-:W-:Y:S05]  /*15730*/  @!P0 BRA `(.L_x_5410) ;  /* 0xfffffffc00f08947 */ /* 0x004fea000383ffff */
[----:B------:R-:W-:Y:S05]  /*15740*/  BRA `(.L_x_5525) ;  /* 0xffffffb4004c7947 */ /* 0x000fea000383ffff */
.L_x_5421:
[----:B0-----:R0:W1:Y:S02]  /*15750*/  SYNCS.PHASECHK.TRANS64.TRYWAIT P0, [R4+URZ+0x32440], R2 ;  /* 0x03244002040075a7 */ /* 0x001064000800017f */
[----:B-1----:R-:W-:Y:S05]  /*15760*/  @!P0 NANOSLEEP.SYNCS 0x989680 ;  /* 0x009896800000895d */ /* 0x002fea0003900000 */
[----:B------:R-:W1:Y:S02]  /*15770*/  @!P0 SYNCS.PHASECHK.TRANS64 P0, [R4+URZ+0x32440], R2 ;  /* 0x03244002040085a7 */ /* 0x000e64000800007f */
[----:B-1----:R-:W-:Y:S05]  /*15780*/  @!P0 BRA `(.L_x_5421) ;  /* 0xfffffffc00f08947 */ /* 0x002fea000383ffff */
[----:B------:R-:W-:Y:S05]  /*15790*/  BRA `(.L_x_5526) ;  /* 0xffffffbc00547947 */ /* 0x000fea000383ffff */
.L_x_5426:
[----:B-1----:R1:W2:Y:S02]  /*157a0*/  SYNCS.PHASECHK.TRANS64.TRYWAIT P0, [R4+URZ+0x32460], R2 ;  /* 0x03246002040075a7 */ /* 0x0022a4000800017f */
[----:B--2---:R-:W-:Y:S05]  /*157b0*/  @!P0 NANOSLEEP.SYNCS 0x989680 ;  /* 0x009896800000895d */ /* 0x004fea0003900000 */
[----:B------:R-:W2:Y:S02]  /*157c0*/  @!P0 SYNCS.PHASECHK.TRANS64 P0, [R4+URZ+0x32460], R2 ;  /* 0x03246002040085a7 */ /* 0x000ea4000800007f */
[----:B--2---:R-:W-:Y:S05]  /*157d0*/  @!P0 BRA `(.L_x_5426) ;  /* 0xfffffffc00f08947 */ /* 0x004fea000383ffff */
[----:B------:R-:W-:Y:S05]  /*157e0*/  BRA `(.L_x_5527) ;  /* 0xffffffbc00d87947 */ /* 0x000fea000383ffff */
.L_x_5437:
[----:B-1----:R1:W2:Y:S02]  /*157f0*/  SYNCS.PHASECHK.TRANS64.TRYWAIT P0, [R4+URZ+0x32440], R2 ;  /* 0x03244002040075a7 */ /* 0x0022a4000800017f */
[----:B--2---:R-:W-:Y:S05]  /*15800*/  @!P0 NANOSLEEP.SYNCS 0x989680 ;  /* 0x009896800000895d */ /* 0x004fea0003900000 */
[----:B------:R-:W2:Y:S02]  /*15810*/  @!P0 SYNCS.PHASECHK.TRANS64 P0, [R4+URZ+0x32440], R2 ;  /* 0x03244002040085a7 */ /* 0x000ea4000800007f */
[----:B--2---:R-:W-:Y:S05]  /*15820*/  @!P0 BRA `(.L_x_5437) ;  /* 0xfffffffc00f08947 */ /* 0x004fea000383ffff */
[----:B------:R-:W-:Y:S05]  /*15830*/  BRA `(.L_x_5528) ;  /* 0xffffffc400c47947 */ /* 0x000fea000383ffff */
.L_x_5442:
[----:B0-----:R0:W2:Y:S02]  /*15840*/  SYNCS.PHASECHK.TRANS64.TRYWAIT P0, [R4+URZ+0x32460], R2 ;  /* 0x03246002040075a7 */ /* 0x0010a4000800017f */
[----:B--2---:R-:W-:Y:S05]  /*15850*/  @!P0 NANOSLEEP.SYNCS 0x989680 ;  /* 0x009896800000895d */ /* 0x004fea0003900000 */
[----:B------:R-:W2:Y:S02]  /*15860*/  @!P0 SYNCS.PHASECHK.TRANS64 P0, [R4+URZ+0x32460], R2 ;  /* 0x03246002040085a7 */ /* 0x000ea4000800007f */
[----:B--2---:R-:W-:Y:S05]  /*15870*/  @!P0 BRA `(.L_x_5442) ;  /* 0xfffffffc00f08947 */ /* 0x004fea000383ffff */
[----:B------:R-:W-:Y:S05]  /*15880*/  BRA `(.L_x_5529) ;  /* 0xffffffc8004c7947 */ /* 0x000fea000383ffff */
.L_x_5454:
[----:B------:R-:W-:Y:S01]  /*15890*/  BSSY B0, `(.L_x_5530) ;  /* 0x0000008000007945 */ /* 0x000fe20003800000 */
[----:B------:R-:W-:Y:S02]  /*158a0*/  IMAD.MOV.U32 R13, RZ, RZ, R16 ;  /* 0x000000ffff0d7224 */ /* 0x000fe400078e0010 */
[----:B------:R-:W-:Y:S02]  /*158b0*/  IMAD.MOV.U32 R12, RZ, RZ, RZ ;  /* 0x000000ffff0c7224 */ /* 0x000fe400078e00ff */
[----:B------:R-:W-:Y:S02]  /*158c0*/  IMAD.MOV.U32 R11, RZ, RZ, 0x1f ;  /* 0x0000001fff0b7424 */ /* 0x000fe400078e00ff */
[----:B------:R-:W-:-:S07]  /*158d0*/  IMAD.MOV.U32 R15, RZ, RZ, -0x1 ;  /* 0xffffffffff0f7424 */ /* 0x000fce00078e00ff */
[----:B01-3-5:R-:W-:Y:S05]  /*158e0*/  WARPSYNC.COLLECTIVE R15, `(.L_x_5531) ;  /* 0x000000000f087348 */ /* 0x02bfea0003c00000 */
[----:B------:R2:W4:Y:S02]  /*158f0*/  SHFL.IDX P6, R14, R13, R12, R11 ;  /* 0x0000000c0d0e7389 */ /* 0x00052400000c000b */
[----:B012345:R-:W-:Y:S01]  /*15900*/  ENDCOLLECTIVE ;  /* 0x000000000000791b */ /* 0x03ffe20003800000 */
.L_x_5531:
[----:B------:R-:W-:Y:S05]  /*15910*/  BSYNC B0 ;  /* 0x0000000000007941 */ /* 0x000fea0003800000 */
.L_x_5530:
        /* <DEDUP_REMOVED lines=9> */
.L_x_5532:
        /* <DEDUP_REMOVED lines=18> */
.L_x_5533:
        /* <DEDUP_REMOVED lines=8> */
.L_x_5534:
        /* <DEDUP_REMOVED lines=8> */
.L_x_5535:
        /* <DEDUP_REMOVED lines=8> */
.L_x_5536:
        /* <DEDUP_REMOVED lines=8> */
.L_x_5537:
        /* <DEDUP_REMOVED lines=9> */
.L_x_5538:
[----:B------:R-:W-:Y:S01]  /*15d60*/  IMAD.MOV.U32 R16, RZ, RZ, R14 ;  /* 0x000000ffff107224 */ /* 0x000fe200078e000e */
[----:B------:R-:W-:Y:S06]  /*15d70*/  BRA `(.L_x_5539) ;  /* 0xffffffcc00a47947 */ /* 0x000fec000383ffff */
.L_x_5459:
[----:B------:R-:W-:Y:S01]  /*15d80*/  BSSY B0, `(.L_x_5540) ;  /* 0x0000008000007945 */ /* 0x000fe20003800000 */
[----:B-----5:R-:W-:Y:S02]  /*15d90*/  IMAD.MOV.U32 R13, RZ, RZ, R2 ;  /* 0x000000ffff0d7224 */ /* 0x020fe400078e0002 */
[----:B------:R-:W-:Y:S02]  /*15da0*/  IMAD.MOV.U32 R12, RZ, RZ, 0x1 ;  /* 0x00000001ff0c7424 */ /* 0x000fe400078e00ff */
[----:B------:R-:W-:Y:S02]  /*15db0*/  IMAD.MOV.U32 R11, RZ, RZ, RZ ;  /* 0x000000ffff0b7224 */ /* 0x000fe400078e00ff */
[----:B------:R-:W-:-:S07]  /*15dc0*/  IMAD.MOV.U32 R15, RZ, RZ, -0x1 ;  /* 0xffffffffff0f7424 */ /* 0x000fce00078e00ff */
[----:B01-3--:R-:W-:Y:S05]  /*15dd0*/  WARPSYNC.COLLECTIVE R15, `(.L_x_5541) ;  /* 0x000000000f087348 */ /* 0x00bfea0003c00000 */
[----:B------:R2:W4:Y:S02]  /*15de0*/  SHFL.UP P6, R14, R13, R12, R11 ;  /* 0x0400000c0d0e7389 */ /* 0x00052400000c000b */
[----:B01234-:R-:W-:Y:S01]  /*15df0*/  ENDCOLLECTIVE ;  /* 0x000000000000791b */ /* 0x01ffe20003800000 */
.L_x_5541:
[----:B------:R-:W-:Y:S05]  /*15e00*/  BSYNC B0 ;  /* 0x0000000000007941 */ /* 0x000fea0003800000 */
.L_x_5540:
        /* <DEDUP_REMOVED lines=9> */
.L_x_5542:
        /* <DEDUP_REMOVED lines=8> */
.L_x_5543:
        /* <DEDUP_REMOVED lines=8> */
.L_x_5544:
        /* <DEDUP_REMOVED lines=8> */
.L_x_5545:
        /* <DEDUP_REMOVED lines=9> */
.L_x_5546:
[----:B------:R-:W-:Y:S01]  /*160b0*/  IMAD.MOV.U32 R16, RZ, RZ, R14 ;  /* 0x000000ffff107224 */ /* 0x000fe200078e000e */
[----:B------:R-:W-:Y:S06]  /*160c0*/  BRA `(.L_x_5547) ;  /* 0xffffffcc006c7947 */ /* 0x000fec000383ffff */
.L_x_5461:
[----:B------:R-:W-:Y:S01]  /*160d0*/  BSSY B0, `(.L_x_5548) ;  /* 0x0000006000007945 */ /* 0x000fe20003800000 */
[----:B------:R-:W-:Y:S01]  /*160e0*/  PLOP3.LUT P6, PT, P6, PT, PT, 0x8, 0x0 ;  /* 0x000000000000781c */ /* 0x000fe200037ce170 */
[----:B------:R-:W-:-:S12]  /*160f0*/  IMAD.MOV.U32 R15, RZ, RZ, -0x1 ;  /* 0xffffffffff0f7424 */ /* 0x000fd800078e00ff */
[----:B01-3-5:R-:W-:Y:S05]  /*16100*/  WARPSYNC.COLLECTIVE R15, `(.L_x_5549) ;  /* 0x000000000f087348 */ /* 0x02bfea0003c00000 */
[----:B------:R-:W-:Y:S01]  /*16110*/  VOTE.ANY R14, PT, P6 ;  /* 0x00000000000e7806 */ /* 0x000fe200030e0100 */
[----:B01-3-5:R-:W-:Y:S06]  /*16120*/  ENDCOLLECTIVE ;  /* 0x000000000000791b */ /* 0x02bfec0003800000 */
.L_x_5549:
[----:B------:R-:W-:Y:S05]  /*16130*/  BSYNC B0 ;  /* 0x0000000000007941 */ /* 0x000fea0003800000 */
.L_x_5548:
        /* <DEDUP_REMOVED lines=9> */
.L_x_5550:
[----:B------:R-:W-:Y:S01]  /*161d0*/  IMAD.MOV.U32 R17, RZ, RZ, R14 ;  /* 0x000000ffff117224 */ /* 0x000fe200078e000e */
[----:B------:R-:W-:Y:S06]  /*161e0*/  BRA `(.L_x_5551) ;  /* 0xffffffcc005c7947 */ /* 0x000fec000383ffff */
.L_x_5463:
[----:B------:R-:W-:Y:S01]  /*161f0*/  BSSY B0, `(.L_x_5552) ;  /* 0x0000007000007945 */ /* 0x000fe20003800000 */
[----:B------:R-:W-:Y:S02]  /*16200*/  IMAD.MOV.U32 R13, RZ, RZ, R3 ;  /* 0x000000ffff0d7224 */ /* 0x000fe400078e0003 */
[----:B------:R-:W-:Y:S02]  /*16210*/  IMAD.MOV.U32 R11, RZ, RZ, 0x1f ;  /* 0x0000001fff0b7424 */ /* 0x000fe400078e00ff */
[----:B------:R-:W-:-:S07]  /*16220*/  IMAD.MOV.U32 R15, RZ, RZ, -0x1 ;  /* 0xffffffffff0f7424 */ /* 0x000fce00078e00ff */
[----:B012345:R-:W-:Y:S05]  /*16230*/  WARPSYNC.COLLECTIVE R15, `(.L_x_5553) ;  /* 0x000000000f087348 */ /* 0x03ffea0003c00000 */
[----:B------:R0:W0:Y:S02]  /*16240*/  SHFL.IDX P6, R14, R13, R12, R11 ;  /* 0x0000000c0d0e7389 */ /* 0x00002400000c000b */
[----:B012345:R-:W-:Y:S01]  /*16250*/  ENDCOLLECTIVE ;  /* 0x000000000000791b */ /* 0x03ffe20003800000 */
.L_x_5553:
[----:B------:R-:W-:Y:S05]  /*16260*/  BSYNC B0 ;  /* 0x0000000000007941 */ /* 0x000fea0003800000 */
.L_x_5552:
[----:B------:R-:W-:Y:S01]  /*16270*/  IMAD.MOV.U32 R3, RZ, RZ, R14 ;  /* 0x000000ffff037224 */ /* 0x000fe200078e000e */
[----:B------:R-:W-:Y:S06]  /*16280*/  BRA `(.L_x_5554) ;  /* 0xffffffcc00507947 */ /* 0x000fec000383ffff */
.L_x_5467:
[----:B0-----:R0:W1:Y:S02]  /*16290*/  SYNCS.PHASECHK.TRANS64.TRYWAIT P0, [R0+URZ+0x32420], R3 ;  /* 0x03242003000075a7 */ /* 0x001064000800017f */
[----:B-1----:R-:W-:Y:S05]  /*162a0*/  @!P0 NANOSLEEP.SYNCS 0x989680 ;  /* 0x009896800000895d */ /* 0x002fea0003900000 */
[----:B------:R-:W1:Y:S02]  /*162b0*/  @!P0 SYNCS.PHASECHK.TRANS64 P0, [R0+URZ+0x32420], R3 ;  /* 0x03242003000085a7 */ /* 0x000e64000800007f */
[----:B-1----:R-:W-:Y:S05]  /*162c0*/  @!P0 BRA `(.L_x_5467) ;  /* 0xfffffffc00f08947 */ /* 0x002fea000383ffff */
[----:B------:R-:W-:Y:S05]  /*162d0*/  BRA `(.L_x_5555) ;  /* 0xffffffd000d47947 */ /* 0x000fea000383ffff */
.L_x_5468:
        /* <DEDUP_REMOVED lines=11> */
.L_x_5557:
[----:B------:R-:W-:Y:S05]  /*16390*/  BSYNC B0 ;  /* 0x0000000000007941 */ /* 0x000fea0003800000 */
.L_x_5556:
[----:B------:R-:W-:Y:S05]  /*163a0*/  BRA `(.L_x_5558) ;  /* 0xffffffd000bc7947 */ /* 0x000fea000383ffff */
.L_x_5471:
[----:B------:R-:W-:Y:S01]  /*163b0*/  BSSY B1, `(.L_x_5559) ;  /* 0x0000006000017945 */ /* 0x000fe20003800000 */
[----:B------:R-:W-:-:S07]  /*163c0*/  IMAD.MOV.U32 R15, RZ, RZ, -0x1 ;  /* 0xffffffffff0f7424 */ /* 0x000fce00078e00ff */
[----:B01-3-5:R-:W-:Y:S05]  /*163d0*/  WARPSYNC.COLLECTIVE R15, `(.L_x_5560) ;  /* 0x000000000f0c7348 */ /* 0x02bfea0003c00000 */
[----:B------:R-:W-:Y:S02]  /*163e0*/  ELECT P6, UR62, PT ;  /* 0x00000000003e782f */ /* 0x000fe400038c0000 */
[----:B------:R-:W-:Y:S01]  /*163f0*/  MOV R14, UR62 ;  /* 0x0000003e000e7c02 */ /* 0x000fe20008000f00 */
[----:B01-3-5:R-:W-:Y:S10]  /*16400*/  ENDCOLLECTIVE ;  /* 0x000000000000791b */ /* 0x02bff40003800000 */
.L_x_5560:
[----:B------:R-:W-:Y:S05]  /*16410*/  BSYNC B1 ;  /* 0x0000000000017941 */ /* 0x000fea0003800000 */
.L_x_5559:
[----:B------:R-:W-:Y:S05]  /*16420*/  BRA `(.L_x_5561) ;  /* 0xffffffd000b47947 */ /* 0x000fea000383ffff */
.L_x_5473:
[----:B0-----:R0:W1:Y:S02]  /*16430*/  SYNCS.PHASECHK.TRANS64.TRYWAIT P0, [R6+URZ], R5 ;  /* 0x00000005060075a7 */ /* 0x001064000800017f */
[----:B-1----:R-:W-:Y:S05]  /*16440*/  @!P0 NANOSLEEP.SYNCS 0x989680 ;  /* 0x009896800000895d */ /* 0x002fea0003900000 */
[----:B------:R-:W1:Y:S02]  /*16450*/  @!P0 SYNCS.PHASECHK.TRANS64 P0, [R6+URZ], R5 ;  /* 0x00000005060085a7 */ /* 0x000e64000800007f */
[----:B-1----:R-:W-:Y:S05]  /*16460*/  @!P0 BRA `(.L_x_5473) ;  /* 0xfffffffc00f08947 */ /* 0x002fea000383ffff */
[----:B------:R-:W-:Y:S05]  /*16470*/  BRA `(.L_x_5562) ;  /* 0xffffffd000f87947 */ /* 0x000fea000383ffff */
.L_x_5474:
[----:B-1----:R1:W2:Y:S02]  /*16480*/  SYNCS.PHASECHK.TRANS64.TRYWAIT P0, [R7+URZ], R2 ;  /* 0x00000002070075a7 */ /* 0x0022a4000800017f */
[----:B--2---:R-:W-:Y:S05]  /*16490*/  @!P0 NANOSLEEP.SYNCS 0x989680 ;  /* 0x009896800000895d */ /* 0x004fea0003900000 */
[----:B------:R-:W2:Y:S02]  /*164a0*/  @!P0 SYNCS.PHASECHK.TRANS64 P0, [R7+URZ], R2 ;  /* 0x00000002070085a7 */ /* 0x000ea4000800007f */
[----:B--2---:R-:W-:Y:S05]  /*164b0*/  @!P0 BRA `(.L_x_5474) ;  /* 0xfffffffc00f08947 */ /* 0x004fea000383ffff */
[----:B------:R-:W-:Y:S05]  /*164c0*/  BRA `(.L_x_5563) ;  /* 0xffffffd000ec7947 */ /* 0x000fea000383ffff */
.L_x_5476:
[----:B--2---:R2:W3:Y:S02]  /*164d0*/  SYNCS.PHASECHK.TRANS64.TRYWAIT P0, [R4+URZ], R5 ;  /* 0x00000005040075a7 */ /* 0x0044e4000800017f */
[----:B---3--:R-:W-:Y:S05]  /*164e0*/  @!P0 NANOSLEEP.SYNCS 0x989680 ;  /* 0x009896800000895d */ /* 0x008fea0003900000 */
[----:B------:R-:W3:Y:S02]  /*164f0*/  @!P0 SYNCS.PHASECHK.TRANS64 P0, [R4+URZ], R5 ;  /* 0x00000005040085a7 */ /* 0x000ee4000800007f */
[----:B---3--:R-:W-:Y:S05]  /*16500*/  @!P0 BRA `(.L_x_5476) ;  /* 0xfffffffc00f08947 */ /* 0x008fea000383ffff */
[----:B------:R-:W-:Y:S05]  /*16510*/  BRA `(.L_x_5564) ;  /* 0xffffffd000f47947 */ /* 0x000fea000383ffff */
.L_x_5565:
        /* <DEDUP_REMOVED lines=14> */
.L_x_6053:


//--------------------- .text._ZN7cutlass13device_kernelIN5flash11enable_sm90INS1_16FlashAttnFwdSm90INS1_25CollectiveMainloopFwdSm90ILi2EN4cute5tupleIJNS5_1CILi1EEES8_S8_EEENS6_IJNS7_ILi128EEENS7_ILi96EEENS7_ILi64EEEEEELi256ENS_6half_tEfNS_4arch4Sm90ELb1ELb0ELb0ELb1ELb0ELb1ELb1ELb1ELb0ELb1ELb0ELb0EEENS1_21CollectiveEpilogueFwdINS6_IJSA_NS7_ILi256EEESB_EEES9_SE_SG_Li256ELb1ELb1ELb0ELb0EEENS1_36VarlenDynamicPersistentTileSchedulerILi128ELi96ELi256ELi128ELb0ELb1ELb1ELb1ELb1ELb1EEEEEEEEEvNT_6ParamsE --------------------------
	.section	.text._ZN7cutlass13device_kernelIN5flash11enable_sm90INS1_16FlashAttnFwdSm90INS1_25CollectiveMainloopFwdSm90ILi2EN4cute5tupleIJNS5_1CILi1EEES8_S8_EEENS6_IJNS7_ILi128EEENS7_ILi96EEENS7_ILi64EEEEEELi256ENS_6half_tEfNS_4arch4Sm90ELb1ELb0ELb0ELb1ELb0ELb1ELb1ELb1ELb0ELb1ELb0ELb0EEENS1_21CollectiveEpilogueFwdINS6_IJSA_NS7_ILi256EEESB_EEES9_SE_SG_Li256ELb1ELb1ELb0ELb0EEENS1_36VarlenDynamicPersistentTileSchedulerILi128ELi96ELi256ELi128ELb0ELb1ELb1ELb1ELb1ELb1EEEEEEEEEvNT_6ParamsE,"ax",@progbits
	.align	128
.text._ZN7cutlass13device_kernelIN5flash11enable_sm90INS1_16FlashAttnFwdSm90INS1_25CollectiveMainloopFwdSm90ILi2EN4cute5tupleIJNS5_1CILi1EEES8_S8_EEENS6_IJNS7_ILi128EEENS7_ILi96EEENS7_ILi64EEEEEELi256ENS_6half_tEfNS_4arch4Sm90ELb1ELb0ELb0ELb1ELb0ELb1ELb1ELb1ELb0ELb1ELb0ELb0EEENS1_21CollectiveEpilogueFwdINS6_IJSA_NS7_ILi256EEESB_EEES9_SE_SG_Li256ELb1ELb1ELb0ELb0EEENS1_36VarlenDynamicPersistentTileSchedulerILi128ELi96ELi256ELi128ELb0ELb1ELb1ELb1ELb1ELb1EEEEEEEEEvNT_6ParamsE:
        .type           _ZN7cutlass13device_kernelIN5flash11enable_sm90INS1_16FlashAttnFwdSm90INS1_25CollectiveMainloopFwdSm90ILi2EN4cute5tupleIJNS5_1CILi1EEES8_S8_EEENS6_IJNS7_ILi128EEENS7_ILi96EEENS7_ILi64EEEEEELi256ENS_6half_tEfNS_4arch4Sm90ELb1ELb0ELb0ELb1ELb0ELb1ELb1ELb1ELb0ELb1ELb0ELb0EEENS1_21CollectiveEpilogueFwdINS6_IJSA_NS7_ILi256EEESB_EEES9_SE_SG_Li256ELb1ELb1ELb0ELb0EEENS1_36VarlenDynamicPersistentTileSchedulerILi128ELi96ELi256ELi128ELb0ELb1ELb1ELb1ELb1ELb1EEEEEEEEEvNT_6ParamsE,@function
        .size           _ZN7cutlass13device_kernelIN5flash11enable_sm90INS1_16FlashAttnFwdSm90INS1_25CollectiveMainloopFwdSm90ILi2EN4cute5tupleIJNS5_1CILi1EEES8_S8_EEENS6_IJNS7_ILi128EEENS7_ILi96EEENS7_ILi64EEEEEELi256ENS_6half_tEfNS_4arch4Sm90ELb1ELb0ELb0ELb1ELb0ELb1ELb1ELb1ELb0ELb1ELb0ELb0EEENS1_21CollectiveEpilogueFwdINS6_IJSA_NS7_ILi256EEESB_EEES9_SE_SG_Li256ELb1ELb1ELb0ELb0EEENS1_36VarlenDynamicPersistentTileSchedulerILi128ELi96ELi256ELi128ELb0ELb1ELb1ELb1ELb1ELb1EEEEEEEEEvNT_6ParamsE,(.L_x_6054 - _ZN7cutlass13device_kernelIN5flash11enable_sm90INS1_16FlashAttnFwdSm90INS1_25CollectiveMainloopFwdSm90ILi2EN4cute5tupleIJNS5_1CILi1EEES8_S8_EEENS6_IJNS7_ILi128EEENS7_ILi96EEENS7_ILi64EEEEEELi256ENS_6half_tEfNS_4arch4Sm90ELb1ELb0ELb0ELb1ELb0ELb1ELb1ELb1ELb0ELb1ELb0ELb0EEENS1_21CollectiveEpilogueFwdINS6_IJSA_NS7_ILi256EEESB_EEES9_SE_SG_Li256ELb1ELb1ELb0ELb0EEENS1_36VarlenDynamicPersistentTileSchedulerILi128ELi96ELi256ELi128ELb0ELb1ELb1ELb1ELb1ELb1EEEEEEEEEvNT_6ParamsE)
        .other          _ZN7cutlass13device_kernelIN5flash11enable_sm90INS1_16FlashAttnFwdSm90INS1_25CollectiveMainloopFwdSm90ILi2EN4cute5tupleIJNS5_1CILi1EEES8_S8_EEENS6_IJNS7_ILi128EEENS7_ILi96EEENS7_ILi64EEEEEELi256ENS_6half_tEfNS_4arch4Sm90ELb1ELb0ELb0ELb1ELb0ELb1ELb1ELb1ELb0ELb1ELb0ELb0EEENS1_21CollectiveEpilogueFwdINS6_IJSA_NS7_ILi256EEESB_EEES9_SE_SG_Li256ELb1ELb1ELb0ELb0EEENS1_36VarlenDynamicPersistentTileSchedulerILi128ELi96ELi256ELi128ELb0ELb1ELb1ELb1ELb1ELb1EEEEEEEEEvNT_6ParamsE,@"STO_CUDA_ENTRY STV_DEFAULT"
_ZN7cutlass13device_kernelIN5flash11enable_sm90INS1_16FlashAttnFwdSm90INS1_25CollectiveMainloopFwdSm90ILi2EN4cute5tupleIJNS5_1CILi1EEES8_S8_EEENS6_IJNS7_ILi128EEENS7_ILi96EEENS7_ILi64EEEEEELi256ENS_6half_tEfNS_4arch4Sm90ELb1ELb0ELb0ELb1ELb0ELb1ELb1ELb1ELb0ELb1ELb0ELb0EEENS1_21CollectiveEpilogueFwdINS6_IJSA_NS7_ILi256EEESB_EEES9_SE_SG_Li256ELb1ELb1ELb0ELb0EEENS1_36VarlenDynamicPersistentTileSchedulerILi128ELi96ELi256ELi128ELb0ELb1ELb1ELb1ELb1ELb1EEEEEEEEEvNT_6ParamsE:
        /* <DEDUP_REMOVED lines=23> */
.L_x_5567:
[----:B------:R-:W-:Y:S05]  /*0170*/  BSYNC B0 ;  /* 0x0000000000007941 */ /* 0x000fea0003800000 */
.L_x_5566:
        /* <DEDUP_REMOVED lines=42> */
.L_x_5568:
        /* <DEDUP_REMOVED lines=22> */
.L_x_5569:
        /* <DEDUP_REMOVED lines=18> */
.L_x_5570:
        /* <DEDUP_REMOVED lines=22> */
.L_x_5571:
        /* <DEDUP_REMOVED lines=22> */
.L_x_5572:
        /* <DEDUP_REMOVED lines=9> */
.L_x_5575:
[----:B------:R-:W-:-:S08]  /*09f0*/  NOP ;  /* 0x0000000000007918 */ /* 0x000fd00000000000 */
[----:B------:R-:W0:Y:S02]  /*0a00*/  USETMAXREG.TRY_ALLOC.CTAPOOL UP0, 0xf0 ;  /* 0x000000f0000079c8 */ /* 0x000e240008000600 */
[----:B0-----:R-:W-:-:S13]  /*0a10*/  PLOP3.LUT P0, PT, PT, PT, UP0, 0x80, 0x0 ;  /* 0x000000000000781c */ /* 0x001fda0003f0f008 */
[----:B------:R-:W-:Y:S05]  /*0a20*/  @!P0 BRA `(.L_x_5575) ;  /* 0xfffffffc00f08947 */ /* 0x000fea000383ffff */
[----:B------:R-:W3:Y:S01]  /*0a30*/  LDL.LU R0, [R1+0x8] ;  /* 0x0000080001007983 */ /* 0x000ee20000300800 */
[----:B--2---:R-:W0:Y:S01]  /*0a40*/  S2R R2, SR_TID.X ;  /* 0x0000000000027919 */ /* 0x004e220000002100 */
[----:B------:R-:W1:Y:S01]  /*0a50*/  S2UR UR5, SR_CgaCtaId ;  /* 0x00000000000579c3 */ /* 0x000e620000008800 */
[----:B------:R-:W-:Y:S01]  /*0a60*/  UMOV UR4, 0x400 ;  /* 0x0000040000047882 */ /* 0x000fe20000000000 */
[----:B0-----:R-:W-:-:S06]  /*0a70*/  SHF.R.U32.HI R2, RZ, 0x7, R2 ;  /* 0x00000007ff027819 */ /* 0x001fcc0000011602 */
[----:B------:R-:W-:Y:S06]  /*0a80*/  BAR.ARV 0x8, 0x180 ;  /* 0x0206000000007b1d */ /* 0x000fec0000002000 */
[----:B------:R-:W-:-:S13]  /*0a90*/  ISETP.NE.AND P0, PT, R2, 0x1, PT ;  /* 0x000000010200780c */ /* 0x000fda0003f05270 */
[----:B------:R-:W-:Y:S08]  /*0aa0*/  @!P0 BAR.ARV 0x9, 0x100 ;  /* 0x0244000000008b1d */ /* 0x000ff00000002000 */
[----:B------:R-:W-:Y:S01]  /*0ab0*/  BAR.SYNC.DEFER_BLOCKING 0x5, 0x180 ;  /* 0x0146000000007b1d */ /* 0x000fe20000010000 */
[----:B-1----:R-:W-:-:S06]  /*0ac0*/  ULEA UR4, UR5, UR4, 0x18 ;  /* 0x0000000405047291 */ /* 0x002fcc000f8ec03f */
[----:B------:R-:W-:Y:S01]  /*0ad0*/  IMAD.U32 R19, RZ, RZ, UR4 ;  /* 0x00000004ff137e24 */ /* 0x000fe2000f8e00ff */
[----:B------:R-:W-:-:S04]  /*0ae0*/  ULDC UR4, c[0x0][0xd3c] ;  /* 0x00034f0000047ab9 */ /* 0x000fc80000000800 */
[----:B------:R-:W0:Y:S01]  /*0af0*/  LDS.128 R88, [R19+0x324d0] ;  /* 0x0324d00013587984 */ /* 0x000e220000000c00 */
[----:B------:R-:W-:Y:S06]  /*0b00*/  BAR.ARV 0x4, 0x180 ;  /* 0x0106000000007b1d */ /* 0x000fec0000002000 */
[----:B---3--:R-:W-:-:S04]  /*0b10*/  LOP3.LUT R0, R0, 0xffffffef, RZ, 0xc0, !PT ;  /* 0xffffffef00007812 */ /* 0x008fc800078ec0ff */
[----:B------:R-:W-:-:S05]  /*0b20*/  @P0 LOP3.LUT R0, R0, 0x10, RZ, 0xfc, !PT ;  /* 0x0000001000000812 */ /* 0x000fca00078efcff */
[----:B------:R1:W-:Y:S01]  /*0b30*/  STL [R1+0x8], R0 ;  /* 0x0000080001007387 */ /* 0x0003e20000100800 */
[----:B0-----:R-:W-:-:S13]  /*0b40*/  ISETP.GE.AND P0, PT, R91, UR4, PT ;  /* 0x000000045b007c0c */ /* 0x001fda000bf06270 */
[----:B-1----:R-:W-:Y:S05]  /*0b50*/  @P0 BRA `(.L_x_5576) ;  /* 0x000001cc00700947 */ /* 0x002fea0003800000 */
[----:B------:R-:W2:Y:S01]  /*0b60*/  LDL.LU R12, [R1+0x84] ;  /* 0x00008400010c7983 */ /* 0x000ea20000300800 */
        /* <DEDUP_REMOVED lines=9> */
[----:B------:R-:W-:-:S04]  /*0c00*/  SHF.R.S32.HI R3, RZ, 0x1f, R8 ;  /* 0x0000001fff037819 */ /* 0x000fc80000011408 */
[----:B------:R-:W-:Y:S02]  /*0c10*/  LEA.HI R5, R3, R4, RZ, 0x3 ;  /* 0x0000000403057211 */ /* 0x000fe400078f18ff */
[----:B------:R-:W-:Y:S02]  /*0c20*/  LEA.HI R3, R0, R13, RZ, 0x4 ;  /* 0x0000000d00037211 */ /* 0x000fe400078f20ff */
[----:B------:R-:W-:Y:S02]  /*0c30*/  LOP3.LUT R9, R5, 0xfffffff8, RZ, 0xc0, !PT ;  /* 0xfffffff805097812 */ /* 0x000fe400078ec0ff */
[----:B------:R-:W-:-:S03]  /*0c40*/  SHF.R.S32.HI R6, RZ, 0x4, R3 ;  /* 0x00000004ff067819 */ /* 0x000fc60000011403 */
[----:B------:R-:W-:Y:S01]  /*0c50*/  IMAD.IADD R10, R4, 0x1, -R9 ;  /* 0x00000001040a7824 */ /* 0x000fe200078e0a09 */
[C---:B------:R-:W-:Y:S02]  /*0c60*/  LOP3.LUT R4, R3.reuse, 0x3fffff0, RZ, 0xc0, !PT ;  /* 0x03fffff003047812 */ /* 0x040fe400078ec0ff */
[----:B------:R-:W-:Y:S02]  /*0c70*/  LEA.HI R5, R0, R13, RZ, 0x5 ;  /* 0x0000000d00057211 */ /* 0x000fe400078f28ff */
[----:B------:R-:W-:Y:S01]  /*0c80*/  LEA.HI R3, R3, R6, RZ, 0x1 ;  /* 0x0000000603037211 */ /* 0x000fe200078f08ff */
[----:B------:R-:W-:Y:S01]  /*0c90*/  IMAD.IADD R4, R13, 0x1, -R4 ;  /* 0x000000010d047824 */ /* 0x000fe200078e0a04 */
[----:B------:R-:W-:Y:S02]  /*0ca0*/  SHF.R.S32.HI R15, RZ, 0x5, R5 ;  /* 0x00000005ff0f7819 */ /* 0x000fe40000011405 */
[----:B------:R-:W-:-:S03]  /*0cb0*/  LOP3.LUT R3, R3, 0x1ffffffe, RZ, 0xc0, !PT ;  /* 0x1ffffffe03037812 */ /* 0x000fc600078ec0ff */
[----:B------:R-:W-:Y:S02]  /*0cc0*/  IMAD R4, R15, 0x10, R4 ;  /* 0x000000100f047824 */ /* 0x000fe400078e0204 */
[----:B------:R-:W-:Y:S01]  /*0cd0*/  IMAD.IADD R3, R6, 0x1, -R3 ;  /* 0x0000000106037824 */ /* 0x000fe200078e0a03 */
[----:B------:R-:W-:-:S03]  /*0ce0*/  SHF.R.S32.HI R14, RZ, 0x7, R2 ;  /* 0x00000007ff0e7819 */ /* 0x000fc60000011402 */
[----:B------:R-:W-:Y:S01]  /*0cf0*/  IMAD R6, R4, 0x8, R3 ;  /* 0x0000000804067824 */ /* 0x000fe200078e0203 */
[----:B------:R-:W-:Y:S02]  /*0d00*/  LEA.HI R4, R0, R13, RZ, 0x2 ;  /* 0x0000000d00047211 */ /* 0x000fe400078f10ff */
[----:B------:R-:W-:Y:S02]  /*0d10*/  LEA.HI R7, R7, R11, RZ, 0x5 ;  /* 0x0000000b07077211 */ /* 0x000fe400078f28ff */
[----:B------:R-:W-:Y:S02]  /*0d20*/  LEA.HI R2, R2, R14, RZ, 0x1 ;  /* 0x0000000e02027211 */ /* 0x000fe400078f08ff */
[----:B------:R-:W-:Y:S02]  /*0d30*/  LEA.HI R3, R0, R13, RZ, 0x3 ;  /* 0x0000000d00037211 */ /* 0x000fe400078f18ff */
[--C-:B------:R-:W-:Y:S02]  /*0d40*/  SHF.R.S32.HI R22, RZ, 0x2, R4.reuse ;  /* 0x00000002ff167819 */ /* 0x100fe40000011404 */
[----:B------:R-:W-:-:S02]  /*0d50*/  SHF.R.S32.HI R5, RZ, 0x1f, R4 ;  /* 0x0000001fff057819 */ /* 0x000fc40000011404 */
[----:B------:R-:W-:Y:S02]  /*0d60*/  SHF.R.S32.HI R7, RZ, 0x5, R7 ;  /* 0x00000005ff077819 */ /* 0x000fe40000011407 */
[----:B------:R-:W-:Y:S02]  /*0d70*/  LOP3.LUT R2, R2, 0x3fffffe, RZ, 0xc0, !PT ;  /* 0x03fffffe02027812 */ /* 0x000fe400078ec0ff */
[----:B------:R-:W-:Y:S02]  /*0d80*/  LOP3.LUT R0, R3, 0xfffffff8, RZ, 0xc0, !PT ;  /* 0xfffffff803007812 */ /* 0x000fe400078ec0ff */
[----:B------:R-:W-:Y:S01]  /*0d90*/  LEA.HI R5, R5, R22, RZ, 0x3 ;  /* 0x0000001605057211 */ /* 0x000fe200078f18ff */
[----:B------:R-:W-:Y:S01]  /*0da0*/  IMAD R7, R7, 0x10, R10 ;  /* 0x0000001007077824 */ /* 0x000fe200078e020a */
[----:B------:R-:W-:Y:S01]  /*0db0*/  LOP3.LUT R4, R4, 0xfffffffc, RZ, 0xc0, !PT ;  /* 0xfffffffc04047812 */ /* 0x000fe200078ec0ff */
[----:B------:R-:W-:Y:S01]  /*0dc0*/  IMAD.IADD R2, R14, 0x1, -R2 ;  /* 0x000000010e027824 */ /* 0x000fe200078e0a02 */
[----:B------:R-:W-:Y:S01]  /*0dd0*/  LOP3.LUT R5, R5, 0xfffffff8, RZ, 0xc0, !PT ;  /* 0xfffffff805057812 */ /* 0x000fe200078ec0ff */
[----:B------:R-:W-:-:S02]  /*0de0*/  VIADD R10, R22, 0x40 ;  /* 0x00000040160a7836 */ /* 0x000fc40000000000 */
[----:B------:R-:W-:Y:S02]  /*0df0*/  IMAD R7, R2, 0x40, R7 ;  /* 0x0000004002077824 */ /* 0x000fe400078e0207 */
[----:B------:R-:W-:Y:S01]  /*0e00*/  IMAD.IADD R9, R13, 0x1, -R4 ;  /* 0x000000010d097824 */ /* 0x000fe200078e0a04 */
[----:B------:R-:W-:Y:S01]  /*0e10*/  SHF.R.S32.HI R4, RZ, 0x1f, R10 ;  /* 0x0000001fff047819 */ /* 0x000fe2000001140a */
[----:B------:R-:W-:Y:S01]  /*0e20*/  IMAD.IADD R5, R22, 0x1, -R5 ;  /* 0x0000000116057824 */ /* 0x000fe200078e0a05 */
[----:B------:R-:W-:Y:S01]  /*0e30*/  STL [R1+0x88], R7 ;  /* 0x0000880701007387 */ /* 0x000fe20000100800 */
[----:B------:R-:W-:Y:S01]  /*0e40*/  IMAD.SHL.U32 R200, R9, 0x4, RZ ;  /* 0x0000000409c87824 */ /* 0x000fe200078e00ff */
[----:B------:R-:W-:Y:S02]  /*0e50*/  LEA.HI R4, R4, R10, RZ, 0x3 ;  /* 0x0000000a04047211 */ /* 0x000fe400078f18ff */
[----:B------:R-:W-:Y:S01]  /*0e60*/  STL [R1+0x6c], RZ ;  /* 0x00006cff01007387 */ /* 0x000fe20000100800 */
[----:B------:R-:W-:Y:S01]  /*0e70*/  SHF.R.S32.HI R3, RZ, 0x3, R3 ;  /* 0x00000003ff037819 */ /* 0x000fe20000011403 */
[----:B------:R-:W-:-:S02]  /*0e80*/  IMAD.SHL.U32 R3, R10, 0x40, RZ ;  /* 0x000000400a037824 */ /* 0x000fc400078e00ff */
[----:B------:R-:W-:Y:S02]  /*0e90*/  VIADD R203, R200, 0x10 ;  /* 0x00000010c8cb7836 */ /* 0x000fe40000000000 */
[----:B------:R-:W-:Y:S01]  /*0ea0*/  IMAD.SHL.U32 R4, R4, 0x40, RZ ;  /* 0x0000004004047824 */ /* 0x000fe200078e00ff */
[----:B------:R-:W-:Y:S01]  /*0eb0*/  LOP3.LUT R3, R3, 0x1c0, RZ, 0xc0, !PT ;  /* 0x000001c003037812 */ /* 0x000fe200078ec0ff */
[----:B------:R-:W-:-:S03]  /*0ec0*/  IMAD.SHL.U32 R16, R9, 0x8, RZ ;  /* 0x0000000809107824 */ /* 0x000fc600078e00ff */
[----:B------:R-:W-:Y:S02]  /*0ed0*/  LOP3.LUT R4, R4, 0xfffffe00, RZ, 0xc0, !PT ;  /* 0xfffffe0004047812 */ /* 0x000fe400078ec0ff */
[----:B------:R-:W-:-:S05]  /*0ee0*/  LOP3.LUT R8, R8, 0x7ffffffc, RZ, 0xc0, !PT ;  /* 0x7ffffffc08087812 */ /* 0x000fca00078ec0ff */
[----:B------:R-:W-:Y:S01]  /*0ef0*/  IMAD.IADD R8, R11, 0x1, -R8 ;  /* 0x000000010b087824 */ /* 0x000fe200078e0a08 */
[----:B------:R-:W-:Y:S01]  /*0f00*/  SHF.R.S32.HI R17, RZ, 0x1f, R16 ;  /* 0x0000001fff117819 */ /* 0x000fe20000011410 */
[----:B------:R-:W-:Y:S02]  /*0f10*/  IMAD.MOV.U32 R18, RZ, RZ, RZ ;  /* 0x000000ffff127224 */ /* 0x000fe400078e00ff */
[----:B------:R-:W-:Y:S02]  /*0f20*/  IMAD.MOV.U32 R202, RZ, RZ, RZ ;  /* 0x000000ffffca7224 */ /* 0x000fe400078e00ff */
[----:B------:R-:W-:Y:S02]  /*0f30*/  IMAD.MOV.U32 R23, RZ, RZ, RZ ;  /* 0x000000ffff177224 */ /* 0x000fe400078e00ff */
[----:B------:R-:W-:Y:S01]  /*0f40*/  IMAD.MOV.U32 R2, RZ, RZ, RZ ;  /* 0x000000ffff027224 */ /* 0x000fe200078e00ff */
[----:B--2---:R-:W-:Y:S01]  /*0f50*/  LOP3.LUT R216, R12, 0x1, RZ, 0xfc, !PT ;  /* 0x000000010cd87812 */ /* 0x004fe200078efcff */
[----:B------:R-:W-:-:S04]  /*0f60*/  IMAD.IADD R12, R13, 0x1, -R0 ;  /* 0x000000010d0c7824 */ /* 0x000fc800078e0a00 */
[----:B------:R-:W-:Y:S01]  /*0f70*/  IMAD.SHL.U32 R13, R12, 0x8, RZ ;  /* 0x000000080c0d7824 */ /* 0x000fe200078e00ff */
[----:B------:R-:W-:Y:S02]  /*0f80*/  SHF.R.S32.HI R0, RZ, 0x1f, R22 ;  /* 0x0000001fff007819 */ /* 0x000fe40000011416 */
[----:B------:R-:W-:Y:S02]  /*0f90*/  LEA.HI R0, R9, R9, RZ, 0x1 ;  /* 0x0000000909007211 */ /* 0x000fe400078f08ff */
[----:B------:R-:W-:Y:S04]  /*0fa0*/  STL [R1+0xc], R13 ;  /* 0x00000c0d01007387 */ /* 0x000fe80000100800 */
[----:B------:R0:W-:Y:S01]  /*0fb0*/  STL [R1+0x74], R5 ;  /* 0x0000740501007387 */ /* 0x0001e20000100800 */
[----:B------:R-:W-:Y:S01]  /*0fc0*/  LOP3.LUT R0, R0, 0x1ffffffe, RZ, 0xc0, !PT ;  /* 0x1ffffffe00007812 */ /* 0x000fe200078ec0ff */
[----:B------:R-:W-:-:S02]  /*0fd0*/  VIADD R12, R13, 0x40 ;  /* 0x000000400d0c7836 */ /* 0x000fc40000000000 */
[----:B------:R-:W-:Y:S01]  /*0fe0*/  VIADD R10, R13, 0x80 ;  /* 0x000000800d0a7836 */ /* 0x000fe20000000000 */
[----:B0-----:R-:W-:Y:S01]  /*0ff0*/  SHF.R.S32.HI R5, RZ, 0x1f, R13 ;  /* 0x0000001fff057819 */ /* 0x001fe2000001140d */
[----:B------:R-:W-:-:S04]  /*1000*/  IMAD.IADD R0, R9, 0x1, -R0 ;  /* 0x0000000109007824 */ /* 0x000fc800078e0a00 */
[----:B------:R0:W-:Y:S01]  /*1010*/  STL [R1+0x9c], R5 ;  /* 0x00009c0501007387 */ /* 0x0001e20000100800 */
[----:B------:R-:W-:Y:S02]  /*1020*/  SHF.R.U32.HI R9, RZ, 0x3, R3 ;  /* 0x00000003ff097819 */ /* 0x000fe40000011603 */
[----:B------:R-:W-:Y:S01]  /*1030*/  LOP3.LUT R3, R3, 0x38, R16, 0xf8, !PT ;  /* 0x0000003803037812 */ /* 0x000fe200078ef810 */
[----:B------:R1:W-:Y:S01]  /*1040*/  STL [R1+0x4c], R12 ;  /* 0x00004c0c01007387 */ /* 0x0003e20000100800 */
[----:B0-----:R-:W-:Y:S01]  /*1050*/  VIADD R5, R13, 0xc0 ;  /* 0x000000c00d057836 */ /* 0x001fe20000000000 */
[----:B------:R-:W-:Y:S02]  /*1060*/  SHF.R.S32.HI R13, RZ, 0x1f, R203 ;  /* 0x0000001fff0d7819 */ /* 0x000fe400000114cb */
[----:B------:R0:W-:Y:S01]  /*1070*/  STL [R1+0x48], R10 ;  /* 0x0000480a01007387 */ /* 0x0001e20000100800 */
[----:B-1----:R-:W-:-:S03]  /*1080*/  SHF.R.S32.HI R12, RZ, 0x1f, R12 ;  /* 0x0000001fff0c7819 */ /* 0x002fc6000001140c */
[----:B------:R-:W-:Y:S04]  /*1090*/  STL [R1+0x50], R5 ;  /* 0x0000500501007387 */ /* 0x000fe80000100800 */
[----:B------:R-:W-:Y:S01]  /*10a0*/  STL [R1+0x80], R13 ;  /* 0x0000800d01007387 */ /* 0x000fe20000100800 */
[----:B0-----:R-:W-:-:S03]  /*10b0*/  SHF.R.S32.HI R10, RZ, 0x1f, R10 ;  /* 0x0000001fff0a7819 */ /* 0x001fc6000001140a */
[----:B------:R0:W-:Y:S01]  /*10c0*/  STL [R1+0x3c], R4 ;  /* 0x00003c0401007387 */ /* 0x0001e20000100800 */
[----:B------:R-:W-:-:S03]  /*10d0*/  IMAD R0, R0, 0x8, R7 ;  /* 0x0000000800007824 */ /* 0x000fc600078e0207 */
[----:B------:R-:W-:Y:S01]  /*10e0*/  STL [R1+0x98], R12 ;  /* 0x0000980c01007387 */ /* 0x000fe20000100800 */
[----:B0-----:R-:W-:Y:S02]  /*10f0*/  LOP3.LUT R4, R4, R3, R9, 0xf6, !PT ;  /* 0x0000000304047212 */ /* 0x001fe400078ef609 */
[----:B------:R-:W-:Y:S01]  /*1100*/  SHF.R.S32.HI R3, RZ, 0x1f, R5 ;  /* 0x0000001fff037819 */ /* 0x000fe20000011405 */
[----:B------:R-:W-:Y:S01]  /*1110*/  STL [R1+0x94], R10 ;  /* 0x0000940a01007387 */ /* 0x000fe20000100800 */
[----:B------:R-:W-:-:S03]  /*1120*/  IMAD.SHL.U32 R5, R6, 0x8, RZ ;  /* 0x0000000806057824 */ /* 0x000fc600078e00ff */
[----:B------:R0:W-:Y:S04]  /*1130*/  STL [R1+0x90], R3 ;  /* 0x0000900301007387 */ /* 0x0001e80000100800 */
[----:B------:R1:W-:Y:S01]  /*1140*/  STL [R1+0x44], R8 ;  /* 0x0000440801007387 */ /* 0x0003e20000100800 */
[----:B0-----:R-:W-:-:S03]  /*1150*/  IMAD R3, R4, 0x2, R19 ;  /* 0x0000000204037824 */ /* 0x001fc600078e0213 */
[----:B------:R1:W-:Y:S04]  /*1160*/  STL [R1+0x8c], R5 ;  /* 0x00008c0501007387 */ /* 0x0003e80000100800 */
[----:B------:R1:W-:Y:S04]  /*1170*/  STL [R1+0x40], R0 ;  /* 0x0000400001007387 */ /* 0x0003e80000100800 */
[----:B------:R1:W-:Y:S02]  /*1180*/  STL [R1+0x84], R3 ;  /* 0x0000840301007387 */ /* 0x0003e40000100800 */
.L_x_5725:
[----:B012---:R-:W0:Y:S02]  /*1190*/  LDC.64 R4, c[0x0][0xd88] ;  /* 0x00036200ff047b82 */ /* 0x007e240000000a00 */
[----:B0-----:R-:W-:-:S05]  /*11a0*/  IMAD.WIDE R4, R91, 0x4, R4 ;  /* 0x000000045b047825 */ /* 0x001fca00078e0204 */
[----:B------:R-:W2:Y:S01]  /*11b0*/  LDG.E R0, desc[UR40][R4.64] ;  /* 0x0000002804007981 */ /* 0x000ea2000c1e1900 */
[----:B------:R-:W-:Y:S05]  /*11c0*/  YIELD ;  /* 0x0000000000007946 */ /* 0x000fea0003800000 */
[----:B------:R-:W-:Y:S01]  /*11d0*/  ULDC.64 UR4, c[0x0][0xb20] ;  /* 0x0002c80000047ab9 */ /* 0x000fe20000000a00 */
[----:B------:R-:W-:Y:S01]  /*11e0*/  ULDC.64 UR8, c[0x0][0xb10] ;  /* 0x0002c40000087ab9 */ /* 0x000fe20000000a00 */
[----:B------:R-:W-:Y:S01]  /*11f0*/  ISETP.NE.U32.AND P1, PT, RZ, UR4, PT ;  /* 0x00000004ff007c0c */ /* 0x000fe2000bf25070 */
[----:B------:R-:W-:Y:S01]  /*1200*/  ULDC.64 UR6, c[0x0][0xb00] ;  /* 0x0002c00000067ab9 */ /* 0x000fe20000000a00 */
[----:B------:R-:W-:Y:S01]  /*1210*/  IMAD.MOV.U32 R33, RZ, RZ, RZ ;  /* 0x000000ffff217224 */ /* 0x000fe200078e00ff */
[----:B------:R-:W-:-:S02]  /*1220*/  ISETP.NE.U32.AND P0, PT, RZ, UR6, PT ;  /* 0x00000006ff007c0c */ /* 0x000fc4000bf05070 */
[----:B------:R-:W-:Y:S02]  /*1230*/  ISETP.NE.AND.EX P1, PT, RZ, UR5, PT, P1 ;  /* 0x00000005ff007c0c */ /* 0x000fe4000bf25310 */
[----:B------:R-:W-:Y:S02]  /*1240*/  ISETP.NE.AND.EX P0, PT, RZ, UR7, PT, P0 ;  /* 0x00000007ff007c0c */ /* 0x000fe4000bf05300 */
[----:B--2---:R-:W-:Y:S01]  /*1250*/  SHF.R.S32.HI R3, RZ, 0x1f, R0 ;  /* 0x0000001fff037819 */ /* 0x004fe20000011400 */
[----:B------:R-:W-:Y:S08]  /*1260*/  STL [R1+0x64], R0 ;  /* 0x0000640001007387 */ /* 0x000ff00000100800 */
[C---:B------:R-:W-:Y:S01]  /*1270*/  @P1 LEA R6, P2, R0.reuse, UR4, 0x2 ;  /* 0x0000000400061c11 */ /* 0x040fe2000f8410ff */
[C---:B------:R-:W-:Y:S01]  /*1280*/  IMAD.SHL.U32 R36, R0.reuse, 0x4, RZ ;  /* 0x0000000400247824 */ /* 0x040fe200078e00ff */
[C-C-:B------:R-:W-:Y:S01]  /*1290*/  SHF.L.U64.HI R35, R0.reuse, 0x2, R3.reuse ;  /* 0x0000000200237819 */ /* 0x140fe20000010203 */
[----:B------:R0:W-:Y:S01]  /*12a0*/  STL [R1+0x7c], R3 ;  /* 0x00007c0301007387 */ /* 0x0001e20000100800 */
[----:B------:R-:W-:-:S02]  /*12b0*/  @P1 LEA.HI.X R7, R0, UR5, R3, 0x2, P2 ;  /* 0x0000000500071c11 */ /* 0x000fc400090f1403 */
[----:B------:R-:W-:Y:S01]  /*12c0*/  ISETP.NE.U32.AND P2, PT, RZ, UR8, PT ;  /* 0x00000008ff007c0c */ /* 0x000fe2000bf45070 */
[----:B------:R-:W-:Y:S01]  /*12d0*/  ULDC UR4, c[0x0][0x288] ;  /* 0x0000a20000047ab9 */ /* 0x000fe20000000800 */
[C---:B------:R-:W-:Y:S01]  /*12e0*/  IADD3 R8, P3, R36.reuse, UR6, RZ ;  /* 0x0000000624087c10 */ /* 0x040fe2000ff7e0ff */
[----:B------:R1:W-:Y:S01]  /*12f0*/  STL [R1+0x5c], R36 ;  /* 0x00005c2401007387 */ /* 0x0003e20000100800 */
[----:B------:R-:W-:Y:S01]  /*1300*/  ISETP.NE.AND.EX P2, PT, RZ, UR9, PT, P2 ;  /* 0x00000009ff007c0c */ /* 0x000fe2000bf45320 */
[----:B0-----:R-:W-:Y:S01]  /*1310*/  IMAD.MOV.U32 R3, RZ, RZ, RZ ;  /* 0x000000ffff037224 */ /* 0x001fe200078e00ff */
[C---:B------:R-:W-:Y:S01]  /*1320*/  IADD3.X R9, R35.reuse, UR7, RZ, P3, !PT ;  /* 0x0000000723097c10 */ /* 0x040fe20009ffe4ff */
[----:B---3--:R-:W-:Y:S01]  /*1330*/  IMAD.U32 R10, RZ, RZ, UR4 ;  /* 0x00000004ff0a7e24 */ /* 0x008fe2000f8e00ff */
[----:B------:R-:W-:Y:S01]  /*1340*/  ULDC.64 UR4, c[0x0][0x418] ;  /* 0x0001060000047ab9 */ /* 0x000fe20000000a00 */
[----:B------:R1:W-:Y:S04]  /*1350*/  STL [R1+0x60], R35 ;  /* 0x0000602301007387 */ /* 0x0003e80000100800 */
[----:B------:R1:W5:Y:S04]  /*1360*/  @P1 LDG.E R3, desc[UR40][R6.64] ;  /* 0x0000002806031981 */ /* 0x000368000c1e1900 */
[----:B------:R-:W-:Y:S01]  /*1370*/  @P2 IADD3 R4, P1, R36, UR8, RZ ;  /* 0x0000000824042c10 */ /* 0x000fe2000ff3e0ff */
[----:B------:R1:W5:Y:S03]  /*1380*/  @P0 LDG.E R33, desc[UR40][R8.64] ;  /* 0x0000002808210981 */ /* 0x000366000c1e1900 */
[----:B------:R-:W-:-:S05]  /*1390*/  @P2 IADD3.X R5, R35, UR9, RZ, P1, !PT ;  /* 0x0000000923052c10 */ /* 0x000fca0008ffe4ff */
[----:B------:R-:W2:Y:S01]  /*13a0*/  @P2 LDG.E R10, desc[UR40][R4.64] ;  /* 0x00000028040a2981 */ /* 0x000ea2000c1e1900 */
[----:B------:R-:W-:Y:S01]  /*13b0*/  UISETP.NE.U32.AND UP0, UPT, UR4, URZ, UPT ;  /* 0x0000003f0400728c */ /* 0x000fe2000bf05070 */
[----:B------:R-:W-:Y:S02]  /*13c0*/  IMAD.MOV.U32 R31, RZ, RZ, R0 ;  /* 0x000000ffff1f7224 */ /* 0x000fe400078e0000 */
        /* <DEDUP_REMOVED lines=8> */
[----:B--2---:R1:W-:Y:S01]  /*1450*/  STL [R1+0x1c], R10 ;  /* 0x00001c0a01007387 */ /* 0x0043e20000100800 */
[----:B----4-:R-:W-:Y:S05]  /*1460*/  @P2 BRA `(.L_x_5577) ;  /* 0x0000000000282947 */ /* 0x010fea0003800000 */
[----:B------:R-:W-:Y:S02]  /*1470*/  ULDC.64 UR4, c[0x0][0xaf8] ;  /* 0x0002be0000047ab9 */ /* 0x000fe40000000a00 */
[----:B------:R-:W-:-:S04]  /*1480*/  ISETP.NE.U32.AND P1, PT, RZ, UR4, PT ;  /* 0x00000004ff007c0c */ /* 0x000fc8000bf25070 */
[----:B------:R-:W-:-:S13]  /*1490*/  ISETP.NE.AND.EX P1, PT, RZ, UR5, PT, P1 ;  /* 0x00000005ff007c0c */ /* 0x000fda000bf25310 */
[----:B------:R-:W-:Y:S05]  /*14a0*/  @!P1 BRA `(.L_x_5577) ;  /* 0x0000000000189947 */ /* 0x000fea0003800000 */
[----:B------:R-:W0:Y:S02]  /*14b0*/  LDC.64 R4, c[0x0][0xaf8] ;  /* 0x0002be00ff047b82 */ /* 0x000e240000000a00 */
[----:B0-----:R-:W-:-:S05]  /*14c0*/  IMAD.WIDE R4, R31, 0x4, R4 ;  /* 0x000000041f047825 */ /* 0x001fca00078e0204 */
[----:B------:R-:W2:Y:S04]  /*14d0*/  LDG.E R0, desc[UR40][R4.64] ;  /* 0x0000002804007981 */ /* 0x000ea8000c1e1900 */
[----:B-1----:R-:W2:Y:S02]  /*14e0*/  LDG.E R7, desc[UR40][R4.64+0x4] ;  /* 0x0000042804077981 */ /* 0x002ea4000c1e1900 */
[----:B--2---:R-:W-:-:S05]  /*14f0*/  IMAD.IADD R10, R7, 0x1, -R0 ;  /* 0x00000001070a7824 */ /* 0x004fca00078e0a00 */
[----:B------:R0:W-:Y:S02]  /*1500*/  STL [R1+0x1c], R10 ;  /* 0x00001c0a01007387 */ /* 0x0001e40000100800 */
.L_x_5577:
[----:B------:R-:W-:Y:S01]  /*1510*/  ULDC.64 UR4, c[0x0][0xb18] ;  /* 0x0002c60000047ab9 */ /* 0x000fe20000000a00 */
[----:B------:R2:W-:Y:S01]  /*1520*/  STL [R1+0x58], R90 ;  /* 0x0000585a01007387 */ /* 0x0005e20000100800 */
[----:B------:R-:W-:-:S04]  /*1530*/  ISETP.NE.U32.AND P1, PT, RZ, UR4, PT ;  /* 0x00000004ff007c0c */ /* 0x000fc8000bf25070 */
[----:B------:R-:W-:-:S13]  /*1540*/  ISETP.NE.AND.EX P1, PT, RZ, UR5, PT, P1 ;  /* 0x00000005ff007c0c */ /* 0x000fda000bf25310 */
[----:B--2---:R-:W-:Y:S05]  /*1550*/  @!P1 BRA `(.L_x_5578) ;  /* 0x0000000000109947 */ /* 0x004fea0003800000 */
[----:B------:R-:W-:-:S04]  /*1560*/  IADD3 R4, P0, R36, UR4, RZ ;  /* 0x0000000424047c10 */ /* 0x000fc8000ff1e0ff */
[----:B------:R-:W-:-:S05]  /*1570*/  IADD3.X R5, R35, UR5, RZ, P0, !PT ;  /* 0x0000000523057c10 */ /* 0x000fca00087fe4ff */
[----:B------:R2:W5:Y:S01]  /*1580*/  LDG.E R32, desc[UR40][R4.64] ;  /* 0x0000002804207981 */ /* 0x000562000c1e1900 */
[----:B------:R-:W-:Y:S05]  /*1590*/  BRA `(.L_x_5579) ;  /* 0x0000000000107947 */ /* 0x000fea0003800000 */
.L_x_5578:
[----:B------:R-:W-:Y:S05]  /*15a0*/  @!P0 BRA `(.L_x_5579) ;  /* 0x00000000000c8947 */ /* 0x000fea0003800000 */
[----:B------:R-:W2:Y:S04]  /*15b0*/  LDG.E R5, desc[UR40][R8.64] ;  /* 0x0000002808057981 */ /* 0x000ea8000c1e1900 */
[----:B------:R-:W2:Y:S02]  /*15c0*/  LDG.E R32, desc[UR40][R8.64+0x4] ;  /* 0x0000042808207981 */ /* 0x000ea4000c1e1900 */
[----:B--2---:R-:W-:-:S07]  /*15d0*/  IMAD.IADD R32, R32, 0x1, -R5 ;  /* 0x0000000120207824 */ /* 0x004fce00078e0a05 */
.L_x_5579:
[----:B------:R-:W-:Y:S01]  /*15e0*/  ULDC.64 UR4, c[0x0][0xb08] ;  /* 0x0002c20000047ab9 */ /* 0x000fe20000000a00 */
[----:B-1----:R-:W1:Y:S01]  /*15f0*/  LDC R8, c[0x0][0x448] ;  /* 0x00011200ff087b82 */ /* 0x002e620000000800 */
[----:B------:R-:W-:-:S04]  /*1600*/  ISETP.NE.U32.AND P0, PT, RZ, UR4, PT ;  /* 0x00000004ff007c0c */ /* 0x000fc8000bf05070 */
[----:B------:R-:W-:Y:S01]  /*1610*/  ISETP.NE.AND.EX P0, PT, RZ, UR5, PT, P0 ;  /* 0x00000005ff007c0c */ /* 0x000fe2000bf05300 */
[----:B------:R-:W-:-:S12]  /*1620*/  ULDC.64 UR4, c[0x0][0xb28] ;  /* 0x0002ca0000047ab9 */ /* 0x000fd80000000a00 */
[----:B--2---:R-:W2:Y:S02]  /*1630*/  @P0 LDC.64 R4, c[0x0][0xb08] ;  /* 0x0002c200ff040b82 */ /* 0x004ea40000000a00 */
[----:B--2---:R-:W-:-:S05]  /*1640*/  @P0 IMAD.WIDE R4, R31, 0x4, R4 ;  /* 0x000000041f040825 */ /* 0x004fca00078e0204 */
        /* <DEDUP_REMOVED lines=9> */
[----:B------:R-:W-:Y:S02]  /*16e0*/  IMAD.SHL.U32 R12, R89, 0x80, RZ ;  /* 0x00000080590c7824 */ /* 0x000fe400078e00ff */
[----:B------:R-:W-:Y:S02]  /*16f0*/  IMAD.IADD R8, R32, 0x1, -R3 ;  /* 0x0000000120087824 */ /* 0x000fe400078e0a03 */
[----:B---3--:R-:W-:Y:S01]  /*1700*/  VIADD R4, R12, 0x7f ;  /* 0x0000007f0c047836 */ /* 0x008fe20000000000 */
[----:B------:R1:W-:Y:S07]  /*1710*/  STL [R1+0x28], R12 ;  /* 0x0000280c01007387 */ /* 0x0003ee0000100800 */
[----:B------:R-:W3:Y:S08]  /*1720*/  @P1 LDC R11, c[0x0][0x44c] ;  /* 0x00011300ff0b1b82 */ /* 0x000ef00000000800 */
[----:B------:R-:W0:Y:S01]  /*1730*/  @P1 LDC R5, c[0x0][0x450] ;  /* 0x00011400ff051b82 */ /* 0x000e220000000800 */
[----:B--2---:R-:W-:-:S02]  /*1740*/  @P0 IMAD.IADD R24, R9, 0x1, -R0 ;  /* 0x0000000109180824 */ /* 0x004fc400078e0a00 */
[----:B---3--:R-:W-:-:S04]  /*1750*/  @P1 IMAD.HI.U32 R0, R4, R11, RZ ;  /* 0x0000000b04001227 */ /* 0x008fc800078e00ff */
[----:B----4-:R-:W-:Y:S01]  /*1760*/  IMAD.IADD R6, R8, 0x1, R24 ;  /* 0x0000000108067824 */ /* 0x010fe200078e0218 */
[----:B0-----:R-:W-:-:S03]  /*1770*/  @P1 SHF.R.U32.HI R4, RZ, R5, R0 ;  /* 0x00000005ff041219 */ /* 0x001fc60000011600 */
[C---:B------:R-:W-:Y:S01]  /*1780*/  VIADD R0, R6.reuse, 0x5f ;  /* 0x0000005f06007836 */ /* 0x040fe20000000000 */
[----:B------:R-:W-:Y:S01]  /*1790*/  IADD3 R29, R6, 0x60, -R10 ;  /* 0x00000060061d7810 */ /* 0x000fe20007ffe80a */
[----:B------:R1:W-:Y:S02]  /*17a0*/  STL [R1+0x2c], R6 ;  /* 0x00002c0601007387 */ /* 0x0003e40000100800 */
        /* <DEDUP_REMOVED lines=22> */
[----:B-1----:R-:W-:Y:S05]  /*1910*/  @!P1 BRA `(.L_x_5580) ;  /* 0x00000040004c9947 */ /* 0x002fea0003800000 */
        /* <DEDUP_REMOVED lines=20> */
.L_x_5582:
[----:B------:R-:W-:Y:S05]  /*1a60*/  BSYNC B6 ;  /* 0x0000000000067941 */ /* 0x000fea0003800000 */
.L_x_5581:
[----:B------:R-:W-:Y:S01]  /*1a70*/  IADD3 R25, R19, 0x400, RZ ;  /* 0x0000040013197810 */ /* 0x000fe20007ffe0ff */
[----:B------:R-:W-:Y:S03]  /*1a80*/  BSSY B6, `(.L_x_5583) ;  /* 0x0000013000067945 */ /* 0x000fe60003800000 */
        /* <DEDUP_REMOVED lines=18> */
.L_x_5584:
[----:B------:R-:W-:Y:S05]  /*1bb0*/  BSYNC B6 ;  /* 0x0000000000067941 */ /* 0x000fea0003800000 */
.L_x_5583:
[----:B------:R-:W-:Y:S01]  /*1bc0*/  ULDC.64 UR4, c[0x0][0xaf0] ;  /* 0x0002bc0000047ab9 */ /* 0x000fe20000000a00 */
[----:B------:R-:W0:Y:S01]  /*1bd0*/  S2R R44, SR_TID.X ;  /* 0x00000000002c7919 */ /* 0x000e220000002100 */
[----:B------:R-:W-:Y:S01]  /*1be0*/  ISETP.NE.U32.AND P0, PT, RZ, UR4, PT ;  /* 0x00000004ff007c0c */ /* 0x000fe2000bf05070 */
[----:B------:R-:W1:Y:S01]  /*1bf0*/  LDC.64 R8, c[0x0][0x300] ;  /* 0x0000c000ff087b82 */ /* 0x000e620000000a00 */
[----:B------:R-:W-:Y:S01]  /*1c00*/  IMAD.IADD R61, R33, 0x1, R32 ;  /* 0x00000001213d7824 */ /* 0x000fe200078e0220 */
[----:B------:R-:W-:Y:S01]  /*1c10*/  ULDC.64 UR6, c[0x0][0xb00] ;  /* 0x0002c00000067ab9 */ /* 0x000fe20000000a00 */
[----:B------:R-:W-:Y:S01]  /*1c20*/  ISETP.NE.AND.EX P0, PT, RZ, UR5, PT, P0 ;  /* 0x00000005ff007c0c */ /* 0x000fe2000bf05300 */
[----:B------:R-:W2:Y:S01]  /*1c30*/  LDL R45, [R1+0x74] ;  /* 0x00007400012d7983 */ /* 0x000ea20000100800 */
[----:B------:R-:W-:Y:S02]  /*1c40*/  SHF.R.S32.HI R11, RZ, 0x1f, R90 ;  /* 0x0000001fff0b7819 */ /* 0x000fe4000001145a */
[----:B------:R-:W-:Y:S01]  /*1c50*/  SHF.R.S32.HI R42, RZ, 0x1f, R22 ;  /* 0x0000001fff2a7819 */ /* 0x000fe20000011416 */
[----:B------:R-:W-:Y:S01]  /*1c60*/  VIADD R62, R16, 0x20 ;  /* 0x00000020103e7836 */ /* 0x000fe20000000000 */
[----:B------:R-:W3:Y:S07]  /*1c70*/  LDC.64 R14, c[0x0][0x408] ;  /* 0x00010200ff0e7b82 */ /* 0x000eee0000000a00 */
[----:B------:R-:W-:Y:S01]  /*1c80*/  @P0 IADD3 R4, P1, R36, UR4, RZ ;  /* 0x0000000424040c10 */ /* 0x000fe2000ff3e0ff */
[----:B------:R-:W-:Y:S01]  /*1c90*/  VIADD R63, R16, 0x40 ;  /* 0x00000040103f7836 */ /* 0x000fe20000000000 */
[----:B------:R-:W4:Y:S02]  /*1ca0*/  LDC.64 R58, c[0x0][0x3f8] ;  /* 0x0000fe00ff3a7b82 */ /* 0x000f240000000a00 */
[----:B------:R-:W-:Y:S01]  /*1cb0*/  @P0 IADD3.X R5, R35, UR5, RZ, P1, !PT ;  /* 0x0000000523050c10 */ /* 0x000fe20008ffe4ff */
[----:B------:R-:W-:-:S04]  /*1cc0*/  ULDC.64 UR4, c[0x0][0x308] ;  /* 0x0000c20000047ab9 */ /* 0x000fc80000000a00 */
[----:B------:R0:W3:Y:S01]  /*1cd0*/  @P0 LDG.E R31, desc[UR40][R4.64] ;  /* 0x00000028041f0981 */ /* 0x0000e2000c1e1900 */
[----:B------:R-:W-:Y:S01]  /*1ce0*/  SHF.R.S32.HI R43, RZ, 0x1f, R61 ;  /* 0x0000001fff2b7819 */ /* 0x000fe2000001143d */
[-C--:B-1----:R-:W-:Y:S01]  /*1cf0*/  IMAD.WIDE.U32 R6, R61, R8.reuse, RZ ;  /* 0x000000083d067225 */ /* 0x082fe200078e00ff */
[----:B------:R-:W1:Y:S03]  /*1d00*/  LDC R41, c[0x0][0x3f4] ;  /* 0x0000fd00ff297b82 */ /* 0x000e660000000800 */
[----:B------:R-:W-:Y:S01]  /*1d10*/  IMAD R0, R43, R8, RZ ;  /* 0x000000082b007224 */ /* 0x000fe200078e02ff */
[----:B------:R-:W-:Y:S02]  /*1d20*/  ISETP.NE.U32.AND P0, PT, RZ, UR6, PT ;  /* 0x00000006ff007c0c */ /* 0x000fe4000bf05070 */
[----:B0-----:R-:W-:Y:S01]  /*1d30*/  SHF.R.U32.HI R40, RZ, 0x7, R44 ;  /* 0x00000007ff287819 */ /* 0x001fe2000001162c */
[----:B------:R-:W-:Y:S01]  /*1d40*/  IMAD R3, R61, R9, R0 ;  /* 0x000000093d037224 */ /* 0x000fe200078e0200 */
[----:B------:R-:W-:-:S02]  /*1d50*/  ISETP.NE.AND.EX P0, PT, RZ, UR7, PT, P0 ;  /* 0x00000007ff007c0c */ /* 0x000fc4000bf05300 */
[----:B------:R-:W-:Y:S01]  /*1d60*/  ISETP.NE.AND P6, PT, R40, 0x1, PT ;  /* 0x000000012800780c */ /* 0x000fe20003fc5270 */
[----:B------:R-:W-:Y:S02]  /*1d70*/  IMAD.IADD R7, R7, 0x1, R3 ;  /* 0x0000000107077824 */ /* 0x000fe400078e0203 */
[----:B------:R-:W-:Y:S02]  /*1d80*/  IMAD R3, R11, UR4, RZ ;  /* 0x000000040b037c24 */ /* 0x000fe4000f8e02ff */
[----:B------:R-:W-:-:S04]  /*1d90*/  IMAD.WIDE.U32 R4, R90, UR4, R6 ;  /* 0x000000045a047c25 */ /* 0x000fc8000f8e0006 */
[----:B------:R-:W-:Y:S01]  /*1da0*/  IMAD R3, R90, UR5, R3 ;  /* 0x000000055a037c24 */ /* 0x000fe2000f8e0203 */
[----:B------:R-:W-:-:S03]  /*1db0*/  ULDC.64 UR4, c[0x0][0x310] ;  /* 0x0000c40000047ab9 */ /* 0x000fc60000000a00 */
[----:B------:R-:W-:Y:S02]  /*1dc0*/  IMAD.IADD R5, R5, 0x1, R3 ;  /* 0x0000000105057824 */ /* 0x000fe400078e0203 */
[-C--:B------:R-:W-:Y:S02]  /*1dd0*/  IMAD R10, R42, R8.reuse, RZ ;  /* 0x000000082a0a7224 */ /* 0x080fe400078e02ff */
[----:B------:R-:W-:-:S04]  /*1de0*/  IMAD.WIDE.U32 R6, R22, R8, R16 ;  /* 0x0000000816067225 */ /* 0x000fc800078e0010 */
[C---:B------:R-:W-:Y:S02]  /*1df0*/  VIADD R64, R16.reuse, 0x60 ;  /* 0x0000006010407836 */ /* 0x040fe40000000000 */
[C---:B------:R-:W-:Y:S02]  /*1e00*/  VIADD R12, R16.reuse, 0xc0 ;  /* 0x000000c0100c7836 */ /* 0x040fe40000000000 */
[C---:B------:R-:W-:Y:S02]  /*1e10*/  VIADD R65, R16.reuse, 0x80 ;  /* 0x0000008010417836 */ /* 0x040fe40000000000 */
[C---:B------:R-:W-:Y:S02]  /*1e20*/  VIADD R66, R16.reuse, 0xa0 ;  /* 0x000000a010427836 */ /* 0x040fe40000000000 */
[----:B------:R-:W-:Y:S01]  /*1e30*/  VIADD R32, R16, 0xe0 ;  /* 0x000000e010207836 */ /* 0x000fe20000000000 */
[----:B------:R-:W-:Y:S02]  /*1e40*/  SHF.R.S32.HI R201, RZ, 0x1f, R200 ;  /* 0x0000001fffc97819 */ /* 0x000fe400000114c8 */
[----:B---3--:R-:W-:-:S04]  /*1e50*/  SHF.R.S32.HI R0, RZ, 0x1f, R31 ;  /* 0x0000001fff007819 */ /* 0x008fc8000001141f */
[----:B------:R-:W-:Y:S02]  /*1e60*/  SEL R20, R0, RZ, !P0 ;  /* 0x000000ff00147207 */ /* 0x000fe40004000000 */
[----:B------:R-:W-:-:S03]  /*1e70*/  SEL R21, R31, RZ, !P0 ;  /* 0x000000ff1f157207 */ /* 0x000fc60004000000 */
[----:B------:R-:W-:Y:S02]  /*1e80*/  IMAD R0, R20, UR4, RZ ;  /* 0x0000000414007c24 */ /* 0x000fe4000f8e02ff */
[----:B------:R-:W-:-:S04]  /*1e90*/  IMAD.WIDE.U32 R4, R21, UR4, R4 ;  /* 0x0000000415047c25 */ /* 0x000fc8000f8e0004 */
[----:B------:R-:W-:Y:S01]  /*1ea0*/  IMAD R3, R21, UR5, R0 ;  /* 0x0000000515037c24 */ /* 0x000fe2000f8e0200 */
[----:B------:R-:W-:Y:S05]  /*1eb0*/  @!P6 WARPSYNC.ALL ;  /* 0x000000000000e948 */ /* 0x000fea0003800000 */
[----:B------:R-:W-:Y:S01]  /*1ec0*/  ULDC UR4, c[0x0][0x320] ;  /* 0x0000c80000047ab9 */ /* 0x000fe20000000800 */
[----:B------:R-:W-:Y:S01]  /*1ed0*/  IMAD R0, R22, R9, R10 ;  /* 0x0000000916007224 */ /* 0x000fe200078e020a */
[----:B------:R-:W-:Y:S01]  /*1ee0*/  ISETP.GE.AND P1, PT, R62, UR4, PT ;  /* 0x000000043e007c0c */ /* 0x000fe2000bf26270 */
[----:B------:R-:W-:Y:S01]  /*1ef0*/  IMAD.IADD R3, R5, 0x1, R3 ;  /* 0x0000000105037824 */ /* 0x000fe200078e0203 */
[----:B------:R-:W-:Y:S01]  /*1f00*/  IADD3 R31, P0, R4, R6, RZ ;  /* 0x00000006041f7210 */ /* 0x000fe20007f1e0ff */
[----:B------:R-:W-:Y:S01]  /*1f10*/  ULDC.64 UR6, c[0x0][0x330] ;  /* 0x0000cc0000067ab9 */ /* 0x000fe20000000a00 */
[----:B------:R-:W-:-:S02]  /*1f20*/  SEL R6, RZ, 0xffffffff, P1 ;  /* 0xffffffffff067807 */ /* 0x000fc40000800000 */
[----:B------:R-:W-:Y:S02]  /*1f30*/  IADD3.X R0, R3, R7, R0, P0, !PT ;  /* 0x0000000703007210 */ /* 0x000fe400007fe400 */
[----:B------:R-:W-:Y:S01]  /*1f40*/  ISETP.GE.AND P0, PT, R16, UR4, PT ;  /* 0x0000000410007c0c */ /* 0x000fe2000bf06270 */
[----:B------:R-:W-:Y:S02]  /*1f50*/  IMAD R7, R11, UR6, RZ ;  /* 0x000000060b077c24 */ /* 0x000fe4000f8e02ff */
[----:B------:R-:W-:Y:S01]  /*1f60*/  IMAD.SHL.U32 R11, R6, 0x2, RZ ;  /* 0x00000002060b7824 */ /* 0x000fe200078e00ff */
[----:B------:R-:W-:Y:S02]  /*1f70*/  SEL R10, RZ, 0x1, P0 ;  /* 0x00000001ff0a7807 */ /* 0x000fe40000000000 */
[----:B------:R-:W-:Y:S02]  /*1f80*/  ISETP.GE.AND P0, PT, R63, UR4, PT ;  /* 0x000000043f007c0c */ /* 0x000fe4000bf06270 */
[----:B------:R-:W-:-:S02]  /*1f90*/  ISETP.GE.AND P1, PT, R64, UR4, PT ;  /* 0x0000000440007c0c */ /* 0x000fc4000bf26270 */
[----:B------:R-:W-:Y:S02]  /*1fa0*/  ISETP.GE.AND P2, PT, R12, UR4, PT ;  /* 0x000000040c007c0c */ /* 0x000fe4000bf46270 */
[----:B------:R-:W-:Y:S02]  /*1fb0*/  LOP3.LUT R10, R11, 0x2, R10, 0xe2, !PT ;  /* 0x000000020b0a7812 */ /* 0x000fe400078ee20a */
[----:B------:R-:W-:Y:S02]  /*1fc0*/  SEL R11, RZ, 0x4, P0 ;  /* 0x00000004ff0b7807 */ /* 0x000fe40000000000 */
[----:B------:R-:W-:Y:S02]  /*1fd0*/  SEL R12, RZ, 0x8, P1 ;  /* 0x00000008ff0c7807 */ /* 0x000fe40000800000 */
[----:B------:R-:W-:Y:S02]  /*1fe0*/  ISETP.GE.AND P0, PT, R65, UR4, PT ;  /* 0x0000000441007c0c */ /* 0x000fe4000bf06270 */
[----:B------:R-:W-:-:S02]  /*1ff0*/  ISETP.GE.AND P1, PT, R66, UR4, PT ;  /* 0x0000000442007c0c */ /* 0x000fc4000bf26270 */
[----:B------:R-:W-:Y:S02]  /*2000*/  LOP3.LUT R10, R12, R10, R11, 0xfe, !PT ;  /* 0x0000000a0c0a7212 */ /* 0x000fe400078efe0b */
[----:B------:R-:W-:Y:S02]  /*2010*/  SEL R11, RZ, 0x10, P0 ;  /* 0x00000010ff0b7807 */ /* 0x000fe40000000000 */
[----:B------:R-:W-:Y:S01]  /*2020*/  SEL R12, RZ, 0x20, P1 ;  /* 0x00000020ff0c7807 */ /* 0x000fe20000800000 */
[----:B------:R-:W-:Y:S01]  /*2030*/  IMAD R13, R90, UR7, R7 ;  /* 0x000000075a0d7c24 */ /* 0x000fe2000f8e0207 */
[----:B------:R-:W-:Y:S02]  /*2040*/  ISETP.GE.AND P3, PT, R32, UR4, PT ;  /* 0x0000000420007c0c */ /* 0x000fe4000bf66270 */
[----:B------:R-:W-:Y:S01]  /*2050*/  LOP3.LUT R11, R12, R10, R11, 0xfe, !PT ;  /* 0x0000000a0c0b7212 */ /* 0x000fe200078efe0b */
[----:B------:R-:W-:Y:S01]  /*2060*/  IMAD.WIDE.U32 R6, R90, UR6, R16 ;  /* 0x000000065a067c25 */ /* 0x000fe2000f8e0010 */
[----:B------:R-:W-:Y:S01]  /*2070*/  SEL R10, RZ, 0x40, P2 ;  /* 0x00000040ff0a7807 */ /* 0x000fe20001000000 */
[----:B------:R-:W-:-:S02]  /*2080*/  ULDC.64 UR4, c[0x0][0x338] ;  /* 0x0000ce0000047ab9 */ /* 0x000fc40000000a00 */
[----:B------:R-:W-:Y:S01]  /*2090*/  IMAD R12, R20, UR4, RZ ;  /* 0x00000004140c7c24 */ /* 0x000fe2000f8e02ff */
[----:B------:R-:W-:Y:S01]  /*20a0*/  LOP3.LUT R95, R11, R10, RZ, 0xfc, !PT ;  /* 0x0000000a0b5f7212 */ /* 0x000fe200078efcff */
[----:B------:R-:W-:Y:S02]  /*20b0*/  IMAD.IADD R7, R7, 0x1, R13 ;  /* 0x0000000107077824 */ /* 0x000fe400078e020d */
[C---:B------:R-:W-:Y:S02]  /*20c0*/  IMAD R10, R42.reuse, R14, RZ ;  /* 0x0000000e2a0a7224 */ /* 0x040fe400078e02ff */
[----:B----4-:R-:W-:Y:S02]  /*20d0*/  IMAD R32, R42, R58, RZ ;  /* 0x0000003a2a207224 */ /* 0x010fe400078e02ff */
[C---:B------:R-:W-:Y:S02]  /*20e0*/  IMAD R93, R21.reuse, UR5, R12 ;  /* 0x00000005155d7c24 */ /* 0x040fe4000f8e020c */
[----:B------:R-:W-:Y:S01]  /*20f0*/  IMAD.WIDE.U32 R6, R21, UR4, R6 ;  /* 0x0000000415067c25 */ /* 0x000fe2000f8e0006 */
[----:B-1----:R-:W-:Y:S01]  /*2100*/  ISETP.GE.AND P0, PT, R16, R41, PT ;  /* 0x000000291000720c */ /* 0x002fe20003f06270 */
[----:B------:R-:W-:-:S02]  /*2110*/  ULDC UR4, c[0x0][0x2f4] ;  /* 0x0000bd0000047ab9 */ /* 0x000fc40000000800 */
[C---:B------:R-:W-:Y:S02]  /*2120*/  IMAD R35, R22.reuse, R15, R10 ;  /* 0x0000000f16237224 */ /* 0x040fe400078e020a */
[----:B------:R-:W-:-:S04]  /*2130*/  IMAD.WIDE.U32 R12, R22, R14, R200 ;  /* 0x0000000e160c7225 */ /* 0x000fc800078e00c8 */
[----:B------:R-:W-:-:S04]  /*2140*/  IMAD.WIDE.U32 R20, R22, R14, R16 ;  /* 0x0000000e16147225 */ /* 0x000fc800078e0010 */
[----:B------:R-:W-:-:S04]  /*2150*/  IMAD.WIDE.U32 R10, R22, R58, R200 ;  /* 0x0000003a160a7225 */ /* 0x000fc800078e00c8 */
[----:B------:R-:W-:Y:S02]  /*2160*/  IMAD R39, R22, R59, R32 ;  /* 0x0000003b16277224 */ /* 0x000fe400078e0220 */
[----:B------:R-:W-:Y:S02]  /*2170*/  IMAD.IADD R13, R13, 0x1, R35 ;  /* 0x000000010d0d7824 */ /* 0x000fe400078e0223 */
[----:B------:R-:W-:Y:S02]  /*2180*/  IMAD.IADD R35, R35, 0x1, R21 ;  /* 0x0000000123237824 */ /* 0x000fe400078e0215 */
[----:B------:R-:W-:Y:S01]  /*2190*/  IMAD.IADD R21, R11, 0x1, R39 ;  /* 0x000000010b157824 */ /* 0x000fe200078e0227 */
[----:B-----5:R-:W-:Y:S01]  /*21a0*/  SHF.R.S32.HI R11, RZ, 0x1f, R30 ;  /* 0x0000001fff0b7819 */ /* 0x020fe2000001141e */
[----:B------:R-:W-:Y:S02]  /*21b0*/  IMAD.MOV.U32 R34, RZ, RZ, R20 ;  /* 0x000000ffff227224 */ /* 0x000fe400078e0014 */
[----:B------:R-:W-:-:S02]  /*21c0*/  IMAD.MOV.U32 R20, RZ, RZ, R10 ;  /* 0x000000ffff147224 */ /* 0x000fc400078e000a */
[C---:B------:R-:W-:Y:S02]  /*21d0*/  IMAD R10, R11.reuse, R14, RZ ;  /* 0x0000000e0b0a7224 */ /* 0x040fe400078e02ff */
[----:B------:R-:W-:Y:S02]  /*21e0*/  IMAD R38, R11, R58, RZ ;  /* 0x0000003a0b267224 */ /* 0x000fe400078e02ff */
[C---:B------:R-:W-:Y:S02]  /*21f0*/  IMAD R85, R30.reuse, R15, R10 ;  /* 0x0000000f1e557224 */ /* 0x040fe400078e020a */
[----:B------:R-:W-:-:S04]  /*2200*/  IMAD.WIDE.U32 R10, R30, R14, R12 ;  /* 0x0000000e1e0a7225 */ /* 0x000fc800078e000c */
[----:B------:R-:W-:Y:S02]  /*2210*/  IMAD.WIDE.U32 R12, R30, R14, R34 ;  /* 0x0000000e1e0c7225 */ /* 0x000fe400078e0022 */
[----:B------:R-:W3:Y:S01]  /*2220*/  LDL R34, [R1+0x3c] ;  /* 0x00003c0001227983 */ /* 0x000ee20000100800 */
[----:B------:R-:W-:Y:S02]  /*2230*/  IADD3 R60, P2, R22, R61, RZ ;  /* 0x0000003d163c7210 */ /* 0x000fe40007f5e0ff */
[----:B------:R-:W-:-:S03]  /*2240*/  SEL R37, R41, RZ, P0 ;  /* 0x000000ff29257207 */ /* 0x000fc60000000000 */
[----:B------:R-:W-:Y:S02]  /*2250*/  IMAD.X R61, R42, 0x1, R43, P2 ;  /* 0x000000012a3d7824 */ /* 0x000fe400010e062b */
[----:B------:R-:W-:Y:S02]  /*2260*/  IMAD.IADD R37, R16, 0x1, R37 ;  /* 0x0000000110257824 */ /* 0x000fe400078e0225 */
[C---:B------:R-:W-:Y:S02]  /*2270*/  VIADD R42, R22.reuse, 0x40 ;  /* 0x00000040162a7836 */ /* 0x040fe40000000000 */
[----:B------:R-:W-:Y:S01]  /*2280*/  IMAD.WIDE.U32 R32, R22, R58, R16 ;  /* 0x0000003a16207225 */ /* 0x000fe200078e0010 */
[----:B------:R-:W-:-:S03]  /*2290*/  SHF.R.S32.HI R36, RZ, 0x1f, R37 ;  /* 0x0000001fff247819 */ /* 0x000fc60000011425 */
[----:B------:R-:W-:Y:S01]  /*22a0*/  IMAD.SHL.U32 R42, R42, 0x40, RZ ;  /* 0x000000402a2a7824 */ /* 0x000fe200078e00ff */
[----:B------:R-:W-:Y:S01]  /*22b0*/  LEA.HI R36, R36, R37, RZ, 0x3 ;  /* 0x0000002524247211 */ /* 0x000fe200078f18ff */
[----:B------:R-:W-:Y:S02]  /*22c0*/  IMAD.IADD R33, R39, 0x1, R33 ;  /* 0x0000000127217824 */ /* 0x000fe400078e0221 */
[----:B--2---:R-:W-:Y:S01]  /*22d0*/  IMAD.SHL.U32 R71, R45, 0x40, RZ ;  /* 0x000000402d477824 */ /* 0x004fe200078e00ff */
[----:B------:R-:W-:Y:S01]  /*22e0*/  LOP3.LUT R42, R42, 0x1c0, RZ, 0xc0, !PT ;  /* 0x000001c02a2a7812 */ /* 0x000fe200078ec0ff */
[----:B------:R-:W-:Y:S02]  /*22f0*/  VIADD R44, R44, 0xffffff80 ;  /* 0xffffff802c2c7836 */ /* 0x000fe40000000000 */
[----:B------:R-:W-:Y:S01]  /*2300*/  IMAD.WIDE.U32 R56, R30, R58, R32 ;  /* 0x0000003a1e387225 */ /* 0x000fe200078e0020 */
[----:B------:R-:W-:Y:S02]  /*2310*/  LOP3.LUT R71, R71, 0x1c0, RZ, 0xc0, !PT ;  /* 0x000001c047477812 */ /* 0x000fe400078ec0ff */
[----:B------:R-:W-:Y:S01]  /*2320*/  LOP3.LUT R32, R42, 0x38, R36, 0xf8, !PT ;  /* 0x000000382a207812 */ /* 0x000fe200078ef824 */
[----:B------:R-:W-:Y:S01]  /*2330*/  VIADD R76, R40, 0x8 ;  /* 0x00000008284c7836 */ /* 0x000fe20000000000 */
[----:B------:R-:W-:Y:S01]  /*2340*/  SHF.R.S32.HI R40, RZ, 0x1f, R44 ;  /* 0x0000001fff287819 */ /* 0x000fe2000001142c */
[----:B------:R-:W-:Y:S01]  /*2350*/  VIADD R42, R22, 0x40 ;  /* 0x00000040162a7836 */ /* 0x000fe20000000000 */
[----:B------:R-:W-:-:S02]  /*2360*/  SHF.R.U32.HI R74, RZ, 0x3, R71 ;  /* 0x00000003ff4a7819 */ /* 0x000fc40000011647 */
[----:B------:R-:W-:Y:S01]  /*2370*/  LOP3.LUT R33, R71, 0x18, R16, 0xf8, !PT ;  /* 0x0000001847217812 */ /* 0x000fe200078ef810 */
[----:B------:R-:W-:Y:S01]  /*2380*/  IMAD.SHL.U32 R42, R42, 0x40, RZ ;  /* 0x000000402a2a7824 */ /* 0x000fe200078e00ff */
[----:B------:R-:W-:Y:S02]  /*2390*/  LEA.HI R40, R40, R44, RZ, 0x5 ;  /* 0x0000002c28287211 */ /* 0x000fe400078f28ff */
[----:B------:R-:W-:Y:S02]  /*23a0*/  LOP3.LUT R33, R33, R74, RZ, 0x3c, !PT ;  /* 0x0000004a21217212 */ /* 0x000fe400078e3cff */
[----:B------:R-:W-:Y:S02]  /*23b0*/  SHF.R.S32.HI R40, RZ, 0x5, R40 ;  /* 0x00000005ff287819 */ /* 0x000fe40000011428 */
[----:B------:R-:W-:Y:S01]  /*23c0*/  LOP3.LUT R42, R42, 0x1c0, RZ, 0xc0, !PT ;  /* 0x000001c02a2a7812 */ /* 0x000fe200078ec0ff */
[----:B------:R-:W-:Y:S01]  /*23d0*/  IMAD.MOV.U32 R77, RZ, RZ, 0x20 ;  /* 0x00000020ff4d7424 */ /* 0x000fe200078e00ff */
[----:B------:R-:W-:Y:S01]  /*23e0*/  LOP3.LUT P1, RZ, R45, 0x4, RZ, 0xc0, !PT ;  /* 0x000000042dff7812 */ /* 0x000fe2000782c0ff */
[----:B------:R-:W-:Y:S01]  /*23f0*/  IMAD R79, R40, 0x200, R33 ;  /* 0x00000200284f7824 */ /* 0x000fe200078e0221 */
[----:B------:R-:W-:-:S02]  /*2400*/  LOP3.LUT R33, R71, 0x38, R36, 0xf8, !PT ;  /* 0x0000003847217812 */ /* 0x000fc400078ef824 */
[----:B------:R-:W-:Y:S01]  /*2410*/  SHF.R.U32.HI R42, RZ, 0x3, R42 ;  /* 0x00000003ff2a7819 */ /* 0x000fe2000001162a */
[----:B------:R-:W-:Y:S01]  /*2420*/  IMAD R37, R9, 0x60, RZ ;  /* 0x0000006009257824 */ /* 0x000fe200078e02ff */
[C---:B------:R-:W-:Y:S01]  /*2430*/  SHF.L.U64.HI R67, R8.reuse, 0x6, R9 ;  /* 0x0000000608437819 */ /* 0x040fe20000010209 */
[----:B------:R-:W-:Y:S01]  /*2440*/  IMAD.SHL.U32 R68, R8, 0x40, RZ ;  /* 0x0000004008447824 */ /* 0x000fe200078e00ff */
[----:B------:R-:W-:Y:S01]  /*2450*/  SHF.L.U64.HI R69, R14, 0x6, R15 ;  /* 0x000000060e457819 */ /* 0x000fe2000001020f */
[----:B------:R-:W-:Y:S01]  /*2460*/  IMAD R81, R15, 0x60, RZ ;  /* 0x000000600f517824 */ /* 0x000fe200078e02ff */
[----:B------:R-:W-:Y:S01]  /*2470*/  SHF.L.U64.HI R72, R58, 0x6, R59 ;  /* 0x000000063a487819 */ /* 0x000fe2000001023b */
[----:B------:R-:W-:Y:S01]  /*2480*/  IMAD.SHL.U32 R70, R14, 0x40, RZ ;  /* 0x000000400e467824 */ /* 0x000fe200078e00ff */
[----:B------:R-:W-:Y:S01]  /*2490*/  SEL R77, R77, 0xffffffe0, !P1 ;  /* 0xffffffe04d4d7807 */ /* 0x000fe20004800000 */
[----:B------:R-:W-:Y:S01]  /*24a0*/  IMAD R87, R30, R59, R38 ;  /* 0x0000003b1e577224 */ /* 0x000fe200078e0226 */
[----:B------:R-:W-:Y:S01]  /*24b0*/  LOP3.LUT R33, R33, R74, RZ, 0x3c, !PT ;  /* 0x0000004a21217212 */ /* 0x000fe200078e3cff */
[----:B------:R-:W-:Y:S01]  /*24c0*/  IMAD R35, R59, 0x60, RZ ;  /* 0x000000603b237824 */ /* 0x000fe200078e02ff */
[----:B------:R-:W-:Y:S01]  /*24d0*/  LOP3.LUT R32, R32, R42, RZ, 0x3c, !PT ;  /* 0x0000002a20207212 */ /* 0x000fe200078e3cff */
[----:B------:R-:W-:Y:S01]  /*24e0*/  IMAD.SHL.U32 R73, R58, 0x40, RZ ;  /* 0x000000403a497824 */ /* 0x000fe200078e00ff */
[----:B------:R-:W-:Y:S01]  /*24f0*/  SEL R94, RZ, 0xffffff80, P3 ;  /* 0xffffff80ff5e7807 */ /* 0x000fe20001800000 */
[----:B------:R-:W-:Y:S01]  /*2500*/  IMAD.WIDE.U32 R20, R30, R58, R20 ;  /* 0x0000003a1e147225 */ /* 0x000fe200078e0014 */
[----:B------:R-:W-:-:S03]  /*2510*/  LOP3.LUT R89, R36, 0xfffffff8, RZ, 0xc0, !PT ;  /* 0xfffffff824597812 */ /* 0x000fc600078ec0ff */
[----:B------:R-:W-:Y:S02]  /*2520*/  VIADD R45, R22, 0x40 ;  /* 0x00000040162d7836 */ /* 0x000fe40000000000 */
[----:B------:R-:W-:Y:S01]  /*2530*/  IMAD.WIDE.U32 R8, R8, 0x60, RZ ;  /* 0x0000006008087825 */ /* 0x000fe200078e00ff */
[----:B------:R-:W-:-:S03]  /*2540*/  LOP3.LUT R94, R95, 0x80, R94, 0xc8, !PT ;  /* 0x000000805f5e7812 */ /* 0x000fc600078ec85e */
[----:B------:R-:W-:-:S04]  /*2550*/  IMAD.WIDE.U32 R14, R14, 0x60, RZ ;  /* 0x000000600e0e7825 */ /* 0x000fc800078e00ff */
[----:B------:R-:W-:Y:S01]  /*2560*/  IMAD.WIDE.U32 R58, R58, 0x60, RZ ;  /* 0x000000603a3a7825 */ /* 0x000fe200078e00ff */
[----:B------:R-:W-:Y:S02]  /*2570*/  SHF.R.S32.HI R75, RZ, 0x1f, R45 ;  /* 0x0000001fff4b7819 */ /* 0x000fe4000001142d */
[----:B------:R-:W-:Y:S01]  /*2580*/  SHF.R.S32.HI R88, RZ, 0x3, R36 ;  /* 0x00000003ff587819 */ /* 0x000fe20000011424 */
[----:B------:R-:W-:Y:S01]  /*2590*/  IMAD.IADD R84, R11, 0x1, R85 ;  /* 0x000000010b547824 */ /* 0x000fe200078e0255 */
[----:B------:R-:W-:Y:S01]  /*25a0*/  SHF.R.S32.HI R90, RZ, 0x1f, R89 ;  /* 0x0000001fff5a7819 */ /* 0x000fe20000011459 */
[----:B------:R-:W-:Y:S01]  /*25b0*/  IMAD.IADD R86, R21, 0x1, R87 ;  /* 0x0000000115567824 */ /* 0x000fe200078e0257 */
[----:B------:R-:W-:Y:S01]  /*25c0*/  ISETP.GE.AND P1, PT, R16, UR4, PT ;  /* 0x0000000410007c0c */ /* 0x000fe2000bf26270 */
[----:B------:R-:W-:Y:S01]  /*25d0*/  IMAD.SHL.U32 R78, R41, 0x2, RZ ;  /* 0x00000002294e7824 */ /* 0x000fe200078e00ff */
[----:B------:R-:W-:Y:S01]  /*25e0*/  ISETP.GE.AND P2, PT, R62, UR4, PT ;  /* 0x000000043e007c0c */ /* 0x000fe2000bf46270 */
[----:B------:R-:W-:Y:S01]  /*25f0*/  IMAD.IADD R80, R9, 0x1, R37 ;  /* 0x0000000109507824 */ /* 0x000fe200078e0225 */
[----:B------:R-:W-:Y:S01]  /*2600*/  LOP3.LUT R95, R95, 0x40, RZ, 0xc0, !PT ;  /* 0x000000405f5f7812 */ /* 0x000fe200078ec0ff */
[----:B------:R-:W-:-:S02]  /*2610*/  IMAD.IADD R81, R15, 0x1, R81 ;  /* 0x000000010f517824 */ /* 0x000fc400078e0251 */
[----:B------:R-:W-:Y:S02]  /*2620*/  IMAD.IADD R82, R59, 0x1, R35 ;  /* 0x000000013b527824 */ /* 0x000fe400078e0223 */
[----:B------:R-:W-:Y:S02]  /*2630*/  IMAD.IADD R83, R77, 0x1, R79 ;  /* 0x000000014d537824 */ /* 0x000fe400078e024f */
[----:B------:R-:W-:Y:S02]  /*2640*/  IMAD.IADD R85, R85, 0x1, R13 ;  /* 0x0000000155557824 */ /* 0x000fe400078e020d */
[----:B------:R-:W-:Y:S02]  /*2650*/  IMAD.IADD R87, R87, 0x1, R57 ;  /* 0x0000000157577824 */ /* 0x000fe400078e0239 */
[----:B------:R-:W-:Y:S02]  /*2660*/  IMAD R91, R40, 0x200, R33 ;  /* 0x00000200285b7824 */ /* 0x000fe400078e0221 */
[----:B------:R-:W-:Y:S01]  /*2670*/  IMAD.IADD R93, R7, 0x1, R93 ;  /* 0x00000001075d7824 */ /* 0x000fe200078e025d */
[----:B------:R-:W-:Y:S01]  /*2680*/  @!P6 BAR.SYNC.DEFER_BLOCKING 0x9, 0x100 ;  /* 0x024400000000eb1d */ /* 0x000fe20000010000 */
[----:B---3--:R-:W-:-:S07]  /*2690*/  IMAD.IADD R92, R34, 0x1, R32 ;  /* 0x00000001225c7824 */ /* 0x008fce00078e0220 */
.L_x_5632:
        /* <DEDUP_REMOVED lines=17> */
[C---:B------:R-:W-:Y:S01]  /*27b0*/  IMAD R27, R18.reuse, 0x1800, R79 ;  /* 0x00001800121b7824 */ /* 0x040fe200078e024f */
        /* <DEDUP_REMOVED lines=8> */
[----:B---3--:R-:W-:Y:S05]  /*2840*/  @!P3 BRA `(.L_x_5586) ;  /* 0x000000280018b947 */ /* 0x008fea0003800000 */
        /* <DEDUP_REMOVED lines=9> */
[----:B------:R-:W-:Y:S01]  /*28e0*/  IMAD.WIDE.U32 R32, R58, R45, RZ ;  /* 0x0000002d3a207225 */ /* 0x000fe200078e00ff */
[----:B------:R-:W-:-:S03]  /*28f0*/  IADD3 R96, R35, R39, RZ ;  /* 0x0000002723607210 */ /* 0x000fc60007ffe0ff */
        /* <DEDUP_REMOVED lines=30> */
.L_x_5589:
[----:B------:R-:W-:Y:S05]  /*2ae0*/  BSYNC B1 ;  /* 0x0000000000017941 */ /* 0x000fea0003800000 */
.L_x_5588:
[----:B0-----:R-:W-:Y:S01]  /*2af0*/  VIADD R36, R22, 0x40 ;  /* 0x0000004016247836 */ /* 0x001fe20000000000 */
[----:B------:R-:W-:Y:S01]  /*2b00*/  BSSY B1, `(.L_x_5590) ;  /* 0x000001c000017945 */ /* 0x000fe20003800000 */
[----:B------:R-:W-:Y:S01]  /*2b10*/  CS2R R44, SRZ ;  /* 0x00000000002c7805 */ /* 0x000fe2000001ff00 */
[----:B-----5:R-:W-:Y:S01]  /*2b20*/  IMAD.MOV.U32 R98, RZ, RZ, R50 ;  /* 0x000000ffff627224 */ /* 0x020fe200078e0032 */
[----:B------:R-:W-:Y:S02]  /*2b30*/  CS2R R46, SRZ ;  /* 0x00000000002e7805 */ /* 0x000fe4000001ff00 */
[----:B------:R-:W-:Y:S02]  /*2b40*/  ISETP.GE.AND P5, PT, R36, R106, PT ;  /* 0x0000006a2400720c */ /* 0x000fe40003fa6270 */
[----:B------:R-:W-:Y:S01]  /*2b50*/  CS2R R36, SRZ ;  /* 0x0000000000247805 */ /* 0x000fe2000001ff00 */
[----:B------:R-:W-:-:S10]  /*2b60*/  IMAD.MOV.U32 R99, RZ, RZ, R51 ;  /* 0x000000ffff637224 */ /* 0x000fd400078e0033 */
        /* <DEDUP_REMOVED lines=21> */
.L_x_5591:
[----:B------:R-:W-:Y:S05]  /*2cc0*/  BSYNC B1 ;  /* 0x0000000000017941 */ /* 0x000fea0003800000 */
.L_x_5590:
        /* <DEDUP_REMOVED lines=27> */
.L_x_5592:
[----:B------:R-:W-:Y:S01]  /*2e80*/  IMAD R96, R18, 0x8, R19 ;  /* 0x0000000812607824 */ /* 0x000fe200078e0213 */
[----:B------:R-:W-:Y:S01]  /*2e90*/  SHF.L.U32 R107, R202, 0x1f, RZ ;  /* 0x0000001fca6b7819 */ /* 0x000fe200000006ff */
[----:B------:R-:W-:Y:S03]  /*2ea0*/  BSSY B1, `(.L_x_5593) ;  /* 0x0000003000017945 */ /* 0x000fe60003800000 */
[----:B------:R-:W0:Y:S02]  /*2eb0*/  SYNCS.PHASECHK.TRANS64.TRYWAIT P6, [R96+URZ+0x32490], R107 ;  /* 0x0324906b600075a7 */ /* 0x000e2400080c017f */
[----:B0-----:R-:W-:Y:S05]  /*2ec0*/  @!P6 BRA `(.L_x_5594) ;  /* 0x000001a8009ce947 */ /* 0x001fea0003800000 */
.L_x_5892:
[----:B------:R-:W-:Y:S05]  /*2ed0*/  BSYNC B1 ;  /* 0x0000000000017941 */ /* 0x000fea0003800000 */
.L_x_5593:
        /* <DEDUP_REMOVED lines=49> */
.L_x_5600:
[----:B------:R-:W-:Y:S05]  /*31f0*/  BSYNC B3 ;  /* 0x0000000000037941 */ /* 0x000fea0003800000 */
.L_x_5599:
[----:B--2---:R1:W-:Y:S02]  /*3200*/  STG.E.128 desc[UR40][R42.64], R32 ;  /* 0x000000202a007986 */ /* 0x0043e4000c101d28 */
.L_x_5598:
[----:B------:R-:W-:Y:S05]  /*3210*/  BSYNC B2 ;  /* 0x0000000000027941 */ /* 0x000fea0003800000 */
.L_x_5597:
        /* <DEDUP_REMOVED lines=46> */
.L_x_5602:
[----:B------:R-:W-:Y:S05]  /*3500*/  BSYNC B2 ;  /* 0x0000000000027941 */ /* 0x000fea0003800000 */
.L_x_5601:
[----:B--2---:R2:W-:Y:S02]  /*3510*/  STG.E.128 desc[UR40][R42.64+0x40], R32 ;  /* 0x000040202a007986 */ /* 0x0045e4000c101d28 */
.L_x_5596:
[----:B------:R-:W-:Y:S05]  /*3520*/  BSYNC B1 ;  /* 0x0000000000017941 */ /* 0x000fea0003800000 */
.L_x_5595:
        /* <DEDUP_REMOVED lines=48> */
.L_x_5607:
[----:B------:R-:W-:Y:S05]  /*3830*/  BSYNC B2 ;  /* 0x0000000000027941 */ /* 0x000fea0003800000 */
.L_x_5606:
[----:B--2---:R3:W-:Y:S02]  /*3840*/  STG.E.128 desc[UR40][R40.64], R32 ;  /* 0x0000002028007986 */ /* 0x0047e4000c101d28 */
.L_x_5605:
[----:B------:R-:W-:Y:S05]  /*3850*/  BSYNC B1 ;  /* 0x0000000000017941 */ /* 0x000fea0003800000 */
.L_x_5604:
        /* <DEDUP_REMOVED lines=46> */
.L_x_5609:
[----:B------:R-:W-:Y:S05]  /*3b40*/  BSYNC B1 ;  /* 0x0000000000017941 */ /* 0x000fea0003800000 */
.L_x_5608:
[----:B--2---:R1:W-:Y:S01]  /*3b50*/  STG.E.128 desc[UR40][R40.64+0x40], R32 ;  /* 0x0000402028007986 */ /* 0x0043e2000c101d28 */
[----:B------:R-:W-:Y:S05]  /*3b60*/  BRA `(.L_x_5603) ;  /* 0x0000001400b87947 */ /* 0x000fea0003800000 */
.L_x_5587:
[----:B------:R-:W-:Y:S01]  /*3b70*/  VIADD R36, R22, 0x40 ;  /* 0x0000004016247836 */ /* 0x000fe20000000000 */
[----:B------:R-:W-:-:S04]  /*3b80*/  CS2R R38, SRZ ;  /* 0x0000000000267805 */ /* 0x000fc8000001ff00 */
[----:B------:R-:W-:Y:S02]  /*3b90*/  ISETP.GE.AND P3, PT, R36, R106, PT ;  /* 0x0000006a2400720c */ /* 0x000fe40003f66270 */
        /* <DEDUP_REMOVED lines=39> */
[----:B0-----:R-:W-:Y:S01]  /*3e10*/  IMAD.MOV.U32 R48, RZ, RZ, R39 ;  /* 0x000000ffff307224 */ /* 0x001fe200078e0027 */
[----:B------:R-:W-:Y:S01]  /*3e20*/  PRMT R123, R53, 0x7610, R123 ;  /* 0x00007610357b7816 */ /* 0x000fe2000000007b */
[----:B------:R-:W-:Y:S01]  /*3e30*/  IMAD.MOV.U32 R49, RZ, RZ, R36 ;  /* 0x000000ffff317224 */ /* 0x000fe200078e0024 */
[----:B------:R-:W-:Y:S01]  /*3e40*/  PRMT R119, R55, 0x7610, R119 ;  /* 0x0000761037777816 */ /* 0x000fe20000000077 */
[----:B------:R-:W-:Y:S01]  /*3e50*/  IMAD.MOV.U32 R51, RZ, RZ, R37 ;  /* 0x000000ffff337224 */ /* 0x000fe200078e0025 */
[----:B------:R-:W-:-:S02]  /*3e60*/  PRMT R123, R123, 0x5410, R48 ;  /* 0x000054107b7b7816 */ /* 0x000fc40000000030 */
[----:B------:R-:W-:Y:S01]  /*3e70*/  PRMT R130, R50, 0x5410, R49 ;  /* 0x0000541032827816 */ /* 0x000fe20000000031 */
[----:B----4-:R-:W-:Y:S01]  /*3e80*/  IMAD.MOV.U32 R48, RZ, RZ, R42 ;  /* 0x000000ffff307224 */ /* 0x010fe200078e002a */
[----:B------:R-:W-:Y:S01]  /*3e90*/  PRMT R119, R119, 0x5410, R51 ;  /* 0x0000541077777816 */ /* 0x000fe20000000033 */
[----:B------:R-:W-:Y:S02]  /*3ea0*/  IMAD.MOV.U32 R49, RZ, RZ, R43 ;  /* 0x000000ffff317224 */ /* 0x000fe400078e002b */
[----:B------:R-:W-:Y:S02]  /*3eb0*/  IMAD.MOV.U32 R50, RZ, RZ, R40 ;  /* 0x000000ffff327224 */ /* 0x000fe400078e0028 */
[----:B------:R-:W-:Y:S01]  /*3ec0*/  IMAD.MOV.U32 R51, RZ, RZ, R41 ;  /* 0x000000ffff337224 */ /* 0x000fe200078e0029 */
[----:B------:R-:W-:Y:S01]  /*3ed0*/  PRMT R114, R48, 0x7610, R114 ;  /* 0x0000761030727816 */ /* 0x000fe20000000072 */
[----:B------:R-:W-:Y:S01]  /*3ee0*/  IMAD.MOV.U32 R52, RZ, RZ, R34 ;  /* 0x000000ffff347224 */ /* 0x000fe200078e0022 */
[----:B------:R-:W-:Y:S01]  /*3ef0*/  PRMT R115, R50, 0x5410, R49 ;  /* 0x0000541032737816 */ /* 0x000fe20000000031 */
[----:B------:R-:W-:Y:S01]  /*3f00*/  IMAD.MOV.U32 R54, RZ, RZ, R32 ;  /* 0x000000ffff367224 */ /* 0x000fe200078e0020 */
[----:B------:R-:W-:Y:S01]  /*3f10*/  PRMT R117, R51, 0x7610, R117 ;  /* 0x0000761033757816 */ /* 0x000fe20000000075 */
[----:B-----5:R-:W-:-:S02]  /*3f20*/  IMAD.MOV.U32 R48, RZ, RZ, R46 ;  /* 0x000000ffff307224 */ /* 0x020fc400078e002e */
[----:B------:R-:W-:Y:S02]  /*3f30*/  IMAD.MOV.U32 R49, RZ, RZ, R47 ;  /* 0x000000ffff317224 */ /* 0x000fe400078e002f */
[----:B------:R-:W-:Y:S02]  /*3f40*/  IMAD.MOV.U32 R50, RZ, RZ, R44 ;  /* 0x000000ffff327224 */ /* 0x000fe400078e002c */
[----:B------:R-:W-:Y:S01]  /*3f50*/  IMAD.MOV.U32 R51, RZ, RZ, R45 ;  /* 0x000000ffff337224 */ /* 0x000fe200078e002d */
[----:B------:R-:W-:Y:S02]  /*3f60*/  PRMT R129, R52, 0x5410, R54 ;  /* 0x0000541034817816 */ /* 0x000fe40000000036 */
[----:B------:R-:W-:Y:S02]  /*3f70*/  PRMT R114, R114, 0x5410, R48 ;  /* 0x0000541072727816 */ /* 0x000fe40000000030 */
[----:B------:R-:W-:Y:S02]  /*3f80*/  PRMT R116, R50, 0x5410, R49 ;  /* 0x0000541032747816 */ /* 0x000fe40000000031 */
[----:B------:R-:W-:Y:S01]  /*3f90*/  PRMT R117, R117, 0x5410, R51 ;  /* 0x0000541075757816 */ /* 0x000fe20000000033 */
[----:B------:R-:W-:Y:S06]  /*3fa0*/  @!P3 BRA `(.L_x_5610) ;  /* 0x000000000004b947 */ /* 0x000fec0003800000 */
[----:B------:R-:W-:Y:S01]  /*3fb0*/  BPT.TRAP 0x1 ;  /* 0x000000040000795c */ /* 0x000fe20000300000 */
.L_x_5610:
        /* <DEDUP_REMOVED lines=9> */
.L_x_5893:
[----:B------:R-:W-:Y:S05]  /*4050*/  BSYNC B1 ;  /* 0x0000000000017941 */ /* 0x000fea0003800000 */
.L_x_5611:
[----:B------:R-:W-:Y:S01]  /*4060*/  ISETP.GE.OR P5, PT, R22, R106, P1 ;  /* 0x0000006a1600720c */ /* 0x000fe20000fa6670 */
[----:B------:R-:W-:-:S12]  /*4070*/  BSSY B1, `(.L_x_5613) ;  /* 0x000007f000017945 */ /* 0x000fd80003800000 */
[----:B------:R-:W-:Y:S05]  /*4080*/  @P5 BRA `(.L_x_5614) ;  /* 0x0000000400f45947 */ /* 0x000fea0003800000 */
[----:B------:R-:W1:Y:S01]  /*4090*/  S2R R50, SR_TID.X ;  /* 0x0000000000327919 */ /* 0x000e620000002100 */
[----:B------:R-:W-:Y:S01]  /*40a0*/  SHF.R.S32.HI R48, RZ, 0x1f, R22 ;  /* 0x0000001fff307819 */ /* 0x000fe20000011416 */
[-C--:B--2---:R-:W-:Y:S01]  /*40b0*/  IMAD.WIDE.U32 R104, R22, R102.reuse, R100 ;  /* 0x0000006616687225 */ /* 0x084fe200078e0064 */
[----:B------:R-:W-:Y:S03]  /*40c0*/  BSSY B2, `(.L_x_5615) ;  /* 0x000006d000027945 */ /* 0x000fe60003800000 */
[----:B------:R-:W-:Y:S01]  /*40d0*/  IMAD R48, R48, R102, RZ ;  /* 0x0000006630307224 */ /* 0x000fe200078e02ff */
[----:B------:R-:W-:-:S03]  /*40e0*/  IADD3 R108, P5, P6, R4, R104, R89 ;  /* 0x00000068046c7210 */ /* 0x000fc60007ebe059 */
[----:B------:R-:W-:Y:S01]  /*40f0*/  IMAD R49, R22, R103, R48 ;  /* 0x0000006716317224 */ /* 0x000fe200078e0230 */
[----:B------:R-:W-:-:S03]  /*4100*/  SEL R48, R78, R111, !P0 ;  /* 0x0000006f4e307207 */ /* 0x000fc60004000000 */
[----:B------:R-:W-:Y:S01]  /*4110*/  IMAD.IADD R112, R49, 0x1, R105 ;  /* 0x0000000131707824 */ /* 0x000fe200078e0269 */
[----:B------:R-:W-:-:S04]  /*4120*/  SHF.R.S32.HI R49, RZ, 0x1f, R48 ;  /* 0x0000001fff317819 */ /* 0x000fc80000011430 */
[----:B------:R-:W-:Y:S01]  /*4130*/  LEA.HI R49, R49, R48, RZ, 0x4 ;  /* 0x0000003031317211 */ /* 0x000fe200078f20ff */
[----:B------:R-:W-:Y:S01]  /*4140*/  IMAD R48, R18, 0x1800, R91 ;  /* 0x0000180012307824 */ /* 0x000fe200078e025b */
[----:B------:R-:W-:Y:S02]  /*4150*/  IADD3.X R110, R3, R112, R90, P5, P6 ;  /* 0x00000070036e7210 */ /* 0x000fe40002fec45a */
[----:B------:R-:W-:Y:S01]  /*4160*/  LEA.HI.SX32 R49, R49, R88, 0x1c ;  /* 0x0000005831317211 */ /* 0x000fe200078fe2ff */
[----:B------:R-:W-:-:S04]  /*4170*/  IMAD R48, R48, 0x2, R19 ;  /* 0x0000000230307824 */ /* 0x000fc800078e0213 */
[----:B------:R-:W-:Y:S02]  /*4180*/  IMAD.SHL.U32 R113, R49, 0x8, RZ ;  /* 0x0000000831717824 */ /* 0x000fe400078e00ff */
[----:B-1----:R-:W-:-:S03]  /*4190*/  VIADD R51, R50, 0xffffff80 ;  /* 0xffffff8032337836 */ /* 0x002fc60000000000 */
[----:B------:R-:W-:Y:S02]  /*41a0*/  LOP3.LUT R49, R71, 0x38, R113, 0xf8, !PT ;  /* 0x0000003847317812 */ /* 0x000fe400078ef871 */
[----:B------:R-:W-:Y:S02]  /*41b0*/  SHF.R.S32.HI R50, RZ, 0x1f, R51 ;  /* 0x0000001fff327819 */ /* 0x000fe40000011433 */
[----:B------:R-:W-:Y:S02]  /*41c0*/  LOP3.LUT R49, R49, R74, RZ, 0x3c, !PT ;  /* 0x0000004a31317212 */ /* 0x000fe400078e3cff */
[----:B------:R-:W-:-:S04]  /*41d0*/  LEA.HI R50, R50, R51, RZ, 0x5 ;  /* 0x0000003332327211 */ /* 0x000fc800078f28ff */
[----:B------:R-:W-:-:S05]  /*41e0*/  SHF.R.S32.HI R50, RZ, 0x5, R50 ;  /* 0x00000005ff327819 */ /* 0x000fca0000011432 */
[----:B------:R-:W-:-:S04]  /*41f0*/  IMAD R49, R50, 0x200, R49 ;  /* 0x0000020032317824 */ /* 0x000fc800078e0231 */
        /* <DEDUP_REMOVED lines=89> */
.L_x_5616:
[----:B------:R-:W-:Y:S05]  /*4790*/  BSYNC B2 ;  /* 0x0000000000027941 */ /* 0x000fea0003800000 */
.L_x_5615:
        /* <DEDUP_REMOVED lines=12> */
.L_x_5614:
[----:B------:R-:W-:Y:S05]  /*4860*/  BSYNC B1 ;  /* 0x0000000000017941 */ /* 0x000fea0003800000 */
.L_x_5613:
[----:B-1----:R-:W-:Y:S02]  /*4870*/  VIADD R33, R22, 0x40 ;  /* 0x0000004016217836 */ /* 0x002fe40000000000 */
[-C--:B--2---:R-:W-:Y:S02]  /*4880*/  IMAD R32, R75, R102.reuse, RZ ;  /* 0x000000664b207224 */ /* 0x084fe400078e02ff */
[C---:B------:R-:W-:Y:S01]  /*4890*/  IMAD.WIDE.U32 R100, R33.reuse, R102, R100 ;  /* 0x0000006621647225 */ /* 0x040fe200078e0064 */
[----:B------:R-:W-:-:S03]  /*48a0*/  ISETP.GE.OR P5, PT, R33, R106, P1 ;  /* 0x0000006a2100720c */ /* 0x000fc60000fa6670 */
[----:B------:R-:W-:-:S10]  /*48b0*/  IMAD R103, R33, R103, R32 ;  /* 0x0000006721677224 */ /* 0x000fd400078e0220 */
[----:B------:R-:W-:Y:S05]  /*48c0*/  @P5 BRA `(.L_x_5603) ;  /* 0x0000000800605947 */ /* 0x000fea0003800000 */
[----:B------:R-:W2:Y:S01]  /*48d0*/  LDL R34, [R1+0x3c] ;  /* 0x00003c0001227983 */ /* 0x000ea20000100800 */
[----:B------:R-:W-:Y:S01]  /*48e0*/  IMAD.IADD R50, R101, 0x1, R103 ;  /* 0x0000000165327824 */ /* 0x000fe200078e0267 */
[----:B------:R-:W-:Y:S01]  /*48f0*/  IADD3 R32, P5, P6, R4, R100, R89 ;  /* 0x0000006404207210 */ /* 0x000fe20007ebe059 */
[----:B------:R-:W-:Y:S01]  /*4900*/  VIADD R35, R22, 0x40 ;  /* 0x0000004016237836 */ /* 0x000fe20000000000 */
[----:B------:R-:W-:Y:S01]  /*4910*/  SEL R111, R78, R111, !P0 ;  /* 0x0000006f4e6f7207 */ /* 0x000fe20004000000 */
[----:B------:R-:W-:Y:S01]  /*4920*/  VIADD R36, R22, 0x40 ;  /* 0x0000004016247836 */ /* 0x000fe20000000000 */
[----:B------:R-:W-:Y:S01]  /*4930*/  IADD3.X R33, R3, R50, R90, P5, P6 ;  /* 0x0000003203217210 */ /* 0x000fe20002fec45a */
[----:B------:R-:W-:Y:S01]  /*4940*/  IMAD.SHL.U32 R35, R35, 0x40, RZ ;  /* 0x0000004023237824 */ /* 0x000fe200078e00ff */
[----:B------:R-:W-:Y:S01]  /*4950*/  LEA R48, P5, R32, R98, 0x1 ;  /* 0x0000006220307211 */ /* 0x000fe200078a08ff */
[----:B------:R-:W-:Y:S01]  /*4960*/  IMAD.SHL.U32 R36, R36, 0x40, RZ ;  /* 0x0000004024247824 */ /* 0x000fe200078e00ff */
[----:B------:R-:W-:Y:S02]  /*4970*/  BSSY B1, `(.L_x_5617) ;  /* 0x0000069000017945 */ /* 0x000fe40003800000 */
[----:B------:R-:W-:-:S02]  /*4980*/  LEA.HI.X R49, R32, R99, R33, 0x1, P5 ;  /* 0x0000006320317211 */ /* 0x000fc400028f0c21 */
[----:B------:R-:W-:Y:S02]  /*4990*/  SHF.R.S32.HI R32, RZ, 0x1f, R111 ;  /* 0x0000001fff207819 */ /* 0x000fe4000001146f */
[----:B------:R-:W-:Y:S02]  /*49a0*/  LOP3.LUT R35, R35, 0x1c0, RZ, 0xc0, !PT ;  /* 0x000001c023237812 */ /* 0x000fe400078ec0ff */
[----:B------:R-:W-:Y:S02]  /*49b0*/  LEA.HI R111, R32, R111, RZ, 0x4 ;  /* 0x0000006f206f7211 */ /* 0x000fe400078f20ff */
[----:B------:R-:W-:Y:S02]  /*49c0*/  LOP3.LUT R36, R36, 0x1c0, RZ, 0xc0, !PT ;  /* 0x000001c024247812 */ /* 0x000fe400078ec0ff */
[----:B------:R-:W-:Y:S02]  /*49d0*/  LEA.HI.SX32 R51, R111, R88, 0x1c ;  /* 0x000000586f337211 */ /* 0x000fe400078fe2ff */
[----:B------:R-:W-:-:S02]  /*49e0*/  SHF.R.U32.HI R35, RZ, 0x3, R35 ;  /* 0x00000003ff237819 */ /* 0x000fc40000011623 */
[----:B------:R-:W-:-:S04]  /*49f0*/  SHF.L.U32 R51, R51, 0x3, RZ ;  /* 0x0000000333337819 */ /* 0x000fc800000006ff */
[----:B------:R-:W-:-:S04]  /*4a00*/  LOP3.LUT R32, R36, 0x38, R51, 0xf8, !PT ;  /* 0x0000003824207812 */ /* 0x000fc800078ef833 */
[----:B------:R-:W-:-:S05]  /*4a10*/  LOP3.LUT R32, R32, R35, RZ, 0x3c, !PT ;  /* 0x0000002320207212 */ /* 0x000fca00078e3cff */
[----:B--2---:R-:W-:Y:S02]  /*4a20*/  IMAD.IADD R33, R34, 0x1, R32 ;  /* 0x0000000122217824 */ /* 0x004fe400078e0220 */
        /* <DEDUP_REMOVED lines=10> */
[----:B--2---:R-:W-:Y:S01]  /*4ad0*/  IMAD.MOV.U32 R40, RZ, RZ, R36 ;  /* 0x000000ffff287224 */ /* 0x004fe200078e0024 */
[----:B------:R-:W-:Y:S01]  /*4ae0*/  SHF.R.U32.HI R52, RZ, 0x10, R41 ;  /* 0x00000010ff347819 */ /* 0x000fe20000011629 */
[----:B------:R-:W-:Y:S01]  /*4af0*/  IMAD.MOV.U32 R41, RZ, RZ, R38 ;  /* 0x000000ffff297224 */ /* 0x000fe200078e0026 */
[--C-:B------:R-:W-:Y:S01]  /*4b00*/  SHF.R.U64 R105, R42, 0x10, R43.reuse ;  /* 0x000000102a697819 */ /* 0x100fe2000000122b */
[----:B-1----:R-:W-:Y:S01]  /*4b10*/  IMAD.MOV.U32 R36, RZ, RZ, R34 ;  /* 0x000000ffff247224 */ /* 0x002fe200078e0022 */
[----:B------:R-:W-:Y:S01]  /*4b20*/  SHF.R.U32.HI R54, RZ, 0x10, R43 ;  /* 0x00000010ff367819 */ /* 0x000fe2000001162b */
[--C-:B------:R-:W-:Y:S01]  /*4b30*/  HADD2.F32 R38, -RZ, R37.reuse.H0_H0 ;  /* 0x20000025ff267230 */ /* 0x100fe20000004100 */
[--C-:B------:R-:W-:Y:S01]  /*4b40*/  SHF.R.U64 R53, R46, 0x10, R47.reuse ;  /* 0x000000102e357819 */ /* 0x100fe2000000122f */
[----:B------:R-:W-:Y:S01]  /*4b50*/  HADD2.F32 R37, -RZ, R37.H1_H1 ;  /* 0x30000025ff257230 */ /* 0x000fe20000004100 */
[----:B------:R-:W-:Y:S01]  /*4b60*/  SHF.R.U32.HI R47, RZ, 0x10, R47 ;  /* 0x00000010ff2f7819 */ /* 0x000fe2000001162f */
[----:B------:R-:W-:-:S02]  /*4b70*/  HADD2.F32 R34, -RZ, R33.H0_H0 ;  /* 0x20000021ff227230 */ /* 0x000fc40000004100 */
[----:B------:R-:W-:Y:S02]  /*4b80*/  HADD2.F32 R44, -RZ, R44.H0_H0 ;  /* 0x2000002cff2c7230 */ /* 0x000fe40000004100 */
[----:B------:R-:W-:Y:S02]  /*4b90*/  HADD2.F32 R43, -RZ, R117.H0_H0 ;  /* 0x20000075ff2b7230 */ /* 0x000fe40000004100 */
[----:B------:R-:W-:Y:S02]  /*4ba0*/  HADD2.F32 R33, -RZ, R33.H1_H1 ;  /* 0x30000021ff217230 */ /* 0x000fe40000004100 */
[-C--:B------:R-:W-:Y:S01]  /*4bb0*/  FMUL.FTZ R46, R37, R44.reuse ;  /* 0x0000002c252e7220 */ /* 0x080fe20000410000 */
[----:B------:R-:W-:Y:S02]  /*4bc0*/  HADD2.F32 R117, -RZ, R117.H1_H1 ;  /* 0x30000075ff757230 */ /* 0x000fe40000004100 */
[----:B------:R-:W-:Y:S02]  /*4bd0*/  HADD2.F32 R42, -RZ, R52.H0_H0 ;  /* 0x20000034ff2a7230 */ /* 0x000fe40000004100 */
[C---:B------:R-:W-:Y:S01]  /*4be0*/  FMUL.FTZ R44, R33.reuse, R44 ;  /* 0x0000002c212c7220 */ /* 0x040fe20000410000 */
[-C--:B------:R-:W-:Y:S01]  /*4bf0*/  FMUL.FTZ R45, R38, R117.reuse ;  /* 0x00000075262d7220 */ /* 0x080fe20000410000 */
[C---:B------:R-:W-:Y:S01]  /*4c00*/  FMUL.FTZ R117, R34.reuse, R117 ;  /* 0x0000007522757220 */ /* 0x040fe20000410000 */
[-C--:B------:R-:W-:Y:S01]  /*4c10*/  FFMA.FTZ R46, R33, R42.reuse, -R46 ;  /* 0x0000002a212e7223 */ /* 0x080fe2000001082e */
[----:B------:R-:W-:Y:S01]  /*4c20*/  FFMA.FTZ R52, R37, R42, R44 ;  /* 0x0000002a25347223 */ /* 0x000fe2000001002c */
[----:B------:R-:W-:Y:S01]  /*4c30*/  FFMA.FTZ R45, R34, R43, -R45 ;  /* 0x0000002b222d7223 */ /* 0x000fe2000001082d */
[----:B------:R-:W-:-:S02]  /*4c40*/  HADD2.F32 R42, -RZ, R116.H1_H1 ;  /* 0x30000074ff2a7230 */ /* 0x000fc40000004100 */
[----:B------:R-:W-:Y:S01]  /*4c50*/  FFMA.FTZ R117, R38, R43, R117 ;  /* 0x0000002b26757223 */ /* 0x000fe20000010075 */
[----:B------:R-:W-:Y:S02]  /*4c60*/  HADD2.F32 R33, -RZ, R35.H0_H0 ;  /* 0x20000023ff217230 */ /* 0x000fe40000004100 */
[--C-:B------:R-:W-:Y:S02]  /*4c70*/  HADD2.F32 R34, -RZ, R39.reuse.H0_H0 ;  /* 0x20000027ff227230 */ /* 0x100fe40000004100 */
[----:B------:R-:W-:Y:S02]  /*4c80*/  HADD2.F32 R39, -RZ, R39.H1_H1 ;  /* 0x30000027ff277230 */ /* 0x000fe40000004100 */
[----:B------:R-:W-:Y:S01]  /*4c90*/  FMUL.FTZ R43, R33, R42 ;  /* 0x0000002a212b7220 */ /* 0x000fe20000410000 */
[----:B------:R-:W-:Y:S02]  /*4ca0*/  HADD2.F32 R44, -RZ, R47.H0_H0 ;  /* 0x2000002fff2c7230 */ /* 0x000fe40000004100 */
[----:B------:R-:W-:-:S02]  /*4cb0*/  HADD2.F32 R35, -RZ, R35.H1_H1 ;  /* 0x30000023ff237230 */ /* 0x000fc40000004100 */
[----:B------:R-:W-:Y:S02]  /*4cc0*/  HADD2.F32 R37, -RZ, R115.H1_H1 ;  /* 0x30000073ff257230 */ /* 0x000fe40000004100 */
[----:B------:R-:W-:Y:S02]  /*4cd0*/  HADD2.F32 R38, -RZ, R54.H0_H0 ;  /* 0x20000036ff267230 */ /* 0x000fe40000004100 */
[C---:B------:R-:W-:Y:S01]  /*4ce0*/  FMUL.FTZ R54, R34.reuse, R42 ;  /* 0x0000002a22367220 */ /* 0x040fe20000410000 */
[-C--:B------:R-:W-:Y:S01]  /*4cf0*/  FMUL.FTZ R42, R39, R44.reuse ;  /* 0x0000002c272a7220 */ /* 0x080fe20000410000 */
[----:B------:R-:W-:Y:S01]  /*4d00*/  FMUL.FTZ R102, R35, R44 ;  /* 0x0000002c23667220 */ /* 0x000fe20000410000 */
[-C--:B------:R-:W-:Y:S01]  /*4d10*/  FFMA.FTZ R44, R34, R37.reuse, R43 ;  /* 0x00000025222c7223 */ /* 0x080fe2000001002b */
[----:B------:R-:W-:Y:S01]  /*4d20*/  FFMA.FTZ R54, R33, R37, -R54 ;  /* 0x0000002521367223 */ /* 0x000fe20000010836 */
[----:B------:R-:W-:Y:S02]  /*4d30*/  HADD2.F32 R34, -RZ, R40.H0_H0 ;  /* 0x20000028ff227230 */ /* 0x000fe40000004100 */
[----:B------:R-:W-:Y:S01]  /*4d40*/  FFMA.FTZ R55, R35, R38, -R42 ;  /* 0x0000002623377223 */ /* 0x000fe2000001082a */
[----:B------:R-:W-:-:S02]  /*4d50*/  HADD2.F32 R116, -RZ, R116.H0_H0 ;  /* 0x20000074ff747230 */ /* 0x000fc40000004100 */
[----:B------:R-:W-:Y:S01]  /*4d60*/  FFMA.FTZ R103, R39, R38, R102 ;  /* 0x0000002627677223 */ /* 0x000fe20000010066 */
[----:B------:R-:W-:Y:S02]  /*4d70*/  HADD2.F32 R37, -RZ, R104.H0_H0 ;  /* 0x20000068ff257230 */ /* 0x000fe40000004100 */
[----:B------:R-:W-:Y:S02]  /*4d80*/  HADD2.F32 R33, -RZ, R32.H0_H0 ;  /* 0x20000020ff217230 */ /* 0x000fe40000004100 */
[----:B------:R-:W-:Y:S01]  /*4d90*/  FMUL.FTZ R38, R34, R116 ;  /* 0x0000007422267220 */ /* 0x000fe20000410000 */
[----:B------:R-:W-:Y:S01]  /*4da0*/  HADD2.F32 R40, -RZ, R40.H1_H1 ;  /* 0x30000028ff287230 */ /* 0x000fe20000004100 */
[----:B------:R-:W-:Y:S01]  /*4db0*/  F2FP.F16.F32.PACK_AB R54, R55, R54 ;  /* 0x000000363736723e */ /* 0x000fe200000000ff */
        /* <DEDUP_REMOVED lines=11> */
[----:B------:R-:W-:Y:S02]  /*4e70*/  HADD2.F32 R34, -RZ, R114.H0_H0 ;  /* 0x20000072ff227230 */ /* 0x000fe40000004100 */
[----:B------:R-:W-:-:S02]  /*4e80*/  HADD2.F32 R33, -RZ, R41.H0_H0 ;  /* 0x20000029ff217230 */ /* 0x000fc40000004100 */
[----:B------:R-:W-:Y:S01]  /*4e90*/  HADD2.F32 R114, -RZ, R114.H1_H1 ;  /* 0x30000072ff727230 */ /* 0x000fe20000004100 */
[----:B------:R-:W-:Y:S01]  /*4ea0*/  F2FP.F16.F32.PACK_AB R40, R40, R39 ;  /* 0x000000272828723e */ /* 0x000fe200000000ff */
[----:B------:R-:W-:Y:S02]  /*4eb0*/  HADD2.F32 R37, -RZ, R53.H0_H0 ;  /* 0x20000035ff257230 */ /* 0x000fe40000004100 */
[--C-:B------:R-:W-:Y:S02]  /*4ec0*/  HADD2.F32 R32, -RZ, R36.reuse.H0_H0 ;  /* 0x20000024ff207230 */ /* 0x100fe40000004100 */
[-C--:B------:R-:W-:Y:S01]  /*4ed0*/  FMUL.FTZ R47, R33, R114.reuse ;  /* 0x00000072212f7220 */ /* 0x080fe20000410000 */
[----:B------:R-:W-:Y:S02]  /*4ee0*/  HADD2.F32 R41, -RZ, R41.H1_H1 ;  /* 0x30000029ff297230 */ /* 0x000fe40000004100 */
[----:B------:R-:W-:Y:S02]  /*4ef0*/  HADD2.F32 R36, -RZ, R36.H1_H1 ;  /* 0x30000024ff247230 */ /* 0x000fe40000004100 */
[----:B------:R-:W-:Y:S01]  /*4f00*/  FMUL.FTZ R114, R32, R114 ;  /* 0x0000007220727220 */ /* 0x000fe20000410000 */
[----:B------:R-:W-:-:S02]  /*4f10*/  HADD2.F32 R35, -RZ, R105.H0_H0 ;  /* 0x20000069ff237230 */ /* 0x000fc40000004100 */
[-C--:B------:R-:W-:Y:S01]  /*4f20*/  FMUL.FTZ R53, R41, R37.reuse ;  /* 0x0000002529357220 */ /* 0x080fe20000410000 */
[-C--:B------:R-:W-:Y:S01]  /*4f30*/  FFMA.FTZ R47, R32, R34.reuse, -R47 ;  /* 0x00000022202f7223 */ /* 0x080fe2000001082f */
[C---:B------:R-:W-:Y:S01]  /*4f40*/  FMUL.FTZ R42, R36.reuse, R37 ;  /* 0x00000025242a7220 */ /* 0x040fe20000410000 */
[----:B------:R-:W-:Y:S01]  /*4f50*/  FFMA.FTZ R114, R33, R34, R114 ;  /* 0x0000002221727223 */ /* 0x000fe20000010072 */
[-C--:B------:R-:W-:Y:S01]  /*4f60*/  FFMA.FTZ R36, R36, R35.reuse, -R53 ;  /* 0x0000002324247223 */ /* 0x080fe20000010835 */
[----:B------:R-:W-:Y:S01]  /*4f70*/  F2FP.F16.F32.PACK_AB R32, R43, R38 ;  /* 0x000000262b20723e */ /* 0x000fe200000000ff */
[----:B------:R-:W-:Y:S01]  /*4f80*/  FFMA.FTZ R35, R41, R35, R42 ;  /* 0x0000002329237223 */ /* 0x000fe2000001002a */
[----:B------:R-:W-:Y:S01]  /*4f90*/  F2FP.F16.F32.PACK_AB R33, R46, R45 ;  /* 0x0000002d2e21723e */ /* 0x000fe200000000ff */
[----:B------:R-:W-:Y:S01]  /*4fa0*/  IMAD.MOV.U32 R39, RZ, RZ, R44 ;  /* 0x000000ffff277224 */ /* 0x000fe200078e002c */
[----:B------:R-:W-:Y:S01]  /*4fb0*/  F2FP.F16.F32.PACK_AB R34, R36, R47 ;  /* 0x0000002f2422723e */ /* 0x000fe200000000ff */
[----:B------:R-:W-:Y:S01]  /*4fc0*/  IMAD.MOV.U32 R36, RZ, RZ, R40 ;  /* 0x000000ffff247224 */ /* 0x000fe200078e0028 */
[----:B------:R-:W-:Y:S01]  /*4fd0*/  F2FP.F16.F32.PACK_AB R38, R35, R114 ;  /* 0x000000722326723e */ /* 0x000fe200000000ff */
[----:B------:R-:W-:Y:S01]  /*4fe0*/  IMAD.MOV.U32 R35, RZ, RZ, R54 ;  /* 0x000000ffff237224 */ /* 0x000fe200078e0036 */
[----:B------:R-:W-:-:S07]  /*4ff0*/  F2FP.F16.F32.PACK_AB R37, R52, R117 ;  /* 0x000000753425723e */ /* 0x000fce00000000ff */
.L_x_5618:
[----:B------:R-:W-:Y:S05]  /*5000*/  BSYNC B1 ;  /* 0x0000000000017941 */ /* 0x000fea0003800000 */
.L_x_5617:
        /* <DEDUP_REMOVED lines=10> */
.L_x_5586:
[----:B------:R-:W-:-:S13]  /*50b0*/  ISETP.NE.AND P3, PT, R216, 0x3, PT ;  /* 0x00000003d800780c */ /* 0x000fda0003f65270 */
[----:B------:R-:W-:Y:S05]  /*50c0*/  @!P3 BRA `(.L_x_5619) ;  /* 0x000000000004b947 */ /* 0x000fea0003800000 */
[----:B------:R-:W-:Y:S01]  /*50d0*/  BPT.TRAP 0x1 ;  /* 0x000000040000795c */ /* 0x000fe20000300000 */
.L_x_5619:
[----:B------:R-:W-:Y:S01]  /*50e0*/  IMAD R96, R18, 0x8, R19 ;  /* 0x0000000812607824 */ /* 0x000fe200078e0213 */
[----:B------:R-:W-:Y:S01]  /*50f0*/  SHF.L.U32 R107, R202, 0x1f, RZ ;  /* 0x0000001fca6b7819 */ /* 0x000fe200000006ff */
[----:B------:R-:W-:Y:S01]  /*5100*/  IMAD R106, R27, -0x60, R24 ;  /* 0xffffffa01b6a7824 */ /* 0x000fe200078e0218 */
[----:B------:R-:W-:Y:S02]  /*5110*/  BSSY B1, `(.L_x_5620) ;  /* 0x0000004000017945 */ /* 0x000fe40003800000 */
[----:B------:R-:W0:Y:S02]  /*5120*/  SYNCS.PHASECHK.TRANS64.TRYWAIT P4, [R96+URZ+0x32490], R107 ;  /* 0x0324906b600075a7 */ /* 0x000e24000808017f */
[----:B------:R-:W-:Y:S01]  /*5130*/  VIMNMX R106, R106, 0x60, PT ;  /* 0x000000606a6a7848 */ /* 0x000fe20003fe0100 */
[----:B0-----:R-:W-:Y:S06]  /*5140*/  @!P4 BRA `(.L_x_5621) ;  /* 0x000001880024c947 */ /* 0x001fec0003800000 */
.L_x_5894:
[----:B------:R-:W-:Y:S05]  /*5150*/  BSYNC B1 ;  /* 0x0000000000017941 */ /* 0x000fea0003800000 */
.L_x_5620:
[CC--:B------:R-:W-:Y:S01]  /*5160*/  ISETP.GE.AND P5, PT, R22.reuse, R106.reuse, PT ;  /* 0x0000006a1600720c */ /* 0x0c0fe20003fa6270 */
[----:B------:R-:W-:Y:S01]  /*5170*/  VIADD R32, R22, 0x40 ;  /* 0x0000004016207836 */ /* 0x000fe20000000000 */
[----:B------:R-:W-:Y:S04]  /*5180*/  BSSY B1, `(.L_x_5622) ;  /* 0x0000007000017945 */ /* 0x000fe80003800000 */
[----:B------:R-:W-:-:S07]  /*5190*/  ISETP.GE.AND P4, PT, R32, R106, PT ;  /* 0x0000006a2000720c */ /* 0x000fce0003f86270 */
[----:B------:R-:W-:Y:S06]  /*51a0*/  @P5 BRA `(.L_x_5623) ;  /* 0x0000000000105947 */ /* 0x000fec0003800000 */
[----:B------:R-:W1:Y:S04]  /*51b0*/  @!P1 LDS.128 R32, [R104] ;  /* 0x0000000068209984 */ /* 0x000e680000000c00 */
[----:B------:R-:W2:Y:S04]  /*51c0*/  @!P2 LDS.128 R36, [R102] ;  /* 0x000000006624a984 */ /* 0x000ea80000000c00 */
[----:B-1----:R1:W-:Y:S04]  /*51d0*/  @!P1 STG.E.128 desc[UR40][R42.64], R32 ;  /* 0x000000202a009986 */ /* 0x0023e8000c101d28 */
[----:B--2---:R1:W-:Y:S02]  /*51e0*/  @!P2 STG.E.128 desc[UR40][R42.64+0x40], R36 ;  /* 0x000040242a00a986 */ /* 0x0043e4000c101d28 */
.L_x_5623:
[----:B------:R-:W-:Y:S05]  /*51f0*/  BSYNC B1 ;  /* 0x0000000000017941 */ /* 0x000fea0003800000 */
.L_x_5622:
[----:B------:R-:W-:Y:S05]  /*5200*/  @P4 BRA `(.L_x_5603) ;  /* 0x0000000000104947 */ /* 0x000fea0003800000 */
[----:B-1----:R-:W1:Y:S04]  /*5210*/  @!P1 LDS.128 R32, [R104+0x2000] ;  /* 0x0020000068209984 */ /* 0x002e680000000c00 */
[----:B------:R-:W2:Y:S04]  /*5220*/  @!P2 LDS.128 R36, [R102+0x2000] ;  /* 0x002000006624a984 */ /* 0x000ea80000000c00 */
[----:B-1----:R3:W-:Y:S04]  /*5230*/  @!P1 STG.E.128 desc[UR40][R40.64], R32 ;  /* 0x0000002028009986 */ /* 0x0027e8000c101d28 */
[----:B--2---:R3:W-:Y:S02]  /*5240*/  @!P2 STG.E.128 desc[UR40][R40.64+0x40], R36 ;  /* 0x000040242800a986 */ /* 0x0047e4000c101d28 */
.L_x_5603:
[----:B------:R-:W-:Y:S05]  /*5250*/  BSYNC B0 ;  /* 0x0000000000007941 */ /* 0x000fea0003800000 */
.L_x_5585:
        /* <DEDUP_REMOVED lines=17> */
.L_x_5625:
[----:B------:R-:W-:Y:S05]  /*5370*/  BSYNC B0 ;  /* 0x0000000000007941 */ /* 0x000fea0003800000 */
.L_x_5624:
[----:B------:R-:W2:Y:S01]  /*5380*/  SYNCS.PHASECHK.TRANS64.TRYWAIT P3, [R96+URZ+0x324b0], R107 ;  /* 0x0324b06b600075a7 */ /* 0x000ea2000806017f */
[----:B------:R-:W-:Y:S01]  /*5390*/  ULDC UR42, c[0x0][0x320] ;  /* 0x0000c800002a7ab9 */ /* 0x000fe20000000800 */
[----:B------:R-:W-:Y:S01]  /*53a0*/  ULDC.64 UR38, c[0x0][0x328] ;  /* 0x0000ca0000267ab9 */ /* 0x000fe20000000a00 */
[----:B------:R-:W-:Y:S01]  /*53b0*/  ULDC.64 UR36, c[0x0][0x318] ;  /* 0x0000c60000247ab9 */ /* 0x000fe20000000a00 */
[----:B------:R-:W-:Y:S01]  /*53c0*/  BSSY B0, `(.L_x_5626) ;  /* 0x0000003000007945 */ /* 0x000fe20003800000 */
[----:B-1----:R-:W-:-:S03]  /*53d0*/  IMAD R32, R18, 0x6000, R79 ;  /* 0x0000600012207824 */ /* 0x002fc600078e024f */
[----:B--2---:R-:W-:Y:S05]  /*53e0*/  @!P3 BRA `(.L_x_5627) ;  /* 0x000001840090b947 */ /* 0x004fea0003800000 */
.L_x_5895:
[----:B------:R-:W-:Y:S05]  /*53f0*/  BSYNC B0 ;  /* 0x0000000000007941 */ /* 0x000fea0003800000 */
.L_x_5626:
        /* <DEDUP_REMOVED lines=39> */
.L_x_5629:
[----:B------:R-:W-:Y:S05]  /*5670*/  BSYNC B0 ;  /* 0x0000000000007941 */ /* 0x000fea0003800000 */
.L_x_5628:
[----:B--2---:R-:W-:Y:S01]  /*5680*/  VIADD R32, R22, 0x40 ;  /* 0x0000004016207836 */ /* 0x004fe20000000000 */
[----:B------:R-:W-:Y:S04]  /*5690*/  BSSY B0, `(.L_x_5630) ;  /* 0x0000025000007945 */ /* 0x000fe80003800000 */
[----:B------:R-:W-:-:S13]  /*56a0*/  ISETP.GE.AND P3, PT, R32, R106, PT ;  /* 0x0000006a2000720c */ /* 0x000fda0003f66270 */
[----:B------:R-:W-:Y:S05]  /*56b0*/  @P3 BRA `(.L_x_5631) ;  /* 0x0000000000883947 */ /* 0x000fea0003800000 */
[----:B------:R-:W-:Y:S01]  /*56c0*/  IADD3 R35, P3, R36, 0x40, RZ ;  /* 0x0000004024237810 */ /* 0x000fe20007f7e0ff */
        /* <DEDUP_REMOVED lines=33> */
.L_x_5631:
[----:B------:R-:W-:Y:S05]  /*58e0*/  BSYNC B0 ;  /* 0x0000000000007941 */ /* 0x000fea0003800000 */
.L_x_5630:
[----:B------:R-:W-:Y:S01]  /*58f0*/  @!PT LDS RZ, [RZ] ;  /* 0x00000000fffff984 */ /* 0x000fe20000000800 */
[----:B------:R-:W-:Y:S01]  /*5900*/  @!PT LDS RZ, [RZ] ;  /* 0x00000000fffff984 */ /* 0x000fe20000000800 */
[----:B------:R-:W-:Y:S01]  /*5910*/  @!PT LDS RZ, [RZ] ;  /* 0x00000000fffff984 */ /* 0x000fe20000000800 */
[----:B------:R-:W-:Y:S01]  /*5920*/  @!PT LDS RZ, [RZ] ;  /* 0x00000000fffff984 */ /* 0x000fe20000000800 */
[----:B------:R3:W-:Y:S06]  /*5930*/  MEMBAR.ALL.CTA ;  /* 0x0000000000007992 */ /* 0x0007ec0000008000 */
[----:B---3--:R-:W3:Y:S02]  /*5940*/  FENCE.VIEW.ASYNC.S ;  /* 0x00000000000073c6 */ /* 0x008ee40000000000 */
[----:B---3--:R3:W-:Y:S01]  /*5950*/  BAR.SYNC.DEFER_BLOCKING R76, 0x80 ;  /* 0x0002004c0000751d */ /* 0x0087e20000010000 */
[----:B------:R-:W-:Y:S01]  /*5960*/  ISETP.NE.AND P5, PT, R97, RZ, PT ;  /* 0x000000ff6100720c */ /* 0x000fe20003fa5270 */
[----:B------:R-:W-:-:S02]  /*5970*/  VIADD R18, R18, 0x1 ;  /* 0x0000000112127836 */ /* 0x000fc40000000000 */
[----:B01----:R-:W-:-:S03]  /*5980*/  @!P4 VIADD R96, R96, 0x324c0 ;  /* 0x000324c06060c836 */ /* 0x003fc60000000000 */
[C---:B------:R-:W-:Y:S02]  /*5990*/  ISETP.NE.AND P3, PT, R18.reuse, 0x2, PT ;  /* 0x000000021200780c */ /* 0x040fe40003f65270 */
[----:B------:R-:W-:Y:S02]  /*59a0*/  @!P4 PRMT R96, RZ, 0x654, R96 ;  /* 0x00000654ff60c816 */ /* 0x000fe40000000060 */
[----:B--2---:R-:W-:Y:S02]  /*59b0*/  SEL R33, RZ, 0x1, P3 ;  /* 0x00000001ff217807 */ /* 0x004fe40001800000 */
        /* <DEDUP_REMOVED lines=9> */
.L_x_5580:
[----:B------:R-:W2:Y:S01]  /*5a50*/  LDL R5, [R1+0x28] ;  /* 0x0000280001057983 */ /* 0x000ea20000100800 */
[----:B------:R-:W0:Y:S01]  /*5a60*/  LDC R0, c[0x0][0x448] ;  /* 0x00011200ff007b82 */ /* 0x000e220000000800 */
        /* <DEDUP_REMOVED lines=23> */
[----:B0-----:R-:W-:Y:S02]  /*5be0*/  ISETP.NE.AND P1, PT, R0, 0x1, PT ;  /* 0x000000010000780c */ /* 0x001fe40003f25270 */
[----:B------:R-:W-:Y:S01]  /*5bf0*/  CS2R R108, SRZ ;  /* 0x00000000006c7805 */ /* 0x000fe2000001ff00 */
[----:B------:R-:W-:Y:S01]  /*5c00*/  IMAD.MOV.U32 R173, RZ, RZ, RZ ;  /* 0x000000ffffad7224 */ /* 0x000fe200078e00ff */
[----:B------:R-:W-:-:S02]  /*5c10*/  CS2R R104, SRZ ;  /* 0x0000000000687805 */ /* 0x000fc4000001ff00 */
[----:B------:R-:W-:Y:S02]  /*5c20*/  CS2R R170, SRZ ;  /* 0x0000000000aa7805 */ /* 0x000fe4000001ff00 */
[----:B------:R-:W-:Y:S02]  /*5c30*/  CS2R R100, SRZ ;  /* 0x0000000000647805 */ /* 0x000fe4000001ff00 */
[----:B---3--:R-:W-:Y:S02]  /*5c40*/  CS2R R96, SRZ ;  /* 0x0000000000607805 */ /* 0x008fe4000001ff00 */
        /* <DEDUP_REMOVED lines=35> */
[----:B------:R-:W-:Y:S01]  /*5e80*/  CS2R R26, SRZ ;  /* 0x00000000001a7805 */ /* 0x000fe2000001ff00 */
[----:B--2---:R-:W-:-:S04]  /*5e90*/  VIADD R0, R5, 0x7f ;  /* 0x0000007f05007836 */ /* 0x004fc80000000000 */
[----:B0-----:R-:W-:-:S05]  /*5ea0*/  @P1 IMAD.HI.U32 R3, R0, R3, RZ ;  /* 0x0000000300031227 */ /* 0x001fca00078e00ff */
[----:B-1----:R-:W-:Y:S02]  /*5eb0*/  @P1 SHF.R.U32.HI R0, RZ, R4, R3 ;  /* 0x00000004ff001219 */ /* 0x002fe40000011603 */
[----:B------:R-:W-:Y:S02]  /*5ec0*/  CS2R R4, SRZ ;  /* 0x0000000000047805 */ /* 0x000fe4000001ff00 */
[----:B------:R-:W-:Y:S01]  /*5ed0*/  PLOP3.LUT P1, PT, PT, PT, PT, 0x80, 0x0 ;  /* 0x000000000000781c */ /* 0x000fe20003f2f070 */
        /* <DEDUP_REMOVED lines=13> */
.L_x_5633:
        /* <DEDUP_REMOVED lines=10> */
.L_x_5898:
[----:B01----:R-:W-:Y:S01]  /*6050*/  LEA.HI R0, R14, R14, RZ, 0x1 ;  /* 0x0000000e0e007211 */ /* 0x003fe200078f08ff */
[----:B------:R-:W-:Y:S01]  /*6060*/  VIADD R24, R19, 0x18400 ;  /* 0x0001840013187836 */ /* 0x000fe20000000000 */
[----:B------:R-:W-:Y:S01]  /*6070*/  BSSY B6, `(.L_x_5636) ;  /* 0x000001d000067945 */ /* 0x000fe20003800000 */
[----:B------:R-:W-:Y:S01]  /*6080*/  IMAD.MOV.U32 R213, RZ, RZ, 0x40000040 ;  /* 0x40000040ffd57424 */ /* 0x000fe200078e00ff */
[----:B------:R-:W-:Y:S02]  /*6090*/  LOP3.LUT R3, R0, 0x7fffe, RZ, 0xc0, !PT ;  /* 0x0007fffe00037812 */ /* 0x000fe400078ec0ff */
[----:B------:R-:W-:-:S03]  /*60a0*/  LOP3.LUT P0, RZ, R24, 0x1bf, RZ, 0xc0, !PT ;  /* 0x000001bf18ff7812 */ /* 0x000fc6000780c0ff */
[----:B------:R-:W-:-:S04]  /*60b0*/  IMAD.IADD R3, R14, 0x1, -R3 ;  /* 0x000000010e037824 */ /* 0x000fc800078e0a03 */
[----:B------:R-:W-:-:S05]  /*60c0*/  IMAD R3, R3, 0x2000, R24 ;  /* 0x0000200003037824 */ /* 0x000fca00078e0218 */
[----:B------:R-:W-:Y:S01]  /*60d0*/  SHF.R.U32.HI R0, RZ, 0x4, R3 ;  /* 0x00000004ff007819 */ /* 0x000fe20000011603 */
[----:B------:R-:W-:-:S03]  /*60e0*/  VIADD R3, R3, 0xa000 ;  /* 0x0000a00003037836 */ /* 0x000fc60000000000 */
[----:B------:R-:W-:Y:S02]  /*60f0*/  LOP3.LUT R0, R0, 0x3fff, RZ, 0xc0, !PT ;  /* 0x00003fff00007812 */ /* 0x000fe400078ec0ff */
[----:B------:R-:W-:Y:S02]  /*6100*/  SHF.R.U32.HI R3, RZ, 0x4, R3 ;  /* 0x00000004ff037819 */ /* 0x000fe40000011603 */
[----:B------:R-:W-:Y:S02]  /*6110*/  LOP3.LUT R212, R0, 0x10000, RZ, 0xfc, !PT ;  /* 0x0001000000d47812 */ /* 0x000fe400078efcff */
        /* <DEDUP_REMOVED lines=18> */
.L_x_5637:
[----:B------:R-:W-:Y:S05]  /*6240*/  BSYNC B6 ;  /* 0x0000000000067941 */ /* 0x000fea0003800000 */
.L_x_5636:
[----:B------:R-:W-:Y:S02]  /*6250*/  ULDC UR4, c[0x0][0x3f4] ;  /* 0x0000fd0000047ab9 */ /* 0x000fe40000000800 */
[----:B------:R-:W-:-:S13]  /*6260*/  ISETP.LT.AND P0, PT, RZ, UR4, PT ;  /* 0x00000004ff007c0c */ /* 0x000fda000bf01270 */
        /* <DEDUP_REMOVED lines=11> */
.L_x_5641:
[----:B-1----:R1:W2:Y:S02]  /*6320*/  SYNCS.PHASECHK.TRANS64.TRYWAIT P0, [R19+URZ+0x32400], R0 ;  /* 0x03240000130075a7 */ /* 0x0022a4000800017f */
[----:B--2---:R-:W-:Y:S05]  /*6330*/  @!P0 NANOSLEEP.SYNCS 0x989680 ;  /* 0x009896800000895d */ /* 0x004fea0003900000 */
[----:B------:R-:W2:Y:S02]  /*6340*/  @!P0 SYNCS.PHASECHK.TRANS64 P0, [R19+URZ+0x32400], R0 ;  /* 0x03240000130085a7 */ /* 0x000ea4000800007f */
[----:B--2---:R-:W-:Y:S05]  /*6350*/  @!P0 BRA `(.L_x_5641) ;  /* 0xfffffffc00f08947 */ /* 0x004fea000383ffff */
.L_x_5640:
[----:B------:R-:W-:Y:S05]  /*6360*/  BSYNC B0 ;  /* 0x0000000000007941 */ /* 0x000fea0003800000 */
.L_x_5639:
[----:B------:R-:W-:Y:S05]  /*6370*/  BRA `(.L_x_5642) ;  /* 0x0000002c00887947 */ /* 0x000fea0003800000 */
.L_x_5638:
        /* <DEDUP_REMOVED lines=30> */
.L_x_5644:
[----:B------:R-:W-:Y:S05]  /*6560*/  BSYNC B6 ;  /* 0x0000000000067941 */ /* 0x000fea0003800000 */
.L_x_5643:
[----:B------:R-:W2:Y:S01]  /*6570*/  LDL R41, [R1+0x28] ;  /* 0x0000280001297983 */ /* 0x000ea20000100800 */
[----:B------:R-:W-:Y:S01]  /*6580*/  ULDC.U8 UR4, c[0x0][0x410] ;  /* 0x0001040000047ab9 */ /* 0x000fe20000000000 */
[----:B------:R-:W-:Y:S01]  /*6590*/  BSSY B0, `(.L_x_5645) ;  /* 0x00002b8000007945 */ /* 0x000fe20003800000 */
[----:B------:R-:W-:Y:S01]  /*65a0*/  ISETP.NE.AND P0, PT, RZ, UR4, PT ;  /* 0x00000004ff007c0c */ /* 0x000fe2000bf05270 */
[----:B--2---:R-:W-:-:S12]  /*65b0*/  IMAD.IADD R39, R22, 0x1, R41 ;  /* 0x0000000116277824 */ /* 0x004fd800078e0229 */
[----:B------:R-:W-:Y:S05]  /*65c0*/  @!P0 BRA `(.L_x_5646) ;  /* 0x0000001400948947 */ /* 0x000fea0003800000 */
[----:B------:R-:W0:Y:S01]  /*65d0*/  LDC R35, c[0x0][0x448] ;  /* 0x00011200ff237b82 */ /* 0x000e220000000800 */
[----:B------:R-:W1:Y:S01]  /*65e0*/  S2R R20, SR_TID.X ;  /* 0x0000000000147919 */ /* 0x000e620000002100 */
[----:B------:R-:W-:Y:S01]  /*65f0*/  ULDC.64 UR4, c[0x0][0x3f8] ;  /* 0x0000fe0000047ab9 */ /* 0x000fe20000000a00 */
[----:B------:R-:W-:Y:S01]  /*6600*/  ULDC.64 UR6, c[0x0][0x408] ;  /* 0x0001020000067ab9 */ /* 0x000fe20000000a00 */
[----:B------:R-:W-:Y:S02]  /*6610*/  IMAD.MOV.U32 R6, RZ, RZ, R24 ;  /* 0x000000ffff067224 */ /* 0x000fe400078e0018 */
[----:B------:R-:W-:Y:S02]  /*6620*/  IMAD.MOV.U32 R7, RZ, RZ, R29 ;  /* 0x000000ffff077224 */ /* 0x000fe400078e001d */
[----:B------:R-:W-:Y:S02]  /*6630*/  IMAD.MOV.U32 R8, RZ, RZ, R30 ;  /* 0x000000ffff087224 */ /* 0x000fe400078e001e */
[----:B------:R-:W-:Y:S01]  /*6640*/  IMAD.MOV.U32 R9, RZ, RZ, R27 ;  /* 0x000000ffff097224 */ /* 0x000fe200078e001b */
[----:B0-----:R-:W-:Y:S01]  /*6650*/  ISETP.NE.AND P0, PT, R35, 0x1, PT ;  /* 0x000000012300780c */ /* 0x001fe20003f05270 */
[----:B-1----:R-:W-:-:S12]  /*6660*/  VIADD R21, R20, 0xffffff80 ;  /* 0xffffff8014157836 */ /* 0x002fd80000000000 */
[----:B------:R-:W0:Y:S01]  /*6670*/  @P0 LDC R0, c[0x0][0x44c] ;  /* 0x00011300ff000b82 */ /* 0x000e220000000800 */
[----:B------:R-:W-:-:S04]  /*6680*/  SHF.R.S32.HI R20, RZ, 0x1f, R21 ;  /* 0x0000001fff147819 */ /* 0x000fc80000011415 */
[----:B------:R-:W-:-:S03]  /*6690*/  LEA.HI R20, R20, R21, RZ, 0x2 ;  /* 0x0000001514147211 */ /* 0x000fc600078f10ff */
[----:B------:R-:W1:Y:S01]  /*66a0*/  @P0 LDC R5, c[0x0][0x450] ;  /* 0x00011400ff050b82 */ /* 0x000e620000000800 */
[----:B------:R-:W-:-:S04]  /*66b0*/  LOP3.LUT R20, R20, 0xfffffffc, RZ, 0xc0, !PT ;  /* 0xfffffffc14147812 */ /* 0x000fc800078ec0ff */
[----:B------:R-:W-:-:S05]  /*66c0*/  IADD3 R20, R21, -R20, RZ ;  /* 0x8000001415147210 */ /* 0x000fca0007ffe0ff */
[----:B------:R-:W-:-:S04]  /*66d0*/  IMAD R3, R20, 0x40, R39 ;  /* 0x0000004014037824 */ /* 0x000fc800078e0227 */
        /* <DEDUP_REMOVED lines=23> */
.L_x_5904:
[----:B------:R-:W5:Y:S01]  /*6850*/  LDL R9, [R1+0x1c] ;  /* 0x00001c0001097983 */ /* 0x000f620000100800 */
[----:B------:R-:W-:Y:S01]  /*6860*/  BSSY B1, `(.L_x_5648) ;  /* 0x000001f000017945 */ /* 0x000fe20003800000 */
[----:B------:R-:W-:Y:S02]  /*6870*/  CS2R R30, SRZ ;  /* 0x00000000001e7805 */ /* 0x000fe4000001ff00 */
[----:B------:R-:W-:Y:S02]  /*6880*/  CS2R R20, SRZ ;  /* 0x0000000000147805 */ /* 0x000fe4000001ff00 */
[----:B------:R-:W-:Y:S02]  /*6890*/  CS2R R28, SRZ ;  /* 0x00000000001c7805 */ /* 0x000fe4000001ff00 */
[----:B------:R-:W-:Y:S01]  /*68a0*/  CS2R R24, SRZ ;  /* 0x0000000000187805 */ /* 0x000fe2000001ff00 */
[----:B-----5:R-:W-:-:S05]  /*68b0*/  IMAD R35, R9, R35, RZ ;  /* 0x0000002309237224 */ /* 0x020fca00078e02ff */
[----:B------:R-:W-:-:S13]  /*68c0*/  ISETP.GE.AND P0, PT, R39, R35, PT ;  /* 0x000000232700720c */ /* 0x000fda0003f06270 */
        /* <DEDUP_REMOVED lines=24> */
.L_x_5649:
[----:B------:R-:W-:Y:S05]  /*6a50*/  BSYNC B1 ;  /* 0x0000000000017941 */ /* 0x000fea0003800000 */
.L_x_5648:
        /* <DEDUP_REMOVED lines=21> */
.L_x_5910:
[----:B01----:R-:W5:Y:S04]  /*6bb0*/  LDL R7, [R1+0x6c] ;  /* 0x00006c0001077983 */ /* 0x003f680000100800 */
[----:B------:R-:W2:Y:S01]  /*6bc0*/  LDL R37, [R1+0x74] ;  /* 0x0000740001257983 */ /* 0x000ea20000100800 */
[----:B------:R-:W-:Y:S01]  /*6bd0*/  VIADD R4, R39, 0x40 ;  /* 0x0000004027047836 */ /* 0x000fe20000000000 */
[----:B------:R-:W-:Y:S01]  /*6be0*/  BSSY B1, `(.L_x_5651) ;  /* 0x0000022000017945 */ /* 0x000fe20003800000 */
[----:B------:R-:W-:Y:S02]  /*6bf0*/  CS2R R8, SRZ ;  /* 0x0000000000087805 */ /* 0x000fe4000001ff00 */
[----:B------:R-:W-:Y:S02]  /*6c00*/  CS2R R12, SRZ ;  /* 0x00000000000c7805 */ /* 0x000fe4000001ff00 */
[----:B------:R-:W-:-:S02]  /*6c10*/  CS2R R10, SRZ ;  /* 0x00000000000a7805 */ /* 0x000fc4000001ff00 */
[----:B------:R-:W-:Y:S02]  /*6c20*/  ISETP.GE.AND P0, PT, R4, R35, PT ;  /* 0x000000230400720c */ /* 0x000fe40003f06270 */
[----:B-----5:R-:W-:-:S04]  /*6c30*/  LEA.HI R6, R7, R7, RZ, 0x1 ;  /* 0x0000000707067211 */ /* 0x020fc800078f08ff */
[----:B------:R-:W-:Y:S01]  /*6c40*/  LOP3.LUT R6, R6, 0xfffffffe, RZ, 0xc0, !PT ;  /* 0xfffffffe06067812 */ /* 0x000fe200078ec0ff */
[----:B--2---:R-:W-:-:S04]  /*6c50*/  IMAD.SHL.U32 R36, R37, 0x40, RZ ;  /* 0x0000004025247824 */ /* 0x004fc800078e00ff */
[----:B------:R-:W-:-:S05]  /*6c60*/  IMAD.IADD R73, R7, 0x1, -R6 ;  /* 0x0000000107497824 */ /* 0x000fca00078e0a06 */
[----:B------:R-:W-:Y:S01]  /*6c70*/  SHF.L.U32 R34, R73, 0x1f, RZ ;  /* 0x0000001f49227819 */ /* 0x000fe200000006ff */
[----:B------:R-:W-:Y:S06]  /*6c80*/  @P0 BRA `(.L_x_5652) ;  /* 0x00000000005c0947 */ /* 0x000fec0003800000 */
[----:B------:R-:W2:Y:S01]  /*6c90*/  LDL R15, [R1+0x80] ;  /* 0x00008000010f7983 */ /* 0x000ea20000100800 */
[----:B------:R-:W-:Y:S01]  /*6ca0*/  ULDC UR4, c[0x0][0x3f4] ;  /* 0x0000fd0000047ab9 */ /* 0x000fe20000000800 */
[----:B---3--:R-:W-:Y:S01]  /*6cb0*/  IMAD.MOV.U32 R6, RZ, RZ, R0 ;  /* 0x000000ffff067224 */ /* 0x008fe200078e0000 */
[----:B------:R-:W-:Y:S01]  /*6cc0*/  ISETP.GE.AND P3, PT, R203, UR4, PT ;  /* 0x00000004cb007c0c */ /* 0x000fe2000bf66270 */
[----:B------:R-:W-:Y:S01]  /*6cd0*/  IMAD.MOV.U32 R7, RZ, RZ, R3 ;  /* 0x000000ffff077224 */ /* 0x000fe200078e0003 */
[----:B------:R-:W-:Y:S02]  /*6ce0*/  ISETP.GE.AND P2, PT, R200, UR4, PT ;  /* 0x00000004c8007c0c */ /* 0x000fe4000bf46270 */
[----:B------:R-:W-:-:S09]  /*6cf0*/  CS2R R12, SRZ ;  /* 0x00000000000c7805 */ /* 0x000fd2000001ff00 */
[C---:B------:R-:W-:Y:S01]  /*6d00*/  @!P3 IMAD.SHL.U32 R9, R203.reuse, 0x2, RZ ;  /* 0x00000002cb09b824 */ /* 0x040fe200078e00ff */
[----:B------:R-:W-:Y:S02]  /*6d10*/  CS2R R26, SRZ ;  /* 0x00000000001a7805 */ /* 0x000fe4000001ff00 */
[----:B------:R-:W-:Y:S01]  /*6d20*/  CS2R R10, SRZ ;  /* 0x00000000000a7805 */ /* 0x000fe2000001ff00 */
[----:B------:R-:W-:Y:S01]  /*6d30*/  @!P2 IMAD.WIDE R6, R200, 0x2, R6 ;  /* 0x00000002c806a825 */ /* 0x000fe200078e0206 */
[-C--:B------:R-:W-:Y:S02]  /*6d40*/  @!P3 IADD3 R32, P0, R0, R9.reuse, RZ ;  /* 0x000000090020b210 */ /* 0x080fe40007f1e0ff */
[----:B----4-:R-:W-:Y:S02]  /*6d50*/  @!P3 IADD3 R4, P1, R14, R9, RZ ;  /* 0x000000090e04b210 */ /* 0x010fe40007f3e0ff */
[----:B------:R0:W5:Y:S01]  /*6d60*/  @!P2 LD.E.64 R12, desc[UR40][R6.64] ;  /* 0x00000028060ca980 */ /* 0x000162000c101b00 */
[----:B--2---:R-:W-:Y:S01]  /*6d70*/  @!P3 SHF.L.U64.HI R8, R203, 0x1, R15 ;  /* 0x00000001cb08b819 */ /* 0x004fe2000001020f */
        /* <DEDUP_REMOVED lines=8> */
.L_x_5652:
[----:B------:R-:W-:Y:S05]  /*6e00*/  BSYNC B1 ;  /* 0x0000000000017941 */ /* 0x000fea0003800000 */
.L_x_5651:
[----:B0-----:R-:W4:Y:S01]  /*6e10*/  S2R R7, SR_TID.X ;  /* 0x0000000000077919 */ /* 0x001f220000002100 */
[----:B------:R-:W0:Y:S01]  /*6e20*/  SYNCS.PHASECHK.TRANS64.TRYWAIT P0, [R19+URZ+0x32400], R34 ;  /* 0x03240022130075a7 */ /* 0x000e22000800017f */
[----:B------:R-:W-:Y:S01]  /*6e30*/  LOP3.LUT R3, R36, 0x1c0, RZ, 0xc0, !PT ;  /* 0x000001c024037812 */ /* 0x000fe200078ec0ff */
[----:B-----5:R-:W-:Y:S01]  /*6e40*/  IMAD.MOV.U32 R4, RZ, RZ, R26 ;  /* 0x000000ffff047224 */ /* 0x020fe200078e001a */
        /* <DEDUP_REMOVED lines=12> */
[----:B------:R-:W-:Y:S01]  /*6f10*/  IMAD.MOV.U32 R4, RZ, RZ, R13 ;  /* 0x000000ffff047224 */ /* 0x000fe200078e000d */
[----:B------:R-:W-:Y:S01]  /*6f20*/  PRMT R44, R44, 0x5410, R3 ;  /* 0x000054102c2c7816 */ /* 0x000fe20000000003 */
[----:B------:R-:W-:Y:S01]  /*6f30*/  IMAD.MOV.U32 R5, RZ, RZ, R10 ;  /* 0x000000ffff057224 */ /* 0x000fe200078e000a */
[----:B------:R-:W-:Y:S02]  /*6f40*/  LOP3.LUT P2, RZ, R37, 0x4, RZ, 0xc0, !PT ;  /* 0x0000000425ff7812 */ /* 0x000fe4000784c0ff */
[----:B------:R-:W-:Y:S02]  /*6f50*/  PRMT R46, R46, 0x5410, R4 ;  /* 0x000054102e2e7816 */ /* 0x000fe40000000004 */
[----:B------:R-:W-:Y:S01]  /*6f60*/  PRMT R47, R5, 0x7610, R47 ;  /* 0x00007610052f7816 */ /* 0x000fe2000000002f */
[----:B------:R-:W-:Y:S01]  /*6f70*/  IMAD.MOV.U32 R5, RZ, RZ, R11 ;  /* 0x000000ffff057224 */ /* 0x000fe200078e000b */
[----:B------:R-:W-:Y:S01]  /*6f80*/  ISETP.GE.AND P1, PT, R22, R41, PT ;  /* 0x000000291600720c */ /* 0x000fe20003f26270 */
[----:B----4-:R-:W-:-:S05]  /*6f90*/  VIADD R14, R7, 0xffffff80 ;  /* 0xffffff80070e7836 */ /* 0x010fca0000000000 */
[----:B------:R-:W-:-:S04]  /*6fa0*/  SHF.R.S32.HI R7, RZ, 0x1f, R14 ;  /* 0x0000001fff077819 */ /* 0x000fc8000001140e */
[----:B------:R-:W-:-:S04]  /*6fb0*/  LEA.HI R7, R7, R14, RZ, 0x5 ;  /* 0x0000000e07077211 */ /* 0x000fc800078f28ff */
[----:B------:R-:W-:-:S05]  /*6fc0*/  SHF.R.S32.HI R7, RZ, 0x5, R7 ;  /* 0x00000005ff077819 */ /* 0x000fca0000011407 */
[----:B------:R-:W-:-:S04]  /*6fd0*/  IMAD R0, R7, 0x200, R0 ;  /* 0x0000020007007824 */ /* 0x000fc800078e0200 */
[----:B------:R-:W-:-:S04]  /*6fe0*/  IMAD R3, R0, 0x2, R19 ;  /* 0x0000000200037824 */ /* 0x000fc800078e0213 */
[C---:B------:R-:W-:Y:S02]  /*6ff0*/  VIADD R4, R3.reuse, 0x18400 ;  /* 0x0001840003047836 */ /* 0x040fe40000000000 */
[----:B------:R-:W-:Y:S01]  /*7000*/  VIADD R0, R3, 0x18440 ;  /* 0x0001844003007836 */ /* 0x000fe20000000000 */
[----:B0-----:R-:W-:Y:S06]  /*7010*/  @!P0 BRA `(.L_x_5654) ;  /* 0x0000016c00b48947 */ /* 0x001fec0003800000 */
.L_x_5911:
[----:B------:R-:W-:Y:S05]  /*7020*/  BSYNC B1 ;  /* 0x0000000000017941 */ /* 0x000fea0003800000 */
.L_x_5653:
        /* <DEDUP_REMOVED lines=10> */
[----:B------:R-:W-:Y:S01]  /*70d0*/  SHF.R.U32.HI R14, RZ, 0x10, R29 ;  /* 0x00000010ff0e7819 */ /* 0x000fe2000001161d */
        /* <DEDUP_REMOVED lines=12> */
[----:B------:R-:W-:Y:S01]  /*71a0*/  FMUL.FTZ R35, R29, R33 ;  /* 0x000000211d237220 */ /* 0x000fe20000410000 */
[----:B------:R-:W-:-:S02]  /*71b0*/  HADD2.F32 R14, -RZ, R6.H0_H0 ;  /* 0x20000006ff0e7230 */ /* 0x000fc40000004100 */
[----:B0-----:R-:W-:Y:S01]  /*71c0*/  FMUL.FTZ R34, R4, R32 ;  /* 0x0000002004227220 */ /* 0x001fe20000410000 */
        /* <DEDUP_REMOVED lines=25> */
.L_x_5658:
[----:B------:R-:W-:Y:S05]  /*7360*/  BSYNC B2 ;  /* 0x0000000000027941 */ /* 0x000fea0003800000 */
.L_x_5657:
[----:B------:R-:W-:Y:S05]  /*7370*/  @P1 BRA `(.L_x_5656) ;  /* 0x0000000000a81947 */ /* 0x000fea0003800000 */
[----:B-1----:R-:W1:Y:S01]  /*7380*/  LDS.128 R4, [R0] ;  /* 0x0000000000047984 */ /* 0x002e620000000c00 */
        /* <DEDUP_REMOVED lines=14> */
[----:B------:R-:W-:-:S02]  /*7470*/  HADD2.F32 R14, -RZ, R6.H0_H0 ;  /* 0x20000006ff0e7230 */ /* 0x000fc40000004100 */
[----:B------:R-:W-:Y:S01]  /*7480*/  FMUL.FTZ R30, R4, R28 ;  /* 0x0000001c041e7220 */ /* 0x000fe20000410000 */
[----:B0-----:R-:W-:Y:S01]  /*7490*/  FFMA.FTZ R34, R20, R29, R32 ;  /* 0x0000001d14227223 */ /* 0x001fe20000010020 */
        /* <DEDUP_REMOVED lines=24> */
.L_x_5656:
[----:B------:R-:W-:Y:S05]  /*7620*/  BSYNC B1 ;  /* 0x0000000000017941 */ /* 0x000fea0003800000 */
.L_x_5655:
[----:B-12---:R-:W-:-:S05]  /*7630*/  VIADD R4, R22, 0x40 ;  /* 0x0000004016047836 */ /* 0x006fca0000000000 */
[----:B------:R-:W-:-:S13]  /*7640*/  ISETP.GE.AND P0, PT, R4, R41, PT ;  /* 0x000000290400720c */ /* 0x000fda0003f06270 */
        /* <DEDUP_REMOVED lines=15> */
[----:B-1----:R-:W-:-:S02]  /*7740*/  HADD2.F32 R14, -RZ, R7.H0_H0 ;  /* 0x20000007ff0e7230 */ /* 0x002fc40000004100 */
        /* <DEDUP_REMOVED lines=32> */
.L_x_5661:
[----:B------:R-:W-:Y:S05]  /*7950*/  BSYNC B1 ;  /* 0x0000000000017941 */ /* 0x000fea0003800000 */
.L_x_5660:
[----:B------:R-:W-:Y:S05]  /*7960*/  @P1 BRA `(.L_x_5659) ;  /* 0x0000001400e81947 */ /* 0x000fea0003800000 */
[----:B-1----:R-:W1:Y:S01]  /*7970*/  LDS.128 R4, [R0+0x2000] ;  /* 0x0020000000047984 */ /* 0x002e620000000c00 */
[----:B------:R-:W-:Y:S01]  /*7980*/  SHF.R.U32.HI R12, RZ, 0x10, R11 ;  /* 0x00000010ff0c7819 */ /* 0x000fe2000001160b */
[----:B------:R-:W-:Y:S01]  /*7990*/  HADD2.F32 R13, -RZ, R45.H0_H0 ;  /* 0x2000002dff0d7230 */ /* 0x000fe20000004100 */
[----:B------:R-:W-:Y:S02]  /*79a0*/  SHF.R.U32.HI R14, RZ, 0x10, R9 ;  /* 0x00000010ff0e7819 */ /* 0x000fe40000011609 */
        /* <DEDUP_REMOVED lines=18> */
[----:B------:R-:W-:Y:S02]  /*7ad0*/  HADD2.F32 R6, -RZ, R5.H0_H0 ;  /* 0x20000005ff067230 */ /* 0x000fe40000004100 */
        /* <DEDUP_REMOVED lines=20> */
.L_x_5646:
[----:B------:R-:W0:Y:S01]  /*7c20*/  S2R R0, SR_TID.X ;  /* 0x0000000000007919 */ /* 0x000e220000002100 */
[----:B------:R-:W1:Y:S01]  /*7c30*/  LDC R6, c[0x0][0x448] ;  /* 0x00011200ff067b82 */ /* 0x000e620000000800 */
[----:B------:R-:W-:Y:S01]  /*7c40*/  ULDC.64 UR4, c[0x0][0x3f8] ;  /* 0x0000fe0000047ab9 */ /* 0x000fe20000000a00 */
[----:B------:R-:W-:Y:S01]  /*7c50*/  ULDC.64 UR6, c[0x0][0x408] ;  /* 0x0001020000067ab9 */ /* 0x000fe20000000a00 */
[----:B------:R-:W-:Y:S02]  /*7c60*/  IMAD.MOV.U32 R28, RZ, RZ, R24 ;  /* 0x000000ffff1c7224 */ /* 0x000fe400078e0018 */
[----:B------:R-:W-:Y:S02]  /*7c70*/  IMAD.MOV.U32 R20, RZ, RZ, R30 ;  /* 0x000000ffff147224 */ /* 0x000fe400078e001e */
[----:B------:R-:W-:Y:S01]  /*7c80*/  IMAD.MOV.U32 R21, RZ, RZ, R27 ;  /* 0x000000ffff157224 */ /* 0x000fe200078e001b */
[----:B-1----:R-:W-:Y:S01]  /*7c90*/  ISETP.NE.AND P0, PT, R6, 0x1, PT ;  /* 0x000000010600780c */ /* 0x002fe20003f05270 */
[----:B0-----:R-:W-:-:S05]  /*7ca0*/  VIADD R0, R0, 0xffffff80 ;  /* 0xffffff8000007836 */ /* 0x001fca0000000000 */
[----:B------:R-:W-:-:S07]  /*7cb0*/  SHF.R.S32.HI R3, RZ, 0x1f, R0 ;  /* 0x0000001fff037819 */ /* 0x000fce0000011400 */
[----:B------:R-:W0:Y:S01]  /*7cc0*/  @P0 LDC R5, c[0x0][0x450] ;  /* 0x00011400ff050b82 */ /* 0x000e220000000800 */
[----:B------:R-:W-:-:S04]  /*7cd0*/  LEA.HI R3, R3, R0, RZ, 0x2 ;  /* 0x0000000003037211 */ /* 0x000fc800078f10ff */
[----:B------:R-:W-:-:S05]  /*7ce0*/  LOP3.LUT R3, R3, 0xfffffffc, RZ, 0xc0, !PT ;  /* 0xfffffffc03037812 */ /* 0x000fca00078ec0ff */
[----:B------:R-:W-:Y:S02]  /*7cf0*/  IMAD.IADD R3, R0, 0x1, -R3 ;  /* 0x0000000100037824 */ /* 0x000fe400078e0a03 */
[----:B------:R-:W1:Y:S02]  /*7d00*/  @P0 LDC R0, c[0x0][0x44c] ;  /* 0x00011300ff000b82 */ /* 0x000e640000000800 */
[----:B------:R-:W-:-:S04]  /*7d10*/  IMAD R3, R3, 0x40, R39 ;  /* 0x0000004003037824 */ /* 0x000fc800078e0227 */
[----:B-1----:R-:W-:-:S05]  /*7d20*/  @P0 IMAD.HI.U32 R0, R3, R0, RZ ;  /* 0x0000000003000227 */ /* 0x002fca00078e00ff */
[----:B0-----:R-:W-:-:S04]  /*7d30*/  @P0 SHF.R.U32.HI R3, RZ, R5, R0 ;  /* 0x00000005ff030219 */ /* 0x001fc80000011600 */
        /* <DEDUP_REMOVED lines=17> */
[----:B------:R-:W2:Y:S01]  /*7e50*/  LDL R11, [R1+0x1c] ;  /* 0x00001c00010b7983 */ /* 0x000ea20000100800 */
[----:B------:R-:W0:Y:S03]  /*7e60*/  LDC R31, c[0x0][0x3f4] ;  /* 0x0000fd00ff1f7b82 */ /* 0x000e260000000800 */
[----:B------:R-:W1:Y:S04]  /*7e70*/  SHFL.IDX PT, R3, R10, RZ, 0x1c1f ;  /* 0x001c1fff0a037589 */ /* 0x000e6800000e0000 */
[----:B------:R-:W3:Y:S04]  /*7e80*/  SHFL.IDX PT, R0, R28, RZ, 0x1c1f ;  /* 0x001c1fff1c007589 */ /* 0x000ee800000e0000 */
[----:B------:R-:W4:Y:S04]  /*7e90*/  SHFL.IDX PT, R14, R29, RZ, 0x1c1f ;  /* 0x001c1fff1d0e7589 */ /* 0x000f2800000e0000 */
[----:B------:R-:W5:Y:S01]  /*7ea0*/  SHFL.IDX PT, R8, R20, RZ, 0x1c1f ;  /* 0x001c1fff14087589 */ /* 0x000f6200000e0000 */
[----:B0-----:R-:W-:Y:S01]  /*7eb0*/  ISETP.GE.AND P0, PT, R16, R31, PT ;  /* 0x0000001f1000720c */ /* 0x001fe20003f06270 */
[----:B--2---:R-:W-:-:S05]  /*7ec0*/  IMAD R30, R11, R6, RZ ;  /* 0x000000060b1e7224 */ /* 0x004fca00078e02ff */
[----:B------:R-:W-:-:S13]  /*7ed0*/  ISETP.GE.OR P1, PT, R39, R30, P0 ;  /* 0x0000001e2700720c */ /* 0x000fda0000726670 */
[C---:B------:R-:W-:Y:S01]  /*7ee0*/  @!P1 IMAD.SHL.U32 R9, R16.reuse, 0x2, RZ ;  /* 0x0000000210099824 */ /* 0x040fe200078e00ff */
[----:B------:R-:W-:-:S04]  /*7ef0*/  @!P1 SHF.L.U64.HI R21, R16, 0x1, R17 ;  /* 0x0000000110159819 */ /* 0x000fc80000010211 */
[----:B-1----:R-:W-:-:S05]  /*7f00*/  @!P1 IADD3 R4, P2, R3, R9, RZ ;  /* 0x0000000903049210 */ /* 0x002fca0007f5e0ff */
[----:B---3--:R-:W-:-:S06]  /*7f10*/  @!P1 IMAD.X R5, R0, 0x1, R21, P2 ;  /* 0x0000000100059824 */ /* 0x008fcc00010e0615 */
[----:B------:R-:W2:Y:S01]  /*7f20*/  @!P1 LD.E.128 R4, desc[UR40][R4.64] ;  /* 0x0000002804049980 */ /* 0x000ea2000c101d00 */
[----:B----4-:R-:W-:-:S05]  /*7f30*/  @!P1 IADD3 R14, P2, R14, R9, RZ ;  /* 0x000000090e0e9210 */ /* 0x010fca0007f5e0ff */
[----:B-----5:R-:W-:-:S04]  /*7f40*/  @!P1 IMAD.X R3, R8, 0x1, R21, P2 ;  /* 0x0000000108039824 */ /* 0x020fc800010e0615 */
[----:B------:R-:W-:-:S05]  /*7f50*/  @!P1 IMAD.MOV.U32 R15, RZ, RZ, R3 ;  /* 0x000000ffff0f9224 */ /* 0x000fca00078e0003 */
[----:B------:R-:W3:Y:S01]  /*7f60*/  @!P1 LD.E.128 R24, desc[UR40][R14.64] ;  /* 0x000000280e189980 */ /* 0x000ee2000c101d00 */
[----:B------:R-:W-:Y:S02]  /*7f70*/  CS2R R36, SRZ ;  /* 0x0000000000247805 */ /* 0x000fe4000001ff00 */
[----:B------:R-:W-:Y:S01]  /*7f80*/  CS2R R34, SRZ ;  /* 0x0000000000227805 */ /* 0x000fe2000001ff00 */
[----:B------:R-:W0:Y:S04]  /*7f90*/  SHFL.IDX PT, R21, R29, 0x1, 0x1c1f ;  /* 0x003c1f001d157f89 */ /* 0x000e2800000e0000 */
[----:B------:R-:W1:Y:S01]  /*7fa0*/  SHFL.IDX PT, R20, R20, 0x1, 0x1c1f ;  /* 0x003c1f0014147f89 */ /* 0x000e6200000e0000 */
[----:B--2---:R-:W-:Y:S01]  /*7fb0*/  @!P1 IMAD.MOV.U32 R36, RZ, RZ, R4 ;  /* 0x000000ffff249224 */ /* 0x004fe200078e0004 */
[----:B------:R-:W-:Y:S01]  /*7fc0*/  @!P1 MOV R35, R7 ;  /* 0x0000000700239202 */ /* 0x000fe20000000f00 */
[----:B------:R-:W-:Y:S01]  /*7fd0*/  @!P1 IMAD.MOV.U32 R37, RZ, RZ, R5 ;  /* 0x000000ffff259224 */ /* 0x000fe200078e0005 */
[----:B------:R-:W-:Y:S01]  /*7fe0*/  CS2R R4, SRZ ;  /* 0x0000000000047805 */ /* 0x000fe2000001ff00 */
[----:B------:R-:W-:-:S02]  /*7ff0*/  IMAD.MOV.U32 R0, RZ, RZ, R36 ;  /* 0x000000ffff007224 */ /* 0x000fc400078e0024 */
[----:B------:R-:W-:Y:S01]  /*8000*/  @!P1 IMAD.MOV.U32 R34, RZ, RZ, R6 ;  /* 0x000000ffff229224 */ /* 0x000fe200078e0006 */
[----:B------:R-:W-:Y:S01]  /*8010*/  CS2R R6, SRZ ;  /* 0x0000000000067805 */ /* 0x000fe2000001ff00 */
[----:B------:R-:W-:Y:S01]  /*8020*/  IMAD.MOV.U32 R3, RZ, RZ, R37 ;  /* 0x000000ffff037224 */ /* 0x000fe200078e0025 */
[----:B------:R-:W-:Y:S01]  /*8030*/  PRMT R46, R46, 0x5410, R0 ;  /* 0x000054102e2e7816 */ /* 0x000fe20000000000 */
[----:B------:R-:W-:Y:S01]  /*8040*/  IMAD.MOV.U32 R8, RZ, RZ, R34 ;  /* 0x000000ffff087224 */ /* 0x000fe200078e0022 */
[----:B------:R-:W2:Y:S01]  /*8050*/  SHFL.IDX PT, R0, R28, 0x1, 0x1c1f ;  /* 0x003c1f001c007f89 */ /* 0x000ea200000e0000 */
[----:B------:R-:W-:Y:S01]  /*8060*/  IMAD.MOV.U32 R9, RZ, RZ, R35 ;  /* 0x000000ffff097224 */ /* 0x000fe200078e0023 */
[----:B------:R-:W-:Y:S01]  /*8070*/  PRMT R33, R33, 0x5410, R3 ;  /* 0x0000541021217816 */ /* 0x000fe20000000003 */
[----:B---3--:R-:W-:Y:S01]  /*8080*/  @!P1 IMAD.MOV.U32 R6, RZ, RZ, R24 ;  /* 0x000000ffff069224 */ /* 0x008fe200078e0018 */
[----:B------:R3:W4:Y:S01]  /*8090*/  SHFL.IDX PT, R3, R10, 0x1, 0x1c1f ;  /* 0x003c1f000a037f89 */ /* 0x00072200000e0000 */
[----:B------:R-:W-:Y:S01]  /*80a0*/  @!P1 IMAD.MOV.U32 R7, RZ, RZ, R25 ;  /* 0x000000ffff079224 */ /* 0x000fe200078e0019 */
[----:B------:R-:W-:Y:S01]  /*80b0*/  PRMT R32, R8, 0x5410, R9 ;  /* 0x0000541008207816 */ /* 0x000fe20000000009 */
[----:B------:R-:W-:-:S02]  /*80c0*/  @!P1 IMAD.MOV.U32 R4, RZ, RZ, R26 ;  /* 0x000000ffff049224 */ /* 0x000fc400078e001a */
[----:B------:R-:W-:Y:S02]  /*80d0*/  @!P1 IMAD.MOV.U32 R5, RZ, RZ, R27 ;  /* 0x000000ffff059224 */ /* 0x000fe400078e001b */
[----:B------:R-:W-:Y:S02]  /*80e0*/  IMAD.MOV.U32 R8, RZ, RZ, R6 ;  /* 0x000000ffff087224 */ /* 0x000fe400078e0006 */
[----:B------:R-:W-:Y:S02]  /*80f0*/  IMAD.MOV.U32 R9, RZ, RZ, R7 ;  /* 0x000000ffff097224 */ /* 0x000fe400078e0007 */
[----:B---3--:R-:W-:Y:S01]  /*8100*/  IMAD.MOV.U32 R10, RZ, RZ, R4 ;  /* 0x000000ffff0a7224 */ /* 0x008fe200078e0004 */
[----:B------:R-:W-:Y:S01]  /*8110*/  PRMT R46, R8, 0x7610, R46 ;  /* 0x00007610082e7816 */ /* 0x000fe2000000002e */
[----:B------:R-:W-:Y:S01]  /*8120*/  IMAD.MOV.U32 R11, RZ, RZ, R5 ;  /* 0x000000ffff0b7224 */ /* 0x000fe200078e0005 */
[----:B------:R-:W-:Y:S02]  /*8130*/  PRMT R33, R9, 0x7610, R33 ;  /* 0x0000761009217816 */ /* 0x000fe40000000021 */
[----:B------:R-:W-:-:S02]  /*8140*/  CS2R R8, SRZ ;  /* 0x0000000000087805 */ /* 0x000fc4000001ff00 */
[----:B------:R-:W-:Y:S02]  /*8150*/  PRMT R51, R10, 0x7610, R51 ;  /* 0x000076100a337816 */ /* 0x000fe40000000033 */
[----:B012---:R-:W-:-:S07]  /*8160*/  PRMT R40, R11, 0x7610, R40 ;  /* 0x000076100b287816 */ /* 0x007fce0000000028 */
.L_x_5921:
        /* <DEDUP_REMOVED lines=20> */
[--C-:B------:R-:W-:Y:S02]  /*82b0*/  IMAD.X R13, R0, 0x1, R9.reuse, P1 ;  /* 0x00000001000d7824 */ /* 0x100fe400008e0609 */
[----:B------:R-:W-:-:S04]  /*82c0*/  IMAD.X R9, R20, 0x1, R9, P2 ;  /* 0x0000000114097824 */ /* 0x000fc800010e0609 */
[----:B------:R-:W5:Y:S04]  /*82d0*/  LD.E.128 R12, desc[UR40][R12.64] ;  /* 0x000000280c0c7980 */ /* 0x000f68000c101d00 */
[----:B------:R-:W5:Y:S02]  /*82e0*/  LD.E.128 R8, desc[UR40][R8.64] ;  /* 0x0000002808087980 */ /* 0x000f64000c101d00 */
.L_x_5664:
[----:B------:R-:W-:Y:S05]  /*82f0*/  BSYNC B1 ;  /* 0x0000000000017941 */ /* 0x000fea0003800000 */
.L_x_5663:
[----:B------:R-:W4:Y:S01]  /*8300*/  LDL R0, [R1+0x28] ;  /* 0x0000280001007983 */ /* 0x000f220000100800 */
[----:B------:R-:W0:Y:S01]  /*8310*/  SYNCS.PHASECHK.TRANS64.TRYWAIT P1, [R19+URZ+0x32400], R24 ;  /* 0x03240018130075a7 */ /* 0x000e22000802017f */
[----:B------:R-:W-:Y:S01]  /*8320*/  VIADD R21, R22, 0x40 ;  /* 0x0000004016157836 */ /* 0x000fe20000000000 */
[----:B------:R-:W-:Y:S01]  /*8330*/  BSSY B1, `(.L_x_5665) ;  /* 0x0000011000017945 */ /* 0x000fe20003800000 */
[----:B-----5:R-:W-:-:S05]  /*8340*/  IMAD.MOV.U32 R20, RZ, RZ, R9 ;  /* 0x000000ffff147224 */ /* 0x020fca00078e0009 */
[----:B------:R-:W-:Y:S01]  /*8350*/  PRMT R52, R20, 0x7610, R52 ;  /* 0x0000761014347816 */ /* 0x000fe20000000034 */
[----:B------:R-:W-:Y:S01]  /*8360*/  IMAD.MOV.U32 R20, RZ, RZ, R12 ;  /* 0x000000ffff147224 */ /* 0x000fe200078e000c */
[----:B----4-:R-:W-:Y:S01]  /*8370*/  VIADDMNMX R3, R30, -R0, 0x80, PT ;  /* 0x000000801e037446 */ /* 0x010fe20003800900 */
[----:B------:R-:W-:-:S03]  /*8380*/  IMAD.MOV.U32 R0, RZ, RZ, R8 ;  /* 0x000000ffff007224 */ /* 0x000fc600078e0008 */
[-C--:B------:R-:W-:Y:S02]  /*8390*/  ISETP.GE.OR P2, PT, R22, R3.reuse, P0 ;  /* 0x000000031600720c */ /* 0x080fe40000746670 */
[----:B------:R-:W-:Y:S01]  /*83a0*/  PRMT R51, R51, 0x5410, R0 ;  /* 0x0000541033337816 */ /* 0x000fe20000000000 */
[----:B------:R-:W-:Y:S01]  /*83b0*/  IMAD.MOV.U32 R0, RZ, RZ, R10 ;  /* 0x000000ffff007224 */ /* 0x000fe200078e000a */
[----:B------:R-:W-:Y:S01]  /*83c0*/  ISETP.GE.OR P0, PT, R21, R3, P0 ;  /* 0x000000031500720c */ /* 0x000fe20000706670 */
[----:B------:R-:W-:Y:S02]  /*83d0*/  IMAD.MOV.U32 R3, RZ, RZ, R11 ;  /* 0x000000ffff037224 */ /* 0x000fe400078e000b */
[----:B------:R-:W-:Y:S01]  /*83e0*/  IMAD.MOV.U32 R21, RZ, RZ, R13 ;  /* 0x000000ffff157224 */ /* 0x000fe200078e000d */
[----:B------:R-:W-:Y:S01]  /*83f0*/  PRMT R52, R52, 0x5410, R0 ;  /* 0x0000541034347816 */ /* 0x000fe20000000000 */
[----:B------:R-:W-:Y:S01]  /*8400*/  IMAD.IADD R0, R16, 0x1, R31 ;  /* 0x0000000110007824 */ /* 0x000fe200078e021f */
[----:B------:R-:W-:-:S02]  /*8410*/  PRMT R53, R3, 0x5410, R20 ;  /* 0x0000541003357816 */ /* 0x000fc40000000014 */
[----:B------:R-:W-:Y:S01]  /*8420*/  PRMT R54, R21, 0x7610, R54 ;  /* 0x0000761015367816 */ /* 0x000fe20000000036 */
[----:B0-----:R-:W-:Y:S06]  /*8430*/  @!P1 BRA `(.L_x_5666) ;  /* 0x0000016000309947 */ /* 0x001fec0003800000 */
.L_x_5922:
[----:B------:R-:W-:Y:S05]  /*8440*/  BSYNC B1 ;  /* 0x0000000000017941 */ /* 0x000fea0003800000 */
.L_x_5665:
[----:B------:R-:W-:Y:S01]  /*8450*/  BSSY B1, `(.L_x_5667) ;  /* 0x0000069000017945 */ /* 0x000fe20003800000 */
[----:B------:R-:W-:Y:S01]  /*8460*/  IMAD.MOV.U32 R55, RZ, RZ, R14 ;  /* 0x000000ffff377224 */ /* 0x000fe200078e000e */
[----:B------:R-:W-:Y:S01]  /*8470*/  LOP3.LUT R0, R0, 0x38, RZ, 0xc0, !PT ;  /* 0x0000003800007812 */ /* 0x000fe200078ec0ff */
[----:B------:R-:W-:Y:S01]  /*8480*/  IMAD.MOV.U32 R56, RZ, RZ, R15 ;  /* 0x000000ffff387224 */ /* 0x000fe200078e000f */
[----:B------:R-:W-:Y:S06]  /*8490*/  @P2 BRA `(.L_x_5668) ;  /* 0x0000000400902947 */ /* 0x000fec0003800000 */
[----:B------:R-:W2:Y:S01]  /*84a0*/  LDL R3, [R1+0x74] ;  /* 0x0000740001037983 */ /* 0x000ea20000100800 */
[----:B------:R-:W1:Y:S02]  /*84b0*/  S2R R20, SR_TID.X ;  /* 0x0000000000147919 */ /* 0x000e640000002100 */
[----:B-1----:R-:W-:-:S05]  /*84c0*/  VIADD R20, R20, 0xffffff80 ;  /* 0xffffff8014147836 */ /* 0x002fca0000000000 */
[----:B------:R-:W-:-:S04]  /*84d0*/  SHF.R.S32.HI R28, RZ, 0x1f, R20 ;  /* 0x0000001fff1c7819 */ /* 0x000fc80000011414 */
[----:B------:R-:W-:-:S04]  /*84e0*/  LEA.HI R28, R28, R20, RZ, 0x5 ;  /* 0x000000141c1c7211 */ /* 0x000fc800078f28ff */
[----:B------:R-:W-:Y:S02]  /*84f0*/  SHF.R.S32.HI R28, RZ, 0x5, R28 ;  /* 0x00000005ff1c7819 */ /* 0x000fe4000001141c */
[--C-:B------:R-:W-:Y:S02]  /*8500*/  SHF.R.U64 R50, R36, 0x10, R37.reuse ;  /* 0x0000001024327819 */ /* 0x100fe40000001225 */
[----:B------:R-:W-:Y:S01]  /*8510*/  SHF.R.U32.HI R38, RZ, 0x10, R37 ;  /* 0x00000010ff267819 */ /* 0x000fe20000011625 */
[--C-:B------:R-:W-:Y:S01]  /*8520*/  HADD2.F32 R37, -RZ, R33.reuse.H0_H0 ;  /* 0x20000021ff257230 */ /* 0x100fe20000004100 */
[----:B------:R-:W-:Y:S02]  /*8530*/  SHF.R.U32.HI R36, RZ, 0x10, R7 ;  /* 0x00000010ff247819 */ /* 0x000fe40000011607 */
[--C-:B------:R-:W-:Y:S02]  /*8540*/  SHF.R.U64 R49, R34, 0x10, R35.reuse ;  /* 0x0000001022317819 */ /* 0x100fe40000001223 */
[----:B------:R-:W-:Y:S01]  /*8550*/  SHF.R.U32.HI R44, RZ, 0x10, R35 ;  /* 0x00000010ff2c7819 */ /* 0x000fe20000011623 */
[----:B------:R-:W-:Y:S01]  /*8560*/  HADD2.F32 R35, -RZ, R33.H1_H1 ;  /* 0x30000021ff237230 */ /* 0x000fe20000004100 */
[--C-:B------:R-:W-:Y:S01]  /*8570*/  SHF.R.U64 R47, R4, 0x10, R5.reuse ;  /* 0x00000010042f7819 */ /* 0x100fe20000001205 */
[----:B------:R-:W-:Y:S01]  /*8580*/  HADD2.F32 R34, -RZ, R36.H0_H0 ;  /* 0x20000024ff227230 */ /* 0x000fe20000004100 */
[----:B------:R-:W-:-:S02]  /*8590*/  SHF.R.U32.HI R42, RZ, 0x10, R5 ;  /* 0x00000010ff2a7819 */ /* 0x000fc40000011605 */
[----:B------:R-:W-:Y:S01]  /*85a0*/  SHF.R.U64 R48, R6, 0x10, R7 ;  /* 0x0000001006307819 */ /* 0x000fe20000001207 */
[----:B--2---:R-:W-:-:S05]  /*85b0*/  IMAD.SHL.U32 R3, R3, 0x40, RZ ;  /* 0x0000004003037824 */ /* 0x004fca00078e00ff */
[----:B------:R-:W-:-:S04]  /*85c0*/  LOP3.LUT R21, R3, 0x1c0, RZ, 0xc0, !PT ;  /* 0x000001c003157812 */ /* 0x000fc800078ec0ff */
[----:B------:R-:W-:Y:S02]  /*85d0*/  LOP3.LUT R3, R21, 0x38, R16, 0xf8, !PT ;  /* 0x0000003815037812 */ /* 0x000fe400078ef810 */
[----:B0-----:R-:W-:-:S04]  /*85e0*/  SHF.R.U32.HI R24, RZ, 0x3, R21 ;  /* 0x00000003ff187819 */ /* 0x001fc80000011615 */
[----:B------:R-:W-:-:S05]  /*85f0*/  LOP3.LUT R3, R3, R24, RZ, 0x3c, !PT ;  /* 0x0000001803037212 */ /* 0x000fca00078e3cff */
[----:B------:R-:W-:Y:S01]  /*8600*/  IMAD R20, R28, 0x200, R3 ;  /* 0x000002001c147824 */ /* 0x000fe200078e0203 */
[----:B------:R-:W-:-:S03]  /*8610*/  LOP3.LUT R3, R24, R0, R21, 0x1e, !PT ;  /* 0x0000000018037212 */ /* 0x000fc600078e1e15 */
[----:B------:R-:W-:Y:S02]  /*8620*/  IMAD R43, R20, 0x2, R19 ;  /* 0x00000002142b7824 */ /* 0x000fe400078e0213 */
[----:B------:R-:W-:-:S03]  /*8630*/  IMAD R20, R28, 0x200, R3 ;  /* 0x000002001c147824 */ /* 0x000fc600078e0203 */
[----:B------:R-:W0:Y:S01]  /*8640*/  LDS.128 R24, [R43+0x18400] ;  /* 0x018400002b187984 */ /* 0x000e220000000c00 */
[----:B------:R-:W-:-:S05]  /*8650*/  IMAD R45, R20, 0x2, R19 ;  /* 0x00000002142d7824 */ /* 0x000fca00078e0213 */
[----:B------:R-:W1:Y:S01]  /*8660*/  LDS.128 R28, [R45+0x18400] ;  /* 0x018400002d1c7984 */ /* 0x000e620000000c00 */
[----:B0-----:R-:W-:Y:S02]  /*8670*/  HADD2.F32 R4, -RZ, R25.H0_H0 ;  /* 0x20000019ff047230 */ /* 0x001fe40000004100 */
[--C-:B-1----:R-:W-:Y:S02]  /*8680*/  HADD2.F32 R20, -RZ, R29.reuse.H0_H0 ;  /* 0x2000001dff147230 */ /* 0x102fe40000004100 */
[----:B------:R-:W-:-:S03]  /*8690*/  HADD2.F32 R29, -RZ, R29.H1_H1 ;  /* 0x3000001dff1d7230 */ /* 0x000fc60000004100 */
[C---:B------:R-:W-:Y:S01]  /*86a0*/  FMUL.FTZ R39, R20.reuse, R37 ;  /* 0x0000002514277220 */ /* 0x040fe20000410000 */
[-C--:B------:R-:W-:Y:S01]  /*86b0*/  FMUL.FTZ R41, R20, R35.reuse ;  /* 0x0000002314297220 */ /* 0x080fe20000410000 */
[----:B------:R-:W-:Y:S02]  /*86c0*/  HADD2.F32 R25, -RZ, R25.H1_H1 ;  /* 0x30000019ff197230 */ /* 0x000fe40000004100 */
[----:B------:R-:W-:Y:S01]  /*86d0*/  FMUL.FTZ R36, R29, R34 ;  /* 0x000000221d247220 */ /* 0x000fe20000410000 */
[----:B------:R-:W-:Y:S02]  /*86e0*/  HADD2.F32 R20, -RZ, R38.H0_H0 ;  /* 0x20000026ff147230 */ /* 0x000fe40000004100 */
[C---:B------:R-:W-:Y:S01]  /*86f0*/  FFMA.FTZ R39, R4.reuse, R35, -R39 ;  /* 0x0000002304277223 */ /* 0x040fe20000010827 */
[----:B------:R-:W-:Y:S01]  /*8700*/  FFMA.FTZ R41, R4, R37, R41 ;  /* 0x0000002504297223 */ /* 0x000fe20000010029 */
[----:B------:R-:W-:Y:S02]  /*8710*/  HADD2.F32 R33, -RZ, R31.H0_H0 ;  /* 0x2000001fff217230 */ /* 0x000fe40000004100 */
[----:B------:R-:W-:-:S02]  /*8720*/  HADD2.F32 R35, -RZ, R40.H0_H0 ;  /* 0x20000028ff237230 */ /* 0x000fc40000004100 */
[----:B------:R-:W-:Y:S02]  /*8730*/  HADD2.F32 R4, -RZ, R32.H1_H1 ;  /* 0x30000020ff047230 */ /* 0x000fe40000004100 */
[-C--:B------:R-:W-:Y:S01]  /*8740*/  FFMA.FTZ R38, R25, R20.reuse, -R36 ;  /* 0x0000001419267223 */ /* 0x080fe20000010824 */
[----:B------:R-:W-:Y:S02]  /*8750*/  HADD2.F32 R6, -RZ, R27.H0_H0 ;  /* 0x2000001bff067230 */ /* 0x000fe40000004100 */
[----:B------:R-:W-:Y:S01]  /*8760*/  FMUL.FTZ R40, R29, R20 ;  /* 0x000000141d287220 */ /* 0x000fe20000410000 */
[----:B------:R-:W-:Y:S02]  /*8770*/  HADD2.F32 R36, -RZ, R42.H0_H0 ;  /* 0x2000002aff247230 */ /* 0x000fe40000004100 */
[C---:B------:R-:W-:Y:S01]  /*8780*/  FMUL.FTZ R29, R33.reuse, R35 ;  /* 0x00000023211d7220 */ /* 0x040fe20000410000 */
[----:B------:R-:W-:Y:S02]  /*8790*/  HADD2.F32 R31, -RZ, R31.H1_H1 ;  /* 0x3000001fff1f7230 */ /* 0x000fe40000004100 */
[----:B------:R-:W-:Y:S01]  /*87a0*/  FMUL.FTZ R42, R33, R4 ;  /* 0x00000004212a7220 */ /* 0x000fe20000410000 */
[----:B------:R-:W-:-:S02]  /*87b0*/  HADD2.F32 R27, -RZ, R27.H1_H1 ;  /* 0x3000001bff1b7230 */ /* 0x000fc40000004100 */
[----:B------:R-:W-:Y:S01]  /*87c0*/  FFMA.FTZ R40, R25, R34, R40 ;  /* 0x0000002219287223 */ /* 0x000fe20000010028 */
[C---:B------:R-:W-:Y:S01]  /*87d0*/  FFMA.FTZ R33, R6.reuse, R4, -R29 ;  /* 0x0000000406217223 */ /* 0x040fe2000001081d */
[----:B------:R-:W-:Y:S02]  /*87e0*/  HADD2.F32 R20, -RZ, R44.H0_H0 ;  /* 0x2000002cff147230 */ /* 0x000fe40000004100 */
[----:B------:R-:W-:Y:S01]  /*87f0*/  FFMA.FTZ R42, R6, R35, R42 ;  /* 0x00000023062a7223 */ /* 0x000fe2000001002a */
[----:B------:R-:W-:Y:S02]  /*8800*/  HADD2.F32 R7, -RZ, R28.H0_H0 ;  /* 0x2000001cff077230 */ /* 0x000fe40000004100 */
[----:B------:R-:W-:Y:S01]  /*8810*/  FMUL.FTZ R34, R31, R36 ;  /* 0x000000241f227220 */ /* 0x000fe20000410000 */
[--C-:B------:R-:W-:Y:S02]  /*8820*/  HADD2.F32 R6, -RZ, R46.reuse.H0_H0 ;  /* 0x2000002eff067230 */ /* 0x100fe40000004100 */
[----:B------:R-:W-:-:S02]  /*8830*/  HADD2.F32 R4, -RZ, R46.H1_H1 ;  /* 0x3000002eff047230 */ /* 0x000fc40000004100 */
[-C--:B------:R-:W-:Y:S01]  /*8840*/  FMUL.FTZ R46, R31, R20.reuse ;  /* 0x000000141f2e7220 */ /* 0x080fe20000410000 */
[----:B------:R-:W-:Y:S02]  /*8850*/  HADD2.F32 R3, -RZ, R24.H0_H0 ;  /* 0x20000018ff037230 */ /* 0x000fe40000004100 */
[----:B------:R-:W-:Y:S01]  /*8860*/  FFMA.FTZ R44, R27, R20, -R34 ;  /* 0x000000141b2c7223 */ /* 0x000fe20000010822 */
[----:B------:R-:W-:Y:S02]  /*8870*/  HADD2.F32 R21, -RZ, R30.H0_H0 ;  /* 0x2000001eff157230 */ /* 0x000fe40000004100 */
[C---:B------:R-:W-:Y:S01]  /*8880*/  FMUL.FTZ R34, R7.reuse, R6 ;  /* 0x0000000607227220 */ /* 0x040fe20000410000 */
[----:B------:R-:W-:Y:S02]  /*8890*/  HADD2.F32 R20, -RZ, R51.H0_H0 ;  /* 0x20000033ff147230 */ /* 0x000fe40000004100 */
[----:B------:R-:W-:Y:S02]  /*88a0*/  HADD2.F32 R32, -RZ, R32.H0_H0 ;  /* 0x20000020ff207230 */ /* 0x000fe40000004100 */
[----:B------:R-:W-:Y:S01]  /*88b0*/  FMUL.FTZ R7, R7, R4 ;  /* 0x0000000407077220 */ /* 0x000fe20000410000 */
[----:B------:R-:W-:Y:S01]  /*88c0*/  FFMA.FTZ R35, R27, R36, R46 ;  /* 0x000000241b237223 */ /* 0x000fe2000001002e */
[----:B------:R-:W-:Y:S01]  /*88d0*/  FFMA.FTZ R4, R3, R4, -R34 ;  /* 0x0000000403047223 */ /* 0x000fe20000010822 */
[----:B------:R-:W-:-:S02]  /*88e0*/  HADD2.F32 R5, -RZ, R26.H0_H0 ;  /* 0x2000001aff057230 */ /* 0x000fc40000004100 */
[C---:B------:R-:W-:Y:S01]  /*88f0*/  FMUL.FTZ R36, R21.reuse, R20 ;  /* 0x0000001415247220 */ /* 0x040fe20000410000 */
[----:B------:R-:W-:Y:S01]  /*8900*/  FMUL.FTZ R34, R21, R32 ;  /* 0x0000002015227220 */ /* 0x000fe20000410000 */
[----:B------:R-:W-:Y:S02]  /*8910*/  HADD2.F32 R28, -RZ, R28.H1_H1 ;  /* 0x3000001cff1c7230 */ /* 0x000fe40000004100 */
[----:B------:R-:W-:Y:S01]  /*8920*/  FFMA.FTZ R6, R3, R6, R7 ;  /* 0x0000000603067223 */ /* 0x000fe20000010007 */
[----:B------:R-:W-:Y:S02]  /*8930*/  HADD2.F32 R21, -RZ, R48.H0_H0 ;  /* 0x20000030ff157230 */ /* 0x000fe40000004100 */
[----:B------:R-:W-:Y:S02]  /*8940*/  HADD2.F32 R3, -RZ, R50.H0_H0 ;  /* 0x20000032ff037230 */ /* 0x000fe40000004100 */
[----:B------:R-:W-:Y:S02]  /*8950*/  HADD2.F32 R30, -RZ, R30.H1_H1 ;  /* 0x3000001eff1e7230 */ /* 0x000fe40000004100 */
[----:B------:R-:W-:-:S02]  /*8960*/  HADD2.F32 R25, -RZ, R47.H0_H0 ;  /* 0x2000002fff197230 */ /* 0x000fc40000004100 */
[C---:B------:R-:W-:Y:S01]  /*8970*/  FFMA.FTZ R36, R5.reuse, R32, -R36 ;  /* 0x0000002005247223 */ /* 0x040fe20000010824 */
[----:B------:R-:W-:Y:S02]  /*8980*/  HADD2.F32 R7, -RZ, R49.H0_H0 ;  /* 0x20000031ff077230 */ /* 0x000fe40000004100 */
[----:B------:R-:W-:Y:S01]  /*8990*/  FFMA.FTZ R34, R5, R20, R34 ;  /* 0x0000001405227223 */ /* 0x000fe20000010022 */
[----:B------:R-:W-:Y:S02]  /*89a0*/  HADD2.F32 R24, -RZ, R24.H1_H1 ;  /* 0x30000018ff187230 */ /* 0x000fe40000004100 */
[C---:B------:R-:W-:Y:S01]  /*89b0*/  FMUL.FTZ R5, R28.reuse, R21 ;  /* 0x000000151c057220 */ /* 0x040fe20000410000 */
[----:B------:R-:W-:Y:S02]  /*89c0*/  HADD2.F32 R26, -RZ, R26.H1_H1 ;  /* 0x3000001aff1a7230 */ /* 0x000fe40000004100 */
[----:B------:R-:W-:Y:S01]  /*89d0*/  FMUL.FTZ R28, R28, R3 ;  /* 0x000000031c1c7220 */ /* 0x000fe20000410000 */
[C---:B------:R-:W-:Y:S01]  /*89e0*/  FMUL.FTZ R27, R30.reuse, R25 ;  /* 0x000000191e1b7220 */ /* 0x040fe20000410000 */
        /* <DEDUP_REMOVED lines=15> */
.L_x_5668:
[----:B------:R-:W-:Y:S05]  /*8ae0*/  BSYNC B1 ;  /* 0x0000000000017941 */ /* 0x000fea0003800000 */
.L_x_5667:
[----:B------:R-:W-:Y:S01]  /*8af0*/  PRMT R40, R55, 0x5410, R56 ;  /* 0x0000541037287816 */ /* 0x000fe20000000038 */
[----:B------:R-:W-:Y:S06]  /*8b00*/  @P0 BRA `(.L_x_5659) ;  /* 0x0000000400800947 */ /* 0x000fec0003800000 */
[----:B------:R-:W2:Y:S01]  /*8b10*/  LDL R3, [R1+0x3c] ;  /* 0x00003c0001037983 */ /* 0x000ea20000100800 */
[C---:B-1----:R-:W-:Y:S02]  /*8b20*/  VIADD R4, R22.reuse, 0x40 ;  /* 0x0000004016047836 */ /* 0x042fe40000000000 */
[----:B------:R-:W-:Y:S01]  /*8b30*/  VIADD R5, R22, 0x40 ;  /* 0x0000004016057836 */ /* 0x000fe20000000000 */
[----:B------:R-:W3:Y:S01]  /*8b40*/  LDL R41, [R1+0x84] ;  /* 0x0000840001297983 */ /* 0x000ee20000100800 */
[----:B------:R-:W-:Y:S02]  /*8b50*/  IMAD.SHL.U32 R4, R4, 0x40, RZ ;  /* 0x0000004004047824 */ /* 0x000fe400078e00ff */
[----:B------:R-:W-:-:S03]  /*8b60*/  IMAD.SHL.U32 R5, R5, 0x40, RZ ;  /* 0x0000004005057824 */ /* 0x000fc600078e00ff */
[----:B------:R-:W-:Y:S02]  /*8b70*/  LOP3.LUT R4, R4, 0x1c0, RZ, 0xc0, !PT ;  /* 0x000001c004047812 */ /* 0x000fe400078ec0ff */
[----:B------:R-:W-:Y:S02]  /*8b80*/  LOP3.LUT R5, R5, 0x1c0, RZ, 0xc0, !PT ;  /* 0x000001c005057812 */ /* 0x000fe400078ec0ff */
[----:B------:R-:W-:-:S04]  /*8b90*/  SHF.R.U32.HI R4, RZ, 0x3, R4 ;  /* 0x00000003ff047819 */ /* 0x000fc80000011604 */
[----:B------:R-:W-:Y:S02]  /*8ba0*/  LOP3.LUT R0, R4, R0, R5, 0x1e, !PT ;  /* 0x0000000004007212 */ /* 0x000fe400078e1e05 */
[----:B------:R-:W-:Y:S01]  /*8bb0*/  SHF.R.U32.HI R28, RZ, 0x10, R9 ;  /* 0x00000010ff1c7819 */ /* 0x000fe20000011609 */
[----:B------:R-:W-:Y:S01]  /*8bc0*/  HADD2.F32 R21, -RZ, R52.H0_H0 ;  /* 0x20000034ff157230 */ /* 0x000fe20000004100 */
[----:B------:R-:W-:Y:S02]  /*8bd0*/  SHF.R.U64 R39, R12, 0x10, R13 ;  /* 0x000000100c277819 */ /* 0x000fe4000000120d */
[--C-:B------:R-:W-:Y:S02]  /*8be0*/  SHF.R.U64 R38, R14, 0x10, R15.reuse ;  /* 0x000000100e267819 */ /* 0x100fe4000000120f */
[----:B------:R-:W-:Y:S01]  /*8bf0*/  SHF.R.U32.HI R36, RZ, 0x10, R15 ;  /* 0x00000010ff247819 */ /* 0x000fe2000001160f */
[----:B------:R-:W-:Y:S01]  /*8c00*/  HADD2.F32 R15, -RZ, R54.H0_H0 ;  /* 0x20000036ff0f7230 */ /* 0x000fe20000004100 */
[----:B------:R-:W-:Y:S01]  /*8c10*/  SHF.R.U32.HI R20, RZ, 0x10, R13 ;  /* 0x00000010ff147819 */ /* 0x000fe2000001160d */
[----:B------:R-:W-:Y:S01]  /*8c20*/  HADD2.F32 R28, -RZ, R28.H0_H0 ;  /* 0x2000001cff1c7230 */ /* 0x000fe20000004100 */
[----:B------:R-:W-:-:S02]  /*8c30*/  SHF.R.U64 R37, R8, 0x10, R9 ;  /* 0x0000001008257819 */ /* 0x000fc40000001209 */
[--C-:B------:R-:W-:Y:S02]  /*8c40*/  SHF.R.U64 R35, R10, 0x10, R11.reuse ;  /* 0x000000100a237819 */ /* 0x100fe4000000120b */
[----:B------:R-:W-:Y:S01]  /*8c50*/  SHF.R.U32.HI R33, RZ, 0x10, R11 ;  /* 0x00000010ff217819 */ /* 0x000fe2000001160b */
[----:B--2---:R-:W-:-:S04]  /*8c60*/  IMAD.IADD R0, R3, 0x1, R0 ;  /* 0x0000000103007824 */ /* 0x004fc800078e0200 */
[----:B------:R-:W-:Y:S01]  /*8c70*/  IMAD R0, R0, 0x2, R19 ;  /* 0x0000000200007824 */ /* 0x000fe200078e0213 */
[----:B---3--:R-:W1:Y:S04]  /*8c80*/  LDS.128 R4, [R41+0x18400] ;  /* 0x0184000029047984 */ /* 0x008e680000000c00 */
[----:B0-----:R-:W0:Y:S01]  /*8c90*/  LDS.128 R24, [R0+0x18400] ;  /* 0x0184000000187984 */ /* 0x001e220000000c00 */
[----:B-1----:R-:W-:Y:S02]  /*8ca0*/  HADD2.F32 R8, -RZ, R5.H0_H0 ;  /* 0x20000005ff087230 */ /* 0x002fe40000004100 */
[--C-:B0-----:R-:W-:Y:S02]  /*8cb0*/  HADD2.F32 R12, -RZ, R25.reuse.H0_H0 ;  /* 0x20000019ff0c7230 */ /* 0x101fe40000004100 */
[----:B------:R-:W-:-:S03]  /*8cc0*/  HADD2.F32 R25, -RZ, R25.H1_H1 ;  /* 0x30000019ff197230 */ /* 0x000fc60000004100 */
[C---:B------:R-:W-:Y:S01]  /*8cd0*/  FMUL.FTZ R29, R12.reuse, R21 ;  /* 0x000000150c1d7220 */ /* 0x040fe20000410000 */
[-C--:B------:R-:W-:Y:S01]  /*8ce0*/  FMUL.FTZ R31, R12, R15.reuse ;  /* 0x0000000f0c1f7220 */ /* 0x080fe20000410000 */
[----:B------:R-:W-:Y:S02]  /*8cf0*/  HADD2.F32 R5, -RZ, R5.H1_H1 ;  /* 0x30000005ff057230 */ /* 0x000fe40000004100 */
[----:B------:R-:W-:Y:S01]  /*8d00*/  FMUL.FTZ R30, R25, R28 ;  /* 0x0000001c191e7220 */ /* 0x000fe20000410000 */
[----:B------:R-:W-:Y:S02]  /*8d10*/  HADD2.F32 R12, -RZ, R20.H0_H0 ;  /* 0x20000014ff0c7230 */ /* 0x000fe40000004100 */
[C---:B------:R-:W-:Y:S01]  /*8d20*/  FFMA.FTZ R29, R8.reuse, R15, -R29 ;  /* 0x0000000f081d7223 */ /* 0x040fe2000001081d */
[----:B------:R-:W-:Y:S02]  /*8d30*/  HADD2.F32 R11, -RZ, R24.H0_H0 ;  /* 0x20000018ff0b7230 */ /* 0x000fe40000004100 */
[----:B------:R-:W-:Y:S01]  /*8d40*/  FFMA.FTZ R31, R8, R21, R31 ;  /* 0x00000015081f7223 */ /* 0x000fe2000001001f */
[----:B------:R-:W-:-:S02]  /*8d50*/  HADD2.F32 R20, -RZ, R51.H1_H1 ;  /* 0x30000033ff147230 */ /* 0x000fc40000004100 */
[----:B------:R-:W-:Y:S02]  /*8d60*/  HADD2.F32 R8, -RZ, R53.H1_H1 ;  /* 0x30000035ff087230 */ /* 0x000fe40000004100 */
[----:B------:R-:W-:Y:S01]  /*8d70*/  FFMA.FTZ R32, R5, R12, -R30 ;  /* 0x0000000c05207223 */ /* 0x000fe2000001081e */
[----:B------:R-:W-:Y:S02]  /*8d80*/  HADD2.F32 R3, -RZ, R4.H0_H0 ;  /* 0x20000004ff037230 */ /* 0x000fe40000004100 */
[----:B------:R-:W-:Y:S01]  /*8d90*/  FMUL.FTZ R30, R11, R20 ;  /* 0x000000140b1e7220 */ /* 0x000fe20000410000 */
[----:B------:R-:W-:Y:S01]  /*8da0*/  FMUL.FTZ R34, R25, R12 ;  /* 0x0000000c19227220 */ /* 0x000fe20000410000 */
[----:B------:R-:W-:Y:S02]  /*8db0*/  HADD2.F32 R13, -RZ, R26.H0_H0 ;  /* 0x2000001aff0d7230 */ /* 0x000fe40000004100 */
[----:B------:R-:W-:Y:S01]  /*8dc0*/  FMUL.FTZ R11, R11, R8 ;  /* 0x000000080b0b7220 */ /* 0x000fe20000410000 */
[----:B------:R-:W-:-:S02]  /*8dd0*/  HADD2.F32 R12, -RZ, R52.H1_H1 ;  /* 0x30000034ff0c7230 */ /* 0x000fc40000004100 */
[----:B------:R-:W-:Y:S01]  /*8de0*/  FFMA.FTZ R30, R3, R8, -R30 ;  /* 0x00000008031e7223 */ /* 0x000fe2000001081e */
[----:B------:R-:W-:Y:S01]  /*8df0*/  FFMA.FTZ R34, R5, R28, R34 ;  /* 0x0000001c05227223 */ /* 0x000fe20000010022 */
[----:B------:R-:W-:Y:S02]  /*8e00*/  HADD2.F32 R8, -RZ, R40.H0_H0 ;  /* 0x20000028ff087230 */ /* 0x000fe40000004100 */
[----:B------:R-:W-:Y:S01]  /*8e10*/  FFMA.FTZ R15, R3, R20, R11 ;  /* 0x00000014030f7223 */ /* 0x000fe2000001000b */
[----:B------:R-:W-:Y:S02]  /*8e20*/  HADD2.F32 R9, -RZ, R6.H0_H0 ;  /* 0x20000006ff097230 */ /* 0x000fe40000004100 */
[----:B------:R-:W-:Y:S01]  /*8e30*/  FMUL.FTZ R20, R13, R12 ;  /* 0x0000000c0d147220 */ /* 0x000fe20000410000 */
[----:B------:R-:W-:Y:S02]  /*8e40*/  HADD2.F32 R14, -RZ, R27.H0_H0 ;  /* 0x2000001bff0e7230 */ /* 0x000fe40000004100 */
[----:B------:R-:W-:-:S02]  /*8e50*/  HADD2.F32 R5, -RZ, R53.H0_H0 ;  /* 0x20000035ff057230 */ /* 0x000fc40000004100 */
[----:B------:R-:W-:Y:S02]  /*8e60*/  HADD2.F32 R3, -RZ, R40.H1_H1 ;  /* 0x30000028ff037230 */ /* 0x000fe40000004100 */
[-C--:B------:R-:W-:Y:S01]  /*8e70*/  FMUL.FTZ R28, R13, R8.reuse ;  /* 0x000000080d1c7220 */ /* 0x080fe20000410000 */
[----:B------:R-:W-:Y:S02]  /*8e80*/  HADD2.F32 R10, -RZ, R7.H0_H0 ;  /* 0x20000007ff0a7230 */ /* 0x000fe40000004100 */
[----:B------:R-:W-:Y:S01]  /*8e90*/  FFMA.FTZ R13, R9, R8, -R20 ;  /* 0x00000008090d7223 */ /* 0x000fe20000010814 */
[C---:B------:R-:W-:Y:S01]  /*8ea0*/  FMUL.FTZ R11, R14.reuse, R5 ;  /* 0x000000050e0b7220 */ /* 0x040fe20000410000 */
[----:B------:R-:W-:Y:S02]  /*8eb0*/  HADD2.F32 R27, -RZ, R27.H1_H1 ;  /* 0x3000001bff1b7230 */ /* 0x000fe40000004100 */
[----:B------:R-:W-:Y:S01]  /*8ec0*/  FMUL.FTZ R14, R14, R3 ;  /* 0x000000030e0e7220 */ /* 0x000fe20000410000 */
[----:B------:R-:W-:-:S02]  /*8ed0*/  HADD2.F32 R20, -RZ, R33.H0_H0 ;  /* 0x20000021ff147230 */ /* 0x000fc40000004100 */
        /* <DEDUP_REMOVED lines=35> */
.L_x_5659:
[----:B------:R-:W-:Y:S05]  /*9110*/  BSYNC B0 ;  /* 0x0000000000007941 */ /* 0x000fea0003800000 */
.L_x_5645:
        /* <DEDUP_REMOVED lines=8> */
.L_x_5642:
[----:B0123--:R-:W0:Y:S01]  /*91a0*/  S2R R0, SR_TID.X ;  /* 0x0000000000007919 */ /* 0x00fe220000002100 */
[----:B------:R-:W-:Y:S01]  /*91b0*/  ISETP.NE.AND P0, PT, R216, 0x3, PT ;  /* 0x00000003d800780c */ /* 0x000fe20003f05270 */
[----:B------:R-:W-:Y:S05]  /*91c0*/  WARPSYNC.ALL ;  /* 0x0000000000007948 */ /* 0x000fea0003800000 */
[----:B0-----:R-:W-:-:S05]  /*91d0*/  SHF.R.U32.HI R0, RZ, 0x7, R0 ;  /* 0x00000007ff007819 */ /* 0x001fca0000011600 */
[----:B------:R-:W-:-:S05]  /*91e0*/  VIADD R0, R0, 0x8 ;  /* 0x0000000800007836 */ /* 0x000fca0000000000 */
[----:B------:R0:W-:Y:S06]  /*91f0*/  BAR.SYNC.DEFER_BLOCKING R0, 0x100 ;  /* 0x000400000000751d */ /* 0x0001ec0000010000 */
[----:B------:R-:W-:Y:S05]  /*9200*/  @!P0 BRA `(.L_x_5669) ;  /* 0x0000000000048947 */ /* 0x000fea0003800000 */
[----:B------:R-:W-:Y:S01]  /*9210*/  BPT.TRAP 0x1 ;  /* 0x000000040000795c */ /* 0x000fe20000300000 */
.L_x_5669:
[----:B------:R-:W-:Y:S01]  /*9220*/  IMAD R174, R2, 0x8, R19 ;  /* 0x0000000802ae7824 */ /* 0x000fe200078e0213 */
[----:B------:R-:W-:-:S04]  /*9230*/  SHF.L.U32 R7, R23, 0x1f, RZ ;  /* 0x0000001f17077819 */ /* 0x000fc800000006ff */
[----:B------:R1:W2:Y:S01]  /*9240*/  SYNCS.PHASECHK.TRANS64.TRYWAIT P1, [R174+URZ+0x32430], R7 ;  /* 0x03243007ae0075a7 */ /* 0x0002a2000802017f */
[----:B------:R-:W-:Y:S05]  /*9250*/  @!P0 BRA `(.L_x_5670) ;  /* 0x0000000000048947 */ /* 0x000fea0003800000 */
[----:B------:R-:W-:Y:S01]  /*9260*/  BPT.TRAP 0x1 ;  /* 0x000000040000795c */ /* 0x000fe20000300000 */
.L_x_5670:
[----:B------:R-:W-:-:S05]  /*9270*/  VIADD R3, R19, 0x1c400 ;  /* 0x0001c40013037836 */ /* 0x000fca0000000000 */
[----:B------:R-:W-:-:S04]  /*9280*/  SHF.R.U32.HI R3, RZ, 0x4, R3 ;  /* 0x00000004ff037819 */ /* 0x000fc80000011603 */
[----:B------:R-:W-:-:S04]  /*9290*/  LOP3.LUT R3, R3, 0x3fff, RZ, 0xc0, !PT ;  /* 0x00003fff03037812 */ /* 0x000fc800078ec0ff */
[----:B------:R-:W-:-:S05]  /*92a0*/  LOP3.LUT R3, R3, 0x10000, RZ, 0xfc, !PT ;  /* 0x0001000003037812 */ /* 0x000fca00078efcff */
[----:B------:R3:W-:Y:S01]  /*92b0*/  STL [R1+0x20], R3 ;  /* 0x0000200301007387 */ /* 0x0007e20000100800 */
[----:B--2---:R-:W-:Y:S05]  /*92c0*/  @P1 BRA `(.L_x_5671) ;  /* 0x0000000000081947 */ /* 0x004fea0003800000 */
[----:B------:R-:W2:Y:S02]  /*92d0*/  SYNCS.PHASECHK.TRANS64.TRYWAIT P1, [R174+URZ+0x32430], R7 ;  /* 0x03243007ae0075a7 */ /* 0x000ea4000802017f */
[----:B--2---:R-:W-:Y:S05]  /*92e0*/  @!P1 BRA `(.L_x_5672) ;  /* 0x0000015000989947 */ /* 0x004fea0003800000 */
.L_x_5671:
[----:B---3--:R-:W3:Y:S01]  /*92f0*/  LDL R3, [R1+0x20] ;  /* 0x0000200001037983 */ /* 0x008ee20000100800 */
[----:B------:R-:W-:Y:S01]  /*9300*/  IMAD.MOV.U32 R5, RZ, RZ, 0x40000040 ;  /* 0x40000040ff057424 */ /* 0x000fe200078e00ff */
[----:B------:R-:W-:Y:S05]  /*9310*/  WARPSYNC.ALL ;  /* 0x0000000000007948 */ /* 0x000fea0003800000 */
[C---:B------:R-:W-:Y:S01]  /*9320*/  R2UR UR4, R212.reuse ;  /* 0x00000000d40472ca */ /* 0x040fe200000e0000 */
[----:B-----5:R-:W-:Y:S01]  /*9330*/  WARPGROUP.ARRIVE ;  /* 0x00000000000079c5 */ /* 0x020fe20000000000 */
[----:B------:R-:W-:Y:S01]  /*9340*/  R2UR UR5, R213 ;  /* 0x00000000d50572ca */ /* 0x000fe200000e0000 */
[----:B------:R-:W-:Y:S01]  /*9350*/  VIADD R12, R212, 0x2 ;  /* 0x00000002d40c7836 */ /* 0x000fe20000000000 */
[----:B------:R-:W-:Y:S01]  /*9360*/  R2UR UR7, R5 ;  /* 0x00000000050772ca */ /* 0x000fe200000e0000 */
[----:B------:R-:W-:Y:S01]  /*9370*/  IMAD.MOV.U32 R13, RZ, RZ, 0x40000040 ;  /* 0x40000040ff0d7424 */ /* 0x000fe200078e00ff */
[----:B------:R-:W-:Y:S01]  /*9380*/  BSSY B0, `(.L_x_5673) ;  /* 0x0000029000007945 */ /* 0x000fe20003800000 */
[----:B------:R-:W-:-:S02]  /*9390*/  IMAD.MOV.U32 R9, RZ, RZ, 0x40000040 ;  /* 0x40000040ff097424 */ /* 0x000fc400078e00ff */
[C---:B------:R-:W-:Y:S01]  /*93a0*/  VIADD R10, R212.reuse, 0x4 ;  /* 0x00000004d40a7836 */ /* 0x040fe20000000000 */
[----:B------:R4:W-:Y:S01]  /*93b0*/  STL.64 [R1+0x10], R12 ;  /* 0x0000100c01007387 */ /* 0x0009e20000100a00 */
[----:B------:R-:W-:Y:S02]  /*93c0*/  IMAD.MOV.U32 R11, RZ, RZ, 0x40000040 ;  /* 0x40000040ff0b7424 */ /* 0x000fe400078e00ff */
[----:B------:R-:W-:Y:S02]  /*93d0*/  VIADD R236, R212, 0x6 ;  /* 0x00000006d4ec7836 */ /* 0x000fe40000000000 */
[----:B------:R-:W-:Y:S01]  /*93e0*/  IMAD.MOV.U32 R237, RZ, RZ, 0x40000040 ;  /* 0x40000040ffed7424 */ /* 0x000fe200078e00ff */
[----:B------:R4:W-:Y:S01]  /*93f0*/  STL.64 [R1], R10 ;  /* 0x0000000a01007387 */ /* 0x0009e20000100a00 */
[----:B------:R-:W-:Y:S02]  /*9400*/  IMAD.MOV.U32 R5, RZ, RZ, 0x40000040 ;  /* 0x40000040ff057424 */ /* 0x000fe400078e00ff */
[----:B---3--:R-:W-:-:S04]  /*9410*/  IMAD R4, R2, 0x300, R3 ;  /* 0x0000030002047824 */ /* 0x008fc800078e0203 */
[C---:B------:R-:W-:Y:S01]  /*9420*/  VIADD R8, R4.reuse, 0x2 ;  /* 0x0000000204087836 */ /* 0x040fe20000000000 */
[----:B------:R-:W-:-:S13]  /*9430*/  R2UR UR6, R4 ;  /* 0x00000000040672ca */ /* 0x000fda00000e0000 */
[----:B------:R-:W-:Y:S01]  /*9440*/  HGMMA.64x96x16.F32 R24, gdesc[UR4], RZ, !UPT, gsb0 ;  /* 0x01600000041879f0 */ /* 0x000fe2000c0008ff */
[----:B------:R-:W-:Y:S02]  /*9450*/  R2UR UR4, R12 ;  /* 0x000000000c0472ca */ /* 0x000fe400000e0000 */
[----:B------:R-:W-:Y:S02]  /*9460*/  R2UR UR5, R13 ;  /* 0x000000000d0572ca */ /* 0x000fe400000e0000 */
[----:B------:R-:W-:Y:S01]  /*9470*/  R2UR UR6, R8 ;  /* 0x00000000080672ca */ /* 0x000fe200000e0000 */
[C---:B------:R-:W-:Y:S01]  /*9480*/  VIADD R8, R4.reuse, 0x4 ;  /* 0x0000000404087836 */ /* 0x040fe20000000000 */
[----:B------:R-:W-:Y:S01]  /*9490*/  R2UR UR7, R9 ;  /* 0x00000000090772ca */ /* 0x000fe200000e0000 */
[----:B------:R-:W-:Y:S02]  /*94a0*/  IMAD.MOV.U32 R9, RZ, RZ, 0x40000040 ;  /* 0x40000040ff097424 */ /* 0x000fe400078e00ff */
        /* <DEDUP_REMOVED lines=15> */
[----:B------:R-:W-:Y:S01]  /*95a0*/  SHF.L.U32 R4, R73, 0x1f, RZ ;  /* 0x0000001f49047819 */ /* 0x000fe200000006ff */
[----:B------:R-:W-:-:S02]  /*95b0*/  WARPGROUP.DEPBAR.LE gsb0, 0x0 ;  /* 0x00008000000079c5 */ /* 0x000fc40000010000 */
[----:B------:R-:W-:-:S08]  /*95c0*/  WARPGROUP.ARRIVE ;  /* 0x00000000000079c5 */ /* 0x000fd00000000000 */
[----:B------:R-:W-:Y:S03]  /*95d0*/  HGMMA.64x96x16.F32 R24, gdesc[UR4], R24, gsb0 ;  /* 0x01600000041879f0 */ /* 0x000fe60008000818 */
[----:B------:R-:W-:Y:S02]  /*95e0*/  WARPGROUP.DEPBAR.LE gsb0, 0x0 ;  /* 0x00008000000079c5 */ /* 0x000fe40000010000 */
[----:B------:R-:W3:Y:S02]  /*95f0*/  SYNCS.PHASECHK.TRANS64.TRYWAIT P1, [R19+URZ+0x32410], R4 ;  /* 0x03241004130075a7 */ /* 0x000ee4000802017f */
[----:B---34-:R-:W-:Y:S05]  /*9600*/  @!P1 BRA `(.L_x_5674) ;  /* 0x0000014c00e49947 */ /* 0x018fea0003800000 */
.L_x_5923:
[----:B------:R-:W-:Y:S05]  /*9610*/  BSYNC B0 ;  /* 0x0000000000007941 */ /* 0x000fea0003800000 */
.L_x_5673:
[----:B------:R-:W-:Y:S05]  /*9620*/  @!P0 BRA `(.L_x_5675) ;  /* 0x0000000000048947 */ /* 0x000fea0003800000 */
[----:B------:R-:W-:Y:S01]  /*9630*/  BPT.TRAP 0x1 ;  /* 0x000000040000795c */ /* 0x000fe20000300000 */
.L_x_5675:
[----:B------:R4:W0:Y:S01]  /*9640*/  SYNCS.PHASECHK.TRANS64.TRYWAIT P2, [R174+URZ+0x32450], R7 ;  /* 0x03245007ae0075a7 */ /* 0x000822000804017f */
[----:B------:R-:W-:Y:S05]  /*9650*/  @!P0 BRA `(.L_x_5676) ;  /* 0x0000000000048947 */ /* 0x000fea0003800000 */
[----:B------:R-:W-:Y:S01]  /*9660*/  BPT.TRAP 0x1 ;  /* 0x000000040000795c */ /* 0x000fe20000300000 */
.L_x_5676:
[----:B------:R-:W5:Y:S01]  /*9670*/  S2R R3, SR_TID.X ;  /* 0x0000000000037919 */ /* 0x000f620000002100 */
[----:B------:R-:W-:Y:S01]  /*9680*/  BSSY B0, `(.L_x_5677) ;  /* 0x0000006000007945 */ /* 0x000fe20003800000 */
[----:B-----5:R-:W-:-:S04]  /*9690*/  LOP3.LUT R3, R3, 0x7f, RZ, 0xc0, !PT ;  /* 0x0000007f03037812 */ /* 0x020fc800078ec0ff */
[----:B------:R-:W-:Y:S01]  /*96a0*/  ISETP.NE.AND P1, PT, R3, RZ, PT ;  /* 0x000000ff0300720c */ /* 0x000fe20003f25270 */
[----:B0-----:R-:W-:-:S12]  /*96b0*/  @P2 BRA `(.L_x_5678) ;  /* 0x0000000000082947 */ /* 0x001fd80003800000 */
[----:B------:R-:W0:Y:S02]  /*96c0*/  SYNCS.PHASECHK.TRANS64.TRYWAIT P2, [R174+URZ+0x32450], R7 ;  /* 0x03245007ae0075a7 */ /* 0x000e24000804017f */
[----:B0-----:R-:W-:Y:S05]  /*96d0*/  @!P2 BRA `(.L_x_5679) ;  /* 0x0000014c00c4a947 */ /* 0x001fea0003800000 */
.L_x_5678:
[----:B------:R-:W-:Y:S05]  /*96e0*/  BSYNC B0 ;  /* 0x0000000000007941 */ /* 0x000fea0003800000 */
.L_x_5677:
[----:B------:R-:W-:Y:S05]  /*96f0*/  WARPSYNC.ALL ;  /* 0x0000000000007948 */ /* 0x000fea0003800000 */
[----:B------:R-:W-:Y:S01]  /*9700*/  VIADD R3, R19, 0x400 ;  /* 0x0000040013037836 */ /* 0x000fe20000000000 */
[----:B---3--:R-:W-:Y:S01]  /*9710*/  LOP3.LUT R4, R72, 0x10000, RZ, 0xfc, !PT ;  /* 0x0001000048047812 */ /* 0x008fe200078efcff */
[----:B------:R-:W-:Y:S02]  /*9720*/  IMAD.MOV.U32 R5, RZ, RZ, 0x40000040 ;  /* 0x40000040ff057424 */ /* 0x000fe400078e00ff */
[----:B-12-4-:R-:W-:Y:S01]  /*9730*/  IMAD.MOV.U32 R7, RZ, RZ, 0x40000040 ;  /* 0x40000040ff077424 */ /* 0x016fe200078e00ff */
[----:B------:R-:W-:Y:S01]  /*9740*/  SHF.R.U32.HI R3, RZ, 0x4, R3 ;  /* 0x00000004ff037819 */ /* 0x000fe20000011603 */
[----:B------:R-:W-:Y:S01]  /*9750*/  WARPGROUP.ARRIVE ;  /* 0x00000000000079c5 */ /* 0x000fe20000000000 */
[----:B------:R-:W-:-:S02]  /*9760*/  IMAD.MOV.U32 R235, RZ, RZ, 0x40000040 ;  /* 0x40000040ffeb7424 */ /* 0x000fc400078e00ff */
[----:B------:R-:W-:Y:S01]  /*9770*/  IMAD.MOV.U32 R9, RZ, RZ, 0x40000040 ;  /* 0x40000040ff097424 */ /* 0x000fe200078e00ff */
[----:B------:R-:W-:Y:S02]  /*9780*/  LOP3.LUT R3, R3, 0x3fff, RZ, 0xc0, !PT ;  /* 0x00003fff03037812 */ /* 0x000fe400078ec0ff */
[----:B------:R-:W-:Y:S01]  /*9790*/  MOV R233, 0x40000040 ;  /* 0x4000004000e97802 */ /* 0x000fe20000000f00 */
[----:B------:R-:W-:Y:S01]  /*97a0*/  IMAD.MOV.U32 R231, RZ, RZ, 0x40000040 ;  /* 0x40000040ffe77424 */ /* 0x000fe200078e00ff */
[----:B------:R-:W-:Y:S01]  /*97b0*/  LOP3.LUT R6, R3, 0x10000, RZ, 0xfc, !PT ;  /* 0x0001000003067812 */ /* 0x000fe200078efcff */
[----:B------:R-:W-:Y:S01]  /*97c0*/  IMAD.MOV.U32 R229, RZ, RZ, 0x40000040 ;  /* 0x40000040ffe57424 */ /* 0x000fe200078e00ff */
[----:B------:R-:W0:Y:S03]  /*97d0*/  LDC R75, c[0x0][0x448] ;  /* 0x00011200ff4b7b82 */ /* 0x000e260000000800 */
[----:B------:R1:W-:Y:S01]  /*97e0*/  STL [R1+0x24], R6 ;  /* 0x0000240601007387 */ /* 0x0003e20000100800 */
[----:B------:R-:W-:-:S02]  /*97f0*/  R2UR UR4, R4 ;  /* 0x00000000040472ca */ /* 0x000fc400000e0000 */
[----:B------:R-:W-:Y:S01]  /*9800*/  R2UR UR5, R5 ;  /* 0x00000000050572ca */ /* 0x000fe200000e0000 */
[C---:B------:R-:W-:Y:S01]  /*9810*/  VIADD R234, R4.reuse, 0x2 ;  /* 0x0000000204ea7836 */ /* 0x040fe20000000000 */
[----:B------:R-:W-:Y:S01]  /*9820*/  R2UR UR7, R7 ;  /* 0x00000000070772ca */ /* 0x000fe200000e0000 */
[----:B------:R-:W-:Y:S01]  /*9830*/  VIADD R232, R4, 0x4 ;  /* 0x0000000404e87836 */ /* 0x000fe20000000000 */
[----:B------:R-:W2:Y:S01]  /*9840*/  LDL.LU R73, [R1+0x8] ;  /* 0x0000080001497983 */ /* 0x000ea20000300800 */
[----:B-1----:R-:W-:-:S03]  /*9850*/  IMAD R6, R2, 0xc00, R6 ;  /* 0x00000c0002067824 */ /* 0x002fc600078e0206 */
[----:B------:R-:W3:Y:S02]  /*9860*/  LDL R72, [R1+0x40] ;  /* 0x0000400001487983 */ /* 0x000ee40000100800 */
[----:B------:R-:W-:Y:S01]  /*9870*/  R2UR UR6, R6 ;  /* 0x00000000060672ca */ /* 0x000fe200000e0000 */
[C---:B------:R-:W-:Y:S01]  /*9880*/  VIADD R230, R4.reuse, 0x6 ;  /* 0x0000000604e67836 */ /* 0x040fe20000000000 */
[----:B------:R-:W3:Y:S01]  /*9890*/  LDL R77, [R1+0x28] ;  /* 0x00002800014d7983 */ /* 0x000ee20000100800 */
[C---:B------:R-:W-:Y:S02]  /*98a0*/  VIADD R228, R4.reuse, 0x400 ;  /* 0x0000040004e47836 */ /* 0x040fe40000000000 */
[C---:B------:R-:W-:Y:S01]  /*98b0*/  VIADD R226, R4.reuse, 0x402 ;  /* 0x0000040204e27836 */ /* 0x040fe20000000000 */
[----:B------:R-:W4:Y:S01]  /*98c0*/  LDL R176, [R1+0x2c] ;  /* 0x00002c0001b07983 */ /* 0x000f220000100800 */
[----:B------:R-:W-:Y:S02]  /*98d0*/  IMAD.MOV.U32 R227, RZ, RZ, 0x40000040 ;  /* 0x40000040ffe37424 */ /* 0x000fe400078e00ff */
[----:B------:R-:W-:Y:S01]  /*98e0*/  VIADD R224, R4, 0x404 ;  /* 0x0000040404e07836 */ /* 0x000fe20000000000 */
[----:B------:R-:W5:Y:S03]  /*98f0*/  LDL R74, [R1+0x44] ;  /* 0x00004400014a7983 */ /* 0x000f660000100800 */
[----:B------:R-:W-:Y:S01]  /*9900*/  HGMMA.64x96x16.F32 R24, gdesc[UR4], R24, gsb0 ;  /* 0x01600000041879f0 */ /* 0x000fe20008000818 */
[----:B------:R-:W-:Y:S01]  /*9910*/  VIADD R8, R6, 0x2 ;  /* 0x0000000206087836 */ /* 0x000fe20000000000 */
[----:B------:R-:W-:Y:S01]  /*9920*/  R2UR UR4, R234 ;  /* 0x00000000ea0472ca */ /* 0x000fe200000e0000 */
[----:B------:R-:W-:Y:S01]  /*9930*/  IMAD.MOV.U32 R225, RZ, RZ, 0x40000040 ;  /* 0x40000040ffe17424 */ /* 0x000fe200078e00ff */
[----:B------:R-:W-:Y:S01]  /*9940*/  R2UR UR5, R235 ;  /* 0x00000000eb0572ca */ /* 0x000fe200000e0000 */
[----:B------:R-:W-:Y:S01]  /*9950*/  VIADD R222, R4, 0x406 ;  /* 0x0000040604de7836 */ /* 0x000fe20000000000 */
[----:B------:R-:W-:Y:S01]  /*9960*/  R2UR UR6, R8 ;  /* 0x00000000080672ca */ /* 0x000fe200000e0000 */
[----:B------:R-:W-:Y:S01]  /*9970*/  IMAD.MOV.U32 R223, RZ, RZ, 0x40000040 ;  /* 0x40000040ffdf7424 */ /* 0x000fe200078e00ff */
[----:B------:R-:W-:Y:S01]  /*9980*/  R2UR UR7, R9 ;  /* 0x00000000090772ca */ /* 0x000fe200000e0000 */
[----:B------:R-:W-:Y:S01]  /*9990*/  VIADD R8, R6, 0x4 ;  /* 0x0000000406087836 */ /* 0x000fe20000000000 */
[----:B------:R-:W5:Y:S01]  /*99a0*/  LDL R177, [R1+0x1c] ;  /* 0x00001c0001b17983 */ /* 0x000f620000100800 */
[----:B------:R-:W-:Y:S01]  /*99b0*/  IMAD.MOV.U32 R9, RZ, RZ, 0x40000040 ;  /* 0x40000040ff097424 */ /* 0x000fe200078e00ff */
        /* <DEDUP_REMOVED lines=53> */
[----:B------:R-:W-:-:S02]  /*9d10*/  VIADD R8, R6, 0x600 ;  /* 0x0000060006087836 */ /* 0x000fc40000000000 */
[----:B------:R-:W-:Y:S02]  /*9d20*/  IMAD.MOV.U32 R219, RZ, RZ, 0x40000040 ;  /* 0x40000040ffdb7424 */ /* 0x000fe400078e00ff */
[----:B------:R-:W-:Y:S01]  /*9d30*/  IMAD.MOV.U32 R9, RZ, RZ, 0x40000040 ;  /* 0x40000040ff097424 */ /* 0x000fe200078e00ff */
[----:B------:R-:W-:Y:S02]  /*9d40*/  WARPGROUP.DEPBAR.LE gsb0, 0x0 ;  /* 0x00008000000079c5 */ /* 0x000fe40000010000 */
[----:B------:R-:W-:-:S06]  /*9d50*/  WARPGROUP.ARRIVE ;  /* 0x00000000000079c5 */ /* 0x000fcc0000000000 */
        /* <DEDUP_REMOVED lines=81> */
[----:B------:R-:W-:Y:S02]  /*a270*/  R2UR UR7, R7 ;  /* 0x00000000070772ca */ /* 0x000fe400000e0000 */
[----:B0-----:R-:W-:Y:S02]  /*a280*/  ISETP.NE.AND P5, PT, R75, 0x1, PT ;  /* 0x000000014b00780c */ /* 0x001fe40003fa5270 */
[----:B--2---:R-:W-:-:S11]  /*a290*/  LOP3.LUT R73, R73, 0xfffffff7, RZ, 0xc0, !PT ;  /* 0xfffffff749497812 */ /* 0x004fd600078ec0ff */
[----:B------:R-:W0:Y:S08]  /*a2a0*/  @P5 LDC R6, c[0x0][0x44c] ;  /* 0x00011300ff065b82 */ /* 0x000e300000000800 */
[----:B------:R-:W1:Y:S01]  /*a2b0*/  @P5 LDC R7, c[0x0][0x450] ;  /* 0x00011400ff075b82 */ /* 0x000e620000000800 */
[----:B------:R-:W-:-:S05]  /*a2c0*/  @P5 LOP3.LUT R73, R73, 0x8, RZ, 0xfc, !PT ;  /* 0x0000000849495812 */ /* 0x000fca00078efcff */
[----:B------:R3:W-:Y:S02]  /*a2d0*/  STL [R1+0x8], R73 ;  /* 0x0000084901007387 */ /* 0x0007e40000100800 */
[----:B---3--:R-:W-:Y:S01]  /*a2e0*/  IMAD.IADD R73, R72, 0x1, R77 ;  /* 0x0000000148497824 */ /* 0x008fe200078e024d */
[----:B------:R-:W-:Y:S02]  /*a2f0*/  WARPGROUP.DEPBAR.LE gsb0, 0x0 ;  /* 0x00008000000079c5 */ /* 0x000fe40000010000 */
[----:B------:R-:W-:-:S06]  /*a300*/  WARPGROUP.ARRIVE ;  /* 0x00000000000079c5 */ /* 0x000fcc0000000000 */
[----:B------:R-:W-:Y:S01]  /*a310*/  HGMMA.64x96x16.F32 R24, gdesc[UR4], R24, gsb0 ;  /* 0x01600000041879f0 */ /* 0x000fe20008000818 */
[----:B0-----:R-:W-:Y:S01]  /*a320*/  @P5 IMAD.HI.U32 R6, R73, R6, RZ ;  /* 0x0000000649065227 */ /* 0x001fe200078e00ff */
[----:B------:R-:W-:-:S04]  /*a330*/  ULDC UR4, c[0x0][0xa80] ;  /* 0x0002a00000047ab9 */ /* 0x000fc80000000800 */
[----:B-1----:R-:W-:-:S05]  /*a340*/  @P5 SHF.R.U32.HI R73, RZ, R7, R6 ;  /* 0x00000007ff495219 */ /* 0x002fca0000011606 */
[----:B------:R-:W0:Y:S01]  /*a350*/  SHFL.IDX PT, R72, R73, RZ, 0x1c1f ;  /* 0x001c1fff49487589 */ /* 0x000e2200000e0000 */
[----:B----4-:R-:W-:-:S04]  /*a360*/  IMAD R6, R214, -0x60, R176 ;  /* 0xffffffa0d6067824 */ /* 0x010fc800078e02b0 */
[----:B------:R-:W-:-:S04]  /*a370*/  VIADD R6, R6, 0x60 ;  /* 0x0000006006067836 */ /* 0x000fc80000000000 */
[----:B-----5:R-:W-:-:S05]  /*a380*/  IMAD R6, R74, -0x2, R6 ;  /* 0xfffffffe4a067824 */ /* 0x020fca00078e0206 */
[----:B------:R-:W-:-:S04]  /*a390*/  IADD3 R7, -R177, 0x1, R6 ;  /* 0x00000001b1077810 */ /* 0x000fc80007ffe106 */
[----:B0-----:R-:W-:-:S04]  /*a3a0*/  VIADDMNMX R75, R72, R7, R6, PT ;  /* 0x00000007484b7246 */ /* 0x001fc80003800106 */
[C---:B------:R-:W-:Y:S02]  /*a3b0*/  ISETP.GT.AND P3, PT, R75.reuse, RZ, PT ;  /* 0x000000ff4b00720c */ /* 0x040fe40003f64270 */
[C---:B------:R-:W-:Y:S02]  /*a3c0*/  ISETP.GT.AND P4, PT, R75.reuse, 0x1, PT ;  /* 0x000000014b00780c */ /* 0x040fe40003f84270 */
[----:B------:R-:W-:Y:S01]  /*a3d0*/  ISETP.GT.AND P2, PT, R75, 0x8, PT ;  /* 0x000000084b00780c */ /* 0x000fe20003f44270 */
[----:B------:R-:W-:Y:S02]  /*a3e0*/  WARPGROUP.DEPBAR.LE gsb0, 0x0 ;  /* 0x00008000000079c5 */ /* 0x000fe40000010000 */
[----:B------:R-:W-:Y:S02]  /*a3f0*/  FSEL R86, R24, -INF , P3 ;  /* 0xff80000018567808 */ /* 0x000fe40001800000 */
[----:B------:R-:W-:Y:S02]  /*a400*/  FSEL R88, R25, -INF , P4 ;  /* 0xff80000019587808 */ /* 0x000fe40002000000 */
[----:B------:R-:W-:-:S02]  /*a410*/  ISETP.GT.AND P3, PT, R75, 0x9, PT ;  /* 0x000000094b00780c */ /* 0x000fc40003f64270 */
[----:B------:R-:W-:Y:S02]  /*a420*/  FSEL R90, R28, -INF , P2 ;  /* 0xff8000001c5a7808 */ /* 0x000fe40001000000 */
[----:B------:R-:W-:Y:S02]  /*a430*/  FMNMX.FTZ R25, R86, R88, !PT ;  /* 0x0000005856197209 */ /* 0x000fe40007810000 */
[----:B------:R-:W-:Y:S02]  /*a440*/  ISETP.GT.AND P2, PT, R75, 0x10, PT ;  /* 0x000000104b00780c */ /* 0x000fe40003f44270 */
[----:B------:R-:W-:Y:S02]  /*a450*/  FSEL R92, R29, -INF , P3 ;  /* 0xff8000001d5c7808 */ /* 0x000fe40001800000 */
[----:B------:R-:W-:Y:S02]  /*a460*/  FMNMX.FTZ R25, R90, R25, !PT ;  /* 0x000000195a197209 */ /* 0x000fe40007810000 */
        /* <DEDUP_REMOVED lines=57> */
[----:B------:R-:W-:Y:S02]  /*a800*/  FSEL R80, R69, -INF , P3 ;  /* 0xff80000045507808 */ /* 0x000fe40001800000 */
[----:B------:R-:W-:-:S04]  /*a810*/  FMNMX.FTZ R25, R68, R25, !PT ;  /* 0x0000001944197209 */ /* 0x000fc80007810000 */
[----:B------:R-:W-:-:S05]  /*a820*/  FMNMX.FTZ R25, R80, R25, !PT ;  /* 0x0000001950197209 */ /* 0x000fca0007810000 */
[----:B------:R-:W0:Y:S04]  /*a830*/  SHFL.BFLY PT, R84, R25, 0x2, 0x1f ;  /* 0x0c401f0019547f89 */ /* 0x000e2800000e0000 */
[----:B------:R-:W1:Y:S01]  /*a840*/  SHFL.IDX PT, R73, R73, 0x1, 0x1c1f ;  /* 0x003c1f0049497f89 */ /* 0x000e6200000e0000 */
[----:B0-----:R-:W-:-:S05]  /*a850*/  FMNMX.FTZ R84, R25, R84, !PT ;  /* 0x0000005419547209 */ /* 0x001fca0007810000 */
[----:B------:R-:W0:Y:S01]  /*a860*/  SHFL.BFLY PT, R29, R84, 0x1, 0x1f ;  /* 0x0c201f00541d7f89 */ /* 0x000e2200000e0000 */
[----:B-1----:R-:W-:-:S04]  /*a870*/  VIADDMNMX R37, R73, R7, R6, PT ;  /* 0x0000000749257246 */ /* 0x002fc80003800106 */
[C---:B------:R-:W-:Y:S02]  /*a880*/  ISETP.GT.AND P3, PT, R37.reuse, RZ, PT ;  /* 0x000000ff2500720c */ /* 0x040fe40003f64270 */
[C---:B------:R-:W-:Y:S01]  /*a890*/  ISETP.GT.AND P4, PT, R37.reuse, 0x1, PT ;  /* 0x000000012500780c */ /* 0x040fe20003f84270 */
[----:B------:R-:W-:Y:S01]  /*a8a0*/  IMAD.U32 R7, RZ, RZ, UR4 ;  /* 0x00000004ff077e24 */ /* 0x000fe2000f8e00ff */
[----:B------:R-:W-:Y:S02]  /*a8b0*/  ISETP.GT.AND P2, PT, R37, 0x8, PT ;  /* 0x000000082500780c */ /* 0x000fe40003f44270 */
[----:B------:R-:W-:Y:S02]  /*a8c0*/  FSEL R26, R26, -INF , P3 ;  /* 0xff8000001a1a7808 */ /* 0x000fe40001800000 */
[----:B------:R-:W-:Y:S02]  /*a8d0*/  FSEL R25, R27, -INF , P4 ;  /* 0xff8000001b197808 */ /* 0x000fe40002000000 */
[----:B------:R-:W-:-:S02]  /*a8e0*/  ISETP.GT.AND P3, PT, R37, 0x9, PT ;  /* 0x000000092500780c */ /* 0x000fc40003f64270 */
[----:B------:R-:W-:Y:S02]  /*a8f0*/  FSEL R30, R30, -INF , P2 ;  /* 0xff8000001e1e7808 */ /* 0x000fe40001000000 */
[----:B------:R-:W-:Y:S02]  /*a900*/  FMNMX.FTZ R27, R26, R25, !PT ;  /* 0x000000191a1b7209 */ /* 0x000fe40007810000 */
[----:B0-----:R-:W-:Y:S02]  /*a910*/  FMNMX.FTZ R6, R84, R29, !PT ;  /* 0x0000001d54067209 */ /* 0x001fe40007810000 */
[----:B------:R-:W-:Y:S02]  /*a920*/  ISETP.GT.AND P2, PT, R37, 0x10, PT ;  /* 0x000000102500780c */ /* 0x000fe40003f44270 */
[C---:B------:R-:W-:Y:S01]  /*a930*/  FSETP.NEU.FTZ.AND P4, PT, R6.reuse, -INF , PT ;  /* 0xff8000000600780b */ /* 0x040fe20003f9d000 */
[----:B------:R-:W-:Y:S01]  /*a940*/  FMUL.FTZ R29, R6, R7 ;  /* 0x00000007061d7220 */ /* 0x000fe20000410000 */
[----:B------:R-:W-:-:S02]  /*a950*/  FSEL R84, R31, -INF , P3 ;  /* 0xff8000001f547808 */ /* 0x000fc40001800000 */
[----:B------:R-:W-:Y:S02]  /*a960*/  FMNMX.FTZ R27, R30, R27, !PT ;  /* 0x0000001b1e1b7209 */ /* 0x000fe40007810000 */
[----:B------:R-:W-:Y:S02]  /*a970*/  FSEL R29, R29, RZ, P4 ;  /* 0x000000ff1d1d7208 */ /* 0x000fe40002000000 */
[C---:B------:R-:W-:Y:S02]  /*a980*/  ISETP.GT.AND P3, PT, R37.reuse, 0x11, PT ;  /* 0x000000112500780c */ /* 0x040fe40003f64270 */
[----:B------:R-:W-:Y:S02]  /*a990*/  FSEL R34, R34, -INF , P2 ;  /* 0xff80000022227808 */ /* 0x000fe40001000000 */
[----:B------:R-:W-:Y:S01]  /*a9a0*/  FMNMX.FTZ R27, R84, R27, !PT ;  /* 0x0000001b541b7209 */ /* 0x000fe20007810000 */
[----:B------:R-:W-:Y:S01]  /*a9b0*/  FFMA.FTZ R204, R86, R7, -R29 ;  /* 0x0000000756cc7223 */ /* 0x000fe2000001081d */
[----:B------:R-:W-:-:S02]  /*a9c0*/  ISETP.GT.AND P2, PT, R37, 0x18, PT ;  /* 0x000000182500780c */ /* 0x000fc40003f44270 */
[----:B------:R-:W-:Y:S02]  /*a9d0*/  FSEL R86, R35, -INF , P3 ;  /* 0xff80000023567808 */ /* 0x000fe40001800000 */
[----:B------:R-:W-:Y:S02]  /*a9e0*/  FMNMX.FTZ R27, R34, R27, !PT ;  /* 0x0000001b221b7209 */ /* 0x000fe40007810000 */
        /* <DEDUP_REMOVED lines=13> */
[----:B------:R-:W-:Y:S01]  /*aac0*/  FMNMX.FTZ R31, R42, R31, !PT ;  /* 0x0000001f2a1f7209 */ /* 0x000fe20007810000 */
[----:B------:R0:W-:Y:S01]  /*aad0*/  MUFU.EX2 R27, R33 ;  /* 0x00000021001b7308 */ /* 0x0001e20000000800 */
[C---:B------:R-:W-:Y:S02]  /*aae0*/  ISETP.GT.AND P3, PT, R37.reuse, 0x29, PT ;  /* 0x000000292500780c */ /* 0x040fe40003f64270 */
[----:B------:R-:W-:Y:S01]  /*aaf0*/  FSEL R46, R46, -INF , P2 ;  /* 0xff8000002e2e7808 */ /* 0x000fe20001000000 */
[----:B------:R-:W-:Y:S01]  /*ab00*/  FFMA.FTZ R35, R92, R7, -R29 ;  /* 0x000000075c237223 */ /* 0x000fe2000001081d */
[----:B------:R-:W-:Y:S02]  /*ab10*/  ISETP.GT.AND P2, PT, R37, 0x30, PT ;  /* 0x000000302500780c */ /* 0x000fe40003f44270 */
[----:B0-----:R-:W-:-:S02]  /*ab20*/  FMNMX.FTZ R33, R90, R31, !PT ;  /* 0x0000001f5a217209 */ /* 0x001fc40007810000 */
        /* <DEDUP_REMOVED lines=39> */
[----:B------:R-:W-:Y:S02]  /*ada0*/  ISETP.GT.AND P3, PT, R37, 0x59, PT ;  /* 0x000000592500780c */ /* 0x000fe40003f64270 */
[----:B------:R-:W-:Y:S02]  /*adb0*/  FSEL R70, R70, -INF , P2 ;  /* 0xff80000046467808 */ /* 0x000fe40001000000 */
[----:B------:R-:W-:Y:S02]  /*adc0*/  FMNMX.FTZ R37, R40, R39, !PT ;  /* 0x0000002728257209 */ /* 0x000fe40007810000 */
[----:B------:R-:W-:-:S02]  /*add0*/  FSEL R98, R71, -INF , P3 ;  /* 0xff80000047627808 */ /* 0x000fc40001800000 */
[----:B------:R-:W-:-:S04]  /*ade0*/  FMNMX.FTZ R37, R70, R37, !PT ;  /* 0x0000002546257209 */ /* 0x000fc80007810000 */
[----:B------:R-:W-:Y:S01]  /*adf0*/  FMNMX.FTZ R37, R98, R37, !PT ;  /* 0x0000002562257209 */ /* 0x000fe20007810000 */
[----:B------:R-:W-:-:S04]  /*ae00*/  FFMA.FTZ R43, R24, R7, -R29 ;  /* 0x00000007182b7223 */ /* 0x000fc8000001081d */
[----:B------:R-:W0:Y:S02]  /*ae10*/  SHFL.BFLY PT, R24, R37, 0x2, 0x1f ;  /* 0x0c401f0025187f89 */ /* 0x000e2400000e0000 */
[----:B0-----:R-:W-:-:S05]  /*ae20*/  FMNMX.FTZ R24, R37, R24, !PT ;  /* 0x0000001825187209 */ /* 0x001fca0007810000 */
[----:B------:R-:W0:Y:S01]  /*ae30*/  SHFL.BFLY PT, R37, R24, 0x1, 0x1f ;  /* 0x0c201f0018257f89 */ /* 0x000e2200000e0000 */
        /* <DEDUP_REMOVED lines=9> */
[-CC-:B-1----:R-:W-:Y:S01]  /*aed0*/  FFMA.FTZ R41, R28, R7.reuse, -R29.reuse ;  /* 0x000000071c297223 */ /* 0x182fe2000001081d */
[-CC-:B------:R-:W-:Y:S01]  /*aee0*/  FFMA.FTZ R49, R74, R7.reuse, -R29.reuse ;  /* 0x000000074a317223 */ /* 0x180fe2000001081d */
[-CC-:B------:R-:W-:Y:S01]  /*aef0*/  FFMA.FTZ R168, R64, R7.reuse, -R29.reuse ;  /* 0x0000000740a87223 */ /* 0x180fe2000001081d */
[-CC-:B------:R-:W-:Y:S01]  /*af00*/  FFMA.FTZ R51, R76, R7.reuse, -R29.reuse ;  /* 0x000000074c337223 */ /* 0x180fe2000001081d */
[-CC-:B------:R-:W-:Y:S01]  /*af10*/  FFMA.FTZ R170, R68, R7.reuse, -R29.reuse ;  /* 0x0000000744aa7223 */ /* 0x180fe2000001081d */
[----:B------:R-:W-:Y:S01]  /*af20*/  FFMA.FTZ R53, R80, R7, -R29 ;  /* 0x0000000750357223 */ /* 0x000fe2000001081d */
[----:B------:R-:W1:Y:S01]  /*af30*/  S2R R79, SR_TID.X ;  /* 0x00000000004f7919 */ /* 0x000e620000002100 */
[----:B------:R-:W2:Y:S01]  /*af40*/  @P5 LDC R28, c[0x0][0x450] ;  /* 0x00011400ff1c5b82 */ /* 0x000ea20000000800 */
[----:B0-----:R-:W-:-:S04]  /*af50*/  FMNMX.FTZ R172, R24, R37, !PT ;  /* 0x0000002518ac7209 */ /* 0x001fc80007810000 */
[C---:B------:R-:W-:Y:S01]  /*af60*/  FSETP.NEU.FTZ.AND P2, PT, R172.reuse, -INF , PT ;  /* 0xff800000ac00780b */ /* 0x040fe20003f5d000 */
[----:B------:R-:W-:-:S05]  /*af70*/  FMUL.FTZ R24, R172, R7 ;  /* 0x00000007ac187220 */ /* 0x000fca0000410000 */
[----:B------:R-:W-:-:S05]  /*af80*/  FSEL R29, R24, RZ, P2 ;  /* 0x000000ff181d7208 */ /* 0x000fca0001000000 */
[-CC-:B------:R-:W-:Y:S01]  /*af90*/  FFMA.FTZ R25, R25, R7.reuse, -R29.reuse ;  /* 0x0000000719197223 */ /* 0x180fe2000001081d */
[----:B------:R-:W-:-:S03]  /*afa0*/  FFMA.FTZ R205, R26, R7, -R29 ;  /* 0x000000071acd7223 */ /* 0x000fc6000001081d */
[----:B------:R0:W-:Y:S02]  /*afb0*/  MUFU.EX2 R26, R25 ;  /* 0x00000019001a7308 */ /* 0x0001e40000000800 */
[----:B0-----:R-:W0:Y:S01]  /*afc0*/  @P5 LDC R25, c[0x0][0x44c] ;  /* 0x00011300ff195b82 */ /* 0x001e220000000800 */
[----:B------:R-:W-:-:S05]  /*afd0*/  FFMA.FTZ R30, R30, R7, -R29 ;  /* 0x000000071e1e7223 */ /* 0x000fca000001081d */
[----:B------:R-:W3:Y:S01]  /*afe0*/  MUFU.EX2 R204, R204 ;  /* 0x000000cc00cc7308 */ /* 0x000ee20000000800 */
[-CC-:B------:R-:W-:Y:S01]  /*aff0*/  FFMA.FTZ R84, R84, R7.reuse, -R29.reuse ;  /* 0x0000000754547223 */ /* 0x180fe2000001081d */
[----:B------:R-:W-:-:S06]  /*b000*/  FFMA.FTZ R34, R34, R7, -R29 ;  /* 0x0000000722227223 */ /* 0x000fcc000001081d */
[----:B------:R-:W4:Y:S01]  /*b010*/  MUFU.EX2 R205, R205 ;  /* 0x000000cd00cd7308 */ /* 0x000f220000000800 */
[----:B-1----:R-:W-:Y:S01]  /*b020*/  SHF.R.U32.HI R79, RZ, 0x7, R79 ;  /* 0x00000007ff4f7819 */ /* 0x002fe2000001164f */
[----:B------:R-:W-:-:S06]  /*b030*/  @!P1 VIADD R24, R174, 0x32440 ;  /* 0x00032440ae189836 */ /* 0x000fcc0000000000 */
[----:B------:R-:W1:Y:S08]  /*b040*/  MUFU.EX2 R206, R206 ;  /* 0x000000ce00ce7308 */ /* 0x000e700000000800 */
[----:B------:R-:W5:Y:S01]  /*b050*/  MUFU.EX2 R30, R30 ;  /* 0x0000001e001e7308 */ /* 0x000f620000000800 */
[----:B------:R-:W-:Y:S01]  /*b060*/  FFMA.FTZ R86, R86, R7, -R29 ;  /* 0x0000000756567223 */ /* 0x000fe2000001081d */
[----:B------:R-:W-:-:S06]  /*b070*/  IADD3 R173, -R79, 0xb, RZ ;  /* 0x0000000b4fad7810 */ /* 0x000fcc0007ffe1ff */
[----:B------:R-:W-:Y:S01]  /*b080*/  MUFU.EX2 R39, R43 ;  /* 0x0000002b00277308 */ /* 0x000fe20000000800 */
[----:B------:R-:W-:Y:S01]  /*b090*/  FFMA.FTZ R38, R38, R7, -R29 ;  /* 0x0000000726267223 */ /* 0x000fe2000001081d */
[----:B------:R-:W-:Y:S01]  /*b0a0*/  @!P1 PRMT R24, RZ, 0x654, R24 ;  /* 0x00000654ff189816 */ /* 0x000fe20000000018 */
[----:B------:R-:W-:Y:S01]  /*b0b0*/  IMAD.MOV.U32 R175, RZ, RZ, R77 ;  /* 0x000000ffffaf7224 */ /* 0x000fe200078e004d */
[----:B------:R0:W-:Y:S06]  /*b0c0*/  BAR.ARV R173, 0x100 ;  /* 0x000400ad0000751d */ /* 0x0001ec0000002000 */
[----:B------:R2:W-:Y:S01]  /*b0d0*/  MUFU.EX2 R43, R32 ;  /* 0x00000020002b7308 */ /* 0x0005e20000000800 */
[----:B------:R1:W-:Y:S07]  /*b0e0*/  @!P1 SYNCS.ARRIVE.TRANS64.RED.A1T0 RZ, [R24+URZ], RZ ;  /* 0x000000ff18ff99a7 */ /* 0x0003ee000810043f */
[----:B------:R-:W5:Y:S01]  /*b0f0*/  MUFU.EX2 R207, R84 ;  /* 0x0000005400cf7308 */ /* 0x000f620000000800 */
[----:B--2---:R-:W-:Y:S01]  /*b100*/  LOP3.LUT R32, R3, 0x3000000, RZ, 0xfc, !PT ;  /* 0x0300000003207812 */ /* 0x004fe200078efcff */
[----:B0-----:R-:W-:-:S04]  /*b110*/  @P5 IMAD.HI.U32 R3, R77, R25, RZ ;  /* 0x000000194d035227 */ /* 0x001fc800078e00ff */
[----:B------:R-:W-:Y:S02]  /*b120*/  IMAD.MOV.U32 R25, RZ, RZ, 0x40000040 ;  /* 0x40000040ff197424 */ /* 0x000fe400078e00ff */
[----:B------:R-:W0:Y:S01]  /*b130*/  MUFU.EX2 R152, R152 ;  /* 0x0000009800987308 */ /* 0x000e220000000800 */
[----:B------:R-:W-:Y:S01]  /*b140*/  @P5 SHF.R.U32.HI R175, RZ, R28, R3 ;  /* 0x0000001cffaf5219 */ /* 0x000fe20000011603 */
[----:B---3--:R-:W-:Y:S01]  /*b150*/  FADD.FTZ R3, R204, R27 ;  /* 0x0000001bcc037221 */ /* 0x008fe20000010000 */
[----:B------:R-:W-:-:S05]  /*b160*/  R2UR UR7, R25 ;  /* 0x00000000190772ca */ /* 0x000fca00000e0000 */
[----:B------:R-:W2:Y:S01]  /*b170*/  MUFU.EX2 R34, R34 ;  /* 0x0000002200227308 */ /* 0x000ea20000000800 */
[----:B----4-:R-:W-:Y:S01]  /*b180*/  FADD.FTZ R25, R205, R26 ;  /* 0x0000001acd197221 */ /* 0x010fe20000010000 */
[----:B------:R3:W-:Y:S01]  /*b190*/  BAR.SYNC.DEFER_BLOCKING R0, 0x100 ;  /* 0x000400000000751d */ /* 0x0007e20000010000 */
[----:B------:R-:W-:Y:S01]  /*b1a0*/  FFMA.FTZ R88, R88, R7, -R29 ;  /* 0x0000000758587223 */ /* 0x000fe2000001081d */
[----:B-1----:R-:W-:-:S04]  /*b1b0*/  IMAD R24, R2, 0xc00, R32 ;  /* 0x00000c0002187824 */ /* 0x002fc800078e0220 */
[----:B------:R-:W1:Y:S01]  /*b1c0*/  MUFU.EX2 R153, R86 ;  /* 0x0000005600997308 */ /* 0x000e620000000800 */
[----:B------:R5:W-:Y:S01]  /*b1d0*/  STL [R1+0x18], R32 ;  /* 0x0000182001007387 */ /* 0x000be20000100800 */
[----:B---3--:R-:W-:Y:S01]  /*b1e0*/  FADD.FTZ R0, R206, R3 ;  /* 0x00000003ce007221 */ /* 0x008fe20000010000 */
[----:B------:R-:W-:-:S05]  /*b1f0*/  FFMA.FTZ R157, R42, R7, -R29 ;  /* 0x000000072a9d7223 */ /* 0x000fca000001081d */
[----:B------:R-:W3:Y:S01]  /*b200*/  MUFU.EX2 R154, R154 ;  /* 0x0000009a009a7308 */ /* 0x000ee20000000800 */
[----:B------:R-:W-:Y:S01]  /*b210*/  FADD.FTZ R3, R31, R0 ;  /* 0x000000001f037221 */ /* 0x000fe20000010000 */
[----:B-----5:R-:W-:-:S06]  /*b220*/  FADD.FTZ R32, R30, R25 ;  /* 0x000000191e207221 */ /* 0x020fcc0000010000 */
[----:B------:R-:W4:Y:S01]  /*b230*/  MUFU.EX2 R38, R38 ;  /* 0x0000002600267308 */ /* 0x000f220000000800 */
[----:B------:R-:W-:Y:S01]  /*b240*/  FADD.FTZ R25, R207, R32 ;  /* 0x00000020cf197221 */ /* 0x000fe20000010000 */
[----:B------:R-:W-:Y:S01]  /*b250*/  FFMA.FTZ R90, R90, R7, -R29 ;  /* 0x000000075a5a7223 */ /* 0x000fe2000001081d */
[----:B0-----:R-:W-:-:S05]  /*b260*/  FADD.FTZ R0, R152, R3 ;  /* 0x0000000398007221 */ /* 0x001fca0000010000 */
[----:B------:R-:W0:Y:S01]  /*b270*/  MUFU.EX2 R155, R88 ;  /* 0x00000058009b7308 */ /* 0x000e220000000800 */
[----:B--2---:R-:W-:Y:S01]  /*b280*/  FADD.FTZ R32, R34, R25 ;  /* 0x0000001922207221 */ /* 0x004fe20000010000 */
[----:B------:R-:W-:Y:S01]  /*b290*/  FFMA.FTZ R46, R46, R7, -R29 ;  /* 0x000000072e2e7223 */ /* 0x000fe2000001081d */
[----:B------:R-:W-:-:S05]  /*b2a0*/  FADD.FTZ R3, R33, R0 ;  /* 0x0000000021037221 */ /* 0x000fca0000010000 */
[----:B------:R-:W2:Y:S01]  /*b2b0*/  MUFU.EX2 R156, R156 ;  /* 0x0000009c009c7308 */ /* 0x000ea20000000800 */
[----:B-1----:R-:W-:-:S07]  /*b2c0*/  FADD.FTZ R25, R153, R32 ;  /* 0x0000002099197221 */ /* 0x002fce0000010000 */
[----:B------:R-:W1:Y:S01]  /*b2d0*/  MUFU.EX2 R157, R157 ;  /* 0x0000009d009d7308 */ /* 0x000e620000000800 */
[----:B------:R-:W-:Y:S01]  /*b2e0*/  FFMA.FTZ R92, R92, R7, -R29 ;  /* 0x000000075c5c7223 */ /* 0x000fe2000001081d */
[----:B---3--:R-:W-:Y:S01]  /*b2f0*/  FADD.FTZ R0, R154, R3 ;  /* 0x000000039a007221 */ /* 0x008fe20000010000 */
[----:B----4-:R-:W-:-:S05]  /*b300*/  FADD.FTZ R32, R38, R25 ;  /* 0x0000001926207221 */ /* 0x010fca0000010000 */
[----:B------:R-:W3:Y:S01]  /*b310*/  MUFU.EX2 R90, R90 ;  /* 0x0000005a005a7308 */ /* 0x000ee20000000800 */
[----:B------:R-:W-:Y:S01]  /*b320*/  FFMA.FTZ R50, R50, R7, -R29 ;  /* 0x0000000732327223 */ /* 0x000fe2000001081d */
[----:B------:R-:W-:Y:S02]  /*b330*/  VIADD R36, R24, 0x80 ;  /* 0x0000008018247836 */ /* 0x000fe40000000000 */
[----:B------:R-:W-:-:S04]  /*b340*/  FADD.FTZ R3, R35, R0 ;  /* 0x0000000023037221 */ /* 0x000fc80000010000 */
[----:B------:R-:W4:Y:S01]  /*b350*/  MUFU.EX2 R158, R158 ;  /* 0x0000009e009e7308 */ /* 0x000f220000000800 */
[----:B------:R-:W-:Y:S02]  /*b360*/  VIADD R28, R24, 0x100 ;  /* 0x00000100181c7836 */ /* 0x000fe40000000000 */
[----:B0-----:R-:W-:-:S05]  /*b370*/  FADD.FTZ R32, R155, R32 ;  /* 0x000000209b207221 */ /* 0x001fca0000010000 */
[----:B------:R-:W0:Y:S01]  /*b380*/  MUFU.EX2 R46, R46 ;  /* 0x0000002e002e7308 */ /* 0x000e220000000800 */
[----:B------:R-:W-:Y:S02]  /*b390*/  IMAD.MOV.U32 R25, RZ, RZ, 0x40000040 ;  /* 0x40000040ff197424 */ /* 0x000fe400078e00ff */
[----:B------:R-:W-:Y:S01]  /*b3a0*/  FFMA.FTZ R94, R94, R7, -R29 ;  /* 0x000000075e5e7223 */ /* 0x000fe2000001081d */
[----:B--2---:R-:W-:-:S04]  /*b3b0*/  FADD.FTZ R0, R156, R3 ;  /* 0x000000039c007221 */ /* 0x004fc80000010000 */
[----:B------:R-:W2:Y:S01]  /*b3c0*/  MUFU.EX2 R41, R41 ;  /* 0x0000002900297308 */ /* 0x000ea20000000800 */
[----:B------:R-:W-:Y:S01]  /*b3d0*/  R2UR UR10, R36 ;  /* 0x00000000240a72ca */ /* 0x000fe200000e0000 */
[----:B-1----:R-:W-:Y:S01]  /*b3e0*/  FADD.FTZ R3, R157, R32 ;  /* 0x000000209d037221 */ /* 0x002fe20000010000 */
[----:B------:R-:W-:-:S05]  /*b3f0*/  R2UR UR14, R28 ;  /* 0x000000001c0e72ca */ /* 0x000fca00000e0000 */
[----:B------:R-:W1:Y:S01]  /*b400*/  MUFU.EX2 R159, R92 ;  /* 0x0000005c009f7308 */ /* 0x000e620000000800 */
[----:B------:R-:W-:Y:S01]  /*b410*/  FFMA.FTZ R54, R54, R7, -R29 ;  /* 0x0000000736367223 */ /* 0x000fe2000001081d */
[C---:B------:R-:W-:Y:S01]  /*b420*/  R2UR UR6, R24.reuse ;  /* 0x00000000180672ca */ /* 0x040fe200000e0000 */
[C---:B------:R-:W-:Y:S01]  /*b430*/  VIADD R28, R24.reuse, 0x200 ;  /* 0x00000200181c7836 */ /* 0x040fe20000000000 */
[----:B------:R-:W-:-:S04]  /*b440*/  IADD3 R36, R24, 0x180, RZ ;  /* 0x0000018018247810 */ /* 0x000fc80007ffe0ff */
[----:B------:R-:W5:Y:S01]  /*b450*/  MUFU.EX2 R160, R160 ;  /* 0x000000a000a07308 */ /* 0x000f620000000800 */
[----:B------:R-:W-:Y:S01]  /*b460*/  VIADD R24, R24, 0x280 ;  /* 0x0000028018187836 */ /* 0x000fe20000000000 */
[----:B------:R-:W-:Y:S01]  /*b470*/  R2UR UR27, R25 ;  /* 0x00000000191b72ca */ /* 0x000fe200000e0000 */
[----:B------:R-:W-:-:S05]  /*b480*/  FADD.FTZ R25, R39, R0 ;  /* 0x0000000027197221 */ /* 0x000fca0000010000 */
[----:B------:R-:W5:Y:S01]  /*b490*/  MUFU.EX2 R50, R50 ;  /* 0x0000003200327308 */ /* 0x000f620000000800 */
[----:B---3--:R-:W-:Y:S01]  /*b4a0*/  FADD.FTZ R3, R90, R3 ;  /* 0x000000035a037221 */ /* 0x008fe20000010000 */
[----:B------:R-:W-:Y:S01]  /*b4b0*/  FFMA.FTZ R96, R96, R7, -R29 ;  /* 0x0000000760607223 */ /* 0x000fe2000001081d */
[----:B------:R-:W-:Y:S01]  /*b4c0*/  R2UR UR26, R24 ;  /* 0x00000000181a72ca */ /* 0x000fe200000e0000 */
[----:B----4-:R-:W-:-:S04]  /*b4d0*/  FADD.FTZ R0, R158, R25 ;  /* 0x000000199e007221 */ /* 0x010fc80000010000 */
[----:B------:R-:W3:Y:S01]  /*b4e0*/  MUFU.EX2 R161, R94 ;  /* 0x0000005e00a17308 */ /* 0x000ee20000000800 */
[----:B0-----:R-:W-:Y:S01]  /*b4f0*/  FADD.FTZ R24, R46, R3 ;  /* 0x000000032e187221 */ /* 0x001fe20000010000 */
[----:B------:R-:W-:Y:S01]  /*b500*/  FFMA.FTZ R58, R58, R7, -R29 ;  /* 0x000000073a3a7223 */ /* 0x000fe2000001081d */
[----:B--2---:R-:W-:-:S05]  /*b510*/  FADD.FTZ R3, R41, R0 ;  /* 0x0000000029037221 */ /* 0x004fca0000010000 */
[----:B------:R-:W0:Y:S01]  /*b520*/  MUFU.EX2 R162, R162 ;  /* 0x000000a200a27308 */ /* 0x000e220000000800 */
[----:B-1----:R-:W-:-:S07]  /*b530*/  FADD.FTZ R25, R159, R24 ;  /* 0x000000189f197221 */ /* 0x002fce0000010000 */
[----:B------:R-:W1:Y:S01]  /*b540*/  MUFU.EX2 R54, R54 ;  /* 0x0000003600367308 */ /* 0x000e620000000800 */
[----:B------:R-:W-:Y:S01]  /*b550*/  FFMA.FTZ R82, R82, R7, -R29 ;  /* 0x0000000752527223 */ /* 0x000fe2000001081d */
[----:B-----5:R-:W-:-:S06]  /*b560*/  FADD.FTZ R0, R160, R3 ;  /* 0x00000003a0007221 */ /* 0x020fcc0000010000 */
[----:B------:R-:W2:Y:S01]  /*b570*/  MUFU.EX2 R45, R45 ;  /* 0x0000002d002d7308 */ /* 0x000ea20000000800 */
[----:B------:R-:W-:Y:S01]  /*b580*/  FADD.FTZ R24, R50, R25 ;  /* 0x0000001932187221 */ /* 0x000fe20000010000 */
[----:B------:R-:W-:-:S06]  /*b590*/  FFMA.FTZ R62, R62, R7, -R29 ;  /* 0x000000073e3e7223 */ /* 0x000fcc000001081d */
[----:B------:R-:W4:Y:S01]  /*b5a0*/  MUFU.EX2 R163, R96 ;  /* 0x0000006000a37308 */ /* 0x000f220000000800 */
[----:B------:R-:W-:Y:S01]  /*b5b0*/  FADD.FTZ R3, R43, R0 ;  /* 0x000000002b037221 */ /* 0x000fe20000010000 */
[----:B---3--:R-:W-:-:S06]  /*b5c0*/  FADD.FTZ R25, R161, R24 ;  /* 0x00000018a1197221 */ /* 0x008fcc0000010000 */
[----:B------:R-:W3:Y:S08]  /*b5d0*/  MUFU.EX2 R164, R164 ;  /* 0x000000a400a47308 */ /* 0x000ef00000000800 */
[----:B------:R-:W5:Y:S01]  /*b5e0*/  MUFU.EX2 R58, R58 ;  /* 0x0000003a003a7308 */ /* 0x000f620000000800 */
[----:B------:R-:W-:Y:S01]  /*b5f0*/  FFMA.FTZ R78, R78, R7, -R29 ;  /* 0x000000074e4e7223 */ /* 0x000fe2000001081d */
[----:B0-----:R-:W-:-:S06]  /*b600*/  FADD.FTZ R0, R162, R3 ;  /* 0x00000003a2007221 */ /* 0x001fcc0000010000 */
[----:B------:R-:W0:Y:S01]  /*b610*/  MUFU.EX2 R47, R47 ;  /* 0x0000002f002f7308 */ /* 0x000e220000000800 */
[----:B-1----:R-:W-:Y:S01]  /*b620*/  FADD.FTZ R24, R54, R25 ;  /* 0x0000001936187221 */ /* 0x002fe20000010000 */
[----:B------:R-:W-:-:S06]  /*b630*/  FFMA.FTZ R66, R66, R7, -R29 ;  /* 0x0000000742427223 */ /* 0x000fcc000001081d */
[----:B------:R-:W1:Y:S01]  /*b640*/  MUFU.EX2 R165, R82 ;  /* 0x0000005200a57308 */ /* 0x000e620000000800 */
[----:B--2---:R-:W-:Y:S01]  /*b650*/  FADD.FTZ R3, R45, R0 ;  /* 0x000000002d037221 */ /* 0x004fe20000010000 */
[----:B----4-:R-:W-:-:S06]  /*b660*/  FADD.FTZ R25, R163, R24 ;  /* 0x00000018a3197221 */ /* 0x010fcc0000010000 */
[----:B------:R-:W2:Y:S08]  /*b670*/  MUFU.EX2 R166, R166 ;  /* 0x000000a600a67308 */ /* 0x000eb00000000800 */
[----:B------:R-:W4:Y:S01]  /*b680*/  MUFU.EX2 R62, R62 ;  /* 0x0000003e003e7308 */ /* 0x000f220000000800 */
[----:B------:R-:W-:Y:S01]  /*b690*/  FFMA.FTZ R40, R40, R7, -R29 ;  /* 0x0000000728287223 */ /* 0x000fe2000001081d */
[----:B---3--:R-:W-:-:S06]  /*b6a0*/  FADD.FTZ R0, R164, R3 ;  /* 0x00000003a4007221 */ /* 0x008fcc0000010000 */
[----:B------:R-:W3:Y:S01]  /*b6b0*/  MUFU.EX2 R49, R49 ;  /* 0x0000003100317308 */ /* 0x000ee20000000800 */
[----:B-----5:R-:W-:Y:S01]  /*b6c0*/  FADD.FTZ R24, R58, R25 ;  /* 0x000000193a187221 */ /* 0x020fe20000010000 */
[----:B------:R-:W-:-:S06]  /*b6d0*/  FFMA.FTZ R70, R70, R7, -R29 ;  /* 0x0000000746467223 */ /* 0x000fcc000001081d */
[----:B------:R-:W5:Y:S01]  /*b6e0*/  MUFU.EX2 R167, R78 ;  /* 0x0000004e00a77308 */ /* 0x000f620000000800 */
[----:B0-----:R-:W-:Y:S01]  /*b6f0*/  FADD.FTZ R3, R47, R0 ;  /* 0x000000002f037221 */ /* 0x001fe20000010000 */
[----:B-1----:R-:W-:-:S06]  /*b700*/  FADD.FTZ R25, R165, R24 ;  /* 0x00000018a5197221 */ /* 0x002fcc0000010000 */
[----:B------:R-:W0:Y:S08]  /*b710*/  MUFU.EX2 R168, R168 ;  /* 0x000000a800a87308 */ /* 0x000e300000000800 */
[----:B------:R-:W1:Y:S01]  /*b720*/  MUFU.EX2 R66, R66 ;  /* 0x0000004200427308 */ /* 0x000e620000000800 */
[----:B------:R-:W-:Y:S01]  /*b730*/  FFMA.FTZ R98, R98, R7, -R29 ;  /* 0x0000000762627223 */ /* 0x000fe2000001081d */
[----:B--2---:R-:W-:-:S06]  /*b740*/  FADD.FTZ R0, R166, R3 ;  /* 0x00000003a6007221 */ /* 0x004fcc0000010000 */
[----:B------:R-:W2:Y:S01]  /*b750*/  MUFU.EX2 R51, R51 ;  /* 0x0000003300337308 */ /* 0x000ea20000000800 */
[----:B----4-:R-:W-:-:S07]  /*b760*/  FADD.FTZ R24, R62, R25 ;  /* 0x000000193e187221 */ /* 0x010fce0000010000 */
[----:B------:R-:W4:Y:S01]  /*b770*/  MUFU.EX2 R169, R40 ;  /* 0x0000002800a97308 */ /* 0x000f220000000800 */
[----:B---3--:R-:W-:Y:S01]  /*b780*/  FADD.FTZ R3, R49, R0 ;  /* 0x0000000031037221 */ /* 0x008fe20000010000 */
[----:B-----5:R-:W-:-:S06]  /*b790*/  FADD.FTZ R25, R167, R24 ;  /* 0x00000018a7197221 */ /* 0x020fcc0000010000 */
[----:B------:R-:W3:Y:S08]  /*b7a0*/  MUFU.EX2 R170, R170 ;  /* 0x000000aa00aa7308 */ /* 0x000ef00000000800 */
[----:B------:R-:W5:Y:S01]  /*b7b0*/  MUFU.EX2 R70, R70 ;  /* 0x0000004600467308 */ /* 0x000f620000000800 */
[----:B0-----:R-:W-:Y:S01]  /*b7c0*/  FADD.FTZ R0, R168, R3 ;  /* 0x00000003a8007221 */ /* 0x001fe20000010000 */
[----:B-1----:R-:W-:-:S06]  /*b7d0*/  FADD.FTZ R24, R66, R25 ;  /* 0x0000001942187221 */ /* 0x002fcc0000010000 */
[----:B------:R-:W0:Y:S01]  /*b7e0*/  MUFU.EX2 R53, R53 ;  /* 0x0000003500357308 */ /* 0x000e220000000800 */
[----:B------:R-:W-:-:S07]  /*b7f0*/  IMAD.MOV.U32 R37, RZ, RZ, 0x40000040 ;  /* 0x40000040ff257424 */ /* 0x000fce00078e00ff */
[----:B------:R-:W1:Y:S01]  /*b800*/  MUFU.EX2 R171, R98 ;  /* 0x0000006200ab7308 */ /* 0x000e620000000800 */
[----:B------:R-:W-:Y:S02]  /*b810*/  IMAD.MOV.U32 R29, RZ, RZ, 0x40000040 ;  /* 0x40000040ff1d7424 */ /* 0x000fe400078e00ff */
[----:B--2---:R-:W-:Y:S01]  /*b820*/  FADD.FTZ R3, R51, R0 ;  /* 0x0000000033037221 */ /* 0x004fe20000010000 */
[----:B----4-:R-:W-:Y:S01]  /*b830*/  FADD.FTZ R25, R169, R24 ;  /* 0x00000018a9197221 */ /* 0x010fe20000010000 */
[----:B------:R-:W-:Y:S01]  /*b840*/  R2UR UR11, R37 ;  /* 0x00000000250b72ca */ /* 0x000fe200000e0000 */
[----:B------:R-:W-:Y:S01]  /*b850*/  IMAD.MOV.U32 R37, RZ, RZ, 0x40000040 ;  /* 0x40000040ff257424 */ /* 0x000fe200078e00ff */
[----:B------:R-:W-:Y:S01]  /*b860*/  R2UR UR15, R29 ;  /* 0x000000001d0f72ca */ /* 0x000fe200000e0000 */
[----:B---3--:R-:W-:Y:S01]  /*b870*/  FADD.FTZ R0, R170, R3 ;  /* 0x00000003aa007221 */ /* 0x008fe20000010000 */
[----:B------:R-:W-:Y:S02]  /*b880*/  IMAD.MOV.U32 R29, RZ, RZ, 0x40000040 ;  /* 0x40000040ff1d7424 */ /* 0x000fe400078e00ff */
[----:B-----5:R-:W-:Y:S01]  /*b890*/  FADD.FTZ R24, R70, R25 ;  /* 0x0000001946187221 */ /* 0x020fe20000010000 */
[----:B------:R-:W-:Y:S01]  /*b8a0*/  F2FP.F16.F32.PACK_AB R204, R27, R204 ;  /* 0x000000cc1bcc723e */ /* 0x000fe200000000ff */
[----:B0-----:R-:W-:Y:S01]  /*b8b0*/  FADD.FTZ R3, R53, R0 ;  /* 0x0000000035037221 */ /* 0x001fe20000010000 */
[----:B------:R-:W-:-:S02]  /*b8c0*/  F2FP.F16.F32.PACK_AB R206, R31, R206 ;  /* 0x000000ce1fce723e */ /* 0x000fc400000000ff */
[----:B------:R-:W-:Y:S02]  /*b8d0*/  F2FP.F16.F32.PACK_AB R205, R26, R205 ;  /* 0x000000cd1acd723e */ /* 0x000fe400000000ff */
[----:B------:R-:W-:Y:S01]  /*b8e0*/  F2FP.F16.F32.PACK_AB R207, R207, R30 ;  /* 0x0000001ecfcf723e */ /* 0x000fe200000000ff */
[----:B-1----:R-:W-:Y:S01]  /*b8f0*/  FADD.FTZ R0, R171, R24 ;  /* 0x00000018ab007221 */ /* 0x002fe20000010000 */
[----:B------:R-:W-:Y:S02]  /*b900*/  R2UR UR18, R36 ;  /* 0x00000000241272ca */ /* 0x000fe400000e0000 */
[----:B------:R-:W-:Y:S02]  /*b910*/  R2UR UR19, R37 ;  /* 0x00000000251372ca */ /* 0x000fe400000e0000 */
[----:B------:R-:W-:Y:S02]  /*b920*/  R2UR UR22, R28 ;  /* 0x000000001c1672ca */ /* 0x000fe400000e0000 */
[----:B------:R-:W-:-:S02]  /*b930*/  R2UR UR23, R29 ;  /* 0x000000001d1772ca */ /* 0x000fc400000e0000 */
        /* <DEDUP_REMOVED lines=20> */
[----:B------:R-:W-:-:S06]  /*ba80*/  WARPGROUP.ARRIVE ;  /* 0x00000000000079c5 */ /* 0x000fcc0000000000 */
[----:B------:R-:W-:Y:S03]  /*ba90*/  HGMMA.64x256x16.F32 R24, R204, gdesc[UR4].tnspB, RZ, !UPT, gsb0 ;  /* 0x43e00004cc187df0 */ /* 0x000fe6000c0008ff */
[----:B------:R-:W-:Y:S02]  /*baa0*/  WARPGROUP.DEPBAR.LE gsb0, 0x0 ;  /* 0x00008000000079c5 */ /* 0x000fe40000010000 */
[----:B------:R-:W-:-:S15]  /*bab0*/  WARPGROUP.ARRIVE ;  /* 0x00000000000079c5 */ /* 0x000fde0000000000 */
[----:B------:R-:W-:-:S08]  /*bac0*/  NOP ;  /* 0x0000000000007918 */ /* 0x000fd00000000000 */
[----:B------:R-:W-:Y:S03]  /*bad0*/  HGMMA.64x256x16.F32 R24, R152, gdesc[UR8].tnspB, R24, gsb0 ;  /* 0x43e0000898187df0 */ /* 0x000fe60008000818 */
        /* <DEDUP_REMOVED lines=11> */
[----:B------:R-:W-:Y:S01]  /*bb90*/  HGMMA.64x256x16.F32 R24, R164, gdesc[UR20].tnspB, R24, gsb0 ;  /* 0x43e00014a4187df0 */ /* 0x000fe20008000818 */
[----:B------:R-:W-:-:S05]  /*bba0*/  IADD3 R152, R175, R176, -R177 ;  /* 0x000000b0af987210 */ /* 0x000fca0007ffe8b1 */
[----:B------:R-:W-:-:S05]  /*bbb0*/  IMAD.HI R152, R152, 0x2aaaaaab, RZ ;  /* 0x2aaaaaab98987827 */ /* 0x000fca00078e02ff */
[----:B------:R-:W-:-:S04]  /*bbc0*/  SHF.R.U32.HI R153, RZ, 0x1f, R152 ;  /* 0x0000001fff997819 */ /* 0x000fc80000011698 */
[----:B------:R-:W-:-:S04]  /*bbd0*/  LEA.HI.SX32 R153, R152, R153, 0x1c ;  /* 0x0000009998997211 */ /* 0x000fc800078fe2ff */
[----:B------:R-:W-:Y:S01]  /*bbe0*/  VIMNMX R154, RZ, R153, !PT ;  /* 0x00000099ff9a7248 */ /* 0x000fe20007fe0100 */
[----:B------:R-:W-:-:S04]  /*bbf0*/  VIADD R214, R214, 0xfffffffe ;  /* 0xfffffffed6d67836 */ /* 0x000fc80000000000 */
[----:B------:R0:W-:Y:S01]  /*bc00*/  STL [R1+0x30], R154 ;  /* 0x0000309a01007387 */ /* 0x0001e20000100800 */
[----:B------:R-:W-:Y:S01]  /*bc10*/  ISETP.GE.AND P2, PT, R214, R154, PT ;  /* 0x0000009ad600720c */ /* 0x000fe20003f46270 */
[----:B------:R-:W-:-:S05]  /*bc20*/  @!P1 VIADD R174, R174, 0x32460 ;  /* 0x00032460aeae9836 */ /* 0x000fca0000000000 */
[----:B------:R-:W-:Y:S01]  /*bc30*/  @!P1 PRMT R174, RZ, 0x654, R174 ;  /* 0x00000654ffae9816 */ /* 0x000fe200000000ae */
[----:B------:R-:W-:Y:S02]  /*bc40*/  WARPGROUP.DEPBAR.LE gsb0, 0x0 ;  /* 0x00008000000079c5 */ /* 0x000fe40000010000 */
[----:B------:R-:W-:-:S06]  /*bc50*/  WARPGROUP.ARRIVE ;  /* 0x00000000000079c5 */ /* 0x000fcc0000000000 */
[----:B------:R-:W-:Y:S03]  /*bc60*/  HGMMA.64x256x16.F32 R24, R168, gdesc[UR24].tnspB, R24, gsb0 ;  /* 0x43e00018a8187df0 */ /* 0x000fe60008000818 */
[----:B------:R-:W-:Y:S02]  /*bc70*/  WARPGROUP.DEPBAR.LE gsb0, 0x0 ;  /* 0x00008000000079c5 */ /* 0x000fe40000010000 */
[----:B------:R0:W-:Y:S01]  /*bc80*/  @!P1 SYNCS.ARRIVE.TRANS64.RED.A1T0 RZ, [R174+URZ], RZ ;  /* 0x000000ffaeff99a7 */ /* 0x0001e2000810043f */
[----:B------:R-:W-:Y:S05]  /*bc90*/  @!P2 BRA `(.L_x_5680) ;  /* 0x000000300008a947 */ /* 0x000fea0003800000 */
[----:B------:R-:W-:Y:S02]  /*bca0*/  IMAD.MOV.U32 R206, RZ, RZ, R172 ;  /* 0x000000ffffce7224 */ /* 0x000fe400078e00ac */
[----:B------:R-:W-:Y:S02]  /*bcb0*/  IMAD.MOV.U32 R207, RZ, RZ, R6 ;  /* 0x000000ffffcf7224 */ /* 0x000fe400078e0006 */
[----:B------:R-:W-:-:S07]  /*bcc0*/  IMAD.MOV.U32 R204, RZ, RZ, R214 ;  /* 0x000000ffffcc7224 */ /* 0x000fce00078e00d6 */
.L_x_5690:
[----:B------:R-:W-:Y:S01]  /*bcd0*/  VIADD R2, R2, 0x1 ;  /* 0x0000000102027836 */ /* 0x000fe20000000000 */
[----:B------:R-:W-:Y:S05]  /*bce0*/  YIELD ;  /* 0x0000000000007946 */ /* 0x000fea0003800000 */
[----:B------:R-:W-:-:S04]  /*bcf0*/  ISETP.NE.AND P2, PT, R2, 0x2, PT ;  /* 0x000000020200780c */ /* 0x000fc80003f45270 */
[----:B------:R-:W-:Y:S02]  /*bd00*/  SEL R6, RZ, 0x1, P2 ;  /* 0x00000001ff067807 */ /* 0x000fe40001000000 */
[----:B------:R-:W-:Y:S02]  /*bd10*/  SEL R2, R2, RZ, P2 ;  /* 0x000000ff02027207 */ /* 0x000fe40001000000 */
[----:B------:R-:W-:Y:S01]  /*bd20*/  LOP3.LUT R23, R23, R6, RZ, 0x3c, !PT ;  /* 0x0000000617177212 */ /* 0x000fe200078e3cff */
[----:B-1---5:R-:W-:Y:S06]  /*bd30*/  @!P0 BRA `(.L_x_5681) ;  /* 0x0000000000048947 */ /* 0x022fec0003800000 */
[----:B------:R-:W-:Y:S01]  /*bd40*/  BPT.TRAP 0x1 ;  /* 0x000000040000795c */ /* 0x000fe20000300000 */
.L_x_5681:
[----:B------:R-:W-:Y:S01]  /*bd50*/  IMAD R205, R2, 0x8, R19 ;  /* 0x0000000802cd7824 */ /* 0x000fe200078e0213 */
[----:B------:R-:W-:-:S04]  /*bd60*/  SHF.L.U32 R6, R23, 0x1f, RZ ;  /* 0x0000001f17067819 */ /* 0x000fc800000006ff */
[----:B------:R1:W2:Y:S01]  /*bd70*/  SYNCS.PHASECHK.TRANS64.TRYWAIT P2, [R205+URZ+0x32430], R6 ;  /* 0x03243006cd0075a7 */ /* 0x0002a2000804017f */
[----:B------:R-:W-:Y:S05]  /*bd80*/  @!P0 BRA `(.L_x_5682) ;  /* 0x0000000000048947 */ /* 0x000fea0003800000 */
[----:B------:R-:W-:Y:S01]  /*bd90*/  BPT.TRAP 0x1 ;  /* 0x000000040000795c */ /* 0x000fe20000300000 */
.L_x_5682:
[----:B------:R-:W3:Y:S01]  /*bda0*/  LDL R7, [R1+0x20] ;  /* 0x0000200001077983 */ /* 0x000ee20000100800 */
[----:B------:R-:W-:Y:S02]  /*bdb0*/  IMAD.MOV.U32 R157, RZ, RZ, 0x40000040 ;  /* 0x40000040ff9d7424 */ /* 0x000fe400078e00ff */
[----:B---3--:R-:W-:Y:S01]  /*bdc0*/  IMAD R156, R2, 0x300, R7 ;  /* 0x00000300029c7824 */ /* 0x008fe200078e0207 */
[----:B--2---:R-:W-:Y:S06]  /*bdd0*/  @P2 BRA `(.L_x_5683) ;  /* 0x0000000000082947 */ /* 0x004fec0003800000 */
[----:B------:R-:W2:Y:S02]  /*bde0*/  SYNCS.PHASECHK.TRANS64.TRYWAIT P2, [R205+URZ+0x32430], R6 ;  /* 0x03243006cd0075a7 */ /* 0x000ea4000804017f */
[----:B--2---:R-:W-:Y:S05]  /*bdf0*/  @!P2 BRA `(.L_x_5684) ;  /* 0x000001280010a947 */ /* 0x004fea0003800000 */
.L_x_5683:
[----:B------:R-:W3:Y:S04]  /*be00*/  LDL.64 R220, [R1+0x10] ;  /* 0x0000100001dc7983 */ /* 0x000ee80000100a00 */
[----:B------:R-:W4:Y:S01]  /*be10*/  LDL.64 R214, [R1] ;  /* 0x0000000001d67983 */ /* 0x000f220000100a00 */
[----:B------:R-:W-:Y:S05]  /*be20*/  WARPSYNC.ALL ;  /* 0x0000000000007948 */ /* 0x000fea0003800000 */
[C---:B------:R-:W-:Y:S01]  /*be30*/  R2UR UR6, R156.reuse ;  /* 0x000000009c0672ca */ /* 0x040fe200000e0000 */
[C---:B0-----:R-:W-:Y:S01]  /*be40*/  VIADD R154, R156.reuse, 0x2 ;  /* 0x000000029c9a7836 */ /* 0x041fe20000000000 */
        /* <DEDUP_REMOVED lines=16> */
[----:B------:R-:W-:-:S03]  /*bf50*/  R2UR UR17, R237 ;  /* 0x00000000ed1172ca */ /* 0x000fc600000e0000 */
[----:B------:R-:W-:Y:S03]  /*bf60*/  HGMMA.64x96x16.F32 R152, gdesc[UR4], RZ, !UPT, gsb0 ;  /* 0x01600000049879f0 */ /* 0x000fe6000c0008ff */
[----:B------:R-:W-:Y:S02]  /*bf70*/  WARPGROUP.DEPBAR.LE gsb0, 0x0 ;  /* 0x00008000000079c5 */ /* 0x000fe40000010000 */
[----:B------:R-:W-:Y:S01]  /*bf80*/  WARPGROUP.ARRIVE ;  /* 0x00000000000079c5 */ /* 0x000fe20000000000 */
[----:B---3--:R-:W-:Y:S02]  /*bf90*/  R2UR UR8, R220 ;  /* 0x00000000dc0872ca */ /* 0x008fe400000e0000 */
[----:B------:R-:W-:Y:S02]  /*bfa0*/  R2UR UR9, R221 ;  /* 0x00000000dd0972ca */ /* 0x000fe400000e0000 */
[----:B----4-:R-:W-:-:S02]  /*bfb0*/  R2UR UR12, R214 ;  /* 0x00000000d60c72ca */ /* 0x010fc400000e0000 */
[----:B------:R-:W-:-:S09]  /*bfc0*/  R2UR UR13, R215 ;  /* 0x00000000d70d72ca */ /* 0x000fd200000e0000 */
        /* <DEDUP_REMOVED lines=10> */
.L_x_5685:
[----:B------:R0:W3:Y:S01]  /*c070*/  SYNCS.PHASECHK.TRANS64.TRYWAIT P2, [R205+URZ+0x32450], R6 ;  /* 0x03245006cd0075a7 */ /* 0x0000e2000804017f */
[----:B------:R-:W-:Y:S05]  /*c080*/  @!P0 BRA `(.L_x_5686) ;  /* 0x0000000000048947 */ /* 0x000fea0003800000 */
[----:B------:R-:W-:Y:S01]  /*c090*/  BPT.TRAP 0x1 ;  /* 0x000000040000795c */ /* 0x000fe20000300000 */
.L_x_5686:
[----:B------:R-:W-:Y:S04]  /*c0a0*/  BSSY B0, `(.L_x_5687) ;  /* 0x0000004000007945 */ /* 0x000fe80003800000 */
[----:B---3--:R-:W-:Y:S05]  /*c0b0*/  @P2 BRA `(.L_x_5688) ;  /* 0x0000000000082947 */ /* 0x008fea0003800000 */
[----:B------:R-:W3:Y:S02]  /*c0c0*/  SYNCS.PHASECHK.TRANS64.TRYWAIT P2, [R205+URZ+0x32450], R6 ;  /* 0x03245006cd0075a7 */ /* 0x000ee4000804017f */
[----:B---3--:R-:W-:Y:S05]  /*c0d0*/  @!P2 BRA `(.L_x_5689) ;  /* 0x00000124006ca947 */ /* 0x008fea0003800000 */
.L_x_5688:
[----:B------:R-:W-:Y:S05]  /*c0e0*/  BSYNC B0 ;  /* 0x0000000000007941 */ /* 0x000fea0003800000 */
.L_x_5687:
[----:B------:R-:W-:Y:S05]  /*c0f0*/  WARPSYNC.ALL ;  /* 0x0000000000007948 */ /* 0x000fea0003800000 */
[----:B------:R4:W-:Y:S01]  /*c100*/  STL [R1+0xa0], R16 ;  /* 0x0000a01001007387 */ /* 0x0009e20000100800 */
[----:B------:R-:W0:Y:S03]  /*c110*/  LDC R214, c[0x0][0x448] ;  /* 0x00011200ffd67b82 */ /* 0x000e260000000800 */
[----:B------:R-:W2:Y:S04]  /*c120*/  LDL R7, [R1+0x40] ;  /* 0x0000400001077983 */ /* 0x000ea80000100800 */
[----:B------:R-:W2:Y:S04]  /*c130*/  LDL R220, [R1+0x24] ;  /* 0x0000240001dc7983 */ /* 0x000ea80000100800 */
[----:B----4-:R-:W4:Y:S01]  /*c140*/  LDL R16, [R1+0x28] ;  /* 0x0000280001107983 */ /* 0x010f220000100800 */
[----:B------:R-:W-:Y:S01]  /*c150*/  IMAD.MOV.U32 R215, RZ, RZ, 0x40000040 ;  /* 0x40000040ffd77424 */ /* 0x000fe200078e00ff */
[----:B------:R-:W-:-:S02]  /*c160*/  R2UR UR4, R4 ;  /* 0x00000000040472ca */ /* 0x000fc400000e0000 */
[----:B------:R-:W-:Y:S01]  /*c170*/  R2UR UR5, R5 ;  /* 0x00000000050572ca */ /* 0x000fe200000e0000 */
[----:B------:R-:W-:Y:S01]  /*c180*/  WARPGROUP.ARRIVE ;  /* 0x00000000000079c5 */ /* 0x000fe20000000000 */
[----:B0-----:R-:W-:Y:S01]  /*c190*/  ISETP.NE.AND P2, PT, R214, 0x1, PT ;  /* 0x00000001d600780c */ /* 0x001fe20003f45270 */
[----:B------:R-:W-:Y:S01]  /*c1a0*/  IMAD.MOV.U32 R221, RZ, RZ, 0x40000040 ;  /* 0x40000040ffdd7424 */ /* 0x000fe200078e00ff */
[----:B------:R-:W4:Y:S11]  /*c1b0*/  LDL.LU R217, [R1+0x8] ;  /* 0x0000080001d97983 */ /* 0x000f360000300800 */
[----:B------:R-:W0:Y:S08]  /*c1c0*/  @P2 LDC R214, c[0x0][0x44c] ;  /* 0x00011300ffd62b82 */ /* 0x000e300000000800 */
[----:B-123--:R-:W1:Y:S01]  /*c1d0*/  @P2 LDC R6, c[0x0][0x450] ;  /* 0x00011400ff062b82 */ /* 0x00ee620000000800 */
[----:B------:R-:W-:Y:S01]  /*c1e0*/  R2UR UR7, R215 ;  /* 0x00000000d70772ca */ /* 0x000fe200000e0000 */
[----:B----4-:R-:W-:-:S02]  /*c1f0*/  IMAD.IADD R7, R7, 0x1, R16 ;  /* 0x0000000107077824 */ /* 0x010fc400078e0210 */
[----:B------:R-:W-:Y:S01]  /*c200*/  IMAD.MOV.U32 R215, RZ, RZ, 0x40000040 ;  /* 0x40000040ffd77424 */ /* 0x000fe200078e00ff */
[----:B------:R2:W5:Y:S01]  /*c210*/  LDL.LU R16, [R1+0xa0] ;  /* 0x0000a00001107983 */ /* 0x0005620000300800 */
[----:B0-----:R-:W-:-:S05]  /*c220*/  @P2 IMAD.HI.U32 R214, R7, R214, RZ ;  /* 0x000000d607d62227 */ /* 0x001fca00078e00ff */
[----:B-1----:R-:W-:Y:S01]  /*c230*/  @P2 SHF.R.U32.HI R7, RZ, R6, R214 ;  /* 0x00000006ff072219 */ /* 0x002fe200000116d6 */
[----:B------:R-:W-:-:S05]  /*c240*/  IMAD R214, R2, 0xc00, R220 ;  /* 0x00000c0002d67824 */ /* 0x000fca00078e02dc */
[----:B------:R-:W-:-:S13]  /*c250*/  R2UR UR6, R214 ;  /* 0x00000000d60672ca */ /* 0x000fda00000e0000 */
[----:B------:R-:W-:Y:S01]  /*c260*/  HGMMA.64x96x16.F32 R152, gdesc[UR4], R152, gsb0 ;  /* 0x01600000049879f0 */ /* 0x000fe20008000898 */
[----:B------:R-:W-:Y:S01]  /*c270*/  VIADD R220, R214, 0x2 ;  /* 0x00000002d6dc7836 */ /* 0x000fe20000000000 */
        /* <DEDUP_REMOVED lines=114> */
[----:B------:R-:W-:Y:S01]  /*c9a0*/  LOP3.LUT R217, R217, 0xfffffeff, RZ, 0xc0, !PT ;  /* 0xfffffeffd9d97812 */ /* 0x000fe200078ec0ff */
[----:B------:R-:W-:-:S02]  /*c9b0*/  WARPGROUP.DEPBAR.LE gsb0, 0x0 ;  /* 0x00008000000079c5 */ /* 0x000fc40000010000 */
[----:B------:R-:W-:-:S06]  /*c9c0*/  WARPGROUP.ARRIVE ;  /* 0x00000000000079c5 */ /* 0x000fcc0000000000 */
[----:B------:R-:W-:Y:S01]  /*c9d0*/  HGMMA.64x96x16.F32 R152, gdesc[UR4], R152, gsb0 ;  /* 0x01600000049879f0 */ /* 0x000fe20008000898 */
[----:B------:R-:W-:Y:S02]  /*c9e0*/  R2UR UR6, R220 ;  /* 0x00000000dc0672ca */ /* 0x000fe400000e0000 */
[----:B------:R-:W-:Y:S02]  /*c9f0*/  R2UR UR7, R221 ;  /* 0x00000000dd0772ca */ /* 0x000fe400000e0000 */
[----:B------:R-:W-:Y:S02]  /*ca00*/  R2UR UR4, R10 ;  /* 0x000000000a0472ca */ /* 0x000fe400000e0000 */
[----:B------:R-:W-:Y:S02]  /*ca10*/  R2UR UR5, R11 ;  /* 0x000000000b0572ca */ /* 0x000fe400000e0000 */
[----:B------:R-:W-:-:S04]  /*ca20*/  @P1 LOP3.LUT R217, R217, 0x100, RZ, 0xfc, !PT ;  /* 0x00000100d9d91812 */ /* 0x000fc800078efcff */
[----:B------:R-:W-:-:S04]  /*ca30*/  LOP3.LUT R217, R217, 0xffffff7f, RZ, 0xc0, !PT ;  /* 0xffffff7fd9d97812 */ /* 0x000fc800078ec0ff */
[----:B------:R-:W-:-:S05]  /*ca40*/  @P0 LOP3.LUT R217, R217, 0x80, RZ, 0xfc, !PT ;  /* 0x00000080d9d90812 */ /* 0x000fca00078efcff */
[----:B------:R-:W-:Y:S04]  /*ca50*/  STL [R1+0x8], R217 ;  /* 0x000008d901007387 */ /* 0x000fe80000100800 */
[----:B------:R-:W3:Y:S04]  /*ca60*/  LDL R220, [R1+0x2c] ;  /* 0x00002c0001dc7983 */ /* 0x000ee80000100800 */
[----:B------:R-:W3:Y:S01]  /*ca70*/  LDL R221, [R1+0x1c] ;  /* 0x00001c0001dd7983 */ /* 0x000ee20000100800 */
[----:B------:R-:W-:Y:S02]  /*ca80*/  WARPGROUP.DEPBAR.LE gsb0, 0x0 ;  /* 0x00008000000079c5 */ /* 0x000fe40000010000 */
[----:B------:R-:W-:-:S06]  /*ca90*/  WARPGROUP.ARRIVE ;  /* 0x00000000000079c5 */ /* 0x000fcc0000000000 */
[----:B------:R-:W-:Y:S01]  /*caa0*/  HGMMA.64x96x16.F32 R152, gdesc[UR4], R152, gsb0 ;  /* 0x01600000049879f0 */ /* 0x000fe20008000898 */
[----:B------:R-:W-:Y:S02]  /*cab0*/  R2UR UR7, R215 ;  /* 0x00000000d70772ca */ /* 0x000fe400000e0000 */
[----:B------:R-:W4:Y:S01]  /*cac0*/  LDL R215, [R1+0x44] ;  /* 0x0000440001d77983 */ /* 0x000f220000100800 */
[----:B------:R-:W-:Y:S01]  /*cad0*/  VIADD R214, R214, 0x906 ;  /* 0x00000906d6d67836 */ /* 0x000fe20000000000 */
[----:B------:R-:W-:Y:S02]  /*cae0*/  R2UR UR4, R8 ;  /* 0x00000000080472ca */ /* 0x000fe400000e0000 */
[----:B------:R-:W-:Y:S02]  /*caf0*/  R2UR UR5, R9 ;  /* 0x00000000090572ca */ /* 0x000fe400000e0000 */
[----:B------:R-:W-:Y:S01]  /*cb00*/  R2UR UR6, R214 ;  /* 0x00000000d60672ca */ /* 0x000fe200000e0000 */
[----:B------:R-:W0:Y:S01]  /*cb10*/  SHFL.IDX PT, R6, R7, RZ, 0x1c1f ;  /* 0x001c1fff07067589 */ /* 0x000e2200000e0000 */
[----:B------:R-:W-:-:S04]  /*cb20*/  IMAD.MOV.U32 R214, RZ, RZ, -0x60 ;  /* 0xffffffa0ffd67424 */ /* 0x000fc800078e00ff */
[----:B------:R-:W-:Y:S01]  /*cb30*/  IMAD R214, R204, R214, 0x1 ;  /* 0x00000001ccd67424 */ /* 0x000fe200078e02d6 */
[----:B------:R-:W-:Y:S02]  /*cb40*/  WARPGROUP.DEPBAR.LE gsb0, 0x0 ;  /* 0x00008000000079c5 */ /* 0x000fe40000010000 */
[----:B------:R-:W-:-:S06]  /*cb50*/  WARPGROUP.ARRIVE ;  /* 0x00000000000079c5 */ /* 0x000fcc0000000000 */
[----:B------:R-:W-:Y:S03]  /*cb60*/  HGMMA.64x96x16.F32 R152, gdesc[UR4], R152, gsb0 ;  /* 0x01600000049879f0 */ /* 0x000fe60008000898 */
[----:B------:R-:W-:Y:S02]  /*cb70*/  WARPGROUP.DEPBAR.LE gsb0, 0x0 ;  /* 0x00008000000079c5 */ /* 0x000fe40000010000 */
[----:B----4-:R-:W-:-:S05]  /*cb80*/  IMAD R214, R215, -0x2, R214 ;  /* 0xfffffffed7d67824 */ /* 0x010fca00078e02d6 */
[----:B---3--:R-:W-:Y:S01]  /*cb90*/  IADD3 R214, -R221, R214, R220 ;  /* 0x000000d6ddd67210 */ /* 0x008fe20007ffe1dc */
[----:B------:R-:W1:Y:S04]  /*cba0*/  SHFL.IDX PT, R7, R7, 0x1, 0x1c1f ;  /* 0x003c1f0007077f89 */ /* 0x000e6800000e0000 */
[----:B0-----:R-:W-:Y:S01]  /*cbb0*/  IMAD.IADD R6, R214, 0x1, R6 ;  /* 0x00000001d6067824 */ /* 0x001fe200078e0206 */
[----:B------:R-:W3:Y:S04]  /*cbc0*/  LDL R220, [R1+0x18] ;  /* 0x0000180001dc7983 */ /* 0x000ee80000100800 */
[----:B------:R-:W-:-:S02]  /*cbd0*/  ISETP.GT.AND P3, PT, R6, RZ, PT ;  /* 0x000000ff0600720c */ /* 0x000fc40003f64270 */
[C---:B------:R-:W-:Y:S02]  /*cbe0*/  ISETP.GT.AND P2, PT, R6.reuse, 0x1, PT ;  /* 0x000000010600780c */ /* 0x040fe40003f44270 */
        /* <DEDUP_REMOVED lines=63> */
[----:B------:R-:W-:Y:S02]  /*cfe0*/  FSEL R215, R193, -INF , P3 ;  /* 0xff800000c1d77808 */ /* 0x000fe40001800000 */
[----:B------:R-:W-:Y:S02]  /*cff0*/  FMNMX.FTZ R6, R192, R6, !PT ;  /* 0x00000006c0067209 */ /* 0x000fe40007810000 */
[----:B------:R-:W-:Y:S02]  /*d000*/  FSEL R196, R196, -INF , P2 ;  /* 0xff800000c4c47808 */ /* 0x000fe40001000000 */
[----:B------:R-:W-:Y:S02]  /*d010*/  FMNMX.FTZ R6, R215, R6, !PT ;  /* 0x00000006d7067209 */ /* 0x000fe40007810000 */
[----:B------:R-:W-:-:S02]  /*d020*/  FSEL R197, R197, -INF , P4 ;  /* 0xff800000c5c57808 */ /* 0x000fc40002000000 */
[----:B------:R-:W-:-:S04]  /*d030*/  FMNMX.FTZ R6, R196, R6, !PT ;  /* 0x00000006c4067209 */ /* 0x000fc80007810000 */
[----:B------:R-:W-:Y:S01]  /*d040*/  FMNMX.FTZ R6, R197, R6, !PT ;  /* 0x00000006c5067209 */ /* 0x000fe20007810000 */
[----:B-1----:R-:W-:-:S04]  /*d050*/  IMAD.IADD R214, R214, 0x1, R7 ;  /* 0x00000001d6d67824 */ /* 0x002fc800078e0207 */
[----:B------:R-:W0:Y:S02]  /*d060*/  SHFL.BFLY PT, R7, R6, 0x2, 0x1f ;  /* 0x0c401f0006077f89 */ /* 0x000e2400000e0000 */
[----:B0-----:R-:W-:-:S05]  /*d070*/  FMNMX.FTZ R6, R6, R7, !PT ;  /* 0x0000000706067209 */ /* 0x001fca0007810000 */
[----:B------:R-:W0:Y:S01]  /*d080*/  SHFL.BFLY PT, R7, R6, 0x1, 0x1f ;  /* 0x0c201f0006077f89 */ /* 0x000e2200000e0000 */
[----:B------:R-:W-:Y:S02]  /*d090*/  ISETP.GT.AND P3, PT, R214, RZ, PT ;  /* 0x000000ffd600720c */ /* 0x000fe40003f64270 */
[----:B0-----:R-:W-:-:S04]  /*d0a0*/  FMNMX.FTZ R6, R6, R7, !PT ;  /* 0x0000000706067209 */ /* 0x001fc80007810000 */
[----:B------:R-:W-:-:S04]  /*d0b0*/  FSETP.NEU.FTZ.AND P6, PT, R6, -INF , PT ;  /* 0xff8000000600780b */ /* 0x000fc80003fdd000 */
[----:B------:R-:W-:-:S05]  /*d0c0*/  FSEL R7, R6, RZ, P6 ;  /* 0x000000ff06077208 */ /* 0x000fca0003000000 */
[----:B------:R-:W-:Y:S02]  /*d0d0*/  FADD.FTZ R207, -R7, R207 ;  /* 0x000000cf07cf7221 */ /* 0x000fe40000010100 */
[----:B------:R-:W0:Y:S01]  /*d0e0*/  LDC R7, c[0x0][0xa80] ;  /* 0x0002a000ff077b82 */ /* 0x000e220000000800 */
[----:B------:R-:W-:Y:S02]  /*d0f0*/  ISETP.GT.AND P2, PT, R214, 0x1, PT ;  /* 0x00000001d600780c */ /* 0x000fe40003f44270 */
[----:B------:R-:W-:Y:S02]  /*d100*/  FSEL R193, R154, -INF , P3 ;  /* 0xff8000009ac17808 */ /* 0x000fe40001800000 */
[----:B------:R-:W-:Y:S02]  /*d110*/  FSEL R155, R155, -INF , P2 ;  /* 0xff8000009b9b7808 */ /* 0x000fe40001000000 */
[C---:B------:R-:W-:Y:S02]  /*d120*/  ISETP.GT.AND P4, PT, R214.reuse, 0x8, PT ;  /* 0x00000008d600780c */ /* 0x040fe40003f84270 */
[----:B------:R-:W-:-:S02]  /*d130*/  ISETP.GT.AND P3, PT, R214, 0x9, PT ;  /* 0x00000009d600780c */ /* 0x000fc40003f64270 */
[----:B------:R-:W-:Y:S02]  /*d140*/  ISETP.GT.AND P2, PT, R214, 0x10, PT ;  /* 0x00000010d600780c */ /* 0x000fe40003f44270 */
[----:B------:R-:W-:Y:S02]  /*d150*/  FSEL R158, R158, -INF , P4 ;  /* 0xff8000009e9e7808 */ /* 0x000fe40002000000 */
[----:B------:R-:W-:Y:S02]  /*d160*/  FSEL R159, R159, -INF , P3 ;  /* 0xff8000009f9f7808 */ /* 0x000fe40001800000 */
[----:B------:R-:W-:Y:S02]  /*d170*/  FSEL R162, R162, -INF , P2 ;  /* 0xff800000a2a27808 */ /* 0x000fe40001000000 */
[C---:B------:R-:W-:Y:S02]  /*d180*/  ISETP.GT.AND P4, PT, R214.reuse, 0x11, PT ;  /* 0x00000011d600780c */ /* 0x040fe40003f84270 */
[----:B------:R-:W-:-:S02]  /*d190*/  ISETP.GT.AND P3, PT, R214, 0x18, PT ;  /* 0x00000018d600780c */ /* 0x000fc40003f64270 */
[----:B------:R-:W-:Y:S01]  /*d1a0*/  ISETP.GT.AND P2, PT, R214, 0x19, PT ;  /* 0x00000019d600780c */ /* 0x000fe20003f44270 */
[----:B0-----:R-:W-:Y:S01]  /*d1b0*/  FMUL.FTZ R154, R6, R7 ;  /* 0x00000007069a7220 */ /* 0x001fe20000410000 */
[----:B------:R-:W-:Y:S02]  /*d1c0*/  FSEL R163, R163, -INF , P4 ;  /* 0xff800000a3a37808 */ /* 0x000fe40002000000 */
        /* <DEDUP_REMOVED lines=10> */
[C---:B------:R-:W-:Y:S02]  /*d270*/  ISETP.GT.AND P4, PT, R214.reuse, 0x29, PT ;  /* 0x00000029d600780c */ /* 0x040fe40003f84270 */
[C---:B------:R-:W-:Y:S02]  /*d280*/  ISETP.GT.AND P3, PT, R214.reuse, 0x30, PT ;  /* 0x00000030d600780c */ /* 0x040fe40003f64270 */
[----:B------:R-:W-:Y:S02]  /*d290*/  ISETP.GT.AND P2, PT, R214, 0x31, PT ;  /* 0x00000031d600780c */ /* 0x000fe40003f44270 */
[----:B------:R-:W-:Y:S02]  /*d2a0*/  FSEL R154, R154, RZ, P6 ;  /* 0x000000ff9a9a7208 */ /* 0x000fe40003000000 */
[----:B------:R-:W-:Y:S02]  /*d2b0*/  FSEL R187, R187, -INF , P1 ;  /* 0xff800000bbbb7808 */ /* 0x000fe40000800000 */
[----:B------:R-:W-:-:S02]  /*d2c0*/  FSEL R190, R190, -INF , P0 ;  /* 0xff800000bebe7808 */ /* 0x000fc40000000000 */
[----:B------:R-:W-:Y:S02]  /*d2d0*/  FSEL R175, R175, -INF , P4 ;  /* 0xff800000afaf7808 */ /* 0x000fe40002000000 */
[----:B------:R-:W-:Y:S02]  /*d2e0*/  FSEL R178, R178, -INF , P3 ;  /* 0xff800000b2b27808 */ /* 0x000fe40001800000 */
[----:B------:R-:W-:Y:S02]  /*d2f0*/  FSEL R179, R179, -INF , P2 ;  /* 0xff800000b3b37808 */ /* 0x000fe40001000000 */
[C---:B------:R-:W-:Y:S02]  /*d300*/  LOP3.LUT P1, RZ, R217.reuse, 0x100, RZ, 0xc0, !PT ;  /* 0x00000100d9ff7812 */ /* 0x040fe4000782c0ff */
[----:B------:R-:W-:Y:S01]  /*d310*/  LOP3.LUT P0, RZ, R217, 0x80, RZ, 0xc0, !PT ;  /* 0x00000080d9ff7812 */ /* 0x000fe2000780c0ff */
[-CC-:B------:R-:W-:Y:S01]  /*d320*/  FFMA.FTZ R217, R157, R7.reuse, -R154.reuse ;  /* 0x000000079dd97223 */ /* 0x180fe2000001089a */
[C---:B------:R-:W-:Y:S01]  /*d330*/  ISETP.GT.AND P4, PT, R214.reuse, 0x38, PT ;  /* 0x00000038d600780c */ /* 0x040fe20003f84270 */
[----:B------:R-:W-:Y:S01]  /*d340*/  FFMA.FTZ R157, R173, R7, -R154 ;  /* 0x00000007ad9d7223 */ /* 0x000fe2000001089a */
[----:B------:R-:W-:-:S02]  /*d350*/  ISETP.GT.AND P3, PT, R214, 0x39, PT ;  /* 0x00000039d600780c */ /* 0x000fc40003f64270 */
[----:B------:R-:W-:Y:S01]  /*d360*/  ISETP.GT.AND P2, PT, R214, 0x40, PT ;  /* 0x00000040d600780c */ /* 0x000fe20003f44270 */
[-C--:B------:R-:W-:Y:S01]  /*d370*/  FFMA.FTZ R152, R152, R7.reuse, -R154 ;  /* 0x0000000798987223 */ /* 0x080fe2000001089a */
[----:B------:R-:W-:Y:S01]  /*d380*/  FMUL.FTZ R173, R207, R7 ;  /* 0x00000007cfad7220 */ /* 0x000fe20000410000 */
[----:B------:R-:W-:Y:S02]  /*d390*/  FSEL R182, R182, -INF , P4 ;  /* 0xff800000b6b67808 */ /* 0x000fe40002000000 */
[----:B------:R-:W-:Y:S02]  /*d3a0*/  FSEL R183, R183, -INF , P3 ;  /* 0xff800000b7b77808 */ /* 0x000fe40001800000 */
[----:B------:R-:W-:Y:S02]  /*d3b0*/  FSEL R186, R186, -INF , P2 ;  /* 0xff800000baba7808 */ /* 0x000fe40001000000 */
[C---:B------:R-:W-:Y:S02]  /*d3c0*/  ISETP.GT.AND P2, PT, R214.reuse, 0x50, PT ;  /* 0x00000050d600780c */ /* 0x040fe40003f44270 */
[----:B------:R-:W-:-:S02]  /*d3d0*/  ISETP.GT.AND P3, PT, R214, 0x51, PT ;  /* 0x00000051d600780c */ /* 0x000fc40003f64270 */
[C---:B------:R-:W-:Y:S02]  /*d3e0*/  ISETP.GT.AND P4, PT, R214.reuse, 0x58, PT ;  /* 0x00000058d600780c */ /* 0x040fe40003f84270 */
[C---:B------:R-:W-:Y:S02]  /*d3f0*/  ISETP.GT.AND P5, PT, R214.reuse, 0x59, PT ;  /* 0x00000059d600780c */ /* 0x040fe40003fa4270 */
[----:B------:R-:W-:Y:S01]  /*d400*/  ISETP.GT.AND P6, PT, R214, 0x49, PT ;  /* 0x00000049d600780c */ /* 0x000fe20003fc4270 */
[-CC-:B------:R-:W-:Y:S01]  /*d410*/  FFMA.FTZ R214, R153, R7.reuse, -R154.reuse ;  /* 0x0000000799d67223 */ /* 0x180fe2000001089a */
[----:B------:R-:W-:Y:S01]  /*d420*/  MUFU.EX2 R152, R152 ;  /* 0x0000009800987308 */ /* 0x000fe20000000800 */
[----:B------:R-:W-:-:S07]  /*d430*/  FFMA.FTZ R153, R156, R7, -R154 ;  /* 0x000000079c997223 */ /* 0x000fce000001089a */
[----:B------:R-:W0:Y:S01]  /*d440*/  MUFU.EX2 R173, R173 ;  /* 0x000000ad00ad7308 */ /* 0x000e220000000800 */
[----:B------:R-:W-:-:S07]  /*d450*/  FFMA.FTZ R160, R160, R7, -R154 ;  /* 0x00000007a0a07223 */ /* 0x000fce000001089a */
[----:B------:R-:W1:Y:S01]  /*d460*/  MUFU.EX2 R214, R214 ;  /* 0x000000d600d67308 */ /* 0x000e620000000800 */
[-CC-:B------:R-:W-:Y:S01]  /*d470*/  FFMA.FTZ R161, R161, R7.reuse, -R154.reuse ;  /* 0x00000007a1a17223 */ /* 0x180fe2000001089a */
[-CC-:B------:R-:W-:Y:S01]  /*d480*/  FFMA.FTZ R164, R164, R7.reuse, -R154.reuse ;  /* 0x00000007a4a47223 */ /* 0x180fe2000001089a */
[-CC-:B------:R-:W-:Y:S01]  /*d490*/  FFMA.FTZ R165, R165, R7.reuse, -R154.reuse ;  /* 0x00000007a5a57223 */ /* 0x180fe2000001089a */
[-CC-:B------:R-:W-:Y:S01]  /*d4a0*/  FFMA.FTZ R168, R168, R7.reuse, -R154.reuse ;  /* 0x00000007a8a87223 */ /* 0x180fe2000001089a */
[----:B------:R-:W-:-:S03]  /*d4b0*/  FFMA.FTZ R169, R169, R7, -R154 ;  /* 0x00000007a9a97223 */ /* 0x000fc6000001089a */
        /* <DEDUP_REMOVED lines=13> */
[----:B------:R-:W-:-:S02]  /*d590*/  FFMA.FTZ R197, R197, R7, -R154 ;  /* 0x00000007c5c57223 */ /* 0x000fc4000001089a */
[----:B------:R-:W2:Y:S01]  /*d5a0*/  MUFU.EX2 R154, R217 ;  /* 0x000000d9009a7308 */ /* 0x000ea20000000800 */
[----:B0-----:R-:W-:-:S04]  /*d5b0*/  FFMA.FTZ R3, R173, R3, R152 ;  /* 0x00000003ad037223 */ /* 0x001fc80000010098 */
[----:B-1----:R-:W-:-:S04]  /*d5c0*/  FADD.FTZ R3, R214, R3 ;  /* 0x00000003d6037221 */ /* 0x002fc80000010000 */
[----:B----4-:R-:W-:-:S04]  /*d5d0*/  FADD.FTZ R3, R153, R3 ;  /* 0x0000000399037221 */ /* 0x010fc80000010000 */
[C---:B--2---:R-:W-:Y:S01]  /*d5e0*/  FADD.FTZ R3, R154.reuse, R3 ;  /* 0x000000039a037221 */ /* 0x044fe20000010000 */
[----:B------:R-:W-:Y:S02]  /*d5f0*/  F2FP.F16.F32.PACK_AB R154, R154, R153 ;  /* 0x000000999a9a723e */ /* 0x000fe400000000ff */
        /* <DEDUP_REMOVED lines=27> */
[----:B------:R-:W-:-:S04]  /*d7b0*/  FMNMX.FTZ R153, R198, R153, !PT ;  /* 0x00000099c6997209 */ /* 0x000fc80007810000 */
[----:B------:R-:W-:-:S05]  /*d7c0*/  FMNMX.FTZ R153, R199, R153, !PT ;  /* 0x00000099c7997209 */ /* 0x000fca0007810000 */
[----:B------:R-:W0:Y:S02]  /*d7d0*/  SHFL.BFLY PT, R172, R153, 0x2, 0x1f ;  /* 0x0c401f0099ac7f89 */ /* 0x000e2400000e0000 */
[----:B0-----:R-:W-:-:S05]  /*d7e0*/  FMNMX.FTZ R172, R153, R172, !PT ;  /* 0x000000ac99ac7209 */ /* 0x001fca0007810000 */
[----:B------:R-:W0:Y:S01]  /*d7f0*/  SHFL.BFLY PT, R153, R172, 0x1, 0x1f ;  /* 0x0c201f00ac997f89 */ /* 0x000e2200000e0000 */
[----:B------:R-:W1:Y:S01]  /*d800*/  S2R R221, SR_TID.X ;  /* 0x0000000000dd7919 */ /* 0x000e620000002100 */
[----:B0-----:R-:W-:-:S04]  /*d810*/  FMNMX.FTZ R172, R172, R153, !PT ;  /* 0x00000099acac7209 */ /* 0x001fc80007810000 */
[----:B------:R-:W-:-:S04]  /*d820*/  FSETP.NEU.FTZ.AND P2, PT, R172, -INF , PT ;  /* 0xff800000ac00780b */ /* 0x000fc80003f5d000 */
[----:B------:R-:W-:-:S05]  /*d830*/  FSEL R153, R172, RZ, P2 ;  /* 0x000000ffac997208 */ /* 0x000fca0001000000 */
[----:B------:R-:W-:Y:S01]  /*d840*/  FADD.FTZ R153, -R153, R206 ;  /* 0x000000ce99997221 */ /* 0x000fe20000010100 */
[----:B------:R-:W-:-:S05]  /*d850*/  FMUL.FTZ R206, R172, R7 ;  /* 0x00000007acce7220 */ /* 0x000fca0000410000 */
[----:B------:R-:W-:Y:S01]  /*d860*/  FSEL R206, R206, RZ, P2 ;  /* 0x000000ffcece7208 */ /* 0x000fe20001000000 */
[----:B------:R-:W-:Y:S01]  /*d870*/  FMUL.FTZ R153, R153, R7 ;  /* 0x0000000799997220 */ /* 0x000fe20000410000 */
[----:B------:R-:W-:-:S03]  /*d880*/  F2FP.F16.F32.PACK_AB R152, R214, R152 ;  /* 0x00000098d698723e */ /* 0x000fc600000000ff */
        /* <DEDUP_REMOVED lines=24> */
[----:B------:R-:W-:Y:S08]  /*da10*/  MUFU.EX2 R207, R207 ;  /* 0x000000cf00cf7308 */ /* 0x000ff00000000800 */
[----:B------:R-:W0:Y:S08]  /*da20*/  MUFU.EX2 R206, R153 ;  /* 0x0000009900ce7308 */ /* 0x000e300000000800 */
[----:B------:R1:W2:Y:S01]  /*da30*/  MUFU.EX2 R153, R214 ;  /* 0x000000d600997308 */ /* 0x0002a20000000800 */
[----:B------:R-:W-:-:S02]  /*da40*/  IMAD.MOV.U32 R159, RZ, RZ, 0x40000040 ;  /* 0x40000040ff9f7424 */ /* 0x000fc400078e00ff */
[----:B0-----:R-:W-:Y:S01]  /*da50*/  FFMA.FTZ R0, R206, R0, R207 ;  /* 0x00000000ce007223 */ /* 0x001fe200000100cf */
[----:B-1----:R-:W-:Y:S01]  /*da60*/  SHF.R.U32.HI R214, RZ, 0x7, R221 ;  /* 0x00000007ffd67819 */ /* 0x002fe200000116dd */
[-C--:B------:R-:W-:Y:S01]  /*da70*/  FMUL.FTZ R24, R24, R173.reuse ;  /* 0x000000ad18187220 */ /* 0x080fe20000410000 */
[-C--:B------:R-:W-:Y:S01]  /*da80*/  FMUL.FTZ R25, R25, R173.reuse ;  /* 0x000000ad19197220 */ /* 0x080fe20000410000 */
[----:B------:R-:W-:Y:S01]  /*da90*/  FMUL.FTZ R28, R28, R173 ;  /* 0x000000ad1c1c7220 */ /* 0x000fe20000410000 */
[C---:B--2---:R-:W-:Y:S01]  /*daa0*/  FADD.FTZ R0, R153.reuse, R0 ;  /* 0x0000000099007221 */ /* 0x044fe20000010000 */
[----:B------:R-:W-:Y:S01]  /*dab0*/  F2FP.F16.F32.PACK_AB R153, R153, R207 ;  /* 0x000000cf9999723e */ /* 0x000fe200000000ff */
[----:B------:R-:W-:Y:S02]  /*dac0*/  @!P1 VIADD R207, R205, 0x32440 ;  /* 0x00032440cdcf9836 */ /* 0x000fe40000000000 */
        /* <DEDUP_REMOVED lines=61> */
[----:B------:R-:W-:-:S02]  /*dea0*/  R2UR UR7, R159 ;  /* 0x000000009f0772ca */ /* 0x000fc400000e0000 */
[----:B------:R-:W-:Y:S01]  /*deb0*/  IADD3 R173, -R214, 0xb, RZ ;  /* 0x0000000bd6ad7810 */ /* 0x000fe20007ffe1ff */
[----:B------:R0:W-:Y:S01]  /*dec0*/  MUFU.EX2 R159, R155 ;  /* 0x0000009b009f7308 */ /* 0x0001e20000000800 */
[----:B------:R-:W-:-:S03]  /*ded0*/  @!P1 PRMT R207, RZ, 0x654, R207 ;  /* 0x00000654ffcf9816 */ /* 0x000fc600000000cf */
[----:B------:R1:W-:Y:S06]  /*dee0*/  BAR.ARV R173, 0x100 ;  /* 0x000400ad0000751d */ /* 0x0003ec0000002000 */
[----:B0-----:R-:W-:Y:S01]  /*def0*/  VIADD R155, R214, 0x8 ;  /* 0x00000008d69b7836 */ /* 0x001fe20000000000 */
[----:B------:R0:W-:Y:S01]  /*df00*/  @!P1 SYNCS.ARRIVE.TRANS64.RED.A1T0 RZ, [R207+URZ], RZ ;  /* 0x000000ffcfff99a7 */ /* 0x0001e2000810043f */
[----:B------:R-:W2:Y:S03]  /*df10*/  MUFU.EX2 R193, R193 ;  /* 0x000000c100c17308 */ /* 0x000ea60000000800 */
[----:B------:R2:W-:Y:S01]  /*df20*/  BAR.SYNC.DEFER_BLOCKING R155, 0x100 ;  /* 0x0004009b0000751d */ /* 0x0005e20000010000 */
[----:B---3--:R-:W-:-:S02]  /*df30*/  IMAD R158, R2, 0xc00, R220 ;  /* 0x00000c00029e7824 */ /* 0x008fc400078e02dc */
[-C--:B------:R-:W-:Y:S01]  /*df40*/  FMUL.FTZ R26, R26, R206.reuse ;  /* 0x000000ce1a1a7220 */ /* 0x080fe20000410000 */
[-C--:B------:R-:W-:Y:S01]  /*df50*/  FMUL.FTZ R27, R27, R206.reuse ;  /* 0x000000ce1b1b7220 */ /* 0x080fe20000410000 */
[-C--:B------:R-:W-:Y:S01]  /*df60*/  FMUL.FTZ R30, R30, R206.reuse ;  /* 0x000000ce1e1e7220 */ /* 0x080fe20000410000 */
[-C--:B------:R-:W-:Y:S01]  /*df70*/  FMUL.FTZ R31, R31, R206.reuse ;  /* 0x000000ce1f1f7220 */ /* 0x080fe20000410000 */
[----:B------:R-:W-:Y:S01]  /*df80*/  R2UR UR6, R158 ;  /* 0x000000009e0672ca */ /* 0x000fe200000e0000 */
        /* <DEDUP_REMOVED lines=61> */
[----:B------:R-:W2:Y:S01]  /*e360*/  MUFU.EX2 R160, R160 ;  /* 0x000000a000a07308 */ /* 0x000ea20000000800 */
[----:B------:R-:W3:Y:S03]  /*e370*/  LDL R206, [R1+0x30] ;  /* 0x0000300001ce7983 */ /* 0x000ee60000100800 */
[----:B------:R-:W-:-:S06]  /*e380*/  WARPGROUP.ARRIVE ;  /* 0x00000000000079c5 */ /* 0x000fcc0000000000 */
[----:B------:R-:W-:Y:S01]  /*e390*/  HGMMA.64x256x16.F32 R24, R152, gdesc[UR4].tnspB, R24, gsb0 ;  /* 0x43e0000498187df0 */ /* 0x000fe20008000818 */
[----:B------:R-:W4:Y:S08]  /*e3a0*/  MUFU.EX2 R161, R161 ;  /* 0x000000a100a17308 */ /* 0x000f300000000800 */
[----:B------:R-:W-:Y:S08]  /*e3b0*/  MUFU.EX2 R165, R165 ;  /* 0x000000a500a57308 */ /* 0x000ff00000000800 */
[----:B------:R-:W-:Y:S08]  /*e3c0*/  MUFU.EX2 R162, R162 ;  /* 0x000000a200a27308 */ /* 0x000ff00000000800 */
[----:B------:R-:W1:Y:S08]  /*e3d0*/  MUFU.EX2 R163, R163 ;  /* 0x000000a300a37308 */ /* 0x000e700000000800 */
[----:B------:R-:W-:Y:S08]  /*e3e0*/  MUFU.EX2 R166, R166 ;  /* 0x000000a600a67308 */ /* 0x000ff00000000800 */
[----:B------:R-:W0:Y:S01]  /*e3f0*/  MUFU.EX2 R167, R167 ;  /* 0x000000a700a77308 */ /* 0x000e220000000800 */
[----:B--2---:R-:W-:-:S04]  /*e400*/  FADD.FTZ R3, R160, R3 ;  /* 0x00000003a0037221 */ /* 0x004fc80000010000 */
[----:B----4-:R-:W-:-:S03]  /*e410*/  FADD.FTZ R3, R161, R3 ;  /* 0x00000003a1037221 */ /* 0x010fc60000010000 */
[----:B------:R-:W-:Y:S08]  /*e420*/  MUFU.EX2 R168, R168 ;  /* 0x000000a800a87308 */ /* 0x000ff00000000800 */
[----:B------:R-:W-:Y:S08]  /*e430*/  MUFU.EX2 R169, R169 ;  /* 0x000000a900a97308 */ /* 0x000ff00000000800 */
[----:B------:R-:W-:Y:S08]  /*e440*/  MUFU.EX2 R157, R157 ;  /* 0x0000009d009d7308 */ /* 0x000ff00000000800 */
[----:B------:R-:W-:Y:S01]  /*e450*/  MUFU.EX2 R170, R170 ;  /* 0x000000aa00aa7308 */ /* 0x000fe20000000800 */
[----:B------:R-:W-:-:S07]  /*e460*/  WARPGROUP.DEPBAR.LE gsb0, 0x0 ;  /* 0x00008000000079c5 */ /* 0x000fce0000010000 */
[----:B------:R-:W2:Y:S01]  /*e470*/  MUFU.EX2 R154, R164 ;  /* 0x000000a4009a7308 */ /* 0x000ea20000000800 */
[----:B------:R-:W-:Y:S02]  /*e480*/  VIADD R152, R158, 0x80 ;  /* 0x000000809e987836 */ /* 0x000fe40000000000 */
[----:B------:R-:W-:-:S03]  /*e490*/  IMAD.MOV.U32 R153, RZ, RZ, 0x40000040 ;  /* 0x40000040ff997424 */ /* 0x000fc600078e00ff */
[----:B------:R-:W-:Y:S02]  /*e4a0*/  R2UR UR6, R152 ;  /* 0x00000000980672ca */ /* 0x000fe400000e0000 */
[----:B------:R-:W-:Y:S02]  /*e4b0*/  R2UR UR7, R153 ;  /* 0x00000000990772ca */ /* 0x000fe400000e0000 */
[----:B------:R-:W-:Y:S02]  /*e4c0*/  F2FP.F16.F32.PACK_AB R152, R161, R160 ;  /* 0x000000a0a198723e */ /* 0x000fe400000000ff */
[----:B-1----:R-:W-:Y:S02]  /*e4d0*/  F2FP.F16.F32.PACK_AB R153, R163, R162 ;  /* 0x000000a2a399723e */ /* 0x002fe400000000ff */
[----:B0-----:R-:W-:Y:S01]  /*e4e0*/  F2FP.F16.F32.PACK_AB R155, R167, R166 ;  /* 0x000000a6a79b723e */ /* 0x001fe200000000ff */
[----:B--2---:R-:W-:Y:S01]  /*e4f0*/  FADD.FTZ R3, R154, R3 ;  /* 0x000000039a037221 */ /* 0x004fe20000010000 */
[----:B------:R-:W-:-:S04]  /*e500*/  F2FP.F16.F32.PACK_AB R154, R165, R154 ;  /* 0x0000009aa59a723e */ /* 0x000fc800000000ff */
[----:B------:R-:W-:-:S06]  /*e510*/  WARPGROUP.ARRIVE ;  /* 0x00000000000079c5 */ /* 0x000fcc0000000000 */
[----:B------:R-:W-:Y:S01]  /*e520*/  HGMMA.64x256x16.F32 R24, R152, gdesc[UR4].tnspB, R24, gsb0 ;  /* 0x43e0000498187df0 */ /* 0x000fe20008000818 */
[----:B------:R-:W0:Y:S01]  /*e530*/  MUFU.EX2 R171, R171 ;  /* 0x000000ab00ab7308 */ /* 0x000e220000000800 */
[----:B------:R-:W-:-:S07]  /*e540*/  FADD.FTZ R3, R165, R3 ;  /* 0x00000003a5037221 */ /* 0x000fce0000010000 */
[----:B------:R-:W-:Y:S08]  /*e550*/  MUFU.EX2 R174, R174 ;  /* 0x000000ae00ae7308 */ /* 0x000ff00000000800 */
[----:B------:R-:W1:Y:S01]  /*e560*/  MUFU.EX2 R175, R175 ;  /* 0x000000af00af7308 */ /* 0x000e620000000800 */
[----:B------:R-:W-:-:S04]  /*e570*/  FADD.FTZ R3, R168, R3 ;  /* 0x00000003a8037221 */ /* 0x000fc80000010000 */
[----:B------:R-:W-:-:S03]  /*e580*/  FADD.FTZ R3, R169, R3 ;  /* 0x00000003a9037221 */ /* 0x000fc60000010000 */
[----:B------:R-:W-:Y:S08]  /*e590*/  MUFU.EX2 R176, R176 ;  /* 0x000000b000b07308 */ /* 0x000ff00000000800 */
[----:B------:R-:W-:Y:S08]  /*e5a0*/  MUFU.EX2 R177, R177 ;  /* 0x000000b100b17308 */ /* 0x000ff00000000800 */
[----:B------:R-:W-:Y:S08]  /*e5b0*/  MUFU.EX2 R181, R181 ;  /* 0x000000b500b57308 */ /* 0x000ff00000000800 */
        /* <DEDUP_REMOVED lines=11> */
[----:B0-----:R-:W-:Y:S02]  /*e670*/  F2FP.F16.F32.PACK_AB R153, R171, R170 ;  /* 0x000000aaab99723e */ /* 0x001fe400000000ff */
[----:B-1----:R-:W-:Y:S01]  /*e680*/  F2FP.F16.F32.PACK_AB R155, R175, R174 ;  /* 0x000000aeaf9b723e */ /* 0x002fe200000000ff */
[----:B--2---:R-:W-:Y:S01]  /*e690*/  FADD.FTZ R3, R154, R3 ;  /* 0x000000039a037221 */ /* 0x004fe20000010000 */
[----:B------:R-:W-:-:S04]  /*e6a0*/  F2FP.F16.F32.PACK_AB R154, R157, R154 ;  /* 0x0000009a9d9a723e */ /* 0x000fc800000000ff */
[----:B------:R-:W-:-:S06]  /*e6b0*/  WARPGROUP.ARRIVE ;  /* 0x00000000000079c5 */ /* 0x000fcc0000000000 */
[----:B------:R-:W-:Y:S01]  /*e6c0*/  HGMMA.64x256x16.F32 R24, R152, gdesc[UR4].tnspB, R24, gsb0 ;  /* 0x43e0000498187df0 */ /* 0x000fe20008000818 */
[----:B------:R-:W-:-:S04]  /*e6d0*/  FADD.FTZ R3, R157, R3 ;  /* 0x000000039d037221 */ /* 0x000fc80000010000 */
[----:B------:R-:W-:-:S04]  /*e6e0*/  FADD.FTZ R3, R176, R3 ;  /* 0x00000003b0037221 */ /* 0x000fc80000010000 */
[----:B------:R-:W-:Y:S01]  /*e6f0*/  FADD.FTZ R3, R177, R3 ;  /* 0x00000003b1037221 */ /* 0x000fe20000010000 */
        /* <DEDUP_REMOVED lines=8> */
[----:B------:R-:W0:Y:S01]  /*e780*/  MUFU.EX2 R154, R180 ;  /* 0x000000b4009a7308 */ /* 0x000e220000000800 */
[----:B------:R-:W-:Y:S01]  /*e790*/  IMAD.MOV.U32 R153, RZ, RZ, 0x40000040 ;  /* 0x40000040ff997424 */ /* 0x000fe200078e00ff */
[----:B------:R-:W-:-:S04]  /*e7a0*/  IADD3 R152, R158, 0x180, RZ ;  /* 0x000001809e987810 */ /* 0x000fc80007ffe0ff */
[----:B------:R-:W-:Y:S02]  /*e7b0*/  R2UR UR6, R152 ;  /* 0x00000000980672ca */ /* 0x000fe400000e0000 */
[----:B------:R-:W-:Y:S02]  /*e7c0*/  R2UR UR7, R153 ;  /* 0x00000000990772ca */ /* 0x000fe400000e0000 */
[----:B------:R-:W-:Y:S02]  /*e7d0*/  F2FP.F16.F32.PACK_AB R152, R177, R176 ;  /* 0x000000b0b198723e */ /* 0x000fe400000000ff */
[----:B------:R-:W-:Y:S02]  /*e7e0*/  F2FP.F16.F32.PACK_AB R153, R179, R178 ;  /* 0x000000b2b399723e */ /* 0x000fe400000000ff */
[----:B------:R-:W-:Y:S01]  /*e7f0*/  F2FP.F16.F32.PACK_AB R155, R183, R182 ;  /* 0x000000b6b79b723e */ /* 0x000fe200000000ff */
[----:B0-----:R-:W-:Y:S01]  /*e800*/  FADD.FTZ R3, R154, R3 ;  /* 0x000000039a037221 */ /* 0x001fe20000010000 */
        /* <DEDUP_REMOVED lines=15> */
[----:B------:R-:W-:Y:S02]  /*e900*/  VIADD R152, R158, 0x200 ;  /* 0x000002009e987836 */ /* 0x000fe40000000000 */
[----:B------:R-:W-:-:S03]  /*e910*/  IMAD.MOV.U32 R153, RZ, RZ, 0x40000040 ;  /* 0x40000040ff997424 */ /* 0x000fc600078e00ff */
        /* <DEDUP_REMOVED lines=29> */
[----:B---3--:R-:W-:-:S03]  /*eaf0*/  ISETP.GT.AND P2, PT, R204, R206, PT ;  /* 0x000000cecc00720c */ /* 0x008fc60003f44270 */
[----:B------:R-:W-:Y:S01]  /*eb00*/  FADD.FTZ R191, R191, R0 ;  /* 0x00000000bfbf7221 */ /* 0x000fe20000010000 */
[----:B------:R-:W-:Y:S01]  /*eb10*/  @!P1 VIADD R205, R205, 0x32460 ;  /* 0x00032460cdcd9836 */ /* 0x000fe20000000000 */
[----:B------:R-:W-:Y:S02]  /*eb20*/  WARPGROUP.DEPBAR.LE gsb0, 0x0 ;  /* 0x00008000000079c5 */ /* 0x000fe40000010000 */
        /* <DEDUP_REMOVED lines=12> */
[----:B------:R-:W-:Y:S01]  /*ebf0*/  FADD.FTZ R194, R194, R191 ;  /* 0x000000bfc2c27221 */ /* 0x000fe20000010000 */
[----:B------:R-:W-:-:S03]  /*ec00*/  @!P1 PRMT R205, RZ, 0x654, R205 ;  /* 0x00000654ffcd9816 */ /* 0x000fc600000000cd */
[----:B------:R-:W-:-:S04]  /*ec10*/  FADD.FTZ R195, R195, R194 ;  /* 0x000000c2c3c37221 */ /* 0x000fc80000010000 */
[----:B------:R-:W-:Y:S01]  /*ec20*/  FADD.FTZ R0, R198, R195 ;  /* 0x000000c3c6007221 */ /* 0x000fe20000010000 */
[----:B------:R-:W-:Y:S01]  /*ec30*/  FADD.FTZ R3, R197, R3 ;  /* 0x00000003c5037221 */ /* 0x000fe20000010000 */
[----:B------:R-:W-:Y:S02]  /*ec40*/  VIADD R204, R204, 0xffffffff ;  /* 0xffffffffcccc7836 */ /* 0x000fe40000000000 */
[----:B------:R-:W-:Y:S01]  /*ec50*/  FADD.FTZ R0, R199, R0 ;  /* 0x00000000c7007221 */ /* 0x000fe20000010000 */
[----:B------:R-:W-:Y:S02]  /*ec60*/  IMAD.MOV.U32 R206, RZ, RZ, R172 ;  /* 0x000000ffffce7224 */ /* 0x000fe400078e00ac */
[----:B------:R-:W-:Y:S01]  /*ec70*/  IMAD.MOV.U32 R207, RZ, RZ, R6 ;  /* 0x000000ffffcf7224 */ /* 0x000fe200078e0006 */
[----:B------:R-:W-:Y:S02]  /*ec80*/  WARPGROUP.DEPBAR.LE gsb0, 0x0 ;  /* 0x00008000000079c5 */ /* 0x000fe40000010000 */
[----:B------:R1:W-:Y:S01]  /*ec90*/  @!P1 SYNCS.ARRIVE.TRANS64.RED.A1T0 RZ, [R205+URZ], RZ ;  /* 0x000000ffcdff99a7 */ /* 0x0003e2000810043f */
[----:B------:R-:W-:Y:S05]  /*eca0*/  @P2 BRA `(.L_x_5690) ;  /* 0xffffffd000082947 */ /* 0x000fea000383ffff */
[----:B------:R-:W-:-:S07]  /*ecb0*/  IMAD.MOV.U32 R214, RZ, RZ, R204 ;  /* 0x000000ffffd67224 */ /* 0x000fce00078e00cc */
.L_x_5680:
[----:B------:R-:W-:-:S13]  /*ecc0*/  ISETP.GE.AND P2, PT, R214, RZ, PT ;  /* 0x000000ffd600720c */ /* 0x000fda0003f46270 */
[----:B------:R-:W-:Y:S05]  /*ecd0*/  @!P2 BRA `(.L_x_5691) ;  /* 0x0000002400f4a947 */ /* 0x000fea0003800000 */
[----:B-1----:R-:W-:Y:S02]  /*ece0*/  IMAD.MOV.U32 R205, RZ, RZ, R172 ;  /* 0x000000ffffcd7224 */ /* 0x002fe400078e00ac */
[----:B------:R-:W-:-:S07]  /*ecf0*/  IMAD.MOV.U32 R206, RZ, RZ, R6 ;  /* 0x000000ffffce7224 */ /* 0x000fce00078e0006 */
.L_x_5701:
        /* <DEDUP_REMOVED lines=8> */
.L_x_5692:
[----:B------:R-:W-:Y:S01]  /*ed80*/  IMAD R215, R2, 0x8, R19 ;  /* 0x0000000802d77824 */ /* 0x000fe200078e0213 */
[----:B------:R-:W-:-:S04]  /*ed90*/  SHF.L.U32 R6, R23, 0x1f, RZ ;  /* 0x0000001f17067819 */ /* 0x000fc800000006ff */
[----:B------:R1:W2:Y:S01]  /*eda0*/  SYNCS.PHASECHK.TRANS64.TRYWAIT P2, [R215+URZ+0x32430], R6 ;  /* 0x03243006d70075a7 */ /* 0x0002a2000804017f */
[----:B------:R-:W-:Y:S05]  /*edb0*/  @!P0 BRA `(.L_x_5693) ;  /* 0x0000000000048947 */ /* 0x000fea0003800000 */
[----:B------:R-:W-:Y:S01]  /*edc0*/  BPT.TRAP 0x1 ;  /* 0x000000040000795c */ /* 0x000fe20000300000 */
.L_x_5693:
[----:B------:R-:W3:Y:S01]  /*edd0*/  LDL R7, [R1+0x20] ;  /* 0x0000200001077983 */ /* 0x000ee20000100800 */
[----:B------:R-:W-:Y:S02]  /*ede0*/  IMAD.MOV.U32 R157, RZ, RZ, 0x40000040 ;  /* 0x40000040ff9d7424 */ /* 0x000fe400078e00ff */
[----:B---3--:R-:W-:Y:S01]  /*edf0*/  IMAD R156, R2, 0x300, R7 ;  /* 0x00000300029c7824 */ /* 0x008fe200078e0207 */
[----:B--2---:R-:W-:Y:S06]  /*ee00*/  @P2 BRA `(.L_x_5694) ;  /* 0x0000000000082947 */ /* 0x004fec0003800000 */
[----:B------:R-:W2:Y:S02]  /*ee10*/  SYNCS.PHASECHK.TRANS64.TRYWAIT P2, [R215+URZ+0x32430], R6 ;  /* 0x03243006d70075a7 */ /* 0x000ea4000804017f */
[----:B--2---:R-:W-:Y:S05]  /*ee20*/  @!P2 BRA `(.L_x_5695) ;  /* 0x000000f8002ca947 */ /* 0x004fea0003800000 */
.L_x_5694:
[----:B------:R3:W-:Y:S04]  /*ee30*/  STL.64 [R1+0xa8], R2 ;  /* 0x0000a80201007387 */ /* 0x0007e80000100a00 */
[----:B------:R-:W4:Y:S04]  /*ee40*/  LDL.64 R220, [R1] ;  /* 0x0000000001dc7983 */ /* 0x000f280000100a00 */
[----:B---3--:R-:W3:Y:S01]  /*ee50*/  LDL.64 R2, [R1+0x10] ;  /* 0x0000100001027983 */ /* 0x008ee20000100a00 */
        /* <DEDUP_REMOVED lines=8> */
[----:B------:R-:W-:-:S02]  /*eee0*/  IMAD.MOV.U32 R155, RZ, RZ, 0x40000040 ;  /* 0x40000040ff9b7424 */ /* 0x000fc400078e00ff */
[----:B------:R-:W-:Y:S02]  /*eef0*/  IMAD.MOV.U32 R153, RZ, RZ, 0x40000040 ;  /* 0x40000040ff997424 */ /* 0x000fe400078e00ff */
[----:B------:R-:W-:Y:S01]  /*ef00*/  IMAD.MOV.U32 R157, RZ, RZ, 0x40000040 ;  /* 0x40000040ff9d7424 */ /* 0x000fe200078e00ff */
[----:B------:R-:W-:Y:S02]  /*ef10*/  R2UR UR10, R154 ;  /* 0x000000009a0a72ca */ /* 0x000fe400000e0000 */
[----:B------:R-:W-:Y:S02]  /*ef20*/  R2UR UR11, R155 ;  /* 0x000000009b0b72ca */ /* 0x000fe400000e0000 */
[----:B------:R-:W-:Y:S02]  /*ef30*/  R2UR UR14, R152 ;  /* 0x00000000980e72ca */ /* 0x000fe400000e0000 */
[----:B------:R-:W-:Y:S02]  /*ef40*/  R2UR UR15, R153 ;  /* 0x00000000990f72ca */ /* 0x000fe400000e0000 */
[----:B------:R-:W-:-:S02]  /*ef50*/  R2UR UR18, R156 ;  /* 0x000000009c1272ca */ /* 0x000fc400000e0000 */
[----:B------:R-:W-:Y:S02]  /*ef60*/  R2UR UR19, R157 ;  /* 0x000000009d1372ca */ /* 0x000fe400000e0000 */
[----:B------:R-:W-:-:S06]  /*ef70*/  WARPGROUP.ARRIVE ;  /* 0x00000000000079c5 */ /* 0x000fcc0000000000 */
[----:B------:R-:W-:Y:S03]  /*ef80*/  HGMMA.64x96x16.F32 R152, gdesc[UR4], RZ, !UPT, gsb0 ;  /* 0x01600000049879f0 */ /* 0x000fe6000c0008ff */
[----:B------:R-:W-:Y:S02]  /*ef90*/  WARPGROUP.DEPBAR.LE gsb0, 0x0 ;  /* 0x00008000000079c5 */ /* 0x000fe40000010000 */
[----:B------:R-:W-:Y:S01]  /*efa0*/  WARPGROUP.ARRIVE ;  /* 0x00000000000079c5 */ /* 0x000fe20000000000 */
[----:B---3--:R-:W-:Y:S02]  /*efb0*/  R2UR UR8, R2 ;  /* 0x00000000020872ca */ /* 0x008fe400000e0000 */
[----:B------:R-:W-:Y:S02]  /*efc0*/  R2UR UR9, R3 ;  /* 0x00000000030972ca */ /* 0x000fe400000e0000 */
[----:B------:R0:W5:Y:S11]  /*efd0*/  LDL.LU.64 R2, [R1+0xa8] ;  /* 0x0000a80001027983 */ /* 0x0001760000300a00 */
[----:B------:R-:W-:Y:S01]  /*efe0*/  HGMMA.64x96x16.F32 R152, gdesc[UR8], R152, gsb0 ;  /* 0x01600000089879f0 */ /* 0x000fe20008000898 */
[----:B----4-:R-:W-:-:S02]  /*eff0*/  R2UR UR12, R220 ;  /* 0x00000000dc0c72ca */ /* 0x010fc400000e0000 */
        /* <DEDUP_REMOVED lines=10> */
[----:B0-----:R-:W-:Y:S05]  /*f0a0*/  @!P0 BRA `(.L_x_5696) ;  /* 0x0000000000048947 */ /* 0x001fea0003800000 */
[----:B------:R-:W-:Y:S01]  /*f0b0*/  BPT.TRAP 0x1 ;  /* 0x000000040000795c */ /* 0x000fe20000300000 */
.L_x_5696:
[----:B------:R0:W3:Y:S01]  /*f0c0*/  SYNCS.PHASECHK.TRANS64.TRYWAIT P2, [R215+URZ+0x32450], R6 ;  /* 0x03245006d70075a7 */ /* 0x0000e2000804017f */
[----:B------:R-:W-:Y:S05]  /*f0d0*/  @!P0 BRA `(.L_x_5697) ;  /* 0x0000000000048947 */ /* 0x000fea0003800000 */
[----:B------:R-:W-:Y:S01]  /*f0e0*/  BPT.TRAP 0x1 ;  /* 0x000000040000795c */ /* 0x000fe20000300000 */
.L_x_5697:
[----:B------:R-:W-:Y:S04]  /*f0f0*/  BSSY B0, `(.L_x_5698) ;  /* 0x0000004000007945 */ /* 0x000fe80003800000 */
[----:B---3--:R-:W-:Y:S05]  /*f100*/  @P2 BRA `(.L_x_5699) ;  /* 0x0000000000082947 */ /* 0x008fea0003800000 */
[----:B------:R-:W3:Y:S02]  /*f110*/  SYNCS.PHASECHK.TRANS64.TRYWAIT P2, [R215+URZ+0x32450], R6 ;  /* 0x03245006d70075a7 */ /* 0x000ee4000804017f */
[----:B---3--:R-:W-:Y:S05]  /*f120*/  @!P2 BRA `(.L_x_5700) ;  /* 0x000000f40080a947 */ /* 0x008fea0003800000 */
.L_x_5699:
[----:B------:R-:W-:Y:S05]  /*f130*/  BSYNC B0 ;  /* 0x0000000000007941 */ /* 0x000fea0003800000 */
.L_x_5698:
[----:B------:R-:W-:Y:S05]  /*f140*/  WARPSYNC.ALL ;  /* 0x0000000000007948 */ /* 0x000fea0003800000 */
[----:B------:R-:W0:Y:S01]  /*f150*/  LDL R204, [R1+0x24] ;  /* 0x0000240001cc7983 */ /* 0x000e220000100800 */
[----:B------:R-:W-:Y:S01]  /*f160*/  IMAD.MOV.U32 R7, RZ, RZ, 0x40000040 ;  /* 0x40000040ff077424 */ /* 0x000fe200078e00ff */
[----:B------:R-:W-:Y:S01]  /*f170*/  R2UR UR4, R4 ;  /* 0x00000000040472ca */ /* 0x000fe200000e0000 */
[----:B------:R-:W-:Y:S01]  /*f180*/  WARPGROUP.ARRIVE ;  /* 0x00000000000079c5 */ /* 0x000fe20000000000 */
[----:B------:R-:W-:Y:S01]  /*f190*/  R2UR UR5, R5 ;  /* 0x00000000050572ca */ /* 0x000fe200000e0000 */
[----:B------:R-:W-:Y:S01]  /*f1a0*/  IMAD.MOV.U32 R221, RZ, RZ, 0x40000040 ;  /* 0x40000040ffdd7424 */ /* 0x000fe200078e00ff */
[----:B------:R-:W-:Y:S01]  /*f1b0*/  R2UR UR7, R7 ;  /* 0x00000000070772ca */ /* 0x000fe200000e0000 */
[----:B0123-5:R-:W-:-:S04]  /*f1c0*/  IMAD R6, R2, 0xc00, R204 ;  /* 0x00000c0002067824 */ /* 0x02ffc800078e02cc */
[C---:B------:R-:W-:Y:S01]  /*f1d0*/  VIADD R220, R6.reuse, 0x2 ;  /* 0x0000000206dc7836 */ /* 0x040fe20000000000 */
[----:B------:R-:W-:-:S13]  /*f1e0*/  R2UR UR6, R6 ;  /* 0x00000000060672ca */ /* 0x000fda00000e0000 */
        /* <DEDUP_REMOVED lines=118> */
[----:B------:R-:W-:Y:S02]  /*f950*/  R2UR UR6, R220 ;  /* 0x00000000dc0672ca */ /* 0x000fe400000e0000 */
[----:B------:R-:W-:Y:S02]  /*f960*/  R2UR UR7, R221 ;  /* 0x00000000dd0772ca */ /* 0x000fe400000e0000 */
[----:B------:R-:W-:Y:S01]  /*f970*/  R2UR UR4, R10 ;  /* 0x000000000a0472ca */ /* 0x000fe200000e0000 */
[----:B------:R-:W-:Y:S01]  /*f980*/  VIADD R6, R6, 0x906 ;  /* 0x0000090606067836 */ /* 0x000fe20000000000 */
[----:B------:R-:W-:Y:S01]  /*f990*/  R2UR UR5, R11 ;  /* 0x000000000b0572ca */ /* 0x000fe200000e0000 */
[----:B------:R-:W-:Y:S01]  /*f9a0*/  IMAD.MOV.U32 R7, RZ, RZ, 0x40000040 ;  /* 0x40000040ff077424 */ /* 0x000fe200078e00ff */
[----:B------:R-:W2:Y:S01]  /*f9b0*/  LDL R221, [R1+0x18] ;  /* 0x0000180001dd7983 */ /* 0x000ea20000100800 */
        /* <DEDUP_REMOVED lines=41> */
[----:B0-----:R-:W-:-:S04]  /*fc50*/  FMUL.FTZ R204, R6, R7 ;  /* 0x0000000706cc7220 */ /* 0x001fc80000410000 */
[-CC-:B------:R-:W-:Y:S01]  /*fc60*/  FFMA.FTZ R207, R157, R7.reuse, -R204.reuse ;  /* 0x000000079dcf7223 */ /* 0x180fe200000108cc */
[-CC-:B------:R-:W-:Y:S01]  /*fc70*/  FFMA.FTZ R157, R173, R7.reuse, -R204.reuse ;  /* 0x00000007ad9d7223 */ /* 0x180fe200000108cc */
[-CC-:B------:R-:W-:Y:S01]  /*fc80*/  FFMA.FTZ R152, R152, R7.reuse, -R204.reuse ;  /* 0x0000000798987223 */ /* 0x180fe200000108cc */
[-C--:B------:R-:W-:Y:S01]  /*fc90*/  FMUL.FTZ R173, R217, R7.reuse ;  /* 0x00000007d9ad7220 */ /* 0x080fe20000410000 */
[-CC-:B------:R-:W-:Y:S01]  /*fca0*/  FFMA.FTZ R206, R153, R7.reuse, -R204.reuse ;  /* 0x0000000799ce7223 */ /* 0x180fe200000108cc */
[----:B------:R-:W-:-:S03]  /*fcb0*/  FFMA.FTZ R153, R156, R7, -R204 ;  /* 0x000000079c997223 */ /* 0x000fc600000108cc */
[----:B------:R-:W-:Y:S01]  /*fcc0*/  MUFU.EX2 R152, R152 ;  /* 0x0000009800987308 */ /* 0x000fe20000000800 */
        /* <DEDUP_REMOVED lines=20> */
[----:B------:R-:W1:Y:S01]  /*fe10*/  MUFU.EX2 R204, R206 ;  /* 0x000000ce00cc7308 */ /* 0x000e620000000800 */
[----:B0-----:R-:W-:-:S04]  /*fe20*/  FFMA.FTZ R3, R173, R3, R152 ;  /* 0x00000003ad037223 */ /* 0x001fc80000010098 */
[C---:B-1----:R-:W-:Y:S01]  /*fe30*/  FADD.FTZ R3, R204.reuse, R3 ;  /* 0x00000003cc037221 */ /* 0x042fe20000010000 */
        /* <DEDUP_REMOVED lines=18> */
[----:B------:R-:W-:Y:S01]  /*ff60*/  FMNMX.FTZ R152, R187, R152, !PT ;  /* 0x00000098bb987209 */ /* 0x000fe20007810000 */
[----:B------:R-:W0:Y:S03]  /*ff70*/  MUFU.EX2 R153, R153 ;  /* 0x0000009900997308 */ /* 0x000e260000000800 */
[----:B------:R-:W-:-:S04]  /*ff80*/  FMNMX.FTZ R152, R190, R152, !PT ;  /* 0x00000098be987209 */ /* 0x000fc80007810000 */
[----:B------:R-:W-:Y:S01]  /*ff90*/  FMNMX.FTZ R152, R191, R152, !PT ;  /* 0x00000098bf987209 */ /* 0x000fe20007810000 */
[----:B------:R-:W1:Y:S03]  /*ffa0*/  MUFU.EX2 R206, R207 ;  /* 0x000000cf00ce7308 */ /* 0x000e660000000800 */
[----:B------:R-:W-:-:S04]  /*ffb0*/  FMNMX.FTZ R152, R194, R152, !PT ;  /* 0x00000098c2987209 */ /* 0x000fc80007810000 */
[----:B------:R-:W-:-:S04]  /*ffc0*/  FMNMX.FTZ R152, R195, R152, !PT ;  /* 0x00000098c3987209 */ /* 0x000fc80007810000 */
[----:B------:R-:W-:Y:S01]  /*ffd0*/  FMNMX.FTZ R152, R198, R152, !PT ;  /* 0x00000098c6987209 */ /* 0x000fe20007810000 */
[----:B0-----:R-:W-:-:S03]  /*ffe0*/  FADD.FTZ R3, R153, R3 ;  /* 0x0000000399037221 */ /* 0x001fc60000010000 */
[----:B------:R-:W-:Y:S01]  /*fff0*/  FMNMX.FTZ R152, R199, R152, !PT ;  /* 0x00000098c7987209 */ /* 0x000fe20007810000 */
[C---:B-1----:R-:W-:Y:S01]  /*10000*/  FADD.FTZ R3, R206.reuse, R3 ;  /* 0x00000003ce037221 */ /* 0x042fe20000010000 */
[----:B------:R-:W-:-:S03]  /*10010*/  F2FP.F16.F32.PACK_AB R206, R206, R153 ;  /* 0x00000099cece723e */ /* 0x000fc600000000ff */
[----:B------:R-:W0:Y:S02]  /*10020*/  SHFL.BFLY PT, R153, R152, 0x2, 0x1f ;  /* 0x0c401f0098997f89 */ /* 0x000e2400000e0000 */
[----:B0-----:R-:W-:-:S05]  /*10030*/  FMNMX.FTZ R153, R152, R153, !PT ;  /* 0x0000009998997209 */ /* 0x001fca0007810000 */
[----:B------:R-:W0:Y:S02]  /*10040*/  SHFL.BFLY PT, R172, R153, 0x1, 0x1f ;  /* 0x0c201f0099ac7f89 */ /* 0x000e2400000e0000 */
[----:B0-----:R-:W-:-:S05]  /*10050*/  FMNMX.FTZ R172, R153, R172, !PT ;  /* 0x000000ac99ac7209 */ /* 0x001fca0007810000 */
[C---:B------:R-:W-:Y:S01]  /*10060*/  FMUL.FTZ R152, R172.reuse, R7 ;  /* 0x00000007ac987220 */ /* 0x040fe20000410000 */
[----:B------:R-:W-:-:S03]  /*10070*/  FADD.FTZ R207, -R172, R205 ;  /* 0x000000cdaccf7221 */ /* 0x000fc60000010100 */
[-CC-:B------:R-:W-:Y:S01]  /*10080*/  FFMA.FTZ R153, R158, R7.reuse, -R152.reuse ;  /* 0x000000079e997223 */ /* 0x180fe20000010898 */
[-CC-:B------:R-:W-:Y:S01]  /*10090*/  FFMA.FTZ R158, R170, R7.reuse, -R152.reuse ;  /* 0x00000007aa9e7223 */ /* 0x180fe20000010898 */
[----:B--2---:R-:W-:Y:S02]  /*100a0*/  IMAD R170, R2, 0xc00, R221 ;  /* 0x00000c0002aa7824 */ /* 0x004fe400078e02dd */
[----:B------:R-:W0:Y:S01]  /*100b0*/  S2R R221, SR_TID.X ;  /* 0x0000000000dd7919 */ /* 0x000e220000002100 */
[-CC-:B------:R-:W-:Y:S01]  /*100c0*/  FFMA.FTZ R154, R154, R7.reuse, -R152.reuse ;  /* 0x000000079a9a7223 */ /* 0x180fe20000010898 */
[-C--:B------:R-:W-:Y:S01]  /*100d0*/  FMUL.FTZ R207, R207, R7.reuse ;  /* 0x00000007cfcf7220 */ /* 0x080fe20000410000 */
[----:B------:R-:W-:-:S04]  /*100e0*/  FFMA.FTZ R205, R155, R7, -R152 ;  /* 0x000000079bcd7223 */ /* 0x000fc80000010898 */
[----:B------:R-:W-:Y:S08]  /*100f0*/  MUFU.EX2 R154, R154 ;  /* 0x0000009a009a7308 */ /* 0x000ff00000000800 */
[----:B------:R-:W1:Y:S08]  /*10100*/  MUFU.EX2 R207, R207 ;  /* 0x000000cf00cf7308 */ /* 0x000e700000000800 */
[----:B------:R-:W2:Y:S01]  /*10110*/  MUFU.EX2 R205, R205 ;  /* 0x000000cd00cd7308 */ /* 0x000ea20000000800 */
[-CC-:B------:R-:W-:Y:S01]  /*10120*/  FFMA.FTZ R155, R159, R7.reuse, -R152.reuse ;  /* 0x000000079f9b7223 */ /* 0x180fe20000010898 */
[-CC-:B------:R-:W-:Y:S01]  /*10130*/  FFMA.FTZ R162, R162, R7.reuse, -R152.reuse ;  /* 0x00000007a2a27223 */ /* 0x180fe20000010898 */
[-C--:B------:R-:W-:Y:S01]  /*10140*/  FFMA.FTZ R163, R163, R7.reuse, -R152 ;  /* 0x00000007a3a37223 */ /* 0x080fe20000010898 */
[----:B-1----:R-:W-:Y:S01]  /*10150*/  FFMA.FTZ R0, R207, R0, R154 ;  /* 0x00000000cf007223 */ /* 0x002fe2000001009a */
[-CC-:B------:R-:W-:Y:S01]  /*10160*/  FFMA.FTZ R166, R166, R7.reuse, -R152.reuse ;  /* 0x00000007a6a67223 */ /* 0x180fe20000010898 */
[-CC-:B------:R-:W-:Y:S01]  /*10170*/  FFMA.FTZ R167, R167, R7.reuse, -R152.reuse ;  /* 0x00000007a7a77223 */ /* 0x180fe20000010898 */
[-CC-:B------:R-:W-:Y:S01]  /*10180*/  FFMA.FTZ R159, R171, R7.reuse, -R152.reuse ;  /* 0x00000007ab9f7223 */ /* 0x180fe20000010898 */
[-CC-:B------:R-:W-:Y:S01]  /*10190*/  FFMA.FTZ R174, R174, R7.reuse, -R152.reuse ;  /* 0x00000007aeae7223 */ /* 0x180fe20000010898 */
[-CC-:B------:R-:W-:Y:S01]  /*101a0*/  FFMA.FTZ R175, R175, R7.reuse, -R152.reuse ;  /* 0x00000007afaf7223 */ /* 0x180fe20000010898 */
[-C--:B------:R-:W-:Y:S01]  /*101b0*/  FFMA.FTZ R178, R178, R7.reuse, -R152 ;  /* 0x00000007b2b27223 */ /* 0x080fe20000010898 */
[C---:B--2---:R-:W-:Y:S01]  /*101c0*/  FADD.FTZ R0, R205.reuse, R0 ;  /* 0x00000000cd007221 */ /* 0x044fe20000010000 */
[----:B------:R-:W-:Y:S01]  /*101d0*/  F2FP.F16.F32.PACK_AB R205, R205, R154 ;  /* 0x0000009acdcd723e */ /* 0x000fe200000000ff */
        /* <DEDUP_REMOVED lines=11> */
[----:B0-----:R-:W-:Y:S01]  /*10290*/  SHF.R.U32.HI R154, RZ, 0x7, R221 ;  /* 0x00000007ff9a7819 */ /* 0x001fe200000116dd */
[----:B------:R-:W-:-:S02]  /*102a0*/  @!P1 VIADD R152, R215, 0x32440 ;  /* 0x00032440d7989836 */ /* 0x000fc40000000000 */
        /* <DEDUP_REMOVED lines=64> */
[----:B------:R-:W-:-:S02]  /*106b0*/  IADD3 R173, -R154, 0xb, RZ ;  /* 0x0000000b9aad7810 */ /* 0x000fc40007ffe1ff */
[----:B------:R-:W-:-:S03]  /*106c0*/  @!P1 PRMT R152, RZ, 0x654, R152 ;  /* 0x00000654ff989816 */ /* 0x000fc60000000098 */
[----:B------:R2:W-:Y:S06]  /*106d0*/  BAR.ARV R173, 0x100 ;  /* 0x000400ad0000751d */ /* 0x0005ec0000002000 */
[----:B------:R0:W-:Y:S01]  /*106e0*/  @!P1 SYNCS.ARRIVE.TRANS64.RED.A1T0 RZ, [R152+URZ], RZ ;  /* 0x000000ff98ff99a7 */ /* 0x0001e2000810043f */
[----:B------:R-:W-:Y:S02]  /*106f0*/  IMAD.MOV.U32 R171, RZ, RZ, 0x40000040 ;  /* 0x40000040ffab7424 */ /* 0x000fe400078e00ff */
[----:B0-----:R-:W-:-:S03]  /*10700*/  VIADD R152, R154, 0x8 ;  /* 0x000000089a987836 */ /* 0x001fc60000000000 */
[----:B------:R-:W-:Y:S01]  /*10710*/  R2UR UR7, R171 ;  /* 0x00000000ab0772ca */ /* 0x000fe200000e0000 */
[----:B------:R-:W-:Y:S01]  /*10720*/  MUFU.EX2 R153, R153 ;  /* 0x0000009900997308 */ /* 0x000fe20000000800 */
[----:B------:R0:W-:Y:S07]  /*10730*/  BAR.SYNC.DEFER_BLOCKING R152, 0x100 ;  /* 0x000400980000751d */ /* 0x0001ee0000010000 */
[----:B------:R-:W1:Y:S01]  /*10740*/  MUFU.EX2 R171, R155 ;  /* 0x0000009b00ab7308 */ /* 0x000e620000000800 */
        /* <DEDUP_REMOVED lines=65> */
[----:B-1----:R-:W-:-:S05]  /*10b60*/  F2FP.F16.F32.PACK_AB R207, R171, R153 ;  /* 0x00000099abcf723e */ /* 0x002fca00000000ff */
[----:B------:R-:W-:-:S06]  /*10b70*/  WARPGROUP.ARRIVE ;  /* 0x00000000000079c5 */ /* 0x000fcc0000000000 */
[----:B------:R-:W-:Y:S01]  /*10b80*/  HGMMA.64x256x16.F32 R24, R204, gdesc[UR4].tnspB, R24, gsb0 ;  /* 0x43e00004cc187df0 */ /* 0x000fe20008000818 */
[----:B------:R-:W1:Y:S08]  /*10b90*/  MUFU.EX2 R160, R160 ;  /* 0x000000a000a07308 */ /* 0x000e700000000800 */
[----:B------:R-:W3:Y:S08]  /*10ba0*/  MUFU.EX2 R161, R161 ;  /* 0x000000a100a17308 */ /* 0x000ef00000000800 */
[----:B------:R-:W4:Y:S08]  /*10bb0*/  MUFU.EX2 R154, R164 ;  /* 0x000000a4009a7308 */ /* 0x000f300000000800 */
[----:B------:R-:W2:Y:S01]  /*10bc0*/  MUFU.EX2 R165, R165 ;  /* 0x000000a500a57308 */ /* 0x000ea20000000800 */
[----:B------:R-:W-:Y:S01]  /*10bd0*/  FADD.FTZ R0, R153, R0 ;  /* 0x0000000099007221 */ /* 0x000fe20000010000 */
[----:B-1----:R-:W-:Y:S01]  /*10be0*/  FADD.FTZ R3, R160, R3 ;  /* 0x00000003a0037221 */ /* 0x002fe20000010000 */
[----:B0-----:R-:W-:-:S02]  /*10bf0*/  VIADD R152, R170, 0x80 ;  /* 0x00000080aa987836 */ /* 0x001fc40000000000 */
[----:B------:R-:W-:Y:S02]  /*10c00*/  IMAD.MOV.U32 R153, RZ, RZ, 0x40000040 ;  /* 0x40000040ff997424 */ /* 0x000fe400078e00ff */
[----:B---3--:R-:W-:Y:S01]  /*10c10*/  FADD.FTZ R3, R161, R3 ;  /* 0x00000003a1037221 */ /* 0x008fe20000010000 */
[----:B------:R-:W-:Y:S02]  /*10c20*/  R2UR UR6, R152 ;  /* 0x00000000980672ca */ /* 0x000fe400000e0000 */
[----:B------:R-:W-:Y:S01]  /*10c30*/  R2UR UR7, R153 ;  /* 0x00000000990772ca */ /* 0x000fe200000e0000 */
[----:B----4-:R-:W-:Y:S01]  /*10c40*/  FADD.FTZ R3, R154, R3 ;  /* 0x000000039a037221 */ /* 0x010fe20000010000 */
[----:B------:R-:W-:Y:S02]  /*10c50*/  F2FP.F16.F32.PACK_AB R152, R161, R160 ;  /* 0x000000a0a198723e */ /* 0x000fe400000000ff */
[C---:B--2---:R-:W-:Y:S01]  /*10c60*/  F2FP.F16.F32.PACK_AB R154, R165.reuse, R154 ;  /* 0x0000009aa59a723e */ /* 0x044fe200000000ff */
[----:B------:R-:W0:Y:S08]  /*10c70*/  MUFU.EX2 R168, R168 ;  /* 0x000000a800a87308 */ /* 0x000e300000000800 */
[----:B------:R-:W-:Y:S01]  /*10c80*/  MUFU.EX2 R169, R169 ;  /* 0x000000a900a97308 */ /* 0x000fe20000000800 */
[----:B------:R-:W-:-:S07]  /*10c90*/  FADD.FTZ R3, R165, R3 ;  /* 0x00000003a5037221 */ /* 0x000fce0000010000 */
[----:B------:R-:W-:Y:S01]  /*10ca0*/  MUFU.EX2 R160, R156 ;  /* 0x0000009c00a07308 */ /* 0x000fe20000000800 */
[----:B0-----:R-:W-:-:S07]  /*10cb0*/  FADD.FTZ R3, R168, R3 ;  /* 0x00000003a8037221 */ /* 0x001fce0000010000 */
[----:B------:R-:W-:Y:S08]  /*10cc0*/  MUFU.EX2 R157, R157 ;  /* 0x0000009d009d7308 */ /* 0x000ff00000000800 */
[----:B------:R-:W-:Y:S01]  /*10cd0*/  MUFU.EX2 R174, R174 ;  /* 0x000000ae00ae7308 */ /* 0x000fe20000000800 */
[----:B------:R-:W-:-:S07]  /*10ce0*/  WARPGROUP.DEPBAR.LE gsb0, 0x0 ;  /* 0x00008000000079c5 */ /* 0x000fce0000010000 */
[----:B------:R-:W-:Y:S08]  /*10cf0*/  MUFU.EX2 R207, R162 ;  /* 0x000000a200cf7308 */ /* 0x000ff00000000800 */
[----:B------:R-:W0:Y:S08]  /*10d00*/  MUFU.EX2 R206, R163 ;  /* 0x000000a300ce7308 */ /* 0x000e300000000800 */
[----:B------:R-:W-:Y:S08]  /*10d10*/  MUFU.EX2 R205, R166 ;  /* 0x000000a600cd7308 */ /* 0x000ff00000000800 */
[----:B------:R-:W1:Y:S01]  /*10d20*/  MUFU.EX2 R204, R167 ;  /* 0x000000a700cc7308 */ /* 0x000e620000000800 */
[----:B0-----:R-:W-:-:S02]  /*10d30*/  F2FP.F16.F32.PACK_AB R153, R206, R207 ;  /* 0x000000cfce99723e */ /* 0x001fc400000000ff */
[----:B-1----:R-:W-:-:S04]  /*10d40*/  F2FP.F16.F32.PACK_AB R155, R204, R205 ;  /* 0x000000cdcc9b723e */ /* 0x002fc800000000ff */
[----:B------:R-:W-:-:S06]  /*10d50*/  WARPGROUP.ARRIVE ;  /* 0x00000000000079c5 */ /* 0x000fcc0000000000 */
[----:B------:R-:W-:Y:S01]  /*10d60*/  HGMMA.64x256x16.F32 R24, R152, gdesc[UR4].tnspB, R24, gsb0 ;  /* 0x43e0000498187df0 */ /* 0x000fe20008000818 */
[----:B------:R-:W-:Y:S01]  /*10d70*/  MUFU.EX2 R175, R175 ;  /* 0x000000af00af7308 */ /* 0x000fe20000000800 */
[----:B------:R-:W-:-:S04]  /*10d80*/  FADD.FTZ R3, R169, R3 ;  /* 0x00000003a9037221 */ /* 0x000fc80000010000 */
[----:B------:R-:W-:Y:S01]  /*10d90*/  FADD.FTZ R3, R160, R3 ;  /* 0x00000003a0037221 */ /* 0x000fe20000010000 */
[----:B------:R-:W-:-:S03]  /*10da0*/  F2FP.F16.F32.PACK_AB R156, R169, R168 ;  /* 0x000000a8a99c723e */ /* 0x000fc600000000ff */
[----:B------:R-:W-:Y:S01]  /*10db0*/  FADD.FTZ R3, R157, R3 ;  /* 0x000000039d037221 */ /* 0x000fe20000010000 */
[----:B------:R-:W-:Y:S08]  /*10dc0*/  MUFU.EX2 R177, R177 ;  /* 0x000000b100b17308 */ /* 0x000ff00000000800 */
[----:B------:R-:W-:Y:S08]  /*10dd0*/  MUFU.EX2 R162, R180 ;  /* 0x000000b400a27308 */ /* 0x000ff00000000800 */
[----:B------:R-:W-:Y:S08]  /*10de0*/  MUFU.EX2 R181, R181 ;  /* 0x000000b500b57308 */ /* 0x000ff00000000800 */
[----:B------:R-:W-:Y:S08]  /*10df0*/  MUFU.EX2 R178, R178 ;  /* 0x000000b200b27308 */ /* 0x000ff00000000800 */
[----:B------:R-:W0:Y:S08]  /*10e00*/  MUFU.EX2 R179, R179 ;  /* 0x000000b300b37308 */ /* 0x000e300000000800 */
[----:B------:R-:W-:Y:S08]  /*10e10*/  MUFU.EX2 R182, R182 ;  /* 0x000000b600b67308 */ /* 0x000ff00000000800 */
[----:B------:R-:W1:Y:S01]  /*10e20*/  MUFU.EX2 R183, R183 ;  /* 0x000000b700b77308 */ /* 0x000e620000000800 */
[----:B0-----:R-:W-:-:S02]  /*10e30*/  F2FP.F16.F32.PACK_AB R161, R179, R178 ;  /* 0x000000b2b3a1723e */ /* 0x001fc400000000ff */
[----:B-1----:R-:W-:Y:S01]  /*10e40*/  F2FP.F16.F32.PACK_AB R163, R183, R182 ;  /* 0x000000b6b7a3723e */ /* 0x002fe200000000ff */
[----:B------:R-:W-:-:S04]  /*10e50*/  WARPGROUP.DEPBAR.LE gsb0, 0x0 ;  /* 0x00008000000079c5 */ /* 0x000fc80000010000 */
[----:B------:R0:W-:Y:S08]  /*10e60*/  MUFU.EX2 R154, R158 ;  /* 0x0000009e009a7308 */ /* 0x0001f00000000800 */
[----:B------:R1:W2:Y:S01]  /*10e70*/  MUFU.EX2 R155, R159 ;  /* 0x0000009f009b7308 */ /* 0x0002a20000000800 */
[----:B------:R-:W-:Y:S02]  /*10e80*/  VIADD R152, R170, 0x100 ;  /* 0x00000100aa987836 */ /* 0x000fe40000000000 */
[----:B------:R-:W-:Y:S01]  /*10e90*/  IMAD.MOV.U32 R153, RZ, RZ, 0x40000040 ;  /* 0x40000040ff997424 */ /* 0x000fe200078e00ff */
[----:B0-----:R-:W-:-:S02]  /*10ea0*/  F2FP.F16.F32.PACK_AB R158, R157, R160 ;  /* 0x000000a09d9e723e */ /* 0x001fc400000000ff */
[----:B------:R-:W-:Y:S02]  /*10eb0*/  R2UR UR6, R152 ;  /* 0x00000000980672ca */ /* 0x000fe400000e0000 */
[----:B------:R-:W-:Y:S02]  /*10ec0*/  R2UR UR7, R153 ;  /* 0x00000000990772ca */ /* 0x000fe400000e0000 */
[----:B-1----:R-:W-:Y:S02]  /*10ed0*/  F2FP.F16.F32.PACK_AB R159, R175, R174 ;  /* 0x000000aeaf9f723e */ /* 0x002fe400000000ff */
[----:B--2---:R-:W-:-:S04]  /*10ee0*/  F2FP.F16.F32.PACK_AB R157, R155, R154 ;  /* 0x0000009a9b9d723e */ /* 0x004fc800000000ff */
[----:B------:R-:W-:-:S06]  /*10ef0*/  WARPGROUP.ARRIVE ;  /* 0x00000000000079c5 */ /* 0x000fcc0000000000 */
[----:B------:R-:W-:Y:S01]  /*10f00*/  HGMMA.64x256x16.F32 R24, R156, gdesc[UR4].tnspB, R24, gsb0 ;  /* 0x43e000049c187df0 */ /* 0x000fe20008000818 */
[----:B------:R-:W0:Y:S01]  /*10f10*/  MUFU.EX2 R160, R176 ;  /* 0x000000b000a07308 */ /* 0x000e220000000800 */
[----:B------:R-:W-:Y:S02]  /*10f20*/  VIADD R152, R170, 0x180 ;  /* 0x00000180aa987836 */ /* 0x000fe40000000000 */
[----:B------:R-:W-:-:S03]  /*10f30*/  IMAD.MOV.U32 R153, RZ, RZ, 0x40000040 ;  /* 0x40000040ff997424 */ /* 0x000fc600078e00ff */
[----:B------:R-:W-:Y:S02]  /*10f40*/  R2UR UR6, R152 ;  /* 0x00000000980672ca */ /* 0x000fe400000e0000 */
[----:B------:R-:W-:Y:S01]  /*10f50*/  R2UR UR7, R153 ;  /* 0x00000000990772ca */ /* 0x000fe200000e0000 */
[----:B0-----:R-:W-:-:S04]  /*10f60*/  FADD.FTZ R3, R160, R3 ;  /* 0x00000003a0037221 */ /* 0x001fc80000010000 */
[C---:B------:R-:W-:Y:S01]  /*10f70*/  FADD.FTZ R3, R177.reuse, R3 ;  /* 0x00000003b1037221 */ /* 0x040fe20000010000 */
[----:B------:R-:W-:-:S03]  /*10f80*/  F2FP.F16.F32.PACK_AB R160, R177, R160 ;  /* 0x000000a0b1a0723e */ /* 0x000fc600000000ff */
[----:B------:R-:W-:Y:S01]  /*10f90*/  FADD.FTZ R3, R162, R3 ;  /* 0x00000003a2037221 */ /* 0x000fe20000010000 */
[C---:B------:R-:W-:Y:S01]  /*10fa0*/  F2FP.F16.F32.PACK_AB R162, R181.reuse, R162 ;  /* 0x000000a2b5a2723e */ /* 0x040fe200000000ff */
[----:B------:R-:W0:Y:S08]  /*10fb0*/  MUFU.EX2 R164, R184 ;  /* 0x000000b800a47308 */ /* 0x000e300000000800 */
[----:B------:R-:W1:Y:S01]  /*10fc0*/  MUFU.EX2 R185, R185 ;  /* 0x000000b900b97308 */ /* 0x000e620000000800 */
[----:B------:R-:W-:-:S07]  /*10fd0*/  FADD.FTZ R3, R181, R3 ;  /* 0x00000003b5037221 */ /* 0x000fce0000010000 */
[----:B------:R-:W-:Y:S08]  /*10fe0*/  MUFU.EX2 R166, R188 ;  /* 0x000000bc00a67308 */ /* 0x000ff00000000800 */
[----:B------:R-:W-:Y:S08]  /*10ff0*/  MUFU.EX2 R189, R189 ;  /* 0x000000bd00bd7308 */ /* 0x000ff00000000800 */
[----:B------:R-:W-:Y:S08]  /*11000*/  MUFU.EX2 R186, R186 ;  /* 0x000000ba00ba7308 */ /* 0x000ff00000000800 */
[----:B------:R-:W2:Y:S08]  /*11010*/  MUFU.EX2 R187, R187 ;  /* 0x000000bb00bb7308 */ /* 0x000eb00000000800 */
[----:B------:R-:W-:Y:S08]  /*11020*/  MUFU.EX2 R190, R190 ;  /* 0x000000be00be7308 */ /* 0x000ff00000000800 */
[----:B------:R-:W3:Y:S01]  /*11030*/  MUFU.EX2 R191, R191 ;  /* 0x000000bf00bf7308 */ /* 0x000ee20000000800 */
[----:B0-----:R-:W-:Y:S01]  /*11040*/  FADD.FTZ R3, R164, R3 ;  /* 0x00000003a4037221 */ /* 0x001fe20000010000 */
[----:B------:R-:W-:Y:S01]  /*11050*/  VIADD R152, R170, 0x200 ;  /* 0x00000200aa987836 */ /* 0x000fe20000000000 */
[----:B------:R-:W-:-:S02]  /*11060*/  MOV R153, 0x40000040 ;  /* 0x4000004000997802 */ /* 0x000fc40000000f00 */
[C---:B-1----:R-:W-:Y:S01]  /*11070*/  FADD.FTZ R3, R185.reuse, R3 ;  /* 0x00000003b9037221 */ /* 0x042fe20000010000 */
[----:B------:R-:W-:Y:S02]  /*11080*/  F2FP.F16.F32.PACK_AB R164, R185, R164 ;  /* 0x000000a4b9a4723e */ /* 0x000fe400000000ff */
[----:B--2---:R-:W-:Y:S01]  /*11090*/  F2FP.F16.F32.PACK_AB R165, R187, R186 ;  /* 0x000000babba5723e */ /* 0x004fe200000000ff */
[----:B------:R-:W-:Y:S01]  /*110a0*/  FADD.FTZ R3, R166, R3 ;  /* 0x00000003a6037221 */ /* 0x000fe20000010000 */
[----:B------:R-:W-:Y:S02]  /*110b0*/  F2FP.F16.F32.PACK_AB R166, R189, R166 ;  /* 0x000000a6bda6723e */ /* 0x000fe400000000ff */
[----:B---3--:R-:W-:Y:S01]  /*110c0*/  F2FP.F16.F32.PACK_AB R167, R191, R190 ;  /* 0x000000bebfa7723e */ /* 0x008fe200000000ff */
[----:B------:R-:W-:Y:S02]  /*110d0*/  WARPGROUP.DEPBAR.LE gsb0, 0x0 ;  /* 0x00008000000079c5 */ /* 0x000fe40000010000 */
[----:B------:R-:W-:-:S06]  /*110e0*/  WARPGROUP.ARRIVE ;  /* 0x00000000000079c5 */ /* 0x000fcc0000000000 */
[----:B------:R-:W-:Y:S01]  /*110f0*/  HGMMA.64x256x16.F32 R24, R160, gdesc[UR4].tnspB, R24, gsb0 ;  /* 0x43e00004a0187df0 */ /* 0x000fe20008000818 */
[----:B------:R-:W-:Y:S02]  /*11100*/  R2UR UR6, R152 ;  /* 0x00000000980672ca */ /* 0x000fe400000e0000 */
[----:B------:R-:W-:Y:S01]  /*11110*/  R2UR UR7, R153 ;  /* 0x00000000990772ca */ /* 0x000fe200000e0000 */
[----:B------:R-:W-:Y:S08]  /*11120*/  MUFU.EX2 R168, R192 ;  /* 0x000000c000a87308 */ /* 0x000ff00000000800 */
[----:B------:R-:W-:Y:S08]  /*11130*/  MUFU.EX2 R193, R193 ;  /* 0x000000c100c17308 */ /* 0x000ff00000000800 */
[----:B------:R-:W-:Y:S08]  /*11140*/  MUFU.EX2 R196, R196 ;  /* 0x000000c400c47308 */ /* 0x000ff00000000800 */
[----:B------:R-:W0:Y:S08]  /*11150*/  MUFU.EX2 R197, R197 ;  /* 0x000000c500c57308 */ /* 0x000e300000000800 */
[----:B------:R-:W-:Y:S08]  /*11160*/  MUFU.EX2 R194, R194 ;  /* 0x000000c200c27308 */ /* 0x000ff00000000800 */
[----:B------:R-:W1:Y:S08]  /*11170*/  MUFU.EX2 R195, R195 ;  /* 0x000000c300c37308 */ /* 0x000e700000000800 */
[----:B------:R-:W-:Y:S08]  /*11180*/  MUFU.EX2 R198, R198 ;  /* 0x000000c600c67308 */ /* 0x000ff00000000800 */
[----:B------:R-:W2:Y:S01]  /*11190*/  MUFU.EX2 R199, R199 ;  /* 0x000000c700c77308 */ /* 0x000ea20000000800 */
[----:B------:R-:W-:-:S02]  /*111a0*/  VIADD R152, R170, 0x280 ;  /* 0x00000280aa987836 */ /* 0x000fc40000000000 */
[----:B------:R-:W-:Y:S02]  /*111b0*/  IMAD.MOV.U32 R153, RZ, RZ, 0x40000040 ;  /* 0x40000040ff997424 */ /* 0x000fe400078e00ff */
[----:B------:R-:W-:Y:S01]  /*111c0*/  FADD.FTZ R3, R189, R3 ;  /* 0x00000003bd037221 */ /* 0x000fe20000010000 */
[----:B------:R-:W-:Y:S01]  /*111d0*/  FADD.FTZ R0, R171, R0 ;  /* 0x00000000ab007221 */ /* 0x000fe20000010000 */
[----:B0-----:R-:W-:Y:S02]  /*111e0*/  F2FP.F16.F32.PACK_AB R170, R197, R196 ;  /* 0x000000c4c5aa723e */ /* 0x001fe400000000ff */
[----:B------:R-:W-:Y:S01]  /*111f0*/  FADD.FTZ R3, R168, R3 ;  /* 0x00000003a8037221 */ /* 0x000fe20000010000 */
[----:B------:R-:W-:Y:S02]  /*11200*/  F2FP.F16.F32.PACK_AB R168, R193, R168 ;  /* 0x000000a8c1a8723e */ /* 0x000fe400000000ff */
[----:B-1----:R-:W-:Y:S02]  /*11210*/  F2FP.F16.F32.PACK_AB R169, R195, R194 ;  /* 0x000000c2c3a9723e */ /* 0x002fe400000000ff */
[----:B--2---:R-:W-:Y:S01]  /*11220*/  F2FP.F16.F32.PACK_AB R171, R199, R198 ;  /* 0x000000c6c7ab723e */ /* 0x004fe200000000ff */
[----:B------:R-:W-:-:S02]  /*11230*/  WARPGROUP.DEPBAR.LE gsb0, 0x0 ;  /* 0x00008000000079c5 */ /* 0x000fc40000010000 */
[----:B------:R-:W-:-:S06]  /*11240*/  WARPGROUP.ARRIVE ;  /* 0x00000000000079c5 */ /* 0x000fcc0000000000 */
[----:B------:R-:W-:Y:S01]  /*11250*/  HGMMA.64x256x16.F32 R24, R164, gdesc[UR4].tnspB, R24, gsb0 ;  /* 0x43e00004a4187df0 */ /* 0x000fe20008000818 */
        /* <DEDUP_REMOVED lines=17> */
[----:B------:R-:W-:-:S03]  /*11370*/  ISETP.GT.AND P2, PT, R214, RZ, PT ;  /* 0x000000ffd600720c */ /* 0x000fc60003f44270 */
[----:B------:R-:W-:Y:S01]  /*11380*/  FADD.FTZ R191, R191, R190 ;  /* 0x000000bebfbf7221 */ /* 0x000fe20000010000 */
[----:B------:R-:W-:-:S03]  /*11390*/  @!P1 VIADD R215, R215, 0x32460 ;  /* 0x00032460d7d79836 */ /* 0x000fc60000000000 */
[----:B------:R-:W-:Y:S01]  /*113a0*/  FADD.FTZ R194, R194, R191 ;  /* 0x000000bfc2c27221 */ /* 0x000fe20000010000 */
[----:B------:R-:W-:Y:S01]  /*113b0*/  FADD.FTZ R3, R193, R3 ;  /* 0x00000003c1037221 */ /* 0x000fe20000010000 */
[----:B------:R-:W-:Y:S02]  /*113c0*/  @!P1 PRMT R215, RZ, 0x654, R215 ;  /* 0x00000654ffd79816 */ /* 0x000fe400000000d7 */
[----:B------:R-:W-:Y:S01]  /*113d0*/  FADD.FTZ R195, R195, R194 ;  /* 0x000000c2c3c37221 */ /* 0x000fe20000010000 */
[----:B------:R-:W-:-:S03]  /*113e0*/  FADD.FTZ R3, R196, R3 ;  /* 0x00000003c4037221 */ /* 0x000fc60000010000 */
[----:B------:R-:W-:Y:S01]  /*113f0*/  FADD.FTZ R0, R198, R195 ;  /* 0x000000c3c6007221 */ /* 0x000fe20000010000 */
[----:B------:R-:W-:Y:S01]  /*11400*/  FADD.FTZ R3, R197, R3 ;  /* 0x00000003c5037221 */ /* 0x000fe20000010000 */
[----:B------:R-:W-:Y:S02]  /*11410*/  VIADD R214, R214, 0xffffffff ;  /* 0xffffffffd6d67836 */ /* 0x000fe40000000000 */
[----:B------:R-:W-:Y:S01]  /*11420*/  FADD.FTZ R0, R199, R0 ;  /* 0x00000000c7007221 */ /* 0x000fe20000010000 */
[----:B------:R-:W-:Y:S02]  /*11430*/  IMAD.MOV.U32 R205, RZ, RZ, R172 ;  /* 0x000000ffffcd7224 */ /* 0x000fe400078e00ac */
[----:B------:R-:W-:Y:S01]  /*11440*/  IMAD.MOV.U32 R206, RZ, RZ, R6 ;  /* 0x000000ffffce7224 */ /* 0x000fe200078e0006 */
[----:B------:R-:W-:Y:S02]  /*11450*/  WARPGROUP.DEPBAR.LE gsb0, 0x0 ;  /* 0x00008000000079c5 */ /* 0x000fe40000010000 */
[----:B------:R-:W-:-:S06]  /*11460*/  WARPGROUP.ARRIVE ;  /* 0x00000000000079c5 */ /* 0x000fcc0000000000 */
[----:B------:R-:W-:Y:S03]  /*11470*/  HGMMA.64x256x16.F32 R24, R168, gdesc[UR4].tnspB, R24, gsb0 ;  /* 0x43e00004a8187df0 */ /* 0x000fe60008000818 */
[----:B------:R-:W-:Y:S02]  /*11480*/  WARPGROUP.DEPBAR.LE gsb0, 0x0 ;  /* 0x00008000000079c5 */ /* 0x000fe40000010000 */
[----:B------:R2:W-:Y:S01]  /*11490*/  @!P1 SYNCS.ARRIVE.TRANS64.RED.A1T0 RZ, [R215+URZ], RZ ;  /* 0x000000ffd7ff99a7 */ /* 0x0005e2000810043f */
[----:B------:R-:W-:Y:S05]  /*114a0*/  @P2 BRA `(.L_x_5701) ;  /* 0xffffffd800142947 */ /* 0x000fea000383ffff */
.L_x_5691:
[----:B------:R-:W3:Y:S01]  /*114b0*/  LDL.LU R179, [R1+0x6c] ;  /* 0x00006c0001b37983 */ /* 0x000ee20000300800 */
[----:B------:R-:W-:Y:S05]  /*114c0*/  WARPSYNC.ALL ;  /* 0x0000000000007948 */ /* 0x000fea0003800000 */
[----:B------:R-:W4:Y:S01]  /*114d0*/  SHFL.BFLY PT, R4, R3, 0x2, 0x1f ;  /* 0x0c401f0003047f89 */ /* 0x000f2200000e0000 */
[----:B------:R-:W-:Y:S01]  /*114e0*/  VIADD R2, R2, 0x1 ;  /* 0x0000000102027836 */ /* 0x000fe20000000000 */
[----:B------:R0:W-:Y:S08]  /*114f0*/  BAR.ARV R173, 0x100 ;  /* 0x000400ad0000751d */ /* 0x0001f00000002000 */
[----:B------:R-:W-:Y:S06]  /*11500*/  BAR.ARV 0x8, 0x180 ;  /* 0x0206000000007b1d */ /* 0x000fec0000002000 */
[----:B------:R-:W-:Y:S01]  /*11510*/  ISETP.NE.AND P0, PT, R2, 0x2, PT ;  /* 0x000000020200780c */ /* 0x000fe20003f05270 */
[----:B------:R-:W1:Y:S01]  /*11520*/  SHFL.BFLY PT, R9, R0, 0x2, 0x1f ;  /* 0x0c401f0000097f89 */ /* 0x000e6200000e0000 */
[----:B------:R-:W-:-:S02]  /*11530*/  PLOP3.LUT P1, PT, PT, PT, PT, 0x8, 0x0 ;  /* 0x000000000000781c */ /* 0x000fc40003f2e170 */
[----:B------:R-:W-:Y:S01]  /*11540*/  SEL R12, RZ, 0x1, P0 ;  /* 0x00000001ff0c7807 */ /* 0x000fe20000000000 */
[----:B----4-:R-:W-:Y:S01]  /*11550*/  FADD.FTZ R5, R4, R3 ;  /* 0x0000000304057221 */ /* 0x010fe20000010000 */
[----:B------:R-:W-:Y:S01]  /*11560*/  IMAD.MOV.U32 R4, RZ, RZ, RZ ;  /* 0x000000ffff047224 */ /* 0x000fe200078e00ff */
[----:B------:R-:W-:Y:S02]  /*11570*/  SEL R2, R2, RZ, P0 ;  /* 0x000000ff02027207 */ /* 0x000fe40000000000 */
[----:B------:R-:W-:Y:S01]  /*11580*/  LOP3.LUT R23, R23, R12, RZ, 0x3c, !PT ;  /* 0x0000000c17177212 */ /* 0x000fe200078e3cff */
[----:B------:R-:W4:Y:S01]  /*11590*/  SHFL.BFLY PT, R8, R5, 0x1, 0x1f ;  /* 0x0c201f0005087f89 */ /* 0x000f2200000e0000 */
[----:B-1----:R-:W-:Y:S01]  /*115a0*/  FADD.FTZ R10, R9, R0 ;  /* 0x00000000090a7221 */ /* 0x002fe20000010000 */
[----:B------:R-:W-:-:S04]  /*115b0*/  IMAD.MOV.U32 R0, RZ, RZ, RZ ;  /* 0x000000ffff007224 */ /* 0x000fc800078e00ff */
[----:B------:R-:W1:Y:S01]  /*115c0*/  SHFL.BFLY PT, R9, R10, 0x1, 0x1f ;  /* 0x0c201f000a097f89 */ /* 0x000e6200000e0000 */
[----:B----4-:R-:W-:Y:S01]  /*115d0*/  FADD.FTZ R8, R5, R8 ;  /* 0x0000000805087221 */ /* 0x010fe20000010000 */
[----:B------:R-:W-:-:S04]  /*115e0*/  IMAD.MOV.U32 R5, RZ, RZ, -0x800000 ;  /* 0xff800000ff057424 */ /* 0x000fc800078e00ff */
[----:B------:R-:W-:-:S13]  /*115f0*/  FSETP.NE.FTZ.AND P2, PT, R8, RZ, PT ;  /* 0x000000ff0800720b */ /* 0x000fda0003f55000 */
[----:B------:R-:W4:Y:S01]  /*11600*/  @P2 MUFU.LG2 R14, R8 ;  /* 0x00000008000e2308 */ /* 0x000f220000000c00 */
[----:B------:R-:W-:Y:S01]  /*11610*/  @P2 FMUL.FTZ R12, R7, 0.69314718246459960938 ;  /* 0x3f317218070c2820 */ /* 0x000fe20000410000 */
[----:B-1----:R-:W-:-:S05]  /*11620*/  FADD.FTZ R9, R10, R9 ;  /* 0x000000090a097221 */ /* 0x002fca0000010000 */
[----:B------:R-:W-:Y:S01]  /*11630*/  FSETP.NE.FTZ.AND P3, PT, R9, RZ, PT ;  /* 0x000000ff0900720b */ /* 0x000fe20003f75000 */
[----:B------:R-:W1:Y:S01]  /*11640*/  @P2 MUFU.RCP R4, R8 ;  /* 0x0000000800042308 */ /* 0x000e620000001000 */
[----:B----4-:R-:W-:-:S11]  /*11650*/  @P2 FMUL.FTZ R19, R14, 0.69314718246459960938 ;  /* 0x3f3172180e132820 */ /* 0x010fd60000410000 */
[----:B------:R-:W4:Y:S01]  /*11660*/  @P3 MUFU.LG2 R15, R9 ;  /* 0x00000009000f3308 */ /* 0x000f220000000c00 */
[----:B------:R-:W-:Y:S01]  /*11670*/  @P3 FMUL.FTZ R13, R7, 0.69314718246459960938 ;  /* 0x3f317218070d3820 */ /* 0x000fe20000410000 */
[----:B------:R-:W-:Y:S01]  /*11680*/  @P2 FFMA.FTZ R5, R12, R6, R19 ;  /* 0x000000060c052223 */ /* 0x000fe20000010013 */
[-C--:B-1----:R-:W-:Y:S01]  /*11690*/  FMUL.FTZ R163, R72, R4.reuse ;  /* 0x0000000448a37220 */ /* 0x082fe20000410000 */
        /* <DEDUP_REMOVED lines=11> */
[----:B----4-:R-:W-:Y:S01]  /*11750*/  @P3 FMUL.FTZ R14, R15, 0.69314718246459960938 ;  /* 0x3f3172180f0e3820 */ /* 0x010fe20000410000 */
        /* <DEDUP_REMOVED lines=119> */
[----:B---3--:R-:W-:-:S05]  /*11ed0*/  VIADD R179, R179, 0x1 ;  /* 0x00000001b3b37836 */ /* 0x008fca0000000000 */
[----:B------:R0:W-:Y:S02]  /*11ee0*/  STL [R1+0x6c], R179 ;  /* 0x00006cb301007387 */ /* 0x0001e40000100800 */
.L_x_5634:
        /* <DEDUP_REMOVED lines=10> */
[----:B------:R-:W4:Y:S04]  /*11f90*/  LDL R14, [R1+0x8c] ;  /* 0x00008c00010e7983 */ /* 0x000f280000100800 */
[----:B------:R-:W2:Y:S04]  /*11fa0*/  LDL.LU R186, [R1+0x5c] ;  /* 0x00005c0001ba7983 */ /* 0x000ea80000300800 */
[----:B------:R-:W2:Y:S01]  /*11fb0*/  LDL.LU R184, [R1+0x60] ;  /* 0x0000600001b87983 */ /* 0x000ea20000300800 */
[----:B------:R-:W0:Y:S01]  /*11fc0*/  S2R R6, SR_SWINHI ;  /* 0x0000000000067919 */ /* 0x000e220000002f00 */
[----:B------:R-:W-:Y:S05]  /*11fd0*/  WARPSYNC.ALL ;  /* 0x0000000000007948 */ /* 0x000fea0003800000 */
[----:B------:R-:W-:Y:S01]  /*11fe0*/  F2FP.F16.F32.PACK_AB R24, R25, R24 ;  /* 0x000000181918723e */ /* 0x000fe200000000ff */
[----:B------:R-:W-:Y:S01]  /*11ff0*/  ULDC.64 UR4, c[0x0][0xd00] ;  /* 0x0003400000047ab9 */ /* 0x000fe20000000a00 */
[----:B------:R-:W-:Y:S01]  /*12000*/  F2FP.F16.F32.PACK_AB R32, R33, R32 ;  /* 0x000000202120723e */ /* 0x000fe200000000ff */
[----:B------:R-:W2:Y:S01]  /*12010*/  LDL R182, [R1+0x40] ;  /* 0x0000400001b67983 */ /* 0x000ea20000100800 */
[----:B------:R-:W-:-:S02]  /*12020*/  F2FP.F16.F32.PACK_AB R27, R76, R27 ;  /* 0x0000001b4c1b723e */ /* 0x000fc400000000ff */
[----:B------:R-:W-:Y:S01]  /*12030*/  F2FP.F16.F32.PACK_AB R40, R41, R40 ;  /* 0x000000282928723e */ /* 0x000fe200000000ff */
[----:B------:R-:W2:Y:S01]  /*12040*/  LDL R180, [R1+0x28] ;  /* 0x0000280001b47983 */ /* 0x000ea20000100800 */
        /* <DEDUP_REMOVED lines=38> */
[----:B------:R-:W-:Y:S01]  /*122b0*/  IMAD.MOV.U32 R3, RZ, RZ, RZ ;  /* 0x000000ffff037224 */ /* 0x000fe200078e00ff */
[----:B------:R-:W0:Y:S01]  /*122c0*/  LDC R0, c[0x0][0xce8] ;  /* 0x00033a00ff007b82 */ /* 0x000e220000000800 */
[----:B----4-:R-:W-:-:S07]  /*122d0*/  IMAD.WIDE R134, R14, 0x2, R12 ;  /* 0x000000020e867825 */ /* 0x010fce00078e020c */
[----:B------:R-:W-:Y:S01]  /*122e0*/  BAR.SYNC.DEFER_BLOCKING 0x1, 0x100 ;  /* 0x0044000000007b1d */ /* 0x000fe20000010000 */
[C---:B-----5:R-:W-:Y:S02]  /*122f0*/  IADD3 R30, P1, R134.reuse, 0x20, RZ ;  /* 0x00000020861e7810 */ /* 0x060fe40007f3e0ff */
[C---:B------:R-:W-:Y:S02]  /*12300*/  IADD3 R14, P2, R134.reuse, 0x40, RZ ;  /* 0x00000040860e7810 */ /* 0x040fe40007f5e0ff */
[----:B------:R-:W-:Y:S02]  /*12310*/  IADD3 R20, P3, R134, 0x60, RZ ;  /* 0x0000006086147810 */ /* 0x000fe40007f7e0ff */
[----:B------:R-:W-:Y:S02]  /*12320*/  LOP3.LUT R179, R30, 0x380, RZ, 0xc0, !PT ;  /* 0x000003801eb37812 */ /* 0x000fe400078ec0ff */
[----:B------:R-:W-:Y:S02]  /*12330*/  LOP3.LUT R38, R14, 0x380, RZ, 0xc0, !PT ;  /* 0x000003800e267812 */ /* 0x000fe400078ec0ff */
[----:B------:R-:W-:-:S02]  /*12340*/  LOP3.LUT R86, R20, 0x380, RZ, 0xc0, !PT ;  /* 0x0000038014567812 */ /* 0x000fc400078ec0ff */
[----:B------:R-:W-:Y:S02]  /*12350*/  SHF.R.U64 R179, R179, 0x3, RZ ;  /* 0x00000003b3b37819 */ /* 0x000fe400000012ff */
[----:B------:R-:W-:Y:S02]  /*12360*/  IADD3 R94, P4, R134, 0x4000, RZ ;  /* 0x00004000865e7810 */ /* 0x000fe40007f9e0ff */
[----:B------:R-:W-:Y:S02]  /*12370*/  SHF.R.U64 R181, R38, 0x3, RZ ;  /* 0x0000000326b57819 */ /* 0x000fe400000012ff */
[----:B------:R-:W-:Y:S02]  /*12380*/  IADD3 R98, P5, R134, 0x4020, RZ ;  /* 0x0000402086627810 */ /* 0x000fe40007fbe0ff */
[----:B------:R-:W-:Y:S02]  /*12390*/  SHF.R.U64 R183, R86, 0x3, RZ ;  /* 0x0000000356b77819 */ /* 0x000fe400000012ff */
[C---:B------:R-:W-:Y:S01]  /*123a0*/  IADD3 R6, P0, R134.reuse, 0x4040, RZ ;  /* 0x0000404086067810 */ /* 0x040fe20007f1e0ff */
[--C-:B------:R-:W-:Y:S01]  /*123b0*/  IMAD.X R31, RZ, RZ, R135.reuse, P1 ;  /* 0x000000ffff1f7224 */ /* 0x100fe200008e0687 */
[----:B------:R-:W-:Y:S01]  /*123c0*/  LOP3.LUT R30, R179, R30, RZ, 0x3c, !PT ;  /* 0x0000001eb31e7212 */ /* 0x000fe200078e3cff */
[--C-:B------:R-:W-:Y:S01]  /*123d0*/  IMAD.X R39, RZ, RZ, R135.reuse, P2 ;  /* 0x000000ffff277224 */ /* 0x100fe200010e0687 */
[----:B------:R-:W-:Y:S01]  /*123e0*/  LOP3.LUT R21, R134, 0x380, RZ, 0xc0, !PT ;  /* 0x0000038086157812 */ /* 0x000fe200078ec0ff */
[----:B------:R-:W-:Y:S01]  /*123f0*/  IMAD.X R87, RZ, RZ, R135, P3 ;  /* 0x000000ffff577224 */ /* 0x000fe200018e0687 */
[----:B------:R-:W-:-:S02]  /*12400*/  LOP3.LUT R38, R181, R14, RZ, 0x3c, !PT ;  /* 0x0000000eb5267212 */ /* 0x000fc400078e3cff */
[----:B------:R-:W-:Y:S02]  /*12410*/  LOP3.LUT R179, R94, 0x380, RZ, 0xc0, !PT ;  /* 0x000003805eb37812 */ /* 0x000fe400078ec0ff */
[C---:B------:R-:W-:Y:S02]  /*12420*/  IADD3 R106, P1, R134.reuse, 0x4060, RZ ;  /* 0x00004060866a7810 */ /* 0x040fe40007f3e0ff */
[C---:B------:R-:W-:Y:S02]  /*12430*/  IADD3 R110, P2, R134.reuse, 0x8000, RZ ;  /* 0x00008000866e7810 */ /* 0x040fe40007f5e0ff */
[----:B------:R-:W-:Y:S02]  /*12440*/  IADD3 R114, P3, R134, 0x8020, RZ ;  /* 0x0000802086727810 */ /* 0x000fe40007f7e0ff */
[----:B------:R-:W-:Y:S02]  /*12450*/  LOP3.LUT R86, R183, R20, RZ, 0x3c, !PT ;  /* 0x00000014b7567212 */ /* 0x000fe400078e3cff */
[----:B------:R-:W-:-:S02]  /*12460*/  LOP3.LUT R181, R98, 0x380, RZ, 0xc0, !PT ;  /* 0x0000038062b57812 */ /* 0x000fc400078ec0ff */
[----:B------:R-:W-:Y:S02]  /*12470*/  LOP3.LUT R183, R6, 0x380, RZ, 0xc0, !PT ;  /* 0x0000038006b77812 */ /* 0x000fe400078ec0ff */
[----:B------:R-:W-:Y:S02]  /*12480*/  SHF.R.U64 R21, R21, 0x3, RZ ;  /* 0x0000000315157819 */ /* 0x000fe400000012ff */
[----:B------:R-:W-:Y:S01]  /*12490*/  SHF.R.U64 R179, R179, 0x3, RZ ;  /* 0x00000003b3b37819 */ /* 0x000fe200000012ff */
[--C-:B------:R-:W-:Y:S01]  /*124a0*/  IMAD.X R95, RZ, RZ, R135.reuse, P4 ;  /* 0x000000ffff5f7224 */ /* 0x100fe200020e0687 */
[----:B------:R-:W-:Y:S01]  /*124b0*/  SHF.R.U64 R181, R181, 0x3, RZ ;  /* 0x00000003b5b57819 */ /* 0x000fe200000012ff */
[--C-:B------:R-:W-:Y:S01]  /*124c0*/  IMAD.X R99, RZ, RZ, R135.reuse, P5 ;  /* 0x000000ffff637224 */ /* 0x100fe200028e0687 */
[----:B------:R-:W-:Y:S01]  /*124d0*/  SHF.R.U64 R183, R183, 0x3, RZ ;  /* 0x00000003b7b77819 */ /* 0x000fe200000012ff */
[--C-:B------:R-:W-:Y:S01]  /*124e0*/  IMAD.X R103, RZ, RZ, R135.reuse, P0 ;  /* 0x000000ffff677224 */ /* 0x100fe200000e0687 */
[C---:B------:R-:W-:Y:S01]  /*124f0*/  IADD3 R118, P4, R134.reuse, 0x8040, RZ ;  /* 0x0000804086767810 */ /* 0x040fe20007f9e0ff */
[--C-:B------:R-:W-:Y:S01]  /*12500*/  IMAD.X R107, RZ, RZ, R135.reuse, P1 ;  /* 0x000000ffff6b7224 */ /* 0x100fe200008e0687 */
[C---:B------:R-:W-:Y:S01]  /*12510*/  IADD3 R122, P5, R134.reuse, 0x8060, RZ ;  /* 0x00008060867a7810 */ /* 0x040fe20007fbe0ff */
[--C-:B------:R-:W-:Y:S01]  /*12520*/  IMAD.X R111, RZ, RZ, R135.reuse, P2 ;  /* 0x000000ffff6f7224 */ /* 0x100fe200010e0687 */
[C---:B---3--:R-:W-:Y:S01]  /*12530*/  IADD3 R88, P0, R134.reuse, 0xc000, RZ ;  /* 0x0000c00086587810 */ /* 0x048fe20007f1e0ff */
[----:B------:R-:W-:Y:S01]  /*12540*/  IMAD.X R115, RZ, RZ, R135, P3 ;  /* 0x000000ffff737224 */ /* 0x000fe200018e0687 */
[----:B------:R-:W-:-:S02]  /*12550*/  IADD3 R130, P1, R134, 0xc020, RZ ;  /* 0x0000c02086827810 */ /* 0x000fc40007f3e0ff */
[C---:B------:R-:W-:Y:S02]  /*12560*/  IADD3 R172, P2, R134.reuse, 0xc040, RZ ;  /* 0x0000c04086ac7810 */ /* 0x040fe40007f5e0ff */
[----:B------:R-:W-:Y:S02]  /*12570*/  IADD3 R151, P3, R134, 0xc060, RZ ;  /* 0x0000c06086977810 */ /* 0x000fe40007f7e0ff */
[----:B------:R-:W-:Y:S02]  /*12580*/  LOP3.LUT R134, R21, R134, RZ, 0x3c, !PT ;  /* 0x0000008615867212 */ /* 0x000fe400078e3cff */
[----:B------:R-:W-:Y:S02]  /*12590*/  LOP3.LUT R185, R106, 0x380, RZ, 0xc0, !PT ;  /* 0x000003806ab97812 */ /* 0x000fe400078ec0ff */
[----:B------:R-:W-:Y:S02]  /*125a0*/  LOP3.LUT R94, R179, R94, RZ, 0x3c, !PT ;  /* 0x0000005eb35e7212 */ /* 0x000fe400078e3cff */
[----:B------:R-:W-:-:S02]  /*125b0*/  LOP3.LUT R98, R181, R98, RZ, 0x3c, !PT ;  /* 0x00000062b5627212 */ /* 0x000fc400078e3cff */
[----:B------:R-:W-:Y:S02]  /*125c0*/  LOP3.LUT R179, R110, 0x380, RZ, 0xc0, !PT ;  /* 0x000003806eb37812 */ /* 0x000fe400078ec0ff */
[----:B------:R-:W-:Y:S02]  /*125d0*/  LOP3.LUT R102, R183, R6, RZ, 0x3c, !PT ;  /* 0x00000006b7667212 */ /* 0x000fe400078e3cff */
[----:B------:R-:W-:Y:S02]  /*125e0*/  LOP3.LUT R181, R114, 0x380, RZ, 0xc0, !PT ;  /* 0x0000038072b57812 */ /* 0x000fe400078ec0ff */
[----:B------:R-:W-:Y:S02]  /*125f0*/  LOP3.LUT R183, R118, 0x380, RZ, 0xc0, !PT ;  /* 0x0000038076b77812 */ /* 0x000fe400078ec0ff */
[----:B------:R-:W-:Y:S02]  /*12600*/  SHF.R.U64 R185, R185, 0x3, RZ ;  /* 0x00000003b9b97819 */ /* 0x000fe400000012ff */
[----:B------:R-:W-:-:S02]  /*12610*/  MOV R134, R134 ;  /* 0x0000008600867202 */ /* 0x000fc40000000f00 */
[----:B------:R-:W-:Y:S02]  /*12620*/  SHF.R.U64 R179, R179, 0x3, RZ ;  /* 0x00000003b3b37819 */ /* 0x000fe400000012ff */
[----:B------:R-:W-:Y:S02]  /*12630*/  MOV R30, R30 ;  /* 0x0000001e001e7202 */ /* 0x000fe40000000f00 */
[----:B------:R-:W-:Y:S02]  /*12640*/  SHF.R.U64 R181, R181, 0x3, RZ ;  /* 0x00000003b5b57819 */ /* 0x000fe400000012ff */
[----:B------:R-:W-:Y:S02]  /*12650*/  MOV R38, R38 ;  /* 0x0000002600267202 */ /* 0x000fe40000000f00 */
[----:B------:R-:W-:Y:S02]  /*12660*/  SHF.R.U64 R183, R183, 0x3, RZ ;  /* 0x00000003b7b77819 */ /* 0x000fe400000012ff */
[----:B------:R-:W-:Y:S01]  /*12670*/  MOV R86, R86 ;  /* 0x0000005600567202 */ /* 0x000fe20000000f00 */
[----:B------:R3:W-:Y:S01]  /*12680*/  STSM.16.M88.4 [R134], R24 ;  /* 0x0000001886007844 */ /* 0x0007e20000000200 */
[----:B------:R-:W-:-:S02]  /*12690*/  LOP3.LUT R106, R185, R106, RZ, 0x3c, !PT ;  /* 0x0000006ab96a7212 */ /* 0x000fc400078e3cff */
[----:B------:R-:W-:Y:S01]  /*126a0*/  MOV R94, R94 ;  /* 0x0000005e005e7202 */ /* 0x000fe20000000f00 */
[----:B------:R4:W-:Y:S01]  /*126b0*/  STSM.16.M88.4 [R30], R32 ;  /* 0x000000201e007844 */ /* 0x0009e20000000200 */
[----:B------:R-:W-:Y:S02]  /*126c0*/  LOP3.LUT R185, R122, 0x380, RZ, 0xc0, !PT ;  /* 0x000003807ab97812 */ /* 0x000fe400078ec0ff */
[----:B------:R-:W-:Y:S02]  /*126d0*/  LOP3.LUT R110, R179, R110, RZ, 0x3c, !PT ;  /* 0x0000006eb36e7212 */ /* 0x000fe400078e3cff */
[----:B------:R-:W-:Y:S01]  /*126e0*/  MOV R98, R98 ;  /* 0x0000006200627202 */ /* 0x000fe20000000f00 */
[----:B------:R-:W-:Y:S01]  /*126f0*/  IMAD.X R119, RZ, RZ, R135, P4 ;  /* 0x000000ffff777224 */ /* 0x000fe200020e0687 */
[----:B------:R-:W-:Y:S01]  /*12700*/  LOP3.LUT R114, R181, R114, RZ, 0x3c, !PT ;  /* 0x00000072b5727212 */ /* 0x000fe200078e3cff */
[----:B------:R-:W-:Y:S01]  /*12710*/  STSM.16.M88.4 [R38], R40 ;  /* 0x0000002826007844 */ /* 0x000fe20000000200 */
[----:B------:R-:W-:-:S02]  /*12720*/  LOP3.LUT R179, R88, 0x380, RZ, 0xc0, !PT ;  /* 0x0000038058b37812 */ /* 0x000fc400078ec0ff */
[----:B------:R-:W-:Y:S01]  /*12730*/  MOV R102, R102 ;  /* 0x0000006600667202 */ /* 0x000fe20000000f00 */
[----:B------:R-:W-:Y:S01]  /*12740*/  STSM.16.M88.4 [R86], R48 ;  /* 0x0000003056007844 */ /* 0x000fe20000000200 */
[----:B------:R-:W-:Y:S02]  /*12750*/  LOP3.LUT R118, R183, R118, RZ, 0x3c, !PT ;  /* 0x00000076b7767212 */ /* 0x000fe400078e3cff */
[----:B------:R-:W-:Y:S01]  /*12760*/  LOP3.LUT R181, R130, 0x380, RZ, 0xc0, !PT ;  /* 0x0000038082b57812 */ /* 0x000fe200078ec0ff */
[----:B------:R-:W-:Y:S01]  /*12770*/  STSM.16.M88.4 [R94], R56 ;  /* 0x000000385e007844 */ /* 0x000fe20000000200 */
[----:B------:R-:W-:Y:S02]  /*12780*/  LOP3.LUT R183, R172, 0x380, RZ, 0xc0, !PT ;  /* 0x00000380acb77812 */ /* 0x000fe400078ec0ff */
[----:B------:R-:W-:Y:S01]  /*12790*/  SHF.R.U64 R185, R185, 0x3, RZ ;  /* 0x00000003b9b97819 */ /* 0x000fe200000012ff */
[----:B------:R-:W-:Y:S01]  /*127a0*/  STSM.16.M88.4 [R98], R64 ;  /* 0x0000004062007844 */ /* 0x000fe20000000200 */
[----:B------:R-:W-:-:S02]  /*127b0*/  LOP3.LUT R6, R151, 0x380, RZ, 0xc0, !PT ;  /* 0x0000038097067812 */ /* 0x000fc400078ec0ff */
[----:B------:R-:W-:Y:S02]  /*127c0*/  MOV R106, R106 ;  /* 0x0000006a006a7202 */ /* 0x000fe40000000f00 */
[----:B---3--:R-:W-:Y:S02]  /*127d0*/  F2FP.F16.F32.PACK_AB R24, R81, R165 ;  /* 0x000000a55118723e */ /* 0x008fe400000000ff */
[----:B------:R-:W-:Y:S02]  /*127e0*/  F2FP.F16.F32.PACK_AB R25, R83, R82 ;  /* 0x000000525319723e */ /* 0x000fe400000000ff */
[----:B------:R-:W-:Y:S02]  /*127f0*/  F2FP.F16.F32.PACK_AB R26, R85, R166 ;  /* 0x000000a6551a723e */ /* 0x000fe400000000ff */
[----:B------:R-:W-:Y:S01]  /*12800*/  F2FP.F16.F32.PACK_AB R27, R54, R46 ;  /* 0x0000002e361b723e */ /* 0x000fe200000000ff */
[----:B------:R3:W-:Y:S01]  /*12810*/  STSM.16.M88.4 [R102], R8 ;  /* 0x0000000866007844 */ /* 0x0007e20000000200 */
[----:B------:R-:W-:-:S02]  /*12820*/  SHF.R.U64 R179, R179, 0x3, RZ ;  /* 0x00000003b3b37819 */ /* 0x000fc400000012ff */
[----:B------:R-:W-:Y:S02]  /*12830*/  MOV R110, R110 ;  /* 0x0000006e006e7202 */ /* 0x000fe40000000f00 */
[----:B----4-:R-:W-:Y:S02]  /*12840*/  F2FP.F16.F32.PACK_AB R30, R93, R168 ;  /* 0x000000a85d1e723e */ /* 0x010fe400000000ff */
[----:B------:R-:W-:Y:S01]  /*12850*/  F2FP.F16.F32.PACK_AB R31, R92, R84 ;  /* 0x000000545c1f723e */ /* 0x000fe200000000ff */
[----:B------:R-:W-:Y:S01]  /*12860*/  IMAD.X R123, RZ, RZ, R135, P5 ;  /* 0x000000ffff7b7224 */ /* 0x000fe200028e0687 */
[----:B------:R-:W-:Y:S02]  /*12870*/  SHF.R.U64 R181, R181, 0x3, RZ ;  /* 0x00000003b5b57819 */ /* 0x000fe400000012ff */
[----:B------:R-:W-:Y:S02]  /*12880*/  MOV R114, R114 ;  /* 0x0000007200727202 */ /* 0x000fe40000000f00 */
[----:B------:R-:W-:-:S02]  /*12890*/  F2FP.F16.F32.PACK_AB R32, R97, R169 ;  /* 0x000000a96120723e */ /* 0x000fc400000000ff */
[----:B------:R-:W-:Y:S02]  /*128a0*/  F2FP.F16.F32.PACK_AB R33, R100, R96 ;  /* 0x000000606421723e */ /* 0x000fe400000000ff */
[----:B------:R-:W-:Y:S02]  /*128b0*/  F2FP.F16.F32.PACK_AB R34, R101, R170 ;  /* 0x000000aa6522723e */ /* 0x000fe400000000ff */
[----:B------:R-:W-:Y:S01]  /*128c0*/  F2FP.F16.F32.PACK_AB R35, R108, R104 ;  /* 0x000000686c23723e */ /* 0x000fe200000000ff */
[----:B------:R-:W-:Y:S01]  /*128d0*/  IMAD.X R127, RZ, RZ, R135, P0 ;  /* 0x000000ffff7f7224 */ /* 0x000fe200000e0687 */
[----:B------:R-:W-:Y:S02]  /*128e0*/  SHF.R.U64 R183, R183, 0x3, RZ ;  /* 0x00000003b7b77819 */ /* 0x000fe400000012ff */
[----:B------:R-:W-:Y:S02]  /*128f0*/  MOV R118, R118 ;  /* 0x0000007600767202 */ /* 0x000fe40000000f00 */
[----:B---3--:R-:W-:-:S02]  /*12900*/  F2FP.F16.F32.PACK_AB R8, R105, R171 ;  /* 0x000000ab6908723e */ /* 0x008fc400000000ff */
[----:B------:R-:W-:Y:S02]  /*12910*/  F2FP.F16.F32.PACK_AB R9, R116, R112 ;  /* 0x000000707409723e */ /* 0x000fe400000000ff */
[----:B------:R-:W-:Y:S02]  /*12920*/  F2FP.F16.F32.PACK_AB R10, R109, R173 ;  /* 0x000000ad6d0a723e */ /* 0x000fe400000000ff */
[----:B------:R-:W-:Y:S01]  /*12930*/  F2FP.F16.F32.PACK_AB R11, R124, R120 ;  /* 0x000000787c0b723e */ /* 0x000fe200000000ff */
[--C-:B------:R-:W-:Y:S01]  /*12940*/  IMAD.X R131, RZ, RZ, R135.reuse, P1 ;  /* 0x000000ffff837224 */ /* 0x100fe200008e0687 */
[----:B------:R-:W-:Y:S01]  /*12950*/  LOP3.LUT R122, R185, R122, RZ, 0x3c, !PT ;  /* 0x0000007ab97a7212 */ /* 0x000fe200078e3cff */
[----:B------:R3:W-:Y:S01]  /*12960*/  STSM.16.M88.4 [R106], R24 ;  /* 0x000000186a007844 */ /* 0x0007e20000000200 */
[----:B------:R-:W-:Y:S01]  /*12970*/  SHF.R.U64 R6, R6, 0x3, RZ ;  /* 0x0000000306067819 */ /* 0x000fe200000012ff */
[--C-:B------:R-:W-:Y:S01]  /*12980*/  IMAD.X R15, RZ, RZ, R135.reuse, P2 ;  /* 0x000000ffff0f7224 */ /* 0x100fe200010e0687 */
[----:B------:R-:W-:Y:S01]  /*12990*/  LOP3.LUT R126, R179, R88, RZ, 0x3c, !PT ;  /* 0x00000058b37e7212 */ /* 0x000fe200078e3cff */
[----:B------:R-:W-:Y:S01]  /*129a0*/  STSM.16.M88.4 [R110], R28 ;  /* 0x0000001c6e007844 */ /* 0x000fe20000000200 */
[----:B------:R-:W-:Y:S01]  /*129b0*/  LOP3.LUT R130, R181, R130, RZ, 0x3c, !PT ;  /* 0x00000082b5827212 */ /* 0x000fe200078e3cff */
[----:B------:R-:W-:Y:S01]  /*129c0*/  IMAD.X R21, RZ, RZ, R135, P3 ;  /* 0x000000ffff157224 */ /* 0x000fe200018e0687 */
[----:B------:R-:W-:Y:S01]  /*129d0*/  LOP3.LUT R14, R183, R172, RZ, 0x3c, !PT ;  /* 0x000000acb70e7212 */ /* 0x000fe200078e3cff */
[----:B------:R-:W-:Y:S01]  /*129e0*/  STSM.16.M88.4 [R114], R32 ;  /* 0x0000002072007844 */ /* 0x000fe20000000200 */
[----:B------:R-:W-:-:S02]  /*129f0*/  LOP3.LUT R20, R6, R151, RZ, 0x3c, !PT ;  /* 0x0000009706147212 */ /* 0x000fc400078e3cff */
[----:B------:R-:W-:Y:S01]  /*12a00*/  MOV R122, R122 ;  /* 0x0000007a007a7202 */ /* 0x000fe20000000f00 */
[----:B------:R2:W-:Y:S01]  /*12a10*/  STSM.16.M88.4 [R118], R8 ;  /* 0x0000000876007844 */ /* 0x0005e20000000200 */
[----:B------:R-:W-:Y:S02]  /*12a20*/  MOV R126, R126 ;  /* 0x0000007e007e7202 */ /* 0x000fe40000000f00 */
[----:B------:R-:W-:Y:S02]  /*12a30*/  F2FP.F16.F32.PACK_AB R38, R125, R177 ;  /* 0x000000b17d26723e */ /* 0x000fe400000000ff */
[----:B---3--:R-:W-:Y:S02]  /*12a40*/  F2FP.F16.F32.PACK_AB R24, R113, R174 ;  /* 0x000000ae7118723e */ /* 0x008fe400000000ff */
[----:B------:R-:W-:Y:S02]  /*12a50*/  F2FP.F16.F32.PACK_AB R25, R152, R128 ;  /* 0x000000809819723e */ /* 0x000fe400000000ff */
[----:B------:R-:W-:-:S02]  /*12a60*/  F2FP.F16.F32.PACK_AB R26, R117, R175 ;  /* 0x000000af751a723e */ /* 0x000fc400000000ff */
[----:B------:R-:W-:Y:S02]  /*12a70*/  F2FP.F16.F32.PACK_AB R27, R154, R153 ;  /* 0x000000999a1b723e */ /* 0x000fe400000000ff */
[----:B------:R-:W-:Y:S02]  /*12a80*/  F2FP.F16.F32.PACK_AB R39, R158, R157 ;  /* 0x0000009d9e27723e */ /* 0x000fe400000000ff */
[----:B------:R-:W-:Y:S02]  /*12a90*/  ISETP.NE.U32.AND P0, PT, RZ, UR4, PT ;  /* 0x00000004ff007c0c */ /* 0x000fe4000bf05070 */
[----:B--2---:R-:W-:Y:S02]  /*12aa0*/  IADD3 R8, P1, R186, UR4, RZ ;  /* 0x00000004ba087c10 */ /* 0x004fe4000ff3e0ff */
[----:B------:R-:W-:Y:S02]  /*12ab0*/  MOV R130, R130 ;  /* 0x0000008200827202 */ /* 0x000fe40000000f00 */
[----:B------:R-:W-:-:S02]  /*12ac0*/  F2FP.F16.F32.PACK_AB R40, R129, R178 ;  /* 0x000000b28128723e */ /* 0x000fc400000000ff */
[----:B------:R-:W-:Y:S02]  /*12ad0*/  F2FP.F16.F32.PACK_AB R41, R160, R159 ;  /* 0x0000009fa029723e */ /* 0x000fe400000000ff */
[----:B------:R-:W-:Y:S02]  /*12ae0*/  F2FP.F16.F32.PACK_AB R42, R133, R132 ;  /* 0x00000084852a723e */ /* 0x000fe400000000ff */
[----:B------:R-:W-:Y:S02]  /*12af0*/  F2FP.F16.F32.PACK_AB R43, R162, R161 ;  /* 0x000000a1a22b723e */ /* 0x000fe400000000ff */
[----:B------:R-:W-:Y:S01]  /*12b00*/  MOV R14, R14 ;  /* 0x0000000e000e7202 */ /* 0x000fe20000000f00 */
[----:B------:R2:W-:Y:S01]  /*12b10*/  STSM.16.M88.4 [R122], R24 ;  /* 0x000000187a007844 */ /* 0x0005e20000000200 */
[----:B------:R-:W-:Y:S02]  /*12b20*/  MOV R20, R20 ;  /* 0x0000001400147202 */ /* 0x000fe40000000f00 */
[----:B------:R-:W-:Y:S01]  /*12b30*/  ISETP.NE.AND.EX P0, PT, RZ, UR5, PT, P0 ;  /* 0x00000005ff007c0c */ /* 0x000fe2000bf05300 */
[----:B------:R2:W-:Y:S01]  /*12b40*/  STSM.16.M88.4 [R126], R36 ;  /* 0x000000247e007844 */ /* 0x0005e20000000200 */
[----:B------:R-:W-:Y:S01]  /*12b50*/  IADD3.X R9, R184, UR5, RZ, P1, !PT ;  /* 0x00000005b8097c10 */ /* 0x000fe20008ffe4ff */
[----:B------:R-:W-:-:S02]  /*12b60*/  ULDC.64 UR4, c[0x0][0xd08] ;  /* 0x0003420000047ab9 */ /* 0x000fc40000000a00 */
[----:B------:R2:W-:Y:S01]  /*12b70*/  STSM.16.M88.4 [R130], R40 ;  /* 0x0000002882007844 */ /* 0x0005e20000000200 */
[----:B------:R-:W-:-:S03]  /*12b80*/  ISETP.NE.U32.AND P2, PT, RZ, UR4, PT ;  /* 0x00000004ff007c0c */ /* 0x000fc6000bf45070 */
[----:B------:R2:W-:Y:S01]  /*12b90*/  STSM.16.M88.4 [R14], R136 ;  /* 0x000000880e007844 */ /* 0x0005e20000000200 */
[----:B------:R-:W-:-:S03]  /*12ba0*/  ISETP.NE.AND.EX P2, PT, RZ, UR5, PT, P2 ;  /* 0x00000005ff007c0c */ /* 0x000fc6000bf45320 */
[----:B------:R2:W-:Y:S01]  /*12bb0*/  STSM.16.M88.4 [R20], R144 ;  /* 0x0000009014007844 */ /* 0x0005e20000000200 */
[----:B------:R-:W-:Y:S09]  /*12bc0*/  BAR.SYNC.DEFER_BLOCKING 0x1, 0x100 ;  /* 0x0044000000007b1d */ /* 0x000ff20000010000 */
[----:B------:R-:W-:Y:S01]  /*12bd0*/  @P2 IADD3 R6, P3, R186, UR4, RZ ;  /* 0x00000004ba062c10 */ /* 0x000fe2000ff7e0ff */
[----:B------:R-:W-:-:S02]  /*12be0*/  ULDC UR4, c[0x0][0xb88] ;  /* 0x0002e20000047ab9 */ /* 0x000fc40000000800 */
[----:B------:R-:W-:Y:S01]  /*12bf0*/  IMAD.U32 R11, RZ, RZ, UR4 ;  /* 0x00000004ff0b7e24 */ /* 0x000fe2000f8e00ff */
[----:B------:R-:W-:Y:S01]  /*12c00*/  @P2 IADD3.X R7, R184, UR5, RZ, P3, !PT ;  /* 0x00000005b8072c10 */ /* 0x000fe20009ffe4ff */
[----:B------:R2:W5:Y:S04]  /*12c10*/  @P0 LDG.E R3, desc[UR40][R8.64] ;  /* 0x0000002808030981 */ /* 0x000568000c1e1900 */
[----:B------:R2:W5:Y:S01]  /*12c20*/  @P2 LDG.E R11, desc[UR40][R6.64] ;  /* 0x00000028060b2981 */ /* 0x000562000c1e1900 */
[----:B0-----:R-:W-:-:S13]  /*12c30*/  ISETP.NE.AND P1, PT, R0, 0x1, PT ;  /* 0x000000010000780c */ /* 0x001fda0003f25270 */
[----:B------:R-:W0:Y:S08]  /*12c40*/  @P1 LDC R10, c[0x0][0xcec] ;  /* 0x00033b00ff0a1b82 */ /* 0x000e300000000800 */
[----:B------:R-:W3:Y:S01]  /*12c50*/  @P1 LDC R15, c[0x0][0xcf0] ;  /* 0x00033c00ff0f1b82 */ /* 0x000ee20000000800 */
[----:B------:R-:W-:Y:S01]  /*12c60*/  IMAD.IADD R29, R182, 0x1, R180 ;  /* 0x00000001b61d7824 */ /* 0x000fe200078e02b4 */
[----:B--2---:R-:W-:Y:S06]  /*12c70*/  @P2 BRA `(.L_x_5704) ;  /* 0x0000000000102947 */ /* 0x004fec0003800000 */
[----:B------:R-:W-:Y:S05]  /*12c80*/  @!P0 BRA `(.L_x_5704) ;  /* 0x00000000000c8947 */ /* 0x000fea0003800000 */
[----:B------:R-:W2:Y:S04]  /*12c90*/  LDG.E R6, desc[UR40][R8.64] ;  /* 0x0000002808067981 */ /* 0x000ea8000c1e1900 */
[----:B-----5:R-:W2:Y:S02]  /*12ca0*/  LDG.E R11, desc[UR40][R8.64+0x4] ;  /* 0x00000428080b7981 */ /* 0x020ea4000c1e1900 */
[----:B--2---:R-:W-:-:S07]  /*12cb0*/  IMAD.IADD R11, R11, 0x1, -R6 ;  /* 0x000000010b0b7824 */ /* 0x004fce00078e0a06 */
.L_x_5704:
[----:B------:R-:W2:Y:S01]  /*12cc0*/  LDL.LU R24, [R1+0x7c] ;  /* 0x00007c0001187983 */ /* 0x000ea20000300800 */
[----:B------:R-:W4:Y:S01]  /*12cd0*/  S2R R7, SR_TID.X ;  /* 0x0000000000077919 */ /* 0x000f220000002100 */
[----:B0-----:R-:W-:Y:S01]  /*12ce0*/  @P1 IMAD.HI.U32 R6, R29, R10, RZ ;  /* 0x0000000a1d061227 */ /* 0x001fe200078e00ff */
[----:B------:R-:W-:Y:S01]  /*12cf0*/  ULDC.64 UR4, c[0x0][0xc90] ;  /* 0x0003240000047ab9 */ /* 0x000fe20000000a00 */
[--C-:B-----5:R-:W-:Y:S01]  /*12d00*/  SHF.R.S32.HI R21, RZ, 0x1f, R3.reuse ;  /* 0x0000001fff157819 */ /* 0x120fe20000011403 */
[----:B------:R-:W2:Y:S01]  /*12d10*/  LDL.LU R14, [R1+0x64] ;  /* 0x00006400010e7983 */ /* 0x000ea20000300800 */
[----:B------:R-:W-:Y:S01]  /*12d20*/  IMAD.MOV.U32 R20, RZ, RZ, R3 ;  /* 0x000000ffff147224 */ /* 0x000fe200078e0003 */
[----:B------:R-:W0:Y:S02]  /*12d30*/  @P1 LDC R79, c[0x0][0xcec] ;  /* 0x00033b00ff4f1b82 */ /* 0x000e240000000800 */
[----:B------:R-:W2:Y:S04]  /*12d40*/  LDL.LU R85, [R1+0x58] ;  /* 0x0000580001557983 */ /* 0x000ea80000300800 */
[----:B------:R-:W2:Y:S01]  /*12d50*/  LDL R95, [R1+0xc] ;  /* 0x00000c00015f7983 */ /* 0x000ea20000100800 */
[----:B------:R-:W-:Y:S01]  /*12d60*/  IMAD.MOV.U32 R9, RZ, RZ, R29 ;  /* 0x000000ffff097224 */ /* 0x000fe200078e001d */
[----:B---3--:R-:W-:-:S02]  /*12d70*/  @P1 SHF.R.U32.HI R9, RZ, R15, R6 ;  /* 0x0000000fff091219 */ /* 0x008fc40000011606 */
[----:B------:R-:W3:Y:S03]  /*12d80*/  LDL R26, [R1+0x88] ;  /* 0x00008800011a7983 */ /* 0x000ee60000100800 */
[----:B------:R-:W-:Y:S01]  /*12d90*/  IMAD.MOV R27, RZ, RZ, -R9 ;  /* 0x000000ffff1b7224 */ /* 0x000fe200078e0a09 */
[----:B------:R0:W5:Y:S04]  /*12da0*/  LDL R96, [R1+0x9c] ;  /* 0x00009c0001607983 */ /* 0x0001680000100800 */
[----:B------:R0:W5:Y:S04]  /*12db0*/  LDL R94, [R1+0x98] ;  /* 0x00009800015e7983 */ /* 0x0001680000100800 */
[----:B------:R0:W5:Y:S04]  /*12dc0*/  LDL R93, [R1+0x4c] ;  /* 0x00004c00015d7983 */ /* 0x0001680000100800 */
[----:B------:R0:W5:Y:S01]  /*12dd0*/  LDL R92, [R1+0x94] ;  /* 0x00009400015c7983 */ /* 0x0001620000100800 */
[----:B----4-:R-:W-:-:S03]  /*12de0*/  VIADD R84, R7, 0xffffff80 ;  /* 0xffffff8007547836 */ /* 0x010fc60000000000 */
[----:B------:R4:W5:Y:S02]  /*12df0*/  LDL R88, [R1+0x48] ;  /* 0x0000480001587983 */ /* 0x0009640000100800 */
[--C-:B------:R-:W-:Y:S02]  /*12e00*/  SHF.R.S32.HI R83, RZ, 0x1f, R84.reuse ;  /* 0x0000001fff537819 */ /* 0x100fe40000011454 */
[----:B------:R4:W5:Y:S02]  /*12e10*/  LDL R87, [R1+0x90] ;  /* 0x0000900001577983 */ /* 0x0009640000100800 */
[----:B------:R-:W-:Y:S02]  /*12e20*/  LEA.HI R83, R83, R84, RZ, 0x3 ;  /* 0x0000005453537211 */ /* 0x000fe400078f18ff */
[----:B------:R4:W5:Y:S02]  /*12e30*/  LDL R86, [R1+0x50] ;  /* 0x0000500001567983 */ /* 0x0009640000100800 */
[----:B------:R-:W-:Y:S01]  /*12e40*/  SHF.R.S32.HI R83, RZ, 0x3, R83 ;  /* 0x00000003ff537819 */ /* 0x000fe20000011453 */
[----:B------:R-:W1:Y:S01]  /*12e50*/  S2R R30, SR_TID.X ;  /* 0x00000000001e7919 */ /* 0x000e620000002100 */
[----:B------:R-:W-:-:S04]  /*12e60*/  SHF.R.S32.HI R82, RZ, 0x1f, R84 ;  /* 0x0000001fff527819 */ /* 0x000fc80000011454 */
[----:B------:R-:W-:-:S04]  /*12e70*/  LEA.HI R82, R82, R84, RZ, 0x3 ;  /* 0x0000005452527211 */ /* 0x000fc800078f18ff */
[----:B------:R-:W-:-:S05]  /*12e80*/  LOP3.LUT R82, R82, 0xfffffff8, RZ, 0xc0, !PT ;  /* 0xfffffff852527812 */ /* 0x000fca00078ec0ff */
[----:B------:R-:W-:Y:S02]  /*12e90*/  IMAD.IADD R82, R84, 0x1, -R82 ;  /* 0x0000000154527824 */ /* 0x000fe400078e0a52 */
[----:B------:R-:W4:Y:S01]  /*12ea0*/  @P1 LDC R84, c[0x0][0xcf0] ;  /* 0x00033c00ff541b82 */ /* 0x000f220000000800 */
[----:B-1----:R-:W-:-:S05]  /*12eb0*/  VIADD R31, R30, 0xffffff80 ;  /* 0xffffff801e1f7836 */ /* 0x002fca0000000000 */
[----:B------:R-:W-:-:S04]  /*12ec0*/  SHF.R.S32.HI R30, RZ, 0x1f, R31 ;  /* 0x0000001fff1e7819 */ /* 0x000fc8000001141f */
[----:B------:R-:W-:-:S04]  /*12ed0*/  LEA.HI R30, R30, R31, RZ, 0x7 ;  /* 0x0000001f1e1e7211 */ /* 0x000fc800078f38ff */
[----:B------:R-:W-:Y:S01]  /*12ee0*/  LOP3.LUT R30, R30, 0xffffff80, RZ, 0xc0, !PT ;  /* 0xffffff801e1e7812 */ /* 0x000fe200078ec0ff */
[----:B------:R-:W-:-:S04]  /*12ef0*/  IMAD R78, R11, R0, RZ ;  /* 0x000000000b4e7224 */ /* 0x000fc800078e02ff */
[----:B------:R-:W-:Y:S01]  /*12f00*/  IMAD.IADD R30, R31, 0x1, -R30 ;  /* 0x000000011f1e7824 */ /* 0x000fe200078e0a1e */
[----:B------:R-:W-:Y:S01]  /*12f10*/  BSSY B1, `(.L_x_5705) ;  /* 0x00000cd000017945 */ /* 0x000fe20003800000 */
[----:B--2---:R-:W-:Y:S02]  /*12f20*/  SEL R76, R14, RZ, !P0 ;  /* 0x000000ff0e4c7207 */ /* 0x004fe40004000000 */
[----:B------:R-:W-:Y:S01]  /*12f30*/  SHF.R.S32.HI R77, RZ, 0x1f, R85 ;  /* 0x0000001fff4d7819 */ /* 0x000fe20000011455 */
[----:B------:R-:W-:Y:S01]  /*12f40*/  IMAD.WIDE.U32 R6, R85, UR4, R20 ;  /* 0x0000000455067c25 */ /* 0x000fe2000f8e0014 */
[----:B------:R-:W-:-:S03]  /*12f50*/  SEL R20, R24, RZ, !P0 ;  /* 0x000000ff18147207 */ /* 0x000fc60004000000 */
[----:B------:R-:W-:Y:S02]  /*12f60*/  IMAD R8, R77, UR4, RZ ;  /* 0x000000044d087c24 */ /* 0x000fe4000f8e02ff */
[----:B------:R-:W-:Y:S02]  /*12f70*/  IMAD R25, R83, 0x40, R95 ;  /* 0x0000004053197824 */ /* 0x000fe400078e025f */
[----:B------:R-:W-:Y:S01]  /*12f80*/  IMAD R15, R85, UR5, R8 ;  /* 0x00000005550f7c24 */ /* 0x000fe2000f8e0208 */
[----:B------:R-:W-:-:S03]  /*12f90*/  ULDC.64 UR4, c[0x0][0xc98] ;  /* 0x0003260000047ab9 */ /* 0x000fc60000000a00 */
[----:B------:R-:W-:Y:S02]  /*12fa0*/  IMAD.IADD R7, R7, 0x1, R15 ;  /* 0x0000000107077824 */ /* 0x000fe400078e020f */
[----:B------:R-:W-:Y:S02]  /*12fb0*/  IMAD R15, R0, R27, R29 ;  /* 0x0000001b000f7224 */ /* 0x000fe400078e021d */
[----:B------:R-:W-:Y:S02]  /*12fc0*/  IMAD R27, R20, UR4, RZ ;  /* 0x00000004141b7c24 */ /* 0x000fe4000f8e02ff */
[----:B------:R-:W-:Y:S01]  /*12fd0*/  IMAD.WIDE.U32 R6, R76, UR4, R6 ;  /* 0x000000044c067c25 */ /* 0x000fe2000f8e0006 */
[----:B------:R-:W-:-:S03]  /*12fe0*/  SHF.R.S32.HI R8, RZ, 0x1f, R15 ;  /* 0x0000001fff087819 */ /* 0x000fc6000001140f */
[----:B------:R-:W-:Y:S01]  /*12ff0*/  IMAD.WIDE R12, R25, 0x2, R12 ;  /* 0x00000002190c7825 */ /* 0x000fe200078e020c */
[----:B------:R-:W-:Y:S02]  /*13000*/  SHF.R.S32.HI R25, RZ, 0x1f, R9 ;  /* 0x0000001fff197819 */ /* 0x000fe40000011409 */
[----:B------:R-:W-:Y:S01]  /*13010*/  IADD3 R6, P0, R9, R6, RZ ;  /* 0x0000000609067210 */ /* 0x000fe20007f1e0ff */
[----:B------:R-:W-:Y:S01]  /*13020*/  IMAD R27, R76, UR5, R27 ;  /* 0x000000054c1b7c24 */ /* 0x000fe2000f8e021b */
[----:B------:R-:W-:Y:S02]  /*13030*/  ULDC.64 UR4, c[0x0][0xc88] ;  /* 0x0003220000047ab9 */ /* 0x000fe40000000a00 */
[----:B------:R-:W-:Y:S02]  /*13040*/  IMAD R10, R8, UR4, RZ ;  /* 0x00000004080a7c24 */ /* 0x000fe4000f8e02ff */
[----:B------:R-:W-:Y:S02]  /*13050*/  IADD3.X R7, R25, R7, R27, P0, !PT ;  /* 0x0000000719077210 */ /* 0x000fe400007fe41b */
[----:B------:R-:W-:Y:S01]  /*13060*/  IADD3 R9, P2, R12, 0x1000, RZ ;  /* 0x000010000c097810 */ /* 0x000fe20007f5e0ff */
[----:B------:R-:W-:-:S02]  /*13070*/  IMAD R25, R15, UR5, R10 ;  /* 0x000000050f197c24 */ /* 0x000fc4000f8e020a */
[----:B------:R-:W-:Y:S01]  /*13080*/  IMAD.WIDE.U32 R6, R15, UR4, R6 ;  /* 0x000000040f067c25 */ /* 0x000fe2000f8e0006 */
[----:B------:R-:W-:Y:S01]  /*13090*/  IADD3 R15, P3, R12, 0x2000, RZ ;  /* 0x000020000c0f7810 */ /* 0x000fe20007f7e0ff */
[----:B------:R-:W-:Y:S01]  /*130a0*/  ULDC.64 UR4, c[0x0][0xc50] ;  /* 0x0003140000047ab9 */ /* 0x000fe20000000a00 */
[----:B------:R-:W-:Y:S01]  /*130b0*/  LOP3.LUT R8, R9, 0x380, RZ, 0xc0, !PT ;  /* 0x0000038009087812 */ /* 0x000fe200078ec0ff */
[----:B------:R-:W-:Y:S01]  /*130c0*/  IMAD.IADD R7, R7, 0x1, R25 ;  /* 0x0000000107077824 */ /* 0x000fe200078e0219 */
[----:B------:R-:W-:Y:S02]  /*130d0*/  LEA R10, P0, R6, UR4, 0x2 ;  /* 0x00000004060a7c11 */ /* 0x000fe4000f8010ff */
[----:B------:R-:W-:Y:S02]  /*130e0*/  LOP3.LUT R14, R15, 0x380, RZ, 0xc0, !PT ;  /* 0x000003800f0e7812 */ /* 0x000fe400078ec0ff */
[----:B------:R-:W-:Y:S02]  /*130f0*/  SHF.R.U64 R8, R8, 0x3, RZ ;  /* 0x0000000308087819 */ /* 0x000fe400000012ff */
[----:B------:R-:W-:Y:S01]  /*13100*/  LEA.HI.X R6, R6, UR5, R7, 0x2, P0 ;  /* 0x0000000506067c11 */ /* 0x000fe200080f1407 */
[----:B------:R-:W-:Y:S01]  /*13110*/  ULDC.64 UR4, c[0x0][0xba0] ;  /* 0x0002e80000047ab9 */ /* 0x000fe20000000a00 */
[----:B------:R-:W-:-:S02]  /*13120*/  IADD3 R29, P0, R12, 0x4000, RZ ;  /* 0x000040000c1d7810 */ /* 0x000fc40007f1e0ff */
[----:B------:R-:W-:Y:S02]  /*13130*/  SHF.R.U64 R14, R14, 0x3, RZ ;  /* 0x000000030e0e7819 */ /* 0x000fe400000012ff */
[----:B------:R-:W-:Y:S01]  /*13140*/  LOP3.LUT R8, R8, R9, RZ, 0x3c, !PT ;  /* 0x0000000908087212 */ /* 0x000fe200078e3cff */
[--C-:B------:R-:W-:Y:S01]  /*13150*/  IMAD.X R9, RZ, RZ, R13.reuse, P2 ;  /* 0x000000ffff097224 */ /* 0x100fe200010e060d */
[----:B------:R-:W-:Y:S02]  /*13160*/  LOP3.LUT R28, R29, 0x380, RZ, 0xc0, !PT ;  /* 0x000003801d1c7812 */ /* 0x000fe400078ec0ff */
[----:B------:R-:W-:Y:S01]  /*13170*/  LOP3.LUT R14, R14, R15, RZ, 0x3c, !PT ;  /* 0x0000000f0e0e7212 */ /* 0x000fe200078e3cff */
[----:B------:R-:W-:Y:S01]  /*13180*/  IMAD.X R15, RZ, RZ, R13, P3 ;  /* 0x000000ffff0f7224 */ /* 0x000fe200018e060d */
[C---:B------:R-:W-:Y:S02]  /*13190*/  IADD3 R37, P2, R12.reuse, 0x6000, RZ ;  /* 0x000060000c257810 */ /* 0x040fe40007f5e0ff */
[----:B------:R-:W-:-:S02]  /*131a0*/  IADD3 R25, P5, R12, 0x3000, RZ ;  /* 0x000030000c197810 */ /* 0x000fc40007fbe0ff */
[C---:B------:R-:W-:Y:S02]  /*131b0*/  IADD3 R33, P4, R12.reuse, 0x5000, RZ ;  /* 0x000050000c217810 */ /* 0x040fe40007f9e0ff */
[----:B------:R-:W-:Y:S02]  /*131c0*/  IADD3 R41, P3, R12, 0x7000, RZ ;  /* 0x000070000c297810 */ /* 0x000fe40007f7e0ff */
[----:B------:R-:W-:Y:S02]  /*131d0*/  SHF.R.U64 R28, R28, 0x3, RZ ;  /* 0x000000031c1c7819 */ /* 0x000fe400000012ff */
[----:B------:R-:W-:Y:S02]  /*131e0*/  LOP3.LUT R36, R37, 0x380, RZ, 0xc0, !PT ;  /* 0x0000038025247812 */ /* 0x000fe400078ec0ff */
[----:B------:R-:W-:Y:S02]  /*131f0*/  LOP3.LUT R24, R25, 0x380, RZ, 0xc0, !PT ;  /* 0x0000038019187812 */ /* 0x000fe400078ec0ff */
[----:B------:R-:W-:-:S02]  /*13200*/  LOP3.LUT R32, R33, 0x380, RZ, 0xc0, !PT ;  /* 0x0000038021207812 */ /* 0x000fc400078ec0ff */
[----:B------:R-:W-:Y:S02]  /*13210*/  LOP3.LUT R40, R41, 0x380, RZ, 0xc0, !PT ;  /* 0x0000038029287812 */ /* 0x000fe400078ec0ff */
[----:B------:R-:W-:Y:S01]  /*13220*/  LOP3.LUT R28, R28, R29, RZ, 0x3c, !PT ;  /* 0x0000001d1c1c7212 */ /* 0x000fe200078e3cff */
[----:B------:R-:W-:Y:S01]  /*13230*/  IMAD.X R29, RZ, RZ, R13, P0 ;  /* 0x000000ffff1d7224 */ /* 0x000fe200000e060d */
[----:B------:R-:W-:Y:S02]  /*13240*/  SHF.R.U64 R36, R36, 0x3, RZ ;  /* 0x0000000324247819 */ /* 0x000fe400000012ff */
[----:B------:R-:W-:Y:S02]  /*13250*/  SHF.R.U64 R24, R24, 0x3, RZ ;  /* 0x0000000318187819 */ /* 0x000fe400000012ff */
[----:B------:R-:W-:Y:S02]  /*13260*/  SHF.R.U64 R32, R32, 0x3, RZ ;  /* 0x0000000320207819 */ /* 0x000fe400000012ff */
[----:B------:R-:W-:-:S02]  /*13270*/  IADD3 R49, P0, R12, 0x9000, RZ ;  /* 0x000090000c317810 */ /* 0x000fc40007f1e0ff */
[----:B------:R-:W-:Y:S02]  /*13280*/  SHF.R.U64 R40, R40, 0x3, RZ ;  /* 0x0000000328287819 */ /* 0x000fe400000012ff */
[----:B------:R-:W-:Y:S01]  /*13290*/  LOP3.LUT R36, R36, R37, RZ, 0x3c, !PT ;  /* 0x0000002524247212 */ /* 0x000fe200078e3cff */
[--C-:B------:R-:W-:Y:S01]  /*132a0*/  IMAD.X R37, RZ, RZ, R13.reuse, P2 ;  /* 0x000000ffff257224 */ /* 0x100fe200010e060d */
[----:B------:R-:W-:Y:S01]  /*132b0*/  LOP3.LUT R24, R24, R25, RZ, 0x3c, !PT ;  /* 0x0000001918187212 */ /* 0x000fe200078e3cff */
[--C-:B------:R-:W-:Y:S01]  /*132c0*/  IMAD.X R25, RZ, RZ, R13.reuse, P5 ;  /* 0x000000ffff197224 */ /* 0x100fe200028e060d */
[----:B------:R-:W-:Y:S01]  /*132d0*/  LOP3.LUT R32, R32, R33, RZ, 0x3c, !PT ;  /* 0x0000002120207212 */ /* 0x000fe200078e3cff */
[--C-:B------:R-:W-:Y:S01]  /*132e0*/  IMAD.X R33, RZ, RZ, R13.reuse, P4 ;  /* 0x000000ffff217224 */ /* 0x100fe200020e060d */
[----:B------:R-:W-:Y:S01]  /*132f0*/  LOP3.LUT R48, R49, 0x380, RZ, 0xc0, !PT ;  /* 0x0000038031307812 */ /* 0x000fe200078ec0ff */
[----:B------:R-:W-:Y:S01]  /*13300*/  IMAD R80, R21, UR4, RZ ;  /* 0x0000000415507c24 */ /* 0x000fe2000f8e02ff */
[----:B------:R-:W-:Y:S01]  /*13310*/  LOP3.LUT R40, R40, R41, RZ, 0x3c, !PT ;  /* 0x0000002928287212 */ /* 0x000fe200078e3cff */
[----:B------:R-:W-:Y:S01]  /*13320*/  IMAD.X R41, RZ, RZ, R13, P3 ;  /* 0x000000ffff297224 */ /* 0x000fe200018e060d */
[----:B------:R-:W-:-:S02]  /*13330*/  IADD3 R57, P2, R12, 0xb000, RZ ;  /* 0x0000b0000c397810 */ /* 0x000fc40007f5e0ff */
[C---:B------:R-:W-:Y:S02]  /*13340*/  IADD3 R45, P5, R12.reuse, 0x8000, RZ ;  /* 0x000080000c2d7810 */ /* 0x040fe40007fbe0ff */
[C---:B------:R-:W-:Y:S02]  /*13350*/  IADD3 R53, P4, R12.reuse, 0xa000, RZ ;  /* 0x0000a0000c357810 */ /* 0x040fe40007f9e0ff */
[----:B------:R-:W-:Y:S01]  /*13360*/  IADD3 R61, P3, R12, 0xc000, RZ ;  /* 0x0000c0000c3d7810 */ /* 0x000fe20007f7e0ff */
[----:B------:R-:W-:Y:S01]  /*13370*/  IMAD R21, R3, UR5, R80 ;  /* 0x0000000503157c24 */ /* 0x000fe2000f8e0250 */
[----:B------:R-:W-:Y:S02]  /*13380*/  SHF.R.U64 R48, R48, 0x3, RZ ;  /* 0x0000000330307819 */ /* 0x000fe400000012ff */
[----:B------:R-:W-:Y:S01]  /*13390*/  LOP3.LUT R56, R57, 0x380, RZ, 0xc0, !PT ;  /* 0x0000038039387812 */ /* 0x000fe200078ec0ff */
[----:B------:R-:W-:Y:S01]  /*133a0*/  IMAD.WIDE.U32 R80, R3, UR4, RZ ;  /* 0x0000000403507c25 */ /* 0x000fe2000f8e00ff */
[----:B------:R-:W-:Y:S01]  /*133b0*/  LOP3.LUT R44, R45, 0x380, RZ, 0xc0, !PT ;  /* 0x000003802d2c7812 */ /* 0x000fe200078ec0ff */
[----:B------:R-:W-:Y:S01]  /*133c0*/  SHFL.IDX PT, R50, R10, RZ, 0x1c1f ;  /* 0x001c1fff0a327589 */ /* 0x000fe200000e0000 */
[----:B------:R-:W-:Y:S01]  /*133d0*/  LOP3.LUT R52, R53, 0x380, RZ, 0xc0, !PT ;  /* 0x0000038035347812 */ /* 0x000fe200078ec0ff */
[----:B------:R-:W-:Y:S01]  /*133e0*/  IMAD R3, R82, 0x20, R83 ;  /* 0x0000002052037824 */ /* 0x000fe200078e0253 */
[----:B------:R-:W-:Y:S01]  /*133f0*/  LOP3.LUT R60, R61, 0x380, RZ, 0xc0, !PT ;  /* 0x000003803d3c7812 */ /* 0x000fe200078ec0ff */
[----:B------:R-:W1:Y:S01]  /*13400*/  SHFL.IDX PT, R51, R6, RZ, 0x1c1f ;  /* 0x001c1fff06337589 */ /* 0x000e6200000e0000 */
[----:B------:R-:W-:Y:S01]  /*13410*/  LOP3.LUT R48, R48, R49, RZ, 0x3c, !PT ;  /* 0x0000003130307212 */ /* 0x000fe200078e3cff */
[----:B------:R-:W-:Y:S01]  /*13420*/  IMAD.X R49, RZ, RZ, R13, P0 ;  /* 0x000000ffff317224 */ /* 0x000fe200000e060d */
[----:B------:R-:W-:Y:S01]  /*13430*/  SHF.R.U64 R56, R56, 0x3, RZ ;  /* 0x0000000338387819 */ /* 0x000fe200000012ff */
[----:B---3--:R-:W-:Y:S01]  /*13440*/  IMAD.IADD R7, R26, 0x1, R180 ;  /* 0x000000011a077824 */ /* 0x008fe200078e02b4 */
[----:B------:R-:W-:Y:S01]  /*13450*/  SHF.R.U64 R44, R44, 0x3, RZ ;  /* 0x000000032c2c7819 */ /* 0x000fe200000012ff */
[----:B------:R2:W-:Y:S01]  /*13460*/  SHFL.IDX PT, R54, R10, 0x1, 0x1c1f ;  /* 0x003c1f000a367f89 */ /* 0x0005e200000e0000 */
[----:B------:R-:W-:Y:S01]  /*13470*/  SHF.R.U64 R52, R52, 0x3, RZ ;  /* 0x0000000334347819 */ /* 0x000fe200000012ff */
[----:B------:R-:W-:Y:S01]  /*13480*/  ULDC.64 UR4, c[0x0][0xbe8] ;  /* 0x0002fa0000047ab9 */ /* 0x000fe20000000a00 */
[----:B------:R-:W-:Y:S01]  /*13490*/  SHF.R.U64 R60, R60, 0x3, RZ ;  /* 0x000000033c3c7819 */ /* 0x000fe200000012ff */
[----:B------:R3:W1:Y:S01]  /*134a0*/  SHFL.IDX PT, R55, R6, 0x1, 0x1c1f ;  /* 0x003c1f0006377f89 */ /* 0x00066200000e0000 */
[----:B------:R-:W-:Y:S01]  /*134b0*/  LOP3.LUT P0, RZ, R30, 0x3, RZ, 0xc0, !PT ;  /* 0x000000031eff7812 */ /* 0x000fe2000780c0ff */
[----:B------:R-:W-:Y:S01]  /*134c0*/  IMAD.IADD R81, R81, 0x1, R21 ;  /* 0x0000000151517824 */ /* 0x000fe200078e0215 */
[----:B------:R-:W-:Y:S01]  /*134d0*/  LOP3.LUT R56, R56, R57, RZ, 0x3c, !PT ;  /* 0x0000003938387212 */ /* 0x000fe200078e3cff */
[--C-:B------:R-:W-:Y:S01]  /*134e0*/  IMAD.X R57, RZ, RZ, R13.reuse, P2 ;  /* 0x000000ffff397224 */ /* 0x100fe200010e060d */
[----:B------:R-:W-:Y:S01]  /*134f0*/  IADD3 R82, R180, R3, RZ ;  /* 0x00000003b4527210 */ /* 0x000fe20007ffe0ff */
[----:B------:R-:W-:Y:S01]  /*13500*/  IMAD R77, R77, UR4, RZ ;  /* 0x000000044d4d7c24 */ /* 0x000fe2000f8e02ff */
[----:B------:R-:W-:Y:S01]  /*13510*/  LOP3.LUT R44, R44, R45, RZ, 0x3c, !PT ;  /* 0x0000002d2c2c7212 */ /* 0x000fe200078e3cff */
[--C-:B------:R-:W-:Y:S01]  /*13520*/  IMAD.X R45, RZ, RZ, R13.reuse, P5 ;  /* 0x000000ffff2d7224 */ /* 0x100fe200028e060d */
[----:B------:R-:W-:Y:S01]  /*13530*/  LOP3.LUT R52, R52, R53, RZ, 0x3c, !PT ;  /* 0x0000003534347212 */ /* 0x000fe200078e3cff */
[--C-:B------:R-:W-:Y:S01]  /*13540*/  IMAD.X R53, RZ, RZ, R13.reuse, P4 ;  /* 0x000000ffff357224 */ /* 0x100fe200020e060d */
[----:B------:R-:W-:Y:S01]  /*13550*/  LOP3.LUT R60, R60, R61, RZ, 0x3c, !PT ;  /* 0x0000003d3c3c7212 */ /* 0x000fe200078e3cff */
[----:B------:R-:W-:Y:S01]  /*13560*/  IMAD.X R61, RZ, RZ, R13, P3 ;  /* 0x000000ffff3d7224 */ /* 0x000fe200018e060d */
[C---:B------:R-:W-:Y:S01]  /*13570*/  ISETP.GE.OR P2, PT, R7.reuse, R78, P0 ;  /* 0x0000004e0700720c */ /* 0x040fe20000746670 */
[----:B------:R-:W-:Y:S01]  /*13580*/  VIADD R7, R7, 0x8 ;  /* 0x0000000807077836 */ /* 0x000fe20000000000 */
[----:B------:R-:W-:-:S02]  /*13590*/  IADD3 R65, P5, R12, 0xd000, RZ ;  /* 0x0000d0000c417810 */ /* 0x000fc40007fbe0ff */
[C---:B------:R-:W-:Y:S01]  /*135a0*/  IADD3 R69, P4, R12.reuse, 0xe000, RZ ;  /* 0x0000e0000c457810 */ /* 0x040fe20007f9e0ff */
[C---:B------:R-:W-:Y:S01]  /*135b0*/  IMAD R77, R85.reuse, UR5, R77 ;  /* 0x00000005554d7c24 */ /* 0x040fe2000f8e024d */
[----:B------:R-:W-:Y:S01]  /*135c0*/  IADD3 R11, P3, R12, 0xf000, RZ ;  /* 0x0000f0000c0b7810 */ /* 0x000fe20007f7e0ff */
[----:B------:R-:W-:Y:S01]  /*135d0*/  IMAD.WIDE.U32 R80, R85, UR4, R80 ;  /* 0x0000000455507c25 */ /* 0x000fe2000f8e0050 */
[----:B------:R-:W-:Y:S01]  /*135e0*/  LOP3.LUT R64, R65, 0x380, RZ, 0xc0, !PT ;  /* 0x0000038041407812 */ /* 0x000fe200078ec0ff */
[----:B------:R-:W-:Y:S02]  /*135f0*/  ULDC.64 UR4, c[0x0][0xbf0] ;  /* 0x0002fc0000047ab9 */ /* 0x000fe40000000a00 */
[----:B0-----:R-:W-:Y:S01]  /*13600*/  @P1 IMAD.HI.U32 R3, R82, R79, RZ ;  /* 0x0000004f52031227 */ /* 0x001fe200078e00ff */
[----:B------:R-:W-:Y:S02]  /*13610*/  LOP3.LUT R68, R69, 0x380, RZ, 0xc0, !PT ;  /* 0x0000038045447812 */ /* 0x000fe400078ec0ff */
[----:B------:R-:W-:Y:S01]  /*13620*/  LOP3.LUT R27, R12, 0x380, RZ, 0xc0, !PT ;  /* 0x000003800c1b7812 */ /* 0x000fe200078ec0ff */
[----:B------:R-:W-:Y:S01]  /*13630*/  IMAD.IADD R81, R81, 0x1, R77 ;  /* 0x0000000151517824 */ /* 0x000fe200078e024d */
[----:B------:R-:W-:Y:S01]  /*13640*/  ISETP.GE.OR P0, PT, R7, R78, P0 ;  /* 0x0000004e0700720c */ /* 0x000fe20000706670 */
[----:B------:R-:W-:Y:S01]  /*13650*/  IMAD.MOV.U32 R21, RZ, RZ, R82 ;  /* 0x000000ffff157224 */ /* 0x000fe200078e0052 */
[----:B--2---:R-:W-:Y:S01]  /*13660*/  LOP3.LUT R10, R11, 0x380, RZ, 0xc0, !PT ;  /* 0x000003800b0a7812 */ /* 0x004fe200078ec0ff */
[----:B------:R-:W-:Y:S01]  /*13670*/  IMAD R77, R20, UR4, RZ ;  /* 0x00000004144d7c24 */ /* 0x000fe2000f8e02ff */
[----:B----4-:R-:W-:-:S02]  /*13680*/  @P1 SHF.R.U32.HI R21, RZ, R84, R3 ;  /* 0x00000054ff151219 */ /* 0x010fc40000011603 */
[----:B------:R-:W-:Y:S02]  /*13690*/  SHF.R.U64 R64, R64, 0x3, RZ ;  /* 0x0000000340407819 */ /* 0x000fe400000012ff */
[----:B------:R-:W-:Y:S02]  /*136a0*/  SHF.R.U64 R68, R68, 0x3, RZ ;  /* 0x0000000344447819 */ /* 0x000fe400000012ff */
[----:B------:R-:W-:Y:S02]  /*136b0*/  SHF.R.U64 R27, R27, 0x3, RZ ;  /* 0x000000031b1b7819 */ /* 0x000fe400000012ff */
[----:B------:R-:W-:Y:S01]  /*136c0*/  SHF.R.U64 R10, R10, 0x3, RZ ;  /* 0x000000030a0a7819 */ /* 0x000fe200000012ff */
[C---:B------:R-:W-:Y:S01]  /*136d0*/  IMAD R79, R76.reuse, UR5, R77 ;  /* 0x000000054c4f7c24 */ /* 0x040fe2000f8e024d */
[----:B------:R-:W-:Y:S01]  /*136e0*/  SHF.R.S32.HI R3, RZ, 0x1f, R21 ;  /* 0x0000001fff037819 */ /* 0x000fe20000011415 */
[----:B------:R-:W-:Y:S01]  /*136f0*/  IMAD.WIDE.U32 R76, R76, UR4, R80 ;  /* 0x000000044c4c7c25 */ /* 0x000fe2000f8e0050 */
[----:B------:R-:W-:Y:S01]  /*13700*/  LOP3.LUT R64, R64, R65, RZ, 0x3c, !PT ;  /* 0x0000004140407212 */ /* 0x000fe200078e3cff */
[----:B------:R-:W-:Y:S01]  /*13710*/  ULDC.64 UR4, c[0x0][0xbe0] ;  /* 0x0002f80000047ab9 */ /* 0x000fe20000000a00 */
[----:B------:R-:W-:Y:S01]  /*13720*/  LOP3.LUT R68, R68, R69, RZ, 0x3c, !PT ;  /* 0x0000004544447212 */ /* 0x000fe200078e3cff */
[--C-:B------:R-:W-:Y:S01]  /*13730*/  IMAD.X R65, RZ, RZ, R13.reuse, P5 ;  /* 0x000000ffff417224 */ /* 0x100fe200028e060d */
[----:B---3--:R-:W-:Y:S01]  /*13740*/  LOP3.LUT R6, R27, R12, RZ, 0x3c, !PT ;  /* 0x0000000c1b067212 */ /* 0x008fe200078e3cff */
[--C-:B------:R-:W-:Y:S01]  /*13750*/  IMAD.X R69, RZ, RZ, R13.reuse, P4 ;  /* 0x000000ffff457224 */ /* 0x100fe200020e060d */
[----:B------:R-:W-:Y:S01]  /*13760*/  LOP3.LUT R72, R10, R11, RZ, 0x3c, !PT ;  /* 0x0000000b0a487212 */ /* 0x000fe200078e3cff */
[----:B------:R-:W-:-:S02]  /*13770*/  IMAD.X R73, RZ, RZ, R13, P3 ;  /* 0x000000ffff497224 */ /* 0x000fc400018e060d */
[----:B------:R-:W-:Y:S02]  /*13780*/  IMAD.MOV.U32 R7, RZ, RZ, R13 ;  /* 0x000000ffff077224 */ /* 0x000fe400078e000d */
[----:B------:R-:W-:Y:S01]  /*13790*/  IMAD.MOV R81, RZ, RZ, -R21 ;  /* 0x000000ffff517224 */ /* 0x000fe200078e0a15 */
[----:B-1----:R-:W-:Y:S01]  /*137a0*/  @!P2 ST.E desc[UR40][R50.64], R5 ;  /* 0x000000053200a985 */ /* 0x002fe2000c101928 */
[----:B------:R-:W-:Y:S02]  /*137b0*/  IMAD R20, R3, UR4, RZ ;  /* 0x0000000403147c24 */ /* 0x000fe4000f8e02ff */
[----:B------:R-:W-:Y:S01]  /*137c0*/  IMAD R3, R0, R81, R82 ;  /* 0x0000005100037224 */ /* 0x000fe200078e0252 */
[----:B------:R0:W-:Y:S01]  /*137d0*/  @!P0 ST.E desc[UR40][R54.64], R4 ;  /* 0x0000000436008985 */ /* 0x0001e2000c101928 */
[----:B------:R-:W-:-:S03]  /*137e0*/  IMAD.IADD R77, R77, 0x1, R79 ;  /* 0x000000014d4d7824 */ /* 0x000fc600078e024f */
[----:B------:R-:W5:Y:S01]  /*137f0*/  LD.E.128 R8, desc[UR40][R8.64] ;  /* 0x0000002808087980 */ /* 0x000f62000c101d00 */
[----:B------:R-:W-:-:S03]  /*13800*/  IMAD R79, R21, UR5, R20 ;  /* 0x00000005154f7c24 */ /* 0x000fc6000f8e0214 */
[----:B------:R-:W5:Y:S01]  /*13810*/  LD.E.128 R12, desc[UR40][R14.64] ;  /* 0x000000280e0c7980 */ /* 0x000f62000c101d00 */
[----:B------:R-:W-:-:S03]  /*13820*/  SHF.R.S32.HI R0, RZ, 0x1f, R3 ;  /* 0x0000001fff007819 */ /* 0x000fc60000011403 */
[----:B0-----:R-:W5:Y:S04]  /*13830*/  LD.E.128 R4, desc[UR40][R6.64] ;  /* 0x0000002806047980 */ /* 0x001f68000c101d00 */
        /* <DEDUP_REMOVED lines=13> */
[----:B------:R-:W-:Y:S01]  /*13910*/  IMAD.WIDE.U32 R20, R21, UR4, R76 ;  /* 0x0000000415147c25 */ /* 0x000fe2000f8e004c */
[----:B------:R-:W-:Y:S01]  /*13920*/  ULDC.64 UR4, c[0x0][0xbd8] ;  /* 0x0002f60000047ab9 */ /* 0x000fe20000000a00 */
        /* <DEDUP_REMOVED lines=8> */
[----:B------:R-:W-:Y:S02]  /*139b0*/  IMAD.IADD R85, R83, 0x1, R180 ;  /* 0x0000000153557824 */ /* 0x000fe400078e02b4 */
[C---:B------:R-:W-:Y:S02]  /*139c0*/  IMAD R79, R3.reuse, UR5, R0 ;  /* 0x00000005034f7c24 */ /* 0x040fe4000f8e0200 */
[----:B------:R-:W-:Y:S01]  /*139d0*/  IMAD.WIDE.U32 R20, R3, UR4, R20 ;  /* 0x0000000403147c25 */ /* 0x000fe2000f8e0014 */
[----:B------:R-:W-:Y:S01]  /*139e0*/  ISETP.GE.AND P2, PT, R85, R78, PT ;  /* 0x0000004e5500720c */ /* 0x000fe20003f46270 */
[----:B------:R-:W-:Y:S02]  /*139f0*/  ULDC.64 UR4, c[0x0][0xb80] ;  /* 0x0002e00000047ab9 */ /* 0x000fe40000000a00 */
[----:B------:R-:W-:-:S02]  /*13a00*/  VIADD R0, R19, 0x32420 ;  /* 0x0003242013007836 */ /* 0x000fc40000000000 */
[----:B------:R-:W-:Y:S01]  /*13a10*/  IMAD.IADD R21, R21, 0x1, R79 ;  /* 0x0000000115157824 */ /* 0x000fe200078e024f */
[C---:B------:R-:W-:Y:S02]  /*13a20*/  LEA R79, P3, R20.reuse, UR4, 0x1 ;  /* 0x00000004144f7c11 */ /* 0x040fe4000f8608ff */
[----:B------:R-:W-:Y:S02]  /*13a30*/  PRMT R0, RZ, 0x654, R0 ;  /* 0x00000654ff007816 */ /* 0x000fe40000000000 */
[----:B------:R-:W-:Y:S01]  /*13a40*/  LEA.HI.X R84, R20, UR5, R21, 0x1, P3 ;  /* 0x0000000514547c11 */ /* 0x000fe200098f0c15 */
[C---:B------:R-:W-:Y:S02]  /*13a50*/  VIADD R77, R85.reuse, 0x20 ;  /* 0x00000020554d7836 */ /* 0x040fe40000000000 */
[----:B------:R-:W-:Y:S01]  /*13a60*/  VIADD R3, R85, 0x40 ;  /* 0x0000004055037836 */ /* 0x000fe20000000000 */
[----:B0-----:R0:W-:Y:S01]  /*13a70*/  SYNCS.ARRIVE.TRANS64.RED.A1T0 RZ, [R0+URZ], RZ ;  /* 0x000000ff00ff79a7 */ /* 0x0011e2000810043f */
[----:B------:R1:W2:Y:S01]  /*13a80*/  SHFL.IDX PT, R82, R79, RZ, 0x181f ;  /* 0x00181fff4f527589 */ /* 0x0002a200000e0000 */
[----:B------:R-:W-:-:S02]  /*13a90*/  ISETP.GE.AND P1, PT, R77, R78, PT ;  /* 0x0000004e4d00720c */ /* 0x000fc40003f26270 */
[----:B------:R-:W-:Y:S01]  /*13aa0*/  ISETP.GE.AND P0, PT, R3, R78, PT ;  /* 0x0000004e0300720c */ /* 0x000fe20003f06270 */
[----:B0-----:R1:W0:Y:S01]  /*13ab0*/  SHFL.IDX PT, R0, R84, RZ, 0x181f ;  /* 0x00181fff54007589 */ /* 0x00122200000e0000 */
[----:B------:R-:W-:Y:S11]  /*13ac0*/  @P2 BRA `(.L_x_5706) ;  /* 0x0000000000442947 */ /* 0x000ff60003800000 */
[----:B------:R-:W-:Y:S02]  /*13ad0*/  ULDC UR4, c[0x0][0xbc8] ;  /* 0x0002f20000047ab9 */ /* 0x000fe40000000800 */
[----:B------:R-:W-:Y:S02]  /*13ae0*/  ISETP.GE.AND P2, PT, R95, UR4, PT ;  /* 0x000000045f007c0c */ /* 0x000fe4000bf46270 */
[----:B-----5:R-:W-:Y:S02]  /*13af0*/  ISETP.GE.AND P3, PT, R93, UR4, PT ;  /* 0x000000045d007c0c */ /* 0x020fe4000bf66270 */
[----:B------:R-:W-:-:S09]  /*13b00*/  ISETP.GE.AND P4, PT, R88, UR4, PT ;  /* 0x0000000458007c0c */ /* 0x000fd2000bf86270 */
[----:B--2---:R-:W-:-:S04]  /*13b10*/  @!P2 LEA R20, P5, R95, R82, 0x1 ;  /* 0x000000525f14a211 */ /* 0x004fc800078a08ff */
[----:B0-----:R-:W-:Y:S02]  /*13b20*/  @!P2 LEA.HI.X R21, R95, R0, R96, 0x1, P5 ;  /* 0x000000005f15a211 */ /* 0x001fe400028f0c60 */
        /* <DEDUP_REMOVED lines=11> */
.L_x_5706:
[----:B------:R-:W-:Y:S05]  /*13be0*/  BSYNC B1 ;  /* 0x0000000000017941 */ /* 0x000fea0003800000 */
.L_x_5705:
        /* <DEDUP_REMOVED lines=21> */
.L_x_5708:
[----:B------:R-:W-:Y:S05]  /*13d40*/  BSYNC B1 ;  /* 0x0000000000017941 */ /* 0x000fea0003800000 */
.L_x_5707:
        /* <DEDUP_REMOVED lines=21> */
.L_x_5710:
[----:B------:R-:W-:Y:S05]  /*13ea0*/  BSYNC B1 ;  /* 0x0000000000017941 */ /* 0x000fea0003800000 */
.L_x_5709:
[----:B------:R-:W-:Y:S01]  /*13eb0*/  VIADD R3, R85, 0x60 ;  /* 0x0000006055037836 */ /* 0x000fe20000000000 */
[----:B01--4-:R-:W4:Y:S04]  /*13ec0*/  SHFL.IDX PT, R84, R84, 0x3, 0x181f ;  /* 0x00781f0054547f89 */ /* 0x013f2800000e0000 */
        /* <DEDUP_REMOVED lines=22> */
.L_x_5703:
[----:B------:R-:W4:Y:S01]  /*14030*/  LDL.LU R6, [R1+0x5c] ;  /* 0x00005c0001067983 */ /* 0x000f220000300800 */
[----:B------:R-:W-:Y:S01]  /*14040*/  ULDC.64 UR4, c[0x0][0xd00] ;  /* 0x0003400000047ab9 */ /* 0x000fe20000000a00 */
[----:B------:R-:W-:Y:S01]  /*14050*/  IMAD.MOV.U32 R0, RZ, RZ, RZ ;  /* 0x000000ffff007224 */ /* 0x000fe200078e00ff */
[----:B------:R-:W0:Y:S01]  /*14060*/  LDC R25, c[0x0][0xce8] ;  /* 0x00033a00ff197b82 */ /* 0x000e220000000800 */
[----:B------:R-:W2:Y:S01]  /*14070*/  LDL.LU R3, [R1+0x60] ;  /* 0x0000600001037983 */ /* 0x000ea20000300800 */
[----:B------:R-:W-:-:S04]  /*14080*/  ISETP.NE.U32.AND P0, PT, RZ, UR4, PT ;  /* 0x00000004ff007c0c */ /* 0x000fc8000bf05070 */
[----:B------:R-:W-:Y:S02]  /*14090*/  ISETP.NE.AND.EX P0, PT, RZ, UR5, PT, P0 ;  /* 0x00000005ff007c0c */ /* 0x000fe4000bf05300 */
[----:B----4-:R-:W-:-:S04]  /*140a0*/  IADD3 R4, P1, R6, UR4, RZ ;  /* 0x0000000406047c10 */ /* 0x010fc8000ff3e0ff */
[----:B--2---:R-:W-:Y:S01]  /*140b0*/  IADD3.X R5, R3, UR5, RZ, P1, !PT ;  /* 0x0000000503057c10 */ /* 0x004fe20008ffe4ff */
[----:B------:R-:W-:Y:S02]  /*140c0*/  ULDC.64 UR4, c[0x0][0xd08] ;  /* 0x0003420000047ab9 */ /* 0x000fe40000000a00 */
[----:B------:R-:W-:-:S04]  /*140d0*/  ISETP.NE.U32.AND P1, PT, RZ, UR4, PT ;  /* 0x00000004ff007c0c */ /* 0x000fc8000bf25070 */
[----:B------:R2:W5:Y:S01]  /*140e0*/  @P0 LDG.E R0, desc[UR40][R4.64] ;  /* 0x0000002804000981 */ /* 0x000562000c1e1900 */
[----:B------:R-:W-:Y:S01]  /*140f0*/  ISETP.NE.AND.EX P1, PT, RZ, UR5, PT, P1 ;  /* 0x00000005ff007c0c */ /* 0x000fe2000bf25310 */
[----:B------:R-:W4:-:S12]  /*14100*/  S2R R10, SR_TID.X ;  /* 0x00000000000a7919 */ /* 0x000f180000002100 */
[----:B------:R-:W-:Y:S01]  /*14110*/  @P1 IADD3 R6, P2, R6, UR4, RZ ;  /* 0x0000000406061c10 */ /* 0x000fe2000ff5e0ff */
[----:B------:R-:W-:Y:S02]  /*14120*/  ULDC UR4, c[0x0][0xb88] ;  /* 0x0002e20000047ab9 */ /* 0x000fe40000000800 */
[----:B------:R-:W-:Y:S01]  /*14130*/  IMAD.U32 R8, RZ, RZ, UR4 ;  /* 0x00000004ff087e24 */ /* 0x000fe2000f8e00ff */
[----:B------:R-:W-:-:S05]  /*14140*/  @P1 IADD3.X R7, R3, UR5, RZ, P2, !PT ;  /* 0x0000000503071c10 */ /* 0x000fca00097fe4ff */
[----:B------:R2:W5:Y:S01]  /*14150*/  @P1 LDG.E R8, desc[UR40][R6.64] ;  /* 0x0000002806081981 */ /* 0x000562000c1e1900 */
[----:B0-----:R-:W-:Y:S01]  /*14160*/  ISETP.NE.AND P2, PT, R25, 0x1, PT ;  /* 0x000000011900780c */ /* 0x001fe20003f45270 */
[----:B----4-:R-:W-:-:S12]  /*14170*/  VIADD R28, R10, 0xffffff80 ;  /* 0xffffff800a1c7836 */ /* 0x010fd80000000000 */
[----:B------:R-:W0:Y:S01]  /*14180*/  @P2 LDC R27, c[0x0][0xcec] ;  /* 0x00033b00ff1b2b82 */ /* 0x000e220000000800 */
[----:B------:R-:W-:Y:S01]  /*14190*/  ISETP.GE.AND P3, PT, R28, 0x80, PT ;  /* 0x000000801c00780c */ /* 0x000fe20003f66270 */
[----:B--2---:R-:W-:-:S12]  /*141a0*/  @P1 BRA `(.L_x_5712) ;  /* 0x0000000000101947 */ /* 0x004fd80003800000 */
[----:B------:R-:W-:Y:S05]  /*141b0*/  @!P0 BRA `(.L_x_5712) ;  /* 0x00000000000c8947 */ /* 0x000fea0003800000 */
[----:B------:R-:W2:Y:S04]  /*141c0*/  LDG.E R3, desc[UR40][R4.64] ;  /* 0x0000002804037981 */ /* 0x000ea8000c1e1900 */
[----:B-----5:R-:W2:Y:S02]  /*141d0*/  LDG.E R8, desc[UR40][R4.64+0x4] ;  /* 0x0000042804087981 */ /* 0x020ea4000c1e1900 */
[----:B--2---:R-:W-:-:S07]  /*141e0*/  IMAD.IADD R8, R8, 0x1, -R3 ;  /* 0x0000000108087824 */ /* 0x004fce00078e0a03 */
.L_x_5712:
[----:B------:R-:W2:Y:S04]  /*141f0*/  LDL.LU R4, [R1+0x64] ;  /* 0x0000640001047983 */ /* 0x000ea80000300800 */
[----:B------:R-:W4:Y:S04]  /*14200*/  LDL.LU R3, [R1+0x7c] ;  /* 0x00007c0001037983 */ /* 0x000f280000300800 */
[----:B------:R-:W3:Y:S04]  /*14210*/  LDL R26, [R1+0x58] ;  /* 0x00005800011a7983 */ /* 0x000ee80000100800 */
[----:B------:R0:W5:Y:S01]  /*14220*/  LDL R24, [R1+0x28] ;  /* 0x0000280001187983 */ /* 0x0001620000100800 */
[----:B------:R-:W-:Y:S01]  /*14230*/  BSSY B1, `(.L_x_5713) ;  /* 0x000002c000017945 */ /* 0x000fe20003800000 */
[----:B-----5:R-:W-:-:S02]  /*14240*/  SHF.R.S32.HI R11, RZ, 0x1f, R0 ;  /* 0x0000001fff0b7819 */ /* 0x020fc40000011400 */
[----:B--2---:R-:W-:Y:S02]  /*14250*/  SEL R13, R4, RZ, !P0 ;  /* 0x000000ff040d7207 */ /* 0x004fe40004000000 */
[----:B----4-:R-:W-:Y:S02]  /*14260*/  SEL R14, R3, RZ, !P0 ;  /* 0x000000ff030e7207 */ /* 0x010fe40004000000 */
[----:B---3--:R-:W-:Y:S01]  /*14270*/  SHF.R.S32.HI R12, RZ, 0x1f, R26 ;  /* 0x0000001fff0c7819 */ /* 0x008fe2000001141a */
[----:B0-----:R-:W-:Y:S06]  /*14280*/  @P3 BRA `(.L_x_5714) ;  /* 0x0000000000983947 */ /* 0x001fec0003800000 */
[----:B------:R-:W0:Y:S01]  /*14290*/  LDC R9, c[0x0][0xce8] ;  /* 0x00033a00ff097b82 */ /* 0x000e220000000800 */
[----:B------:R-:W-:Y:S01]  /*142a0*/  IADD3 R10, R24, -0x80, R10 ;  /* 0xffffff80180a7810 */ /* 0x000fe20007ffe00a */
[----:B0-----:R-:W-:-:S05]  /*142b0*/  IMAD R3, R8, R9, RZ ;  /* 0x0000000908037224 */ /* 0x001fca00078e02ff */
        /* <DEDUP_REMOVED lines=13> */
[----:B------:R-:W2:Y:S01]  /*14390*/  @P0 LDC R21, c[0x0][0xcf0] ;  /* 0x00033c00ff150b82 */ /* 0x000ea20000000800 */
[----:B------:R-:W-:-:S04]  /*143a0*/  IMAD.WIDE.U32 R4, R13, UR4, R4 ;  /* 0x000000040d047c25 */ /* 0x000fc8000f8e0004 */
[----:B0-----:R-:W-:-:S05]  /*143b0*/  @P0 IMAD.HI.U32 R6, R10, R15, RZ ;  /* 0x0000000f0a060227 */ /* 0x001fca00078e00ff */
[----:B--2---:R-:W-:Y:S01]  /*143c0*/  @P0 SHF.R.U32.HI R3, RZ, R21, R6 ;  /* 0x00000015ff030219 */ /* 0x004fe20000011606 */
        /* <DEDUP_REMOVED lines=18> */
.L_x_5714:
[----:B------:R-:W-:Y:S05]  /*144f0*/  BSYNC B1 ;  /* 0x0000000000017941 */ /* 0x000fea0003800000 */
.L_x_5713:
[--C-:B0-----:R-:W-:Y:S01]  /*14500*/  SHF.R.S32.HI R6, RZ, 0x1f, R28.reuse ;  /* 0x0000001fff067819 */ /* 0x101fe2000001141c */
[----:B------:R-:W0:Y:S01]  /*14510*/  @P2 LDC R9, c[0x0][0xcf0] ;  /* 0x00033c00ff092b82 */ /* 0x000e220000000800 */
[----:B------:R-:W-:Y:S01]  /*14520*/  SHF.R.S32.HI R20, RZ, 0x1f, R28 ;  /* 0x0000001fff147819 */ /* 0x000fe2000001141c */
[----:B------:R-:W-:Y:S01]  /*14530*/  ULDC.64 UR4, c[0x0][0xba0] ;  /* 0x0002e80000047ab9 */ /* 0x000fe20000000a00 */
[-C--:B------:R-:W-:Y:S01]  /*14540*/  LEA.HI R6, R6, R28.reuse, RZ, 0x3 ;  /* 0x0000001c06067211 */ /* 0x080fe200078f18ff */
[----:B------:R-:W-:Y:S01]  /*14550*/  IMAD R3, R11, UR4, RZ ;  /* 0x000000040b037c24 */ /* 0x000fe2000f8e02ff */
[----:B------:R-:W-:Y:S01]  /*14560*/  LEA.HI R20, R20, R28, RZ, 0x3 ;  /* 0x0000001c14147211 */ /* 0x000fe200078f18ff */
[----:B------:R-:W-:Y:S01]  /*14570*/  IMAD.WIDE.U32 R4, R0, UR4, RZ ;  /* 0x0000000400047c25 */ /* 0x000fe2000f8e00ff */
[----:B------:R-:W-:Y:S02]  /*14580*/  LOP3.LUT R6, R6, 0xfffffff8, RZ, 0xc0, !PT ;  /* 0xfffffff806067812 */ /* 0x000fe400078ec0ff */
[----:B------:R-:W-:Y:S01]  /*14590*/  SHF.R.S32.HI R20, RZ, 0x3, R20 ;  /* 0x00000003ff147819 */ /* 0x000fe20000011414 */
[----:B------:R-:W-:Y:S01]  /*145a0*/  IMAD R3, R0, UR5, R3 ;  /* 0x0000000500037c24 */ /* 0x000fe2000f8e0203 */
[----:B------:R-:W-:Y:S01]  /*145b0*/  ULDC.64 UR4, c[0x0][0xbe8] ;  /* 0x0002fa0000047ab9 */ /* 0x000fe20000000a00 */
[----:B------:R-:W-:-:S02]  /*145c0*/  IMAD.IADD R6, R28, 0x1, -R6 ;  /* 0x000000011c067824 */ /* 0x000fc400078e0a06 */
[----:B------:R-:W-:Y:S02]  /*145d0*/  IMAD R0, R12, UR4, RZ ;  /* 0x000000040c007c24 */ /* 0x000fe4000f8e02ff */
[----:B------:R-:W-:Y:S02]  /*145e0*/  IMAD R6, R6, 0x20, R20 ;  /* 0x0000002006067824 */ /* 0x000fe400078e0214 */
[----:B------:R-:W-:Y:S02]  /*145f0*/  IMAD R7, R26, UR5, R0 ;  /* 0x000000051a077c24 */ /* 0x000fe4000f8e0200 */
[----:B------:R-:W-:Y:S02]  /*14600*/  IMAD.IADD R10, R24, 0x1, R6 ;  /* 0x00000001180a7824 */ /* 0x000fe400078e0206 */
[----:B------:R-:W-:Y:S02]  /*14610*/  IMAD.IADD R5, R5, 0x1, R3 ;  /* 0x0000000105057824 */ /* 0x000fe400078e0203 */
[----:B------:R-:W-:-:S04]  /*14620*/  @P2 IMAD.HI.U32 R0, R10, R27, RZ ;  /* 0x0000001b0a002227 */ /* 0x000fc800078e00ff */
[----:B------:R-:W-:Y:S01]  /*14630*/  IMAD.WIDE.U32 R4, R26, UR4, R4 ;  /* 0x000000041a047c25 */ /* 0x000fe2000f8e0004 */
[----:B------:R-:W-:-:S03]  /*14640*/  ULDC.64 UR4, c[0x0][0xbf0] ;  /* 0x0002fc0000047ab9 */ /* 0x000fc60000000a00 */
[----:B------:R-:W-:Y:S01]  /*14650*/  IMAD.MOV.U32 R3, RZ, RZ, R10 ;  /* 0x000000ffff037224 */ /* 0x000fe200078e000a */
[----:B0-----:R-:W-:Y:S01]  /*14660*/  @P2 SHF.R.U32.HI R3, RZ, R9, R0 ;  /* 0x00000009ff032219 */ /* 0x001fe20000011600 */
        /* <DEDUP_REMOVED lines=24> */
[----:B------:R0:W2:Y:S04]  /*147f0*/  SHFL.IDX PT, R0, R4, RZ, 0x181f ;  /* 0x00181fff04007589 */ /* 0x0000a800000e0000 */
[----:B------:R0:W3:Y:S02]  /*14800*/  SHFL.IDX PT, R14, R3, RZ, 0x181f ;  /* 0x00181fff030e7589 */ /* 0x0000e400000e0000 */
.L_x_5926:
[----:B------:R-:W-:Y:S01]  /*14810*/  IMAD R8, R8, R25, RZ ;  /* 0x0000001908087224 */ /* 0x000fe200078e02ff */
[----:B------:R-:W-:Y:S01]  /*14820*/  BSSY B1, `(.L_x_5716) ;  /* 0x000001d000017945 */ /* 0x000fe20003800000 */
[----:B------:R-:W-:-:S05]  /*14830*/  IMAD.IADD R7, R20, 0x1, R24 ;  /* 0x0000000114077824 */ /* 0x000fca00078e0218 */
[----:B------:R-:W-:-:S13]  /*14840*/  ISETP.GE.AND P0, PT, R7, R8, PT ;  /* 0x000000080700720c */ /* 0x000fda0003f06270 */
[----:B------:R-:W-:Y:S05]  /*14850*/  @P0 BRA `(.L_x_5717) ;  /* 0x0000000000640947 */ /* 0x000fea0003800000 */
[----:B------:R-:W4:Y:S01]  /*14860*/  LDL R20, [R1+0xc] ;  /* 0x00000c0001147983 */ /* 0x000f220000100800 */
[----:B------:R-:W-:-:S03]  /*14870*/  ULDC UR4, c[0x0][0xbc8] ;  /* 0x0002f20000047ab9 */ /* 0x000fc60000000800 */
[----:B------:R-:W5:Y:S04]  /*14880*/  LDL R15, [R1+0x4c] ;  /* 0x00004c00010f7983 */ /* 0x000f680000100800 */
[----:B------:R-:W2:Y:S04]  /*14890*/  LDL R9, [R1+0x48] ;  /* 0x0000480001097983 */ /* 0x000ea80000100800 */
[----:B------:R-:W3:Y:S04]  /*148a0*/  LDL R5, [R1+0x50] ;  /* 0x0000500001057983 */ /* 0x000ee80000100800 */
[----:B------:R-:W3:Y:S04]  /*148b0*/  LDL R21, [R1+0x9c] ;  /* 0x00009c0001157983 */ /* 0x000ee80000100800 */
[----:B------:R-:W3:Y:S04]  /*148c0*/  LDL R26, [R1+0x98] ;  /* 0x00009800011a7983 */ /* 0x000ee80000100800 */
[----:B------:R-:W3:Y:S04]  /*148d0*/  LDL R24, [R1+0x94] ;  /* 0x0000940001187983 */ /* 0x000ee80000100800 */
[----:B------:R-:W3:Y:S01]  /*148e0*/  LDL R6, [R1+0x90] ;  /* 0x0000900001067983 */ /* 0x000ee20000100800 */
[----:B----4-:R-:W-:-:S02]  /*148f0*/  ISETP.GE.AND P3, PT, R20, UR4, PT ;  /* 0x0000000414007c0c */ /* 0x010fc4000bf66270 */
[----:B-----5:R-:W-:Y:S02]  /*14900*/  ISETP.GE.AND P2, PT, R15, UR4, PT ;  /* 0x000000040f007c0c */ /* 0x020fe4000bf46270 */
[----:B--2---:R-:W-:Y:S02]  /*14910*/  ISETP.GE.AND P1, PT, R9, UR4, PT ;  /* 0x0000000409007c0c */ /* 0x004fe4000bf26270 */
[----:B---3--:R-:W-:-:S07]  /*14920*/  ISETP.GE.AND P0, PT, R5, UR4, PT ;  /* 0x0000000405007c0c */ /* 0x008fce000bf06270 */
[CC--:B------:R-:W-:Y:S02]  /*14930*/  @!P3 LEA R10, P5, R20.reuse, R14.reuse, 0x1 ;  /* 0x0000000e140ab211 */ /* 0x0c0fe400078a08ff */
[----:B------:R-:W-:Y:S02]  /*14940*/  @!P2 LEA R12, P4, R15, R14, 0x1 ;  /* 0x0000000e0f0ca211 */ /* 0x000fe400078808ff */
[----:B------:R-:W-:Y:S02]  /*14950*/  @!P3 LEA.HI.X R11, R20, R0, R21, 0x1, P5 ;  /* 0x00000000140bb211 */ /* 0x000fe400028f0c15 */
[----:B------:R-:W-:Y:S02]  /*14960*/  @!P1 LEA R20, P5, R9, R14, 0x1 ;  /* 0x0000000e09149211 */ /* 0x000fe400078a08ff */
[----:B------:R-:W-:Y:S02]  /*14970*/  @!P2 LEA.HI.X R13, R15, R0, R26, 0x1, P4 ;  /* 0x000000000f0da211 */ /* 0x000fe400020f0c1a */
[----:B------:R-:W-:-:S02]  /*14980*/  @!P0 LEA R14, P4, R5, R14, 0x1 ;  /* 0x0000000e050e8211 */ /* 0x000fc400078808ff */
[-C--:B------:R-:W-:Y:S02]  /*14990*/  @!P1 LEA.HI.X R21, R9, R0.reuse, R24, 0x1, P5 ;  /* 0x0000000009159211 */ /* 0x080fe400028f0c18 */
[----:B------:R-:W-:Y:S01]  /*149a0*/  @!P0 LEA.HI.X R15, R5, R0, R6, 0x1, P4 ;  /* 0x00000000050f8211 */ /* 0x000fe200020f0c06 */
[----:B------:R4:W-:Y:S04]  /*149b0*/  @!P3 ST.E.128 desc[UR40][R10.64], RZ ;  /* 0x000000ff0a00b985 */ /* 0x0009e8000c101d28 */
[----:B------:R4:W-:Y:S04]  /*149c0*/  @!P2 ST.E.128 desc[UR40][R12.64], RZ ;  /* 0x000000ff0c00a985 */ /* 0x0009e8000c101d28 */
[----:B------:R4:W-:Y:S04]  /*149d0*/  @!P1 ST.E.128 desc[UR40][R20.64], RZ ;  /* 0x000000ff14009985 */ /* 0x0009e8000c101d28 */
[----:B------:R4:W-:Y:S02]  /*149e0*/  @!P0 ST.E.128 desc[UR40][R14.64], RZ ;  /* 0x000000ff0e008985 */ /* 0x0009e4000c101d28 */
.L_x_5717:
[----:B------:R-:W-:Y:S05]  /*149f0*/  BSYNC B1 ;  /* 0x0000000000017941 */ /* 0x000fea0003800000 */
.L_x_5716:
[----:B------:R-:W-:-:S03]  /*14a00*/  UMOV UR4, 0xffffffff ;  /* 0xffffffff00047882 */ /* 0x000fc60000000000 */
[----:B------:R-:W-:Y:S05]  /*14a10*/  BRA.DIV UR4, `(.L_x_5718) ;  /* 0x0000009e048c7947 */ /* 0x000fea000b800000 */
[----:B--2---:R2:W0:Y:S04]  /*14a20*/  SHFL.IDX PT, R0, R4, 0x1, 0x181f ;  /* 0x00381f0004007f89 */ /* 0x00442800000e0000 */
[----:B---34-:R2:W3:Y:S02]  /*14a30*/  SHFL.IDX PT, R14, R3, 0x1, 0x181f ;  /* 0x00381f00030e7f89 */ /* 0x0184e400000e0000 */
.L_x_5930:
[----:B------:R-:W-:Y:S01]  /*14a40*/  VIADD R5, R7, 0x20 ;  /* 0x0000002007057836 */ /* 0x000fe20000000000 */
[----:B------:R-:W-:Y:S04]  /*14a50*/  BSSY B1, `(.L_x_5719) ;  /* 0x000001c000017945 */ /* 0x000fe80003800000 */
[----:B------:R-:W-:-:S13]  /*14a60*/  ISETP.GE.AND P0, PT, R5, R8, PT ;  /* 0x000000080500720c */ /* 0x000fda0003f06270 */
[----:B------:R-:W-:Y:S05]  /*14a70*/  @P0 BRA `(.L_x_5720) ;  /* 0x0000000000640947 */ /* 0x000fea0003800000 */
[----:B------:R-:W4:Y:S01]  /*14a80*/  LDL R20, [R1+0xc] ;  /* 0x00000c0001147983 */ /* 0x000f220000100800 */
[----:B------:R-:W-:-:S03]  /*14a90*/  ULDC UR4, c[0x0][0xbc8] ;  /* 0x0002f20000047ab9 */ /* 0x000fc60000000800 */
[----:B------:R-:W5:Y:S04]  /*14aa0*/  LDL R15, [R1+0x4c] ;  /* 0x00004c00010f7983 */ /* 0x000f680000100800 */
[----:B------:R-:W2:Y:S04]  /*14ab0*/  LDL R24, [R1+0x48] ;  /* 0x0000480001187983 */ /* 0x000ea80000100800 */
[----:B------:R-:W3:Y:S04]  /*14ac0*/  LDL R6, [R1+0x50] ;  /* 0x0000500001067983 */ /* 0x000ee80000100800 */
[----:B------:R-:W0:Y:S04]  /*14ad0*/  LDL R21, [R1+0x9c] ;  /* 0x00009c0001157983 */ /* 0x000e280000100800 */
        /* <DEDUP_REMOVED lines=8> */
[C---:B------:R-:W-:Y:S02]  /*14b60*/  @!P2 LEA R12, P4, R15.reuse, R14, 0x1 ;  /* 0x0000000e0f0ca211 */ /* 0x040fe400078808ff */
[----:B0-----:R-:W-:Y:S02]  /*14b70*/  @!P3 LEA.HI.X R11, R20, R0, R21, 0x1, P5 ;  /* 0x00000000140bb211 */ /* 0x001fe400028f0c15 */
        /* <DEDUP_REMOVED lines=9> */
.L_x_5720:
[----:B------:R-:W-:Y:S05]  /*14c10*/  BSYNC B1 ;  /* 0x0000000000017941 */ /* 0x000fea0003800000 */
.L_x_5719:
[----:B------:R-:W-:-:S03]  /*14c20*/  UMOV UR4, 0xffffffff ;  /* 0xffffffff00047882 */ /* 0x000fc60000000000 */
[----:B------:R-:W-:Y:S05]  /*14c30*/  BRA.DIV UR4, `(.L_x_5721) ;  /* 0x0000009e044c7947 */ /* 0x000fea000b800000 */
[----:B0-----:R0:W0:Y:S04]  /*14c40*/  SHFL.IDX PT, R0, R4, 0x2, 0x181f ;  /* 0x00581f0004007f89 */ /* 0x00102800000e0000 */
[----:B---34-:R3:W4:Y:S02]  /*14c50*/  SHFL.IDX PT, R14, R3, 0x2, 0x181f ;  /* 0x00581f00030e7f89 */ /* 0x01872400000e0000 */
.L_x_5934:
[----:B------:R-:W-:Y:S01]  /*14c60*/  VIADD R5, R7, 0x40 ;  /* 0x0000004007057836 */ /* 0x000fe20000000000 */
[----:B------:R-:W-:Y:S04]  /*14c70*/  BSSY B1, `(.L_x_5722) ;  /* 0x000001c000017945 */ /* 0x000fe80003800000 */
[----:B------:R-:W-:-:S13]  /*14c80*/  ISETP.GE.AND P0, PT, R5, R8, PT ;  /* 0x000000080500720c */ /* 0x000fda0003f06270 */
[----:B------:R-:W-:Y:S05]  /*14c90*/  @P0 BRA `(.L_x_5723) ;  /* 0x0000000000640947 */ /* 0x000fea0003800000 */
[----:B------:R-:W5:Y:S01]  /*14ca0*/  LDL R20, [R1+0xc] ;  /* 0x00000c0001147983 */ /* 0x000f620000100800 */
[----:B------:R-:W-:-:S03]  /*14cb0*/  ULDC UR4, c[0x0][0xbc8] ;  /* 0x0002f20000047ab9 */ /* 0x000fc60000000800 */
[----:B------:R-:W2:Y:S04]  /*14cc0*/  LDL R15, [R1+0x4c] ;  /* 0x00004c00010f7983 */ /* 0x000ea80000100800 */
[----:B------:R-:W3:Y:S04]  /*14cd0*/  LDL R24, [R1+0x48] ;  /* 0x0000480001187983 */ /* 0x000ee80000100800 */
[----:B------:R-:W4:Y:S04]  /*14ce0*/  LDL R6, [R1+0x50] ;  /* 0x0000500001067983 */ /* 0x000f280000100800 */
[----:B------:R-:W0:Y:S04]  /*14cf0*/  LDL R21, [R1+0x9c] ;  /* 0x00009c0001157983 */ /* 0x000e280000100800 */
[----:B------:R-:W4:Y:S04]  /*14d00*/  LDL R26, [R1+0x98] ;  /* 0x00009800011a7983 */ /* 0x000f280000100800 */
[----:B------:R-:W4:Y:S04]  /*14d10*/  LDL R25, [R1+0x94] ;  /* 0x0000940001197983 */ /* 0x000f280000100800 */
[----:B------:R-:W4:Y:S01]  /*14d20*/  LDL R9, [R1+0x90] ;  /* 0x0000900001097983 */ /* 0x000f220000100800 */
[----:B-----5:R-:W-:-:S02]  /*14d30*/  ISETP.GE.AND P3, PT, R20, UR4, PT ;  /* 0x0000000414007c0c */ /* 0x020fc4000bf66270 */
[----:B--2---:R-:W-:Y:S02]  /*14d40*/  ISETP.GE.AND P2, PT, R15, UR4, PT ;  /* 0x000000040f007c0c */ /* 0x004fe4000bf46270 */
[----:B---3--:R-:W-:Y:S02]  /*14d50*/  ISETP.GE.AND P1, PT, R24, UR4, PT ;  /* 0x0000000418007c0c */ /* 0x008fe4000bf26270 */
[----:B----4-:R-:W-:-:S07]  /*14d60*/  ISETP.GE.AND P0, PT, R6, UR4, PT ;  /* 0x0000000406007c0c */ /* 0x010fce000bf06270 */
        /* <DEDUP_REMOVED lines=12> */
.L_x_5723:
[----:B------:R-:W-:Y:S05]  /*14e30*/  BSYNC B1 ;  /* 0x0000000000017941 */ /* 0x000fea0003800000 */
.L_x_5722:
[----:B------:R-:W-:-:S03]  /*14e40*/  UMOV UR4, 0xffffffff ;  /* 0xffffffff00047882 */ /* 0x000fc60000000000 */
[----:B------:R-:W-:Y:S05]  /*14e50*/  BRA.DIV UR4, `(.L_x_5724) ;  /* 0x0000009e040c7947 */ /* 0x000fea000b800000 */
[----:B0-----:R0:W0:Y:S04]  /*14e60*/  SHFL.IDX PT, R0, R4, 0x3, 0x181f ;  /* 0x00781f0004007f89 */ /* 0x00102800000e0000 */
[----:B----4-:R4:W0:Y:S02]  /*14e70*/  SHFL.IDX PT, R14, R3, 0x3, 0x181f ;  /* 0x00781f00030e7f89 */ /* 0x01082400000e0000 */
.L_x_5938:
[----:B--234-:R-:W-:-:S05]  /*14e80*/  VIADD R3, R7, 0x60 ;  /* 0x0000006007037836 */ /* 0x01cfca0000000000 */
[----:B------:R-:W-:-:S13]  /*14e90*/  ISETP.GE.AND P0, PT, R3, R8, PT ;  /* 0x000000080300720c */ /* 0x000fda0003f06270 */
[----:B------:R-:W-:Y:S05]  /*14ea0*/  @P0 BRA `(.L_x_5711) ;  /* 0x0000000000640947 */ /* 0x000fea0003800000 */
[----:B------:R-:W2:Y:S01]  /*14eb0*/  LDL R9, [R1+0xc] ;  /* 0x00000c0001097983 */ /* 0x000ea20000100800 */
[----:B------:R-:W-:-:S03]  /*14ec0*/  ULDC UR4, c[0x0][0xbc8] ;  /* 0x0002f20000047ab9 */ /* 0x000fc60000000800 */
[----:B------:R-:W3:Y:S04]  /*14ed0*/  LDL R15, [R1+0x4c] ;  /* 0x00004c00010f7983 */ /* 0x000ee80000100800 */
[----:B------:R-:W4:Y:S04]  /*14ee0*/  LDL R12, [R1+0x48] ;  /* 0x00004800010c7983 */ /* 0x000f280000100800 */
[----:B------:R-:W5:Y:S04]  /*14ef0*/  LDL R10, [R1+0x50] ;  /* 0x00005000010a7983 */ /* 0x000f680000100800 */
[----:B------:R-:W5:Y:S04]  /*14f00*/  LDL R21, [R1+0x9c] ;  /* 0x00009c0001157983 */ /* 0x000f680000100800 */
[----:B------:R-:W5:Y:S04]  /*14f10*/  LDL R20, [R1+0x98] ;  /* 0x0000980001147983 */ /* 0x000f680000100800 */
[----:B------:R-:W5:Y:S04]  /*14f20*/  LDL R13, [R1+0x94] ;  /* 0x00009400010d7983 */ /* 0x000f680000100800 */
[----:B------:R-:W5:Y:S01]  /*14f30*/  LDL R11, [R1+0x90] ;  /* 0x00009000010b7983 */ /* 0x000f620000100800 */
[----:B--2---:R-:W-:-:S02]  /*14f40*/  ISETP.GE.AND P3, PT, R9, UR4, PT ;  /* 0x0000000409007c0c */ /* 0x004fc4000bf66270 */
[----:B---3--:R-:W-:Y:S02]  /*14f50*/  ISETP.GE.AND P2, PT, R15, UR4, PT ;  /* 0x000000040f007c0c */ /* 0x008fe4000bf46270 */
[----:B----4-:R-:W-:Y:S02]  /*14f60*/  ISETP.GE.AND P1, PT, R12, UR4, PT ;  /* 0x000000040c007c0c */ /* 0x010fe4000bf26270 */
[----:B-----5:R-:W-:-:S07]  /*14f70*/  ISETP.GE.AND P0, PT, R10, UR4, PT ;  /* 0x000000040a007c0c */ /* 0x020fce000bf06270 */
[-C--:B0-----:R-:W-:Y:S02]  /*14f80*/  @!P3 LEA R4, P5, R9, R14.reuse, 0x1 ;  /* 0x0000000e0904b211 */ /* 0x081fe400078a08ff */
        /* <DEDUP_REMOVED lines=11> */
.L_x_5711:
[----:B------:R-:W-:Y:S05]  /*15040*/  BSYNC B0 ;  /* 0x0000000000007941 */ /* 0x000fea0003800000 */
.L_x_5702:
[----:B------:R-:W-:Y:S02]  /*15050*/  ULDC UR4, c[0x0][0xd3c] ;  /* 0x00034f0000047ab9 */ /* 0x000fe40000000800 */
[----:B------:R-:W-:-:S13]  /*15060*/  ISETP.GE.AND P0, PT, R91, UR4, PT ;  /* 0x000000045b007c0c */ /* 0x000fda000bf06270 */
[----:B------:R-:W-:Y:S05]  /*15070*/  @!P0 BRA `(.L_x_5725) ;  /* 0xfffffec000448947 */ /* 0x000fea000383ffff */
[----:B------:R-:W-:Y:S05]  /*15080*/  BRA `(.L_x_5576) ;  /* 0x0000008800247947 */ /* 0x000fea0003800000 */
.L_x_5574:
        /* <DEDUP_REMOVED lines=18> */
.L_x_5726:
        /* <DEDUP_REMOVED lines=42> */
.L_x_5732:
        /* <DEDUP_REMOVED lines=12> */
.L_x_5731:
[----:B------:R-:W-:Y:S05]  /*15510*/  BSYNC B0 ;  /* 0x0000000000007941 */ /* 0x000fea0003800000 */
.L_x_5730:
        /* <DEDUP_REMOVED lines=21> */
.L_x_5728:
        /* <DEDUP_REMOVED lines=20> */
.L_x_5733:
        /* <DEDUP_REMOVED lines=14> */
[-C--:B------:R-:W-:Y:S01]  /*15890*/  @!P1 IADD3 R4, R4, -R9.reuse, RZ ;  /* 0x8000000904049210 */ /* 0x080fe20007ffe0ff */
        /* <DEDUP_REMOVED lines=42> */
.L_x_5729:
[----:B------:R-:W-:Y:S02]  /*15b40*/  IMAD.MOV.U32 R17, RZ, RZ, RZ ;  /* 0x000000ffff117224 */ /* 0x000fe400078e00ff */
[----:B------:R-:W-:Y:S02]  /*15b50*/  IMAD.U32 R16, RZ, RZ, UR6 ;  /* 0x00000006ff107e24 */ /* 0x000fe4000f8e00ff */
[----:B------:R-:W-:-:S07]  /*15b60*/  IMAD.MOV.U32 R18, RZ, RZ, RZ ;  /* 0x000000ffff127224 */ /* 0x000fce00078e00ff */
.L_x_5734:
[----:B------:R-:W-:-:S13]  /*15b70*/  ISETP.NE.AND P0, PT, R0, RZ, PT ;  /* 0x000000ff0000720c */ /* 0x000fda0003f05270 */
[----:B------:R-:W1:Y:S01]  /*15b80*/  @!P0 S2R R3, SR_CgaCtaId ;  /* 0x0000000000038919 */ /* 0x000e620000008800 */
[----:B------:R-:W-:-:S04]  /*15b90*/  @!P0 MOV R0, 0x400 ;  /* 0x0000040000008802 */ /* 0x000fc80000000f00 */
[----:B-1----:R-:W-:-:S05]  /*15ba0*/  @!P0 LEA R0, R3, R0, 0x18 ;  /* 0x0000000003008211 */ /* 0x002fca00078ec0ff */
[----:B------:R1:W-:Y:S01]  /*15bb0*/  @!P0 STS.128 [R0+0x324d0], R16 ;  /* 0x0324d01000008388 */ /* 0x0003e20000000c00 */
[----:B------:R-:W-:Y:S06]  /*15bc0*/  BAR.ARV 0x5, 0x180 ;  /* 0x0146000000007b1d */ /* 0x000fec0000002000 */
.L_x_5727:
        /* <DEDUP_REMOVED lines=38> */
.L_x_5881:
[----:B0-----:R-:W0:Y:S02]  /*15e30*/  LDC.64 R2, c[0x0][0xd88] ;  /* 0x00036200ff027b82 */ /* 0x001e240000000a00 */
[----:B0-----:R-:W-:-:S05]  /*15e40*/  IMAD.WIDE R2, R19, 0x4, R2 ;  /* 0x0000000413027825 */ /* 0x001fca00078e0202 */
[----:B-1----:R-:W1:Y:S01]  /*15e50*/  LDG.E R13, desc[UR40][R2.64] ;  /* 0x00000028020d7981 */ /* 0x002e62000c1e1900 */
[----:B------:R-:W-:Y:S05]  /*15e60*/  YIELD ;  /* 0x0000000000007946 */ /* 0x000fea0003800000 */
[----:B------:R-:W-:Y:S01]  /*15e70*/  ULDC.64 UR4, c[0x0][0xb20] ;  /* 0x0002c80000047ab9 */ /* 0x000fe20000000a00 */
[----:B--2---:R-:W-:Y:S01]  /*15e80*/  IMAD.MOV.U32 R0, RZ, RZ, RZ ;  /* 0x000000ffff007224 */ /* 0x004fe200078e00ff */
[----:B------:R-:W-:Y:S01]  /*15e90*/  ISETP.NE.U32.AND P0, PT, RZ, UR4, PT ;  /* 0x00000004ff007c0c */ /* 0x000fe2000bf05070 */
[----:B------:R-:W-:Y:S01]  /*15ea0*/  IMAD.MOV.U32 R10, RZ, RZ, RZ ;  /* 0x000000ffff0a7224 */ /* 0x000fe200078e00ff */
[----:B------:R-:W-:Y:S01]  /*15eb0*/  ULDC.64 UR10, c[0x0][0xb10] ;  /* 0x0002c400000a7ab9 */ /* 0x000fe20000000a00 */
[----:B------:R-:W-:Y:S01]  /*15ec0*/  ULDC.64 UR8, c[0x0][0xb08] ;  /* 0x0002c20000087ab9 */ /* 0x000fe20000000a00 */
[----:B------:R-:W-:Y:S01]  /*15ed0*/  ISETP.NE.AND.EX P0, PT, RZ, UR5, PT, P0 ;  /* 0x00000005ff007c0c */ /* 0x000fe2000bf05300 */
[----:B------:R-:W-:Y:S01]  /*15ee0*/  ULDC.64 UR6, c[0x0][0xb00] ;  /* 0x0002c00000067ab9 */ /* 0x000fe20000000a00 */
[----:B-1----:R-:W-:Y:S01]  /*15ef0*/  SHF.R.S32.HI R4, RZ, 0x1f, R13 ;  /* 0x0000001fff047819 */ /* 0x002fe2000001140d */
[----:B-----5:R-:W-:-:S10]  /*15f00*/  IMAD.SHL.U32 R8, R13, 0x4, RZ ;  /* 0x000000040d087824 */ /* 0x020fd400078e00ff */
        /* <DEDUP_REMOVED lines=12> */
[C---:B------:R-:W-:Y:S01]  /*15fd0*/  IADD3 R6, P5, R8.reuse, UR6, RZ ;  /* 0x0000000608067c10 */ /* 0x040fe2000ffbe0ff */
[----:B------:R-:W-:Y:S01]  /*15fe0*/  IMAD.MOV.U32 R9, RZ, RZ, RZ ;  /* 0x000000ffff097224 */ /* 0x000fe200078e00ff */
[----:B------:R-:W-:Y:S01]  /*15ff0*/  ISETP.NE.AND.EX P3, PT, RZ, UR11, PT, P3 ;  /* 0x0000000bff007c0c */ /* 0x000fe2000bf65330 */
[----:B------:R-:W-:Y:S01]  /*16000*/  STL [R1+0x24], R15 ;  /* 0x0000240f01007387 */ /* 0x000fe20000100800 */
[----:B------:R-:W-:Y:S02]  /*16010*/  ISETP.NE.U32.AND P0, PT, RZ, UR6, PT ;  /* 0x00000006ff007c0c */ /* 0x000fe4000bf05070 */
[----:B-1----:R-:W-:-:S02]  /*16020*/  IADD3 R2, P4, R8, UR4, RZ ;  /* 0x0000000408027c10 */ /* 0x002fc4000ff9e0ff */
[----:B------:R-:W-:Y:S02]  /*16030*/  ISETP.NE.U32.AND P1, PT, RZ, UR8, PT ;  /* 0x00000008ff007c0c */ /* 0x000fe4000bf25070 */
[C---:B------:R-:W-:Y:S02]  /*16040*/  IADD3.X R3, R15.reuse, UR5, RZ, P4, !PT ;  /* 0x000000050f037c10 */ /* 0x040fe4000a7fe4ff */
[----:B0-----:R-:W-:Y:S01]  /*16050*/  IADD3 R4, P4, R8, UR8, RZ ;  /* 0x0000000808047c10 */ /* 0x001fe2000ff9e0ff */
[----:B------:R-:W-:Y:S01]  /*16060*/  ULDC UR4, c[0x0][0x288] ;  /* 0x0000a20000047ab9 */ /* 0x000fe20000000800 */
[----:B------:R-:W-:Y:S01]  /*16070*/  ISETP.NE.AND.EX P0, PT, RZ, UR7, PT, P0 ;  /* 0x00000007ff007c0c */ /* 0x000fe2000bf05300 */
[----:B------:R-:W2:Y:S01]  /*16080*/  @P2 LDG.E R10, desc[UR40][R2.64] ;  /* 0x00000028020a2981 */ /* 0x000ea2000c1e1900 */
[----:B------:R-:W-:Y:S02]  /*16090*/  IADD3.X R5, R15, UR9, RZ, P4, !PT ;  /* 0x000000090f057c10 */ /* 0x000fe4000a7fe4ff */
[----:B------:R-:W-:-:S02]  /*160a0*/  ISETP.NE.AND.EX P1, PT, RZ, UR9, PT, P1 ;  /* 0x00000009ff007c0c */ /* 0x000fc4000bf25310 */
[----:B------:R-:W-:-:S07]  /*160b0*/  IADD3.X R7, R15, UR7, RZ, P5, !PT ;  /* 0x000000070f077c10 */ /* 0x000fce000affe4ff */
[----:B------:R0:W5:Y:S04]  /*160c0*/  @P0 LDG.E R12, desc[UR40][R6.64] ;  /* 0x00000028060c0981 */ /* 0x000168000c1e1900 */
[----:B------:R0:W5:Y:S04]  /*160d0*/  @P1 LDG.E R9, desc[UR40][R4.64] ;  /* 0x0000002804091981 */ /* 0x000168000c1e1900 */
[----:B--2---:R1:W-:Y:S02]  /*160e0*/  STL [R1+0x3c], R10 ;  /* 0x00003c0a01007387 */ /* 0x0043e40000100800 */
[----:B-1----:R-:W-:Y:S01]  /*160f0*/  @P3 IADD3 R10, P4, R8, UR10, RZ ;  /* 0x0000000a080a3c10 */ /* 0x002fe2000ff9e0ff */
[----:B------:R-:W-:Y:S01]  /*16100*/  IMAD.U32 R8, RZ, RZ, UR4 ;  /* 0x00000004ff087e24 */ /* 0x000fe2000f8e00ff */
[----:B------:R-:W-:-:S02]  /*16110*/  ULDC.64 UR4, c[0x0][0x418] ;  /* 0x0001060000047ab9 */ /* 0x000fc40000000a00 */
[----:B------:R-:W-:-:S05]  /*16120*/  @P3 IADD3.X R11, R15, UR11, RZ, P4, !PT ;  /* 0x0000000b0f0b3c10 */ /* 0x000fca000a7fe4ff */
        /* <DEDUP_REMOVED lines=12> */
[----:B0---4-:R-:W-:Y:S06]  /*161f0*/  @P3 BRA `(.L_x_5736) ;  /* 0x0000000000143947 */ /* 0x011fec0003800000 */
[----:B------:R-:W-:Y:S05]  /*16200*/  @!P2 BRA `(.L_x_5736) ;  /* 0x000000000010a947 */ /* 0x000fea0003800000 */
[----:B------:R-:W2:Y:S04]  /*16210*/  LDG.E R11, desc[UR40][R2.64] ;  /* 0x00000028020b7981 */ /* 0x000ea8000c1e1900 */
[----:B------:R-:W2:Y:S02]  /*16220*/  LDG.E R2, desc[UR40][R2.64+0x4] ;  /* 0x0000042802027981 */ /* 0x000ea4000c1e1900 */
[----:B--2--5:R-:W-:-:S05]  /*16230*/  IMAD.IADD R14, R2, 0x1, -R11 ;  /* 0x00000001020e7824 */ /* 0x024fca00078e0a0b */
[----:B------:R0:W-:Y:S02]  /*16240*/  STL [R1+0x40], R14 ;  /* 0x0000400e01007387 */ /* 0x0001e40000100800 */
.L_x_5736:
        /* <DEDUP_REMOVED lines=12> */
.L_x_5737:
[----:B------:R-:W-:Y:S05]  /*16310*/  @!P0 BRA `(.L_x_5738) ;  /* 0x00000000000c8947 */ /* 0x000fea0003800000 */
[----:B------:R-:W2:Y:S04]  /*16320*/  LDG.E R10, desc[UR40][R6.64] ;  /* 0x00000028060a7981 */ /* 0x000ea8000c1e1900 */
[----:B------:R-:W2:Y:S02]  /*16330*/  LDG.E R6, desc[UR40][R6.64+0x4] ;  /* 0x0000042806067981 */ /* 0x000ea4000c1e1900 */
[----:B--2---:R-:W-:-:S07]  /*16340*/  IMAD.IADD R10, R6, 0x1, -R10 ;  /* 0x00000001060a7824 */ /* 0x004fce00078e0a0a */
.L_x_5738:
        /* <DEDUP_REMOVED lines=47> */
.L_x_5941:
[----:B--2---:R-:W-:Y:S02]  /*16640*/  ISETP.NE.AND P0, PT, R14, RZ, PT ;  /* 0x000000ff0e00720c */ /* 0x004fe40003f05270 */
[----:B------:R-:W-:-:S11]  /*16650*/  PLOP3.LUT P6, PT, PT, PT, PT, 0x8, 0x0 ;  /* 0x000000000000781c */ /* 0x000fd60003fce170 */
[----:B------:R-:W-:Y:S05]  /*16660*/  @P0 BRA `(.L_x_5742) ;  /* 0x00000000000c0947 */ /* 0x000fea0003800000 */
[----:B------:R-:W-:-:S03]  /*16670*/  UMOV UR4, 0xffffffff ;  /* 0xffffffff00047882 */ /* 0x000fc60000000000 */
[----:B------:R-:W-:Y:S05]  /*16680*/  BRA.DIV UR4, `(.L_x_5743) ;  /* 0x00000086047c7947 */ /* 0x000fea000b800000 */
[----:B------:R-:W-:-:S13]  /*16690*/  ELECT P6, URZ, PT ;  /* 0x00000000003f782f */ /* 0x000fda00038c0000 */
.L_x_5742:
        /* <DEDUP_REMOVED lines=10> */
.L_x_5944:
[----:B------:R-:W-:Y:S05]  /*16740*/  BSYNC B1 ;  /* 0x0000000000017941 */ /* 0x000fea0003800000 */
.L_x_5744:
        /* <DEDUP_REMOVED lines=14> */
.L_x_5945:
[----:B------:R-:W-:Y:S05]  /*16830*/  BSYNC B2 ;  /* 0x0000000000027941 */ /* 0x000fea0003800000 */
.L_x_5748:
        /* <DEDUP_REMOVED lines=9> */
.L_x_5751:
[----:B------:R-:W-:Y:S05]  /*168d0*/  BSYNC B2 ;  /* 0x0000000000027941 */ /* 0x000fea0003800000 */
.L_x_5750:
        /* <DEDUP_REMOVED lines=14> */
.L_x_5752:
        /* <DEDUP_REMOVED lines=13> */
.L_x_5946:
[----:B------:R-:W-:Y:S05]  /*16a90*/  BSYNC B2 ;  /* 0x0000000000027941 */ /* 0x000fea0003800000 */
.L_x_5753:
        /* <DEDUP_REMOVED lines=11> */
.L_x_5756:
[----:B------:R-:W-:Y:S05]  /*16b50*/  BSYNC B2 ;  /* 0x0000000000027941 */ /* 0x000fea0003800000 */
.L_x_5755:
        /* <DEDUP_REMOVED lines=11> */
.L_x_5757:
        /* <DEDUP_REMOVED lines=15> */
.L_x_5758:
        /* <DEDUP_REMOVED lines=15> */
.L_x_5759:
        /* <DEDUP_REMOVED lines=15> */
.L_x_5760:
        /* <DEDUP_REMOVED lines=10> */
.L_x_5747:
[----:B------:R-:W-:Y:S05]  /*16f80*/  BSYNC B1 ;  /* 0x0000000000017941 */ /* 0x000fea0003800000 */
.L_x_5746:
        /* <DEDUP_REMOVED lines=13> */
.L_x_5776:
[----:B------:R-:W-:Y:S05]  /*17060*/  YIELD ;  /* 0x0000000000007946 */ /* 0x000fea0003800000 */
[----:B------:R-:W-:Y:S04]  /*17070*/  BSSY B1, `(.L_x_5761) ;  /* 0x0000081000017945 */ /* 0x000fe80003800000 */
[----:B---3--:R-:W-:Y:S05]  /*17080*/  @!P6 BRA `(.L_x_5762) ;  /* 0x0000000400fce947 */ /* 0x008fea0003800000 */
[----:B------:R-:W3:Y:S04]  /*17090*/  LDL R7, [R1+0x4] ;  /* 0x0000040001077983 */ /* 0x000ee80000100800 */
[----:B--2---:R-:W3:Y:S04]  /*170a0*/  LDL R4, [R1+0x10] ;  /* 0x0000100001047983 */ /* 0x004ee80000100800 */
[----:B------:R-:W2:Y:S01]  /*170b0*/  LDL R5, [R1+0x20] ;  /* 0x0000200001057983 */ /* 0x000ea20000100800 */
[----:B------:R-:W0:Y:S01]  /*170c0*/  S2R R6, SR_TID.X ;  /* 0x0000000000067919 */ /* 0x000e220000002100 */
[----:B------:R-:W-:Y:S01]  /*170d0*/  BSSY B2, `(.L_x_5763) ;  /* 0x0000007000027945 */ /* 0x000fe20003800000 */
[----:B0-----:R-:W-:-:S04]  /*170e0*/  LOP3.LUT R6, R6, 0x7f, RZ, 0xc0, !PT ;  /* 0x0000007f06067812 */ /* 0x001fc800078ec0ff */
[----:B------:R-:W-:Y:S01]  /*170f0*/  ISETP.NE.AND P2, PT, R6, RZ, PT ;  /* 0x000000ff0600720c */ /* 0x000fe20003f45270 */
[----:B---3--:R-:W-:Y:S01]  /*17100*/  IMAD R4, R4, 0x8, R7 ;  /* 0x0000000804047824 */ /* 0x008fe200078e0207 */
[----:B--2---:R-:W-:-:S04]  /*17110*/  SHF.L.U32 R5, R5, 0x1f, RZ ;  /* 0x0000001f05057819 */ /* 0x004fc800000006ff */
[----:B------:R-:W0:Y:S02]  /*17120*/  SYNCS.PHASECHK.TRANS64.TRYWAIT P1, [R4+URZ+0x324a0], R5 ;  /* 0x0324a005040075a7 */ /* 0x000e24000802017f */
[----:B0-----:R-:W-:Y:S05]  /*17130*/  @!P1 BRA `(.L_x_5764) ;  /* 0x0000007c00309947 */ /* 0x001fea0003800000 */
.L_x_5947:
[----:B------:R-:W-:Y:S05]  /*17140*/  BSYNC B2 ;  /* 0x0000000000027941 */ /* 0x000fea0003800000 */
.L_x_5763:
        /* <DEDUP_REMOVED lines=9> */
.L_x_5766:
[----:B------:R-:W-:Y:S05]  /*171e0*/  BSYNC B2 ;  /* 0x0000000000027941 */ /* 0x000fea0003800000 */
.L_x_5765:
        /* <DEDUP_REMOVED lines=13> */
.L_x_5767:
        /* <DEDUP_REMOVED lines=13> */
.L_x_5948:
[----:B------:R-:W-:Y:S05]  /*17390*/  BSYNC B2 ;  /* 0x0000000000027941 */ /* 0x000fea0003800000 */
.L_x_5768:
        /* <DEDUP_REMOVED lines=11> */
.L_x_5771:
[----:B------:R-:W-:Y:S05]  /*17450*/  BSYNC B2 ;  /* 0x0000000000027941 */ /* 0x000fea0003800000 */
.L_x_5770:
        /* <DEDUP_REMOVED lines=11> */
.L_x_5772:
        /* <DEDUP_REMOVED lines=15> */
.L_x_5773:
        /* <DEDUP_REMOVED lines=15> */
.L_x_5774:
        /* <DEDUP_REMOVED lines=15> */
.L_x_5775:
        /* <DEDUP_REMOVED lines=10> */
.L_x_5762:
[----:B------:R-:W-:Y:S05]  /*17880*/  BSYNC B1 ;  /* 0x0000000000017941 */ /* 0x000fea0003800000 */
.L_x_5761:
        /* <DEDUP_REMOVED lines=12> */
.L_x_5740:
[----:B------:R-:W-:Y:S05]  /*17950*/  BSYNC B0 ;  /* 0x0000000000007941 */ /* 0x000fea0003800000 */
.L_x_5739:
        /* <DEDUP_REMOVED lines=14> */
[----:B--23--:R-:W-:-:S04]  /*17a40*/  VIMNMX R4, R10, R0, PT ;  /* 0x000000000a047248 */ /* 0x00cfc80003fe0100 */
[----:B------:R-:W-:Y:S01]  /*17a50*/  ISETP.GT.AND P0, PT, R4, RZ, PT ;  /* 0x000000ff0400720c */ /* 0x000fe20003f04270 */
        /* <DEDUP_REMOVED lines=8> */
[----:B------:R-:W3:Y:S01]  /*17ae0*/  LDC.64 R4, c[0x0][0xd60] ;  /* 0x00035800ff047b82 */ /* 0x000ee20000000a00 */
[----:B------:R-:W2:Y:S08]  /*17af0*/  FLO.U32 R0, UR4 ;  /* 0x0000000400007d00 */ /* 0x000eb000080e0000 */
[----:B------:R-:W3:Y:S01]  /*17b00*/  POPC R2, UR4 ;  /* 0x0000000400027d09 */ /* 0x000ee20008000000 */
[----:B--2---:R-:W-:-:S13]  /*17b10*/  ISETP.EQ.U32.AND P0, PT, R0, R3, PT ;  /* 0x000000030000720c */ /* 0x004fda0003f02070 */
[----:B---3--:R-:W2:Y:S01]  /*17b20*/  @P0 ATOMG.E.ADD.STRONG.GPU PT, R5, desc[UR40][R4.64], R2 ;  /* 0x00000002040509a8 */ /* 0x008ea200081ee1e8 */
[----:B------:R-:W3:Y:S02]  /*17b30*/  S2R R3, SR_LTMASK ;  /* 0x0000000000037919 */ /* 0x000ee40000003900 */
[----:B---3--:R-:W-:-:S06]  /*17b40*/  LOP3.LUT R3, R3, UR4, RZ, 0xc0, !PT ;  /* 0x0000000403037c12 */ /* 0x008fcc000f8ec0ff */
[----:B------:R-:W3:Y:S01]  /*17b50*/  POPC R3, R3 ;  /* 0x0000000300037309 */ /* 0x000ee20000000000 */
[----:B--2---:R-:W3:Y:S02]  /*17b60*/  SHFL.IDX PT, R0, R5, R0, 0x1f ;  /* 0x00001f0005007589 */ /* 0x004ee400000e0000 */
[----:B---3--:R-:W-:Y:S01]  /*17b70*/  IADD3 R16, R0, UR36, R3 ;  /* 0x0000002400107c10 */ /* 0x008fe2000fffe003 */
[----:B------:R-:W-:Y:S06]  /*17b80*/  BRA `(.L_x_5779) ;  /* 0x0000004c00607947 */ /* 0x000fec0003800000 */
.L_x_5778:
        /* <DEDUP_REMOVED lines=20> */
[----:B0-2---:R-:W-:Y:S05]  /*17cd0*/  CALL.ABS.NOINC R2 ;  /* 0x0000000002007343 */ /* 0x005fea0003c00000 */
.L_x_5781:
[----:B------:R-:W-:Y:S05]  /*17ce0*/  BSYNC B6 ;  /* 0x0000000000067941 */ /* 0x000fea0003800000 */
.L_x_5780:
        /* <DEDUP_REMOVED lines=15> */
[----:B-1----:R-:W-:Y:S02]  /*17de0*/  IMAD.U32 R11, RZ, RZ, UR5 ;  /* 0x00000005ff0b7e24 */ /* 0x002fe4000f8e00ff */
[----:B------:R-:W-:Y:S02]  /*17df0*/  IMAD.MOV.U32 R8, RZ, RZ, 0x70 ;  /* 0x00000070ff087424 */ /* 0x000fe400078e00ff */
[----:B------:R-:W-:Y:S02]  /*17e00*/  IMAD.MOV.U32 R12, RZ, RZ, 0x1 ;  /* 0x00000001ff0c7424 */ /* 0x000fe400078e00ff */
[----:B--2---:R-:W-:-:S07]  /*17e10*/  IMAD.MOV.U32 R13, RZ, RZ, RZ ;  /* 0x000000ffff0d7224 */ /* 0x004fce00078e00ff */
[----:B------:R-:W-:-:S07]  /*17e20*/  LEPC R20, `(.L_x_5784) ;  /* 0x000000001014794e */ /* 0x000fce0000000000 */
[----:B0--3--:R-:W-:Y:S05]  /*17e30*/  CALL.ABS.NOINC R2 ;  /* 0x0000000002007343 */ /* 0x009fea0003c00000 */
.L_x_5784:
        /* <DEDUP_REMOVED lines=16> */
.L_x_5783:
[----:B------:R-:W-:Y:S05]  /*17f40*/  BSYNC B6 ;  /* 0x0000000000067941 */ /* 0x000fea0003800000 */
.L_x_5782:
        /* <DEDUP_REMOVED lines=10> */
[----:B----4-:R2:W3:Y:S02]  /*17ff0*/  @P0 LDG.E R7, desc[UR40][R2.64] ;  /* 0x0000002802070981 */ /* 0x0104e4000c1e1900 */
        /* <DEDUP_REMOVED lines=14> */
.L_x_5951:
        /* <DEDUP_REMOVED lines=12> */
.L_x_5954:
        /* <DEDUP_REMOVED lines=25> */
.L_x_5788:
[----:B------:R-:W3:Y:S04]  /*18330*/  LDL R7, [R1+0x4] ;  /* 0x0000040001077983 */ /* 0x000ee80000100800 */
[----:B0-2---:R-:W3:Y:S04]  /*18340*/  LDL R0, [R1+0xc] ;  /* 0x00000c0001007983 */ /* 0x005ee80000100800 */
[----:B------:R-:W2:Y:S01]  /*18350*/  LDL R2, [R1+0x1c] ;  /* 0x00001c0001027983 */ /* 0x000ea20000100800 */
[----:B---3--:R-:W-:Y:S01]  /*18360*/  IMAD R0, R0, 0x8, R7 ;  /* 0x0000000800007824 */ /* 0x008fe200078e0207 */
[----:B--2---:R-:W-:-:S04]  /*18370*/  SHF.L.U32 R2, R2, 0x1f, RZ ;  /* 0x0000001f02027819 */ /* 0x004fc800000006ff */
[----:B------:R-:W0:Y:S02]  /*18380*/  SYNCS.PHASECHK.TRANS64.TRYWAIT P0, [R0+URZ+0x32440], R2 ;  /* 0x03244002000075a7 */ /* 0x000e24000800017f */
[----:B0-----:R-:W-:Y:S05]  /*18390*/  @!P0 BRA `(.L_x_5789) ;  /* 0x0000006c00148947 */ /* 0x001fea0003800000 */
.L_x_5955:
        /* <DEDUP_REMOVED lines=11> */
.L_x_5790:
        /* <DEDUP_REMOVED lines=27> */
.L_x_5786:
        /* <DEDUP_REMOVED lines=31> */
[----:B-1----:R-:W-:Y:S02]  /*187f0*/  IMAD.U32 R11, RZ, RZ, UR9 ;  /* 0x00000009ff0b7e24 */ /* 0x002fe4000f8e00ff */
[----:B------:R-:W-:Y:S02]  /*18800*/  IMAD.MOV.U32 R8, RZ, RZ, 0x70 ;  /* 0x00000070ff087424 */ /* 0x000fe400078e00ff */
[----:B------:R-:W-:Y:S02]  /*18810*/  IMAD.MOV.U32 R12, RZ, RZ, 0x1 ;  /* 0x00000001ff0c7424 */ /* 0x000fe400078e00ff */
[----:B------:R-:W-:-:S07]  /*18820*/  IMAD.MOV.U32 R13, RZ, RZ, RZ ;  /* 0x000000ffff0d7224 */ /* 0x000fce00078e00ff */
[----:B------:R-:W-:-:S07]  /*18830*/  LEPC R20, `(.L_x_5792) ;  /* 0x000000001014794e */ /* 0x000fce0000000000 */
[----:B0-----:R-:W-:Y:S05]  /*18840*/  CALL.ABS.NOINC R2 ;  /* 0x0000000002007343 */ /* 0x001fea0003c00000 */
.L_x_5792:
[----:B------:R-:W-:Y:S05]  /*18850*/  BSYNC B6 ;  /* 0x0000000000067941 */ /* 0x000fea0003800000 */
.L_x_5791:
[----:B------:R-:W3:Y:S01]  /*18860*/  LDL R4, [R1+0x50] ;  /* 0x0000500001047983 */ /* 0x000ee20000100800 */
[----:B------:R-:W0:Y:S01]  /*18870*/  LDC R7, c[0x0][0x448] ;  /* 0x00011200ff077b82 */ /* 0x000e220000000800 */
[----:B------:R-:W-:Y:S01]  /*18880*/  ULDC.64 UR4, c[0x0][0x298] ;  /* 0x0000a60000047ab9 */ /* 0x000fe20000000a00 */
[----:B------:R-:W-:Y:S01]  /*18890*/  ULDC.64 UR6, c[0x0][0x280] ;  /* 0x0000a00000067ab9 */ /* 0x000fe20000000a00 */
[----:B------:R-:W4:Y:S04]  /*188a0*/  LDL R10, [R1+0x3c] ;  /* 0x00003c00010a7983 */ /* 0x000f280000100800 */
[----:B------:R-:W4:Y:S01]  /*188b0*/  LDL R9, [R1+0x5c] ;  /* 0x00005c0001097983 */ /* 0x000f220000100800 */
[----:B--2---:R-:W2:Y:S01]  /*188c0*/  S2R R2, SR_TID.X ;  /* 0x0000000000027919 */ /* 0x004ea20000002100 */
[----:B------:R-:W1:Y:S02]  /*188d0*/  S2R R0, SR_TID.X ;  /* 0x0000000000007919 */ /* 0x000e640000002100 */
[----:B------:R-:W4:Y:S04]  /*188e0*/  LDL R8, [R1+0x60] ;  /* 0x0000600001087983 */ /* 0x000f280000100800 */
[----:B------:R-:W4:Y:S01]  /*188f0*/  LDL R6, [R1+0x44] ;  /* 0x0000440001067983 */ /* 0x000f220000100800 */
[----:B0-----:R-:W-:-:S13]  /*18900*/  ISETP.NE.AND P0, PT, R7, 0x1, PT ;  /* 0x000000010700780c */ /* 0x001fda0003f05270 */
[----:B------:R-:W0:Y:S01]  /*18910*/  @P0 LDC R3, c[0x0][0x450] ;  /* 0x00011400ff030b82 */ /* 0x000e220000000800 */
[----:B--2---:R-:W-:-:S04]  /*18920*/  LOP3.LUT R2, R2, 0x7f, RZ, 0xc0, !PT ;  /* 0x0000007f02027812 */ /* 0x004fc800078ec0ff */
[----:B------:R-:W-:Y:S01]  /*18930*/  SHF.R.U32.HI R2, RZ, 0x3, R2 ;  /* 0x00000003ff027819 */ /* 0x000fe20000011602 */
[----:B-1----:R-:W-:-:S05]  /*18940*/  IMAD.SHL.U32 R0, R0, 0x10, RZ ;  /* 0x0000001000007824 */ /* 0x002fca00078e00ff */
        /* <DEDUP_REMOVED lines=127> */
.L_x_5972:
        /* <DEDUP_REMOVED lines=12> */
.L_x_5794:
        /* <DEDUP_REMOVED lines=38> */
.L_x_5796:
[----:B------:R-:W-:Y:S05]  /*19460*/  BSYNC B6 ;  /* 0x0000000000067941 */ /* 0x000fea0003800000 */
.L_x_5795:
        /* <DEDUP_REMOVED lines=145> */
[----:B------:R0:W1:Y:S04]  /*19d80*/  SHFL.IDX PT, R6, R0, 0x7, 0x181f ;  /* 0x00f81f0000067f89 */ /* 0x00006800000e0000 */
[----:B------:R0:W-:Y:S04]  /*19d90*/  @!P4 LDGSTS.E.BYPASS.LTC128B.128 [R9+0x25400], desc[UR40][R4.64], !P3 ;  /* 0x254000000409cfae */ /* 0x0001e8000d901d68 */
[----:B------:R0:W-:Y:S04]  /*19da0*/  @!P4 LDGSTS.E.BYPASS.LTC128B.128 [R9+0x29400], desc[UR40][R4.64+0x80], !P2 ;  /* 0x294000800409cfae */ /* 0x0001e8000d101d68 */
[----:B------:R0:W-:Y:S04]  /*19db0*/  @!P4 LDGSTS.E.BYPASS.LTC128B.128 [R9+0x2d400], desc[UR40][R4.64+0x100], !P1 ;  /* 0x2d4001000409cfae */ /* 0x0001e8000c901d68 */
[----:B------:R0:W-:Y:S04]  /*19dc0*/  @!P4 LDGSTS.E.BYPASS.LTC128B.128 [R9+0x31400], desc[UR40][R4.64+0x180], !P0 ;  /* 0x314001800409cfae */ /* 0x0001e8000c101d68 */
[----:B------:R-:W2:Y:S02]  /*19dd0*/  SHFL.IDX PT, R2, R2, 0x7, 0x181f ;  /* 0x00f81f0002027f89 */ /* 0x000ea400000e0000 */
.L_x_5990:
[----:B0-----:R-:W4:Y:S01]  /*19de0*/  LDL.LU R0, [R1+0x78] ;  /* 0x0000780001007983 */ /* 0x001f220000300800 */
[----:B------:R-:W-:Y:S01]  /*19df0*/  BSSY B0, `(.L_x_5798) ;  /* 0x000000d000007945 */ /* 0x000fe20003800000 */
[----:B----4-:R-:W-:-:S13]  /*19e00*/  ISETP.GE.AND P4, PT, R0, R3, PT ;  /* 0x000000030000720c */ /* 0x010fda0003f86270 */
[----:B------:R-:W-:Y:S05]  /*19e10*/  @P4 BRA `(.L_x_5799) ;  /* 0x0000000000284947 */ /* 0x000fea0003800000 */
[----:B------:R-:W4:Y:S01]  /*19e20*/  LDL R0, [R1+0x18] ;  /* 0x0000180001007983 */ /* 0x000f220000100800 */
[----:B--2---:R-:W-:-:S05]  /*19e30*/  LEA R2, P4, R8, R2, 0x1 ;  /* 0x0000000208027211 */ /* 0x004fca00078808ff */
[----:B-1----:R-:W-:-:S05]  /*19e40*/  IMAD.X R3, RZ, RZ, R6, P4 ;  /* 0x000000ffff037224 */ /* 0x002fca00020e0606 */
[----:B------:R-:W-:Y:S01]  /*19e50*/  @!PT LDS RZ, [RZ] ;  /* 0x00000000fffff984 */ /* 0x000fe20000000800 */
[----:B------:R-:W-:Y:S01]  /*19e60*/  @!PT LDS RZ, [RZ] ;  /* 0x00000000fffff984 */ /* 0x000fe20000000800 */
[----:B------:R-:W-:Y:S01]  /*19e70*/  @!PT LDS RZ, [RZ] ;  /* 0x00000000fffff984 */ /* 0x000fe20000000800 */
[----:B----4-:R0:W-:Y:S04]  /*19e80*/  LDGSTS.E.BYPASS.LTC128B.128 [R0+0x25c00], desc[UR40][R2.64], !P3 ;  /* 0x25c0000002007fae */ /* 0x0101e8000d901d68 */
[----:B------:R0:W-:Y:S04]  /*19e90*/  LDGSTS.E.BYPASS.LTC128B.128 [R0+0x29c00], desc[UR40][R2.64+0x80], !P2 ;  /* 0x29c0008002007fae */ /* 0x0001e8000d101d68 */
[----:B------:R0:W-:Y:S04]  /*19ea0*/  LDGSTS.E.BYPASS.LTC128B.128 [R0+0x2dc00], desc[UR40][R2.64+0x100], !P1 ;  /* 0x2dc0010002007fae */ /* 0x0001e8000c901d68 */
[----:B------:R0:W-:Y:S02]  /*19eb0*/  LDGSTS.E.BYPASS.LTC128B.128 [R0+0x31c00], desc[UR40][R2.64+0x180], !P0 ;  /* 0x31c0018002007fae */ /* 0x0001e4000c101d68 */
.L_x_5799:
[----:B------:R-:W-:Y:S05]  /*19ec0*/  BSYNC B0 ;  /* 0x0000000000007941 */ /* 0x000fea0003800000 */
.L_x_5798:
[----:B------:R4:W5:Y:S01]  /*19ed0*/  LDL R8, [R1+0x4] ;  /* 0x0000040001087983 */ /* 0x0009620000100800 */
[----:B------:R-:W-:Y:S01]  /*19ee0*/  PLOP3.LUT P0, PT, PT, PT, PT, 0x80, 0x0 ;  /* 0x000000000000781c */ /* 0x000fe20003f0f070 */
[----:B------:R-:W-:-:S12]  /*19ef0*/  NOP ;  /* 0x0000000000007918 */ /* 0x000fd80000000000 */
.L_x_5800:
[----:B0-2---:R-:W2:Y:S01]  /*19f00*/  LDL R2, [R1+0x4] ;  /* 0x0000040001027983 */ /* 0x005ea20000100800 */
        /* <DEDUP_REMOVED lines=18> */
.L_x_5991:
[----:B------:R-:W-:Y:S05]  /*1a030*/  BSYNC B0 ;  /* 0x0000000000007941 */ /* 0x000fea0003800000 */
.L_x_5801:
[----:B0-----:R-:W2:Y:S01]  /*1a040*/  LDL R2, [R1+0x8] ;  /* 0x0000080001027983 */ /* 0x001ea20000100800 */
[----:B------:R-:W-:Y:S01]  /*1a050*/  BSSY B0, `(.L_x_5803) ;  /* 0x0000063000007945 */ /* 0x000fe20003800000 */
[----:B--2---:R-:W-:-:S13]  /*1a060*/  LOP3.LUT P0, RZ, R2, 0x1, RZ, 0xc0, !PT ;  /* 0x0000000102ff7812 */ /* 0x004fda000780c0ff */
[----:B------:R-:W-:Y:S05]  /*1a070*/  @!P0 BRA `(.L_x_5804) ;  /* 0x0000000400808947 */ /* 0x000fea0003800000 */
[----:B------:R-:W2:Y:S04]  /*1a080*/  LDL R2, [R1+0x4] ;  /* 0x0000040001027983 */ /* 0x000ea80000100800 */
[----:B---3--:R-:W3:Y:S01]  /*1a090*/  LDL R4, [R1+0x1c] ;  /* 0x00001c0001047983 */ /* 0x008ee20000100800 */
[----:B------:R-:W0:Y:S01]  /*1a0a0*/  S2R R3, SR_TID.X ;  /* 0x0000000000037919 */ /* 0x000e220000002100 */
[----:B--2---:R-:W-:Y:S02]  /*1a0b0*/  MOV R5, R2 ;  /* 0x0000000200057202 */ /* 0x004fe40000000f00 */
        /* <DEDUP_REMOVED lines=8> */
.L_x_5992:
[----:B------:R-:W-:Y:S05]  /*1a140*/  BSYNC B1 ;  /* 0x0000000000017941 */ /* 0x000fea0003800000 */
.L_x_5805:
        /* <DEDUP_REMOVED lines=9> */
.L_x_5808:
[----:B------:R-:W-:Y:S05]  /*1a1e0*/  BSYNC B1 ;  /* 0x0000000000017941 */ /* 0x000fea0003800000 */
.L_x_5807:
        /* <DEDUP_REMOVED lines=14> */
.L_x_5809:
        /* <DEDUP_REMOVED lines=16> */
.L_x_5810:
        /* <DEDUP_REMOVED lines=16> */
.L_x_5811:
        /* <DEDUP_REMOVED lines=16> */
.L_x_5812:
        /* <DEDUP_REMOVED lines=11> */
.L_x_5804:
[----:B------:R-:W-:Y:S05]  /*1a680*/  BSYNC B0 ;  /* 0x0000000000007941 */ /* 0x000fea0003800000 */
.L_x_5803:
[----:B---3--:R-:W2:Y:S01]  /*1a690*/  LDL R4, [R1+0x38] ;  /* 0x0000380001047983 */ /* 0x008ea20000100800 */
        /* <DEDUP_REMOVED lines=9> */
[----:B-1----:R-:W2:Y:S04]  /*1a730*/  LDL R6, [R1+0x8] ;  /* 0x0000080001067983 */ /* 0x002ea80000100800 */
        /* <DEDUP_REMOVED lines=38> */
.L_x_5819:
[----:B------:R-:W2:Y:S01]  /*1a9a0*/  LDL R2, [R1+0x4] ;  /* 0x0000040001027983 */ /* 0x000ea20000100800 */
[----:B------:R-:W-:Y:S01]  /*1a9b0*/  SHF.L.U32 R6, R8, 0x1f, RZ ;  /* 0x0000001f08067819 */ /* 0x000fe200000006ff */
[----:B-1----:R-:W1:Y:S01]  /*1a9c0*/  S2R R0, SR_TID.X ;  /* 0x0000000000007919 */ /* 0x002e620000002100 */
[----:B------:R-:W-:Y:S01]  /*1a9d0*/  BSSY B3, `(.L_x_5820) ;  /* 0x0000006000037945 */ /* 0x000fe20003800000 */
[----:B-1----:R-:W-:-:S04]  /*1a9e0*/  LOP3.LUT R0, R0, 0x7f, RZ, 0xc0, !PT ;  /* 0x0000007f00007812 */ /* 0x002fc800078ec0ff */
[----:B------:R-:W-:Y:S01]  /*1a9f0*/  ISETP.NE.AND P1, PT, R0, RZ, PT ;  /* 0x000000ff0000720c */ /* 0x000fe20003f25270 */
[----:B--2---:R-:W-:-:S04]  /*1aa00*/  IMAD R2, R9, 0x8, R2 ;  /* 0x0000000809027824 */ /* 0x004fc800078e0202 */
[----:B------:R-:W1:Y:S02]  /*1aa10*/  SYNCS.PHASECHK.TRANS64.TRYWAIT P0, [R2+URZ+0x32440], R6 ;  /* 0x03244006020075a7 */ /* 0x000e64000800017f */
[----:B-1----:R-:W-:Y:S06]  /*1aa20*/  @!P0 BRA `(.L_x_5821) ;  /* 0x0000005c00e08947 */ /* 0x002fec0003800000 */
.L_x_5993:
[----:B------:R-:W-:Y:S05]  /*1aa30*/  BSYNC B3 ;  /* 0x0000000000037941 */ /* 0x000fea0003800000 */
.L_x_5820:
        /* <DEDUP_REMOVED lines=9> */
.L_x_5823:
[----:B------:R-:W-:Y:S05]  /*1aad0*/  BSYNC B3 ;  /* 0x0000000000037941 */ /* 0x000fea0003800000 */
.L_x_5822:
        /* <DEDUP_REMOVED lines=14> */
.L_x_5824:
        /* <DEDUP_REMOVED lines=14> */
.L_x_5994:
[----:B------:R-:W-:Y:S05]  /*1aca0*/  BSYNC B3 ;  /* 0x0000000000037941 */ /* 0x000fea0003800000 */
.L_x_5825:
        /* <DEDUP_REMOVED lines=11> */
.L_x_5828:
[----:B------:R-:W-:Y:S05]  /*1ad60*/  BSYNC B3 ;  /* 0x0000000000037941 */ /* 0x000fea0003800000 */
.L_x_5827:
        /* <DEDUP_REMOVED lines=11> */
.L_x_5829:
        /* <DEDUP_REMOVED lines=16> */
.L_x_5830:
        /* <DEDUP_REMOVED lines=16> */
.L_x_5831:
        /* <DEDUP_REMOVED lines=16> */
.L_x_5832:
        /* <DEDUP_REMOVED lines=11> */
.L_x_5818:
[----:B------:R-:W-:Y:S05]  /*1b1d0*/  BSYNC B1 ;  /* 0x0000000000017941 */ /* 0x000fea0003800000 */
.L_x_5817:
[----:B------:R-:W2:Y:S02]  /*1b1e0*/  LDL.LU R5, [R1+0x38] ;  /* 0x0000380001057983 */ /* 0x000ea40000300800 */
[----:B--2---:R-:W-:-:S07]  /*1b1f0*/  VIADD R0, R5, 0xfffffffd ;  /* 0xfffffffd05007836 */ /* 0x004fce0000000000 */
.L_x_5816:
[----:B------:R-:W-:Y:S05]  /*1b200*/  BSYNC B2 ;  /* 0x0000000000027941 */ /* 0x000fea0003800000 */
.L_x_5815:
[----:B------:R-:W-:-:S13]  /*1b210*/  ISETP.NE.AND P0, PT, R4, RZ, PT ;  /* 0x000000ff0400720c */ /* 0x000fda0003f05270 */
[----:B------:R-:W-:Y:S05]  /*1b220*/  @!P0 BRA `(.L_x_5814) ;  /* 0x0000001400488947 */ /* 0x000fea0003800000 */
.L_x_5865:
        /* <DEDUP_REMOVED lines=8> */
[----:B-1----:R-:W-:Y:S02]  /*1b2b0*/  SEL R6, RZ, 0x1, P0 ;  /* 0x00000001ff067807 */ /* 0x002fe40000000000 */
        /* <DEDUP_REMOVED lines=28> */
.L_x_5835:
        /* <DEDUP_REMOVED lines=9> */
.L_x_5995:
[----:B------:R-:W-:Y:S05]  /*1b510*/  BSYNC B2 ;  /* 0x0000000000027941 */ /* 0x000fea0003800000 */
.L_x_5836:
        /* <DEDUP_REMOVED lines=9> */
.L_x_5839:
[----:B------:R-:W-:Y:S05]  /*1b5b0*/  BSYNC B2 ;  /* 0x0000000000027941 */ /* 0x000fea0003800000 */
.L_x_5838:
        /* <DEDUP_REMOVED lines=13> */
.L_x_5840:
        /* <DEDUP_REMOVED lines=14> */
.L_x_5996:
[----:B------:R-:W-:Y:S05]  /*1b770*/  BSYNC B2 ;  /* 0x0000000000027941 */ /* 0x000fea0003800000 */
.L_x_5841:
        /* <DEDUP_REMOVED lines=11> */
.L_x_5844:
[----:B------:R-:W-:Y:S05]  /*1b830*/  BSYNC B2 ;  /* 0x0000000000027941 */ /* 0x000fea0003800000 */
.L_x_5843:
        /* <DEDUP_REMOVED lines=10> */
.L_x_5845:
        /* <DEDUP_REMOVED lines=16> */
.L_x_5846:
        /* <DEDUP_REMOVED lines=16> */
.L_x_5847:
        /* <DEDUP_REMOVED lines=16> */
.L_x_5848:
        /* <DEDUP_REMOVED lines=11> */
.L_x_5834:
[----:B------:R-:W-:Y:S05]  /*1bc90*/  BSYNC B1 ;  /* 0x0000000000017941 */ /* 0x000fea0003800000 */
.L_x_5833:
        /* <DEDUP_REMOVED lines=36> */
.L_x_5851:
        /* <DEDUP_REMOVED lines=9> */
.L_x_5997:
[----:B------:R-:W-:Y:S05]  /*1bf70*/  BSYNC B2 ;  /* 0x0000000000027941 */ /* 0x000fea0003800000 */
.L_x_5852:
        /* <DEDUP_REMOVED lines=9> */
.L_x_5855:
[----:B------:R-:W-:Y:S05]  /*1c010*/  BSYNC B2 ;  /* 0x0000000000027941 */ /* 0x000fea0003800000 */
.L_x_5854:
        /* <DEDUP_REMOVED lines=14> */
.L_x_5856:
        /* <DEDUP_REMOVED lines=14> */
.L_x_5998:
[----:B------:R-:W-:Y:S05]  /*1c1e0*/  BSYNC B2 ;  /* 0x0000000000027941 */ /* 0x000fea0003800000 */
.L_x_5857:
        /* <DEDUP_REMOVED lines=11> */
.L_x_5860:
[----:B------:R-:W-:Y:S05]  /*1c2a0*/  BSYNC B2 ;  /* 0x0000000000027941 */ /* 0x000fea0003800000 */
.L_x_5859:
        /* <DEDUP_REMOVED lines=11> */
.L_x_5861:
        /* <DEDUP_REMOVED lines=12> */
[----:B------:R-:W-:Y:S01]  /*1c420*/  UMOV UR10, 0x40 ;  /* 0x00000040000a7882 */ /* 0x000fe20000000000 */
[----:B------:R-:W-:Y:S02]  /*1c430*/  R2UR UR7, R9 ;  /* 0x00000000090772ca */ /* 0x000fe400000e0000 */
[----:B------:R-:W-:Y:S02]  /*1c440*/  PLOP3.LUT P0, PT, PT, PT, PT, 0x80, 0x0 ;  /* 0x000000000000781c */ /* 0x000fe40003f0f070 */
[----:B------:R-:W-:-:S11]  /*1c450*/  IADD3 R4, R2, 0x3400, RZ ;  /* 0x0000340002047810 */ /* 0x000fd60007ffe0ff */
.L_x_5862:
        /* <DEDUP_REMOVED lines=16> */
.L_x_5863:
        /* <DEDUP_REMOVED lines=16> */
.L_x_5864:
        /* <DEDUP_REMOVED lines=11> */
.L_x_5850:
[----:B------:R-:W-:Y:S05]  /*1c710*/  BSYNC B1 ;  /* 0x0000000000017941 */ /* 0x000fea0003800000 */
.L_x_5849:
[C---:B------:R-:W-:Y:S01]  /*1c720*/  ISETP.GT.AND P0, PT, R0.reuse, 0x1, PT ;  /* 0x000000010000780c */ /* 0x040fe20003f04270 */
[----:B------:R-:W-:-:S12]  /*1c730*/  VIADD R0, R0, 0xfffffffe ;  /* 0xfffffffe00007836 */ /* 0x000fd80000000000 */
[----:B------:R-:W-:Y:S05]  /*1c740*/  @P0 BRA `(.L_x_5865) ;  /* 0xffffffe800b80947 */ /* 0x000fea000383ffff */
.L_x_5814:
[----:B------:R-:W-:Y:S05]  /*1c750*/  BSYNC B0 ;  /* 0x0000000000007941 */ /* 0x000fea0003800000 */
.L_x_5813:
[----:B------:R-:W2:Y:S04]  /*1c760*/  LDL.LU R4, [R1+0xc] ;  /* 0x00000c0001047983 */ /* 0x000ea80000300800 */
[----:B------:R-:W3:Y:S01]  /*1c770*/  LDL.LU R3, [R1+0x1c] ;  /* 0x00001c0001037983 */ /* 0x000ee20000300800 */
[----:B------:R-:W0:Y:S01]  /*1c780*/  S2R R2, SR_TID.X ;  /* 0x0000000000027919 */ /* 0x000e220000002100 */
[----:B------:R-:W-:Y:S01]  /*1c790*/  BSSY B0, `(.L_x_5866) ;  /* 0x0000015000007945 */ /* 0x000fe20003800000 */
[----:B0-----:R-:W-:-:S04]  /*1c7a0*/  LOP3.LUT R2, R2, 0x7f, RZ, 0xc0, !PT ;  /* 0x0000007f02027812 */ /* 0x001fc800078ec0ff */
[----:B------:R-:W-:Y:S01]  /*1c7b0*/  ISETP.NE.AND P1, PT, R2, RZ, PT ;  /* 0x000000ff0200720c */ /* 0x000fe20003f25270 */
[----:B--2---:R-:W-:-:S05]  /*1c7c0*/  VIADD R0, R4, 0x1 ;  /* 0x0000000104007836 */ /* 0x004fca0000000000 */
[----:B------:R-:W-:-:S04]  /*1c7d0*/  ISETP.NE.AND P0, PT, R0, 0x2, PT ;  /* 0x000000020000780c */ /* 0x000fc80003f05270 */
[----:B------:R-:W-:-:S04]  /*1c7e0*/  SEL R2, RZ, 0x1, P0 ;  /* 0x00000001ff027807 */ /* 0x000fc80000000000 */
[----:B---3--:R-:W-:-:S05]  /*1c7f0*/  LOP3.LUT R3, R3, R2, RZ, 0x3c, !PT ;  /* 0x0000000203037212 */ /* 0x008fca00078e3cff */
[----:B------:R0:W-:Y:S01]  /*1c800*/  STL [R1+0x1c], R3 ;  /* 0x00001c0301007387 */ /* 0x0001e20000100800 */
[----:B------:R-:W-:Y:S05]  /*1c810*/  @P1 BRA `(.L_x_5867) ;  /* 0x0000000000301947 */ /* 0x000fea0003800000 */
[----:B0-----:R-:W0:Y:S01]  /*1c820*/  S2R R3, SR_LANEID ;  /* 0x0000000000037919 */ /* 0x001e220000000000 */
[----:B------:R-:W-:Y:S01]  /*1c830*/  VOTEU.ANY UR4, UPT, PT ;  /* 0x0000000000047886 */ /* 0x000fe200038e0100 */
[----:B------:R-:W2:Y:S01]  /*1c840*/  LDC.64 R4, c[0x0][0xd60] ;  /* 0x00035800ff047b82 */ /* 0x000ea20000000a00 */
[----:B------:R-:W0:Y:S02]  /*1c850*/  FLO.U32 R2, UR4 ;  /* 0x0000000400027d00 */ /* 0x000e2400080e0000 */
[----:B0-----:R-:W-:-:S06]  /*1c860*/  ISETP.EQ.U32.AND P1, PT, R2, R3, PT ;  /* 0x000000030200720c */ /* 0x001fcc0003f22070 */
[----:B------:R-:W2:Y:S07]  /*1c870*/  POPC R3, UR4 ;  /* 0x0000000400037d09 */ /* 0x000eae0008000000 */
[----:B--2---:R-:W2:Y:S01]  /*1c880*/  @P1 ATOMG.E.ADD.STRONG.GPU PT, R3, desc[UR40][R4.64], R3 ;  /* 0x00000003040319a8 */ /* 0x004ea200081ee1e8 */
[----:B-1----:R-:W0:Y:S02]  /*1c890*/  S2R R6, SR_LTMASK ;  /* 0x0000000000067919 */ /* 0x002e240000003900 */
[----:B0-----:R-:W-:-:S04]  /*1c8a0*/  LOP3.LUT R6, R6, UR4, RZ, 0xc0, !PT ;  /* 0x0000000406067c12 */ /* 0x001fc8000f8ec0ff */
[----:B------:R-:W0:Y:S01]  /*1c8b0*/  POPC R7, R6 ;  /* 0x0000000600077309 */ /* 0x000e220000000000 */
[----:B--2---:R-:W0:Y:S02]  /*1c8c0*/  SHFL.IDX PT, R2, R3, R2, 0x1f ;  /* 0x00001f0203027589 */ /* 0x004e2400000e0000 */
[----:B0-----:R-:W-:-:S07]  /*1c8d0*/  IADD3 R16, R2, UR36, R7 ;  /* 0x0000002402107c10 */ /* 0x001fce000fffe007 */
.L_x_5867:
[----:B------:R-:W-:Y:S05]  /*1c8e0*/  BSYNC B0 ;  /* 0x0000000000007941 */ /* 0x000fea0003800000 */
.L_x_5866:
[----:B------:R-:W-:-:S05]  /*1c8f0*/  SEL R0, R0, RZ, P0 ;  /* 0x000000ff00007207 */ /* 0x000fca0000000000 */
[----:B------:R2:W-:Y:S02]  /*1c900*/  STL [R1+0xc], R0 ;  /* 0x00000c0001007387 */ /* 0x0005e40000100800 */
.L_x_5779:
[----:B------:R-:W-:Y:S05]  /*1c910*/  BSYNC B7 ;  /* 0x0000000000077941 */ /* 0x000fea0003800000 */
.L_x_5777:
        /* <DEDUP_REMOVED lines=13> */
.L_x_5868:
[----:B------:R-:W1:Y:S01]  /*1c9f0*/  S2R R0, SR_TID.X ;  /* 0x0000000000007919 */ /* 0x000e620000002100 */
[----:B------:R-:W-:Y:S01]  /*1ca00*/  UMOV UR4, 0xffffffff ;  /* 0xffffffff00047882 */ /* 0x000fe20000000000 */
[----:B-1----:R-:W-:-:S04]  /*1ca10*/  LOP3.LUT R6, R0, 0x1f, RZ, 0xc0, !PT ;  /* 0x0000001f00067812 */ /* 0x002fc800078ec0ff */
        /* <DEDUP_REMOVED lines=33> */
.L_x_6008:
[----:B------:R-:W-:Y:S02]  /*1cc30*/  ULDC UR4, c[0x0][0xd38] ;  /* 0x00034e0000047ab9 */ /* 0x000fe40000000800 */
[----:B------:R-:W-:-:S04]  /*1cc40*/  IMAD.U32 R4, RZ, RZ, UR4 ;  /* 0x00000004ff047e24 */ /* 0x000fc8000f8e00ff */
[----:B-1----:R-:W-:-:S04]  /*1cc50*/  IMAD R16, R16, R4, RZ ;  /* 0x0000000410107224 */ /* 0x002fc800078e02ff */
[----:B------:R-:W-:-:S05]  /*1cc60*/  IMAD.IADD R5, R5, 0x1, R16 ;  /* 0x0000000105057824 */ /* 0x000fca00078e0210 */
[----:B------:R-:W-:-:S13]  /*1cc70*/  ISETP.GT.AND P6, PT, R5, R0, PT ;  /* 0x000000000500720c */ /* 0x000fda0003fc4270 */
[----:B------:R-:W-:Y:S05]  /*1cc80*/  @P6 BRA `(.L_x_5871) ;  /* 0x00000000009c6947 */ /* 0x000fea0003800000 */
.L_x_5876:
        /* <DEDUP_REMOVED lines=14> */
.L_x_5874:
[----:B------:R-:W-:Y:S05]  /*1cd70*/  BSYNC B0 ;  /* 0x0000000000007941 */ /* 0x000fea0003800000 */
.L_x_5873:
        /* <DEDUP_REMOVED lines=18> */
.L_x_6016:
[----:B------:R-:W-:Y:S02]  /*1cea0*/  ULDC UR4, c[0x0][0xd38] ;  /* 0x00034e0000047ab9 */ /* 0x000fe40000000800 */
[----:B------:R-:W-:-:S04]  /*1ceb0*/  IMAD.U32 R4, RZ, RZ, UR4 ;  /* 0x00000004ff047e24 */ /* 0x000fc8000f8e00ff */
[----:B-1----:R-:W-:-:S04]  /*1cec0*/  IMAD R16, R16, R4, RZ ;  /* 0x0000000410107224 */ /* 0x002fc800078e02ff */
[----:B------:R-:W-:-:S05]  /*1ced0*/  IMAD.IADD R5, R16, 0x1, R5 ;  /* 0x0000000110057824 */ /* 0x000fca00078e0205 */
[----:B------:R-:W-:-:S13]  /*1cee0*/  ISETP.GT.AND P6, PT, R5, R0, PT ;  /* 0x000000000500720c */ /* 0x000fda0003fc4270 */
[----:B------:R-:W-:Y:S05]  /*1cef0*/  @!P6 BRA `(.L_x_5876) ;  /* 0xfffffffc0064e947 */ /* 0x000fea000383ffff */
.L_x_5871:
        /* <DEDUP_REMOVED lines=8> */
.L_x_6020:
[----:B------:R-:W-:Y:S01]  /*1cf80*/  ISETP.NE.AND P0, PT, R5, RZ, PT ;  /* 0x000000ff0500720c */ /* 0x000fe20003f05270 */
[----:B-1----:R-:W-:-:S12]  /*1cf90*/  IMAD.MOV.U32 R2, RZ, RZ, RZ ;  /* 0x000000ffff027224 */ /* 0x002fd800078e00ff */
[----:B------:R-:W-:Y:S05]  /*1cfa0*/  @!P0 BRA `(.L_x_5878) ;  /* 0x0000000000108947 */ /* 0x000fea0003800000 */
[----:B------:R-:W-:Y:S01]  /*1cfb0*/  UMOV UR4, 0xffffffff ;  /* 0xffffffff00047882 */ /* 0x000fe20000000000 */
[----:B------:R-:W-:Y:S02]  /*1cfc0*/  VIADD R12, R6, 0xffffffff ;  /* 0xffffffff060c7836 */ /* 0x000fe40000000000 */
[----:B------:R-:W-:Y:S05]  /*1cfd0*/  BRA.DIV UR4, `(.L_x_5879) ;  /* 0x0000004604487947 */ /* 0x000fea000b800000 */
[----:B------:R1:W3:Y:S02]  /*1cfe0*/  SHFL.IDX PT, R2, R3, R12, 0x1f ;  /* 0x00001f0c03027589 */ /* 0x0002e400000e0000 */
.L_x_5878:
[----:B-----5:R-:W0:Y:S01]  /*1cff0*/  LDC.64 R8, c[0x0][0xd90] ;  /* 0x00036400ff087b82 */ /* 0x020e220000000a00 */
[----:B------:R-:W-:-:S04]  /*1d000*/  IMAD.IADD R19, R6, 0x1, R19 ;  /* 0x0000000106137824 */ /* 0x000fc800078e0213 */
[----:B0-----:R-:W-:-:S06]  /*1d010*/  IMAD.WIDE R6, R19, 0x4, R8 ;  /* 0x0000000413067825 */ /* 0x001fcc00078e0208 */
[----:B------:R-:W2:Y:S01]  /*1d020*/  LDG.E R6, desc[UR40][R6.64] ;  /* 0x0000002806067981 */ /* 0x000ea2000c1e1900 */
[----:B---3--:R-:W-:-:S04]  /*1d030*/  IMAD R16, R2, R4, R16 ;  /* 0x0000000402107224 */ /* 0x008fc800078e0210 */
[----:B------:R-:W-:Y:S02]  /*1d040*/  IMAD.IADD R0, R0, 0x1, -R16 ;  /* 0x0000000100007824 */ /* 0x000fe400078e0a10 */
[----:B--2---:R-:W-:-:S05]  /*1d050*/  IMAD R5, R17, R6, RZ ;  /* 0x0000000611057224 */ /* 0x004fca00078e02ff */
[----:B------:R-:W-:-:S04]  /*1d060*/  IABS R7, R5 ;  /* 0x0000000500077213 */ /* 0x000fc80000000000 */
[----:B-1----:R-:W0:Y:S08]  /*1d070*/  I2F.RP R3, R7 ;  /* 0x0000000700037306 */ /* 0x002e300000209400 */
        /* <DEDUP_REMOVED lines=57> */
.L_x_5872:
[----:B------:R-:W-:Y:S01]  /*1d410*/  UMOV UR4, URZ ;  /* 0x0000003f00047c82 */ /* 0x000fe20008000000 */
[----:B------:R-:W-:Y:S01]  /*1d420*/  UMOV UR5, URZ ;  /* 0x0000003f00057c82 */ /* 0x000fe20008000000 */
[----:B------:R-:W-:Y:S01]  /*1d430*/  ULDC UR6, c[0x0][0xd3c] ;  /* 0x00034f0000067ab9 */ /* 0x000fe20000000800 */
[----:B------:R-:W-:Y:S02]  /*1d440*/  IMAD.MOV.U32 R16, RZ, RZ, R0 ;  /* 0x000000ffff107224 */ /* 0x000fe400078e0000 */
[----:B------:R-:W-:Y:S02]  /*1d450*/  IMAD.U32 R17, RZ, RZ, UR4 ;  /* 0x00000004ff117e24 */ /* 0x000fe4000f8e00ff */
[----:B------:R-:W-:Y:S02]  /*1d460*/  IMAD.U32 R18, RZ, RZ, UR5 ;  /* 0x00000005ff127e24 */ /* 0x000fe4000f8e00ff */
[----:B------:R-:W-:-:S07]  /*1d470*/  IMAD.U32 R19, RZ, RZ, UR6 ;  /* 0x00000006ff137e24 */ /* 0x000fce000f8e00ff */
.L_x_5880:
        /* <DEDUP_REMOVED lines=12> */
.L_x_5869:
[----:B------:R-:W-:Y:S02]  /*1d540*/  ULDC UR4, c[0x0][0xd3c] ;  /* 0x00034f0000047ab9 */ /* 0x000fe40000000800 */
[----:B---3--:R-:W-:-:S13]  /*1d550*/  ISETP.GE.AND P0, PT, R19, UR4, PT ;  /* 0x0000000413007c0c */ /* 0x008fda000bf06270 */
[----:B------:R-:W-:Y:S05]  /*1d560*/  @!P0 BRA `(.L_x_5881) ;  /* 0xffffff8800308947 */ /* 0x000fea000383ffff */
[----:B------:R-:W-:Y:S05]  /*1d570*/  BSYNC B8 ;  /* 0x0000000000087941 */ /* 0x000fea0003800000 */
.L_x_5735:
[----:B--2---:R-:W2:Y:S01]  /*1d580*/  LDL.LU R0, [R1+0x6c] ;  /* 0x00006c0001007983 */ /* 0x004ea20000300800 */
[----:B------:R-:W-:Y:S01]  /*1d590*/  BSSY B0, `(.L_x_5882) ;  /* 0x000000b000007945 */ /* 0x000fe20003800000 */
[----:B------:R-:W3:Y:S01]  /*1d5a0*/  S2R R5, SR_CgaCtaId ;  /* 0x0000000000057919 */ /* 0x000ee20000008800 */
[----:B--2---:R-:W-:-:S05]  /*1d5b0*/  VIADD R0, R0, 0x1 ;  /* 0x0000000100007836 */ /* 0x004fca0000000000 */
[----:B0-----:R-:W-:-:S04]  /*1d5c0*/  LEA.HI R2, R0, R0, RZ, 0x1 ;  /* 0x0000000000027211 */ /* 0x001fc800078f08ff */
[----:B------:R-:W-:-:S05]  /*1d5d0*/  LOP3.LUT R3, R2, 0xfffffffe, RZ, 0xc0, !PT ;  /* 0xfffffffe02037812 */ /* 0x000fca00078ec0ff */
[----:B------:R-:W-:Y:S01]  /*1d5e0*/  IMAD.IADD R3, R0, 0x1, -R3 ;  /* 0x0000000100037824 */ /* 0x000fe200078e0a03 */
[----:B------:R-:W-:-:S04]  /*1d5f0*/  MOV R0, 0x400 ;  /* 0x0000040000007802 */ /* 0x000fc80000000f00 */
[----:B---3--:R-:W-:Y:S02]  /*1d600*/  LEA R0, R5, R0, 0x18 ;  /* 0x0000000005007211 */ /* 0x008fe400078ec0ff */
[----:B------:R-:W-:-:S04]  /*1d610*/  SHF.L.U32 R3, R3, 0x1f, RZ ;  /* 0x0000001f03037819 */ /* 0x000fc800000006ff */
[----:B------:R-:W0:Y:S02]  /*1d620*/  SYNCS.PHASECHK.TRANS64.TRYWAIT P0, [R0+URZ+0x32420], R3 ;  /* 0x03242003000075a7 */ /* 0x000e24000800017f */
[----:B0-----:R-:W-:Y:S05]  /*1d630*/  @!P0 BRA `(.L_x_5883) ;  /* 0x0000003c00d88947 */ /* 0x001fea0003800000 */
.L_x_6023:
[----:B------:R-:W-:Y:S05]  /*1d640*/  BSYNC B0 ;  /* 0x0000000000007941 */ /* 0x000fea0003800000 */
.L_x_5882:
[----:B------:R-:W-:-:S03]  /*1d650*/  UMOV UR4, 0xffffffff ;  /* 0xffffffff00047882 */ /* 0x000fc60000000000 */
[----:B------:R-:W-:Y:S05]  /*1d660*/  BRA.DIV UR4, `(.L_x_5884) ;  /* 0x0000003e04e07947 */ /* 0x000fea000b800000 */
[----:B------:R-:W2:Y:S02]  /*1d670*/  S2R R2, SR_TID.X ;  /* 0x0000000000027919 */ /* 0x000ea40000002100 */
[----:B--2---:R-:W-:-:S04]  /*1d680*/  SHF.R.U32.HI R2, RZ, 0x5, R2 ;  /* 0x00000005ff027819 */ /* 0x004fc80000011602 */
[----:B------:R-:W-:-:S05]  /*1d690*/  LOP3.LUT R2, R2, 0x3, RZ, 0xc0, !PT ;  /* 0x0000000302027812 */ /* 0x000fca00078ec0ff */
[----:B------:R2:W3:Y:S02]  /*1d6a0*/  SHFL.IDX PT, R14, R2, RZ, 0x1f ;  /* 0x00001fff020e7589 */ /* 0x0004e400000e0000 */
.L_x_6026:
[----:B---3--:R-:W-:-:S13]  /*1d6b0*/  ISETP.NE.AND P0, PT, R14, RZ, PT ;  /* 0x000000ff0e00720c */ /* 0x008fda0003f05270 */
[----:B------:R-:W-:Y:S05]  /*1d6c0*/  @P0 BRA `(.L_x_5576) ;  /* 0x0000000000940947 */ /* 0x000fea0003800000 */
[----:B------:R-:W-:-:S03]  /*1d6d0*/  UMOV UR4, 0xffffffff ;  /* 0xffffffff00047882 */ /* 0x000fc60000000000 */
[----:B------:R-:W-:Y:S05]  /*1d6e0*/  BRA.DIV UR4, `(.L_x_5885) ;  /* 0x0000003e04f47947 */ /* 0x000fea000b800000 */
[----:B------:R-:W-:-:S13]  /*1d6f0*/  ELECT P6, URZ, PT ;  /* 0x00000000003f782f */ /* 0x000fda00038c0000 */
.L_x_6029:
[----:B------:R-:W-:Y:S05]  /*1d700*/  @!P6 BRA `(.L_x_5576) ;  /* 0x000000000084e947 */ /* 0x000fea0003800000 */
[----:B--2---:R-:W2:Y:S02]  /*1d710*/  LDL.LU R2, [R1+0x84] ;  /* 0x0000840001027983 */ /* 0x004ea40000300800 */
[----:B--2---:R-:W-:-:S04]  /*1d720*/  LOP3.LUT R2, R2, 0x2, RZ, 0xfc, !PT ;  /* 0x0000000202027812 */ /* 0x004fc800078efcff */
[----:B------:R-:W-:-:S13]  /*1d730*/  ISETP.NE.AND P2, PT, R2, 0x3, PT ;  /* 0x000000030200780c */ /* 0x000fda0003f45270 */
[----:B------:R-:W-:Y:S05]  /*1d740*/  @!P2 BRA `(.L_x_5886) ;  /* 0x000000000004a947 */ /* 0x000fea0003800000 */
[----:B------:R-:W-:Y:S01]  /*1d750*/  BPT.TRAP 0x1 ;  /* 0x000000040000795c */ /* 0x000fe20000300000 */
.L_x_5886:
[----:B0-----:R-:W1:Y:S04]  /*1d760*/  LDL R3, [R1+0xc] ;  /* 0x00000c0001037983 */ /* 0x001e680000100800 */
[----:B------:R-:W2:Y:S01]  /*1d770*/  LDL.LU R7, [R1+0x1c] ;  /* 0x00001c0001077983 */ /* 0x000ea20000300800 */
[----:B------:R-:W-:-:S04]  /*1d780*/  VIADD R2, R0, 0x32440 ;  /* 0x0003244000027836 */ /* 0x000fc80000000000 */
[C---:B-1----:R-:W-:Y:S02]  /*1d790*/  IMAD R6, R3.reuse, 0x8, R2 ;  /* 0x0000000803067824 */ /* 0x042fe400078e0202 */
        /* <DEDUP_REMOVED lines=10> */
.L_x_6030:
[----:B------:R-:W1:Y:S02]  /*1d840*/  SYNCS.PHASECHK.TRANS64.TRYWAIT P0, [R7+URZ], R2 ;  /* 0x00000002070075a7 */ /* 0x000e64000800017f */
[----:B-1----:R-:W-:Y:S05]  /*1d850*/  @!P0 BRA `(.L_x_5888) ;  /* 0x0000003c00cc8947 */ /* 0x002fea0003800000 */
.L_x_6031:
[----:B------:R-:W-:Y:S05]  /*1d860*/  @!P2 BRA `(.L_x_5889) ;  /* 0x000000000004a947 */ /* 0x000fea0003800000 */
[----:B------:R-:W-:Y:S01]  /*1d870*/  BPT.TRAP 0x1 ;  /* 0x000000040000795c */ /* 0x000fe20000300000 */
.L_x_5889:
[----:B------:R-:W2:Y:S01]  /*1d880*/  LDL.LU R4, [R1+0xc] ;  /* 0x00000c0001047983 */ /* 0x000ea20000300800 */
[----:B------:R-:W-:-:S05]  /*1d890*/  IADD3 R0, R0, 0x32460, RZ ;  /* 0x0003246000007810 */ /* 0x000fca0007ffe0ff */
[----:B--2---:R-:W-:-:S04]  /*1d8a0*/  IMAD R4, R4, 0x8, R0 ;  /* 0x0000000804047824 */ /* 0x004fc800078e0200 */
[----:B------:R-:W2:Y:S02]  /*1d8b0*/  SYNCS.PHASECHK.TRANS64.TRYWAIT P0, [R4+URZ], R5 ;  /* 0x00000005040075a7 */ /* 0x000ea4000800017f */
[----:B--2---:R-:W-:Y:S05]  /*1d8c0*/  @!P0 BRA `(.L_x_5890) ;  /* 0x0000003c00c48947 */ /* 0x004fea0003800000 */
.L_x_6032:
[----:B------:R-:W-:-:S07]  /*1d8d0*/  IMAD R3, R3, 0x8, R0 ;  /* 0x0000000803037824 */ /* 0x000fce00078e0200 */
.L_x_5891:
[----:B---3--:R3:W0:Y:S02]  /*1d8e0*/  SYNCS.PHASECHK.TRANS64.TRYWAIT P0, [R3+URZ], R2 ;  /* 0x00000002030075a7 */ /* 0x008624000800017f */
[----:B0-----:R-:W-:Y:S05]  /*1d8f0*/  @!P0 NANOSLEEP.SYNCS 0x989680 ;  /* 0x009896800000895d */ /* 0x001fea0003900000 */
[----:B------:R-:W0:Y:S02]  /*1d900*/  @!P0 SYNCS.PHASECHK.TRANS64 P0, [R3+URZ], R2 ;  /* 0x00000002030085a7 */ /* 0x000e24000800007f */
[----:B0-----:R-:W-:Y:S05]  /*1d910*/  @!P0 BRA `(.L_x_5891) ;  /* 0xfffffffc00f08947 */ /* 0x001fea000383ffff */
.L_x_5576:
[----:B------:R-:W-:Y:S05]  /*1d920*/  BSYNC B9 ;  /* 0x0000000000097941 */ /* 0x000fea0003800000 */
.L_x_5573:
[----:B------:R-:W-:Y:S05]  /*1d930*/  EXIT ;  /* 0x000000000000794d */ /* 0x000fea0003800000 */
.L_x_5594:
[----:B0-----:R0:W1:Y:S02]  /*1d940*/  SYNCS.PHASECHK.TRANS64.TRYWAIT P6, [R96+URZ+0x32490], R107 ;  /* 0x0324906b600075a7 */ /* 0x00106400080c017f */
[----:B-1----:R-:W-:Y:S05]  /*1d950*/  @!P6 NANOSLEEP.SYNCS 0x989680 ;  /* 0x009896800000e95d */ /* 0x002fea0003900000 */
[----:B------:R-:W1:Y:S02]  /*1d960*/  @!P6 SYNCS.PHASECHK.TRANS64 P6, [R96+URZ+0x32490], R107 ;  /* 0x0324906b6000e5a7 */ /* 0x000e6400080c007f */
[----:B-1----:R-:W-:Y:S05]  /*1d970*/  @!P6 BRA `(.L_x_5594) ;  /* 0xfffffffc00f0e947 */ /* 0x002fea000383ffff */
[----:B------:R-:W-:Y:S05]  /*1d980*/  BRA `(.L_x_5892) ;  /* 0xfffffe5400507947 */ /* 0x000fea000383ffff */
.L_x_5612:
[----:B0-----:R0:W1:Y:S02]  /*1d990*/  SYNCS.PHASECHK.TRANS64.TRYWAIT P5, [R96+URZ+0x32490], R107 ;  /* 0x0324906b600075a7 */ /* 0x00106400080a017f */
[----:B-1----:R-:W-:Y:S05]  /*1d9a0*/  @!P5 NANOSLEEP.SYNCS 0x989680 ;  /* 0x009896800000d95d */ /* 0x002fea0003900000 */
[----:B------:R-:W1:Y:S02]  /*1d9b0*/  @!P5 SYNCS.PHASECHK.TRANS64 P5, [R96+URZ+0x32490], R107 ;  /* 0x0324906b6000d5a7 */ /* 0x000e6400080a007f */
[----:B-1----:R-:W-:Y:S05]  /*1d9c0*/  @!P5 BRA `(.L_x_5612) ;  /* 0xfffffffc00f0d947 */ /* 0x002fea000383ffff */
[----:B------:R-:W-:Y:S05]  /*1d9d0*/  BRA `(.L_x_5893) ;  /* 0xfffffe64009c7947 */ /* 0x000fea000383ffff */
.L_x_5621:
[----:B0-----:R0:W1:Y:S02]  /*1d9e0*/  SYNCS.PHASECHK.TRANS64.TRYWAIT P4, [R96+URZ+0x32490], R107 ;  /* 0x0324906b600075a7 */ /* 0x001064000808017f */
[----:B-1----:R-:W-:Y:S05]  /*1d9f0*/  @!P4 NANOSLEEP.SYNCS 0x989680 ;  /* 0x009896800000c95d */ /* 0x002fea0003900000 */
[----:B------:R-:W1:Y:S02]  /*1da00*/  @!P4 SYNCS.PHASECHK.TRANS64 P4, [R96+URZ+0x32490], R107 ;  /* 0x0324906b6000c5a7 */ /* 0x000e64000808007f */
[----:B-1----:R-:W-:Y:S05]  /*1da10*/  @!P4 BRA `(.L_x_5621) ;  /* 0xfffffffc00f0c947 */ /* 0x002fea000383ffff */
[----:B------:R-:W-:Y:S05]  /*1da20*/  BRA `(.L_x_5894) ;  /* 0xfffffe7400c87947 */ /* 0x000fea000383ffff */
.L_x_5627:
[----:B-1----:R1:W2:Y:S02]  /*1da30*/  SYNCS.PHASECHK.TRANS64.TRYWAIT P3, [R96+URZ+0x324b0], R107 ;  /* 0x0324b06b600075a7 */ /* 0x0022a4000806017f */
[----:B--2---:R-:W-:Y:S05]  /*1da40*/  @!P3 NANOSLEEP.SYNCS 0x989680 ;  /* 0x009896800000b95d */ /* 0x004fea0003900000 */
[----:B------:R-:W2:Y:S02]  /*1da50*/  @!P3 SYNCS.PHASECHK.TRANS64 P3, [R96+URZ+0x324b0], R107 ;  /* 0x0324b06b6000b5a7 */ /* 0x000ea4000806007f */
[----:B--2---:R-:W-:Y:S05]  /*1da60*/  @!P3 BRA `(.L_x_5627) ;  /* 0xfffffffc00f0b947 */ /* 0x004fea000383ffff */
[----:B------:R-:W-:Y:S05]  /*1da70*/  BRA `(.L_x_5895) ;  /* 0xfffffe78005c7947 */ /* 0x000fea000383ffff */
.L_x_5635:
        /* <DEDUP_REMOVED lines=13> */
.L_x_5897:
[----:B------:R-:W-:Y:S05]  /*1db50*/  BSYNC B0 ;  /* 0x0000000000007941 */ /* 0x000fea0003800000 */
.L_x_5896:
[----:B------:R-:W-:Y:S05]  /*1db60*/  BRA `(.L_x_5898) ;  /* 0xfffffe8400387947 */ /* 0x000fea000383ffff */
.L_x_5647:
        /* <DEDUP_REMOVED lines=8> */
.L_x_5900:
[----:B------:R-:W-:Y:S05]  /*1dbf0*/  BSYNC B1 ;  /* 0x0000000000017941 */ /* 0x000fea0003800000 */
.L_x_5899:
        /* <DEDUP_REMOVED lines=8> */
.L_x_5901:
[----:B------:R-:W-:Y:S02]  /*1dc80*/  IMAD.MOV.U32 R13, RZ, RZ, R8 ;  /* 0x000000ffff0d7224 */ /* 0x000fe400078e0008 */
[----:B------:R-:W-:-:S07]  /*1dc90*/  IMAD.MOV.U32 R0, RZ, RZ, R14 ;  /* 0x000000ffff007224 */ /* 0x000fce00078e000e */
[----:B------:R-:W-:Y:S05]  /*1dca0*/  WARPSYNC.COLLECTIVE R15, `(.L_x_5902) ;  /* 0x000000000f087348 */ /* 0x000fea0003c00000 */
[----:B------:R0:W1:Y:S02]  /*1dcb0*/  SHFL.IDX P6, R14, R13, R12, R11 ;  /* 0x0000000c0d0e7389 */ /* 0x00006400000c000b */
[----:B01----:R-:W-:Y:S01]  /*1dcc0*/  ENDCOLLECTIVE ;  /* 0x000000000000791b */ /* 0x003fe20003800000 */
.L_x_5902:
[----:B------:R-:W-:Y:S02]  /*1dcd0*/  IMAD.MOV.U32 R13, RZ, RZ, R7 ;  /* 0x000000ffff0d7224 */ /* 0x000fe400078e0007 */
[----:B------:R-:W-:-:S07]  /*1dce0*/  IMAD.MOV.U32 R5, RZ, RZ, R14 ;  /* 0x000000ffff057224 */ /* 0x000fce00078e000e */
[----:B------:R-:W-:Y:S05]  /*1dcf0*/  WARPSYNC.COLLECTIVE R15, `(.L_x_5903) ;  /* 0x000000000f087348 */ /* 0x000fea0003c00000 */
[----:B------:R0:W1:Y:S02]  /*1dd00*/  SHFL.IDX P6, R14, R13, R12, R11 ;  /* 0x0000000c0d0e7389 */ /* 0x00006400000c000b */
[----:B01----:R-:W-:Y:S01]  /*1dd10*/  ENDCOLLECTIVE ;  /* 0x000000000000791b */ /* 0x003fe20003800000 */
.L_x_5903:
[----:B------:R-:W-:Y:S05]  /*1dd20*/  BRA `(.L_x_5904) ;  /* 0xfffffe8800c87947 */ /* 0x000fea000383ffff */
.L_x_5650:
        /* <DEDUP_REMOVED lines=8> */
.L_x_5906:
[----:B------:R-:W-:Y:S05]  /*1ddb0*/  BSYNC B1 ;  /* 0x0000000000017941 */ /* 0x000fea0003800000 */
.L_x_5905:
        /* <DEDUP_REMOVED lines=8> */
.L_x_5907:
[----:B------:R-:W-:Y:S02]  /*1de40*/  IMAD.MOV.U32 R13, RZ, RZ, R8 ;  /* 0x000000ffff0d7224 */ /* 0x000fe400078e0008 */
[----:B------:R-:W-:-:S07]  /*1de50*/  IMAD.MOV.U32 R0, RZ, RZ, R14 ;  /* 0x000000ffff007224 */ /* 0x000fce00078e000e */
[----:B------:R-:W-:Y:S05]  /*1de60*/  WARPSYNC.COLLECTIVE R15, `(.L_x_5908) ;  /* 0x000000000f087348 */ /* 0x000fea0003c00000 */
[----:B------:R0:W1:Y:S02]  /*1de70*/  SHFL.IDX P6, R14, R13, R12, R11 ;  /* 0x0000000c0d0e7389 */ /* 0x00006400000c000b */
[----:B01----:R-:W-:Y:S01]  /*1de80*/  ENDCOLLECTIVE ;  /* 0x000000000000791b */ /* 0x003fe20003800000 */
.L_x_5908:
[----:B------:R-:W-:Y:S02]  /*1de90*/  IMAD.MOV.U32 R13, RZ, RZ, R7 ;  /* 0x000000ffff0d7224 */ /* 0x000fe400078e0007 */
[----:B------:R-:W-:-:S07]  /*1dea0*/  IMAD.MOV.U32 R5, RZ, RZ, R14 ;  /* 0x000000ffff057224 */ /* 0x000fce00078e000e */
[----:B------:R-:W-:Y:S05]  /*1deb0*/  WARPSYNC.COLLECTIVE R15, `(.L_x_5909) ;  /* 0x000000000f087348 */ /* 0x000fea0003c00000 */
[----:B------:R0:W1:Y:S02]  /*1dec0*/  SHFL.IDX P6, R14, R13, R12, R11 ;  /* 0x0000000c0d0e7389 */ /* 0x00006400000c000b */
[----:B01----:R-:W-:Y:S01]  /*1ded0*/  ENDCOLLECTIVE ;  /* 0x000000000000791b */ /* 0x003fe20003800000 */
.L_x_5909:
[----:B------:R-:W-:Y:S05]  /*1dee0*/  BRA `(.L_x_5910) ;  /* 0xfffffe8c00307947 */ /* 0x000fea000383ffff */
.L_x_5654:
[----:B0-----:R0:W1:Y:S02]  /*1def0*/  SYNCS.PHASECHK.TRANS64.TRYWAIT P0, [R19+URZ+0x32400], R34 ;  /* 0x03240022130075a7 */ /* 0x001064000800017f */
[----:B-1----:R-:W-:Y:S05]  /*1df00*/  @!P0 NANOSLEEP.SYNCS 0x989680 ;  /* 0x009896800000895d */ /* 0x002fea0003900000 */
[----:B------:R-:W1:Y:S02]  /*1df10*/  @!P0 SYNCS.PHASECHK.TRANS64 P0, [R19+URZ+0x32400], R34 ;  /* 0x03240022130085a7 */ /* 0x000e64000800007f */
[----:B-1----:R-:W-:Y:S05]  /*1df20*/  @!P0 BRA `(.L_x_5654) ;  /* 0xfffffffc00f08947 */ /* 0x002fea000383ffff */
[----:B------:R-:W-:Y:S05]  /*1df30*/  BRA `(.L_x_5911) ;  /* 0xfffffe9000387947 */ /* 0x000fea000383ffff */
.L_x_5662:
        /* <DEDUP_REMOVED lines=9> */
.L_x_5913:
[----:B------:R-:W-:Y:S05]  /*1dfd0*/  BSYNC B1 ;  /* 0x0000000000017941 */ /* 0x000fea0003800000 */
.L_x_5912:
[----:B------:R0:W5:Y:S01]  /*1dfe0*/  LDL R7, [R1+0x1c] ;  /* 0x00001c0001077983 */ /* 0x0001620000100800 */
[----:B------:R-:W-:Y:S01]  /*1dff0*/  IMAD.MOV.U32 R13, RZ, RZ, R10 ;  /* 0x000000ffff0d7224 */ /* 0x000fe200078e000a */
[----:B------:R-:W-:Y:S01]  /*1e000*/  ISETP.GE.AND P0, PT, R16, R31, PT ;  /* 0x0000001f1000720c */ /* 0x000fe20003f06270 */
[----:B------:R-:W-:Y:S02]  /*1e010*/  IMAD.MOV.U32 R12, RZ, RZ, RZ ;  /* 0x000000ffff0c7224 */ /* 0x000fe400078e00ff */
[----:B------:R-:W-:Y:S02]  /*1e020*/  IMAD.MOV.U32 R11, RZ, RZ, 0x1c1f ;  /* 0x00001c1fff0b7424 */ /* 0x000fe400078e00ff */
[----:B------:R-:W-:Y:S02]  /*1e030*/  IMAD.MOV.U32 R15, RZ, RZ, -0x1 ;  /* 0xffffffffff0f7424 */ /* 0x000fe400078e00ff */
[----:B0-----:R-:W-:-:S07]  /*1e040*/  IMAD.MOV.U32 R0, RZ, RZ, R14 ;  /* 0x000000ffff007224 */ /* 0x001fce00078e000e */
[----:B-----5:R-:W-:Y:S05]  /*1e050*/  WARPSYNC.COLLECTIVE R15, `(.L_x_5914) ;  /* 0x000000000f087348 */ /* 0x020fea0003c00000 */
[----:B------:R0:W1:Y:S02]  /*1e060*/  SHFL.IDX P6, R14, R13, R12, R11 ;  /* 0x0000000c0d0e7389 */ /* 0x00006400000c000b */
[----:B01---5:R-:W-:Y:S01]  /*1e070*/  ENDCOLLECTIVE ;  /* 0x000000000000791b */ /* 0x023fe20003800000 */
.L_x_5914:
[----:B------:R-:W-:Y:S02]  /*1e080*/  IMAD.MOV.U32 R13, RZ, RZ, R20 ;  /* 0x000000ffff0d7224 */ /* 0x000fe400078e0014 */
[----:B------:R-:W-:-:S07]  /*1e090*/  IMAD.MOV.U32 R3, RZ, RZ, R14 ;  /* 0x000000ffff037224 */ /* 0x000fce00078e000e */
[----:B------:R-:W-:Y:S05]  /*1e0a0*/  WARPSYNC.COLLECTIVE R15, `(.L_x_5915) ;  /* 0x000000000f087348 */ /* 0x000fea0003c00000 */
[----:B------:R0:W1:Y:S02]  /*1e0b0*/  SHFL.IDX P6, R14, R13, R12, R11 ;  /* 0x0000000c0d0e7389 */ /* 0x00006400000c000b */
[----:B01----:R-:W-:Y:S01]  /*1e0c0*/  ENDCOLLECTIVE ;  /* 0x000000000000791b */ /* 0x003fe20003800000 */
.L_x_5915:
[----:B------:R-:W-:Y:S02]  /*1e0d0*/  IMAD.MOV.U32 R13, RZ, RZ, R29 ;  /* 0x000000ffff0d7224 */ /* 0x000fe400078e001d */
[----:B------:R-:W-:-:S07]  /*1e0e0*/  IMAD.MOV.U32 R8, RZ, RZ, R14 ;  /* 0x000000ffff087224 */ /* 0x000fce00078e000e */
[----:B------:R-:W-:Y:S05]  /*1e0f0*/  WARPSYNC.COLLECTIVE R15, `(.L_x_5916) ;  /* 0x000000000f087348 */ /* 0x000fea0003c00000 */
[----:B------:R0:W1:Y:S02]  /*1e100*/  SHFL.IDX P6, R14, R13, R12, R11 ;  /* 0x0000000c0d0e7389 */ /* 0x00006400000c000b */
[----:B01----:R-:W-:Y:S01]  /*1e110*/  ENDCOLLECTIVE ;  /* 0x000000000000791b */ /* 0x003fe20003800000 */
.L_x_5916:
[----:B------:R-:W-:-:S05]  /*1e120*/  IMAD R30, R7, R6, RZ ;  /* 0x00000006071e7224 */ /* 0x000fca00078e02ff */
[----:B------:R-:W-:-:S13]  /*1e130*/  ISETP.GE.OR P1, PT, R39, R30, P0 ;  /* 0x0000001e2700720c */ /* 0x000fda0000726670 */
[C---:B------:R-:W-:Y:S01]  /*1e140*/  @!P1 IMAD.SHL.U32 R9, R16.reuse, 0x2, RZ ;  /* 0x0000000210099824 */ /* 0x040fe200078e00ff */
[----:B------:R-:W-:-:S04]  /*1e150*/  @!P1 SHF.L.U64.HI R21, R16, 0x1, R17 ;  /* 0x0000000110159819 */ /* 0x000fc80000010211 */
[----:B------:R-:W-:-:S05]  /*1e160*/  @!P1 IADD3 R4, P2, R3, R9, RZ ;  /* 0x0000000903049210 */ /* 0x000fca0007f5e0ff */
[----:B------:R-:W-:-:S06]  /*1e170*/  @!P1 IMAD.X R5, R0, 0x1, R21, P2 ;  /* 0x0000000100059824 */ /* 0x000fcc00010e0615 */
[----:B------:R-:W5:Y:S01]  /*1e180*/  @!P1 LD.E.128 R4, desc[UR40][R4.64] ;  /* 0x0000002804049980 */ /* 0x000f62000c101d00 */
[----:B------:R-:W-:-:S05]  /*1e190*/  @!P1 IADD3 R14, P2, R14, R9, RZ ;  /* 0x000000090e0e9210 */ /* 0x000fca0007f5e0ff */
[----:B------:R-:W-:-:S04]  /*1e1a0*/  @!P1 IMAD.X R3, R8, 0x1, R21, P2 ;  /* 0x0000000108039824 */ /* 0x000fc800010e0615 */
[----:B------:R-:W-:-:S05]  /*1e1b0*/  @!P1 IMAD.MOV.U32 R15, RZ, RZ, R3 ;  /* 0x000000ffff0f9224 */ /* 0x000fca00078e0003 */
[----:B------:R0:W5:Y:S01]  /*1e1c0*/  @!P1 LD.E.128 R24, desc[UR40][R14.64] ;  /* 0x000000280e189980 */ /* 0x000162000c101d00 */
[----:B------:R-:W-:Y:S01]  /*1e1d0*/  IMAD.MOV.U32 R13, RZ, RZ, R28 ;  /* 0x000000ffff0d7224 */ /* 0x000fe200078e001c */
[----:B------:R-:W-:Y:S01]  /*1e1e0*/  CS2R R36, SRZ ;  /* 0x0000000000247805 */ /* 0x000fe2000001ff00 */
[----:B------:R-:W-:Y:S01]  /*1e1f0*/  IMAD.MOV.U32 R12, RZ, RZ, 0x1 ;  /* 0x00000001ff0c7424 */ /* 0x000fe200078e00ff */
[----:B------:R-:W-:Y:S01]  /*1e200*/  CS2R R34, SRZ ;  /* 0x0000000000227805 */ /* 0x000fe2000001ff00 */
[----:B0-----:R-:W-:-:S07]  /*1e210*/  IMAD.MOV.U32 R15, RZ, RZ, -0x1 ;  /* 0xffffffffff0f7424 */ /* 0x001fce00078e00ff */
[----:B-----5:R-:W-:Y:S05]  /*1e220*/  WARPSYNC.COLLECTIVE R15, `(.L_x_5917) ;  /* 0x000000000f087348 */ /* 0x020fea0003c00000 */
[----:B------:R0:W1:Y:S02]  /*1e230*/  SHFL.IDX P6, R14, R13, R12, R11 ;  /* 0x0000000c0d0e7389 */ /* 0x00006400000c000b */
[----:B01---5:R-:W-:Y:S01]  /*1e240*/  ENDCOLLECTIVE ;  /* 0x000000000000791b */ /* 0x023fe20003800000 */
.L_x_5917:
[----:B------:R-:W-:Y:S02]  /*1e250*/  IMAD.MOV.U32 R13, RZ, RZ, R10 ;  /* 0x000000ffff0d7224 */ /* 0x000fe400078e000a */
[----:B------:R-:W-:Y:S02]  /*1e260*/  @!P1 IMAD.MOV.U32 R36, RZ, RZ, R4 ;  /* 0x000000ffff249224 */ /* 0x000fe400078e0004 */
[----:B------:R-:W-:Y:S01]  /*1e270*/  @!P1 IMAD.MOV.U32 R37, RZ, RZ, R5 ;  /* 0x000000ffff259224 */ /* 0x000fe200078e0005 */
[----:B------:R-:W-:Y:S01]  /*1e280*/  CS2R R4, SRZ ;  /* 0x0000000000047805 */ /* 0x000fe2000001ff00 */
[----:B------:R-:W-:Y:S02]  /*1e290*/  IMAD.MOV.U32 R0, RZ, RZ, R36 ;  /* 0x000000ffff007224 */ /* 0x000fe400078e0024 */
[----:B------:R-:W-:Y:S02]  /*1e2a0*/  IMAD.MOV.U32 R3, RZ, RZ, R37 ;  /* 0x000000ffff037224 */ /* 0x000fe400078e0025 */
[----:B------:R-:W-:Y:S01]  /*1e2b0*/  @!P1 IMAD.MOV.U32 R34, RZ, RZ, R6 ;  /* 0x000000ffff229224 */ /* 0x000fe200078e0006 */
[----:B------:R-:W-:Y:S01]  /*1e2c0*/  PRMT R46, R46, 0x5410, R0 ;  /* 0x000054102e2e7816 */ /* 0x000fe20000000000 */
[----:B------:R-:W-:Y:S01]  /*1e2d0*/  IMAD.MOV.U32 R0, RZ, RZ, R14 ;  /* 0x000000ffff007224 */ /* 0x000fe200078e000e */
[----:B------:R-:W-:-:S07]  /*1e2e0*/  PRMT R33, R33, 0x5410, R3 ;  /* 0x0000541021217816 */ /* 0x000fce0000000003 */
[----:B------:R-:W-:Y:S05]  /*1e2f0*/  WARPSYNC.COLLECTIVE R15, `(.L_x_5918) ;  /* 0x000000000f087348 */ /* 0x000fea0003c00000 */
[----:B------:R0:W1:Y:S02]  /*1e300*/  SHFL.IDX P6, R14, R13, R12, R11 ;  /* 0x0000000c0d0e7389 */ /* 0x00006400000c000b */
[----:B01----:R-:W-:Y:S01]  /*1e310*/  ENDCOLLECTIVE ;  /* 0x000000000000791b */ /* 0x003fe20003800000 */
.L_x_5918:
[----:B------:R-:W-:Y:S01]  /*1e320*/  @!P1 IMAD.MOV.U32 R35, RZ, RZ, R7 ;  /* 0x000000ffff239224 */ /* 0x000fe200078e0007 */
[----:B------:R-:W-:Y:S01]  /*1e330*/  CS2R R6, SRZ ;  /* 0x0000000000067805 */ /* 0x000fe2000001ff00 */
[----:B------:R-:W-:Y:S02]  /*1e340*/  IMAD.MOV.U32 R8, RZ, RZ, R34 ;  /* 0x000000ffff087224 */ /* 0x000fe400078e0022 */
[----:B------:R-:W-:Y:S02]  /*1e350*/  IMAD.MOV.U32 R9, RZ, RZ, R35 ;  /* 0x000000ffff097224 */ /* 0x000fe400078e0023 */
[----:B------:R-:W-:Y:S02]  /*1e360*/  @!P1 IMAD.MOV.U32 R6, RZ, RZ, R24 ;  /* 0x000000ffff069224 */ /* 0x000fe400078e0018 */
[----:B------:R-:W-:Y:S01]  /*1e370*/  @!P1 IMAD.MOV.U32 R7, RZ, RZ, R25 ;  /* 0x000000ffff079224 */ /* 0x000fe200078e0019 */
[----:B------:R-:W-:Y:S01]  /*1e380*/  PRMT R32, R8, 0x5410, R9 ;  /* 0x0000541008207816 */ /* 0x000fe20000000009 */
[----:B------:R-:W-:-:S02]  /*1e390*/  @!P1 IMAD.MOV.U32 R4, RZ, RZ, R26 ;  /* 0x000000ffff049224 */ /* 0x000fc400078e001a */
[----:B------:R-:W-:Y:S02]  /*1e3a0*/  @!P1 IMAD.MOV.U32 R5, RZ, RZ, R27 ;  /* 0x000000ffff059224 */ /* 0x000fe400078e001b */
[----:B------:R-:W-:Y:S02]  /*1e3b0*/  IMAD.MOV.U32 R13, RZ, RZ, R20 ;  /* 0x000000ffff0d7224 */ /* 0x000fe400078e0014 */
[----:B------:R-:W-:Y:S02]  /*1e3c0*/  IMAD.MOV.U32 R8, RZ, RZ, R6 ;  /* 0x000000ffff087224 */ /* 0x000fe400078e0006 */
[----:B------:R-:W-:Y:S02]  /*1e3d0*/  IMAD.MOV.U32 R9, RZ, RZ, R7 ;  /* 0x000000ffff097224 */ /* 0x000fe400078e0007 */
[----:B------:R-:W-:Y:S01]  /*1e3e0*/  IMAD.MOV.U32 R10, RZ, RZ, R4 ;  /* 0x000000ffff0a7224 */ /* 0x000fe200078e0004 */
[----:B------:R-:W-:Y:S02]  /*1e3f0*/  PRMT R46, R8, 0x7610, R46 ;  /* 0x00007610082e7816 */ /* 0x000fe4000000002e */
[----:B------:R-:W-:-:S07]  /*1e400*/  MOV R3, R14 ;  /* 0x0000000e00037202 */ /* 0x000fce0000000f00 */
[----:B------:R-:W-:Y:S05]  /*1e410*/  WARPSYNC.COLLECTIVE R15, `(.L_x_5919) ;  /* 0x000000000f087348 */ /* 0x000fea0003c00000 */
[----:B------:R0:W1:Y:S02]  /*1e420*/  SHFL.IDX P6, R14, R13, R12, R11 ;  /* 0x0000000c0d0e7389 */ /* 0x00006400000c000b */
[----:B01----:R-:W-:Y:S01]  /*1e430*/  ENDCOLLECTIVE ;  /* 0x000000000000791b */ /* 0x003fe20003800000 */
.L_x_5919:
[----:B------:R-:W-:Y:S02]  /*1e440*/  PRMT R33, R9, 0x7610, R33 ;  /* 0x0000761009217816 */ /* 0x000fe40000000021 */
[----:B------:R-:W-:Y:S02]  /*1e450*/  CS2R R8, SRZ ;  /* 0x0000000000087805 */ /* 0x000fe4000001ff00 */
[----:B------:R-:W-:Y:S01]  /*1e460*/  PRMT R51, R10, 0x7610, R51 ;  /* 0x000076100a337816 */ /* 0x000fe20000000033 */
[----:B------:R-:W-:Y:S02]  /*1e470*/  IMAD.MOV.U32 R13, RZ, RZ, R29 ;  /* 0x000000ffff0d7224 */ /* 0x000fe400078e001d */
[----:B------:R-:W-:-:S07]  /*1e480*/  IMAD.MOV.U32 R20, RZ, RZ, R14 ;  /* 0x000000ffff147224 */ /* 0x000fce00078e000e */
[----:B------:R-:W-:Y:S05]  /*1e490*/  WARPSYNC.COLLECTIVE R15, `(.L_x_5920) ;  /* 0x000000000f087348 */ /* 0x000fea0003c00000 */
[----:B------:R0:W1:Y:S02]  /*1e4a0*/  SHFL.IDX P6, R14, R13, R12, R11 ;  /* 0x0000000c0d0e7389 */ /* 0x00006400000c000b */
[----:B01----:R-:W-:Y:S01]  /*1e4b0*/  ENDCOLLECTIVE ;  /* 0x000000000000791b */ /* 0x003fe20003800000 */
.L_x_5920:
[----:B------:R-:W-:-:S05]  /*1e4c0*/  IMAD.MOV.U32 R11, RZ, RZ, R5 ;  /* 0x000000ffff0b7224 */ /* 0x000fca00078e0005 */
[----:B------:R-:W-:Y:S01]  /*1e4d0*/  PRMT R40, R11, 0x7610, R40 ;  /* 0x000076100b287816 */ /* 0x000fe20000000028 */
[----:B------:R-:W-:Y:S01]  /*1e4e0*/  IMAD.MOV.U32 R21, RZ, RZ, R14 ;  /* 0x000000ffff157224 */ /* 0x000fe200078e000e */
[----:B------:R-:W-:Y:S06]  /*1e4f0*/  BRA `(.L_x_5921) ;  /* 0xfffffe9c001c7947 */ /* 0x000fec000383ffff */
.L_x_5666:
[----:B0-----:R0:W1:Y:S02]  /*1e500*/  SYNCS.PHASECHK.TRANS64.TRYWAIT P1, [R19+URZ+0x32400], R24 ;  /* 0x03240018130075a7 */ /* 0x001064000802017f */
[----:B-1----:R-:W-:Y:S05]  /*1e510*/  @!P1 NANOSLEEP.SYNCS 0x989680 ;  /* 0x009896800000995d */ /* 0x002fea0003900000 */
[----:B------:R-:W1:Y:S02]  /*1e520*/  @!P1 SYNCS.PHASECHK.TRANS64 P1, [R19+URZ+0x32400], R24 ;  /* 0x03240018130095a7 */ /* 0x000e64000802007f */
[----:B-1----:R-:W-:Y:S05]  /*1e530*/  @!P1 BRA `(.L_x_5666) ;  /* 0xfffffffc00f09947 */ /* 0x002fea000383ffff */
[----:B------:R-:W-:Y:S05]  /*1e540*/  BRA `(.L_x_5922) ;  /* 0xfffffe9c00bc7947 */ /* 0x000fea000383ffff */
.L_x_5672:
[----:B--2---:R2:W4:Y:S02]  /*1e550*/  SYNCS.PHASECHK.TRANS64.TRYWAIT P1, [R174+URZ+0x32430], R7 ;  /* 0x03243007ae0075a7 */ /* 0x004524000802017f */
[----:B----4-:R-:W-:Y:S05]  /*1e560*/  @!P1 NANOSLEEP.SYNCS 0x989680 ;  /* 0x009896800000995d */ /* 0x010fea0003900000 */
[----:B------:R-:W4:Y:S02]  /*1e570*/  @!P1 SYNCS.PHASECHK.TRANS64 P1, [R174+URZ+0x32430], R7 ;  /* 0x03243007ae0095a7 */ /* 0x000f24000802007f */
[----:B----4-:R-:W-:Y:S05]  /*1e580*/  @!P1 BRA `(.L_x_5672) ;  /* 0xfffffffc00f09947 */ /* 0x010fea000383ffff */
[----:B------:R-:W-:Y:S05]  /*1e590*/  BRA `(.L_x_5671) ;  /* 0xfffffeac00547947 */ /* 0x000fea000383ffff */
.L_x_5674:
[----:B---3--:R3:W4:Y:S02]  /*1e5a0*/  SYNCS.PHASECHK.TRANS64.TRYWAIT P1, [R19+URZ+0x32410], R4 ;  /* 0x03241004130075a7 */ /* 0x008724000802017f */
[----:B----4-:R-:W-:Y:S05]  /*1e5b0*/  @!P1 NANOSLEEP.SYNCS 0x989680 ;  /* 0x009896800000995d */ /* 0x010fea0003900000 */
[----:B------:R-:W4:Y:S02]  /*1e5c0*/  @!P1 SYNCS.PHASECHK.TRANS64 P1, [R19+URZ+0x32410], R4 ;  /* 0x03241004130095a7 */ /* 0x000f24000802007f */
[----:B----4-:R-:W-:Y:S05]  /*1e5d0*/  @!P1 BRA `(.L_x_5674) ;  /* 0xfffffffc00f09947 */ /* 0x010fea000383ffff */
[----:B------:R-:W-:Y:S05]  /*1e5e0*/  BRA `(.L_x_5923) ;  /* 0xfffffeb000087947 */ /* 0x000fea000383ffff */
.L_x_5679:
[----:B------:R0:W0:Y:S02]  /*1e5f0*/  SYNCS.PHASECHK.TRANS64.TRYWAIT P2, [R174+URZ+0x32450], R7 ;  /* 0x03245007ae0075a7 */ /* 0x000024000804017f */
[----:B0-----:R-:W-:Y:S05]  /*1e600*/  @!P2 NANOSLEEP.SYNCS 0x989680 ;  /* 0x009896800000a95d */ /* 0x001fea0003900000 */
[----:B------:R-:W0:Y:S02]  /*1e610*/  @!P2 SYNCS.PHASECHK.TRANS64 P2, [R174+URZ+0x32450], R7 ;  /* 0x03245007ae00a5a7 */ /* 0x000e24000804007f */
[----:B0-----:R-:W-:Y:S05]  /*1e620*/  @!P2 BRA `(.L_x_5679) ;  /* 0xfffffffc00f0a947 */ /* 0x001fea000383ffff */
[----:B------:R-:W-:Y:S05]  /*1e630*/  BRA `(.L_x_5678) ;  /* 0xfffffeb000287947 */ /* 0x000fea000383ffff */
.L_x_5684:
[----:B--2---:R2:W3:Y:S02]  /*1e640*/  SYNCS.PHASECHK.TRANS64.TRYWAIT P2, [R205+URZ+0x32430], R6 ;  /* 0x03243006cd0075a7 */ /* 0x0044e4000804017f */
[----:B---3--:R-:W-:Y:S05]  /*1e650*/  @!P2 NANOSLEEP.SYNCS 0x989680 ;  /* 0x009896800000a95d */ /* 0x008fea0003900000 */
[----:B------:R-:W3:Y:S02]  /*1e660*/  @!P2 SYNCS.PHASECHK.TRANS64 P2, [R205+URZ+0x32430], R6 ;  /* 0x03243006cd00a5a7 */ /* 0x000ee4000804007f */
[----:B---3--:R-:W-:Y:S05]  /*1e670*/  @!P2 BRA `(.L_x_5684) ;  /* 0xfffffffc00f0a947 */ /* 0x008fea000383ffff */
[----:B------:R-:W-:Y:S05]  /*1e680*/  BRA `(.L_x_5683) ;  /* 0xfffffed400dc7947 */ /* 0x000fea000383ffff */
.L_x_5689:
[----:B---3--:R3:W4:Y:S02]  /*1e690*/  SYNCS.PHASECHK.TRANS64.TRYWAIT P2, [R205+URZ+0x32450], R6 ;  /* 0x03245006cd0075a7 */ /* 0x008724000804017f */
[----:B----4-:R-:W-:Y:S05]  /*1e6a0*/  @!P2 NANOSLEEP.SYNCS 0x989680 ;  /* 0x009896800000a95d */ /* 0x010fea0003900000 */
[----:B------:R-:W4:Y:S02]  /*1e6b0*/  @!P2 SYNCS.PHASECHK.TRANS64 P2, [R205+URZ+0x32450], R6 ;  /* 0x03245006cd00a5a7 */ /* 0x000f24000804007f */
[----:B----4-:R-:W-:Y:S05]  /*1e6c0*/  @!P2 BRA `(.L_x_5689) ;  /* 0xfffffffc00f0a947 */ /* 0x010fea000383ffff */
[----:B------:R-:W-:Y:S05]  /*1e6d0*/  BRA `(.L_x_5688) ;  /* 0xfffffed800807947 */ /* 0x000fea000383ffff */
.L_x_5695:
[----:B--2---:R2:W3:Y:S02]  /*1e6e0*/  SYNCS.PHASECHK.TRANS64.TRYWAIT P2, [R215+URZ+0x32430], R6 ;  /* 0x03243006d70075a7 */ /* 0x0044e4000804017f */
[----:B---3--:R-:W-:Y:S05]  /*1e6f0*/  @!P2 NANOSLEEP.SYNCS 0x989680 ;  /* 0x009896800000a95d */ /* 0x008fea0003900000 */
[----:B------:R-:W3:Y:S02]  /*1e700*/  @!P2 SYNCS.PHASECHK.TRANS64 P2, [R215+URZ+0x32430], R6 ;  /* 0x03243006d700a5a7 */ /* 0x000ee4000804007f */
[----:B---3--:R-:W-:Y:S05]  /*1e710*/  @!P2 BRA `(.L_x_5695) ;  /* 0xfffffffc00f0a947 */ /* 0x008fea000383ffff */
[----:B------:R-:W-:Y:S05]  /*1e720*/  BRA `(.L_x_5694) ;  /* 0xffffff0400c07947 */ /* 0x000fea000383ffff */
.L_x_5700:
[----:B---3--:R3:W4:Y:S02]  /*1e730*/  SYNCS.PHASECHK.TRANS64.TRYWAIT P2, [R215+URZ+0x32450], R6 ;  /* 0x03245006d70075a7 */ /* 0x008724000804017f */
[----:B----4-:R-:W-:Y:S05]  /*1e740*/  @!P2 NANOSLEEP.SYNCS 0x989680 ;  /* 0x009896800000a95d */ /* 0x010fea0003900000 */
[----:B------:R-:W4:Y:S02]  /*1e750*/  @!P2 SYNCS.PHASECHK.TRANS64 P2, [R215+URZ+0x32450], R6 ;  /* 0x03245006d700a5a7 */ /* 0x000f24000804007f */
[----:B----4-:R-:W-:Y:S05]  /*1e760*/  @!P2 BRA `(.L_x_5700) ;  /* 0xfffffffc00f0a947 */ /* 0x010fea000383ffff */
[----:B------:R-:W-:Y:S05]  /*1e770*/  BRA `(.L_x_5699) ;  /* 0xffffff08006c7947 */ /* 0x000fea000383ffff */
.L_x_5715:
[----:B------:R-:W-:Y:S02]  /*1e780*/  IMAD.MOV.U32 R13, RZ, RZ, R4 ;  /* 0x000000ffff0d7224 */ /* 0x000fe400078e0004 */
[----:B------:R-:W-:Y:S02]  /*1e790*/  IMAD.MOV.U32 R12, RZ, RZ, RZ ;  /* 0x000000ffff0c7224 */ /* 0x000fe400078e00ff */
[----:B------:R-:W-:Y:S02]  /*1e7a0*/  IMAD.MOV.U32 R11, RZ, RZ, 0x181f ;  /* 0x0000181fff0b7424 */ /* 0x000fe400078e00ff */
[----:B------:R-:W-:-:S07]  /*1e7b0*/  IMAD.MOV.U32 R15, RZ, RZ, -0x1 ;  /* 0xffffffffff0f7424 */ /* 0x000fce00078e00ff */
[----:B-1----:R-:W-:Y:S05]  /*1e7c0*/  WARPSYNC.COLLECTIVE R15, `(.L_x_5924) ;  /* 0x000000000f087348 */ /* 0x002fea0003c00000 */
[----:B------:R0:W2:Y:S02]  /*1e7d0*/  SHFL.IDX P6, R14, R13, R12, R11 ;  /* 0x0000000c0d0e7389 */ /* 0x0000a400000c000b */
[----:B012---:R-:W-:Y:S01]  /*1e7e0*/  ENDCOLLECTIVE ;  /* 0x000000000000791b */ /* 0x007fe20003800000 */
.L_x_5924:
[----:B------:R-:W-:Y:S02]  /*1e7f0*/  IMAD.MOV.U32 R13, RZ, RZ, R3 ;  /* 0x000000ffff0d7224 */ /* 0x000fe400078e0003 */
[----:B------:R-:W-:-:S07]  /*1e800*/  IMAD.MOV.U32 R0, RZ, RZ, R14 ;  /* 0x000000ffff007224 */ /* 0x000fce00078e000e */
[----:B------:R-:W-:Y:S05]  /*1e810*/  WARPSYNC.COLLECTIVE R15, `(.L_x_5925) ;  /* 0x000000000f087348 */ /* 0x000fea0003c00000 */
[----:B------:R0:W1:Y:S02]  /*1e820*/  SHFL.IDX P6, R14, R13, R12, R11 ;  /* 0x0000000c0d0e7389 */ /* 0x00006400000c000b */
[----:B01----:R-:W-:Y:S01]  /*1e830*/  ENDCOLLECTIVE ;  /* 0x000000000000791b */ /* 0x003fe20003800000 */
.L_x_5925:
[----:B------:R-:W-:Y:S05]  /*1e840*/  BRA `(.L_x_5926) ;  /* 0xffffff5c00f07947 */ /* 0x000fea000383ffff */
.L_x_5718:
[----:B------:R-:W-:Y:S01]  /*1e850*/  BSSY B1, `(.L_x_5927) ;  /* 0x0000008000017945 */ /* 0x000fe20003800000 */
[----:B----4-:R-:W-:Y:S02]  /*1e860*/  IMAD.MOV.U32 R13, RZ, RZ, R4 ;  /* 0x000000ffff0d7224 */ /* 0x010fe400078e0004 */
[----:B------:R-:W-:Y:S02]  /*1e870*/  IMAD.MOV.U32 R12, RZ, RZ, 0x1 ;  /* 0x00000001ff0c7424 */ /* 0x000fe400078e00ff */
[----:B------:R-:W-:Y:S02]  /*1e880*/  IMAD.MOV.U32 R11, RZ, RZ, 0x181f ;  /* 0x0000181fff0b7424 */ /* 0x000fe400078e00ff */
[----:B------:R-:W-:-:S07]  /*1e890*/  IMAD.MOV.U32 R15, RZ, RZ, -0x1 ;  /* 0xffffffffff0f7424 */ /* 0x000fce00078e00ff */
[----:B0123--:R-:W-:Y:S05]  /*1e8a0*/  WARPSYNC.COLLECTIVE R15, `(.L_x_5928) ;  /* 0x000000000f087348 */ /* 0x00ffea0003c00000 */
[----:B---3--:R3:W4:Y:S02]  /*1e8b0*/  SHFL.IDX P6, R14, R13, R12, R11 ;  /* 0x0000000c0d0e7389 */ /* 0x00872400000c000b */
[----:B01234-:R-:W-:Y:S01]  /*1e8c0*/  ENDCOLLECTIVE ;  /* 0x000000000000791b */ /* 0x01ffe20003800000 */
.L_x_5928:
[----:B------:R-:W-:Y:S05]  /*1e8d0*/  BSYNC B1 ;  /* 0x0000000000017941 */ /* 0x000fea0003800000 */
.L_x_5927:
        /* <DEDUP_REMOVED lines=8> */
.L_x_5929:
[----:B------:R-:W-:Y:S05]  /*1e960*/  BRA `(.L_x_5930) ;  /* 0xffffff6000347947 */ /* 0x000fea000383ffff */
.L_x_5721:
        /* <DEDUP_REMOVED lines=8> */
.L_x_5932:
[----:B------:R-:W-:Y:S05]  /*1e9f0*/  BSYNC B1 ;  /* 0x0000000000017941 */ /* 0x000fea0003800000 */
.L_x_5931:
        /* <DEDUP_REMOVED lines=8> */
.L_x_5933:
[----:B------:R-:W-:Y:S05]  /*1ea80*/  BRA `(.L_x_5934) ;  /* 0xffffff6000747947 */ /* 0x000fea000383ffff */
.L_x_5724:
        /* <DEDUP_REMOVED lines=8> */
.L_x_5936:
[----:B------:R-:W-:Y:S05]  /*1eb10*/  BSYNC B1 ;  /* 0x0000000000017941 */ /* 0x000fea0003800000 */
.L_x_5935:
        /* <DEDUP_REMOVED lines=8> */
.L_x_5937:
[----:B------:R-:W-:Y:S05]  /*1eba0*/  BRA `(.L_x_5938) ;  /* 0xffffff6000b47947 */ /* 0x000fea000383ffff */
.L_x_5741:
        /* <DEDUP_REMOVED lines=11> */
.L_x_5940:
[----:B------:R-:W-:Y:S05]  /*1ec60*/  BSYNC B1 ;  /* 0x0000000000017941 */ /* 0x000fea0003800000 */
.L_x_5939:
[----:B------:R-:W-:Y:S05]  /*1ec70*/  BRA `(.L_x_5941) ;  /* 0xffffff7800707947 */ /* 0x000fea000383ffff */
.L_x_5743:
[----:B------:R-:W-:Y:S01]  /*1ec80*/  BSSY B1, `(.L_x_5942) ;  /* 0x0000006000017945 */ /* 0x000fe20003800000 */
[----:B------:R-:W-:-:S07]  /*1ec90*/  IMAD.MOV.U32 R15, RZ, RZ, -0x1 ;  /* 0xffffffffff0f7424 */ /* 0x000fce00078e00ff */
[----:B01----:R-:W-:Y:S05]  /*1eca0*/  WARPSYNC.COLLECTIVE R15, `(.L_x_5943) ;  /* 0x000000000f0c7348 */ /* 0x003fea0003c00000 */
[----:B------:R-:W-:Y:S02]  /*1ecb0*/  ELECT P6, UR62, PT ;  /* 0x00000000003e782f */ /* 0x000fe400038c0000 */
[----:B------:R-:W-:Y:S01]  /*1ecc0*/  MOV R14, UR62 ;  /* 0x0000003e000e7c02 */ /* 0x000fe20008000f00 */
[----:B01----:R-:W-:Y:S10]  /*1ecd0*/  ENDCOLLECTIVE ;  /* 0x000000000000791b */ /* 0x003ff40003800000 */
.L_x_5943:
[----:B------:R-:W-:Y:S05]  /*1ece0*/  BSYNC B1 ;  /* 0x0000000000017941 */ /* 0x000fea0003800000 */
.L_x_5942:
[----:B------:R-:W-:Y:S05]  /*1ecf0*/  BRA `(.L_x_5742) ;  /* 0xffffff7800687947 */ /* 0x000fea000383ffff */
.L_x_5745:
[----:B0-----:R-:W2:Y:S02]  /*1ed00*/  LDL R4, [R1+0x4] ;  /* 0x0000040001047983 */ /* 0x001ea40000100800 */
[----:B--2---:R0:W2:Y:S02]  /*1ed10*/  SYNCS.PHASECHK.TRANS64.TRYWAIT P0, [R4+URZ+0x32420], R3 ;  /* 0x03242003040075a7 */ /* 0x0040a4000800017f */
[----:B--2---:R-:W-:Y:S05]  /*1ed20*/  @!P0 NANOSLEEP.SYNCS 0x989680 ;  /* 0x009896800000895d */ /* 0x004fea0003900000 */
[----:B------:R-:W2:Y:S02]  /*1ed30*/  @!P0 SYNCS.PHASECHK.TRANS64 P0, [R4+URZ+0x32420], R3 ;  /* 0x03242003040085a7 */ /* 0x000ea4000800007f */
[----:B--2---:R-:W-:Y:S05]  /*1ed40*/  @!P0 BRA `(.L_x_5745) ;  /* 0xfffffffc00ec8947 */ /* 0x004fea000383ffff */
[----:B------:R-:W-:Y:S05]  /*1ed50*/  BRA `(.L_x_5944) ;  /* 0xffffff7800787947 */ /* 0x000fea000383ffff */
.L_x_5749:
[----:B0-----:R0:W2:Y:S02]  /*1ed60*/  SYNCS.PHASECHK.TRANS64.TRYWAIT P0, [R3+URZ+0x324a0], R8 ;  /* 0x0324a008030075a7 */ /* 0x0010a4000800017f */
[----:B--2---:R-:W-:Y:S05]  /*1ed70*/  @!P0 NANOSLEEP.SYNCS 0x989680 ;  /* 0x009896800000895d */ /* 0x004fea0003900000 */
[----:B------:R-:W2:Y:S02]  /*1ed80*/  @!P0 SYNCS.PHASECHK.TRANS64 P0, [R3+URZ+0x324a0], R8 ;  /* 0x0324a008030085a7 */ /* 0x000ea4000800007f */
[----:B--2---:R-:W-:Y:S05]  /*1ed90*/  @!P0 BRA `(.L_x_5749) ;  /* 0xfffffffc00f08947 */ /* 0x004fea000383ffff */
[----:B------:R-:W-:Y:S05]  /*1eda0*/  BRA `(.L_x_5945) ;  /* 0xffffff7800a07947 */ /* 0x000fea000383ffff */
.L_x_5754:
[----:B-1----:R1:W2:Y:S02]  /*1edb0*/  SYNCS.PHASECHK.TRANS64.TRYWAIT P0, [R3+URZ+0x324c0], R8 ;  /* 0x0324c008030075a7 */ /* 0x0022a4000800017f */
[----:B--2---:R-:W-:Y:S05]  /*1edc0*/  @!P0 NANOSLEEP.SYNCS 0x989680 ;  /* 0x009896800000895d */ /* 0x004fea0003900000 */
[----:B------:R-:W2:Y:S02]  /*1edd0*/  @!P0 SYNCS.PHASECHK.TRANS64 P0, [R3+URZ+0x324c0], R8 ;  /* 0x0324c008030085a7 */ /* 0x000ea4000800007f */
[----:B--2---:R-:W-:Y:S05]  /*1ede0*/  @!P0 BRA `(.L_x_5754) ;  /* 0xfffffffc00f08947 */ /* 0x004fea000383ffff */
[----:B------:R-:W-:Y:S05]  /*1edf0*/  BRA `(.L_x_5946) ;  /* 0xffffff7c00247947 */ /* 0x000fea000383ffff */
.L_x_5764:
[----:B0-----:R0:W2:Y:S02]  /*1ee00*/  SYNCS.PHASECHK.TRANS64.TRYWAIT P1, [R4+URZ+0x324a0], R5 ;  /* 0x0324a005040075a7 */ /* 0x0010a4000802017f */
[----:B--2---:R-:W-:Y:S05]  /*1ee10*/  @!P1 NANOSLEEP.SYNCS 0x989680 ;  /* 0x009896800000995d */ /* 0x004fea0003900000 */
[----:B------:R-:W2:Y:S02]  /*1ee20*/  @!P1 SYNCS.PHASECHK.TRANS64 P1, [R4+URZ+0x324a0], R5 ;  /* 0x0324a005040095a7 */ /* 0x000ea4000802007f */
[----:B--2---:R-:W-:Y:S05]  /*1ee30*/  @!P1 BRA `(.L_x_5764) ;  /* 0xfffffffc00f09947 */ /* 0x004fea000383ffff */
[----:B------:R-:W-:Y:S05]  /*1ee40*/  BRA `(.L_x_5947) ;  /* 0xffffff8000bc7947 */ /* 0x000fea000383ffff */
.L_x_5769:
[----:B-1----:R1:W2:Y:S02]  /*1ee50*/  SYNCS.PHASECHK.TRANS64.TRYWAIT P1, [R4+URZ+0x324c0], R5 ;  /* 0x0324c005040075a7 */ /* 0x0022a4000802017f */
[----:B--2---:R-:W-:Y:S05]  /*1ee60*/  @!P1 NANOSLEEP.SYNCS 0x989680 ;  /* 0x009896800000995d */ /* 0x004fea0003900000 */
[----:B------:R-:W2:Y:S02]  /*1ee70*/  @!P1 SYNCS.PHASECHK.TRANS64 P1, [R4+URZ+0x324c0], R5 ;  /* 0x0324c005040095a7 */ /* 0x000ea4000802007f */
[----:B--2---:R-:W-:Y:S05]  /*1ee80*/  @!P1 BRA `(.L_x_5769) ;  /* 0xfffffffc00f09947 */ /* 0x004fea000383ffff */
[----:B------:R-:W-:Y:S05]  /*1ee90*/  BRA `(.L_x_5948) ;  /* 0xffffff84003c7947 */ /* 0x000fea000383ffff */
.L_x_5785:
        /* <DEDUP_REMOVED lines=11> */
.L_x_5950:
[----:B------:R-:W-:Y:S05]  /*1ef50*/  BSYNC B0 ;  /* 0x0000000000007941 */ /* 0x000fea0003800000 */
.L_x_5949:
[----:B------:R-:W-:Y:S05]  /*1ef60*/  BRA `(.L_x_5951) ;  /* 0xffffff90005c7947 */ /* 0x000fea000383ffff */
.L_x_5787:
[----:B------:R-:W-:Y:S01]  /*1ef70*/  BSSY B0, `(.L_x_5952) ;  /* 0x0000006000007945 */ /* 0x000fe20003800000 */
[----:B------:R-:W-:-:S07]  /*1ef80*/  IMAD.MOV.U32 R15, RZ, RZ, -0x1 ;  /* 0xffffffffff0f7424 */ /* 0x000fce00078e00ff */
[----:B01----:R-:W-:Y:S05]  /*1ef90*/  WARPSYNC.COLLECTIVE R15, `(.L_x_5953) ;  /* 0x000000000f0c7348 */ /* 0x003fea0003c00000 */
[----:B------:R-:W-:Y:S02]  /*1efa0*/  ELECT P6, UR62, PT ;  /* 0x00000000003e782f */ /* 0x000fe400038c0000 */
[----:B------:R-:W-:Y:S01]  /*1efb0*/  MOV R14, UR62 ;  /* 0x0000003e000e7c02 */ /* 0x000fe20008000f00 */
[----:B01----:R-:W-:Y:S10]  /*1efc0*/  ENDCOLLECTIVE ;  /* 0x000000000000791b */ /* 0x003ff40003800000 */
.L_x_5953:
[----:B------:R-:W-:Y:S05]  /*1efd0*/  BSYNC B0 ;  /* 0x0000000000007941 */ /* 0x000fea0003800000 */
.L_x_5952:
[----:B------:R-:W-:Y:S05]  /*1efe0*/  BRA `(.L_x_5954) ;  /* 0xffffff90006c7947 */ /* 0x000fea000383ffff */
.L_x_5789:
[----:B0-----:R0:W2:Y:S02]  /*1eff0*/  SYNCS.PHASECHK.TRANS64.TRYWAIT P0, [R0+URZ+0x32440], R2 ;  /* 0x03244002000075a7 */ /* 0x0010a4000800017f */
[----:B--2---:R-:W-:Y:S05]  /*1f000*/  @!P0 NANOSLEEP.SYNCS 0x989680 ;  /* 0x009896800000895d */ /* 0x004fea0003900000 */
[----:B------:R-:W2:Y:S02]  /*1f010*/  @!P0 SYNCS.PHASECHK.TRANS64 P0, [R0+URZ+0x32440], R2 ;  /* 0x03244002000085a7 */ /* 0x000ea4000800007f */
[----:B--2---:R-:W-:Y:S05]  /*1f020*/  @!P0 BRA `(.L_x_5789) ;  /* 0xfffffffc00f08947 */ /* 0x004fea000383ffff */
[----:B------:R-:W-:Y:S05]  /*1f030*/  BRA `(.L_x_5955) ;  /* 0xffffff9000d87947 */ /* 0x000fea000383ffff */
.L_x_5793:
        /* <DEDUP_REMOVED lines=9> */
.L_x_5956:
[----:B------:R-:W-:-:S05]  /*1f0d0*/  VIADD R8, R17, 0x10 ;  /* 0x0000001011087836 */ /* 0x000fca0000000000 */
[----:B------:R0:W-:Y:S01]  /*1f0e0*/  STL [R1+0x4c], R8 ;  /* 0x00004c0801007387 */ /* 0x0001e20000100800 */
[----:B------:R-:W-:Y:S01]  /*1f0f0*/  IMAD.MOV.U32 R13, RZ, RZ, R3 ;  /* 0x000000ffff0d7224 */ /* 0x000fe200078e0003 */
[----:B------:R-:W-:-:S07]  /*1f100*/  MOV R4, R14 ;  /* 0x0000000e00047202 */ /* 0x000fce0000000f00 */
[----:B0-----:R-:W-:Y:S05]  /*1f110*/  WARPSYNC.COLLECTIVE R15, `(.L_x_5957) ;  /* 0x000000000f087348 */ /* 0x001fea0003c00000 */
[----:B------:R1:W2:Y:S02]  /*1f120*/  SHFL.IDX P6, R14, R13, R12, R11 ;  /* 0x0000000c0d0e7389 */ /* 0x0002a400000c000b */
[----:B012---:R-:W-:Y:S01]  /*1f130*/  ENDCOLLECTIVE ;  /* 0x000000000000791b */ /* 0x007fe20003800000 */
.L_x_5957:
[----:B------:R-:W-:Y:S02]  /*1f140*/  IMAD.MOV.U32 R13, RZ, RZ, R2 ;  /* 0x000000ffff0d7224 */ /* 0x000fe400078e0002 */
[----:B------:R-:W-:Y:S02]  /*1f150*/  IMAD.MOV.U32 R12, RZ, RZ, 0x1 ;  /* 0x00000001ff0c7424 */ /* 0x000fe400078e00ff */
[----:B------:R-:W-:-:S07]  /*1f160*/  IMAD.MOV.U32 R5, RZ, RZ, R14 ;  /* 0x000000ffff057224 */ /* 0x000fce00078e000e */
[----:B------:R-:W-:Y:S05]  /*1f170*/  WARPSYNC.COLLECTIVE R15, `(.L_x_5958) ;  /* 0x000000000f087348 */ /* 0x000fea0003c00000 */
[----:B------:R0:W1:Y:S02]  /*1f180*/  SHFL.IDX P6, R14, R13, R12, R11 ;  /* 0x0000000c0d0e7389 */ /* 0x00006400000c000b */
[----:B01----:R-:W-:Y:S01]  /*1f190*/  ENDCOLLECTIVE ;  /* 0x000000000000791b */ /* 0x003fe20003800000 */
.L_x_5958:
[----:B------:R-:W-:Y:S02]  /*1f1a0*/  IMAD.MOV.U32 R13, RZ, RZ, R3 ;  /* 0x000000ffff0d7224 */ /* 0x000fe400078e0003 */
[----:B------:R-:W-:Y:S02]  /*1f1b0*/  IMAD R0, R6, R7, RZ ;  /* 0x0000000706007224 */ /* 0x000fe400078e02ff */
[----:B------:R-:W-:-:S07]  /*1f1c0*/  IMAD.MOV.U32 R7, RZ, RZ, R14 ;  /* 0x000000ffff077224 */ /* 0x000fce00078e000e */
[----:B------:R-:W-:Y:S05]  /*1f1d0*/  WARPSYNC.COLLECTIVE R15, `(.L_x_5959) ;  /* 0x000000000f087348 */ /* 0x000fea0003c00000 */
[----:B------:R0:W1:Y:S02]  /*1f1e0*/  SHFL.IDX P6, R14, R13, R12, R11 ;  /* 0x0000000c0d0e7389 */ /* 0x00006400000c000b */
[----:B01----:R-:W-:Y:S01]  /*1f1f0*/  ENDCOLLECTIVE ;  /* 0x000000000000791b */ /* 0x003fe20003800000 */
.L_x_5959:
        /* <DEDUP_REMOVED lines=13> */
.L_x_5960:
        /* <DEDUP_REMOVED lines=12> */
.L_x_5961:
        /* <DEDUP_REMOVED lines=17> */
.L_x_5962:
        /* <DEDUP_REMOVED lines=10> */
.L_x_5963:
        /* <DEDUP_REMOVED lines=13> */
.L_x_5964:
        /* <DEDUP_REMOVED lines=10> */
.L_x_5965:
        /* <DEDUP_REMOVED lines=13> */
.L_x_5966:
        /* <DEDUP_REMOVED lines=10> */
.L_x_5967:
        /* <DEDUP_REMOVED lines=13> */
.L_x_5968:
        /* <DEDUP_REMOVED lines=10> */
.L_x_5969:
        /* <DEDUP_REMOVED lines=11> */
.L_x_5970:
        /* <DEDUP_REMOVED lines=14> */
.L_x_5971:
[----:B------:R-:W-:Y:S01]  /*1fb20*/  IMAD.MOV.U32 R3, RZ, RZ, R14 ;  /* 0x000000ffff037224 */ /* 0x000fe200078e000e */
[----:B------:R-:W-:Y:S06]  /*1fb30*/  BRA `(.L_x_5972) ;  /* 0xffffff9400807947 */ /* 0x000fec000383ffff */
.L_x_5797:
        /* <DEDUP_REMOVED lines=35> */
.L_x_5974:
[----:B------:R-:W-:Y:S05]  /*1fd70*/  BSYNC B0 ;  /* 0x0000000000007941 */ /* 0x000fea0003800000 */
.L_x_5973:
        /* <DEDUP_REMOVED lines=12> */
.L_x_5975:
[----:B------:R-:W-:-:S04]  /*1fe40*/  LOP3.LUT R9, R9, 0xffffff7f, RZ, 0xc0, !PT ;  /* 0xffffff7f09097812 */ /* 0x000fc800078ec0ff */
[----:B------:R-:W-:-:S04]  /*1fe50*/  @P4 LOP3.LUT R9, R9, 0x80, RZ, 0xfc, !PT ;  /* 0x0000008009094812 */ /* 0x000fc800078efcff */
[----:B------:R-:W-:Y:S01]  /*1fe60*/  LOP3.LUT P4, RZ, R9, 0x8, RZ, 0xc0, !PT ;  /* 0x0000000809ff7812 */ /* 0x000fe2000788c0ff */
[----:B------:R0:W-:Y:S01]  /*1fe70*/  STL [R1+0x8], R9 ;  /* 0x0000080901007387 */ /* 0x0001e20000100800 */
[----:B------:R-:W-:Y:S02]  /*1fe80*/  IMAD.MOV.U32 R13, RZ, RZ, R0 ;  /* 0x000000ffff0d7224 */ /* 0x000fe400078e0000 */
[----:B------:R-:W-:Y:S02]  /*1fe90*/  IMAD.MOV.U32 R12, RZ, RZ, 0x1 ;  /* 0x00000001ff0c7424 */ /* 0x000fe400078e00ff */
[----:B------:R-:W-:-:S05]  /*1fea0*/  IMAD.MOV.U32 R5, RZ, RZ, R14 ;  /* 0x000000ffff057224 */ /* 0x000fca00078e000e */
[----:B------:R-:W-:-:S04]  /*1feb0*/  @!P5 LEA R5, P6, R8, R5, 0x1 ;  /* 0x000000050805d211 */ /* 0x000fc800078c08ff */
[----:B------:R-:W-:-:S04]  /*1fec0*/  @!P5 IADD3.X R4, RZ, R4, RZ, P6, !PT ;  /* 0x00000004ff04d210 */ /* 0x000fc800037fe4ff */
[----:B0-----:R-:W-:-:S07]  /*1fed0*/  @!P5 LOP3.LUT R5, R5, R4, RZ, 0x3c, !PT ;  /* 0x000000040505d212 */ /* 0x001fce00078e3cff */
[----:B------:R-:W-:Y:S05]  /*1fee0*/  WARPSYNC.COLLECTIVE R15, `(.L_x_5976) ;  /* 0x000000000f087348 */ /* 0x000fea0003c00000 */
[----:B------:R0:W1:Y:S02]  /*1fef0*/  SHFL.IDX P6, R14, R13, R12, R11 ;  /* 0x0000000c0d0e7389 */ /* 0x00006400000c000b */
[----:B01----:R-:W-:Y:S01]  /*1ff00*/  ENDCOLLECTIVE ;  /* 0x000000000000791b */ /* 0x003fe20003800000 */
.L_x_5976:
[----:B------:R-:W-:-:S04]  /*1ff10*/  @!P5 LOP3.LUT R4, R5, R4, RZ, 0x3c, !PT ;  /* 0x000000040504d212 */ /* 0x000fc800078e3cff */
[----:B------:R-:W-:Y:S01]  /*1ff20*/  @!P5 LOP3.LUT R5, R5, R4, RZ, 0x3c, !PT ;  /* 0x000000040505d212 */ /* 0x000fe200078e3cff */
[----:B------:R-:W-:Y:S02]  /*1ff30*/  IMAD.MOV.U32 R13, RZ, RZ, R2 ;  /* 0x000000ffff0d7224 */ /* 0x000fe400078e0002 */
[----:B------:R-:W-:-:S07]  /*1ff40*/  IMAD.MOV.U32 R6, RZ, RZ, R14 ;  /* 0x000000ffff067224 */ /* 0x000fce00078e000e */
[----:B------:R-:W-:Y:S05]  /*1ff50*/  WARPSYNC.COLLECTIVE R15, `(.L_x_5977) ;  /* 0x000000000f087348 */ /* 0x000fea0003c00000 */
[----:B------:R0:W1:Y:S02]  /*1ff60*/  SHFL.IDX P6, R14, R13, R12, R11 ;  /* 0x0000000c0d0e7389 */ /* 0x00006400000c000b */
[----:B01----:R-:W-:Y:S01]  /*1ff70*/  ENDCOLLECTIVE ;  /* 0x000000000000791b */ /* 0x003fe20003800000 */
.L_x_5977:
        /* <DEDUP_REMOVED lines=17> */
.L_x_5978:
        /* <DEDUP_REMOVED lines=15> */
.L_x_5979:
        /* <DEDUP_REMOVED lines=9> */
.L_x_5980:
        /* <DEDUP_REMOVED lines=15> */
.L_x_5981:
        /* <DEDUP_REMOVED lines=9> */
.L_x_5982:
        /* <DEDUP_REMOVED lines=15> */
.L_x_5983:
        /* <DEDUP_REMOVED lines=9> */
.L_x_5984:
        /* <DEDUP_REMOVED lines=14> */
.L_x_5985:
        /* <DEDUP_REMOVED lines=19> */
.L_x_5986:
[----:B------:R-:W-:Y:S02]  /*20720*/  IMAD.MOV.U32 R13, RZ, RZ, R2 ;  /* 0x000000ffff0d7224 */ /* 0x000fe400078e0002 */
[----:B------:R-:W-:-:S07]  /*20730*/  IMAD.MOV.U32 R6, RZ, RZ, R14 ;  /* 0x000000ffff067224 */ /* 0x000fce00078e000e */
[----:B------:R-:W-:Y:S05]  /*20740*/  WARPSYNC.COLLECTIVE R15, `(.L_x_5987) ;  /* 0x000000000f087348 */ /* 0x000fea0003c00000 */
[----:B------:R0:W1:Y:S02]  /*20750*/  SHFL.IDX P6, R14, R13, R12, R11 ;  /* 0x0000000c0d0e7389 */ /* 0x00006400000c000b */
[----:B01----:R-:W-:Y:S01]  /*20760*/  ENDCOLLECTIVE ;  /* 0x000000000000791b */ /* 0x003fe20003800000 */
.L_x_5987:
[----:B------:R-:W-:Y:S02]  /*20770*/  IMAD.MOV.U32 R13, RZ, RZ, R0 ;  /* 0x000000ffff0d7224 */ /* 0x000fe400078e0000 */
[----:B------:R-:W-:Y:S02]  /*20780*/  IMAD.MOV.U32 R12, RZ, RZ, 0x7 ;  /* 0x00000007ff0c7424 */ /* 0x000fe400078e00ff */
[----:B------:R-:W-:-:S07]  /*20790*/  IMAD.MOV.U32 R5, RZ, RZ, R14 ;  /* 0x000000ffff057224 */ /* 0x000fce00078e000e */
[----:B------:R-:W-:Y:S05]  /*207a0*/  WARPSYNC.COLLECTIVE R15, `(.L_x_5988) ;  /* 0x000000000f087348 */ /* 0x000fea0003c00000 */
[----:B------:R0:W1:Y:S02]  /*207b0*/  SHFL.IDX P6, R14, R13, R12, R11 ;  /* 0x0000000c0d0e7389 */ /* 0x00006400000c000b */
[----:B01----:R-:W-:Y:S01]  /*207c0*/  ENDCOLLECTIVE ;  /* 0x000000000000791b */ /* 0x003fe20003800000 */
.L_x_5988:
        /* <DEDUP_REMOVED lines=10> */
.L_x_5989:
        /* <DEDUP_REMOVED lines=9> */
.L_x_5802:
[----:B0-----:R-:W2:Y:S02]  /*20900*/  LDL R2, [R1+0x4] ;  /* 0x0000040001027983 */ /* 0x001ea40000100800 */
[----:B--2---:R0:W2:Y:S02]  /*20910*/  SYNCS.PHASECHK.TRANS64.TRYWAIT P0, [R2+URZ+0x32420], R0 ;  /* 0x03242000020075a7 */ /* 0x0040a4000800017f */
[----:B--2---:R-:W-:Y:S05]  /*20920*/  @!P0 NANOSLEEP.SYNCS 0x989680 ;  /* 0x009896800000895d */ /* 0x004fea0003900000 */
[----:B------:R-:W2:Y:S02]  /*20930*/  @!P0 SYNCS.PHASECHK.TRANS64 P0, [R2+URZ+0x32420], R0 ;  /* 0x03242000020085a7 */ /* 0x000ea4000800007f */
[----:B--2---:R-:W-:Y:S05]  /*20940*/  @!P0 BRA `(.L_x_5802) ;  /* 0xfffffffc00ec8947 */ /* 0x004fea000383ffff */
[----:B------:R-:W-:Y:S05]  /*20950*/  BRA `(.L_x_5991) ;  /* 0xffffff9400b47947 */ /* 0x000fea000383ffff */
.L_x_5806:
[----:B0-----:R0:W2:Y:S02]  /*20960*/  SYNCS.PHASECHK.TRANS64.TRYWAIT P0, [R2+URZ+0x32460], R0 ;  /* 0x03246000020075a7 */ /* 0x0010a4000800017f */
[----:B--2---:R-:W-:Y:S05]  /*20970*/  @!P0 NANOSLEEP.SYNCS 0x989680 ;  /* 0x009896800000895d */ /* 0x004fea0003900000 */
[----:B------:R-:W2:Y:S02]  /*20980*/  @!P0 SYNCS.PHASECHK.TRANS64 P0, [R2+URZ+0x32460], R0 ;  /* 0x03246000020085a7 */ /* 0x000ea4000800007f */
[----:B--2---:R-:W-:Y:S05]  /*20990*/  @!P0 BRA `(.L_x_5806) ;  /* 0xfffffffc00f08947 */ /* 0x004fea000383ffff */
[----:B------:R-:W-:Y:S05]  /*209a0*/  BRA `(.L_x_5992) ;  /* 0xffffff9400e47947 */ /* 0x000fea000383ffff */
.L_x_5821:
[----:B-1----:R1:W2:Y:S02]  /*209b0*/  SYNCS.PHASECHK.TRANS64.TRYWAIT P0, [R2+URZ+0x32440], R6 ;  /* 0x03244006020075a7 */ /* 0x0022a4000800017f */
[----:B--2---:R-:W-:Y:S05]  /*209c0*/  @!P0 NANOSLEEP.SYNCS 0x989680 ;  /* 0x009896800000895d */ /* 0x004fea0003900000 */
[----:B------:R-:W2:Y:S02]  /*209d0*/  @!P0 SYNCS.PHASECHK.TRANS64 P0, [R2+URZ+0x32440], R6 ;  /* 0x03244006020085a7 */ /* 0x000ea4000800007f */
[----:B--2---:R-:W-:Y:S05]  /*209e0*/  @!P0 BRA `(.L_x_5821) ;  /* 0xfffffffc00f08947 */ /* 0x004fea000383ffff */
[----:B------:R-:W-:Y:S05]  /*209f0*/  BRA `(.L_x_5993) ;  /* 0xffffffa0000c7947 */ /* 0x000fea000383ffff */
.L_x_5826:
[----:B0-----:R0:W2:Y:S02]  /*20a00*/  SYNCS.PHASECHK.TRANS64.TRYWAIT P0, [R2+URZ+0x32460], R6 ;  /* 0x03246006020075a7 */ /* 0x0010a4000800017f */
[----:B--2---:R-:W-:Y:S05]  /*20a10*/  @!P0 NANOSLEEP.SYNCS 0x989680 ;  /* 0x009896800000895d */ /* 0x004fea0003900000 */
[----:B------:R-:W2:Y:S02]  /*20a20*/  @!P0 SYNCS.PHASECHK.TRANS64 P0, [R2+URZ+0x32460], R6 ;  /* 0x03246006020085a7 */ /* 0x000ea4000800007f */
[----:B--2---:R-:W-:Y:S05]  /*20a30*/  @!P0 BRA `(.L_x_5826) ;  /* 0xfffffffc00f08947 */ /* 0x004fea000383ffff */
[----:B------:R-:W-:Y:S05]  /*20a40*/  BRA `(.L_x_5994) ;  /* 0xffffffa000947947 */ /* 0x000fea000383ffff */
.L_x_5837:
[----:B0-----:R0:W1:Y:S02]  /*20a50*/  SYNCS.PHASECHK.TRANS64.TRYWAIT P0, [R3+URZ+0x32440], R2 ;  /* 0x03244002030075a7 */ /* 0x001064000800017f */
[----:B-1----:R-:W-:Y:S05]  /*20a60*/  @!P0 NANOSLEEP.SYNCS 0x989680 ;  /* 0x009896800000895d */ /* 0x002fea0003900000 */
[----:B------:R-:W1:Y:S02]  /*20a70*/  @!P0 SYNCS.PHASECHK.TRANS64 P0, [R3+URZ+0x32440], R2 ;  /* 0x03244002030085a7 */ /* 0x000e64000800007f */
[----:B-1----:R-:W-:Y:S05]  /*20a80*/  @!P0 BRA `(.L_x_5837) ;  /* 0xfffffffc00f08947 */ /* 0x002fea000383ffff */
[----:B------:R-:W-:Y:S05]  /*20a90*/  BRA `(.L_x_5995) ;  /* 0xffffffa8009c7947 */ /* 0x000fea000383ffff */
.L_x_5842:
[----:B-1----:R1:W2:Y:S02]  /*20aa0*/  SYNCS.PHASECHK.TRANS64.TRYWAIT P0, [R3+URZ+0x32460], R2 ;  /* 0x03246002030075a7 */ /* 0x0022a4000800017f */
[----:B--2---:R-:W-:Y:S05]  /*20ab0*/  @!P0 NANOSLEEP.SYNCS 0x989680 ;  /* 0x009896800000895d */ /* 0x004fea0003900000 */
[----:B------:R-:W2:Y:S02]  /*20ac0*/  @!P0 SYNCS.PHASECHK.TRANS64 P0, [R3+URZ+0x32460], R2 ;  /* 0x03246002030085a7 */ /* 0x000ea4000800007f */
[----:B--2---:R-:W-:Y:S05]  /*20ad0*/  @!P0 BRA `(.L_x_5842) ;  /* 0xfffffffc00f08947 */ /* 0x004fea000383ffff */
[----:B------:R-:W-:Y:S05]  /*20ae0*/  BRA `(.L_x_5996) ;  /* 0xffffffac00207947 */ /* 0x000fea000383ffff */
.L_x_5853:
[----:B0-----:R0:W1:Y:S02]  /*20af0*/  SYNCS.PHASECHK.TRANS64.TRYWAIT P0, [R3+URZ+0x32440], R2 ;  /* 0x03244002030075a7 */ /* 0x001064000800017f */
[----:B-1----:R-:W-:Y:S05]  /*20b00*/  @!P0 NANOSLEEP.SYNCS 0x989680 ;  /* 0x009896800000895d */ /* 0x002fea0003900000 */
[----:B------:R-:W1:Y:S02]  /*20b10*/  @!P0 SYNCS.PHASECHK.TRANS64 P0, [R3+URZ+0x32440], R2 ;  /* 0x03244002030085a7 */ /* 0x000e64000800007f */
[----:B-1----:R-:W-:Y:S05]  /*20b20*/  @!P0 BRA `(.L_x_5853) ;  /* 0xfffffffc00f08947 */ /* 0x002fea000383ffff */
[----:B------:R-:W-:Y:S05]  /*20b30*/  BRA `(.L_x_5997) ;  /* 0xffffffb4000c7947 */ /* 0x000fea000383ffff */
.L_x_5858:
[----:B-1----:R1:W2:Y:S02]  /*20b40*/  SYNCS.PHASECHK.TRANS64.TRYWAIT P0, [R3+URZ+0x32460], R2 ;  /* 0x03246002030075a7 */ /* 0x0022a4000800017f */
[----:B--2---:R-:W-:Y:S05]  /*20b50*/  @!P0 NANOSLEEP.SYNCS 0x989680 ;  /* 0x009896800000895d */ /* 0x004fea0003900000 */
[----:B------:R-:W2:Y:S02]  /*20b60*/  @!P0 SYNCS.PHASECHK.TRANS64 P0, [R3+URZ+0x32460], R2 ;  /* 0x03246002030085a7 */ /* 0x000ea4000800007f */
[----:B--2---:R-:W-:Y:S05]  /*20b70*/  @!P0 BRA `(.L_x_5858) ;  /* 0xfffffffc00f08947 */ /* 0x004fea000383ffff */
[----:B------:R-:W-:Y:S05]  /*20b80*/  BRA `(.L_x_5998) ;  /* 0xffffffb400947947 */ /* 0x000fea000383ffff */
.L_x_5870:
[----:B------:R-:W-:Y:S01]  /*20b90*/  BSSY B0, `(.L_x_5999) ;  /* 0x0000008000007945 */ /* 0x000fe20003800000 */
[----:B------:R-:W-:Y:S02]  /*20ba0*/  IMAD.MOV.U32 R13, RZ, RZ, R16 ;  /* 0x000000ffff0d7224 */ /* 0x000fe400078e0010 */
[----:B------:R-:W-:Y:S02]  /*20bb0*/  IMAD.MOV.U32 R12, RZ, RZ, RZ ;  /* 0x000000ffff0c7224 */ /* 0x000fe400078e00ff */
[----:B------:R-:W-:Y:S02]  /*20bc0*/  IMAD.MOV.U32 R11, RZ, RZ, 0x1f ;  /* 0x0000001fff0b7424 */ /* 0x000fe400078e00ff */
[----:B------:R-:W-:-:S07]  /*20bd0*/  IMAD.MOV.U32 R15, RZ, RZ, -0x1 ;  /* 0xffffffffff0f7424 */ /* 0x000fce00078e00ff */
[----:B0---45:R-:W-:Y:S05]  /*20be0*/  WARPSYNC.COLLECTIVE R15, `(.L_x_6000) ;  /* 0x000000000f087348 */ /* 0x031fea0003c00000 */
[----:B0-----:R0:W1:Y:S02]  /*20bf0*/  SHFL.IDX P6, R14, R13, R12, R11 ;  /* 0x0000000c0d0e7389 */ /* 0x00106400000c000b */
[----:B01--45:R-:W-:Y:S01]  /*20c00*/  ENDCOLLECTIVE ;  /* 0x000000000000791b */ /* 0x033fe20003800000 */
.L_x_6000:
[----:B------:R-:W-:Y:S05]  /*20c10*/  BSYNC B0 ;  /* 0x0000000000007941 */ /* 0x000fea0003800000 */
.L_x_5999:
        /* <DEDUP_REMOVED lines=9> */
.L_x_6001:
        /* <DEDUP_REMOVED lines=18> */
.L_x_6002:
        /* <DEDUP_REMOVED lines=8> */
.L_x_6003:
        /* <DEDUP_REMOVED lines=8> */
.L_x_6004:
        /* <DEDUP_REMOVED lines=8> */
.L_x_6005:
        /* <DEDUP_REMOVED lines=8> */
.L_x_6006:
        /* <DEDUP_REMOVED lines=9> */
.L_x_6007:
[----:B------:R-:W-:Y:S01]  /*21060*/  IMAD.MOV.U32 R16, RZ, RZ, R14 ;  /* 0x000000ffff107224 */ /* 0x000fe200078e000e */
[----:B------:R-:W-:Y:S06]  /*21070*/  BRA `(.L_x_6008) ;  /* 0xffffffb800ec7947 */ /* 0x000fec000383ffff */
.L_x_5875:
        /* <DEDUP_REMOVED lines=8> */
.L_x_6010:
[----:B------:R-:W-:Y:S05]  /*21100*/  BSYNC B0 ;  /* 0x0000000000007941 */ /* 0x000fea0003800000 */
.L_x_6009:
        /* <DEDUP_REMOVED lines=10> */
.L_x_6011:
        /* <DEDUP_REMOVED lines=8> */
.L_x_6012:
        /* <DEDUP_REMOVED lines=8> */
.L_x_6013:
        /* <DEDUP_REMOVED lines=8> */
.L_x_6014:
        /* <DEDUP_REMOVED lines=9> */
.L_x_6015:
[----:B------:R-:W-:Y:S01]  /*213c0*/  IMAD.MOV.U32 R16, RZ, RZ, R14 ;  /* 0x000000ffff107224 */ /* 0x000fe200078e000e */
[----:B------:R-:W-:Y:S06]  /*213d0*/  BRA `(.L_x_6016) ;  /* 0xffffffb800b07947 */ /* 0x000fec000383ffff */
.L_x_5877:
[----:B------:R-:W-:Y:S01]  /*213e0*/  BSSY B0, `(.L_x_6017) ;  /* 0x0000006000007945 */ /* 0x000fe20003800000 */
[----:B------:R-:W-:Y:S01]  /*213f0*/  PLOP3.LUT P6, PT, P6, PT, PT, 0x8, 0x0 ;  /* 0x000000000000781c */ /* 0x000fe200037ce170 */
[----:B------:R-:W-:-:S12]  /*21400*/  IMAD.MOV.U32 R15, RZ, RZ, -0x1 ;  /* 0xffffffffff0f7424 */ /* 0x000fd800078e00ff */
[----:B0---45:R-:W-:Y:S05]  /*21410*/  WARPSYNC.COLLECTIVE R15, `(.L_x_6018) ;  /* 0x000000000f087348 */ /* 0x031fea0003c00000 */
[----:B------:R-:W-:Y:S01]  /*21420*/  VOTE.ANY R14, PT, P6 ;  /* 0x00000000000e7806 */ /* 0x000fe200030e0100 */
[----:B0---45:R-:W-:Y:S06]  /*21430*/  ENDCOLLECTIVE ;  /* 0x000000000000791b */ /* 0x031fec0003800000 */
.L_x_6018:
[----:B------:R-:W-:Y:S05]  /*21440*/  BSYNC B0 ;  /* 0x0000000000007941 */ /* 0x000fea0003800000 */
.L_x_6017:
        /* <DEDUP_REMOVED lines=9> */
.L_x_6019:
[----:B------:R-:W-:Y:S01]  /*214e0*/  IMAD.MOV.U32 R17, RZ, RZ, R14 ;  /* 0x000000ffff117224 */ /* 0x000fe200078e000e */
[----:B------:R-:W-:Y:S06]  /*214f0*/  BRA `(.L_x_6020) ;  /* 0xffffffb800a07947 */ /* 0x000fec000383ffff */
.L_x_5879:
[----:B------:R-:W-:Y:S01]  /*21500*/  BSSY B0, `(.L_x_6021) ;  /* 0x0000007000007945 */ /* 0x000fe20003800000 */
[----:B------:R-:W-:Y:S02]  /*21510*/  IMAD.MOV.U32 R13, RZ, RZ, R3 ;  /* 0x000000ffff0d7224 */ /* 0x000fe400078e0003 */
[----:B------:R-:W-:Y:S02]  /*21520*/  IMAD.MOV.U32 R11, RZ, RZ, 0x1f ;  /* 0x0000001fff0b7424 */ /* 0x000fe400078e00ff */
[----:B------:R-:W-:-:S07]  /*21530*/  IMAD.MOV.U32 R15, RZ, RZ, -0x1 ;  /* 0xffffffffff0f7424 */ /* 0x000fce00078e00ff */
[----:B0-2-45:R-:W-:Y:S05]  /*21540*/  WARPSYNC.COLLECTIVE R15, `(.L_x_6022) ;  /* 0x000000000f087348 */ /* 0x035fea0003c00000 */
[----:B------:R1:W3:Y:S02]  /*21550*/  SHFL.IDX P6, R14, R13, R12, R11 ;  /* 0x0000000c0d0e7389 */ /* 0x0002e400000c000b */
[----:B012345:R-:W-:Y:S01]  /*21560*/  ENDCOLLECTIVE ;  /* 0x000000000000791b */ /* 0x03ffe20003800000 */
.L_x_6022:
[----:B------:R-:W-:Y:S05]  /*21570*/  BSYNC B0 ;  /* 0x0000000000007941 */ /* 0x000fea0003800000 */
.L_x_6021:
[----:B------:R-:W-:Y:S01]  /*21580*/  IMAD.MOV.U32 R2, RZ, RZ, R14 ;  /* 0x000000ffff027224 */ /* 0x000fe200078e000e */
[----:B------:R-:W-:Y:S06]  /*21590*/  BRA `(.L_x_5878) ;  /* 0xffffffb800947947 */ /* 0x000fec000383ffff */
.L_x_5883:
[----:B0-----:R0:W2:Y:S02]  /*215a0*/  SYNCS.PHASECHK.TRANS64.TRYWAIT P0, [R0+URZ+0x32420], R3 ;  /* 0x03242003000075a7 */ /* 0x0010a4000800017f */
[----:B--2---:R-:W-:Y:S05]  /*215b0*/  @!P0 NANOSLEEP.SYNCS 0x989680 ;  /* 0x009896800000895d */ /* 0x004fea0003900000 */
[----:B------:R-:W2:Y:S02]  /*215c0*/  @!P0 SYNCS.PHASECHK.TRANS64 P0, [R0+URZ+0x32420], R3 ;  /* 0x03242003000085a7 */ /* 0x000ea4000800007f */
[----:B--2---:R-:W-:Y:S05]  /*215d0*/  @!P0 BRA `(.L_x_5883) ;  /* 0xfffffffc00f08947 */ /* 0x004fea000383ffff */
[----:B------:R-:W-:Y:S05]  /*215e0*/  BRA `(.L_x_6023) ;  /* 0xffffffc000147947 */ /* 0x000fea000383ffff */
.L_x_5884:
        /* <DEDUP_REMOVED lines=8> */
[----:B0---45:R-:W-:Y:S05]  /*21670*/  WARPSYNC.COLLECTIVE R15, `(.L_x_6025) ;  /* 0x000000000f087348 */ /* 0x031fea0003c00000 */
[----:B------:R1:W2:Y:S02]  /*21680*/  SHFL.IDX P6, R14, R13, R12, R11 ;  /* 0x0000000c0d0e7389 */ /* 0x0002a400000c000b */
[----:B012-45:R-:W-:Y:S01]  /*21690*/  ENDCOLLECTIVE ;  /* 0x000000000000791b */ /* 0x037fe20003800000 */
.L_x_6025:
[----:B------:R-:W-:Y:S05]  /*216a0*/  BSYNC B0 ;  /* 0x0000000000007941 */ /* 0x000fea0003800000 */
.L_x_6024:
[----:B------:R-:W-:Y:S05]  /*216b0*/  BRA `(.L_x_6026) ;  /* 0xffffffbc00fc7947 */ /* 0x000fea000383ffff */
.L_x_5885:
[----:B------:R-:W-:Y:S01]  /*216c0*/  BSSY B0, `(.L_x_6027) ;  /* 0x0000006000007945 */ /* 0x000fe20003800000 */
[----:B------:R-:W-:-:S07]  /*216d0*/  IMAD.MOV.U32 R15, RZ, RZ, -0x1 ;  /* 0xffffffffff0f7424 */ /* 0x000fce00078e00ff */
[----:B012-45:R-:W-:Y:S05]  /*216e0*/  WARPSYNC.COLLECTIVE R15, `(.L_x_6028) ;  /* 0x000000000f0c7348 */ /* 0x037fea0003c00000 */
[----:B------:R-:W-:Y:S02]  /*216f0*/  ELECT P6, UR62, PT ;  /* 0x00000000003e782f */ /* 0x000fe400038c0000 */
[----:B------:R-:W-:Y:S01]  /*21700*/  MOV R14, UR62 ;  /* 0x0000003e000e7c02 */ /* 0x000fe20008000f00 */
[----:B012-45:R-:W-:Y:S10]  /*21710*/  ENDCOLLECTIVE ;  /* 0x000000000000791b */ /* 0x037ff40003800000 */
.L_x_6028:
[----:B------:R-:W-:Y:S05]  /*21720*/  BSYNC B0 ;  /* 0x0000000000007941 */ /* 0x000fea0003800000 */
.L_x_6027:
[----:B------:R-:W-:Y:S05]  /*21730*/  BRA `(.L_x_6029) ;  /* 0xffffffbc00f07947 */ /* 0x000fea000383ffff */
.L_x_5887:
[----:B0-----:R0:W1:Y:S02]  /*21740*/  SYNCS.PHASECHK.TRANS64.TRYWAIT P0, [R6+URZ], R5 ;  /* 0x00000005060075a7 */ /* 0x001064000800017f */
[----:B-1----:R-:W-:Y:S05]  /*21750*/  @!P0 NANOSLEEP.SYNCS 0x989680 ;  /* 0x009896800000895d */ /* 0x002fea0003900000 */
[----:B------:R-:W1:Y:S02]  /*21760*/  @!P0 SYNCS.PHASECHK.TRANS64 P0, [R6+URZ], R5 ;  /* 0x00000005060085a7 */ /* 0x000e64000800007f */
[----:B-1----:R-:W-:Y:S05]  /*21770*/  @!P0 BRA `(.L_x_5887) ;  /* 0xfffffffc00f08947 */ /* 0x002fea000383ffff */
[----:B------:R-:W-:Y:S05]  /*21780*/  BRA `(.L_x_6030) ;  /* 0xffffffc0002c7947 */ /* 0x000fea000383ffff */
.L_x_5888:
[----:B-1----:R1:W2:Y:S02]  /*21790*/  SYNCS.PHASECHK.TRANS64.TRYWAIT P0, [R7+URZ], R2 ;  /* 0x00000002070075a7 */ /* 0x0022a4000800017f */
[----:B--2---:R-:W-:Y:S05]  /*217a0*/  @!P0 NANOSLEEP.SYNCS 0x989680 ;  /* 0x009896800000895d */ /* 0x004fea0003900000 */
[----:B------:R-:W2:Y:S02]  /*217b0*/  @!P0 SYNCS.PHASECHK.TRANS64 P0, [R7+URZ], R2 ;  /* 0x00000002070085a7 */ /* 0x000ea4000800007f */
[----:B--2---:R-:W-:Y:S05]  /*217c0*/  @!P0 BRA `(.L_x_5888) ;  /* 0xfffffffc00f08947 */ /* 0x004fea000383ffff */
[----:B------:R-:W-:Y:S05]  /*217d0*/  BRA `(.L_x_6031) ;  /* 0xffffffc000207947 */ /* 0x000fea000383ffff */
.L_x_5890:
[----:B--2---:R2:W3:Y:S02]  /*217e0*/  SYNCS.PHASECHK.TRANS64.TRYWAIT P0, [R4+URZ], R5 ;  /* 0x00000005040075a7 */ /* 0x0044e4000800017f */
[----:B---3--:R-:W-:Y:S05]  /*217f0*/  @!P0 NANOSLEEP.SYNCS 0x989680 ;  /* 0x009896800000895d */ /* 0x008fea0003900000 */
[----:B------:R-:W3:Y:S02]  /*21800*/  @!P0 SYNCS.PHASECHK.TRANS64 P0, [R4+URZ], R5 ;  /* 0x00000005040085a7 */ /* 0x000ee4000800007f */
[----:B---3--:R-:W-:Y:S05]  /*21810*/  @!P0 BRA `(.L_x_5890) ;  /* 0xfffffffc00f08947 */ /* 0x008fea000383ffff */
[----:B------:R-:W-:Y:S05]  /*21820*/  BRA `(.L_x_6032) ;  /* 0xffffffc000287947 */ /* 0x000fea000383ffff */
.L_x_6033:
        /* <DEDUP_REMOVED lines=13> */
.L_x_6054:


//--------------------- .nv.global.init           --------------------------
	.section	.nv.global.init,"aw",@progbits
.nv.global.init:
	.type		$str$20,@object
	.size		$str$20,($str$21 - $str$20)
$str$20:
        /*0000*/ 	.byte	0x28, 0x61, 0x64, 0x64, 0x72, 0x65, 0x73, 0x73, 0x20, 0x26, 0x20, 0x6d, 0x61, 0x73, 0x6b, 0x29
        /*0010*/ 	.byte	0x20, 0x3d, 0x3d, 0x20, 0x30, 0x00
	.type		$str$21,@object
	.size		$str$21,(__unnamed_4 - $str$21)
$str$21:
        /*0016*/ 	.byte	0x2f, 0x74, 0x6d, 0x70, 0x2f, 0x6f, 0x73, 0x73, 0x5f, 0x6b, 0x65, 0x72, 0x6e, 0x65, 0x6c, 0x73
        /*0026*/ 	.byte	0x5f, 0x73, 0x72, 0x63, 0x2f, 0x66, 0x6c, 0x61, 0x73, 0x68, 0x5f, 0x61, 0x74, 0x74, 0x65, 0x6e
        /*0036*/ 	.byte	0x74, 0x69, 0x6f, 0x6e, 0x2f, 0x63, 0x73, 0x72, 0x63, 0x2f, 0x63, 0x75, 0x74, 0x6c, 0x61, 0x73
        /*0046*/ 	.byte	0x73, 0x2f, 0x69, 0x6e, 0x63, 0x6c, 0x75, 0x64, 0x65, 0x2f, 0x63, 0x75, 0x74, 0x65, 0x2f, 0x70
        /*0056*/ 	.byte	0x6f, 0x69, 0x6e, 0x74, 0x65, 0x72, 0x5f, 0x66, 0x6c, 0x61, 0x67, 0x67, 0x65, 0x64, 0x2e, 0x68
        /*0066*/ 	.byte	0x70, 0x70, 0x00
	.type		__unnamed_4,@object
	.size		__unnamed_4,(__unnamed_5 - __unnamed_4)
__unnamed_4:
        /* <DEDUP_REMOVED lines=23> */
        /*01d9*/ 	.byte	0x3a, 0x43, 0x3c, 0x30, 0x3e, 0x3e, 0x3e, 0x3e, 0x3e, 0x20, 0x26, 0x5d, 0x00
	.type		__unnamed_5,@object
	.size		__unnamed_5,(__unnamed_7 - __unnamed_5)
__unnamed_5:
        /* <DEDUP_REMOVED lines=24> */
	.type		__unnamed_7,@object
	.size		__unnamed_7,(__unnamed_6 - __unnamed_7)
__unnamed_7:
        /* <DEDUP_REMOVED lines=24> */
	.type		__unnamed_6,@object
	.size		__unnamed_6,(__unnamed_1 - __unnamed_6)
__unnamed_6:
        /* <DEDUP_REMOVED lines=28> */
        /*06a6*/ 	.byte	0x34, 0x3e, 0x3e, 0x3e, 0x3e, 0x3e, 0x5d, 0x00
	.type		__unnamed_1,@object
	.size		__unnamed_1,(__unnamed_3 - __unnamed_1)
__unnamed_1:
        /* <DEDUP_REMOVED lines=28> */
        /*086e*/ 	.byte	0x34, 0x3e, 0x3e, 0x3e, 0x3e, 0x3e, 0x20, 0x26, 0x5d, 0x00
	.type		__unnamed_3,@object
	.size		__unnamed_3,(__unnamed_2 - __unnamed_3)
__unnamed_3:
        /* <DEDUP_REMOVED lines=29> */
	.type		__unnamed_2,@object
	.size		__unnamed_2,(.L_1 - __unnamed_2)
__unnamed_2:
        /* <DEDUP_REMOVED lines=29> */
.L_1:


//--------------------- .nv.shared._ZN7cutlass13device_kernelIN5flash11enable_sm90INS1_16FlashAttnFwdSm90INS1_25CollectiveMainloopFwdSm90ILi2EN4cute5tupleIJNS5_1CILi1EEES8_S8_EEENS6_IJNS7_ILi128EEENS7_ILi96EEENS7_ILi64EEEEEELi256ENS_6half_tEfNS_4arch4Sm90ELb0ELb0ELb0ELb0ELb0ELb0ELb0ELb1ELb0ELb1ELb0ELb0EEENS1_21CollectiveEpilogueFwdINS6_IJSA_NS7_ILi256EEESB_EEES9_SE_SG_Li256ELb0ELb1ELb0ELb0EEENS1_29StaticPersistentTileSchedulerILb0EEEEEEEEEvNT_6ParamsE --------------------------
	.section	.nv.shared._ZN7cutlass13device_kernelIN5flash11enable_sm90INS1_16FlashAttnFwdSm90INS1_25CollectiveMainloopFwdSm90ILi2EN4cute5tupleIJNS5_1CILi1EEES8_S8_EEENS6_IJNS7_ILi128EEENS7_ILi96EEENS7_ILi64EEEEEELi256ENS_6half_tEfNS_4arch4Sm90ELb0ELb0ELb0ELb0ELb0ELb0ELb0ELb1ELb0ELb1ELb0ELb0EEENS1_21CollectiveEpilogueFwdINS6_IJSA_NS7_ILi256EEESB_EEES9_SE_SG_Li256ELb0ELb1ELb0ELb0EEENS1_29StaticPersistentTileSchedulerILb0EEEEEEEEEvNT_6ParamsE,"aw",@nobits
	.sectionflags	@""
	.align	16
	.zero		1024


//--------------------- .nv.shared.reserved.0     --------------------------
	.section	.nv.shared.reserved.0,"aw",@nobits
	.weak		__nv_reservedSMEM_offset_0_alias
	.size		__nv_reservedSMEM_offset_0_alias, 0, 0
	.other		__nv_reservedSMEM_offset_0_alias,@"STO_CUDA_RESERVED_SHARED STV_DEFAULT"
__nv_reservedSMEM_offset_0_alias:
	.zero		0


//--------------------- .nv.global                --------------------------
	.section	.nv.global,"aw",@nobits
.nv.global:
	.type		_ZN77_INTERNAL_a19a9673_41_flash_fwd_hdim64_256_fp16_packgqa_sm90_cu_c04999b1_33554cute1_E,@object
	.size		_ZN77_INTERNAL_a19a9673_41_flash_fwd_hdim64_256_fp16_packgqa_sm90_cu_c04999b1_33554cute1_E,(_ZN77_INTERNAL_a19a9673_41_flash_fwd_hdim64_256_fp16_packgqa_sm90_cu_c04999b1_33554cuda3std3__45__cpo6cbeginE - _ZN77_INTERNAL_a19a9673_41_flash_fwd_hdim64_256_fp16_packgqa_sm90_cu_c04999b1_33554cute1_E)
_ZN77_INTERNAL_a19a9673_41_flash_fwd_hdim64_256_fp16_packgqa_sm90_cu_c04999b1_33554cute1_E:
	.zero		1
	.type		_ZN77_INTERNAL_a19a9673_41_flash_fwd_hdim64_256_fp16_packgqa_sm90_cu_c04999b1_33554cuda3std3__45__cpo6cbeginE,@object
	.size		_ZN77_INTERNAL_a19a9673_41_flash_fwd_hdim64_256_fp16_packgqa_sm90_cu_c04999b1_33554cuda3std3__45__cpo6cbeginE,(_ZN77_INTERNAL_a19a9673_41_flash_fwd_hdim64_256_fp16_packgqa_sm90_cu_c04999b1_33554cuda3std3__48in_placeE - _ZN77_INTERNAL_a19a9673_41_flash_fwd_hdim64_256_fp16_packgqa_sm90_cu_c04999b1_33554cuda3std3__45__cpo6cbeginE)
_ZN77_INTERNAL_a19a9673_41_flash_fwd_hdim64_256_fp16_packgqa_sm90_cu_c04999b1_33554cuda3std3__45__cpo6cbeginE:
	.zero		1
	.type		_ZN77_INTERNAL_a19a9673_41_flash_fwd_hdim64_256_fp16_packgqa_sm90_cu_c04999b1_33554cuda3std3__48in_placeE,@object
	.size		_ZN77_INTERNAL_a19a9673_41_flash_fwd_hdim64_256_fp16_packgqa_sm90_cu_c04999b1_33554cuda3std3__48in_placeE,(_ZN77_INTERNAL_a19a9673_41_flash_fwd_hdim64_256_fp16_packgqa_sm90_cu_c04999b1_33554cuda3std6ranges3__45__cpo9iter_moveE - _ZN77_INTERNAL_a19a9673_41_flash_fwd_hdim64_256_fp16_packgqa_sm90_cu_c04999b1_33554cuda3std3__48in_placeE)
_ZN77_INTERNAL_a19a9673_41_flash_fwd_hdim64_256_fp16_packgqa_sm90_cu_c04999b1_33554cuda3std3__48in_placeE:
	.zero		1
	.type		_ZN77_INTERNAL_a19a9673_41_flash_fwd_hdim64_256_fp16_packgqa_sm90_cu_c04999b1_33554cuda3std6ranges3__45__cpo9iter_moveE,@object
	.size		_ZN77_INTERNAL_a19a9673_41_flash_fwd_hdim64_256_fp16_packgqa_sm90_cu_c04999b1_33554cuda3std6ranges3__45__cpo9iter_moveE,(_ZN77_INTERNAL_a19a9673_41_flash_fwd_hdim64_256_fp16_packgqa_sm90_cu_c04999b1_33554cuda3std3__45__cpo5beginE - _ZN77_INTERNAL_a19a9673_41_flash_fwd_hdim64_256_fp16_packgqa_sm90_cu_c04999b1_33554cuda3std6ranges3__45__cpo9iter_moveE)
_ZN77_INTERNAL_a19a9673_41_flash_fwd_hdim64_256_fp16_packgqa_sm90_cu_c04999b1_33554cuda3std6ranges3__45__cpo9iter_moveE:
	.zero		1
	.type		_ZN77_INTERNAL_a19a9673_41_flash_fwd_hdim64_256_fp16_packgqa_sm90_cu_c04999b1_33554cuda3std3__45__cpo5beginE,@object
	.size		_ZN77_INTERNAL_a19a9673_41_flash_fwd_hdim64_256_fp16_packgqa_sm90_cu_c04999b1_33554cuda3std3__45__cpo5beginE,(_ZN77_INTERNAL_a19a9673_41_flash_fwd_hdim64_256_fp16_packgqa_sm90_cu_c04999b1_33554cuda3std3__479_GLOBAL__N__a19a9673_41_flash_fwd_hdim64_256_fp16_packgqa_sm90_cu_c04999b1_33556ignoreE - _ZN77_INTERNAL_a19a9673_41_flash_fwd_hdim64_256_fp16_packgqa_sm90_cu_c04999b1_33554cuda3std3__45__cpo5beginE)
_ZN77_INTERNAL_a19a9673_41_flash_fwd_hdim64_256_fp16_packgqa_sm90_cu_c04999b1_33554cuda3std3__45__cpo5beginE:
	.zero		1
	.type		_ZN77_INTERNAL_a19a9673_41_flash_fwd_hdim64_256_fp16_packgqa_sm90_cu_c04999b1_33554cuda3std3__479_GLOBAL__N__a19a9673_41_flash_fwd_hdim64_256_fp16_packgqa_sm90_cu_c04999b1_33556ignoreE,@object
	.size		_ZN77_INTERNAL_a19a9673_41_flash_fwd_hdim64_256_fp16_packgqa_sm90_cu_c04999b1_33554cuda3std3__479_GLOBAL__N__a19a9673_41_flash_fwd_hdim64_256_fp16_packgqa_sm90_cu_c04999b1_33556ignoreE,(_ZN77_INTERNAL_a19a9673_41_flash_fwd_hdim64_256_fp16_packgqa_sm90_cu_c04999b1_33554cute7productE - _ZN77_INTERNAL_a19a9673_41_flash_fwd_hdim64_256_fp16_packgqa_sm90_cu_c04999b1_33554cuda3std3__479_GLOBAL__N__a19a9673_41_flash_fwd_hdim64_256_fp16_packgqa_sm90_cu_c04999b1_33556ignoreE)
_ZN77_INTERNAL_a19a9673_41_flash_fwd_hdim64_256_fp16_packgqa_sm90_cu_c04999b1_33554cuda3std3__479_GLOBAL__N__a19a9673_41_flash_fwd_hdim64_256_fp16_packgqa_sm90_cu_c04999b1_33556ignoreE:
	.zero		1
	.type		_ZN77_INTERNAL_a19a9673_41_flash_fwd_hdim64_256_fp16_packgqa_sm90_cu_c04999b1_33554cute7productE,@object
	.size		_ZN77_INTERNAL_a19a9673_41_flash_fwd_hdim64_256_fp16_packgqa_sm90_cu_c04999b1_33554cute7productE,(_ZN77_INTERNAL_a19a9673_41_flash_fwd_hdim64_256_fp16_packgqa_sm90_cu_c04999b1_33554cuda3std3__45__cpo3endE - _ZN77_INTERNAL_a19a9673_41_flash_fwd_hdim64_256_fp16_packgqa_sm90_cu_c04999b1_33554cute7productE)
_ZN77_INTERNAL_a19a9673_41_flash_fwd_hdim64_256_fp16_packgqa_sm90_cu_c04999b1_33554cute7productE:
	.zero		1
	.type		_ZN77_INTERNAL_a19a9673_41_flash_fwd_hdim64_256_fp16_packgqa_sm90_cu_c04999b1_33554cuda3std3__45__cpo3endE,@object
	.size		_ZN77_INTERNAL_a19a9673_41_flash_fwd_hdim64_256_fp16_packgqa_sm90_cu_c04999b1_33554cuda3std3__45__cpo3endE,(_ZN77_INTERNAL_a19a9673_41_flash_fwd_hdim64_256_fp16_packgqa_sm90_cu_c04999b1_33554cuda3std3__419piecewise_constructE - _ZN77_INTERNAL_a19a9673_41_flash_fwd_hdim64_256_fp16_packgqa_sm90_cu_c04999b1_33554cuda3std3__45__cpo3endE)
_ZN77_INTERNAL_a19a9673_41_flash_fwd_hdim64_256_fp16_packgqa_sm90_cu_c04999b1_33554cuda3std3__45__cpo3endE:
	.zero		1
	.type		_ZN77_INTERNAL_a19a9673_41_flash_fwd_hdim64_256_fp16_packgqa_sm90_cu_c04999b1_33554cuda3std3__419piecewise_constructE,@object
	.size		_ZN77_INTERNAL_a19a9673_41_flash_fwd_hdim64_256_fp16_packgqa_sm90_cu_c04999b1_33554cuda3std3__419piecewise_constructE,(_ZN77_INTERNAL_a19a9673_41_flash_fwd_hdim64_256_fp16_packgqa_sm90_cu_c04999b1_33554cuda3std3__45__cpo4cendE - _ZN77_INTERNAL_a19a9673_41_flash_fwd_hdim64_256_fp16_packgqa_sm90_cu_c04999b1_33554cuda3std3__419piecewise_constructE)
_ZN77_INTERNAL_a19a9673_41_flash_fwd_hdim64_256_fp16_packgqa_sm90_cu_c04999b1_33554cuda3std3__419piecewise_constructE:
	.zero		1
	.type		_ZN77_INTERNAL_a19a9673_41_flash_fwd_hdim64_256_fp16_packgqa_sm90_cu_c04999b1_33554cuda3std3__45__cpo4cendE,@object
	.size		_ZN77_INTERNAL_a19a9673_41_flash_fwd_hdim64_256_fp16_packgqa_sm90_cu_c04999b1_33554cuda3std3__45__cpo4cendE,(_ZN77_INTERNAL_a19a9673_41_flash_fwd_hdim64_256_fp16_packgqa_sm90_cu_c04999b1_33554cuda3std6ranges3__45__cpo4swapE - _ZN77_INTERNAL_a19a9673_41_flash_fwd_hdim64_256_fp16_packgqa_sm90_cu_c04999b1_33554cuda3std3__45__cpo4cendE)
_ZN77_INTERNAL_a19a9673_41_flash_fwd_hdim64_256_fp16_packgqa_sm90_cu_c04999b1_33554cuda3std3__45__cpo4cendE:
	.zero		1
	.type		_ZN77_INTERNAL_a19a9673_41_flash_fwd_hdim64_256_fp16_packgqa_sm90_cu_c04999b1_33554cuda3std6ranges3__45__cpo4swapE,@object
	.size		_ZN77_INTERNAL_a19a9673_41_flash_fwd_hdim64_256_fp16_packgqa_sm90_cu_c04999b1_33554cuda3std6ranges3__45__cpo4swapE,(.L_14 - _ZN77_INTERNAL_a19a9673_41_flash_fwd_hdim64_256_fp16_packgqa_sm90_cu_c04999b1_33554cuda3std6ranges3__45__cpo4swapE)
_ZN77_INTERNAL_a19a9673_41_flash_fwd_hdim64_256_fp16_packgqa_sm90_cu_c04999b1_33554cuda3std6ranges3__45__cpo4swapE:
	.zero		1
.L_14:


//--------------------- .nv.shared._ZN7cutlass13device_kernelIN5flash11enable_sm90INS1_16FlashAttnFwdSm90INS1_25CollectiveMainloopFwdSm90ILi2EN4cute5tupleIJNS5_1CILi1EEES8_S8_EEENS6_IJNS7_ILi128EEENS7_ILi96EEENS7_ILi64EEEEEELi256ENS_6half_tEfNS_4arch4Sm90ELb0ELb0ELb0ELb0ELb0ELb0ELb1ELb1ELb0ELb1ELb0ELb0EEENS1_21CollectiveEpilogueFwdINS6_IJSA_NS7_ILi256EEESB_EEES9_SE_SG_Li256ELb0ELb1ELb0ELb0EEENS1_29StaticPersistentTileSchedulerILb0EEEEEEEEEvNT_6ParamsE --------------------------
	.section	.nv.shared._ZN7cutlass13device_kernelIN5flash11enable_sm90INS1_16FlashAttnFwdSm90INS1_25CollectiveMainloopFwdSm90ILi2EN4cute5tupleIJNS5_1CILi1EEES8_S8_EEENS6_IJNS7_ILi128EEENS7_ILi96EEENS7_ILi64EEEEEELi256ENS_6half_tEfNS_4arch4Sm90ELb0ELb0ELb0ELb0ELb0ELb0ELb1ELb1ELb0ELb1ELb0ELb0EEENS1_21CollectiveEpilogueFwdINS6_IJSA_NS7_ILi256EEESB_EEES9_SE_SG_Li256ELb0ELb1ELb0ELb0EEENS1_29StaticPersistentTileSchedulerILb0EEEEEEEEEvNT_6ParamsE,"aw",@nobits
	.sectionflags	@""
	.align	16
	.zero		1024


//--------------------- .nv.shared._ZN7cutlass13device_kernelIN5flash11enable_sm90INS1_16FlashAttnFwdSm90INS1_25CollectiveMainloopFwdSm90ILi2EN4cute5tupleIJNS5_1CILi1EEES8_S8_EEENS6_IJNS7_ILi128EEENS7_ILi96EEENS7_ILi64EEEEEELi256ENS_6half_tEfNS_4arch4Sm90ELb0ELb0ELb0ELb1ELb0ELb0ELb0ELb1ELb0ELb1ELb0ELb0EEENS1_21CollectiveEpilogueFwdINS6_IJSA_NS7_ILi256EEESB_EEES9_SE_SG_Li256ELb1ELb1ELb0ELb0EEENS1_36VarlenDynamicPersistentTileSchedulerILi128ELi96ELi256ELi128ELb0ELb1ELb1ELb0ELb1ELb1EEEEEEEEEvNT_6ParamsE --------------------------
	.section	.nv.shared._ZN7cutlass13device_kernelIN5flash11enable_sm90INS1_16FlashAttnFwdSm90INS1_25CollectiveMainloopFwdSm90ILi2EN4cute5tupleIJNS5_1CILi1EEES8_S8_EEENS6_IJNS7_ILi128EEENS7_ILi96EEENS7_ILi64EEEEEELi256ENS_6half_tEfNS_4arch4Sm90ELb0ELb0ELb0ELb1ELb0ELb0ELb0ELb1ELb0ELb1ELb0ELb0EEENS1_21CollectiveEpilogueFwdINS6_IJSA_NS7_ILi256EEESB_EEES9_SE_SG_Li256ELb1ELb1ELb0ELb0EEENS1_36VarlenDynamicPersistentTileSchedulerILi128ELi96ELi256ELi128ELb0ELb1ELb1ELb0ELb1ELb1EEEEEEEEEvNT_6ParamsE,"aw",@nobits
	.sectionflags	@""
	.align	16
	.zero		1024


//--------------------- .nv.shared._ZN7cutlass13device_kernelIN5flash11enable_sm90INS1_16FlashAttnFwdSm90INS1_25CollectiveMainloopFwdSm90ILi2EN4cute5tupleIJNS5_1CILi1EEES8_S8_EEENS6_IJNS7_ILi128EEENS7_ILi96EEENS7_ILi64EEEEEELi256ENS_6half_tEfNS_4arch4Sm90ELb0ELb0ELb0ELb1ELb0ELb1ELb0ELb1ELb0ELb1ELb0ELb0EEENS1_21CollectiveEpilogueFwdINS6_IJSA_NS7_ILi256EEESB_EEES9_SE_SG_Li256ELb1ELb1ELb0ELb0EEENS1_36VarlenDynamicPersistentTileSchedulerILi128ELi96ELi256ELi128ELb0ELb1ELb1ELb0ELb1ELb1EEEEEEEEEvNT_6ParamsE --------------------------
	.section	.nv.shared._ZN7cutlass13device_kernelIN5flash11enable_sm90INS1_16FlashAttnFwdSm90INS1_25CollectiveMainloopFwdSm90ILi2EN4cute5tupleIJNS5_1CILi1EEES8_S8_EEENS6_IJNS7_ILi128EEENS7_ILi96EEENS7_ILi64EEEEEELi256ENS_6half_tEfNS_4arch4Sm90ELb0ELb0ELb0ELb1ELb0ELb1ELb0ELb1ELb0ELb1ELb0ELb0EEENS1_21CollectiveEpilogueFwdINS6_IJSA_NS7_ILi256EEESB_EEES9_SE_SG_Li256ELb1ELb1ELb0ELb0EEENS1_36VarlenDynamicPersistentTileSchedulerILi128ELi96ELi256ELi128ELb0ELb1ELb1ELb0ELb1ELb1EEEEEEEEEvNT_6ParamsE,"aw",@nobits
	.sectionflags	@""
	.align	16
	.zero		1024


//--------------------- .nv.shared._ZN7cutlass13device_kernelIN5flash11enable_sm90INS1_16FlashAttnFwdSm90INS1_25CollectiveMainloopFwdSm90ILi2EN4cute5tupleIJNS5_1CILi1EEES8_S8_EEENS6_IJNS7_ILi128EEENS7_ILi96EEENS7_ILi64EEEEEELi256ENS_6half_tEfNS_4arch4Sm90ELb0ELb0ELb0ELb1ELb0ELb0ELb1ELb1ELb0ELb1ELb0ELb0EEENS1_21CollectiveEpilogueFwdINS6_IJSA_NS7_ILi256EEESB_EEES9_SE_SG_Li256ELb1ELb1ELb0ELb0EEENS1_36VarlenDynamicPersistentTileSchedulerILi128ELi96ELi256ELi128ELb0ELb1ELb1ELb0ELb1ELb1EEEEEEEEEvNT_6ParamsE --------------------------
	.section	.nv.shared._ZN7cutlass13device_kernelIN5flash11enable_sm90INS1_16FlashAttnFwdSm90INS1_25CollectiveMainloopFwdSm90ILi2EN4cute5tupleIJNS5_1CILi1EEES8_S8_EEENS6_IJNS7_ILi128EEENS7_ILi96EEENS7_ILi64EEEEEELi256ENS_6half_tEfNS_4arch4Sm90ELb0ELb0ELb0ELb1ELb0ELb0ELb1ELb1ELb0ELb1ELb0ELb0EEENS1_21CollectiveEpilogueFwdINS6_IJSA_NS7_ILi256EEESB_EEES9_SE_SG_Li256ELb1ELb1ELb0ELb0EEENS1_36VarlenDynamicPersistentTileSchedulerILi128ELi96ELi256ELi128ELb0ELb1ELb1ELb0ELb1ELb1EEEEEEEEEvNT_6ParamsE,"aw",@nobits
	.sectionflags	@""
	.align	16
	.zero		1024


//--------------------- .nv.shared._ZN7cutlass13device_kernelIN5flash11enable_sm90INS1_16FlashAttnFwdSm90INS1_25CollectiveMainloopFwdSm90ILi2EN4cute5tupleIJNS5_1CILi1EEES8_S8_EEENS6_IJNS7_ILi128EEENS7_ILi96EEENS7_ILi64EEEEEELi256ENS_6half_tEfNS_4arch4Sm90ELb0ELb0ELb0ELb1ELb0ELb1ELb1ELb1ELb0ELb1ELb0ELb0EEENS1_21CollectiveEpilogueFwdINS6_IJSA_NS7_ILi256EEESB_EEES9_SE_SG_Li256ELb1ELb1ELb0ELb0EEENS1_36VarlenDynamicPersistentTileSchedulerILi128ELi96ELi256ELi128ELb0ELb1ELb1ELb0ELb1ELb1EEEEEEEEEvNT_6ParamsE --------------------------
	.section	.nv.shared._ZN7cutlass13device_kernelIN5flash11enable_sm90INS1_16FlashAttnFwdSm90INS1_25CollectiveMainloopFwdSm90ILi2EN4cute5tupleIJNS5_1CILi1EEES8_S8_EEENS6_IJNS7_ILi128EEENS7_ILi96EEENS7_ILi64EEEEEELi256ENS_6half_tEfNS_4arch4Sm90ELb0ELb0ELb0ELb1ELb0ELb1ELb1ELb1ELb0ELb1ELb0ELb0EEENS1_21CollectiveEpilogueFwdINS6_IJSA_NS7_ILi256EEESB_EEES9_SE_SG_Li256ELb1ELb1ELb0ELb0EEENS1_36VarlenDynamicPersistentTileSchedulerILi128ELi96ELi256ELi128ELb0ELb1ELb1ELb0ELb1ELb1EEEEEEEEEvNT_6ParamsE,"aw",@nobits
	.sectionflags	@""
	.align	16
	.zero		1024


//--------------------- .nv.shared._ZN7cutlass13device_kernelIN5flash11enable_sm90INS1_16FlashAttnFwdSm90INS1_25CollectiveMainloopFwdSm90ILi2EN4cute5tupleIJNS5_1CILi1EEES8_S8_EEENS6_IJNS7_ILi128EEENS7_ILi96EEENS7_ILi64EEEEEELi256ENS_6half_tEfNS_4arch4Sm90ELb0ELb1ELb0ELb0ELb0ELb0ELb0ELb1ELb0ELb1ELb0ELb0EEENS1_21CollectiveEpilogueFwdINS6_IJSA_NS7_ILi256EEESB_EEES9_SE_SG_Li256ELb0ELb1ELb0ELb0EEENS1_30DynamicPersistentTileSchedulerILi256ELi128ELb0ELb1ELb1EEEEEEEEEvNT_6ParamsE --------------------------
	.section	.nv.shared._ZN7cutlass13device_kernelIN5flash11enable_sm90INS1_16FlashAttnFwdSm90INS1_25CollectiveMainloopFwdSm90ILi2EN4cute5tupleIJNS5_1CILi1EEES8_S8_EEENS6_IJNS7_ILi128EEENS7_ILi96EEENS7_ILi64EEEEEELi256ENS_6half_tEfNS_4arch4Sm90ELb0ELb1ELb0ELb0ELb0ELb0ELb0ELb1ELb0ELb1ELb0ELb0EEENS1_21CollectiveEpilogueFwdINS6_IJSA_NS7_ILi256EEESB_EEES9_SE_SG_Li256ELb0ELb1ELb0ELb0EEENS1_30DynamicPersistentTileSchedulerILi256ELi128ELb0ELb1ELb1EEEEEEEEEvNT_6ParamsE,"aw",@nobits
	.sectionflags	@""
	.align	16
	.zero		1024


//--------------------- .nv.shared._ZN7cutlass13device_kernelIN5flash11enable_sm90INS1_16FlashAttnFwdSm90INS1_25CollectiveMainloopFwdSm90ILi2EN4cute5tupleIJNS5_1CILi1EEES8_S8_EEENS6_IJNS7_ILi128EEENS7_ILi96EEENS7_ILi64EEEEEELi256ENS_6half_tEfNS_4arch4Sm90ELb0ELb1ELb0ELb0ELb0ELb0ELb1ELb1ELb0ELb1ELb0ELb0EEENS1_21CollectiveEpilogueFwdINS6_IJSA_NS7_ILi256EEESB_EEES9_SE_SG_Li256ELb0ELb1ELb0ELb0EEENS1_30DynamicPersistentTileSchedulerILi256ELi128ELb0ELb1ELb1EEEEEEEEEvNT_6ParamsE --------------------------
	.section	.nv.shared._ZN7cutlass13device_kernelIN5flash11enable_sm90INS1_16FlashAttnFwdSm90INS1_25CollectiveMainloopFwdSm90ILi2EN4cute5tupleIJNS5_1CILi1EEES8_S8_EEENS6_IJNS7_ILi128EEENS7_ILi96EEENS7_ILi64EEEEEELi256ENS_6half_tEfNS_4arch4Sm90ELb0ELb1ELb0ELb0ELb0ELb0ELb1ELb1ELb0ELb1ELb0ELb0EEENS1_21CollectiveEpilogueFwdINS6_IJSA_NS7_ILi256EEESB_EEES9_SE_SG_Li256ELb0ELb1ELb0ELb0EEENS1_30DynamicPersistentTileSchedulerILi256ELi128ELb0ELb1ELb1EEEEEEEEEvNT_6ParamsE,"aw",@nobits
	.sectionflags	@""
	.align	16
	.zero		1024


//--------------------- .nv.shared._ZN7cutlass13device_kernelIN5flash11enable_sm90INS1_16FlashAttnFwdSm90INS1_25CollectiveMainloopFwdSm90ILi2EN4cute5tupleIJNS5_1CILi1EEES8_S8_EEENS6_IJNS7_ILi128EEENS7_ILi96EEENS7_ILi64EEEEEELi256ENS_6half_tEfNS_4arch4Sm90ELb0ELb1ELb0ELb1ELb0ELb0ELb0ELb1ELb0ELb1ELb0ELb0EEENS1_21CollectiveEpilogueFwdINS6_IJSA_NS7_ILi256EEESB_EEES9_SE_SG_Li256ELb1ELb1ELb0ELb0EEENS1_36VarlenDynamicPersistentTileSchedulerILi128ELi96ELi256ELi128ELb0ELb1ELb1ELb1ELb0ELb1EEEEEEEEEvNT_6ParamsE --------------------------
	.section	.nv.shared._ZN7cutlass13device_kernelIN5flash11enable_sm90INS1_16FlashAttnFwdSm90INS1_25CollectiveMainloopFwdSm90ILi2EN4cute5tupleIJNS5_1CILi1EEES8_S8_EEENS6_IJNS7_ILi128EEENS7_ILi96EEENS7_ILi64EEEEEELi256ENS_6half_tEfNS_4arch4Sm90ELb0ELb1ELb0ELb1ELb0ELb0ELb0ELb1ELb0ELb1ELb0ELb0EEENS1_21CollectiveEpilogueFwdINS6_IJSA_NS7_ILi256EEESB_EEES9_SE_SG_Li256ELb1ELb1ELb0ELb0EEENS1_36VarlenDynamicPersistentTileSchedulerILi128ELi96ELi256ELi128ELb0ELb1ELb1ELb1ELb0ELb1EEEEEEEEEvNT_6ParamsE,"aw",@nobits
	.sectionflags	@""
	.align	16
	.zero		1024


//--------------------- .nv.shared._ZN7cutlass13device_kernelIN5flash11enable_sm90INS1_16FlashAttnFwdSm90INS1_25CollectiveMainloopFwdSm90ILi2EN4cute5tupleIJNS5_1CILi1EEES8_S8_EEENS6_IJNS7_ILi128EEENS7_ILi96EEENS7_ILi64EEEEEELi256ENS_6half_tEfNS_4arch4Sm90ELb0ELb1ELb0ELb1ELb0ELb1ELb0ELb1ELb0ELb1ELb0ELb0EEENS1_21CollectiveEpilogueFwdINS6_IJSA_NS7_ILi256EEESB_EEES9_SE_SG_Li256ELb1ELb1ELb0ELb0EEENS1_36VarlenDynamicPersistentTileSchedulerILi128ELi96ELi256ELi128ELb0ELb1ELb1ELb1ELb0ELb1EEEEEEEEEvNT_6ParamsE --------------------------
	.section	.nv.shared._ZN7cutlass13device_kernelIN5flash11enable_sm90INS1_16FlashAttnFwdSm90INS1_25CollectiveMainloopFwdSm90ILi2EN4cute5tupleIJNS5_1CILi1EEES8_S8_EEENS6_IJNS7_ILi128EEENS7_ILi96EEENS7_ILi64EEEEEELi256ENS_6half_tEfNS_4arch4Sm90ELb0ELb1ELb0ELb1ELb0ELb1ELb0ELb1ELb0ELb1ELb0ELb0EEENS1_21CollectiveEpilogueFwdINS6_IJSA_NS7_ILi256EEESB_EEES9_SE_SG_Li256ELb1ELb1ELb0ELb0EEENS1_36VarlenDynamicPersistentTileSchedulerILi128ELi96ELi256ELi128ELb0ELb1ELb1ELb1ELb0ELb1EEEEEEEEEvNT_6ParamsE,"aw",@nobits
	.sectionflags	@""
	.align	16
	.zero		1024


//--------------------- .nv.shared._ZN7cutlass13device_kernelIN5flash11enable_sm90INS1_16FlashAttnFwdSm90INS1_25CollectiveMainloopFwdSm90ILi2EN4cute5tupleIJNS5_1CILi1EEES8_S8_EEENS6_IJNS7_ILi128EEENS7_ILi96EEENS7_ILi64EEEEEELi256ENS_6half_tEfNS_4arch4Sm90ELb0ELb1ELb0ELb1ELb0ELb0ELb1ELb1ELb0ELb1ELb0ELb0EEENS1_21CollectiveEpilogueFwdINS6_IJSA_NS7_ILi256EEESB_EEES9_SE_SG_Li256ELb1ELb1ELb0ELb0EEENS1_36VarlenDynamicPersistentTileSchedulerILi128ELi96ELi256ELi128ELb0ELb1ELb1ELb1ELb0ELb1EEEEEEEEEvNT_6ParamsE --------------------------
	.section	.nv.shared._ZN7cutlass13device_kernelIN5flash11enable_sm90INS1_16FlashAttnFwdSm90INS1_25CollectiveMainloopFwdSm90ILi2EN4cute5tupleIJNS5_1CILi1EEES8_S8_EEENS6_IJNS7_ILi128EEENS7_ILi96EEENS7_ILi64EEEEEELi256ENS_6half_tEfNS_4arch4Sm90ELb0ELb1ELb0ELb1ELb0ELb0ELb1ELb1ELb0ELb1ELb0ELb0EEENS1_21CollectiveEpilogueFwdINS6_IJSA_NS7_ILi256EEESB_EEES9_SE_SG_Li256ELb1ELb1ELb0ELb0EEENS1_36VarlenDynamicPersistentTileSchedulerILi128ELi96ELi256ELi128ELb0ELb1ELb1ELb1ELb0ELb1EEEEEEEEEvNT_6ParamsE,"aw",@nobits
	.sectionflags	@""
	.align	16
	.zero		1024


//--------------------- .nv.shared._ZN7cutlass13device_kernelIN5flash11enable_sm90INS1_16FlashAttnFwdSm90INS1_25CollectiveMainloopFwdSm90ILi2EN4cute5tupleIJNS5_1CILi1EEES8_S8_EEENS6_IJNS7_ILi128EEENS7_ILi96EEENS7_ILi64EEEEEELi256ENS_6half_tEfNS_4arch4Sm90ELb0ELb1ELb0ELb1ELb0ELb1ELb1ELb1ELb0ELb1ELb0ELb0EEENS1_21CollectiveEpilogueFwdINS6_IJSA_NS7_ILi256EEESB_EEES9_SE_SG_Li256ELb1ELb1ELb0ELb0EEENS1_36VarlenDynamicPersistentTileSchedulerILi128ELi96ELi256ELi128ELb0ELb1ELb1ELb1ELb0ELb1EEEEEEEEEvNT_6ParamsE --------------------------
	.section	.nv.shared._ZN7cutlass13device_kernelIN5flash11enable_sm90INS1_16FlashAttnFwdSm90INS1_25CollectiveMainloopFwdSm90ILi2EN4cute5tupleIJNS5_1CILi1EEES8_S8_EEENS6_IJNS7_ILi128EEENS7_ILi96EEENS7_ILi64EEEEEELi256ENS_6half_tEfNS_4arch4Sm90ELb0ELb1ELb0ELb1ELb0ELb1ELb1ELb1ELb0ELb1ELb0ELb0EEENS1_21CollectiveEpilogueFwdINS6_IJSA_NS7_ILi256EEESB_EEES9_SE_SG_Li256ELb1ELb1ELb0ELb0EEENS1_36VarlenDynamicPersistentTileSchedulerILi128ELi96ELi256ELi128ELb0ELb1ELb1ELb1ELb0ELb1EEEEEEEEEvNT_6ParamsE,"aw",@nobits
	.sectionflags	@""
	.align	16
	.zero		1024


//--------------------- .nv.shared._ZN7cutlass13device_kernelIN5flash11enable_sm90INS1_16FlashAttnFwdSm90INS1_25CollectiveMainloopFwdSm90ILi2EN4cute5tupleIJNS5_1CILi1EEES8_S8_EEENS6_IJNS7_ILi128EEENS7_ILi96EEENS7_ILi64EEEEEELi256ENS_6half_tEfNS_4arch4Sm90ELb1ELb0ELb0ELb0ELb0ELb0ELb0ELb1ELb0ELb1ELb0ELb0EEENS1_21CollectiveEpilogueFwdINS6_IJSA_NS7_ILi256EEESB_EEES9_SE_SG_Li256ELb0ELb1ELb0ELb0EEENS1_30DynamicPersistentTileSchedulerILi256ELi128ELb0ELb1ELb1EEEEEEEEEvNT_6ParamsE --------------------------
	.section	.nv.shared._ZN7cutlass13device_kernelIN5flash11enable_sm90INS1_16FlashAttnFwdSm90INS1_25CollectiveMainloopFwdSm90ILi2EN4cute5tupleIJNS5_1CILi1EEES8_S8_EEENS6_IJNS7_ILi128EEENS7_ILi96EEENS7_ILi64EEEEEELi256ENS_6half_tEfNS_4arch4Sm90ELb1ELb0ELb0ELb0ELb0ELb0ELb0ELb1ELb0ELb1ELb0ELb0EEENS1_21CollectiveEpilogueFwdINS6_IJSA_NS7_ILi256EEESB_EEES9_SE_SG_Li256ELb0ELb1ELb0ELb0EEENS1_30DynamicPersistentTileSchedulerILi256ELi128ELb0ELb1ELb1EEEEEEEEEvNT_6ParamsE,"aw",@nobits
	.sectionflags	@""
	.align	16
	.zero		1024


//--------------------- .nv.shared._ZN7cutlass13device_kernelIN5flash11enable_sm90INS1_16FlashAttnFwdSm90INS1_25CollectiveMainloopFwdSm90ILi2EN4cute5tupleIJNS5_1CILi1EEES8_S8_EEENS6_IJNS7_ILi128EEENS7_ILi96EEENS7_ILi64EEEEEELi256ENS_6half_tEfNS_4arch4Sm90ELb1ELb0ELb0ELb0ELb0ELb0ELb1ELb1ELb0ELb1ELb0ELb0EEENS1_21CollectiveEpilogueFwdINS6_IJSA_NS7_ILi256EEESB_EEES9_SE_SG_Li256ELb0ELb1ELb0ELb0EEENS1_30DynamicPersistentTileSchedulerILi256ELi128ELb0ELb1ELb1EEEEEEEEEvNT_6ParamsE --------------------------
	.section	.nv.shared._ZN7cutlass13device_kernelIN5flash11enable_sm90INS1_16FlashAttnFwdSm90INS1_25CollectiveMainloopFwdSm90ILi2EN4cute5tupleIJNS5_1CILi1EEES8_S8_EEENS6_IJNS7_ILi128EEENS7_ILi96EEENS7_ILi64EEEEEELi256ENS_6half_tEfNS_4arch4Sm90ELb1ELb0ELb0ELb0ELb0ELb0ELb1ELb1ELb0ELb1ELb0ELb0EEENS1_21CollectiveEpilogueFwdINS6_IJSA_NS7_ILi256EEESB_EEES9_SE_SG_Li256ELb0ELb1ELb0ELb0EEENS1_30DynamicPersistentTileSchedulerILi256ELi128ELb0ELb1ELb1EEEEEEEEEvNT_6ParamsE,"aw",@nobits
	.sectionflags	@""
	.align	16
	.zero		1024


//--------------------- .nv.shared._ZN7cutlass13device_kernelIN5flash11enable_sm90INS1_16FlashAttnFwdSm90INS1_25CollectiveMainloopFwdSm90ILi2EN4cute5tupleIJNS5_1CILi1EEES8_S8_EEENS6_IJNS7_ILi128EEENS7_ILi96EEENS7_ILi64EEEEEELi256ENS_6half_tEfNS_4arch4Sm90ELb1ELb0ELb0ELb1ELb0ELb0ELb0ELb1ELb0ELb1ELb0ELb0EEENS1_21CollectiveEpilogueFwdINS6_IJSA_NS7_ILi256EEESB_EEES9_SE_SG_Li256ELb1ELb1ELb0ELb0EEENS1_36VarlenDynamicPersistentTileSchedulerILi128ELi96ELi256ELi128ELb0ELb1ELb1ELb1ELb1ELb1EEEEEEEEEvNT_6ParamsE --------------------------
	.section	.nv.shared._ZN7cutlass13device_kernelIN5flash11enable_sm90INS1_16FlashAttnFwdSm90INS1_25CollectiveMainloopFwdSm90ILi2EN4cute5tupleIJNS5_1CILi1EEES8_S8_EEENS6_IJNS7_ILi128EEENS7_ILi96EEENS7_ILi64EEEEEELi256ENS_6half_tEfNS_4arch4Sm90ELb1ELb0ELb0ELb1ELb0ELb0ELb0ELb1ELb0ELb1ELb0ELb0EEENS1_21CollectiveEpilogueFwdINS6_IJSA_NS7_ILi256EEESB_EEES9_SE_SG_Li256ELb1ELb1ELb0ELb0EEENS1_36VarlenDynamicPersistentTileSchedulerILi128ELi96ELi256ELi128ELb0ELb1ELb1ELb1ELb1ELb1EEEEEEEEEvNT_6ParamsE,"aw",@nobits
	.sectionflags	@""
	.align	16
	.zero		1024


//--------------------- .nv.shared._ZN7cutlass13device_kernelIN5flash11enable_sm90INS1_16FlashAttnFwdSm90INS1_25CollectiveMainloopFwdSm90ILi2EN4cute5tupleIJNS5_1CILi1EEES8_S8_EEENS6_IJNS7_ILi128EEENS7_ILi96EEENS7_ILi64EEEEEELi256ENS_6half_tEfNS_4arch4Sm90ELb1ELb0ELb0ELb1ELb0ELb1ELb0ELb1ELb0ELb1ELb0ELb0EEENS1_21CollectiveEpilogueFwdINS6_IJSA_NS7_ILi256EEESB_EEES9_SE_SG_Li256ELb1ELb1ELb0ELb0EEENS1_36VarlenDynamicPersistentTileSchedulerILi128ELi96ELi256ELi128ELb0ELb1ELb1ELb1ELb1ELb1EEEEEEEEEvNT_6ParamsE --------------------------
	.section	.nv.shared._ZN7cutlass13device_kernelIN5flash11enable_sm90INS1_16FlashAttnFwdSm90INS1_25CollectiveMainloopFwdSm90ILi2EN4cute5tupleIJNS5_1CILi1EEES8_S8_EEENS6_IJNS7_ILi128EEENS7_ILi96EEENS7_ILi64EEEEEELi256ENS_6half_tEfNS_4arch4Sm90ELb1ELb0ELb0ELb1ELb0ELb1ELb0ELb1ELb0ELb1ELb0ELb0EEENS1_21CollectiveEpilogueFwdINS6_IJSA_NS7_ILi256EEESB_EEES9_SE_SG_Li256ELb1ELb1ELb0ELb0EEENS1_36VarlenDynamicPersistentTileSchedulerILi128ELi96ELi256ELi128ELb0ELb1ELb1ELb1ELb1ELb1EEEEEEEEEvNT_6ParamsE,"aw",@nobits
	.sectionflags	@""
	.align	16
	.zero		1024


//--------------------- .nv.shared._ZN7cutlass13device_kernelIN5flash11enable_sm90INS1_16FlashAttnFwdSm90INS1_25CollectiveMainloopFwdSm90ILi2EN4cute5tupleIJNS5_1CILi1EEES8_S8_EEENS6_IJNS7_ILi128EEENS7_ILi96EEENS7_ILi64EEEEEELi256ENS_6half_tEfNS_4arch4Sm90ELb1ELb0ELb0ELb1ELb0ELb0ELb1ELb1ELb0ELb1ELb0ELb0EEENS1_21CollectiveEpilogueFwdINS6_IJSA_NS7_ILi256EEESB_EEES9_SE_SG_Li256ELb1ELb1ELb0ELb0EEENS1_36VarlenDynamicPersistentTileSchedulerILi128ELi96ELi256ELi128ELb0ELb1ELb1ELb1ELb1ELb1EEEEEEEEEvNT_6ParamsE --------------------------
	.section	.nv.shared._ZN7cutlass13device_kernelIN5flash11enable_sm90INS1_16FlashAttnFwdSm90INS1_25CollectiveMainloopFwdSm90ILi2EN4cute5tupleIJNS5_1CILi1EEES8_S8_EEENS6_IJNS7_ILi128EEENS7_ILi96EEENS7_ILi64EEEEEELi256ENS_6half_tEfNS_4arch4Sm90ELb1ELb0ELb0ELb1ELb0ELb0ELb1ELb1ELb0ELb1ELb0ELb0EEENS1_21CollectiveEpilogueFwdINS6_IJSA_NS7_ILi256EEESB_EEES9_SE_SG_Li256ELb1ELb1ELb0ELb0EEENS1_36VarlenDynamicPersistentTileSchedulerILi128ELi96ELi256ELi128ELb0ELb1ELb1ELb1ELb1ELb1EEEEEEEEEvNT_6ParamsE,"aw",@nobits
	.sectionflags	@""
	.align	16
	.zero		1024


//--------------------- .nv.shared._ZN7cutlass13device_kernelIN5flash11enable_sm90INS1_16FlashAttnFwdSm90INS1_25CollectiveMainloopFwdSm90ILi2EN4cute5tupleIJNS5_1CILi1EEES8_S8_EEENS6_IJNS7_ILi128EEENS7_ILi96EEENS7_ILi64EEEEEELi256ENS_6half_tEfNS_4arch4Sm90ELb1ELb0ELb0ELb1ELb0ELb1ELb1ELb1ELb0ELb1ELb0ELb0EEENS1_21CollectiveEpilogueFwdINS6_IJSA_NS7_ILi256EEESB_EEES9_SE_SG_Li256ELb1ELb1ELb0ELb0EEENS1_36VarlenDynamicPersistentTileSchedulerILi128ELi96ELi256ELi128ELb0ELb1ELb1ELb1ELb1ELb1EEEEEEEEEvNT_6ParamsE --------------------------
	.section	.nv.shared._ZN7cutlass13device_kernelIN5flash11enable_sm90INS1_16FlashAttnFwdSm90INS1_25CollectiveMainloopFwdSm90ILi2EN4cute5tupleIJNS5_1CILi1EEES8_S8_EEENS6_IJNS7_ILi128EEENS7_ILi96EEENS7_ILi64EEEEEELi256ENS_6half_tEfNS_4arch4Sm90ELb1ELb0ELb0ELb1ELb0ELb1ELb1ELb1ELb0ELb1ELb0ELb0EEENS1_21CollectiveEpilogueFwdINS6_IJSA_NS7_ILi256EEESB_EEES9_SE_SG_Li256ELb1ELb1ELb0ELb0EEENS1_36VarlenDynamicPersistentTileSchedulerILi128ELi96ELi256ELi128ELb0ELb1ELb1ELb1ELb1ELb1EEEEEEEEEvNT_6ParamsE,"aw",@nobits
	.sectionflags	@""
	.align	16
	.zero		1024


//--------------------- .nv.constant0._ZN7cutlass13device_kernelIN5flash11enable_sm90INS1_16FlashAttnFwdSm90INS1_25CollectiveMainloopFwdSm90ILi2EN4cute5tupleIJNS5_1CILi1EEES8_S8_EEENS6_IJNS7_ILi128EEENS7_ILi96EEENS7_ILi64EEEEEELi256ENS_6half_tEfNS_4arch4Sm90ELb0ELb0ELb0ELb0ELb0ELb0ELb0ELb1ELb0ELb1ELb0ELb0EEENS1_21CollectiveEpilogueFwdINS6_IJSA_NS7_ILi256EEESB_EEES9_SE_SG_Li256ELb0ELb1ELb0ELb0EEENS1_29StaticPersistentTileSchedulerILb0EEEEEEEEEvNT_6ParamsE --------------------------
	.section	.nv.constant0._ZN7cutlass13device_kernelIN5flash11enable_sm90INS1_16FlashAttnFwdSm90INS1_25CollectiveMainloopFwdSm90ILi2EN4cute5tupleIJNS5_1CILi1EEES8_S8_EEENS6_IJNS7_ILi128EEENS7_ILi96EEENS7_ILi64EEEEEELi256ENS_6half_tEfNS_4arch4Sm90ELb0ELb0ELb0ELb0ELb0ELb0ELb0ELb1ELb0ELb1ELb0ELb0EEENS1_21CollectiveEpilogueFwdINS6_IJSA_NS7_ILi256EEESB_EEES9_SE_SG_Li256ELb0ELb1ELb0ELb0EEENS1_29StaticPersistentTileSchedulerILb0EEEEEEEEEvNT_6ParamsE,"a",@progbits
	.sectionflags	@""
	.align	4
.nv.constant0._ZN7cutlass13device_kernelIN5flash11enable_sm90INS1_16FlashAttnFwdSm90INS1_25CollectiveMainloopFwdSm90ILi2EN4cute5tupleIJNS5_1CILi1EEES8_S8_EEENS6_IJNS7_ILi128EEENS7_ILi96EEENS7_ILi64EEEEEELi256ENS_6half_tEfNS_4arch4Sm90ELb0ELb0ELb0ELb0ELb0ELb0ELb0ELb1ELb0ELb1ELb0ELb0EEENS1_21CollectiveEpilogueFwdINS6_IJSA_NS7_ILi256EEESB_EEES9_SE_SG_Li256ELb0ELb1ELb0ELb0EEENS1_29StaticPersistentTileSchedulerILb0EEEEEEEEEvNT_6ParamsE:
	.zero		3200


//--------------------- .nv.constant0._ZN7cutlass13device_kernelIN5flash11enable_sm90INS1_16FlashAttnFwdSm90INS1_25CollectiveMainloopFwdSm90ILi2EN4cute5tupleIJNS5_1CILi1EEES8_S8_EEENS6_IJNS7_ILi128EEENS7_ILi96EEENS7_ILi64EEEEEELi256ENS_6half_tEfNS_4arch4Sm90ELb0ELb0ELb0ELb0ELb0ELb0ELb1ELb1ELb0ELb1ELb0ELb0EEENS1_21CollectiveEpilogueFwdINS6_IJSA_NS7_ILi256EEESB_EEES9_SE_SG_Li256ELb0ELb1ELb0ELb0EEENS1_29StaticPersistentTileSchedulerILb0EEEEEEEEEvNT_6ParamsE --------------------------
	.section	.nv.constant0._ZN7cutlass13device_kernelIN5flash11enable_sm90INS1_16FlashAttnFwdSm90INS1_25CollectiveMainloopFwdSm90ILi2EN4cute5tupleIJNS5_1CILi1EEES8_S8_EEENS6_IJNS7_ILi128EEENS7_ILi96EEENS7_ILi64EEEEEELi256ENS_6half_tEfNS_4arch4Sm90ELb0ELb0ELb0ELb0ELb0ELb0ELb1ELb1ELb0ELb1ELb0ELb0EEENS1_21CollectiveEpilogueFwdINS6_IJSA_NS7_ILi256EEESB_EEES9_SE_SG_Li256ELb0ELb1ELb0ELb0EEENS1_29StaticPersistentTileSchedulerILb0EEEEEEEEEvNT_6ParamsE,"a",@progbits
	.sectionflags	@""
	.align	4
.nv.constant0._ZN7cutlass13device_kernelIN5flash11enable_sm90INS1_16FlashAttnFwdSm90INS1_25CollectiveMainloopFwdSm90ILi2EN4cute5tupleIJNS5_1CILi1EEES8_S8_EEENS6_IJNS7_ILi128EEENS7_ILi96EEENS7_ILi64EEEEEELi256ENS_6half_tEfNS_4arch4Sm90ELb0ELb0ELb0ELb0ELb0ELb0ELb1ELb1ELb0ELb1ELb0ELb0EEENS1_21CollectiveEpilogueFwdINS6_IJSA_NS7_ILi256EEESB_EEES9_SE_SG_Li256ELb0ELb1ELb0ELb0EEENS1_29StaticPersistentTileSchedulerILb0EEEEEEEEEvNT_6ParamsE:
	.zero		3456


//--------------------- .nv.constant0._ZN7cutlass13device_kernelIN5flash11enable_sm90INS1_16FlashAttnFwdSm90INS1_25CollectiveMainloopFwdSm90ILi2EN4cute5tupleIJNS5_1CILi1EEES8_S8_EEENS6_IJNS7_ILi128EEENS7_ILi96EEENS7_ILi64EEEEEELi256ENS_6half_tEfNS_4arch4Sm90ELb0ELb0ELb0ELb1ELb0ELb0ELb0ELb1ELb0ELb1ELb0ELb0EEENS1_21CollectiveEpilogueFwdINS6_IJSA_NS7_ILi256EEESB_EEES9_SE_SG_Li256ELb1ELb1ELb0ELb0EEENS1_36VarlenDynamicPersistentTileSchedulerILi128ELi96ELi256ELi128ELb0ELb1ELb1ELb0ELb1ELb1EEEEEEEEEvNT_6ParamsE --------------------------
	.section	.nv.constant0._ZN7cutlass13device_kernelIN5flash11enable_sm90INS1_16FlashAttnFwdSm90INS1_25CollectiveMainloopFwdSm90ILi2EN4cute5tupleIJNS5_1CILi1EEES8_S8_EEENS6_IJNS7_ILi128EEENS7_ILi96EEENS7_ILi64EEEEEELi256ENS_6half_tEfNS_4arch4Sm90ELb0ELb0ELb0ELb1ELb0ELb0ELb0ELb1ELb0ELb1ELb0ELb0EEENS1_21CollectiveEpilogueFwdINS6_IJSA_NS7_ILi256EEESB_EEES9_SE_SG_Li256ELb1ELb1ELb0ELb0EEENS1_36VarlenDynamicPersistentTileSchedulerILi128ELi96ELi256ELi128ELb0ELb1ELb1ELb0ELb1ELb1EEEEEEEEEvNT_6ParamsE,"a",@progbits
	.sectionflags	@""
	.align	4
.nv.constant0._ZN7cutlass13device_kernelIN5flash11enable_sm90INS1_16FlashAttnFwdSm90INS1_25CollectiveMainloopFwdSm90ILi2EN4cute5tupleIJNS5_1CILi1EEES8_S8_EEENS6_IJNS7_ILi128EEENS7_ILi96EEENS7_ILi64EEEEEELi256ENS_6half_tEfNS_4arch4Sm90ELb0ELb0ELb0ELb1ELb0ELb0ELb0ELb1ELb0ELb1ELb0ELb0EEENS1_21CollectiveEpilogueFwdINS6_IJSA_NS7_ILi256EEESB_EEES9_SE_SG_Li256ELb1ELb1ELb0ELb0EEENS1_36VarlenDynamicPersistentTileSchedulerILi128ELi96ELi256ELi128ELb0ELb1ELb1ELb0ELb1ELb1EEEEEEEEEvNT_6ParamsE:
	.zero		3328


//--------------------- .nv.constant0._ZN7cutlass13device_kernelIN5flash11enable_sm90INS1_16FlashAttnFwdSm90INS1_25CollectiveMainloopFwdSm90ILi2EN4cute5tupleIJNS5_1CILi1EEES8_S8_EEENS6_IJNS7_ILi128EEENS7_ILi96EEENS7_ILi64EEEEEELi256ENS_6half_tEfNS_4arch4Sm90ELb0ELb0ELb0ELb1ELb0ELb1ELb0ELb1ELb0ELb1ELb0ELb0EEENS1_21CollectiveEpilogueFwdINS6_IJSA_NS7_ILi256EEESB_EEES9_SE_SG_Li256ELb1ELb1ELb0ELb0EEENS1_36VarlenDynamicPersistentTileSchedulerILi128ELi96ELi256ELi128ELb0ELb1ELb1ELb0ELb1ELb1EEEEEEEEEvNT_6ParamsE --------------------------
	.section	.nv.constant0._ZN7cutlass13device_kernelIN5flash11enable_sm90INS1_16FlashAttnFwdSm90INS1_25CollectiveMainloopFwdSm90ILi2EN4cute5tupleIJNS5_1CILi1EEES8_S8_EEENS6_IJNS7_ILi128EEENS7_ILi96EEENS7_ILi64EEEEEELi256ENS_6half_tEfNS_4arch4Sm90ELb0ELb0ELb0ELb1ELb0ELb1ELb0ELb1ELb0ELb1ELb0ELb0EEENS1_21CollectiveEpilogueFwdINS6_IJSA_NS7_ILi256EEESB_EEES9_SE_SG_Li256ELb1ELb1ELb0ELb0EEENS1_36VarlenDynamicPersistentTileSchedulerILi128ELi96ELi256ELi128ELb0ELb1ELb1ELb0ELb1ELb1EEEEEEEEEvNT_6ParamsE,"a",@progbits
	.sectionflags	@""
	.align	4
.nv.constant0._ZN7cutlass13device_kernelIN5flash11enable_sm90INS1_16FlashAttnFwdSm90INS1_25CollectiveMainloopFwdSm90ILi2EN4cute5tupleIJNS5_1CILi1EEES8_S8_EEENS6_IJNS7_ILi128EEENS7_ILi96EEENS7_ILi64EEEEEELi256ENS_6half_tEfNS_4arch4Sm90ELb0ELb0ELb0ELb1ELb0ELb1ELb0ELb1ELb0ELb1ELb0ELb0EEENS1_21CollectiveEpilogueFwdINS6_IJSA_NS7_ILi256EEESB_EEES9_SE_SG_Li256ELb1ELb1ELb0ELb0EEENS1_36VarlenDynamicPersistentTileSchedulerILi128ELi96ELi256ELi128ELb0ELb1ELb1ELb0ELb1ELb1EEEEEEEEEvNT_6ParamsE:
	.zero		3328


//--------------------- .nv.constant0._ZN7cutlass13device_kernelIN5flash11enable_sm90INS1_16FlashAttnFwdSm90INS1_25CollectiveMainloopFwdSm90ILi2EN4cute5tupleIJNS5_1CILi1EEES8_S8_EEENS6_IJNS7_ILi128EEENS7_ILi96EEENS7_ILi64EEEEEELi256ENS_6half_tEfNS_4arch4Sm90ELb0ELb0ELb0ELb1ELb0ELb0ELb1ELb1ELb0ELb1ELb0ELb0EEENS1_21CollectiveEpilogueFwdINS6_IJSA_NS7_ILi256EEESB_EEES9_SE_SG_Li256ELb1ELb1ELb0ELb0EEENS1_36VarlenDynamicPersistentTileSchedulerILi128ELi96ELi256ELi128ELb0ELb1ELb1ELb0ELb1ELb1EEEEEEEEEvNT_6ParamsE --------------------------
	.section	.nv.constant0._ZN7cutlass13device_kernelIN5flash11enable_sm90INS1_16FlashAttnFwdSm90INS1_25CollectiveMainloopFwdSm90ILi2EN4cute5tupleIJNS5_1CILi1EEES8_S8_EEENS6_IJNS7_ILi128EEENS7_ILi96EEENS7_ILi64EEEEEELi256ENS_6half_tEfNS_4arch4Sm90ELb0ELb0ELb0ELb1ELb0ELb0ELb1ELb1ELb0ELb1ELb0ELb0EEENS1_21CollectiveEpilogueFwdINS6_IJSA_NS7_ILi256EEESB_EEES9_SE_SG_Li256ELb1ELb1ELb0ELb0EEENS1_36VarlenDynamicPersistentTileSchedulerILi128ELi96ELi256ELi128ELb0ELb1ELb1ELb0ELb1ELb1EEEEEEEEEvNT_6ParamsE,"a",@progbits
	.sectionflags	@""
	.align	4
.nv.constant0._ZN7cutlass13device_kernelIN5flash11enable_sm90INS1_16FlashAttnFwdSm90INS1_25CollectiveMainloopFwdSm90ILi2EN4cute5tupleIJNS5_1CILi1EEES8_S8_EEENS6_IJNS7_ILi128EEENS7_ILi96EEENS7_ILi64EEEEEELi256ENS_6half_tEfNS_4arch4Sm90ELb0ELb0ELb0ELb1ELb0ELb0ELb1ELb1ELb0ELb1ELb0ELb0EEENS1_21CollectiveEpilogueFwdINS6_IJSA_NS7_ILi256EEESB_EEES9_SE_SG_Li256ELb1ELb1ELb0ELb0EEENS1_36VarlenDynamicPersistentTileSchedulerILi128ELi96ELi256ELi128ELb0ELb1ELb1ELb0ELb1ELb1EEEEEEEEEvNT_6ParamsE:
	.zero		3584


//--------------------- .nv.constant0._ZN7cutlass13device_kernelIN5flash11enable_sm90INS1_16FlashAttnFwdSm90INS1_25CollectiveMainloopFwdSm90ILi2EN4cute5tupleIJNS5_1CILi1EEES8_S8_EEENS6_IJNS7_ILi128EEENS7_ILi96EEENS7_ILi64EEEEEELi256ENS_6half_tEfNS_4arch4Sm90ELb0ELb0ELb0ELb1ELb0ELb1ELb1ELb1ELb0ELb1ELb0ELb0EEENS1_21CollectiveEpilogueFwdINS6_IJSA_NS7_ILi256EEESB_EEES9_SE_SG_Li256ELb1ELb1ELb0ELb0EEENS1_36VarlenDynamicPersistentTileSchedulerILi128ELi96ELi256ELi128ELb0ELb1ELb1ELb0ELb1ELb1EEEEEEEEEvNT_6ParamsE --------------------------
	.section	.nv.constant0._ZN7cutlass13device_kernelIN5flash11enable_sm90INS1_16FlashAttnFwdSm90INS1_25CollectiveMainloopFwdSm90ILi2EN4cute5tupleIJNS5_1CILi1EEES8_S8_EEENS6_IJNS7_ILi128EEENS7_ILi96EEENS7_ILi64EEEEEELi256ENS_6half_tEfNS_4arch4Sm90ELb0ELb0ELb0ELb1ELb0ELb1ELb1ELb1ELb0ELb1ELb0ELb0EEENS1_21CollectiveEpilogueFwdINS6_IJSA_NS7_ILi256EEESB_EEES9_SE_SG_Li256ELb1ELb1ELb0ELb0EEENS1_36VarlenDynamicPersistentTileSchedulerILi128ELi96ELi256ELi128ELb0ELb1ELb1ELb0ELb1ELb1EEEEEEEEEvNT_6ParamsE,"a",@progbits
	.sectionflags	@""
	.align	4
.nv.constant0._ZN7cutlass13device_kernelIN5flash11enable_sm90INS1_16FlashAttnFwdSm90INS1_25CollectiveMainloopFwdSm90ILi2EN4cute5tupleIJNS5_1CILi1EEES8_S8_EEENS6_IJNS7_ILi128EEENS7_ILi96EEENS7_ILi64EEEEEELi256ENS_6half_tEfNS_4arch4Sm90ELb0ELb0ELb0ELb1ELb0ELb1ELb1ELb1ELb0ELb1ELb0ELb0EEENS1_21CollectiveEpilogueFwdINS6_IJSA_NS7_ILi256EEESB_EEES9_SE_SG_Li256ELb1ELb1ELb0ELb0EEENS1_36VarlenDynamicPersistentTileSchedulerILi128ELi96ELi256ELi128ELb0ELb1ELb1ELb0ELb1ELb1EEEEEEEEEvNT_6ParamsE:
	.zero		3584


//--------------------- .nv.constant0._ZN7cutlass13device_kernelIN5flash11enable_sm90INS1_16FlashAttnFwdSm90INS1_25CollectiveMainloopFwdSm90ILi2EN4cute5tupleIJNS5_1CILi1EEES8_S8_EEENS6_IJNS7_ILi128EEENS7_ILi96EEENS7_ILi64EEEEEELi256ENS_6half_tEfNS_4arch4Sm90ELb0ELb1ELb0ELb0ELb0ELb0ELb0ELb1ELb0ELb1ELb0ELb0EEENS1_21CollectiveEpilogueFwdINS6_IJSA_NS7_ILi256EEESB_EEES9_SE_SG_Li256ELb0ELb1ELb0ELb0EEENS1_30DynamicPersistentTileSchedulerILi256ELi128ELb0ELb1ELb1EEEEEEEEEvNT_6ParamsE --------------------------
	.section	.nv.constant0._ZN7cutlass13device_kernelIN5flash11enable_sm90INS1_16FlashAttnFwdSm90INS1_25CollectiveMainloopFwdSm90ILi2EN4cute5tupleIJNS5_1CILi1EEES8_S8_EEENS6_IJNS7_ILi128EEENS7_ILi96EEENS7_ILi64EEEEEELi256ENS_6half_tEfNS_4arch4Sm90ELb0ELb1ELb0ELb0ELb0ELb0ELb0ELb1ELb0ELb1ELb0ELb0EEENS1_21CollectiveEpilogueFwdINS6_IJSA_NS7_ILi256EEESB_EEES9_SE_SG_Li256ELb0ELb1ELb0ELb0EEENS1_30DynamicPersistentTileSchedulerILi256ELi128ELb0ELb1ELb1EEEEEEEEEvNT_6ParamsE,"a",@progbits
	.sectionflags	@""
	.align	4
.nv.constant0._ZN7cutlass13device_kernelIN5flash11enable_sm90INS1_16FlashAttnFwdSm90INS1_25CollectiveMainloopFwdSm90ILi2EN4cute5tupleIJNS5_1CILi1EEES8_S8_EEENS6_IJNS7_ILi128EEENS7_ILi96EEENS7_ILi64EEEEEELi256ENS_6half_tEfNS_4arch4Sm90ELb0ELb1ELb0ELb0ELb0ELb0ELb0ELb1ELb0ELb1ELb0ELb0EEENS1_21CollectiveEpilogueFwdINS6_IJSA_NS7_ILi256EEESB_EEES9_SE_SG_Li256ELb0ELb1ELb0ELb0EEENS1_30DynamicPersistentTileSchedulerILi256ELi128ELb0ELb1ELb1EEEEEEEEEvNT_6ParamsE:
	.zero		3328


//--------------------- .nv.constant0._ZN7cutlass13device_kernelIN5flash11enable_sm90INS1_16FlashAttnFwdSm90INS1_25CollectiveMainloopFwdSm90ILi2EN4cute5tupleIJNS5_1CILi1EEES8_S8_EEENS6_IJNS7_ILi128EEENS7_ILi96EEENS7_ILi64EEEEEELi256ENS_6half_tEfNS_4arch4Sm90ELb0ELb1ELb0ELb0ELb0ELb0ELb1ELb1ELb0ELb1ELb0ELb0EEENS1_21CollectiveEpilogueFwdINS6_IJSA_NS7_ILi256EEESB_EEES9_SE_SG_Li256ELb0ELb1ELb0ELb0EEENS1_30DynamicPersistentTileSchedulerILi256ELi128ELb0ELb1ELb1EEEEEEEEEvNT_6ParamsE --------------------------
	.section	.nv.constant0._ZN7cutlass13device_kernelIN5flash11enable_sm90INS1_16FlashAttnFwdSm90INS1_25CollectiveMainloopFwdSm90ILi2EN4cute5tupleIJNS5_1CILi1EEES8_S8_EEENS6_IJNS7_ILi128EEENS7_ILi96EEENS7_ILi64EEEEEELi256ENS_6half_tEfNS_4arch4Sm90ELb0ELb1ELb0ELb0ELb0ELb0ELb1ELb1ELb0ELb1ELb0ELb0EEENS1_21CollectiveEpilogueFwdINS6_IJSA_NS7_ILi256EEESB_EEES9_SE_SG_Li256ELb0ELb1ELb0ELb0EEENS1_30DynamicPersistentTileSchedulerILi256ELi128ELb0ELb1ELb1EEEEEEEEEvNT_6ParamsE,"a",@progbits
	.sectionflags	@""
	.align	4
.nv.constant0._ZN7cutlass13device_kernelIN5flash11enable_sm90INS1_16FlashAttnFwdSm90INS1_25CollectiveMainloopFwdSm90ILi2EN4cute5tupleIJNS5_1CILi1EEES8_S8_EEENS6_IJNS7_ILi128EEENS7_ILi96EEENS7_ILi64EEEEEELi256ENS_6half_tEfNS_4arch4Sm90ELb0ELb1ELb0ELb0ELb0ELb0ELb1ELb1ELb0ELb1ELb0ELb0EEENS1_21CollectiveEpilogueFwdINS6_IJSA_NS7_ILi256EEESB_EEES9_SE_SG_Li256ELb0ELb1ELb0ELb0EEENS1_30DynamicPersistentTileSchedulerILi256ELi128ELb0ELb1ELb1EEEEEEEEEvNT_6ParamsE:
	.zero		3584


//--------------------- .nv.constant0._ZN7cutlass13device_kernelIN5flash11enable_sm90INS1_16FlashAttnFwdSm90INS1_25CollectiveMainloopFwdSm90ILi2EN4cute5tupleIJNS5_1CILi1EEES8_S8_EEENS6_IJNS7_ILi128EEENS7_ILi96EEENS7_ILi64EEEEEELi256ENS_6half_tEfNS_4arch4Sm90ELb0ELb1ELb0ELb1ELb0ELb0ELb0ELb1ELb0ELb1ELb0ELb0EEENS1_21CollectiveEpilogueFwdINS6_IJSA_NS7_ILi256EEESB_EEES9_SE_SG_Li256ELb1ELb1ELb0ELb0EEENS1_36VarlenDynamicPersistentTileSchedulerILi128ELi96ELi256ELi128ELb0ELb1ELb1ELb1ELb0ELb1EEEEEEEEEvNT_6ParamsE --------------------------
	.section	.nv.constant0._ZN7cutlass13device_kernelIN5flash11enable_sm90INS1_16FlashAttnFwdSm90INS1_25CollectiveMainloopFwdSm90ILi2EN4cute5tupleIJNS5_1CILi1EEES8_S8_EEENS6_IJNS7_ILi128EEENS7_ILi96EEENS7_ILi64EEEEEELi256ENS_6half_tEfNS_4arch4Sm90ELb0ELb1ELb0ELb1ELb0ELb0ELb0ELb1ELb0ELb1ELb0ELb0EEENS1_21CollectiveEpilogueFwdINS6_IJSA_NS7_ILi256EEESB_EEES9_SE_SG_Li256ELb1ELb1ELb0ELb0EEENS1_36VarlenDynamicPersistentTileSchedulerILi128ELi96ELi256ELi128ELb0ELb1ELb1ELb1ELb0ELb1EEEEEEEEEvNT_6ParamsE,"a",@progbits
	.sectionflags	@""
	.align	4
.nv.constant0._ZN7cutlass13device_kernelIN5flash11enable_sm90INS1_16FlashAttnFwdSm90INS1_25CollectiveMainloopFwdSm90ILi2EN4cute5tupleIJNS5_1CILi1EEES8_S8_EEENS6_IJNS7_ILi128EEENS7_ILi96EEENS7_ILi64EEEEEELi256ENS_6half_tEfNS_4arch4Sm90ELb0ELb1ELb0ELb1ELb0ELb0ELb0ELb1ELb0ELb1ELb0ELb0EEENS1_21CollectiveEpilogueFwdINS6_IJSA_NS7_ILi256EEESB_EEES9_SE_SG_Li256ELb1ELb1ELb0ELb0EEENS1_36VarlenDynamicPersistentTileSchedulerILi128ELi96ELi256ELi128ELb0ELb1ELb1ELb1ELb0ELb1EEEEEEEEEvNT_6ParamsE:
	.zero		3328


//--------------------- .nv.constant0._ZN7cutlass13device_kernelIN5flash11enable_sm90INS1_16FlashAttnFwdSm90INS1_25CollectiveMainloopFwdSm90ILi2EN4cute5tupleIJNS5_1CILi1EEES8_S8_EEENS6_IJNS7_ILi128EEENS7_ILi96EEENS7_ILi64EEEEEELi256ENS_6half_tEfNS_4arch4Sm90ELb0ELb1ELb0ELb1ELb0ELb1ELb0ELb1ELb0ELb1ELb0ELb0EEENS1_21CollectiveEpilogueFwdINS6_IJSA_NS7_ILi256EEESB_EEES9_SE_SG_Li256ELb1ELb1ELb0ELb0EEENS1_36VarlenDynamicPersistentTileSchedulerILi128ELi96ELi256ELi128ELb0ELb1ELb1ELb1ELb0ELb1EEEEEEEEEvNT_6ParamsE --------------------------
	.section	.nv.constant0._ZN7cutlass13device_kernelIN5flash11enable_sm90INS1_16FlashAttnFwdSm90INS1_25CollectiveMainloopFwdSm90ILi2EN4cute5tupleIJNS5_1CILi1EEES8_S8_EEENS6_IJNS7_ILi128EEENS7_ILi96EEENS7_ILi64EEEEEELi256ENS_6half_tEfNS_4arch4Sm90ELb0ELb1ELb0ELb1ELb0ELb1ELb0ELb1ELb0ELb1ELb0ELb0EEENS1_21CollectiveEpilogueFwdINS6_IJSA_NS7_ILi256EEESB_EEES9_SE_SG_Li256ELb1ELb1ELb0ELb0EEENS1_36VarlenDynamicPersistentTileSchedulerILi128ELi96ELi256ELi128ELb0ELb1ELb1ELb1ELb0ELb1EEEEEEEEEvNT_6ParamsE,"a",@progbits
	.sectionflags	@""
	.align	4
.nv.constant0._ZN7cutlass13device_kernelIN5flash11enable_sm90INS1_16FlashAttnFwdSm90INS1_25CollectiveMainloopFwdSm90ILi2EN4cute5tupleIJNS5_1CILi1EEES8_S8_EEENS6_IJNS7_ILi128EEENS7_ILi96EEENS7_ILi64EEEEEELi256ENS_6half_tEfNS_4arch4Sm90ELb0ELb1ELb0ELb1ELb0ELb1ELb0ELb1ELb0ELb1ELb0ELb0EEENS1_21CollectiveEpilogueFwdINS6_IJSA_NS7_ILi256EEESB_EEES9_SE_SG_Li256ELb1ELb1ELb0ELb0EEENS1_36VarlenDynamicPersistentTileSchedulerILi128ELi96ELi256ELi128ELb0ELb1ELb1ELb1ELb0ELb1EEEEEEEEEvNT_6ParamsE:
	.zero		3328


//--------------------- .nv.constant0._ZN7cutlass13device_kernelIN5flash11enable_sm90INS1_16FlashAttnFwdSm90INS1_25CollectiveMainloopFwdSm90ILi2EN4cute5tupleIJNS5_1CILi1EEES8_S8_EEENS6_IJNS7_ILi128EEENS7_ILi96EEENS7_ILi64EEEEEELi256ENS_6half_tEfNS_4arch4Sm90ELb0ELb1ELb0ELb1ELb0ELb0ELb1ELb1ELb0ELb1ELb0ELb0EEENS1_21CollectiveEpilogueFwdINS6_IJSA_NS7_ILi256EEESB_EEES9_SE_SG_Li256ELb1ELb1ELb0ELb0EEENS1_36VarlenDynamicPersistentTileSchedulerILi128ELi96ELi256ELi128ELb0ELb1ELb1ELb1ELb0ELb1EEEEEEEEEvNT_6ParamsE --------------------------
	.section	.nv.constant0._ZN7cutlass13device_kernelIN5flash11enable_sm90INS1_16FlashAttnFwdSm90INS1_25CollectiveMainloopFwdSm90ILi2EN4cute5tupleIJNS5_1CILi1EEES8_S8_EEENS6_IJNS7_ILi128EEENS7_ILi96EEENS7_ILi64EEEEEELi256ENS_6half_tEfNS_4arch4Sm90ELb0ELb1ELb0ELb1ELb0ELb0ELb1ELb1ELb0ELb1ELb0ELb0EEENS1_21CollectiveEpilogueFwdINS6_IJSA_NS7_ILi256EEESB_EEES9_SE_SG_Li256ELb1ELb1ELb0ELb0EEENS1_36VarlenDynamicPersistentTileSchedulerILi128ELi96ELi256ELi128ELb0ELb1ELb1ELb1ELb0ELb1EEEEEEEEEvNT_6ParamsE,"a",@progbits
	.sectionflags	@""
	.align	4
.nv.constant0._ZN7cutlass13device_kernelIN5flash11enable_sm90INS1_16FlashAttnFwdSm90INS1_25CollectiveMainloopFwdSm90ILi2EN4cute5tupleIJNS5_1CILi1EEES8_S8_EEENS6_IJNS7_ILi128EEENS7_ILi96EEENS7_ILi64EEEEEELi256ENS_6half_tEfNS_4arch4Sm90ELb0ELb1ELb0ELb1ELb0ELb0ELb1ELb1ELb0ELb1ELb0ELb0EEENS1_21CollectiveEpilogueFwdINS6_IJSA_NS7_ILi256EEESB_EEES9_SE_SG_Li256ELb1ELb1ELb0ELb0EEENS1_36VarlenDynamicPersistentTileSchedulerILi128ELi96ELi256ELi128ELb0ELb1ELb1ELb1ELb0ELb1EEEEEEEEEvNT_6ParamsE:
	.zero		3584


//--------------------- .nv.constant0._ZN7cutlass13device_kernelIN5flash11enable_sm90INS1_16FlashAttnFwdSm90INS1_25CollectiveMainloopFwdSm90ILi2EN4cute5tupleIJNS5_1CILi1EEES8_S8_EEENS6_IJNS7_ILi128EEENS7_ILi96EEENS7_ILi64EEEEEELi256ENS_6half_tEfNS_4arch4Sm90ELb0ELb1ELb0ELb1ELb0ELb1ELb1ELb1ELb0ELb1ELb0ELb0EEENS1_21CollectiveEpilogueFwdINS6_IJSA_NS7_ILi256EEESB_EEES9_SE_SG_Li256ELb1ELb1ELb0ELb0EEENS1_36VarlenDynamicPersistentTileSchedulerILi128ELi96ELi256ELi128ELb0ELb1ELb1ELb1ELb0ELb1EEEEEEEEEvNT_6ParamsE --------------------------
	.section	.nv.constant0._ZN7cutlass13device_kernelIN5flash11enable_sm90INS1_16FlashAttnFwdSm90INS1_25CollectiveMainloopFwdSm90ILi2EN4cute5tupleIJNS5_1CILi1EEES8_S8_EEENS6_IJNS7_ILi128EEENS7_ILi96EEENS7_ILi64EEEEEELi256ENS_6half_tEfNS_4arch4Sm90ELb0ELb1ELb0ELb1ELb0ELb1ELb1ELb1ELb0ELb1ELb0ELb0EEENS1_21CollectiveEpilogueFwdINS6_IJSA_NS7_ILi256EEESB_EEES9_SE_SG_Li256ELb1ELb1ELb0ELb0EEENS1_36VarlenDynamicPersistentTileSchedulerILi128ELi96ELi256ELi128ELb0ELb1ELb1ELb1ELb0ELb1EEEEEEEEEvNT_6ParamsE,"a",@progbits
	.sectionflags	@""
	.align	4
.nv.constant0._ZN7cutlass13device_kernelIN5flash11enable_sm90INS1_16FlashAttnFwdSm90INS1_25CollectiveMainloopFwdSm90ILi2EN4cute5tupleIJNS5_1CILi1EEES8_S8_EEENS6_IJNS7_ILi128EEENS7_ILi96EEENS7_ILi64EEEEEELi256ENS_6half_tEfNS_4arch4Sm90ELb0ELb1ELb0ELb1ELb0ELb1ELb1ELb1ELb0ELb1ELb0ELb0EEENS1_21CollectiveEpilogueFwdINS6_IJSA_NS7_ILi256EEESB_EEES9_SE_SG_Li256ELb1ELb1ELb0ELb0EEENS1_36VarlenDynamicPersistentTileSchedulerILi128ELi96ELi256ELi128ELb0ELb1ELb1ELb1ELb0ELb1EEEEEEEEEvNT_6ParamsE:
	.zero		3584


//--------------------- .nv.constant0._ZN7cutlass13device_kernelIN5flash11enable_sm90INS1_16FlashAttnFwdSm90INS1_25CollectiveMainloopFwdSm90ILi2EN4cute5tupleIJNS5_1CILi1EEES8_S8_EEENS6_IJNS7_ILi128EEENS7_ILi96EEENS7_ILi64EEEEEELi256ENS_6half_tEfNS_4arch4Sm90ELb1ELb0ELb0ELb0ELb0ELb0ELb0ELb1ELb0ELb1ELb0ELb0EEENS1_21CollectiveEpilogueFwdINS6_IJSA_NS7_ILi256EEESB_EEES9_SE_SG_Li256ELb0ELb1ELb0ELb0EEENS1_30DynamicPersistentTileSchedulerILi256ELi128ELb0ELb1ELb1EEEEEEEEEvNT_6ParamsE --------------------------
	.section	.nv.constant0._ZN7cutlass13device_kernelIN5flash11enable_sm90INS1_16FlashAttnFwdSm90INS1_25CollectiveMainloopFwdSm90ILi2EN4cute5tupleIJNS5_1CILi1EEES8_S8_EEENS6_IJNS7_ILi128EEENS7_ILi96EEENS7_ILi64EEEEEELi256ENS_6half_tEfNS_4arch4Sm90ELb1ELb0ELb0ELb0ELb0ELb0ELb0ELb1ELb0ELb1ELb0ELb0EEENS1_21CollectiveEpilogueFwdINS6_IJSA_NS7_ILi256EEESB_EEES9_SE_SG_Li256ELb0ELb1ELb0ELb0EEENS1_30DynamicPersistentTileSchedulerILi256ELi128ELb0ELb1ELb1EEEEEEEEEvNT_6ParamsE,"a",@progbits
	.sectionflags	@""
	.align	4
.nv.constant0._ZN7cutlass13device_kernelIN5flash11enable_sm90INS1_16FlashAttnFwdSm90INS1_25CollectiveMainloopFwdSm90ILi2EN4cute5tupleIJNS5_1CILi1EEES8_S8_EEENS6_IJNS7_ILi128EEENS7_ILi96EEENS7_ILi64EEEEEELi256ENS_6half_tEfNS_4arch4Sm90ELb1ELb0ELb0ELb0ELb0ELb0ELb0ELb1ELb0ELb1ELb0ELb0EEENS1_21CollectiveEpilogueFwdINS6_IJSA_NS7_ILi256EEESB_EEES9_SE_SG_Li256ELb0ELb1ELb0ELb0EEENS1_30DynamicPersistentTileSchedulerILi256ELi128ELb0ELb1ELb1EEEEEEEEEvNT_6ParamsE:
	.zero		3328


//--------------------- .nv.constant0._ZN7cutlass13device_kernelIN5flash11enable_sm90INS1_16FlashAttnFwdSm90INS1_25CollectiveMainloopFwdSm90ILi2EN4cute5tupleIJNS5_1CILi1EEES8_S8_EEENS6_IJNS7_ILi128EEENS7_ILi96EEENS7_ILi64EEEEEELi256ENS_6half_tEfNS_4arch4Sm90ELb1ELb0ELb0ELb0ELb0ELb0ELb1ELb1ELb0ELb1ELb0ELb0EEENS1_21CollectiveEpilogueFwdINS6_IJSA_NS7_ILi256EEESB_EEES9_SE_SG_Li256ELb0ELb1ELb0ELb0EEENS1_30DynamicPersistentTileSchedulerILi256ELi128ELb0ELb1ELb1EEEEEEEEEvNT_6ParamsE --------------------------
	.section	.nv.constant0._ZN7cutlass13device_kernelIN5flash11enable_sm90INS1_16FlashAttnFwdSm90INS1_25CollectiveMainloopFwdSm90ILi2EN4cute5tupleIJNS5_1CILi1EEES8_S8_EEENS6_IJNS7_ILi128EEENS7_ILi96EEENS7_ILi64EEEEEELi256ENS_6half_tEfNS_4arch4Sm90ELb1ELb0ELb0ELb0ELb0ELb0ELb1ELb1ELb0ELb1ELb0ELb0EEENS1_21CollectiveEpilogueFwdINS6_IJSA_NS7_ILi256EEESB_EEES9_SE_SG_Li256ELb0ELb1ELb0ELb0EEENS1_30DynamicPersistentTileSchedulerILi256ELi128ELb0ELb1ELb1EEEEEEEEEvNT_6ParamsE,"a",@progbits
	.sectionflags	@""
	.align	4
.nv.constant0._ZN7cutlass13device_kernelIN5flash11enable_sm90INS1_16FlashAttnFwdSm90INS1_25CollectiveMainloopFwdSm90ILi2EN4cute5tupleIJNS5_1CILi1EEES8_S8_EEENS6_IJNS7_ILi128EEENS7_ILi96EEENS7_ILi64EEEEEELi256ENS_6half_tEfNS_4arch4Sm90ELb1ELb0ELb0ELb0ELb0ELb0ELb1ELb1ELb0ELb1ELb0ELb0EEENS1_21CollectiveEpilogueFwdINS6_IJSA_NS7_ILi256EEESB_EEES9_SE_SG_Li256ELb0ELb1ELb0ELb0EEENS1_30DynamicPersistentTileSchedulerILi256ELi128ELb0ELb1ELb1EEEEEEEEEvNT_6ParamsE:
	.zero		3584


//--------------------- .nv.constant0._ZN7cutlass13device_kernelIN5flash11enable_sm90INS1_16FlashAttnFwdSm90INS1_25CollectiveMainloopFwdSm90ILi2EN4cute5tupleIJNS5_1CILi1EEES8_S8_EEENS6_IJNS7_ILi128EEENS7_ILi96EEENS7_ILi64EEEEEELi256ENS_6half_tEfNS_4arch4Sm90ELb1ELb0ELb0ELb1ELb0ELb0ELb0ELb1ELb0ELb1ELb0ELb0EEENS1_21CollectiveEpilogueFwdINS6_IJSA_NS7_ILi256EEESB_EEES9_SE_SG_Li256ELb1ELb1ELb0ELb0EEENS1_36VarlenDynamicPersistentTileSchedulerILi128ELi96ELi256ELi128ELb0ELb1ELb1ELb1ELb1ELb1EEEEEEEEEvNT_6ParamsE --------------------------
	.section	.nv.constant0._ZN7cutlass13device_kernelIN5flash11enable_sm90INS1_16FlashAttnFwdSm90INS1_25CollectiveMainloopFwdSm90ILi2EN4cute5tupleIJNS5_1CILi1EEES8_S8_EEENS6_IJNS7_ILi128EEENS7_ILi96EEENS7_ILi64EEEEEELi256ENS_6half_tEfNS_4arch4Sm90ELb1ELb0ELb0ELb1ELb0ELb0ELb0ELb1ELb0ELb1ELb0ELb0EEENS1_21CollectiveEpilogueFwdINS6_IJSA_NS7_ILi256EEESB_EEES9_SE_SG_Li256ELb1ELb1ELb0ELb0EEENS1_36VarlenDynamicPersistentTileSchedulerILi128ELi96ELi256ELi128ELb0ELb1ELb1ELb1ELb1ELb1EEEEEEEEEvNT_6ParamsE,"a",@progbits
	.sectionflags	@""
	.align	4
.nv.constant0._ZN7cutlass13device_kernelIN5flash11enable_sm90INS1_16FlashAttnFwdSm90INS1_25CollectiveMainloopFwdSm90ILi2EN4cute5tupleIJNS5_1CILi1EEES8_S8_EEENS6_IJNS7_ILi128EEENS7_ILi96EEENS7_ILi64EEEEEELi256ENS_6half_tEfNS_4arch4Sm90ELb1ELb0ELb0ELb1ELb0ELb0ELb0ELb1ELb0ELb1ELb0ELb0EEENS1_21CollectiveEpilogueFwdINS6_IJSA_NS7_ILi256EEESB_EEES9_SE_SG_Li256ELb1ELb1ELb0ELb0EEENS1_36VarlenDynamicPersistentTileSchedulerILi128ELi96ELi256ELi128ELb0ELb1ELb1ELb1ELb1ELb1EEEEEEEEEvNT_6ParamsE:
	.zero		3328


//--------------------- .nv.constant0._ZN7cutlass13device_kernelIN5flash11enable_sm90INS1_16FlashAttnFwdSm90INS1_25CollectiveMainloopFwdSm90ILi2EN4cute5tupleIJNS5_1CILi1EEES8_S8_EEENS6_IJNS7_ILi128EEENS7_ILi96EEENS7_ILi64EEEEEELi256ENS_6half_tEfNS_4arch4Sm90ELb1ELb0ELb0ELb1ELb0ELb1ELb0ELb1ELb0ELb1ELb0ELb0EEENS1_21CollectiveEpilogueFwdINS6_IJSA_NS7_ILi256EEESB_EEES9_SE_SG_Li256ELb1ELb1ELb0ELb0EEENS1_36VarlenDynamicPersistentTileSchedulerILi128ELi96ELi256ELi128ELb0ELb1ELb1ELb1ELb1ELb1EEEEEEEEEvNT_6ParamsE --------------------------
	.section	.nv.constant0._ZN7cutlass13device_kernelIN5flash11enable_sm90INS1_16FlashAttnFwdSm90INS1_25CollectiveMainloopFwdSm90ILi2EN4cute5tupleIJNS5_1CILi1EEES8_S8_EEENS6_IJNS7_ILi128EEENS7_ILi96EEENS7_ILi64EEEEEELi256ENS_6half_tEfNS_4arch4Sm90ELb1ELb0ELb0ELb1ELb0ELb1ELb0ELb1ELb0ELb1ELb0ELb0EEENS1_21CollectiveEpilogueFwdINS6_IJSA_NS7_ILi256EEESB_EEES9_SE_SG_Li256ELb1ELb1ELb0ELb0EEENS1_36VarlenDynamicPersistentTileSchedulerILi128ELi96ELi256ELi128ELb0ELb1ELb1ELb1ELb1ELb1EEEEEEEEEvNT_6ParamsE,"a",@progbits
	.sectionflags	@""
	.align	4
.nv.constant0._ZN7cutlass13device_kernelIN5flash11enable_sm90INS1_16FlashAttnFwdSm90INS1_25CollectiveMainloopFwdSm90ILi2EN4cute5tupleIJNS5_1CILi1EEES8_S8_EEENS6_IJNS7_ILi128EEENS7_ILi96EEENS7_ILi64EEEEEELi256ENS_6half_tEfNS_4arch4Sm90ELb1ELb0ELb0ELb1ELb0ELb1ELb0ELb1ELb0ELb1ELb0ELb0EEENS1_21CollectiveEpilogueFwdINS6_IJSA_NS7_ILi256EEESB_EEES9_SE_SG_Li256ELb1ELb1ELb0ELb0EEENS1_36VarlenDynamicPersistentTileSchedulerILi128ELi96ELi256ELi128ELb0ELb1ELb1ELb1ELb1ELb1EEEEEEEEEvNT_6ParamsE:
	.zero		3328


//--------------------- .nv.constant0._ZN7cutlass13device_kernelIN5flash11enable_sm90INS1_16FlashAttnFwdSm90INS1_25CollectiveMainloopFwdSm90ILi2EN4cute5tupleIJNS5_1CILi1EEES8_S8_EEENS6_IJNS7_ILi128EEENS7_ILi96EEENS7_ILi64EEEEEELi256ENS_6half_tEfNS_4arch4Sm90ELb1ELb0ELb0ELb1ELb0ELb0ELb1ELb1ELb0ELb1ELb0ELb0EEENS1_21CollectiveEpilogueFwdINS6_IJSA_NS7_ILi256EEESB_EEES9_SE_SG_Li256ELb1ELb1ELb0ELb0EEENS1_36VarlenDynamicPersistentTileSchedulerILi128ELi96ELi256ELi128ELb0ELb1ELb1ELb1ELb1ELb1EEEEEEEEEvNT_6ParamsE --------------------------
	.section	.nv.constant0._ZN7cutlass13device_kernelIN5flash11enable_sm90INS1_16FlashAttnFwdSm90INS1_25CollectiveMainloopFwdSm90ILi2EN4cute5tupleIJNS5_1CILi1EEES8_S8_EEENS6_IJNS7_ILi128EEENS7_ILi96EEENS7_ILi64EEEEEELi256ENS_6half_tEfNS_4arch4Sm90ELb1ELb0ELb0ELb1ELb0ELb0ELb1ELb1ELb0ELb1ELb0ELb0EEENS1_21CollectiveEpilogueFwdINS6_IJSA_NS7_ILi256EEESB_EEES9_SE_SG_Li256ELb1ELb1ELb0ELb0EEENS1_36VarlenDynamicPersistentTileSchedulerILi128ELi96ELi256ELi128ELb0ELb1ELb1ELb1ELb1ELb1EEEEEEEEEvNT_6ParamsE,"a",@progbits
	.sectionflags	@""
	.align	4
.nv.constant0._ZN7cutlass13device_kernelIN5flash11enable_sm90INS1_16FlashAttnFwdSm90INS1_25CollectiveMainloopFwdSm90ILi2EN4cute5tupleIJNS5_1CILi1EEES8_S8_EEENS6_IJNS7_ILi128EEENS7_ILi96EEENS7_ILi64EEEEEELi256ENS_6half_tEfNS_4arch4Sm90ELb1ELb0ELb0ELb1ELb0ELb0ELb1ELb1ELb0ELb1ELb0ELb0EEENS1_21CollectiveEpilogueFwdINS6_IJSA_NS7_ILi256EEESB_EEES9_SE_SG_Li256ELb1ELb1ELb0ELb0EEENS1_36VarlenDynamicPersistentTileSchedulerILi128ELi96ELi256ELi128ELb0ELb1ELb1ELb1ELb1ELb1EEEEEEEEEvNT_6ParamsE:
	.zero		3584


//--------------------- .nv.constant0._ZN7cutlass13device_kernelIN5flash11enable_sm90INS1_16FlashAttnFwdSm90INS1_25CollectiveMainloopFwdSm90ILi2EN4cute5tupleIJNS5_1CILi1EEES8_S8_EEENS6_IJNS7_ILi128EEENS7_ILi96EEENS7_ILi64EEEEEELi256ENS_6half_tEfNS_4arch4Sm90ELb1ELb0ELb0ELb1ELb0ELb1ELb1ELb1ELb0ELb1ELb0ELb0EEENS1_21CollectiveEpilogueFwdINS6_IJSA_NS7_ILi256EEESB_EEES9_SE_SG_Li256ELb1ELb1ELb0ELb0EEENS1_36VarlenDynamicPersistentTileSchedulerILi128ELi96ELi256ELi128ELb0ELb1ELb1ELb1ELb1ELb1EEEEEEEEEvNT_6ParamsE --------------------------
	.section	.nv.constant0._ZN7cutlass13device_kernelIN5flash11enable_sm90INS1_16FlashAttnFwdSm90INS1_25CollectiveMainloopFwdSm90ILi2EN4cute5tupleIJNS5_1CILi1EEES8_S8_EEENS6_IJNS7_ILi128EEENS7_ILi96EEENS7_ILi64EEEEEELi256ENS_6half_tEfNS_4arch4Sm90ELb1ELb0ELb0ELb1ELb0ELb1ELb1ELb1ELb0ELb1ELb0ELb0EEENS1_21CollectiveEpilogueFwdINS6_IJSA_NS7_ILi256EEESB_EEES9_SE_SG_Li256ELb1ELb1ELb0ELb0EEENS1_36VarlenDynamicPersistentTileSchedulerILi128ELi96ELi256ELi128ELb0ELb1ELb1ELb1ELb1ELb1EEEEEEEEEvNT_6ParamsE,"a",@progbits
	.sectionflags	@""
	.align	4
.nv.constant0._ZN7cutlass13device_kernelIN5flash11enable_sm90INS1_16FlashAttnFwdSm90INS1_25CollectiveMainloopFwdSm90ILi2EN4cute5tupleIJNS5_1CILi1EEES8_S8_EEENS6_IJNS7_ILi128EEENS7_ILi96EEENS7_ILi64EEEEEELi256ENS_6half_tEfNS_4arch4Sm90ELb1ELb0ELb0ELb1ELb0ELb1ELb1ELb1ELb0ELb1ELb0ELb0EEENS1_21CollectiveEpilogueFwdINS6_IJSA_NS7_ILi256EEESB_EEES9_SE_SG_Li256ELb1ELb1ELb0ELb0EEENS1_36VarlenDynamicPersistentTileSchedulerILi128ELi96ELi256ELi128ELb0ELb1ELb1ELb1ELb1ELb1EEEEEEEEEvNT_6ParamsE:
	.zero		3584


//--------------------- SYMBOLS --------------------------

	.type		.nv.reservedSmem.offset0,@object
	.size		.nv.reservedSmem.offset0,0x4
	.type		__assertfail,@function
